	.target	sm_90a

	.elftype	@"ET_EXEC"


//--------------------- .note.nv.tkinfo           --------------------------
	.section	.note.nv.tkinfo,"",@"SHT_NOTE"
	.sectionflags	@"SHF_NOTE_NV_TKINFO"
	.tkinfo
        /*0018*/ 	.word	0x00000002
        /*0030*/ 	.string	""
        /*0030*/ 	.string	"ptxas"
        /*0030*/ 	.string	"Cuda compilation tools, release 13.0, V13.0.88"
        /*0030*/ 	.string	"Build cuda_13.0.r13.0/compiler.36424714_0"
        /*0030*/ 	.string	"-arch sm_90a -m 64 "



//--------------------- .note.nv.cuinfo           --------------------------
	.section	.note.nv.cuinfo,"",@"SHT_NOTE"
	.sectionflags	@"SHF_NOTE_NV_CUINFO"
        /*0018*/ 	.short	0x0002
        /*001a*/ 	.short	0x005a
        /*001c*/ 	.short	0x0082
	.zero		2


//--------------------- .nv.info                  --------------------------
	.section	.nv.info,"",@"SHT_CUDA_INFO"
	.align	4


	//----- nvinfo : EIATTR_REGCOUNT
	.align		4
        /*0000*/ 	.byte	0x04, 0x2f
        /*0002*/ 	.short	(.L_20 - .L_19)
	.align		4
.L_19:
        /*0004*/ 	.word	index@(_ZN7cutlass13device_kernelIN5flash11enable_sm90INS1_16FlashAttnFwdSm90INS1_25CollectiveMainloopFwdSm90ILi2EN4cute5tupleIJNS5_1CILi1EEES8_S8_EEENS6_IJNS7_ILi64EEESA_SA_EEELi512ENS_6half_tEfNS_4arch4Sm90ELb1ELb0ELb1ELb1ELb0ELb1ELb1ELb0ELb0ELb1ELb1ELb0EEENS1_21CollectiveEpilogueFwdINS6_IJSA_NS7_ILi512EEESA_EEES9_SC_SE_Li256ELb1ELb1ELb1ELb0EEENS1_36VarlenDynamicPersistentTileSchedulerILi64ELi64ELi256ELi128ELb1ELb1ELb1ELb1ELb1ELb1EEEEEEEEEvNT_6ParamsE)
        /*0008*/ 	.word	0x000000a8


	//----- nvinfo : EIATTR_FRAME_SIZE
	.align		4
.L_20:
        /*000c*/ 	.byte	0x04, 0x11
        /*000e*/ 	.short	(.L_22 - .L_21)
	.align		4
.L_21:
        /*0010*/ 	.word	index@(_ZN7cutlass13device_kernelIN5flash11enable_sm90INS1_16FlashAttnFwdSm90INS1_25CollectiveMainloopFwdSm90ILi2EN4cute5tupleIJNS5_1CILi1EEES8_S8_EEENS6_IJNS7_ILi64EEESA_SA_EEELi512ENS_6half_tEfNS_4arch4Sm90ELb1ELb0ELb1ELb1ELb0ELb1ELb1ELb0ELb0ELb1ELb1ELb0EEENS1_21CollectiveEpilogueFwdINS6_IJSA_NS7_ILi512EEESA_EEES9_SC_SE_Li256ELb1ELb1ELb1ELb0EEENS1_36VarlenDynamicPersistentTileSchedulerILi64ELi64ELi256ELi128ELb1ELb1ELb1ELb1ELb1ELb1EEEEEEEEEvNT_6ParamsE)
        /*0014*/ 	.word	0x00000088


	//----- nvinfo : EIATTR_REGCOUNT
	.align		4
.L_22:
        /*0018*/ 	.byte	0x04, 0x2f
        /*001a*/ 	.short	(.L_24 - .L_23)
	.align		4
.L_23:
        /*001c*/ 	.word	index@(_ZN7cutlass13device_kernelIN5flash11enable_sm90INS1_16FlashAttnFwdSm90INS1_25CollectiveMainloopFwdSm90ILi2EN4cute5tupleIJNS5_1CILi1EEES8_S8_EEENS6_IJNS7_ILi64EEESA_SA_EEELi512ENS_6half_tEfNS_4arch4Sm90ELb1ELb0ELb1ELb1ELb0ELb0ELb1ELb0ELb0ELb1ELb1ELb0EEENS1_21CollectiveEpilogueFwdINS6_IJSA_NS7_ILi512EEESA_EEES9_SC_SE_Li256ELb1ELb1ELb1ELb0EEENS1_36VarlenDynamicPersistentTileSchedulerILi64ELi64ELi256ELi128ELb1ELb1ELb1ELb1ELb1ELb1EEEEEEEEEvNT_6ParamsE)
        /*0020*/ 	.word	0x000000a8


	//----- nvinfo : EIATTR_FRAME_SIZE
	.align		4
.L_24:
        /*0024*/ 	.byte	0x04, 0x11
        /*0026*/ 	.short	(.L_26 - .L_25)
	.align		4
.L_25:
        /*0028*/ 	.word	index@(_ZN7cutlass13device_kernelIN5flash11enable_sm90INS1_16FlashAttnFwdSm90INS1_25CollectiveMainloopFwdSm90ILi2EN4cute5tupleIJNS5_1CILi1EEES8_S8_EEENS6_IJNS7_ILi64EEESA_SA_EEELi512ENS_6half_tEfNS_4arch4Sm90ELb1ELb0ELb1ELb1ELb0ELb0ELb1ELb0ELb0ELb1ELb1ELb0EEENS1_21CollectiveEpilogueFwdINS6_IJSA_NS7_ILi512EEESA_EEES9_SC_SE_Li256ELb1ELb1ELb1ELb0EEENS1_36VarlenDynamicPersistentTileSchedulerILi64ELi64ELi256ELi128ELb1ELb1ELb1ELb1ELb1ELb1EEEEEEEEEvNT_6ParamsE)
        /*002c*/ 	.word	0x00000078


	//----- nvinfo : EIATTR_REGCOUNT
	.align		4
.L_26:
        /*0030*/ 	.byte	0x04, 0x2f
        /*0032*/ 	.short	(.L_28 - .L_27)
	.align		4
.L_27:
        /*0034*/ 	.word	index@(_ZN7cutlass13device_kernelIN5flash11enable_sm90INS1_16FlashAttnFwdSm90INS1_25CollectiveMainloopFwdSm90ILi2EN4cute5tupleIJNS5_1CILi1EEES8_S8_EEENS6_IJNS7_ILi64EEESA_SA_EEELi512ENS_6half_tEfNS_4arch4Sm90ELb1ELb0ELb1ELb1ELb0ELb1ELb0ELb0ELb0ELb1ELb1ELb0EEENS1_21CollectiveEpilogueFwdINS6_IJSA_NS7_ILi512EEESA_EEES9_SC_SE_Li256ELb1ELb1ELb1ELb0EEENS1_36VarlenDynamicPersistentTileSchedulerILi64ELi64ELi256ELi128ELb1ELb1ELb1ELb1ELb1ELb1EEEEEEEEEvNT_6ParamsE)
        /*0038*/ 	.word	0x000000a8


	//----- nvinfo : EIATTR_FRAME_SIZE
	.align		4
.L_28:
        /*003c*/ 	.byte	0x04, 0x11
        /*003e*/ 	.short	(.L_30 - .L_29)
	.align		4
.L_29:
        /*0040*/ 	.word	index@(_ZN7cutlass13device_kernelIN5flash11enable_sm90INS1_16FlashAttnFwdSm90INS1_25CollectiveMainloopFwdSm90ILi2EN4cute5tupleIJNS5_1CILi1EEES8_S8_EEENS6_IJNS7_ILi64EEESA_SA_EEELi512ENS_6half_tEfNS_4arch4Sm90ELb1ELb0ELb1ELb1ELb0ELb1ELb0ELb0ELb0ELb1ELb1ELb0EEENS1_21CollectiveEpilogueFwdINS6_IJSA_NS7_ILi512EEESA_EEES9_SC_SE_Li256ELb1ELb1ELb1ELb0EEENS1_36VarlenDynamicPersistentTileSchedulerILi64ELi64ELi256ELi128ELb1ELb1ELb1ELb1ELb1ELb1EEEEEEEEEvNT_6ParamsE)
        /*0044*/ 	.word	0x00000070


	//----- nvinfo : EIATTR_REGCOUNT
	.align		4
.L_30:
        /*0048*/ 	.byte	0x04, 0x2f
        /*004a*/ 	.short	(.L_32 - .L_31)
	.align		4
.L_31:
        /*004c*/ 	.word	index@(_ZN7cutlass13device_kernelIN5flash11enable_sm90INS1_16FlashAttnFwdSm90INS1_25CollectiveMainloopFwdSm90ILi2EN4cute5tupleIJNS5_1CILi1EEES8_S8_EEENS6_IJNS7_ILi64EEESA_SA_EEELi512ENS_6half_tEfNS_4arch4Sm90ELb1ELb0ELb1ELb1ELb0ELb0ELb0ELb0ELb0ELb1ELb1ELb0EEENS1_21CollectiveEpilogueFwdINS6_IJSA_NS7_ILi512EEESA_EEES9_SC_SE_Li256ELb1ELb1ELb1ELb0EEENS1_36VarlenDynamicPersistentTileSchedulerILi64ELi64ELi256ELi128ELb1ELb1ELb1ELb1ELb1ELb1EEEEEEEEEvNT_6ParamsE)
        /*0050*/ 	.word	0x000000a8


	//----- nvinfo : EIATTR_FRAME_SIZE
	.align		4
.L_32:
        /*0054*/ 	.byte	0x04, 0x11
        /*0056*/ 	.short	(.L_34 - .L_33)
	.align		4
.L_33:
        /*0058*/ 	.word	index@(_ZN7cutlass13device_kernelIN5flash11enable_sm90INS1_16FlashAttnFwdSm90INS1_25CollectiveMainloopFwdSm90ILi2EN4cute5tupleIJNS5_1CILi1EEES8_S8_EEENS6_IJNS7_ILi64EEESA_SA_EEELi512ENS_6half_tEfNS_4arch4Sm90ELb1ELb0ELb1ELb1ELb0ELb0ELb0ELb0ELb0ELb1ELb1ELb0EEENS1_21CollectiveEpilogueFwdINS6_IJSA_NS7_ILi512EEESA_EEES9_SC_SE_Li256ELb1ELb1ELb1ELb0EEENS1_36VarlenDynamicPersistentTileSchedulerILi64ELi64ELi256ELi128ELb1ELb1ELb1ELb1ELb1ELb1EEEEEEEEEvNT_6ParamsE)
        /*005c*/ 	.word	0x00000060


	//----- nvinfo : EIATTR_REGCOUNT
	.align		4
.L_34:
        /*0060*/ 	.byte	0x04, 0x2f
        /*0062*/ 	.short	(.L_36 - .L_35)
	.align		4
.L_35:
        /*0064*/ 	.word	index@(_ZN7cutlass13device_kernelIN5flash11enable_sm90INS1_16FlashAttnFwdSm90INS1_25CollectiveMainloopFwdSm90ILi2EN4cute5tupleIJNS5_1CILi1EEES8_S8_EEENS6_IJNS7_ILi64EEESA_SA_EEELi512ENS_6half_tEfNS_4arch4Sm90ELb1ELb0ELb1ELb0ELb0ELb0ELb1ELb0ELb0ELb1ELb1ELb0EEENS1_21CollectiveEpilogueFwdINS6_IJSA_NS7_ILi512EEESA_EEES9_SC_SE_Li256ELb0ELb1ELb1ELb0EEENS1_19SingleTileSchedulerILb0ELb1ELb1ELi64EEEEEEEEEvNT_6ParamsE)
        /*0068*/ 	.word	0x000000a8


	//----- nvinfo : EIATTR_FRAME_SIZE
	.align		4
.L_36:
        /*006c*/ 	.byte	0x04, 0x11
        /*006e*/ 	.short	(.L_38 - .L_37)
	.align		4
.L_37:
        /*0070*/ 	.word	index@(_ZN7cutlass13device_kernelIN5flash11enable_sm90INS1_16FlashAttnFwdSm90INS1_25CollectiveMainloopFwdSm90ILi2EN4cute5tupleIJNS5_1CILi1EEES8_S8_EEENS6_IJNS7_ILi64EEESA_SA_EEELi512ENS_6half_tEfNS_4arch4Sm90ELb1ELb0ELb1ELb0ELb0ELb0ELb1ELb0ELb0ELb1ELb1ELb0EEENS1_21CollectiveEpilogueFwdINS6_IJSA_NS7_ILi512EEESA_EEES9_SC_SE_Li256ELb0ELb1ELb1ELb0EEENS1_19SingleTileSchedulerILb0ELb1ELb1ELi64EEEEEEEEEvNT_6ParamsE)
        /*0074*/ 	.word	0x00000038


	//----- nvinfo : EIATTR_REGCOUNT
	.align		4
.L_38:
        /*0078*/ 	.byte	0x04, 0x2f
        /*007a*/ 	.short	(.L_40 - .L_39)
	.align		4
.L_39:
        /*007c*/ 	.word	index@(_ZN7cutlass13device_kernelIN5flash11enable_sm90INS1_16FlashAttnFwdSm90INS1_25CollectiveMainloopFwdSm90ILi2EN4cute5tupleIJNS5_1CILi1EEES8_S8_EEENS6_IJNS7_ILi64EEESA_SA_EEELi512ENS_6half_tEfNS_4arch4Sm90ELb1ELb0ELb1ELb0ELb0ELb0ELb0ELb0ELb0ELb1ELb1ELb0EEENS1_21CollectiveEpilogueFwdINS6_IJSA_NS7_ILi512EEESA_EEES9_SC_SE_Li256ELb0ELb1ELb1ELb0EEENS1_19SingleTileSchedulerILb0ELb1ELb1ELi64EEEEEEEEEvNT_6ParamsE)
        /*0080*/ 	.word	0x000000a8


	//----- nvinfo : EIATTR_FRAME_SIZE
	.align		4
.L_40:
        /*0084*/ 	.byte	0x04, 0x11
        /*0086*/ 	.short	(.L_42 - .L_41)
	.align		4
.L_41:
        /*0088*/ 	.word	index@(_ZN7cutlass13device_kernelIN5flash11enable_sm90INS1_16FlashAttnFwdSm90INS1_25CollectiveMainloopFwdSm90ILi2EN4cute5tupleIJNS5_1CILi1EEES8_S8_EEENS6_IJNS7_ILi64EEESA_SA_EEELi512ENS_6half_tEfNS_4arch4Sm90ELb1ELb0ELb1ELb0ELb0ELb0ELb0ELb0ELb0ELb1ELb1ELb0EEENS1_21CollectiveEpilogueFwdINS6_IJSA_NS7_ILi512EEESA_EEES9_SC_SE_Li256ELb0ELb1ELb1ELb0EEENS1_19SingleTileSchedulerILb0ELb1ELb1ELi64EEEEEEEEEvNT_6ParamsE)
        /*008c*/ 	.word	0x00000010


	//----- nvinfo : EIATTR_REGCOUNT
	.align		4
.L_42:
        /*0090*/ 	.byte	0x04, 0x2f
        /*0092*/ 	.short	(.L_44 - .L_43)
	.align		4
.L_43:
        /*0094*/ 	.word	index@(_ZN7cutlass13device_kernelIN5flash11enable_sm90INS1_16FlashAttnFwdSm90INS1_25CollectiveMainloopFwdSm90ILi2EN4cute5tupleIJNS5_1CILi1EEES8_S8_EEENS6_IJNS7_ILi64EEESA_SA_EEELi512ENS_6half_tEfNS_4arch4Sm90ELb0ELb1ELb1ELb1ELb0ELb1ELb1ELb0ELb0ELb1ELb1ELb0EEENS1_21CollectiveEpilogueFwdINS6_IJSA_NS7_ILi512EEESA_EEES9_SC_SE_Li256ELb1ELb1ELb1ELb0EEENS1_36VarlenDynamicPersistentTileSchedulerILi64ELi64ELi256ELi128ELb1ELb1ELb1ELb1ELb0ELb1EEEEEEEEEvNT_6ParamsE)
        /*0098*/ 	.word	0x000000a8


	//----- nvinfo : EIATTR_FRAME_SIZE
	.align		4
.L_44:
        /*009c*/ 	.byte	0x04, 0x11
        /*009e*/ 	.short	(.L_46 - .L_45)
	.align		4
.L_45:
        /*00a0*/ 	.word	index@($_ZN7cutlass13device_kernelIN5flash11enable_sm90INS1_16FlashAttnFwdSm90INS1_25CollectiveMainloopFwdSm90ILi2EN4cute5tupleIJNS5_1CILi1EEES8_S8_EEENS6_IJNS7_ILi64EEESA_SA_EEELi512ENS_6half_tEfNS_4arch4Sm90ELb0ELb1ELb1ELb1ELb0ELb1ELb1ELb0ELb0ELb1ELb1ELb0EEENS1_21CollectiveEpilogueFwdINS6_IJSA_NS7_ILi512EEESA_EEES9_SC_SE_Li256ELb1ELb1ELb1ELb0EEENS1_36VarlenDynamicPersistentTileSchedulerILi64ELi64ELi256ELi128ELb1ELb1ELb1ELb1ELb0ELb1EEEEEEEEEvNT_6ParamsE$_ZZN5flash25CollectiveMainloopFwdSm90ILi2EN4cute5tupleIJNS1_1CILi1EEES4_S4_EEENS2_IJNS3_ILi64EEES6_S6_EEELi512EN7cutlass6half_tEfNS8_4arch4Sm90ELb0ELb1ELb1ELb1ELb0ELb1ELb1ELb0ELb0ELb1ELb1ELb0EE3mmaINS_16FlashAttnFwdSm90ISC_NS_21CollectiveEpilogueFwdINS2_IJS6_NS3_ILi512EEES6_EEES5_S9_SB_Li256ELb1ELb1ELb1ELb0EEENS_36VarlenDynamicPersistentTileSchedulerILi64ELi64ELi256ELi128ELb1ELb1ELb1ELb1ELb0ELb1EEEE13SharedStorageENS1_6TensorINS1_11ArrayEngineIfLm128EEENS1_6LayoutINS2_IJNS2_IJNS3_ILi2EEESR_NS3_ILi32EEEEEES4_S4_EEENS2_IJNS2_IJS4_SR_NS3_ILi4EEEEEENS3_ILi0EEESX_EEEEEEENS_7SoftmaxILi2ELi0EEEEEbRKNSC_6ParamsENS8_25PipelineTmaAsyncNoClusterILi2ENS8_16PipelineTmaAsyncILi2EEEEES19_RNS8_13PipelineStateILj2EEERT0_RT1_iRiRKNS_16SeqlenInfoQKNewKILb1ELb1EEENS2_IJiiiiEEERT_ENKUliT_T0_T1_E_clIZSD_ISM_S10_S12_EbS15_S19_S19_S1C_S1E_S1G_iS1H_S1L_S1M_S1O_EUlRS1P_iE0_NS3_ILb1EEES1W_EEDaiS1P_S1Q_S1R_)
        /*00a4*/ 	.word	0x000004f0


	//----- nvinfo : EIATTR_FRAME_SIZE
	.align		4
.L_46:
        /*00a8*/ 	.byte	0x04, 0x11
        /*00aa*/ 	.short	(.L_48 - .L_47)
	.align		4
.L_47:
        /*00ac*/ 	.word	index@(_ZN7cutlass13device_kernelIN5flash11enable_sm90INS1_16FlashAttnFwdSm90INS1_25CollectiveMainloopFwdSm90ILi2EN4cute5tupleIJNS5_1CILi1EEES8_S8_EEENS6_IJNS7_ILi64EEESA_SA_EEELi512ENS_6half_tEfNS_4arch4Sm90ELb0ELb1ELb1ELb1ELb0ELb1ELb1ELb0ELb0ELb1ELb1ELb0EEENS1_21CollectiveEpilogueFwdINS6_IJSA_NS7_ILi512EEESA_EEES9_SC_SE_Li256ELb1ELb1ELb1ELb0EEENS1_36VarlenDynamicPersistentTileSchedulerILi64ELi64ELi256ELi128ELb1ELb1ELb1ELb1ELb0ELb1EEEEEEEEEvNT_6ParamsE)
        /*00b0*/ 	.word	0x000004f0


	//----- nvinfo : EIATTR_REGCOUNT
	.align		4
.L_48:
        /*00b4*/ 	.byte	0x04, 0x2f
        /*00b6*/ 	.short	(.L_50 - .L_49)
	.align		4
.L_49:
        /*00b8*/ 	.word	index@(_ZN7cutlass13device_kernelIN5flash11enable_sm90INS1_16FlashAttnFwdSm90INS1_25CollectiveMainloopFwdSm90ILi2EN4cute5tupleIJNS5_1CILi1EEES8_S8_EEENS6_IJNS7_ILi64EEESA_SA_EEELi512ENS_6half_tEfNS_4arch4Sm90ELb0ELb1ELb1ELb1ELb0ELb0ELb1ELb0ELb0ELb1ELb1ELb0EEENS1_21CollectiveEpilogueFwdINS6_IJSA_NS7_ILi512EEESA_EEES9_SC_SE_Li256ELb1ELb1ELb1ELb0EEENS1_36VarlenDynamicPersistentTileSchedulerILi64ELi64ELi256ELi128ELb1ELb1ELb1ELb1ELb0ELb1EEEEEEEEEvNT_6ParamsE)
        /*00bc*/ 	.word	0x000000a8


	//----- nvinfo : EIATTR_FRAME_SIZE
	.align		4
.L_50:
        /*00c0*/ 	.byte	0x04, 0x11
        /*00c2*/ 	.short	(.L_52 - .L_51)
	.align		4
.L_51:
        /*00c4*/ 	.word	index@($_ZN7cutlass13device_kernelIN5flash11enable_sm90INS1_16FlashAttnFwdSm90INS1_25CollectiveMainloopFwdSm90ILi2EN4cute5tupleIJNS5_1CILi1EEES8_S8_EEENS6_IJNS7_ILi64EEESA_SA_EEELi512ENS_6half_tEfNS_4arch4Sm90ELb0ELb1ELb1ELb1ELb0ELb0ELb1ELb0ELb0ELb1ELb1ELb0EEENS1_21CollectiveEpilogueFwdINS6_IJSA_NS7_ILi512EEESA_EEES9_SC_SE_Li256ELb1ELb1ELb1ELb0EEENS1_36VarlenDynamicPersistentTileSchedulerILi64ELi64ELi256ELi128ELb1ELb1ELb1ELb1ELb0ELb1EEEEEEEEEvNT_6ParamsE$_ZZN5flash25CollectiveMainloopFwdSm90ILi2EN4cute5tupleIJNS1_1CILi1EEES4_S4_EEENS2_IJNS3_ILi64EEES6_S6_EEELi512EN7cutlass6half_tEfNS8_4arch4Sm90ELb0ELb1ELb1ELb1ELb0ELb0ELb1ELb0ELb0ELb1ELb1ELb0EE3mmaINS_16FlashAttnFwdSm90ISC_NS_21CollectiveEpilogueFwdINS2_IJS6_NS3_ILi512EEES6_EEES5_S9_SB_Li256ELb1ELb1ELb1ELb0EEENS_36VarlenDynamicPersistentTileSchedulerILi64ELi64ELi256ELi128ELb1ELb1ELb1ELb1ELb0ELb1EEEE13SharedStorageENS1_6TensorINS1_11ArrayEngineIfLm128EEENS1_6LayoutINS2_IJNS2_IJNS3_ILi2EEESR_NS3_ILi32EEEEEES4_S4_EEENS2_IJNS2_IJS4_SR_NS3_ILi4EEEEEENS3_ILi0EEESX_EEEEEEENS_7SoftmaxILi2ELi0EEEEEbRKNSC_6ParamsENS8_25PipelineTmaAsyncNoClusterILi2ENS8_16PipelineTmaAsyncILi2EEEEES19_RNS8_13PipelineStateILj2EEERT0_RT1_iRiRKNS_16SeqlenInfoQKNewKILb1ELb0EEENS2_IJiiiiEEERT_ENKUliT_T0_T1_E_clIZSD_ISM_S10_S12_EbS15_S19_S19_S1C_S1E_S1G_iS1H_S1L_S1M_S1O_EUlRS1P_iE1_NS3_ILb0EEENS3_ILb1EEEEEDaiS1P_S1Q_S1R_)
        /*00c8*/ 	.word	0x000004c0


	//----- nvinfo : EIATTR_FRAME_SIZE
	.align		4
.L_52:
        /*00cc*/ 	.byte	0x04, 0x11
        /*00ce*/ 	.short	(.L_54 - .L_53)
	.align		4
.L_53:
        /*00d0*/ 	.word	index@(_ZN7cutlass13device_kernelIN5flash11enable_sm90INS1_16FlashAttnFwdSm90INS1_25CollectiveMainloopFwdSm90ILi2EN4cute5tupleIJNS5_1CILi1EEES8_S8_EEENS6_IJNS7_ILi64EEESA_SA_EEELi512ENS_6half_tEfNS_4arch4Sm90ELb0ELb1ELb1ELb1ELb0ELb0ELb1ELb0ELb0ELb1ELb1ELb0EEENS1_21CollectiveEpilogueFwdINS6_IJSA_NS7_ILi512EEESA_EEES9_SC_SE_Li256ELb1ELb1ELb1ELb0EEENS1_36VarlenDynamicPersistentTileSchedulerILi64ELi64ELi256ELi128ELb1ELb1ELb1ELb1ELb0ELb1EEEEEEEEEvNT_6ParamsE)
        /*00d4*/ 	.word	0x000004c0


	//----- nvinfo : EIATTR_REGCOUNT
	.align		4
.L_54:
        /*00d8*/ 	.byte	0x04, 0x2f
        /*00da*/ 	.short	(.L_56 - .L_55)
	.align		4
.L_55:
        /*00dc*/ 	.word	index@(_ZN7cutlass13device_kernelIN5flash11enable_sm90INS1_16FlashAttnFwdSm90INS1_25CollectiveMainloopFwdSm90ILi2EN4cute5tupleIJNS5_1CILi1EEES8_S8_EEENS6_IJNS7_ILi64EEESA_SA_EEELi512ENS_6half_tEfNS_4arch4Sm90ELb0ELb1ELb1ELb1ELb0ELb1ELb0ELb0ELb0ELb1ELb1ELb0EEENS1_21CollectiveEpilogueFwdINS6_IJSA_NS7_ILi512EEESA_EEES9_SC_SE_Li256ELb1ELb1ELb1ELb0EEENS1_36VarlenDynamicPersistentTileSchedulerILi64ELi64ELi256ELi128ELb1ELb1ELb1ELb1ELb0ELb1EEEEEEEEEvNT_6ParamsE)
        /*00e0*/ 	.word	0x000000a8


	//----- nvinfo : EIATTR_FRAME_SIZE
	.align		4
.L_56:
        /*00e4*/ 	.byte	0x04, 0x11
        /*00e6*/ 	.short	(.L_58 - .L_57)
	.align		4
.L_57:
        /*00e8*/ 	.word	index@(_ZN7cutlass13device_kernelIN5flash11enable_sm90INS1_16FlashAttnFwdSm90INS1_25CollectiveMainloopFwdSm90ILi2EN4cute5tupleIJNS5_1CILi1EEES8_S8_EEENS6_IJNS7_ILi64EEESA_SA_EEELi512ENS_6half_tEfNS_4arch4Sm90ELb0ELb1ELb1ELb1ELb0ELb1ELb0ELb0ELb0ELb1ELb1ELb0EEENS1_21CollectiveEpilogueFwdINS6_IJSA_NS7_ILi512EEESA_EEES9_SC_SE_Li256ELb1ELb1ELb1ELb0EEENS1_36VarlenDynamicPersistentTileSchedulerILi64ELi64ELi256ELi128ELb1ELb1ELb1ELb1ELb0ELb1EEEEEEEEEvNT_6ParamsE)
        /*00ec*/ 	.word	0x00000070


	//----- nvinfo : EIATTR_REGCOUNT
	.align		4
.L_58:
        /*00f0*/ 	.byte	0x04, 0x2f
        /*00f2*/ 	.short	(.L_60 - .L_59)
	.align		4
.L_59:
        /*00f4*/ 	.word	index@(_ZN7cutlass13device_kernelIN5flash11enable_sm90INS1_16FlashAttnFwdSm90INS1_25CollectiveMainloopFwdSm90ILi2EN4cute5tupleIJNS5_1CILi1EEES8_S8_EEENS6_IJNS7_ILi64EEESA_SA_EEELi512ENS_6half_tEfNS_4arch4Sm90ELb0ELb1ELb1ELb1ELb0ELb0ELb0ELb0ELb0ELb1ELb1ELb0EEENS1_21CollectiveEpilogueFwdINS6_IJSA_NS7_ILi512EEESA_EEES9_SC_SE_Li256ELb1ELb1ELb1ELb0EEENS1_36VarlenDynamicPersistentTileSchedulerILi64ELi64ELi256ELi128ELb1ELb1ELb1ELb1ELb0ELb1EEEEEEEEEvNT_6ParamsE)
        /*00f8*/ 	.word	0x000000a8


	//----- nvinfo : EIATTR_FRAME_SIZE
	.align		4
.L_60:
        /*00fc*/ 	.byte	0x04, 0x11
        /*00fe*/ 	.short	(.L_62 - .L_61)
	.align		4
.L_61:
        /*0100*/ 	.word	index@(_ZN7cutlass13device_kernelIN5flash11enable_sm90INS1_16FlashAttnFwdSm90INS1_25CollectiveMainloopFwdSm90ILi2EN4cute5tupleIJNS5_1CILi1EEES8_S8_EEENS6_IJNS7_ILi64EEESA_SA_EEELi512ENS_6half_tEfNS_4arch4Sm90ELb0ELb1ELb1ELb1ELb0ELb0ELb0ELb0ELb0ELb1ELb1ELb0EEENS1_21CollectiveEpilogueFwdINS6_IJSA_NS7_ILi512EEESA_EEES9_SC_SE_Li256ELb1ELb1ELb1ELb0EEENS1_36VarlenDynamicPersistentTileSchedulerILi64ELi64ELi256ELi128ELb1ELb1ELb1ELb1ELb0ELb1EEEEEEEEEvNT_6ParamsE)
        /*0104*/ 	.word	0x00000060


	//----- nvinfo : EIATTR_REGCOUNT
	.align		4
.L_62:
        /*0108*/ 	.byte	0x04, 0x2f
        /*010a*/ 	.short	(.L_64 - .L_63)
	.align		4
.L_63:
        /*010c*/ 	.word	index@(_ZN7cutlass13device_kernelIN5flash11enable_sm90INS1_16FlashAttnFwdSm90INS1_25CollectiveMainloopFwdSm90ILi2EN4cute5tupleIJNS5_1CILi1EEES8_S8_EEENS6_IJNS7_ILi64EEESA_SA_EEELi512ENS_6half_tEfNS_4arch4Sm90ELb0ELb1ELb1ELb0ELb0ELb0ELb1ELb0ELb0ELb1ELb1ELb0EEENS1_21CollectiveEpilogueFwdINS6_IJSA_NS7_ILi512EEESA_EEES9_SC_SE_Li256ELb0ELb1ELb1ELb0EEENS1_19SingleTileSchedulerILb0ELb1ELb1ELi64EEEEEEEEEvNT_6ParamsE)
        /*0110*/ 	.word	0x000000a8


	//----- nvinfo : EIATTR_FRAME_SIZE
	.align		4
.L_64:
        /*0114*/ 	.byte	0x04, 0x11
        /*0116*/ 	.short	(.L_66 - .L_65)
	.align		4
.L_65:
        /*0118*/ 	.word	index@($_ZN7cutlass13device_kernelIN5flash11enable_sm90INS1_16FlashAttnFwdSm90INS1_25CollectiveMainloopFwdSm90ILi2EN4cute5tupleIJNS5_1CILi1EEES8_S8_EEENS6_IJNS7_ILi64EEESA_SA_EEELi512ENS_6half_tEfNS_4arch4Sm90ELb0ELb1ELb1ELb0ELb0ELb0ELb1ELb0ELb0ELb1ELb1ELb0EEENS1_21CollectiveEpilogueFwdINS6_IJSA_NS7_ILi512EEESA_EEES9_SC_SE_Li256ELb0ELb1ELb1ELb0EEENS1_19SingleTileSchedulerILb0ELb1ELb1ELi64EEEEEEEEEvNT_6ParamsE$_ZZN5flash25CollectiveMainloopFwdSm90ILi2EN4cute5tupleIJNS1_1CILi1EEES4_S4_EEENS2_IJNS3_ILi64EEES6_S6_EEELi512EN7cutlass6half_tEfNS8_4arch4Sm90ELb0ELb1ELb1ELb0ELb0ELb0ELb1ELb0ELb0ELb1ELb1ELb0EE3mmaINS_16FlashAttnFwdSm90ISC_NS_21CollectiveEpilogueFwdINS2_IJS6_NS3_ILi512EEES6_EEES5_S9_SB_Li256ELb0ELb1ELb1ELb0EEENS_19SingleTileSchedulerILb0ELb1ELb1ELi64EEEE13SharedStorageENS1_6TensorINS1_11ArrayEngineIfLm128EEENS1_6LayoutINS2_IJNS2_IJNS3_ILi2EEESR_NS3_ILi32EEEEEES4_S4_EEENS2_IJNS2_IJS4_SR_NS3_ILi4EEEEEENS3_ILi0EEESX_EEEEEEENS_7SoftmaxILi2ELi0EEEEEbRKNSC_6ParamsENS8_25PipelineTmaAsyncNoClusterILi2ENS8_16PipelineTmaAsyncILi2EEEEES19_RNS8_13PipelineStateILj2EEERT0_RT1_iRiRKNS_16SeqlenInfoQKNewKILb0ELb0EEENS2_IJiiiiEEERT_ENKUliT_T0_T1_E_clIZSD_ISM_S10_S12_EbS15_S19_S19_S1C_S1E_S1G_iS1H_S1L_S1M_S1O_EUlRS1P_iE0_NS3_ILb1EEES1W_EEDaiS1P_S1Q_S1R_)
        /*011c*/ 	.word	0x00000480


	//----- nvinfo : EIATTR_FRAME_SIZE
	.align		4
.L_66:
        /*0120*/ 	.byte	0x04, 0x11
        /*0122*/ 	.short	(.L_68 - .L_67)
	.align		4
.L_67:
        /*0124*/ 	.word	index@(_ZN7cutlass13device_kernelIN5flash11enable_sm90INS1_16FlashAttnFwdSm90INS1_25CollectiveMainloopFwdSm90ILi2EN4cute5tupleIJNS5_1CILi1EEES8_S8_EEENS6_IJNS7_ILi64EEESA_SA_EEELi512ENS_6half_tEfNS_4arch4Sm90ELb0ELb1ELb1ELb0ELb0ELb0ELb1ELb0ELb0ELb1ELb1ELb0EEENS1_21CollectiveEpilogueFwdINS6_IJSA_NS7_ILi512EEESA_EEES9_SC_SE_Li256ELb0ELb1ELb1ELb0EEENS1_19SingleTileSchedulerILb0ELb1ELb1ELi64EEEEEEEEEvNT_6ParamsE)
        /*0128*/ 	.word	0x00000480


	//----- nvinfo : EIATTR_REGCOUNT
	.align		4
.L_68:
        /*012c*/ 	.byte	0x04, 0x2f
        /*012e*/ 	.short	(.L_70 - .L_69)
	.align		4
.L_69:
        /*0130*/ 	.word	index@(_ZN7cutlass13device_kernelIN5flash11enable_sm90INS1_16FlashAttnFwdSm90INS1_25CollectiveMainloopFwdSm90ILi2EN4cute5tupleIJNS5_1CILi1EEES8_S8_EEENS6_IJNS7_ILi64EEESA_SA_EEELi512ENS_6half_tEfNS_4arch4Sm90ELb0ELb1ELb1ELb0ELb0ELb0ELb0ELb0ELb0ELb1ELb1ELb0EEENS1_21CollectiveEpilogueFwdINS6_IJSA_NS7_ILi512EEESA_EEES9_SC_SE_Li256ELb0ELb1ELb1ELb0EEENS1_19SingleTileSchedulerILb0ELb1ELb1ELi64EEEEEEEEEvNT_6ParamsE)
        /*0134*/ 	.word	0x000000a8


	//----- nvinfo : EIATTR_FRAME_SIZE
	.align		4
.L_70:
        /*0138*/ 	.byte	0x04, 0x11
        /*013a*/ 	.short	(.L_72 - .L_71)
	.align		4
.L_71:
        /*013c*/ 	.word	index@(_ZN7cutlass13device_kernelIN5flash11enable_sm90INS1_16FlashAttnFwdSm90INS1_25CollectiveMainloopFwdSm90ILi2EN4cute5tupleIJNS5_1CILi1EEES8_S8_EEENS6_IJNS7_ILi64EEESA_SA_EEELi512ENS_6half_tEfNS_4arch4Sm90ELb0ELb1ELb1ELb0ELb0ELb0ELb0ELb0ELb0ELb1ELb1ELb0EEENS1_21CollectiveEpilogueFwdINS6_IJSA_NS7_ILi512EEESA_EEES9_SC_SE_Li256ELb0ELb1ELb1ELb0EEENS1_19SingleTileSchedulerILb0ELb1ELb1ELi64EEEEEEEEEvNT_6ParamsE)
        /*0140*/ 	.word	0x00000010


	//----- nvinfo : EIATTR_REGCOUNT
	.align		4
.L_72:
        /*0144*/ 	.byte	0x04, 0x2f
        /*0146*/ 	.short	(.L_74 - .L_73)
	.align		4
.L_73:
        /*0148*/ 	.word	index@(_ZN7cutlass13device_kernelIN5flash11enable_sm90INS1_16FlashAttnFwdSm90INS1_25CollectiveMainloopFwdSm90ILi2EN4cute5tupleIJNS5_1CILi1EEES8_S8_EEENS6_IJNS7_ILi64EEESA_SA_EEELi512ENS_6half_tEfNS_4arch4Sm90ELb0ELb0ELb1ELb1ELb0ELb1ELb1ELb0ELb0ELb1ELb1ELb0EEENS1_21CollectiveEpilogueFwdINS6_IJSA_NS7_ILi512EEESA_EEES9_SC_SE_Li256ELb1ELb1ELb1ELb0EEENS1_36VarlenDynamicPersistentTileSchedulerILi64ELi64ELi256ELi128ELb1ELb1ELb1ELb0ELb1ELb1EEEEEEEEEvNT_6ParamsE)
        /*014c*/ 	.word	0x000000a8


	//----- nvinfo : EIATTR_FRAME_SIZE
	.align		4
.L_74:
        /*0150*/ 	.byte	0x04, 0x11
        /*0152*/ 	.short	(.L_76 - .L_75)
	.align		4
.L_75:
        /*0154*/ 	.word	index@(_ZN7cutlass13device_kernelIN5flash11enable_sm90INS1_16FlashAttnFwdSm90INS1_25CollectiveMainloopFwdSm90ILi2EN4cute5tupleIJNS5_1CILi1EEES8_S8_EEENS6_IJNS7_ILi64EEESA_SA_EEELi512ENS_6half_tEfNS_4arch4Sm90ELb0ELb0ELb1ELb1ELb0ELb1ELb1ELb0ELb0ELb1ELb1ELb0EEENS1_21CollectiveEpilogueFwdINS6_IJSA_NS7_ILi512EEESA_EEES9_SC_SE_Li256ELb1ELb1ELb1ELb0EEENS1_36VarlenDynamicPersistentTileSchedulerILi64ELi64ELi256ELi128ELb1ELb1ELb1ELb0ELb1ELb1EEEEEEEEEvNT_6ParamsE)
        /*0158*/ 	.word	0x00000090


	//----- nvinfo : EIATTR_REGCOUNT
	.align		4
.L_76:
        /*015c*/ 	.byte	0x04, 0x2f
        /*015e*/ 	.short	(.L_78 - .L_77)
	.align		4
.L_77:
        /*0160*/ 	.word	index@(_ZN7cutlass13device_kernelIN5flash11enable_sm90INS1_16FlashAttnFwdSm90INS1_25CollectiveMainloopFwdSm90ILi2EN4cute5tupleIJNS5_1CILi1EEES8_S8_EEENS6_IJNS7_ILi64EEESA_SA_EEELi512ENS_6half_tEfNS_4arch4Sm90ELb0ELb0ELb1ELb1ELb0ELb0ELb1ELb0ELb0ELb1ELb1ELb0EEENS1_21CollectiveEpilogueFwdINS6_IJSA_NS7_ILi512EEESA_EEES9_SC_SE_Li256ELb1ELb1ELb1ELb0EEENS1_36VarlenDynamicPersistentTileSchedulerILi64ELi64ELi256ELi128ELb1ELb1ELb1ELb0ELb1ELb1EEEEEEEEEvNT_6ParamsE)
        /*0164*/ 	.word	0x000000a8


	//----- nvinfo : EIATTR_FRAME_SIZE
	.align		4
.L_78:
        /*0168*/ 	.byte	0x04, 0x11
        /*016a*/ 	.short	(.L_80 - .L_79)
	.align		4
.L_79:
        /*016c*/ 	.word	index@(_ZN7cutlass13device_kernelIN5flash11enable_sm90INS1_16FlashAttnFwdSm90INS1_25CollectiveMainloopFwdSm90ILi2EN4cute5tupleIJNS5_1CILi1EEES8_S8_EEENS6_IJNS7_ILi64EEESA_SA_EEELi512ENS_6half_tEfNS_4arch4Sm90ELb0ELb0ELb1ELb1ELb0ELb0ELb1ELb0ELb0ELb1ELb1ELb0EEENS1_21CollectiveEpilogueFwdINS6_IJSA_NS7_ILi512EEESA_EEES9_SC_SE_Li256ELb1ELb1ELb1ELb0EEENS1_36VarlenDynamicPersistentTileSchedulerILi64ELi64ELi256ELi128ELb1ELb1ELb1ELb0ELb1ELb1EEEEEEEEEvNT_6ParamsE)
        /*0170*/ 	.word	0x00000078


	//----- nvinfo : EIATTR_REGCOUNT
	.align		4
.L_80:
        /*0174*/ 	.byte	0x04, 0x2f
        /*0176*/ 	.short	(.L_82 - .L_81)
	.align		4
.L_81:
        /*0178*/ 	.word	index@(_ZN7cutlass13device_kernelIN5flash11enable_sm90INS1_16FlashAttnFwdSm90INS1_25CollectiveMainloopFwdSm90ILi2EN4cute5tupleIJNS5_1CILi1EEES8_S8_EEENS6_IJNS7_ILi64EEESA_SA_EEELi512ENS_6half_tEfNS_4arch4Sm90ELb0ELb0ELb1ELb1ELb0ELb1ELb0ELb0ELb0ELb1ELb1ELb0EEENS1_21CollectiveEpilogueFwdINS6_IJSA_NS7_ILi512EEESA_EEES9_SC_SE_Li256ELb1ELb1ELb1ELb0EEENS1_36VarlenDynamicPersistentTileSchedulerILi64ELi64ELi256ELi128ELb1ELb1ELb1ELb0ELb1ELb1EEEEEEEEEvNT_6ParamsE)
        /*017c*/ 	.word	0x000000a8


	//----- nvinfo : EIATTR_FRAME_SIZE
	.align		4
.L_82:
        /*0180*/ 	.byte	0x04, 0x11
        /*0182*/ 	.short	(.L_84 - .L_83)
	.align		4
.L_83:
        /*0184*/ 	.word	index@(_ZN7cutlass13device_kernelIN5flash11enable_sm90INS1_16FlashAttnFwdSm90INS1_25CollectiveMainloopFwdSm90ILi2EN4cute5tupleIJNS5_1CILi1EEES8_S8_EEENS6_IJNS7_ILi64EEESA_SA_EEELi512ENS_6half_tEfNS_4arch4Sm90ELb0ELb0ELb1ELb1ELb0ELb1ELb0ELb0ELb0ELb1ELb1ELb0EEENS1_21CollectiveEpilogueFwdINS6_IJSA_NS7_ILi512EEESA_EEES9_SC_SE_Li256ELb1ELb1ELb1ELb0EEENS1_36VarlenDynamicPersistentTileSchedulerILi64ELi64ELi256ELi128ELb1ELb1ELb1ELb0ELb1ELb1EEEEEEEEEvNT_6ParamsE)
        /*0188*/ 	.word	0x00000078


	//----- nvinfo : EIATTR_REGCOUNT
	.align		4
.L_84:
        /*018c*/ 	.byte	0x04, 0x2f
        /*018e*/ 	.short	(.L_86 - .L_85)
	.align		4
.L_85:
        /*0190*/ 	.word	index@(_ZN7cutlass13device_kernelIN5flash11enable_sm90INS1_16FlashAttnFwdSm90INS1_25CollectiveMainloopFwdSm90ILi2EN4cute5tupleIJNS5_1CILi1EEES8_S8_EEENS6_IJNS7_ILi64EEESA_SA_EEELi512ENS_6half_tEfNS_4arch4Sm90ELb0ELb0ELb1ELb1ELb0ELb0ELb0ELb0ELb0ELb1ELb1ELb0EEENS1_21CollectiveEpilogueFwdINS6_IJSA_NS7_ILi512EEESA_EEES9_SC_SE_Li256ELb1ELb1ELb1ELb0EEENS1_36VarlenDynamicPersistentTileSchedulerILi64ELi64ELi256ELi128ELb1ELb1ELb1ELb0ELb1ELb1EEEEEEEEEvNT_6ParamsE)
        /*0194*/ 	.word	0x000000a8


	//----- nvinfo : EIATTR_FRAME_SIZE
	.align		4
.L_86:
        /*0198*/ 	.byte	0x04, 0x11
        /*019a*/ 	.short	(.L_88 - .L_87)
	.align		4
.L_87:
        /*019c*/ 	.word	index@(_ZN7cutlass13device_kernelIN5flash11enable_sm90INS1_16FlashAttnFwdSm90INS1_25CollectiveMainloopFwdSm90ILi2EN4cute5tupleIJNS5_1CILi1EEES8_S8_EEENS6_IJNS7_ILi64EEESA_SA_EEELi512ENS_6half_tEfNS_4arch4Sm90ELb0ELb0ELb1ELb1ELb0ELb0ELb0ELb0ELb0ELb1ELb1ELb0EEENS1_21CollectiveEpilogueFwdINS6_IJSA_NS7_ILi512EEESA_EEES9_SC_SE_Li256ELb1ELb1ELb1ELb0EEENS1_36VarlenDynamicPersistentTileSchedulerILi64ELi64ELi256ELi128ELb1ELb1ELb1ELb0ELb1ELb1EEEEEEEEEvNT_6ParamsE)
        /*01a0*/ 	.word	0x00000060


	//----- nvinfo : EIATTR_REGCOUNT
	.align		4
.L_88:
        /*01a4*/ 	.byte	0x04, 0x2f
        /*01a6*/ 	.short	(.L_90 - .L_89)
	.align		4
.L_89:
        /*01a8*/ 	.word	index@(_ZN7cutlass13device_kernelIN5flash11enable_sm90INS1_16FlashAttnFwdSm90INS1_25CollectiveMainloopFwdSm90ILi2EN4cute5tupleIJNS5_1CILi1EEES8_S8_EEENS6_IJNS7_ILi64EEESA_SA_EEELi512ENS_6half_tEfNS_4arch4Sm90ELb0ELb0ELb1ELb0ELb0ELb0ELb1ELb0ELb0ELb1ELb1ELb0EEENS1_21CollectiveEpilogueFwdINS6_IJSA_NS7_ILi512EEESA_EEES9_SC_SE_Li256ELb0ELb1ELb1ELb0EEENS1_19SingleTileSchedulerILb0ELb1ELb1ELi64EEEEEEEEEvNT_6ParamsE)
        /*01ac*/ 	.word	0x000000a8


	//----- nvinfo : EIATTR_FRAME_SIZE
	.align		4
.L_90:
        /*01b0*/ 	.byte	0x04, 0x11
        /*01b2*/ 	.short	(.L_92 - .L_91)
	.align		4
.L_91:
        /*01b4*/ 	.word	index@(_ZN7cutlass13device_kernelIN5flash11enable_sm90INS1_16FlashAttnFwdSm90INS1_25CollectiveMainloopFwdSm90ILi2EN4cute5tupleIJNS5_1CILi1EEES8_S8_EEENS6_IJNS7_ILi64EEESA_SA_EEELi512ENS_6half_tEfNS_4arch4Sm90ELb0ELb0ELb1ELb0ELb0ELb0ELb1ELb0ELb0ELb1ELb1ELb0EEENS1_21CollectiveEpilogueFwdINS6_IJSA_NS7_ILi512EEESA_EEES9_SC_SE_Li256ELb0ELb1ELb1ELb0EEENS1_19SingleTileSchedulerILb0ELb1ELb1ELi64EEEEEEEEEvNT_6ParamsE)
        /*01b8*/ 	.word	0x00000030


	//----- nvinfo : EIATTR_REGCOUNT
	.align		4
.L_92:
        /*01bc*/ 	.byte	0x04, 0x2f
        /*01be*/ 	.short	(.L_94 - .L_93)
	.align		4
.L_93:
        /*01c0*/ 	.word	index@(_ZN7cutlass13device_kernelIN5flash11enable_sm90INS1_16FlashAttnFwdSm90INS1_25CollectiveMainloopFwdSm90ILi2EN4cute5tupleIJNS5_1CILi1EEES8_S8_EEENS6_IJNS7_ILi64EEESA_SA_EEELi512ENS_6half_tEfNS_4arch4Sm90ELb0ELb0ELb1ELb0ELb0ELb0ELb0ELb0ELb0ELb1ELb1ELb0EEENS1_21CollectiveEpilogueFwdINS6_IJSA_NS7_ILi512EEESA_EEES9_SC_SE_Li256ELb0ELb1ELb1ELb0EEENS1_19SingleTileSchedulerILb0ELb1ELb1ELi64EEEEEEEEEvNT_6ParamsE)
        /*01c4*/ 	.word	0x000000a8


	//----- nvinfo : EIATTR_FRAME_SIZE
	.align		4
.L_94:
        /*01c8*/ 	.byte	0x04, 0x11
        /*01ca*/ 	.short	(.L_96 - .L_95)
	.align		4
.L_95:
        /*01cc*/ 	.word	index@(_ZN7cutlass13device_kernelIN5flash11enable_sm90INS1_16FlashAttnFwdSm90INS1_25CollectiveMainloopFwdSm90ILi2EN4cute5tupleIJNS5_1CILi1EEES8_S8_EEENS6_IJNS7_ILi64EEESA_SA_EEELi512ENS_6half_tEfNS_4arch4Sm90ELb0ELb0ELb1ELb0ELb0ELb0ELb0ELb0ELb0ELb1ELb1ELb0EEENS1_21CollectiveEpilogueFwdINS6_IJSA_NS7_ILi512EEESA_EEES9_SC_SE_Li256ELb0ELb1ELb1ELb0EEENS1_19SingleTileSchedulerILb0ELb1ELb1ELi64EEEEEEEEEvNT_6ParamsE)
        /*01d0*/ 	.word	0x00000018


	//----- nvinfo : EIATTR_MIN_STACK_SIZE
	.align		4
.L_96:
        /*01d4*/ 	.byte	0x04, 0x12
        /*01d6*/ 	.short	(.L_98 - .L_97)
	.align		4
.L_97:
        /*01d8*/ 	.word	index@(_ZN7cutlass13device_kernelIN5flash11enable_sm90INS1_16FlashAttnFwdSm90INS1_25CollectiveMainloopFwdSm90ILi2EN4cute5tupleIJNS5_1CILi1EEES8_S8_EEENS6_IJNS7_ILi64EEESA_SA_EEELi512ENS_6half_tEfNS_4arch4Sm90ELb0ELb0ELb1ELb0ELb0ELb0ELb0ELb0ELb0ELb1ELb1ELb0EEENS1_21CollectiveEpilogueFwdINS6_IJSA_NS7_ILi512EEESA_EEES9_SC_SE_Li256ELb0ELb1ELb1ELb0EEENS1_19SingleTileSchedulerILb0ELb1ELb1ELi64EEEEEEEEEvNT_6ParamsE)
        /*01dc*/ 	.word	0x00000018


	//----- nvinfo : EIATTR_MIN_STACK_SIZE
	.align		4
.L_98:
        /*01e0*/ 	.byte	0x04, 0x12
        /*01e2*/ 	.short	(.L_100 - .L_99)
	.align		4
.L_99:
        /*01e4*/ 	.word	index@(_ZN7cutlass13device_kernelIN5flash11enable_sm90INS1_16FlashAttnFwdSm90INS1_25CollectiveMainloopFwdSm90ILi2EN4cute5tupleIJNS5_1CILi1EEES8_S8_EEENS6_IJNS7_ILi64EEESA_SA_EEELi512ENS_6half_tEfNS_4arch4Sm90ELb0ELb0ELb1ELb0ELb0ELb0ELb1ELb0ELb0ELb1ELb1ELb0EEENS1_21CollectiveEpilogueFwdINS6_IJSA_NS7_ILi512EEESA_EEES9_SC_SE_Li256ELb0ELb1ELb1ELb0EEENS1_19SingleTileSchedulerILb0ELb1ELb1ELi64EEEEEEEEEvNT_6ParamsE)
        /*01e8*/ 	.word	0x00000030


	//----- nvinfo : EIATTR_MIN_STACK_SIZE
	.align		4
.L_100:
        /*01ec*/ 	.byte	0x04, 0x12
        /*01ee*/ 	.short	(.L_102 - .L_101)
	.align		4
.L_101:
        /*01f0*/ 	.word	index@(_ZN7cutlass13device_kernelIN5flash11enable_sm90INS1_16FlashAttnFwdSm90INS1_25CollectiveMainloopFwdSm90ILi2EN4cute5tupleIJNS5_1CILi1EEES8_S8_EEENS6_IJNS7_ILi64EEESA_SA_EEELi512ENS_6half_tEfNS_4arch4Sm90ELb0ELb0ELb1ELb1ELb0ELb0ELb0ELb0ELb0ELb1ELb1ELb0EEENS1_21CollectiveEpilogueFwdINS6_IJSA_NS7_ILi512EEESA_EEES9_SC_SE_Li256ELb1ELb1ELb1ELb0EEENS1_36VarlenDynamicPersistentTileSchedulerILi64ELi64ELi256ELi128ELb1ELb1ELb1ELb0ELb1ELb1EEEEEEEEEvNT_6ParamsE)
        /*01f4*/ 	.word	0x00000060


	//----- nvinfo : EIATTR_MIN_STACK_SIZE
	.align		4
.L_102:
        /*01f8*/ 	.byte	0x04, 0x12
        /*01fa*/ 	.short	(.L_104 - .L_103)
	.align		4
.L_103:
        /*01fc*/ 	.word	index@(_ZN7cutlass13device_kernelIN5flash11enable_sm90INS1_16FlashAttnFwdSm90INS1_25CollectiveMainloopFwdSm90ILi2EN4cute5tupleIJNS5_1CILi1EEES8_S8_EEENS6_IJNS7_ILi64EEESA_SA_EEELi512ENS_6half_tEfNS_4arch4Sm90ELb0ELb0ELb1ELb1ELb0ELb1ELb0ELb0ELb0ELb1ELb1ELb0EEENS1_21CollectiveEpilogueFwdINS6_IJSA_NS7_ILi512EEESA_EEES9_SC_SE_Li256ELb1ELb1ELb1ELb0EEENS1_36VarlenDynamicPersistentTileSchedulerILi64ELi64ELi256ELi128ELb1ELb1ELb1ELb0ELb1ELb1EEEEEEEEEvNT_6ParamsE)
        /*0200*/ 	.word	0x00000078


	//----- nvinfo : EIATTR_MIN_STACK_SIZE
	.align		4
.L_104:
        /*0204*/ 	.byte	0x04, 0x12
        /*0206*/ 	.short	(.L_106 - .L_105)
	.align		4
.L_105:
        /*0208*/ 	.word	index@(_ZN7cutlass13device_kernelIN5flash11enable_sm90INS1_16FlashAttnFwdSm90INS1_25CollectiveMainloopFwdSm90ILi2EN4cute5tupleIJNS5_1CILi1EEES8_S8_EEENS6_IJNS7_ILi64EEESA_SA_EEELi512ENS_6half_tEfNS_4arch4Sm90ELb0ELb0ELb1ELb1ELb0ELb0ELb1ELb0ELb0ELb1ELb1ELb0EEENS1_21CollectiveEpilogueFwdINS6_IJSA_NS7_ILi512EEESA_EEES9_SC_SE_Li256ELb1ELb1ELb1ELb0EEENS1_36VarlenDynamicPersistentTileSchedulerILi64ELi64ELi256ELi128ELb1ELb1ELb1ELb0ELb1ELb1EEEEEEEEEvNT_6ParamsE)
        /*020c*/ 	.word	0x00000078


	//----- nvinfo : EIATTR_MIN_STACK_SIZE
	.align		4
.L_106:
        /*0210*/ 	.byte	0x04, 0x12
        /*0212*/ 	.short	(.L_108 - .L_107)
	.align		4
.L_107:
        /*0214*/ 	.word	index@(_ZN7cutlass13device_kernelIN5flash11enable_sm90INS1_16FlashAttnFwdSm90INS1_25CollectiveMainloopFwdSm90ILi2EN4cute5tupleIJNS5_1CILi1EEES8_S8_EEENS6_IJNS7_ILi64EEESA_SA_EEELi512ENS_6half_tEfNS_4arch4Sm90ELb0ELb0ELb1ELb1ELb0ELb1ELb1ELb0ELb0ELb1ELb1ELb0EEENS1_21CollectiveEpilogueFwdINS6_IJSA_NS7_ILi512EEESA_EEES9_SC_SE_Li256ELb1ELb1ELb1ELb0EEENS1_36VarlenDynamicPersistentTileSchedulerILi64ELi64ELi256ELi128ELb1ELb1ELb1ELb0ELb1ELb1EEEEEEEEEvNT_6ParamsE)
        /*0218*/ 	.word	0x00000090


	//----- nvinfo : EIATTR_MIN_STACK_SIZE
	.align		4
.L_108:
        /*021c*/ 	.byte	0x04, 0x12
        /*021e*/ 	.short	(.L_110 - .L_109)
	.align		4
.L_109:
        /*0220*/ 	.word	index@(_ZN7cutlass13device_kernelIN5flash11enable_sm90INS1_16FlashAttnFwdSm90INS1_25CollectiveMainloopFwdSm90ILi2EN4cute5tupleIJNS5_1CILi1EEES8_S8_EEENS6_IJNS7_ILi64EEESA_SA_EEELi512ENS_6half_tEfNS_4arch4Sm90ELb0ELb1ELb1ELb0ELb0ELb0ELb0ELb0ELb0ELb1ELb1ELb0EEENS1_21CollectiveEpilogueFwdINS6_IJSA_NS7_ILi512EEESA_EEES9_SC_SE_Li256ELb0ELb1ELb1ELb0EEENS1_19SingleTileSchedulerILb0ELb1ELb1ELi64EEEEEEEEEvNT_6ParamsE)
        /*0224*/ 	.word	0x00000010


	//----- nvinfo : EIATTR_MIN_STACK_SIZE
	.align		4
.L_110:
        /*0228*/ 	.byte	0x04, 0x12
        /*022a*/ 	.short	(.L_112 - .L_111)
	.align		4
.L_111:
        /*022c*/ 	.word	index@(_ZN7cutlass13device_kernelIN5flash11enable_sm90INS1_16FlashAttnFwdSm90INS1_25CollectiveMainloopFwdSm90ILi2EN4cute5tupleIJNS5_1CILi1EEES8_S8_EEENS6_IJNS7_ILi64EEESA_SA_EEELi512ENS_6half_tEfNS_4arch4Sm90ELb0ELb1ELb1ELb0ELb0ELb0ELb1ELb0ELb0ELb1ELb1ELb0EEENS1_21CollectiveEpilogueFwdINS6_IJSA_NS7_ILi512EEESA_EEES9_SC_SE_Li256ELb0ELb1ELb1ELb0EEENS1_19SingleTileSchedulerILb0ELb1ELb1ELi64EEEEEEEEEvNT_6ParamsE)
        /*0230*/ 	.word	0x00000480


	//----- nvinfo : EIATTR_MIN_STACK_SIZE
	.align		4
.L_112:
        /*0234*/ 	.byte	0x04, 0x12
        /*0236*/ 	.short	(.L_114 - .L_113)
	.align		4
.L_113:
        /*0238*/ 	.word	index@(_ZN7cutlass13device_kernelIN5flash11enable_sm90INS1_16FlashAttnFwdSm90INS1_25CollectiveMainloopFwdSm90ILi2EN4cute5tupleIJNS5_1CILi1EEES8_S8_EEENS6_IJNS7_ILi64EEESA_SA_EEELi512ENS_6half_tEfNS_4arch4Sm90ELb0ELb1ELb1ELb1ELb0ELb0ELb0ELb0ELb0ELb1ELb1ELb0EEENS1_21CollectiveEpilogueFwdINS6_IJSA_NS7_ILi512EEESA_EEES9_SC_SE_Li256ELb1ELb1ELb1ELb0EEENS1_36VarlenDynamicPersistentTileSchedulerILi64ELi64ELi256ELi128ELb1ELb1ELb1ELb1ELb0ELb1EEEEEEEEEvNT_6ParamsE)
        /*023c*/ 	.word	0x00000060


	//----- nvinfo : EIATTR_MIN_STACK_SIZE
	.align		4
.L_114:
        /*0240*/ 	.byte	0x04, 0x12
        /*0242*/ 	.short	(.L_116 - .L_115)
	.align		4
.L_115:
        /*0244*/ 	.word	index@(_ZN7cutlass13device_kernelIN5flash11enable_sm90INS1_16FlashAttnFwdSm90INS1_25CollectiveMainloopFwdSm90ILi2EN4cute5tupleIJNS5_1CILi1EEES8_S8_EEENS6_IJNS7_ILi64EEESA_SA_EEELi512ENS_6half_tEfNS_4arch4Sm90ELb0ELb1ELb1ELb1ELb0ELb1ELb0ELb0ELb0ELb1ELb1ELb0EEENS1_21CollectiveEpilogueFwdINS6_IJSA_NS7_ILi512EEESA_EEES9_SC_SE_Li256ELb1ELb1ELb1ELb0EEENS1_36VarlenDynamicPersistentTileSchedulerILi64ELi64ELi256ELi128ELb1ELb1ELb1ELb1ELb0ELb1EEEEEEEEEvNT_6ParamsE)
        /*0248*/ 	.word	0x00000070


	//----- nvinfo : EIATTR_MIN_STACK_SIZE
	.align		4
.L_116:
        /*024c*/ 	.byte	0x04, 0x12
        /*024e*/ 	.short	(.L_118 - .L_117)
	.align		4
.L_117:
        /*0250*/ 	.word	index@(_ZN7cutlass13device_kernelIN5flash11enable_sm90INS1_16FlashAttnFwdSm90INS1_25CollectiveMainloopFwdSm90ILi2EN4cute5tupleIJNS5_1CILi1EEES8_S8_EEENS6_IJNS7_ILi64EEESA_SA_EEELi512ENS_6half_tEfNS_4arch4Sm90ELb0ELb1ELb1ELb1ELb0ELb0ELb1ELb0ELb0ELb1ELb1ELb0EEENS1_21CollectiveEpilogueFwdINS6_IJSA_NS7_ILi512EEESA_EEES9_SC_SE_Li256ELb1ELb1ELb1ELb0EEENS1_36VarlenDynamicPersistentTileSchedulerILi64ELi64ELi256ELi128ELb1ELb1ELb1ELb1ELb0ELb1EEEEEEEEEvNT_6ParamsE)
        /*0254*/ 	.word	0x000004c0


	//----- nvinfo : EIATTR_MIN_STACK_SIZE
	.align		4
.L_118:
        /*0258*/ 	.byte	0x04, 0x12
        /*025a*/ 	.short	(.L_120 - .L_119)
	.align		4
.L_119:
        /*025c*/ 	.word	index@(_ZN7cutlass13device_kernelIN5flash11enable_sm90INS1_16FlashAttnFwdSm90INS1_25CollectiveMainloopFwdSm90ILi2EN4cute5tupleIJNS5_1CILi1EEES8_S8_EEENS6_IJNS7_ILi64EEESA_SA_EEELi512ENS_6half_tEfNS_4arch4Sm90ELb0ELb1ELb1ELb1ELb0ELb1ELb1ELb0ELb0ELb1ELb1ELb0EEENS1_21CollectiveEpilogueFwdINS6_IJSA_NS7_ILi512EEESA_EEES9_SC_SE_Li256ELb1ELb1ELb1ELb0EEENS1_36VarlenDynamicPersistentTileSchedulerILi64ELi64ELi256ELi128ELb1ELb1ELb1ELb1ELb0ELb1EEEEEEEEEvNT_6ParamsE)
        /*0260*/ 	.word	0x000004f0


	//----- nvinfo : EIATTR_MIN_STACK_SIZE
	.align		4
.L_120:
        /*0264*/ 	.byte	0x04, 0x12
        /*0266*/ 	.short	(.L_122 - .L_121)
	.align		4
.L_121:
        /*0268*/ 	.word	index@(_ZN7cutlass13device_kernelIN5flash11enable_sm90INS1_16FlashAttnFwdSm90INS1_25CollectiveMainloopFwdSm90ILi2EN4cute5tupleIJNS5_1CILi1EEES8_S8_EEENS6_IJNS7_ILi64EEESA_SA_EEELi512ENS_6half_tEfNS_4arch4Sm90ELb1ELb0ELb1ELb0ELb0ELb0ELb0ELb0ELb0ELb1ELb1ELb0EEENS1_21CollectiveEpilogueFwdINS6_IJSA_NS7_ILi512EEESA_EEES9_SC_SE_Li256ELb0ELb1ELb1ELb0EEENS1_19SingleTileSchedulerILb0ELb1ELb1ELi64EEEEEEEEEvNT_6ParamsE)
        /*026c*/ 	.word	0x00000010


	//----- nvinfo : EIATTR_MIN_STACK_SIZE
	.align		4
.L_122:
        /*0270*/ 	.byte	0x04, 0x12
        /*0272*/ 	.short	(.L_124 - .L_123)
	.align		4
.L_123:
        /*0274*/ 	.word	index@(_ZN7cutlass13device_kernelIN5flash11enable_sm90INS1_16FlashAttnFwdSm90INS1_25CollectiveMainloopFwdSm90ILi2EN4cute5tupleIJNS5_1CILi1EEES8_S8_EEENS6_IJNS7_ILi64EEESA_SA_EEELi512ENS_6half_tEfNS_4arch4Sm90ELb1ELb0ELb1ELb0ELb0ELb0ELb1ELb0ELb0ELb1ELb1ELb0EEENS1_21CollectiveEpilogueFwdINS6_IJSA_NS7_ILi512EEESA_EEES9_SC_SE_Li256ELb0ELb1ELb1ELb0EEENS1_19SingleTileSchedulerILb0ELb1ELb1ELi64EEEEEEEEEvNT_6ParamsE)
        /*0278*/ 	.word	0x00000038


	//----- nvinfo : EIATTR_MIN_STACK_SIZE
	.align		4
.L_124:
        /*027c*/ 	.byte	0x04, 0x12
        /*027e*/ 	.short	(.L_126 - .L_125)
	.align		4
.L_125:
        /*0280*/ 	.word	index@(_ZN7cutlass13device_kernelIN5flash11enable_sm90INS1_16FlashAttnFwdSm90INS1_25CollectiveMainloopFwdSm90ILi2EN4cute5tupleIJNS5_1CILi1EEES8_S8_EEENS6_IJNS7_ILi64EEESA_SA_EEELi512ENS_6half_tEfNS_4arch4Sm90ELb1ELb0ELb1ELb1ELb0ELb0ELb0ELb0ELb0ELb1ELb1ELb0EEENS1_21CollectiveEpilogueFwdINS6_IJSA_NS7_ILi512EEESA_EEES9_SC_SE_Li256ELb1ELb1ELb1ELb0EEENS1_36VarlenDynamicPersistentTileSchedulerILi64ELi64ELi256ELi128ELb1ELb1ELb1ELb1ELb1ELb1EEEEEEEEEvNT_6ParamsE)
        /*0284*/ 	.word	0x00000060


	//----- nvinfo : EIATTR_MIN_STACK_SIZE
	.align		4
.L_126:
        /*0288*/ 	.byte	0x04, 0x12
        /*028a*/ 	.short	(.L_128 - .L_127)
	.align		4
.L_127:
        /*028c*/ 	.word	index@(_ZN7cutlass13device_kernelIN5flash11enable_sm90INS1_16FlashAttnFwdSm90INS1_25CollectiveMainloopFwdSm90ILi2EN4cute5tupleIJNS5_1CILi1EEES8_S8_EEENS6_IJNS7_ILi64EEESA_SA_EEELi512ENS_6half_tEfNS_4arch4Sm90ELb1ELb0ELb1ELb1ELb0ELb1ELb0ELb0ELb0ELb1ELb1ELb0EEENS1_21CollectiveEpilogueFwdINS6_IJSA_NS7_ILi512EEESA_EEES9_SC_SE_Li256ELb1ELb1ELb1ELb0EEENS1_36VarlenDynamicPersistentTileSchedulerILi64ELi64ELi256ELi128ELb1ELb1ELb1ELb1ELb1ELb1EEEEEEEEEvNT_6ParamsE)
        /*0290*/ 	.word	0x00000070


	//----- nvinfo : EIATTR_MIN_STACK_SIZE
	.align		4
.L_128:
        /*0294*/ 	.byte	0x04, 0x12
        /*0296*/ 	.short	(.L_130 - .L_129)
	.align		4
.L_129:
        /*0298*/ 	.word	index@(_ZN7cutlass13device_kernelIN5flash11enable_sm90INS1_16FlashAttnFwdSm90INS1_25CollectiveMainloopFwdSm90ILi2EN4cute5tupleIJNS5_1CILi1EEES8_S8_EEENS6_IJNS7_ILi64EEESA_SA_EEELi512ENS_6half_tEfNS_4arch4Sm90ELb1ELb0ELb1ELb1ELb0ELb0ELb1ELb0ELb0ELb1ELb1ELb0EEENS1_21CollectiveEpilogueFwdINS6_IJSA_NS7_ILi512EEESA_EEES9_SC_SE_Li256ELb1ELb1ELb1ELb0EEENS1_36VarlenDynamicPersistentTileSchedulerILi64ELi64ELi256ELi128ELb1ELb1ELb1ELb1ELb1ELb1EEEEEEEEEvNT_6ParamsE)
        /*029c*/ 	.word	0x00000078


	//----- nvinfo : EIATTR_MIN_STACK_SIZE
	.align		4
.L_130:
        /*02a0*/ 	.byte	0x04, 0x12
        /*02a2*/ 	.short	(.L_132 - .L_131)
	.align		4
.L_131:
        /*02a4*/ 	.word	index@(_ZN7cutlass13device_kernelIN5flash11enable_sm90INS1_16FlashAttnFwdSm90INS1_25CollectiveMainloopFwdSm90ILi2EN4cute5tupleIJNS5_1CILi1EEES8_S8_EEENS6_IJNS7_ILi64EEESA_SA_EEELi512ENS_6half_tEfNS_4arch4Sm90ELb1ELb0ELb1ELb1ELb0ELb1ELb1ELb0ELb0ELb1ELb1ELb0EEENS1_21CollectiveEpilogueFwdINS6_IJSA_NS7_ILi512EEESA_EEES9_SC_SE_Li256ELb1ELb1ELb1ELb0EEENS1_36VarlenDynamicPersistentTileSchedulerILi64ELi64ELi256ELi128ELb1ELb1ELb1ELb1ELb1ELb1EEEEEEEEEvNT_6ParamsE)
        /*02a8*/ 	.word	0x00000088
.L_132:


//--------------------- .nv.compat                --------------------------
	.section	.nv.compat,"",@"SHT_CUDA_COMPAT_INFO"
	.align	4
        /*0000*/ 	.byte	0x02, 0x09, 0x01, 0x00, 0x02, 0x02, 0x04, 0x00, 0x02, 0x05, 0x05, 0x00, 0x03, 0x07, 0x01, 0x01
        /*0010*/ 	.byte	0x02, 0x03, 0x01, 0x00, 0x02, 0x06, 0x01, 0x00, 0x04, 0x0b, 0x08, 0x00, 0x00, 0x00, 0x00, 0x00
        /*0020*/ 	.byte	0x00, 0x00, 0x00, 0x00


//--------------------- .nv.info._ZN7cutlass13device_kernelIN5flash11enable_sm90INS1_16FlashAttnFwdSm90INS1_25CollectiveMainloopFwdSm90ILi2EN4cute5tupleIJNS5_1CILi1EEES8_S8_EEENS6_IJNS7_ILi64EEESA_SA_EEELi512ENS_6half_tEfNS_4arch4Sm90ELb0ELb0ELb1ELb0ELb0ELb0ELb0ELb0ELb0ELb1ELb1ELb0EEENS1_21CollectiveEpilogueFwdINS6_IJSA_NS7_ILi512EEESA_EEES9_SC_SE_Li256ELb0ELb1ELb1ELb0EEENS1_19SingleTileSchedulerILb0ELb1ELb1ELi64EEEEEEEEEvNT_6ParamsE --------------------------
	.section	.nv.info._ZN7cutlass13device_kernelIN5flash11enable_sm90INS1_16FlashAttnFwdSm90INS1_25CollectiveMainloopFwdSm90ILi2EN4cute5tupleIJNS5_1CILi1EEES8_S8_EEENS6_IJNS7_ILi64EEESA_SA_EEELi512ENS_6half_tEfNS_4arch4Sm90ELb0ELb0ELb1ELb0ELb0ELb0ELb0ELb0ELb0ELb1ELb1ELb0EEENS1_21CollectiveEpilogueFwdINS6_IJSA_NS7_ILi512EEESA_EEES9_SC_SE_Li256ELb0ELb1ELb1ELb0EEENS1_19SingleTileSchedulerILb0ELb1ELb1ELi64EEEEEEEEEvNT_6ParamsE,"",@"SHT_CUDA_INFO"
	.sectionflags	@""
	.align	4


	//----- nvinfo : EIATTR_CUDA_API_VERSION
	.align		4
        /*0000*/ 	.byte	0x04, 0x37
        /*0002*/ 	.short	(.L_134 - .L_133)
.L_133:
        /*0004*/ 	.word	0x00000082


	//----- nvinfo : EIATTR_KPARAM_INFO
	.align		4
.L_134:
        /*0008*/ 	.byte	0x04, 0x17
        /*000a*/ 	.short	(.L_136 - .L_135)
.L_135:
        /*000c*/ 	.word	0x00000000
        /*0010*/ 	.short	0x0000
        /*0012*/ 	.short	0x0070
        /*0014*/ 	.byte	0x00, 0xf0, 0x01, 0x28


	//----- nvinfo : EIATTR_SPARSE_MMA_MASK
	.align		4
.L_136:
        /*0018*/ 	.byte	0x03, 0x50
        /*001a*/ 	.short	0x0000


	//----- nvinfo : EIATTR_MAXREG_COUNT
	.align		4
        /*001c*/ 	.byte	0x03, 0x1b
        /*001e*/ 	.short	0x00a8


	//----- nvinfo : EIATTR_NUM_BARRIERS
	.align		4
        /*0020*/ 	.byte	0x02, 0x4c
        /*0022*/ 	.byte	0x10
	.zero		1


	//----- nvinfo : EIATTR_EXTERNS
	.align		4
        /*0024*/ 	.byte	0x04, 0x0f
        /*0026*/ 	.short	(.L_138 - .L_137)


	//   ....[0]....
	.align		4
.L_137:
        /*0028*/ 	.word	index@(__assertfail)


	//----- nvinfo : EIATTR_ANNOTATIONS
	.align		4
.L_138:
        /*002c*/ 	.byte	0x04, 0x55
        /*002e*/ 	.short	(.L_140 - .L_139)


	//   ....[0]....
.L_139:
        /*0030*/ 	.word	0x00000001
        /*0034*/ 	.byte	0x00, 0x09, 0x00, 0x00, 0x01, 0x00, 0x00, 0x00, 0xf0, 0x11, 0x00, 0x00, 0x01, 0x00, 0x00, 0x00
        /* <DEDUP_REMOVED lines=8> */
        /*00c4*/ 	.byte	0x00, 0xd4, 0x00, 0x00, 0x01, 0x00, 0x00, 0x00, 0x90, 0xe0, 0x00, 0x00


	//----- nvinfo : EIATTR_MERCURY_ISA_VERSION
	.align		4
.L_140:
        /*00d0*/ 	.byte	0x03, 0x5f
        /*00d2*/ 	.short	0x0101


	//----- nvinfo : EIATTR_INT_WARP_WIDE_INSTR_OFFSETS
	.align		4
        /*00d4*/ 	.byte	0x04, 0x31
        /*00d6*/ 	.short	(.L_142 - .L_141)


	//   ....[0]....
.L_141:
        /*00d8*/ 	.word	0x00000120


	//   ....[1]....
        /*00dc*/ 	.word	0x00000160


	//   ....[2]....
        /*00e0*/ 	.word	0x00000230


	//----- nvinfo : EIATTR_COOP_GROUP_MASK_REGIDS
	.align		4
.L_142:
        /*00e4*/ 	.byte	0x04, 0x29
        /*00e6*/ 	.short	(.L_144 - .L_143)


	//   ....[0]....
.L_143:
        /*00e8*/ 	.word	0xffffffff


	//   ....[1]....
        /*00ec*/ 	.word	0xffffffff


	//   ....[2]....
        /*00f0*/ 	.word	0xffffffff


	//   ....[3]....
        /*00f4*/ 	.word	0xffffffff


	//   ....[4]....
        /*00f8*/ 	.word	0xffffffff


	//   ....[5]....
        /*00fc*/ 	.word	0xffffffff


	//   ....[6]....
        /*0100*/ 	.word	0xffffffff


	//   ....[7]....
        /*0104*/ 	.word	0xffffffff


	//   ....[8]....
        /*0108*/ 	.word	0xffffffff


	//   ....[9]....
        /*010c*/ 	.word	0xffffffff


	//   ....[10]....
        /*0110*/ 	.word	0xffffffff


	//   ....[11]....
        /*0114*/ 	.word	0xffffffff


	//   ....[12]....
        /*0118*/ 	.word	0xffffffff


	//   ....[13]....
        /*011c*/ 	.word	0xffffffff


	//   ....[14]....
        /*0120*/ 	.word	0xffffffff


	//   ....[15]....
        /*0124*/ 	.word	0xffffffff


	//   ....[16]....
        /*0128*/ 	.word	0xffffffff


	//   ....[17]....
        /*012c*/ 	.word	0xffffffff


	//   ....[18]....
        /*0130*/ 	.word	0xffffffff


	//   ....[19]....
        /*0134*/ 	.word	0xffffffff


	//   ....[20]....
        /*0138*/ 	.word	0xffffffff


	//   ....[21]....
        /*013c*/ 	.word	0xffffffff


	//   ....[22]....
        /*0140*/ 	.word	0xffffffff


	//   ....[23]....
        /*0144*/ 	.word	0xffffffff


	//   ....[24]....
        /*0148*/ 	.word	0xffffffff


	//   ....[25]....
        /*014c*/ 	.word	0xffffffff


	//   ....[26]....
        /*0150*/ 	.word	0xffffffff


	//   ....[27]....
        /*0154*/ 	.word	0xffffffff


	//   ....[28]....
        /*0158*/ 	.word	0xffffffff


	//   ....[29]....
        /*015c*/ 	.word	0xffffffff


	//   ....[30]....
        /*0160*/ 	.word	0xffffffff


	//   ....[31]....
        /*0164*/ 	.word	0xffffffff


	//   ....[32]....
        /*0168*/ 	.word	0xffffffff


	//   ....[33]....
        /*016c*/ 	.word	0xffffffff


	//   ....[34]....
        /*0170*/ 	.word	0xffffffff


	//   ....[35]....
        /*0174*/ 	.word	0xffffffff


	//   ....[36]....
        /*0178*/ 	.word	0xffffffff


	//   ....[37]....
        /*017c*/ 	.word	0xffffffff


	//   ....[38]....
        /*0180*/ 	.word	0xffffffff


	//   ....[39]....
        /*0184*/ 	.word	0xffffffff


	//   ....[40]....
        /*0188*/ 	.word	0xffffffff


	//   ....[41]....
        /*018c*/ 	.word	0xffffffff


	//   ....[42]....
        /*0190*/ 	.word	0xffffffff


	//   ....[43]....
        /*0194*/ 	.word	0x0500000f


	//   ....[44]....
        /*0198*/ 	.word	0x0500000f


	//   ....[45]....
        /*019c*/ 	.word	0x0500000f


	//   ....[46]....
        /*01a0*/ 	.word	0x0500000f


	//   ....[47]....
        /*01a4*/ 	.word	0x0500000f


	//   ....[48]....
        /*01a8*/ 	.word	0x0500000f


	//   ....[49]....
        /*01ac*/ 	.word	0x0500000f


	//   ....[50]....
        /*01b0*/ 	.word	0x0500000f


	//   ....[51]....
        /*01b4*/ 	.word	0x0500000f


	//   ....[52]....
        /*01b8*/ 	.word	0x0500000f


	//----- nvinfo : EIATTR_COOP_GROUP_INSTR_OFFSETS
	.align		4
.L_144:
        /*01bc*/ 	.byte	0x04, 0x28
        /*01be*/ 	.short	(.L_146 - .L_145)


	//   ....[0]....
.L_145:
        /*01c0*/ 	.word	0x00000060


	//   ....[1]....
        /*01c4*/ 	.word	0x00000130


	//   ....[2]....
        /*01c8*/ 	.word	0x00000220


	//   ....[3]....
        /*01cc*/ 	.word	0x00000360


	//   ....[4]....
        /*01d0*/ 	.word	0x000004c0


	//   ....[5]....
        /*01d4*/ 	.word	0x000005e0


	//   ....[6]....
        /*01d8*/ 	.word	0x00000740


	//   ....[7]....
        /*01dc*/ 	.word	0x00001260


	//   ....[8]....
        /*01e0*/ 	.word	0x000031a0


	//   ....[9]....
        /*01e4*/ 	.word	0x00004030


	//   ....[10]....
        /*01e8*/ 	.word	0x00004110


	//   ....[11]....
        /*01ec*/ 	.word	0x00004290


	//   ....[12]....
        /*01f0*/ 	.word	0x00004330


	//   ....[13]....
        /*01f4*/ 	.word	0x00004e50


	//   ....[14]....
        /*01f8*/ 	.word	0x00005550


	//   ....[15]....
        /*01fc*/ 	.word	0x00005610


	//   ....[16]....
        /*0200*/ 	.word	0x000058c0


	//   ....[17]....
        /*0204*/ 	.word	0x00005a80


	//   ....[18]....
        /*0208*/ 	.word	0x00006ad0


	//   ....[19]....
        /*020c*/ 	.word	0x00006b40


	//   ....[20]....
        /*0210*/ 	.word	0x00006b90


	//   ....[21]....
        /*0214*/ 	.word	0x00006bb0


	//   ....[22]....
        /*0218*/ 	.word	0x00006bd0


	//   ....[23]....
        /*021c*/ 	.word	0x000076a0


	//   ....[24]....
        /*0220*/ 	.word	0x00007b00


	//   ....[25]....
        /*0224*/ 	.word	0x00007b30


	//   ....[26]....
        /*0228*/ 	.word	0x00007b60


	//   ....[27]....
        /*022c*/ 	.word	0x00007b90


	//   ....[28]....
        /*0230*/ 	.word	0x00008010


	//   ....[29]....
        /*0234*/ 	.word	0x00008030


	//   ....[30]....
        /*0238*/ 	.word	0x00008c80


	//   ....[31]....
        /*023c*/ 	.word	0x00008ca0


	//   ....[32]....
        /*0240*/ 	.word	0x00009cd0


	//   ....[33]....
        /*0244*/ 	.word	0x0000a6a0


	//   ....[34]....
        /*0248*/ 	.word	0x0000af40


	//   ....[35]....
        /*024c*/ 	.word	0x0000af70


	//   ....[36]....
        /*0250*/ 	.word	0x0000afa0


	//   ....[37]....
        /*0254*/ 	.word	0x0000b050


	//   ....[38]....
        /*0258*/ 	.word	0x0000b080


	//   ....[39]....
        /*025c*/ 	.word	0x0000b0f0


	//   ....[40]....
        /*0260*/ 	.word	0x0000b120


	//   ....[41]....
        /*0264*/ 	.word	0x0000b130


	//   ....[42]....
        /*0268*/ 	.word	0x0000e020


	//   ....[43]....
        /*026c*/ 	.word	0x0000e560


	//   ....[44]....
        /*0270*/ 	.word	0x0000e6d0


	//   ....[45]....
        /*0274*/ 	.word	0x0000e730


	//   ....[46]....
        /*0278*/ 	.word	0x0000e7d0


	//   ....[47]....
        /*027c*/ 	.word	0x0000e8d0


	//   ....[48]....
        /*0280*/ 	.word	0x0000e940


	//   ....[49]....
        /*0284*/ 	.word	0x0000ea20


	//   ....[50]....
        /*0288*/ 	.word	0x0000ea90


	//   ....[51]....
        /*028c*/ 	.word	0x0000eb60


	//   ....[52]....
        /*0290*/ 	.word	0x0000ef70


	//----- nvinfo : EIATTR_REG_RECONFIG
	.align		4
.L_146:
        /*0294*/ 	.byte	0x01, 0x54
	.zero		2


	//----- nvinfo : EIATTR_SYSCALL_OFFSETS
	.align		4
        /*0298*/ 	.byte	0x04, 0x46
        /*029a*/ 	.short	(.L_148 - .L_147)


	//   ....[0]....
.L_147:
        /*029c*/ 	.word	0x00003370


	//   ....[1]....
        /*02a0*/ 	.word	0x0000a360


	//   ....[2]....
        /*02a4*/ 	.word	0x0000a4a0


	//   ....[3]....
        /*02a8*/ 	.word	0x0000a590


	//   ....[4]....
        /*02ac*/ 	.word	0x0000abd0


	//----- nvinfo : EIATTR_MBARRIER_INSTR_OFFSETS
	.align		4
.L_148:
        /*02b0*/ 	.byte	0x04, 0x39
        /*02b2*/ 	.short	(.L_150 - .L_149)


	//   ....[0]....
.L_149:
        /*02b4*/ 	.word	0x00000250
        /*02b8*/ 	.word	0x000000ff
        /*02bc*/ 	.word	0x00028c00
        /*02c0*/ 	.short	0x0100
        /*02c2*/ 	.byte	0x08
	.zero		1


	//   ....[1]....
        /*02c4*/ 	.word	0x00000260
        /*02c8*/ 	.word	0x000000ff
        /*02cc*/ 	.word	0x00028c20
        /*02d0*/ 	.short	0x0100
        /*02d2*/ 	.byte	0x08
	.zero		1


	//   ....[2]....
        /*02d4*/ 	.word	0x00000310
        /*02d8*/ 	.word	0x000000ff
        /*02dc*/ 	.word	0x00028c30
        /*02e0*/ 	.short	0x0100
        /*02e2*/ 	.byte	0x06
	.zero		1


	//   ....[3]....
        /*02e4*/ 	.word	0x00000320
        /*02e8*/ 	.word	0x000000ff
        /*02ec*/ 	.word	0x00028c40
        /*02f0*/ 	.short	0x0100
        /*02f2*/ 	.byte	0x06
	.zero		1


	//   ....[4]....
        /*02f4*/ 	.word	0x00000330
        /*02f8*/ 	.word	0x000000ff
        /*02fc*/ 	.word	0x00028c38
        /*0300*/ 	.short	0x0100
        /*0302*/ 	.byte	0x06
	.zero		1


	//   ....[5]....
        /*0304*/ 	.word	0x00000340
        /*0308*/ 	.word	0x000000ff
        /*030c*/ 	.word	0x00028c48
        /*0310*/ 	.short	0x0100
        /*0312*/ 	.byte	0x06
	.zero		1


	//   ....[6]....
        /*0314*/ 	.word	0x00000470
        /*0318*/ 	.word	0x000000ff
        /*031c*/ 	.word	0x00028c50
        /*0320*/ 	.short	0x0100
        /*0322*/ 	.byte	0x08
	.zero		1


	//   ....[7]....
        /*0324*/ 	.word	0x00000480
        /*0328*/ 	.word	0x000000ff
        /*032c*/ 	.word	0x00028c60
        /*0330*/ 	.short	0x0100
        /*0332*/ 	.byte	0x08
	.zero		1


	//   ....[8]....
        /*0334*/ 	.word	0x00000490
        /*0338*/ 	.word	0x000000ff
        /*033c*/ 	.word	0x00028c58
        /*0340*/ 	.short	0x0100
        /*0342*/ 	.byte	0x08
	.zero		1


	//   ....[9]....
        /*0344*/ 	.word	0x000004a0
        /*0348*/ 	.word	0x000000ff
        /*034c*/ 	.word	0x00028c68
        /*0350*/ 	.short	0x0100
        /*0352*/ 	.byte	0x08
	.zero		1


	//   ....[10]....
        /*0354*/ 	.word	0x00000590
        /*0358*/ 	.word	0x000000ff
        /*035c*/ 	.word	0x00028c70
        /*0360*/ 	.short	0x0100
        /*0362*/ 	.byte	0x06
	.zero		1


	//   ....[11]....
        /*0364*/ 	.word	0x000005a0
        /*0368*/ 	.word	0x000000ff
        /*036c*/ 	.word	0x00028c80
        /*0370*/ 	.short	0x0100
        /*0372*/ 	.byte	0x06
	.zero		1


	//   ....[12]....
        /*0374*/ 	.word	0x000005b0
        /*0378*/ 	.word	0x000000ff
        /*037c*/ 	.word	0x00028c78
        /*0380*/ 	.short	0x0100
        /*0382*/ 	.byte	0x06
	.zero		1


	//   ....[13]....
        /*0384*/ 	.word	0x000005c0
        /*0388*/ 	.word	0x000000ff
        /*038c*/ 	.word	0x00028c88
        /*0390*/ 	.short	0x0100
        /*0392*/ 	.byte	0x06
	.zero		1


	//   ....[14]....
        /*0394*/ 	.word	0x000006f0
        /*0398*/ 	.word	0x000000ff
        /*039c*/ 	.word	0x00028c90
        /*03a0*/ 	.short	0x0100
        /*03a2*/ 	.byte	0x08
	.zero		1


	//   ....[15]....
        /*03a4*/ 	.word	0x00000700
        /*03a8*/ 	.word	0x000000ff
        /*03ac*/ 	.word	0x00028ca0
        /*03b0*/ 	.short	0x0100
        /*03b2*/ 	.byte	0x08
	.zero		1


	//   ....[16]....
        /*03b4*/ 	.word	0x00000710
        /*03b8*/ 	.word	0x000000ff
        /*03bc*/ 	.word	0x00028c98
        /*03c0*/ 	.short	0x0100
        /*03c2*/ 	.byte	0x08
	.zero		1


	//   ....[17]....
        /*03c4*/ 	.word	0x00000720
        /*03c8*/ 	.word	0x000000ff
        /*03cc*/ 	.word	0x00028ca8
        /*03d0*/ 	.short	0x0100
        /*03d2*/ 	.byte	0x08
	.zero		1


	//   ....[18]....
        /*03d4*/ 	.word	0x00000850
        /*03d8*/ 	.word	0x000000ff
        /*03dc*/ 	.word	0x00028cb0
        /*03e0*/ 	.short	0x0100
        /*03e2*/ 	.byte	0x08
	.zero		1


	//   ....[19]....
        /*03e4*/ 	.word	0x00000860
        /*03e8*/ 	.word	0x000000ff
        /*03ec*/ 	.word	0x00028cc0
        /*03f0*/ 	.short	0x0100
        /*03f2*/ 	.byte	0x08
	.zero		1


	//   ....[20]....
        /*03f4*/ 	.word	0x00000870
        /*03f8*/ 	.word	0x000000ff
        /*03fc*/ 	.word	0x00028cb8
        /*0400*/ 	.short	0x0100
        /*0402*/ 	.byte	0x08
	.zero		1


	//   ....[21]....
        /*0404*/ 	.word	0x00000880
        /*0408*/ 	.word	0x000000ff
        /*040c*/ 	.word	0x00028cc8
        /*0410*/ 	.short	0x0100
        /*0412*/ 	.byte	0x08
	.zero		1


	//   ....[22]....
        /*0414*/ 	.word	0x00001410
        /*0418*/ 	.word	0x000000ff
        /*041c*/ 	.word	0x00028c50
        /*0420*/ 	.short	0x010a
        /*0422*/ 	.byte	0x05
	.zero		1


	//   ....[23]....
        /*0424*/ 	.word	0x00001700
        /*0428*/ 	.word	0x00000005
        /*042c*/ 	.word	0x00000000
        /*0430*/ 	.short	0x0101
        /*0432*/ 	.byte	0x3f
	.zero		1


	//   ....[24]....
        /*0434*/ 	.word	0x00002050
        /*0438*/ 	.word	0x000000ff
        /*043c*/ 	.word	0x00028c50
        /*0440*/ 	.short	0x010a
        /*0442*/ 	.byte	0x07
	.zero		1


	//   ....[25]....
        /*0444*/ 	.word	0x00002090
        /*0448*/ 	.word	0x000000ff
        /*044c*/ 	.word	0x00028c50
        /*0450*/ 	.short	0x010a
        /*0452*/ 	.byte	0x07
	.zero		1


	//   ....[26]....
        /*0454*/ 	.word	0x00002260
        /*0458*/ 	.word	0x00000005
        /*045c*/ 	.word	0x00000000
        /*0460*/ 	.short	0x0101
        /*0462*/ 	.byte	0x3f
	.zero		1


	//   ....[27]....
        /*0464*/ 	.word	0x000033b0
        /*0468*/ 	.word	0x000000ff
        /*046c*/ 	.word	0x00028c00
        /*0470*/ 	.short	0x010a
        /*0472*/ 	.byte	0x24
	.zero		1


	//   ....[28]....
        /*0474*/ 	.word	0x00003530
        /*0478*/ 	.word	0x000000ff
        /*047c*/ 	.word	0x00028c30
        /*0480*/ 	.short	0x010a
        /*0482*/ 	.byte	0x24
	.zero		1


	//   ....[29]....
        /*0484*/ 	.word	0x000035a0
        /*0488*/ 	.word	0x000000ff
        /*048c*/ 	.word	0x00028c30
        /*0490*/ 	.short	0x010a
        /*0492*/ 	.byte	0x24
	.zero		1


	//   ....[30]....
        /*0494*/ 	.word	0x00004750
        /*0498*/ 	.word	0x00000007
        /*049c*/ 	.word	0x00000000
        /*04a0*/ 	.short	0x0101
        /*04a2*/ 	.byte	0x3f
	.zero		1


	//   ....[31]....
        /*04a4*/ 	.word	0x00004b90
        /*04a8*/ 	.word	0x000000ff
        /*04ac*/ 	.word	0x00028c50
        /*04b0*/ 	.short	0x010a
        /*04b2*/ 	.byte	0x24
	.zero		1


	//   ....[32]....
        /*04b4*/ 	.word	0x00004be0
        /*04b8*/ 	.word	0x000000ff
        /*04bc*/ 	.word	0x00028c50
        /*04c0*/ 	.short	0x010a
        /*04c2*/ 	.byte	0x24
	.zero		1


	//   ....[33]....
        /*04c4*/ 	.word	0x00004e70
        /*04c8*/ 	.word	0x0000000e
        /*04cc*/ 	.word	0x00000000
        /*04d0*/ 	.short	0x0101
        /*04d2*/ 	.byte	0x3f
	.zero		1


	//   ....[34]....
        /*04d4*/ 	.word	0x00004f70
        /*04d8*/ 	.word	0x000000ff
        /*04dc*/ 	.word	0x00028c30
        /*04e0*/ 	.short	0x010a
        /*04e2*/ 	.byte	0x07
	.zero		1


	//   ....[35]....
        /*04e4*/ 	.word	0x00004fb0
        /*04e8*/ 	.word	0x000000ff
        /*04ec*/ 	.word	0x00028c30
        /*04f0*/ 	.short	0x010a
        /*04f2*/ 	.byte	0x07
	.zero		1


	//   ....[36]....
        /*04f4*/ 	.word	0x00005dc0
        /*04f8*/ 	.word	0x00000098
        /*04fc*/ 	.word	0x00000000
        /*0500*/ 	.short	0x0101
        /*0502*/ 	.byte	0x3f
	.zero		1


	//   ....[37]....
        /*0504*/ 	.word	0x00006830
        /*0508*/ 	.word	0x000000ff
        /*050c*/ 	.word	0x00028c50
        /*0510*/ 	.short	0x010a
        /*0512*/ 	.byte	0x07
	.zero		1


	//   ....[38]....
        /*0514*/ 	.word	0x00006870
        /*0518*/ 	.word	0x000000ff
        /*051c*/ 	.word	0x00028c50
        /*0520*/ 	.short	0x010a
        /*0522*/ 	.byte	0x07
	.zero		1


	//   ....[39]....
        /*0524*/ 	.word	0x00006af0
        /*0528*/ 	.word	0x000000ab
        /*052c*/ 	.word	0x00000000
        /*0530*/ 	.short	0x0101
        /*0532*/ 	.byte	0x3f
	.zero		1


	//   ....[40]....
        /*0534*/ 	.word	0x00007660
        /*0538*/ 	.word	0x000000ff
        /*053c*/ 	.word	0x00000000
        /*0540*/ 	.short	0x0101
        /*0542*/ 	.byte	0x04
	.zero		1


	//   ....[41]....
        /*0544*/ 	.word	0x0000a8c0
        /*0548*/ 	.word	0x000000ff
        /*054c*/ 	.word	0x00028c40
        /*0550*/ 	.short	0x010a
        /*0552*/ 	.byte	0x26
	.zero		1


	//   ....[42]....
        /*0554*/ 	.word	0x0000b240
        /*0558*/ 	.word	0x000000ff
        /*055c*/ 	.word	0x00028c00
        /*0560*/ 	.short	0x0107
        /*0562*/ 	.byte	0x26
	.zero		1


	//   ....[43]....
        /*0564*/ 	.word	0x0000b280
        /*0568*/ 	.word	0x000000ff
        /*056c*/ 	.word	0x00028c00
        /*0570*/ 	.short	0x0101
        /*0572*/ 	.byte	0x26
	.zero		1


	//   ....[44]....
        /*0574*/ 	.word	0x0000b290
        /*0578*/ 	.word	0x000000ff
        /*057c*/ 	.word	0x00028c20
        /*0580*/ 	.short	0x010a
        /*0582*/ 	.byte	0x26
	.zero		1


	//   ....[45]....
        /*0584*/ 	.word	0x0000b2f0
        /*0588*/ 	.word	0x000000ff
        /*058c*/ 	.word	0x00028c60
        /*0590*/ 	.short	0x010a
        /*0592*/ 	.byte	0x26
	.zero		1


	//   ....[46]....
        /*0594*/ 	.word	0x0000be80
        /*0598*/ 	.word	0x000000ff
        /*059c*/ 	.word	0x00028c48
        /*05a0*/ 	.short	0x010a
        /*05a2*/ 	.byte	0x26
	.zero		1


	//   ....[47]....
        /*05a4*/ 	.word	0x0000c050
        /*05a8*/ 	.word	0x000000ff
        /*05ac*/ 	.word	0x00028c68
        /*05b0*/ 	.short	0x010a
        /*05b2*/ 	.byte	0x26
	.zero		1


	//   ....[48]....
        /*05b4*/ 	.word	0x0000c9f0
        /*05b8*/ 	.word	0x000000ff
        /*05bc*/ 	.word	0x00028c40
        /*05c0*/ 	.short	0x010a
        /*05c2*/ 	.byte	0x26
	.zero		1


	//   ....[49]....
        /*05c4*/ 	.word	0x0000cbd0
        /*05c8*/ 	.word	0x000000ff
        /*05cc*/ 	.word	0x00028c60
        /*05d0*/ 	.short	0x010a
        /*05d2*/ 	.byte	0x26
	.zero		1


	//   ....[50]....
        /*05d4*/ 	.word	0x0000d5b0
        /*05d8*/ 	.word	0x000000ff
        /*05dc*/ 	.word	0x00028c48
        /*05e0*/ 	.short	0x010a
        /*05e2*/ 	.byte	0x26
	.zero		1


	//   ....[51]....
        /*05e4*/ 	.word	0x0000d790
        /*05e8*/ 	.word	0x000000ff
        /*05ec*/ 	.word	0x00028c68
        /*05f0*/ 	.short	0x010a
        /*05f2*/ 	.byte	0x26
	.zero		1


	//   ....[52]....
        /*05f4*/ 	.word	0x0000dfb0
        /*05f8*/ 	.word	0x00000002
        /*05fc*/ 	.word	0x00028c20
        /*0600*/ 	.short	0x010a
        /*0602*/ 	.byte	0x3f
	.zero		1


	//   ....[53]....
        /*0604*/ 	.word	0x0000e130
        /*0608*/ 	.word	0x00000007
        /*060c*/ 	.word	0x00000000
        /*0610*/ 	.short	0x010a
        /*0612*/ 	.byte	0x3f
	.zero		1


	//   ....[54]....
        /*0614*/ 	.word	0x0000e1a0
        /*0618*/ 	.word	0x00000005
        /*061c*/ 	.word	0x00000000
        /*0620*/ 	.short	0x010a
        /*0622*/ 	.byte	0x3f
	.zero		1


	//   ....[55]....
        /*0624*/ 	.word	0x0000e200
        /*0628*/ 	.word	0x00000005
        /*062c*/ 	.word	0x00000000
        /*0630*/ 	.short	0x010a
        /*0632*/ 	.byte	0x3f
	.zero		1


	//   ....[56]....
        /*0634*/ 	.word	0x0000e230
        /*0638*/ 	.word	0x00000003
        /*063c*/ 	.word	0x00000000
        /*0640*/ 	.short	0x010a
        /*0642*/ 	.byte	0x3f
	.zero		1


	//   ....[57]....
        /*0644*/ 	.word	0x0000e2a0
        /*0648*/ 	.word	0x00000006
        /*064c*/ 	.word	0x00028c50
        /*0650*/ 	.short	0x010a
        /*0652*/ 	.byte	0x3f
	.zero		1


	//   ....[58]....
        /*0654*/ 	.word	0x0000e300
        /*0658*/ 	.word	0x00000006
        /*065c*/ 	.word	0x00028c50
        /*0660*/ 	.short	0x010a
        /*0662*/ 	.byte	0x3f
	.zero		1


	//   ....[59]....
        /*0664*/ 	.word	0x0000e360
        /*0668*/ 	.word	0x00000006
        /*066c*/ 	.word	0x00028c00
        /*0670*/ 	.short	0x010a
        /*0672*/ 	.byte	0x3f
	.zero		1


	//   ....[60]....
        /*0674*/ 	.word	0x0000e3c0
        /*0678*/ 	.word	0x00000008
        /*067c*/ 	.word	0x00028c30
        /*0680*/ 	.short	0x010a
        /*0682*/ 	.byte	0x3f
	.zero		1


	//   ....[61]....
        /*0684*/ 	.word	0x0000e410
        /*0688*/ 	.word	0x0000000e
        /*068c*/ 	.word	0x00028c50
        /*0690*/ 	.short	0x010a
        /*0692*/ 	.byte	0x3f
	.zero		1


	//   ....[62]....
        /*0694*/ 	.word	0x0000e470
        /*0698*/ 	.word	0x00000005
        /*069c*/ 	.word	0x00028c30
        /*06a0*/ 	.short	0x010a
        /*06a2*/ 	.byte	0x3f
	.zero		1


	//   ....[63]....
        /*06a4*/ 	.word	0x0000e4c0
        /*06a8*/ 	.word	0x000000ab
        /*06ac*/ 	.word	0x00028c50
        /*06b0*/ 	.short	0x010a
        /*06b2*/ 	.byte	0x3f
	.zero		1


	//   ....[64]....
        /*06b4*/ 	.word	0x0000e620
        /*06b8*/ 	.word	0x00000003
        /*06bc*/ 	.word	0x00028c40
        /*06c0*/ 	.short	0x010a
        /*06c2*/ 	.byte	0x3f
	.zero		1


	//   ....[65]....
        /*06c4*/ 	.word	0x0000eba0
        /*06c8*/ 	.word	0x00000003
        /*06cc*/ 	.word	0x00028c20
        /*06d0*/ 	.short	0x010a
        /*06d2*/ 	.byte	0x3f
	.zero		1


	//   ....[66]....
        /*06d4*/ 	.word	0x0000ec00
        /*06d8*/ 	.word	0x00000003
        /*06dc*/ 	.word	0x00028c60
        /*06e0*/ 	.short	0x010a
        /*06e2*/ 	.byte	0x3f
	.zero		1


	//   ....[67]....
        /*06e4*/ 	.word	0x0000ec60
        /*06e8*/ 	.word	0x00000003
        /*06ec*/ 	.word	0x00028c48
        /*06f0*/ 	.short	0x010a
        /*06f2*/ 	.byte	0x3f
	.zero		1


	//   ....[68]....
        /*06f4*/ 	.word	0x0000ecc0
        /*06f8*/ 	.word	0x00000003
        /*06fc*/ 	.word	0x00028c68
        /*0700*/ 	.short	0x010a
        /*0702*/ 	.byte	0x3f
	.zero		1


	//   ....[69]....
        /*0704*/ 	.word	0x0000ed20
        /*0708*/ 	.word	0x00000003
        /*070c*/ 	.word	0x00028c40
        /*0710*/ 	.short	0x010a
        /*0712*/ 	.byte	0x3f
	.zero		1


	//   ....[70]....
        /*0714*/ 	.word	0x0000ed80
        /*0718*/ 	.word	0x00000003
        /*071c*/ 	.word	0x00028c60
        /*0720*/ 	.short	0x010a
        /*0722*/ 	.byte	0x3f
	.zero		1


	//   ....[71]....
        /*0724*/ 	.word	0x0000ede0
        /*0728*/ 	.word	0x00000003
        /*072c*/ 	.word	0x00028c48
        /*0730*/ 	.short	0x010a
        /*0732*/ 	.byte	0x3f
	.zero		1


	//   ....[72]....
        /*0734*/ 	.word	0x0000ee40
        /*0738*/ 	.word	0x00000003
        /*073c*/ 	.word	0x00028c68
        /*0740*/ 	.short	0x010a
        /*0742*/ 	.byte	0x3f
	.zero		1


	//   ....[73]....
        /*0744*/ 	.word	0x0000ee90
        /*0748*/ 	.word	0x00000002
        /*074c*/ 	.word	0x00028c20
        /*0750*/ 	.short	0x010a
        /*0752*/ 	.byte	0x3f
	.zero		1


	//   ....[74]....
        /*0754*/ 	.word	0x0000f030
        /*0758*/ 	.word	0x00000007
        /*075c*/ 	.word	0x00000000
        /*0760*/ 	.short	0x010a
        /*0762*/ 	.byte	0x3f
	.zero		1


	//   ....[75]....
        /*0764*/ 	.word	0x0000f080
        /*0768*/ 	.word	0x00000005
        /*076c*/ 	.word	0x00000000
        /*0770*/ 	.short	0x010a
        /*0772*/ 	.byte	0x3f
	.zero		1


	//   ....[76]....
        /*0774*/ 	.word	0x0000f0d0
        /*0778*/ 	.word	0x00000005
        /*077c*/ 	.word	0x00000000
        /*0780*/ 	.short	0x010a
        /*0782*/ 	.byte	0x3f
	.zero		1


	//----- nvinfo : EIATTR_NUM_MBARRIERS
	.align		4
.L_150:
        /*0784*/ 	.byte	0x03, 0x38
        /*0786*/ 	.short	0x0016


	//----- nvinfo : EIATTR_EXIT_INSTR_OFFSETS
	.align		4
        /*0788*/ 	.byte	0x04, 0x1c
        /*078a*/ 	.short	(.L_152 - .L_151)


	//   ....[0]....
.L_151:
        /*078c*/ 	.word	0x0000e280


	//----- nvinfo : EIATTR_MAX_THREADS
	.align		4
.L_152:
        /*0790*/ 	.byte	0x04, 0x05
        /*0792*/ 	.short	(.L_154 - .L_153)
.L_153:
        /*0794*/ 	.word	0x00000180
        /*0798*/ 	.word	0x00000001
        /*079c*/ 	.word	0x00000001


	//----- nvinfo : EIATTR_CRS_STACK_SIZE
	.align		4
.L_154:
        /*07a0*/ 	.byte	0x04, 0x1e
        /*07a2*/ 	.short	(.L_156 - .L_155)
.L_155:
        /*07a4*/ 	.word	0x00000000


	//----- nvinfo : EIATTR_CBANK_PARAM_SIZE
	.align		4
.L_156:
        /*07a8*/ 	.byte	0x03, 0x19
        /*07aa*/ 	.short	0x0a70


	//----- nvinfo : EIATTR_PARAM_CBANK
	.align		4
        /*07ac*/ 	.byte	0x04, 0x0a
        /*07ae*/ 	.short	(.L_158 - .L_157)
	.align		4
.L_157:
        /*07b0*/ 	.word	index@(.nv.constant0._ZN7cutlass13device_kernelIN5flash11enable_sm90INS1_16FlashAttnFwdSm90INS1_25CollectiveMainloopFwdSm90ILi2EN4cute5tupleIJNS5_1CILi1EEES8_S8_EEENS6_IJNS7_ILi64EEESA_SA_EEELi512ENS_6half_tEfNS_4arch4Sm90ELb0ELb0ELb1ELb0ELb0ELb0ELb0ELb0ELb0ELb1ELb1ELb0EEENS1_21CollectiveEpilogueFwdINS6_IJSA_NS7_ILi512EEESA_EEES9_SC_SE_Li256ELb0ELb1ELb1ELb0EEENS1_19SingleTileSchedulerILb0ELb1ELb1ELi64EEEEEEEEEvNT_6ParamsE)
        /*07b4*/ 	.short	0x0210
        /*07b6*/ 	.short	0x0a70


	//----- nvinfo : EIATTR_SW_WAR
	.align		4
.L_158:
        /*07b8*/ 	.byte	0x04, 0x36
        /*07ba*/ 	.short	(.L_160 - .L_159)
.L_159:
        /*07bc*/ 	.word	0x00000008
.L_160:


//--------------------- .nv.info._ZN7cutlass13device_kernelIN5flash11enable_sm90INS1_16FlashAttnFwdSm90INS1_25CollectiveMainloopFwdSm90ILi2EN4cute5tupleIJNS5_1CILi1EEES8_S8_EEENS6_IJNS7_ILi64EEESA_SA_EEELi512ENS_6half_tEfNS_4arch4Sm90ELb0ELb0ELb1ELb0ELb0ELb0ELb1ELb0ELb0ELb1ELb1ELb0EEENS1_21CollectiveEpilogueFwdINS6_IJSA_NS7_ILi512EEESA_EEES9_SC_SE_Li256ELb0ELb1ELb1ELb0EEENS1_19SingleTileSchedulerILb0ELb1ELb1ELi64EEEEEEEEEvNT_6ParamsE --------------------------
	.section	.nv.info._ZN7cutlass13device_kernelIN5flash11enable_sm90INS1_16FlashAttnFwdSm90INS1_25CollectiveMainloopFwdSm90ILi2EN4cute5tupleIJNS5_1CILi1EEES8_S8_EEENS6_IJNS7_ILi64EEESA_SA_EEELi512ENS_6half_tEfNS_4arch4Sm90ELb0ELb0ELb1ELb0ELb0ELb0ELb1ELb0ELb0ELb1ELb1ELb0EEENS1_21CollectiveEpilogueFwdINS6_IJSA_NS7_ILi512EEESA_EEES9_SC_SE_Li256ELb0ELb1ELb1ELb0EEENS1_19SingleTileSchedulerILb0ELb1ELb1ELi64EEEEEEEEEvNT_6ParamsE,"",@"SHT_CUDA_INFO"
	.sectionflags	@""
	.align	4


	//----- nvinfo : EIATTR_CUDA_API_VERSION
	.align		4
        /*0000*/ 	.byte	0x04, 0x37
        /*0002*/ 	.short	(.L_162 - .L_161)
.L_161:
        /*0004*/ 	.word	0x00000082


	//----- nvinfo : EIATTR_KPARAM_INFO
	.align		4
.L_162:
        /*0008*/ 	.byte	0x04, 0x17
        /*000a*/ 	.short	(.L_164 - .L_163)
.L_163:
        /*000c*/ 	.word	0x00000000
        /*0010*/ 	.short	0x0000
        /*0012*/ 	.short	0x0070
        /*0014*/ 	.byte	0x00, 0xf0, 0x01, 0x2c


	//----- nvinfo : EIATTR_SPARSE_MMA_MASK
	.align		4
.L_164:
        /*0018*/ 	.byte	0x03, 0x50
        /*001a*/ 	.short	0x0000


	//----- nvinfo : EIATTR_MAXREG_COUNT
	.align		4
        /*001c*/ 	.byte	0x03, 0x1b
        /*001e*/ 	.short	0x00a8


	//----- nvinfo : EIATTR_NUM_BARRIERS
	.align		4
        /*0020*/ 	.byte	0x02, 0x4c
        /*0022*/ 	.byte	0x10
	.zero		1


	//----- nvinfo : EIATTR_EXTERNS
	.align		4
        /*0024*/ 	.byte	0x04, 0x0f
        /*0026*/ 	.short	(.L_166 - .L_165)


	//   ....[0]....
	.align		4
.L_165:
        /*0028*/ 	.word	index@(__assertfail)


	//----- nvinfo : EIATTR_ANNOTATIONS
	.align		4
.L_166:
        /*002c*/ 	.byte	0x04, 0x55
        /*002e*/ 	.short	(.L_168 - .L_167)


	//   ....[0]....
.L_167:
        /* <DEDUP_REMOVED lines=16> */
        /*0124*/ 	.byte	0xe0, 0x2b, 0x01, 0x00


	//----- nvinfo : EIATTR_MERCURY_ISA_VERSION
	.align		4
.L_168:
        /*0128*/ 	.byte	0x03, 0x5f
        /*012a*/ 	.short	0x0101


	//----- nvinfo : EIATTR_INT_WARP_WIDE_INSTR_OFFSETS
	.align		4
        /*012c*/ 	.byte	0x04, 0x31
        /*012e*/ 	.short	(.L_170 - .L_169)


	//   ....[0]....
.L_169:
        /*0130*/ 	.word	0x00000130


	//   ....[1]....
        /*0134*/ 	.word	0x00000170


	//   ....[2]....
        /*0138*/ 	.word	0x000001e0


	//   ....[3]....
        /*013c*/ 	.word	0x000001f0


	//----- nvinfo : EIATTR_COOP_GROUP_MASK_REGIDS
	.align		4
.L_170:
        /*0140*/ 	.byte	0x04, 0x29
        /*0142*/ 	.short	(.L_172 - .L_171)


	//   ....[0]....
.L_171:
        /*0144*/ 	.word	0xffffffff


	//   ....[1]....
        /*0148*/ 	.word	0xffffffff


	//   ....[2]....
        /*014c*/ 	.word	0xffffffff


	//   ....[3]....
        /*0150*/ 	.word	0xffffffff


	//   ....[4]....
        /*0154*/ 	.word	0xffffffff


	//   ....[5]....
        /*0158*/ 	.word	0xffffffff


	//   ....[6]....
        /*015c*/ 	.word	0xffffffff


	//   ....[7]....
        /*0160*/ 	.word	0xffffffff


	//   ....[8]....
        /*0164*/ 	.word	0xffffffff


	//   ....[9]....
        /*0168*/ 	.word	0xffffffff


	//   ....[10]....
        /*016c*/ 	.word	0xffffffff


	//   ....[11]....
        /*0170*/ 	.word	0xffffffff


	//   ....[12]....
        /*0174*/ 	.word	0xffffffff


	//   ....[13]....
        /*0178*/ 	.word	0xffffffff


	//   ....[14]....
        /*017c*/ 	.word	0xffffffff


	//   ....[15]....
        /*0180*/ 	.word	0xffffffff


	//   ....[16]....
        /*0184*/ 	.word	0xffffffff


	//   ....[17]....
        /*0188*/ 	.word	0xffffffff


	//   ....[18]....
        /*018c*/ 	.word	0xffffffff


	//   ....[19]....
        /*0190*/ 	.word	0xffffffff


	//   ....[20]....
        /*0194*/ 	.word	0xffffffff


	//   ....[21]....
        /*0198*/ 	.word	0xffffffff


	//   ....[22]....
        /*019c*/ 	.word	0xffffffff


	//   ....[23]....
        /*01a0*/ 	.word	0xffffffff


	//   ....[24]....
        /*01a4*/ 	.word	0xffffffff


	//   ....[25]....
        /*01a8*/ 	.word	0xffffffff


	//   ....[26]....
        /*01ac*/ 	.word	0xffffffff


	//   ....[27]....
        /*01b0*/ 	.word	0xffffffff


	//   ....[28]....
        /*01b4*/ 	.word	0xffffffff


	//   ....[29]....
        /*01b8*/ 	.word	0xffffffff


	//   ....[30]....
        /*01bc*/ 	.word	0xffffffff


	//   ....[31]....
        /*01c0*/ 	.word	0xffffffff


	//   ....[32]....
        /*01c4*/ 	.word	0xffffffff


	//   ....[33]....
        /*01c8*/ 	.word	0xffffffff


	//   ....[34]....
        /*01cc*/ 	.word	0xffffffff


	//   ....[35]....
        /*01d0*/ 	.word	0xffffffff


	//   ....[36]....
        /*01d4*/ 	.word	0xffffffff


	//   ....[37]....
        /*01d8*/ 	.word	0xffffffff


	//   ....[38]....
        /*01dc*/ 	.word	0xffffffff


	//   ....[39]....
        /*01e0*/ 	.word	0xffffffff


	//   ....[40]....
        /*01e4*/ 	.word	0xffffffff


	//   ....[41]....
        /*01e8*/ 	.word	0xffffffff


	//   ....[42]....
        /*01ec*/ 	.word	0xffffffff


	//   ....[43]....
        /*01f0*/ 	.word	0xffffffff


	//   ....[44]....
        /*01f4*/ 	.word	0xffffffff


	//   ....[45]....
        /*01f8*/ 	.word	0xffffffff


	//   ....[46]....
        /*01fc*/ 	.word	0xffffffff


	//   ....[47]....
        /*0200*/ 	.word	0xffffffff


	//   ....[48]....
        /*0204*/ 	.word	0xffffffff


	//   ....[49]....
        /*0208*/ 	.word	0xffffffff


	//   ....[50]....
        /*020c*/ 	.word	0xffffffff


	//   ....[51]....
        /*0210*/ 	.word	0xffffffff


	//   ....[52]....
        /*0214*/ 	.word	0xffffffff


	//   ....[53]....
        /*0218*/ 	.word	0x0500000f


	//   ....[54]....
        /*021c*/ 	.word	0x0500000f


	//   ....[55]....
        /*0220*/ 	.word	0x0500000f


	//   ....[56]....
        /*0224*/ 	.word	0x0500000f


	//   ....[57]....
        /*0228*/ 	.word	0x0500000f


	//   ....[58]....
        /*022c*/ 	.word	0x0500000f


	//   ....[59]....
        /*0230*/ 	.word	0x0500000f


	//   ....[60]....
        /*0234*/ 	.word	0x0500000f


	//   ....[61]....
        /*0238*/ 	.word	0x0500000f


	//   ....[62]....
        /*023c*/ 	.word	0x0500000f


	//   ....[63]....
        /*0240*/ 	.word	0x0500000f


	//   ....[64]....
        /*0244*/ 	.word	0x0500000f


	//   ....[65]....
        /*0248*/ 	.word	0x0500000f


	//   ....[66]....
        /*024c*/ 	.word	0x0500000f


	//   ....[67]....
        /*0250*/ 	.word	0x0500000f


	//   ....[68]....
        /*0254*/ 	.word	0x0500000f


	//   ....[69]....
        /*0258*/ 	.word	0x0500000f


	//   ....[70]....
        /*025c*/ 	.word	0x0500000f


	//----- nvinfo : EIATTR_COOP_GROUP_INSTR_OFFSETS
	.align		4
.L_172:
        /*0260*/ 	.byte	0x04, 0x28
        /*0262*/ 	.short	(.L_174 - .L_173)


	//   ....[0]....
.L_173:
        /*0264*/ 	.word	0x00000070


	//   ....[1]....
        /*0268*/ 	.word	0x00000140


	//   ....[2]....
        /*026c*/ 	.word	0x00000190


	//   ....[3]....
        /*0270*/ 	.word	0x000003a0


	//   ....[4]....
        /*0274*/ 	.word	0x00000500


	//   ....[5]....
        /*0278*/ 	.word	0x00000620


	//   ....[6]....
        /*027c*/ 	.word	0x00000780


	//   ....[7]....
        /*0280*/ 	.word	0x00001380


	//   ....[8]....
        /*0284*/ 	.word	0x000031d0


	//   ....[9]....
        /*0288*/ 	.word	0x00004300


	//   ....[10]....
        /*028c*/ 	.word	0x00005870


	//   ....[11]....
        /*0290*/ 	.word	0x00005900


	//   ....[12]....
        /*0294*/ 	.word	0x00005b30


	//   ....[13]....
        /*0298*/ 	.word	0x00005bb0


	//   ....[14]....
        /*029c*/ 	.word	0x000065f0


	//   ....[15]....
        /*02a0*/ 	.word	0x00007020


	//   ....[16]....
        /*02a4*/ 	.word	0x00008210


	//   ....[17]....
        /*02a8*/ 	.word	0x000082e0


	//   ....[18]....
        /*02ac*/ 	.word	0x000085b0


	//   ....[19]....
        /*02b0*/ 	.word	0x00008780


	//   ....[20]....
        /*02b4*/ 	.word	0x00009710


	//   ....[21]....
        /*02b8*/ 	.word	0x00009780


	//   ....[22]....
        /*02bc*/ 	.word	0x000097e0


	//   ....[23]....
        /*02c0*/ 	.word	0x00009810


	//   ....[24]....
        /*02c4*/ 	.word	0x00009830


	//   ....[25]....
        /*02c8*/ 	.word	0x0000a2d0


	//   ....[26]....
        /*02cc*/ 	.word	0x0000a7f0


	//   ....[27]....
        /*02d0*/ 	.word	0x0000a820


	//   ....[28]....
        /*02d4*/ 	.word	0x0000a850


	//   ....[29]....
        /*02d8*/ 	.word	0x0000a860


	//   ....[30]....
        /*02dc*/ 	.word	0x0000ad00


	//   ....[31]....
        /*02e0*/ 	.word	0x0000ad30


	//   ....[32]....
        /*02e4*/ 	.word	0x0000b9a0


	//   ....[33]....
        /*02e8*/ 	.word	0x0000b9c0


	//   ....[34]....
        /*02ec*/ 	.word	0x0000ca50


	//   ....[35]....
        /*02f0*/ 	.word	0x0000d500


	//   ....[36]....
        /*02f4*/ 	.word	0x0000de50


	//   ....[37]....
        /*02f8*/ 	.word	0x0000de70


	//   ....[38]....
        /*02fc*/ 	.word	0x0000df00


	//   ....[39]....
        /*0300*/ 	.word	0x0000df30


	//   ....[40]....
        /*0304*/ 	.word	0x0000df80


	//   ....[41]....
        /*0308*/ 	.word	0x0000dfd0


	//   ....[42]....
        /*030c*/ 	.word	0x0000e000


	//   ....[43]....
        /*0310*/ 	.word	0x0000e010


	//   ....[44]....
        /*0314*/ 	.word	0x0000e9b0


	//   ....[45]....
        /*0318*/ 	.word	0x0000e9d0


	//   ....[46]....
        /*031c*/ 	.word	0x0000e9f0


	//   ....[47]....
        /*0320*/ 	.word	0x0000eb10


	//   ....[48]....
        /*0324*/ 	.word	0x0000ecc0


	//   ....[49]....
        /*0328*/ 	.word	0x0000ecf0


	//   ....[50]....
        /*032c*/ 	.word	0x0000ee40


	//   ....[51]....
        /*0330*/ 	.word	0x0000ee50


	//   ....[52]....
        /*0334*/ 	.word	0x00011f10


	//   ....[53]....
        /*0338*/ 	.word	0x000123d0


	//   ....[54]....
        /*033c*/ 	.word	0x00012550


	//   ....[55]....
        /*0340*/ 	.word	0x000125a0


	//   ....[56]....
        /*0344*/ 	.word	0x000126b0


	//   ....[57]....
        /*0348*/ 	.word	0x00012760


	//   ....[58]....
        /*034c*/ 	.word	0x00012850


	//   ....[59]....
        /*0350*/ 	.word	0x000128b0


	//   ....[60]....
        /*0354*/ 	.word	0x000129a0


	//   ....[61]....
        /*0358*/ 	.word	0x000129f0


	//   ....[62]....
        /*035c*/ 	.word	0x00012a80


	//   ....[63]....
        /*0360*/ 	.word	0x00012ba0


	//   ....[64]....
        /*0364*/ 	.word	0x00012eb0


	//   ....[65]....
        /*0368*/ 	.word	0x00012f00


	//   ....[66]....
        /*036c*/ 	.word	0x000130f0


	//   ....[67]....
        /*0370*/ 	.word	0x00013140


	//   ....[68]....
        /*0374*/ 	.word	0x00013370


	//   ....[69]....
        /*0378*/ 	.word	0x000133c0


	//   ....[70]....
        /*037c*/ 	.word	0x000137d0


	//----- nvinfo : EIATTR_REG_RECONFIG
	.align		4
.L_174:
        /*0380*/ 	.byte	0x01, 0x54
	.zero		2


	//----- nvinfo : EIATTR_SYSCALL_OFFSETS
	.align		4
        /*0384*/ 	.byte	0x04, 0x46
        /*0386*/ 	.short	(.L_176 - .L_175)


	//   ....[0]....
.L_175:
        /*0388*/ 	.word	0x00003380


	//   ....[1]....
        /*038c*/ 	.word	0x0000d140


	//   ....[2]....
        /*0390*/ 	.word	0x0000d280


	//   ....[3]....
        /*0394*/ 	.word	0x0000d370


	//   ....[4]....
        /*0398*/ 	.word	0x0000da90


	//   ....[5]....
        /*039c*/ 	.word	0x0000e320


	//----- nvinfo : EIATTR_MBARRIER_INSTR_OFFSETS
	.align		4
.L_176:
        /*03a0*/ 	.byte	0x04, 0x39
        /*03a2*/ 	.short	(.L_178 - .L_177)


	//   ....[0]....
.L_177:
        /*03a4*/ 	.word	0x00000280
        /*03a8*/ 	.word	0x000000ff
        /*03ac*/ 	.word	0x00038800
        /*03b0*/ 	.short	0x0100
        /*03b2*/ 	.byte	0x08
	.zero		1


	//   ....[1]....
        /*03b4*/ 	.word	0x00000290
        /*03b8*/ 	.word	0x000000ff
        /*03bc*/ 	.word	0x00038810
        /*03c0*/ 	.short	0x0100
        /*03c2*/ 	.byte	0x08
	.zero		1


	//   ....[2]....
        /*03c4*/ 	.word	0x000002a0
        /*03c8*/ 	.word	0x000000ff
        /*03cc*/ 	.word	0x00038820
        /*03d0*/ 	.short	0x0100
        /*03d2*/ 	.byte	0x08
	.zero		1


	//   ....[3]....
        /*03d4*/ 	.word	0x00000350
        /*03d8*/ 	.word	0x000000ff
        /*03dc*/ 	.word	0x00038830
        /*03e0*/ 	.short	0x0100
        /*03e2*/ 	.byte	0x06
	.zero		1


	//   ....[4]....
        /*03e4*/ 	.word	0x00000360
        /*03e8*/ 	.word	0x000000ff
        /*03ec*/ 	.word	0x00038840
        /*03f0*/ 	.short	0x0100
        /*03f2*/ 	.byte	0x06
	.zero		1


	//   ....[5]....
        /*03f4*/ 	.word	0x00000370
        /*03f8*/ 	.word	0x000000ff
        /*03fc*/ 	.word	0x00038838
        /*0400*/ 	.short	0x0100
        /*0402*/ 	.byte	0x06
	.zero		1


	//   ....[6]....
        /*0404*/ 	.word	0x00000380
        /*0408*/ 	.word	0x000000ff
        /*040c*/ 	.word	0x00038848
        /*0410*/ 	.short	0x0100
        /*0412*/ 	.byte	0x06
	.zero		1


	//   ....[7]....
        /*0414*/ 	.word	0x000004b0
        /*0418*/ 	.word	0x000000ff
        /*041c*/ 	.word	0x00038850
        /*0420*/ 	.short	0x0100
        /*0422*/ 	.byte	0x08
	.zero		1


	//   ....[8]....
        /*0424*/ 	.word	0x000004c0
        /*0428*/ 	.word	0x000000ff
        /*042c*/ 	.word	0x00038860
        /*0430*/ 	.short	0x0100
        /*0432*/ 	.byte	0x08
	.zero		1


	//   ....[9]....
        /*0434*/ 	.word	0x000004d0
        /*0438*/ 	.word	0x000000ff
        /*043c*/ 	.word	0x00038858
        /*0440*/ 	.short	0x0100
        /*0442*/ 	.byte	0x08
	.zero		1


	//   ....[10]....
        /*0444*/ 	.word	0x000004e0
        /*0448*/ 	.word	0x000000ff
        /*044c*/ 	.word	0x00038868
        /*0450*/ 	.short	0x0100
        /*0452*/ 	.byte	0x08
	.zero		1


	//   ....[11]....
        /*0454*/ 	.word	0x000005d0
        /*0458*/ 	.word	0x000000ff
        /*045c*/ 	.word	0x00038870
        /*0460*/ 	.short	0x0100
        /*0462*/ 	.byte	0x06
	.zero		1


	//   ....[12]....
        /*0464*/ 	.word	0x000005e0
        /*0468*/ 	.word	0x000000ff
        /*046c*/ 	.word	0x00038880
        /*0470*/ 	.short	0x0100
        /*0472*/ 	.byte	0x06
	.zero		1


	//   ....[13]....
        /*0474*/ 	.word	0x000005f0
        /*0478*/ 	.word	0x000000ff
        /*047c*/ 	.word	0x00038878
        /*0480*/ 	.short	0x0100
        /*0482*/ 	.byte	0x06
	.zero		1


	//   ....[14]....
        /*0484*/ 	.word	0x00000600
        /*0488*/ 	.word	0x000000ff
        /*048c*/ 	.word	0x00038888
        /*0490*/ 	.short	0x0100
        /*0492*/ 	.byte	0x06
	.zero		1


	//   ....[15]....
        /*0494*/ 	.word	0x00000730
        /*0498*/ 	.word	0x000000ff
        /*049c*/ 	.word	0x00038890
        /*04a0*/ 	.short	0x0100
        /*04a2*/ 	.byte	0x08
	.zero		1


	//   ....[16]....
        /*04a4*/ 	.word	0x00000740
        /*04a8*/ 	.word	0x000000ff
        /*04ac*/ 	.word	0x000388a0
        /*04b0*/ 	.short	0x0100
        /*04b2*/ 	.byte	0x08
	.zero		1


	//   ....[17]....
        /*04b4*/ 	.word	0x00000750
        /*04b8*/ 	.word	0x000000ff
        /*04bc*/ 	.word	0x00038898
        /*04c0*/ 	.short	0x0100
        /*04c2*/ 	.byte	0x08
	.zero		1


	//   ....[18]....
        /*04c4*/ 	.word	0x00000760
        /*04c8*/ 	.word	0x000000ff
        /*04cc*/ 	.word	0x000388a8
        /*04d0*/ 	.short	0x0100
        /*04d2*/ 	.byte	0x08
	.zero		1


	//   ....[19]....
        /*04d4*/ 	.word	0x00000890
        /*04d8*/ 	.word	0x000000ff
        /*04dc*/ 	.word	0x000388b0
        /*04e0*/ 	.short	0x0100
        /*04e2*/ 	.byte	0x08
	.zero		1


	//   ....[20]....
        /*04e4*/ 	.word	0x000008a0
        /*04e8*/ 	.word	0x000000ff
        /*04ec*/ 	.word	0x000388c0
        /*04f0*/ 	.short	0x0100
        /*04f2*/ 	.byte	0x08
	.zero		1


	//   ....[21]....
        /*04f4*/ 	.word	0x000008b0
        /*04f8*/ 	.word	0x000000ff
        /*04fc*/ 	.word	0x000388b8
        /*0500*/ 	.short	0x0100
        /*0502*/ 	.byte	0x08
	.zero		1


	//   ....[22]....
        /*0504*/ 	.word	0x000008c0
        /*0508*/ 	.word	0x000000ff
        /*050c*/ 	.word	0x000388c8
        /*0510*/ 	.short	0x0100
        /*0512*/ 	.byte	0x08
	.zero		1


	//   ....[23]....
        /*0514*/ 	.word	0x00001720
        /*0518*/ 	.word	0x00000008
        /*051c*/ 	.word	0x00000000
        /*0520*/ 	.short	0x0101
        /*0522*/ 	.byte	0x3f
	.zero		1


	//   ....[24]....
        /*0524*/ 	.word	0x000021c0
        /*0528*/ 	.word	0x00000004
        /*052c*/ 	.word	0x00000000
        /*0530*/ 	.short	0x0101
        /*0532*/ 	.byte	0x3f
	.zero		1


	//   ....[25]....
        /*0534*/ 	.word	0x000033b0
        /*0538*/ 	.word	0x000000b8
        /*053c*/ 	.word	0x00038800
        /*0540*/ 	.short	0x010a
        /*0542*/ 	.byte	0x3f
	.zero		1


	//   ....[26]....
        /*0544*/ 	.word	0x00003560
        /*0548*/ 	.word	0x000000b8
        /*054c*/ 	.word	0x00038830
        /*0550*/ 	.short	0x010a
        /*0552*/ 	.byte	0x3f
	.zero		1


	//   ....[27]....
        /*0554*/ 	.word	0x000035a0
        /*0558*/ 	.word	0x000000b8
        /*055c*/ 	.word	0x00038830
        /*0560*/ 	.short	0x010a
        /*0562*/ 	.byte	0x3f
	.zero		1


	//   ....[28]....
        /*0564*/ 	.word	0x000039b0
        /*0568*/ 	.word	0x000000b8
        /*056c*/ 	.word	0x00038810
        /*0570*/ 	.short	0x010a
        /*0572*/ 	.byte	0x3f
	.zero		1


	//   ....[29]....
        /*0574*/ 	.word	0x000039f0
        /*0578*/ 	.word	0x000000b8
        /*057c*/ 	.word	0x00038850
        /*0580*/ 	.short	0x010a
        /*0582*/ 	.byte	0x3f
	.zero		1


	//   ....[30]....
        /*0584*/ 	.word	0x00003ab0
        /*0588*/ 	.word	0x000000b8
        /*058c*/ 	.word	0x00038850
        /*0590*/ 	.short	0x010a
        /*0592*/ 	.byte	0x3f
	.zero		1


	//   ....[31]....
        /*0594*/ 	.word	0x00005fc0
        /*0598*/ 	.word	0x00000018
        /*059c*/ 	.word	0x00000000
        /*05a0*/ 	.short	0x0101
        /*05a2*/ 	.byte	0x3f
	.zero		1


	//   ....[32]....
        /*05a4*/ 	.word	0x00006610
        /*05a8*/ 	.word	0x00000098
        /*05ac*/ 	.word	0x00000000
        /*05b0*/ 	.short	0x0101
        /*05b2*/ 	.byte	0x3f
	.zero		1


	//   ....[33]....
        /*05b4*/ 	.word	0x00006790
        /*05b8*/ 	.word	0x000000c3
        /*05bc*/ 	.word	0x00038830
        /*05c0*/ 	.short	0x010a
        /*05c2*/ 	.byte	0x3f
	.zero		1


	//   ....[34]....
        /*05c4*/ 	.word	0x000067e0
        /*05c8*/ 	.word	0x000000c3
        /*05cc*/ 	.word	0x00038830
        /*05d0*/ 	.short	0x010a
        /*05d2*/ 	.byte	0x3f
	.zero		1


	//   ....[35]....
        /*05d4*/ 	.word	0x00006b10
        /*05d8*/ 	.word	0x000000c3
        /*05dc*/ 	.word	0x00038850
        /*05e0*/ 	.short	0x010a
        /*05e2*/ 	.byte	0x3f
	.zero		1


	//   ....[36]....
        /*05e4*/ 	.word	0x00006b50
        /*05e8*/ 	.word	0x000000c3
        /*05ec*/ 	.word	0x00038850
        /*05f0*/ 	.short	0x010a
        /*05f2*/ 	.byte	0x3f
	.zero		1


	//   ....[37]....
        /*05f4*/ 	.word	0x00008ae0
        /*05f8*/ 	.word	0x00000098
        /*05fc*/ 	.word	0x00000000
        /*0600*/ 	.short	0x0101
        /*0602*/ 	.byte	0x3f
	.zero		1


	//   ....[38]....
        /*0604*/ 	.word	0x00009730
        /*0608*/ 	.word	0x000000c3
        /*060c*/ 	.word	0x00000000
        /*0610*/ 	.short	0x0101
        /*0612*/ 	.byte	0x3f
	.zero		1


	//   ....[39]....
        /*0614*/ 	.word	0x0000a2f0
        /*0618*/ 	.word	0x000000ff
        /*061c*/ 	.word	0x00000000
        /*0620*/ 	.short	0x0101
        /*0622*/ 	.byte	0x04
	.zero		1


	//   ....[40]....
        /*0624*/ 	.word	0x0000d750
        /*0628*/ 	.word	0x000000ff
        /*062c*/ 	.word	0x00038840
        /*0630*/ 	.short	0x010a
        /*0632*/ 	.byte	0x26
	.zero		1


	//   ....[41]....
        /*0634*/ 	.word	0x0000e130
        /*0638*/ 	.word	0x000000ff
        /*063c*/ 	.word	0x00038800
        /*0640*/ 	.short	0x0107
        /*0642*/ 	.byte	0x26
	.zero		1


	//   ....[42]....
        /*0644*/ 	.word	0x0000e1b0
        /*0648*/ 	.word	0x000000ff
        /*064c*/ 	.word	0x00038800
        /*0650*/ 	.short	0x0101
        /*0652*/ 	.byte	0x26
	.zero		1


	//   ....[43]....
        /*0654*/ 	.word	0x0000f0e0
        /*0658*/ 	.word	0x000000ff
        /*065c*/ 	.word	0x00038810
        /*0660*/ 	.short	0x0107
        /*0662*/ 	.byte	0x26
	.zero		1


	//   ....[44]....
        /*0664*/ 	.word	0x0000f140
        /*0668*/ 	.word	0x000000ff
        /*066c*/ 	.word	0x00038810
        /*0670*/ 	.short	0x0101
        /*0672*/ 	.byte	0x26
	.zero		1


	//   ....[45]....
        /*0674*/ 	.word	0x0000f150
        /*0678*/ 	.word	0x000000ff
        /*067c*/ 	.word	0x00038820
        /*0680*/ 	.short	0x010a
        /*0682*/ 	.byte	0x26
	.zero		1


	//   ....[46]....
        /*0684*/ 	.word	0x0000f1b0
        /*0688*/ 	.word	0x000000ff
        /*068c*/ 	.word	0x00038860
        /*0690*/ 	.short	0x010a
        /*0692*/ 	.byte	0x26
	.zero		1


	//   ....[47]....
        /*0694*/ 	.word	0x0000fd70
        /*0698*/ 	.word	0x000000ff
        /*069c*/ 	.word	0x00038848
        /*06a0*/ 	.short	0x010a
        /*06a2*/ 	.byte	0x26
	.zero		1


	//   ....[48]....
        /*06a4*/ 	.word	0x0000ff40
        /*06a8*/ 	.word	0x000000ff
        /*06ac*/ 	.word	0x00038868
        /*06b0*/ 	.short	0x010a
        /*06b2*/ 	.byte	0x26
	.zero		1


	//   ....[49]....
        /*06b4*/ 	.word	0x000108f0
        /*06b8*/ 	.word	0x000000ff
        /*06bc*/ 	.word	0x00038840
        /*06c0*/ 	.short	0x010a
        /*06c2*/ 	.byte	0x26
	.zero		1


	//   ....[50]....
        /*06c4*/ 	.word	0x00010ad0
        /*06c8*/ 	.word	0x000000ff
        /*06cc*/ 	.word	0x00038860
        /*06d0*/ 	.short	0x010a
        /*06d2*/ 	.byte	0x26
	.zero		1


	//   ....[51]....
        /*06d4*/ 	.word	0x000114a0
        /*06d8*/ 	.word	0x000000ff
        /*06dc*/ 	.word	0x00038848
        /*06e0*/ 	.short	0x010a
        /*06e2*/ 	.byte	0x26
	.zero		1


	//   ....[52]....
        /*06e4*/ 	.word	0x00011680
        /*06e8*/ 	.word	0x000000ff
        /*06ec*/ 	.word	0x00038868
        /*06f0*/ 	.short	0x010a
        /*06f2*/ 	.byte	0x26
	.zero		1


	//   ....[53]....
        /*06f4*/ 	.word	0x00011ea0
        /*06f8*/ 	.word	0x00000002
        /*06fc*/ 	.word	0x00038820
        /*0700*/ 	.short	0x010a
        /*0702*/ 	.byte	0x3f
	.zero		1


	//   ....[54]....
        /*0704*/ 	.word	0x00012040
        /*0708*/ 	.word	0x00000007
        /*070c*/ 	.word	0x00000000
        /*0710*/ 	.short	0x010a
        /*0712*/ 	.byte	0x3f
	.zero		1


	//   ....[55]....
        /*0714*/ 	.word	0x000120b0
        /*0718*/ 	.word	0x00000005
        /*071c*/ 	.word	0x00000000
        /*0720*/ 	.short	0x010a
        /*0722*/ 	.byte	0x3f
	.zero		1


	//   ....[56]....
        /*0724*/ 	.word	0x00012110
        /*0728*/ 	.word	0x00000005
        /*072c*/ 	.word	0x00000000
        /*0730*/ 	.short	0x010a
        /*0732*/ 	.byte	0x3f
	.zero		1


	//   ....[57]....
        /*0734*/ 	.word	0x00012140
        /*0738*/ 	.word	0x00000003
        /*073c*/ 	.word	0x00000000
        /*0740*/ 	.short	0x010a
        /*0742*/ 	.byte	0x3f
	.zero		1


	//   ....[58]....
        /*0744*/ 	.word	0x000121a0
        /*0748*/ 	.word	0x000000b8
        /*074c*/ 	.word	0x00038800
        /*0750*/ 	.short	0x010a
        /*0752*/ 	.byte	0x3f
	.zero		1


	//   ....[59]....
        /*0754*/ 	.word	0x000121f0
        /*0758*/ 	.word	0x000000b8
        /*075c*/ 	.word	0x00038830
        /*0760*/ 	.short	0x010a
        /*0762*/ 	.byte	0x3f
	.zero		1


	//   ....[60]....
        /*0764*/ 	.word	0x00012240
        /*0768*/ 	.word	0x000000b8
        /*076c*/ 	.word	0x00038810
        /*0770*/ 	.short	0x010a
        /*0772*/ 	.byte	0x3f
	.zero		1


	//   ....[61]....
        /*0774*/ 	.word	0x00012290
        /*0778*/ 	.word	0x000000b8
        /*077c*/ 	.word	0x00038850
        /*0780*/ 	.short	0x010a
        /*0782*/ 	.byte	0x3f
	.zero		1


	//   ....[62]....
        /*0784*/ 	.word	0x000122e0
        /*0788*/ 	.word	0x000000c3
        /*078c*/ 	.word	0x00038830
        /*0790*/ 	.short	0x010a
        /*0792*/ 	.byte	0x3f
	.zero		1


	//   ....[63]....
        /*0794*/ 	.word	0x00012330
        /*0798*/ 	.word	0x000000c3
        /*079c*/ 	.word	0x00038850
        /*07a0*/ 	.short	0x010a
        /*07a2*/ 	.byte	0x3f
	.zero		1


	//   ....[64]....
        /*07a4*/ 	.word	0x00012490
        /*07a8*/ 	.word	0x00000003
        /*07ac*/ 	.word	0x00038840
        /*07b0*/ 	.short	0x010a
        /*07b2*/ 	.byte	0x3f
	.zero		1


	//   ....[65]....
        /*07b4*/ 	.word	0x00013400
        /*07b8*/ 	.word	0x00000003
        /*07bc*/ 	.word	0x00038820
        /*07c0*/ 	.short	0x010a
        /*07c2*/ 	.byte	0x3f
	.zero		1


	//   ....[66]....
        /*07c4*/ 	.word	0x00013460
        /*07c8*/ 	.word	0x00000003
        /*07cc*/ 	.word	0x00038860
        /*07d0*/ 	.short	0x010a
        /*07d2*/ 	.byte	0x3f
	.zero		1


	//   ....[67]....
        /*07d4*/ 	.word	0x000134c0
        /*07d8*/ 	.word	0x00000003
        /*07dc*/ 	.word	0x00038848
        /*07e0*/ 	.short	0x010a
        /*07e2*/ 	.byte	0x3f
	.zero		1


	//   ....[68]....
        /*07e4*/ 	.word	0x00013520
        /*07e8*/ 	.word	0x00000003
        /*07ec*/ 	.word	0x00038868
        /*07f0*/ 	.short	0x010a
        /*07f2*/ 	.byte	0x3f
	.zero		1


	//   ....[69]....
        /*07f4*/ 	.word	0x00013580
        /*07f8*/ 	.word	0x00000003
        /*07fc*/ 	.word	0x00038840
        /*0800*/ 	.short	0x010a
        /*0802*/ 	.byte	0x3f
	.zero		1


	//   ....[70]....
        /*0804*/ 	.word	0x000135e0
        /*0808*/ 	.word	0x00000003
        /*080c*/ 	.word	0x00038860
        /*0810*/ 	.short	0x010a
        /*0812*/ 	.byte	0x3f
	.zero		1


	//   ....[71]....
        /*0814*/ 	.word	0x00013640
        /*0818*/ 	.word	0x00000003
        /*081c*/ 	.word	0x00038848
        /*0820*/ 	.short	0x010a
        /*0822*/ 	.byte	0x3f
	.zero		1


	//   ....[72]....
        /*0824*/ 	.word	0x000136a0
        /*0828*/ 	.word	0x00000003
        /*082c*/ 	.word	0x00038868
        /*0830*/ 	.short	0x010a
        /*0832*/ 	.byte	0x3f
	.zero		1


	//   ....[73]....
        /*0834*/ 	.word	0x000136f0
        /*0838*/ 	.word	0x00000002
        /*083c*/ 	.word	0x00038820
        /*0840*/ 	.short	0x010a
        /*0842*/ 	.byte	0x3f
	.zero		1


	//   ....[74]....
        /*0844*/ 	.word	0x00013890
        /*0848*/ 	.word	0x00000007
        /*084c*/ 	.word	0x00000000
        /*0850*/ 	.short	0x010a
        /*0852*/ 	.byte	0x3f
	.zero		1


	//   ....[75]....
        /*0854*/ 	.word	0x000138e0
        /*0858*/ 	.word	0x00000005
        /*085c*/ 	.word	0x00000000
        /*0860*/ 	.short	0x010a
        /*0862*/ 	.byte	0x3f
	.zero		1


	//   ....[76]....
        /*0864*/ 	.word	0x00013930
        /*0868*/ 	.word	0x00000005
        /*086c*/ 	.word	0x00000000
        /*0870*/ 	.short	0x010a
        /*0872*/ 	.byte	0x3f
	.zero		1


	//----- nvinfo : EIATTR_NUM_MBARRIERS
	.align		4
.L_178:
        /*0874*/ 	.byte	0x03, 0x38
        /*0876*/ 	.short	0x0017


	//----- nvinfo : EIATTR_EXIT_INSTR_OFFSETS
	.align		4
        /*0878*/ 	.byte	0x04, 0x1c
        /*087a*/ 	.short	(.L_180 - .L_179)


	//   ....[0]....
.L_179:
        /*087c*/ 	.word	0x00012190


	//----- nvinfo : EIATTR_MAX_THREADS
	.align		4
.L_180:
        /*0880*/ 	.byte	0x04, 0x05
        /*0882*/ 	.short	(.L_182 - .L_181)
.L_181:
        /*0884*/ 	.word	0x00000180
        /*0888*/ 	.word	0x00000001
        /*088c*/ 	.word	0x00000001


	//----- nvinfo : EIATTR_CRS_STACK_SIZE
	.align		4
.L_182:
        /*0890*/ 	.byte	0x04, 0x1e
        /*0892*/ 	.short	(.L_184 - .L_183)
.L_183:
        /*0894*/ 	.word	0x00000000


	//----- nvinfo : EIATTR_CBANK_PARAM_SIZE
	.align		4
.L_184:
        /*0898*/ 	.byte	0x03, 0x19
        /*089a*/ 	.short	0x0b70


	//----- nvinfo : EIATTR_PARAM_CBANK
	.align		4
        /*089c*/ 	.byte	0x04, 0x0a
        /*089e*/ 	.short	(.L_186 - .L_185)
	.align		4
.L_185:
        /*08a0*/ 	.word	index@(.nv.constant0._ZN7cutlass13device_kernelIN5flash11enable_sm90INS1_16FlashAttnFwdSm90INS1_25CollectiveMainloopFwdSm90ILi2EN4cute5tupleIJNS5_1CILi1EEES8_S8_EEENS6_IJNS7_ILi64EEESA_SA_EEELi512ENS_6half_tEfNS_4arch4Sm90ELb0ELb0ELb1ELb0ELb0ELb0ELb1ELb0ELb0ELb1ELb1ELb0EEENS1_21CollectiveEpilogueFwdINS6_IJSA_NS7_ILi512EEESA_EEES9_SC_SE_Li256ELb0ELb1ELb1ELb0EEENS1_19SingleTileSchedulerILb0ELb1ELb1ELi64EEEEEEEEEvNT_6ParamsE)
        /*08a4*/ 	.short	0x0210
        /*08a6*/ 	.short	0x0b70


	//----- nvinfo : EIATTR_SW_WAR
	.align		4
.L_186:
        /*08a8*/ 	.byte	0x04, 0x36
        /*08aa*/ 	.short	(.L_188 - .L_187)
.L_187:
        /*08ac*/ 	.word	0x00000008
.L_188:


//--------------------- .nv.info._ZN7cutlass13device_kernelIN5flash11enable_sm90INS1_16FlashAttnFwdSm90INS1_25CollectiveMainloopFwdSm90ILi2EN4cute5tupleIJNS5_1CILi1EEES8_S8_EEENS6_IJNS7_ILi64EEESA_SA_EEELi512ENS_6half_tEfNS_4arch4Sm90ELb0ELb0ELb1ELb1ELb0ELb0ELb0ELb0ELb0ELb1ELb1ELb0EEENS1_21CollectiveEpilogueFwdINS6_IJSA_NS7_ILi512EEESA_EEES9_SC_SE_Li256ELb1ELb1ELb1ELb0EEENS1_36VarlenDynamicPersistentTileSchedulerILi64ELi64ELi256ELi128ELb1ELb1ELb1ELb0ELb1ELb1EEEEEEEEEvNT_6ParamsE --------------------------
	.section	.nv.info._ZN7cutlass13device_kernelIN5flash11enable_sm90INS1_16FlashAttnFwdSm90INS1_25CollectiveMainloopFwdSm90ILi2EN4cute5tupleIJNS5_1CILi1EEES8_S8_EEENS6_IJNS7_ILi64EEESA_SA_EEELi512ENS_6half_tEfNS_4arch4Sm90ELb0ELb0ELb1ELb1ELb0ELb0ELb0ELb0ELb0ELb1ELb1ELb0EEENS1_21CollectiveEpilogueFwdINS6_IJSA_NS7_ILi512EEESA_EEES9_SC_SE_Li256ELb1ELb1ELb1ELb0EEENS1_36VarlenDynamicPersistentTileSchedulerILi64ELi64ELi256ELi128ELb1ELb1ELb1ELb0ELb1ELb1EEEEEEEEEvNT_6ParamsE,"",@"SHT_CUDA_INFO"
	.sectionflags	@""
	.align	4


	//----- nvinfo : EIATTR_CUDA_API_VERSION
	.align		4
        /*0000*/ 	.byte	0x04, 0x37
        /*0002*/ 	.short	(.L_190 - .L_189)
.L_189:
        /*0004*/ 	.word	0x00000082


	//----- nvinfo : EIATTR_KPARAM_INFO
	.align		4
.L_190:
        /*0008*/ 	.byte	0x04, 0x17
        /*000a*/ 	.short	(.L_192 - .L_191)
.L_191:
        /*000c*/ 	.word	0x00000000
        /*0010*/ 	.short	0x0000
        /*0012*/ 	.short	0x0070
        /*0014*/ 	.byte	0x00, 0xf0, 0x01, 0x2a


	//----- nvinfo : EIATTR_SPARSE_MMA_MASK
	.align		4
.L_192:
        /*0018*/ 	.byte	0x03, 0x50
        /*001a*/ 	.short	0x0000


	//----- nvinfo : EIATTR_MAXREG_COUNT
	.align		4
        /*001c*/ 	.byte	0x03, 0x1b
        /*001e*/ 	.short	0x00a8


	//----- nvinfo : EIATTR_NUM_BARRIERS
	.align		4
        /*0020*/ 	.byte	0x02, 0x4c
        /*0022*/ 	.byte	0x10
	.zero		1


	//----- nvinfo : EIATTR_EXTERNS
	.align		4
        /*0024*/ 	.byte	0x04, 0x0f
        /*0026*/ 	.short	(.L_194 - .L_193)


	//   ....[0]....
	.align		4
.L_193:
        /*0028*/ 	.word	index@(__assertfail)


	//----- nvinfo : EIATTR_ANNOTATIONS
	.align		4
.L_194:
        /*002c*/ 	.byte	0x04, 0x55
        /*002e*/ 	.short	(.L_196 - .L_195)


	//   ....[0]....
.L_195:
        /* <DEDUP_REMOVED lines=66> */


	//----- nvinfo : EIATTR_MERCURY_ISA_VERSION
	.align		4
.L_196:
        /*0438*/ 	.byte	0x03, 0x5f
        /*043a*/ 	.short	0x0101


	//----- nvinfo : EIATTR_UNUSED_LOAD_BYTE_OFFSET
	.align		4
        /*043c*/ 	.byte	0x04, 0x44
        /*043e*/ 	.short	(.L_198 - .L_197)


	//   ....[0]....
.L_197:
        /*0440*/ 	.word	0x00000a10
        /*0444*/ 	.word	0x0000fff0


	//   ....[1]....
        /*0448*/ 	.word	0x000081a0
        /*044c*/ 	.word	0x0000fff0


	//----- nvinfo : EIATTR_INT_WARP_WIDE_INSTR_OFFSETS
	.align		4
.L_198:
        /*0450*/ 	.byte	0x04, 0x31
        /*0452*/ 	.short	(.L_200 - .L_199)


	//   ....[0]....
.L_199:
        /*0454*/ 	.word	0x00000130


	//   ....[1]....
        /*0458*/ 	.word	0x00000170


	//   ....[2]....
        /*045c*/ 	.word	0x000001e0


	//   ....[3]....
        /*0460*/ 	.word	0x0000e180


	//   ....[4]....
        /*0464*/ 	.word	0x0000e210


	//   ....[5]....
        /*0468*/ 	.word	0x00012ab0


	//   ....[6]....
        /*046c*/ 	.word	0x00012b40


	//----- nvinfo : EIATTR_COOP_GROUP_MASK_REGIDS
	.align		4
.L_200:
        /*0470*/ 	.byte	0x04, 0x29
        /*0472*/ 	.short	(.L_202 - .L_201)


	//   ....[0]....
.L_201:
        /*0474*/ 	.word	0xffffffff


	//   ....[1]....
        /*0478*/ 	.word	0xffffffff


	//   ....[2]....
        /*047c*/ 	.word	0xffffffff


	//   ....[3]....
        /*0480*/ 	.word	0xffffffff


	//   ....[4]....
        /*0484*/ 	.word	0xffffffff


	//   ....[5]....
        /*0488*/ 	.word	0xffffffff


	//   ....[6]....
        /*048c*/ 	.word	0xffffffff


	//   ....[7]....
        /*0490*/ 	.word	0xffffffff


	//   ....[8]....
        /*0494*/ 	.word	0xffffffff


	//   ....[9]....
        /*0498*/ 	.word	0xffffffff


	//   ....[10]....
        /*049c*/ 	.word	0xffffffff


	//   ....[11]....
        /*04a0*/ 	.word	0xffffffff


	//   ....[12]....
        /*04a4*/ 	.word	0xffffffff


	//   ....[13]....
        /*04a8*/ 	.word	0xffffffff


	//   ....[14]....
        /*04ac*/ 	.word	0xffffffff


	//   ....[15]....
        /*04b0*/ 	.word	0xffffffff


	//   ....[16]....
        /*04b4*/ 	.word	0xffffffff


	//   ....[17]....
        /*04b8*/ 	.word	0xffffffff


	//   ....[18]....
        /*04bc*/ 	.word	0xffffffff


	//   ....[19]....
        /*04c0*/ 	.word	0xffffffff


	//   ....[20]....
        /*04c4*/ 	.word	0xffffffff


	//   ....[21]....
        /*04c8*/ 	.word	0xffffffff


	//   ....[22]....
        /*04cc*/ 	.word	0xffffffff


	//   ....[23]....
        /*04d0*/ 	.word	0xffffffff


	//   ....[24]....
        /*04d4*/ 	.word	0xffffffff


	//   ....[25]....
        /*04d8*/ 	.word	0xffffffff


	//   ....[26]....
        /*04dc*/ 	.word	0xffffffff


	//   ....[27]....
        /*04e0*/ 	.word	0xffffffff


	//   ....[28]....
        /*04e4*/ 	.word	0xffffffff


	//   ....[29]....
        /*04e8*/ 	.word	0xffffffff


	//   ....[30]....
        /*04ec*/ 	.word	0xffffffff


	//   ....[31]....
        /*04f0*/ 	.word	0xffffffff


	//   ....[32]....
        /*04f4*/ 	.word	0xffffffff


	//   ....[33]....
        /*04f8*/ 	.word	0xffffffff


	//   ....[34]....
        /*04fc*/ 	.word	0xffffffff


	//   ....[35]....
        /*0500*/ 	.word	0xffffffff


	//   ....[36]....
        /*0504*/ 	.word	0xffffffff


	//   ....[37]....
        /*0508*/ 	.word	0xffffffff


	//   ....[38]....
        /*050c*/ 	.word	0xffffffff


	//   ....[39]....
        /*0510*/ 	.word	0xffffffff


	//   ....[40]....
        /*0514*/ 	.word	0xffffffff


	//   ....[41]....
        /*0518*/ 	.word	0xffffffff


	//   ....[42]....
        /*051c*/ 	.word	0xffffffff


	//   ....[43]....
        /*0520*/ 	.word	0xffffffff


	//   ....[44]....
        /*0524*/ 	.word	0xffffffff


	//   ....[45]....
        /*0528*/ 	.word	0xffffffff


	//   ....[46]....
        /*052c*/ 	.word	0xffffffff


	//   ....[47]....
        /*0530*/ 	.word	0xffffffff


	//   ....[48]....
        /*0534*/ 	.word	0xffffffff


	//   ....[49]....
        /*0538*/ 	.word	0xffffffff


	//   ....[50]....
        /*053c*/ 	.word	0xffffffff


	//   ....[51]....
        /*0540*/ 	.word	0xffffffff


	//   ....[52]....
        /*0544*/ 	.word	0xffffffff


	//   ....[53]....
        /*0548*/ 	.word	0xffffffff


	//   ....[54]....
        /*054c*/ 	.word	0xffffffff


	//   ....[55]....
        /*0550*/ 	.word	0xffffffff


	//   ....[56]....
        /*0554*/ 	.word	0xffffffff


	//   ....[57]....
        /*0558*/ 	.word	0xffffffff


	//   ....[58]....
        /*055c*/ 	.word	0xffffffff


	//   ....[59]....
        /*0560*/ 	.word	0xffffffff


	//   ....[60]....
        /*0564*/ 	.word	0xffffffff


	//   ....[61]....
        /*0568*/ 	.word	0xffffffff


	//   ....[62]....
        /*056c*/ 	.word	0xffffffff


	//   ....[63]....
        /*0570*/ 	.word	0xffffffff


	//   ....[64]....
        /*0574*/ 	.word	0xffffffff


	//   ....[65]....
        /*0578*/ 	.word	0xffffffff


	//   ....[66]....
        /*057c*/ 	.word	0xffffffff


	//   ....[67]....
        /*0580*/ 	.word	0xffffffff


	//   ....[68]....
        /*0584*/ 	.word	0xffffffff


	//   ....[69]....
        /*0588*/ 	.word	0xffffffff


	//   ....[70]....
        /*058c*/ 	.word	0xffffffff


	//   ....[71]....
        /*0590*/ 	.word	0xffffffff


	//   ....[72]....
        /*0594*/ 	.word	0xffffffff


	//   ....[73]....
        /*0598*/ 	.word	0xffffffff


	//   ....[74]....
        /*059c*/ 	.word	0xffffffff


	//   ....[75]....
        /*05a0*/ 	.word	0xffffffff


	//   ....[76]....
        /*05a4*/ 	.word	0xffffffff


	//   ....[77]....
        /*05a8*/ 	.word	0xffffffff


	//   ....[78]....
        /*05ac*/ 	.word	0xffffffff


	//   ....[79]....
        /*05b0*/ 	.word	0xffffffff


	//   ....[80]....
        /*05b4*/ 	.word	0xffffffff


	//   ....[81]....
        /*05b8*/ 	.word	0xffffffff


	//   ....[82]....
        /*05bc*/ 	.word	0xffffffff


	//   ....[83]....
        /*05c0*/ 	.word	0xffffffff


	//   ....[84]....
        /*05c4*/ 	.word	0xffffffff


	//   ....[85]....
        /*05c8*/ 	.word	0x0500000f


	//   ....[86]....
        /*05cc*/ 	.word	0x0500000f


	//   ....[87]....
        /*05d0*/ 	.word	0x0500000f


	//   ....[88]....
        /*05d4*/ 	.word	0x0500000f


	//   ....[89]....
        /*05d8*/ 	.word	0x0500000f


	//   ....[90]....
        /*05dc*/ 	.word	0x0500000f


	//   ....[91]....
        /*05e0*/ 	.word	0x0500000f


	//   ....[92]....
        /*05e4*/ 	.word	0x0500000f


	//   ....[93]....
        /*05e8*/ 	.word	0x0500000f


	//   ....[94]....
        /*05ec*/ 	.word	0x0500000f


	//   ....[95]....
        /*05f0*/ 	.word	0x0500000f


	//   ....[96]....
        /*05f4*/ 	.word	0x0500000f


	//   ....[97]....
        /*05f8*/ 	.word	0x0500000f


	//   ....[98]....
        /*05fc*/ 	.word	0x0500000f


	//   ....[99]....
        /*0600*/ 	.word	0x0500000f


	//   ....[100]....
        /*0604*/ 	.word	0x0500000f


	//   ....[101]....
        /*0608*/ 	.word	0x0500000f


	//   ....[102]....
        /*060c*/ 	.word	0x0500000f


	//   ....[103]....
        /*0610*/ 	.word	0x0500000f


	//   ....[104]....
        /*0614*/ 	.word	0x0500000f


	//   ....[105]....
        /*0618*/ 	.word	0x0500000f


	//   ....[106]....
        /*061c*/ 	.word	0x0500000f


	//   ....[107]....
        /*0620*/ 	.word	0x0500000f


	//   ....[108]....
        /*0624*/ 	.word	0x0500000f


	//   ....[109]....
        /*0628*/ 	.word	0x0500000f


	//   ....[110]....
        /*062c*/ 	.word	0x0500000f


	//   ....[111]....
        /*0630*/ 	.word	0x0500000f


	//   ....[112]....
        /*0634*/ 	.word	0x0500000f


	//----- nvinfo : EIATTR_COOP_GROUP_INSTR_OFFSETS
	.align		4
.L_202:
        /*0638*/ 	.byte	0x04, 0x28
        /*063a*/ 	.short	(.L_204 - .L_203)


	//   ....[0]....
.L_203:
        /*063c*/ 	.word	0x00000060


	//   ....[1]....
        /*0640*/ 	.word	0x00000140


	//   ....[2]....
        /*0644*/ 	.word	0x00000190


	//   ....[3]....
        /*0648*/ 	.word	0x00000380


	//   ....[4]....
        /*064c*/ 	.word	0x000004e0


	//   ....[5]....
        /*0650*/ 	.word	0x00000600


	//   ....[6]....
        /*0654*/ 	.word	0x00000760


	//   ....[7]....
        /*0658*/ 	.word	0x00001f30


	//   ....[8]....
        /*065c*/ 	.word	0x00003f60


	//   ....[9]....
        /*0660*/ 	.word	0x00004d20


	//   ....[10]....
        /*0664*/ 	.word	0x00004da0


	//   ....[11]....
        /*0668*/ 	.word	0x00004f80


	//   ....[12]....
        /*066c*/ 	.word	0x00005050


	//   ....[13]....
        /*0670*/ 	.word	0x00005960


	//   ....[14]....
        /*0674*/ 	.word	0x00006020


	//   ....[15]....
        /*0678*/ 	.word	0x00006050


	//   ....[16]....
        /*067c*/ 	.word	0x00006980


	//   ....[17]....
        /*0680*/ 	.word	0x00006a00


	//   ....[18]....
        /*0684*/ 	.word	0x00007660


	//   ....[19]....
        /*0688*/ 	.word	0x000076b0


	//   ....[20]....
        /*068c*/ 	.word	0x00007720


	//   ....[21]....
        /*0690*/ 	.word	0x00007750


	//   ....[22]....
        /*0694*/ 	.word	0x00007780


	//   ....[23]....
        /*0698*/ 	.word	0x00008f70


	//   ....[24]....
        /*069c*/ 	.word	0x00009380


	//   ....[25]....
        /*06a0*/ 	.word	0x000093b0


	//   ....[26]....
        /*06a4*/ 	.word	0x000093d0


	//   ....[27]....
        /*06a8*/ 	.word	0x000093e0


	//   ....[28]....
        /*06ac*/ 	.word	0x0000a020


	//   ....[29]....
        /*06b0*/ 	.word	0x0000a040


	//   ....[30]....
        /*06b4*/ 	.word	0x0000a2f0


	//   ....[31]....
        /*06b8*/ 	.word	0x0000a310


	//   ....[32]....
        /*06bc*/ 	.word	0x0000aa40


	//   ....[33]....
        /*06c0*/ 	.word	0x0000aa50


	//   ....[34]....
        /*06c4*/ 	.word	0x0000b2a0


	//   ....[35]....
        /*06c8*/ 	.word	0x0000b2c0


	//   ....[36]....
        /*06cc*/ 	.word	0x0000c670


	//   ....[37]....
        /*06d0*/ 	.word	0x0000c6a0


	//   ....[38]....
        /*06d4*/ 	.word	0x0000c8d0


	//   ....[39]....
        /*06d8*/ 	.word	0x0000c8f0


	//   ....[40]....
        /*06dc*/ 	.word	0x0000cba0


	//   ....[41]....
        /*06e0*/ 	.word	0x0000cdc0


	//   ....[42]....
        /*06e4*/ 	.word	0x0000cdf0


	//   ....[43]....
        /*06e8*/ 	.word	0x0000ce20


	//   ....[44]....
        /*06ec*/ 	.word	0x0000ce50


	//   ....[45]....
        /*06f0*/ 	.word	0x0000ce80


	//   ....[46]....
        /*06f4*/ 	.word	0x0000ceb0


	//   ....[47]....
        /*06f8*/ 	.word	0x0000d050


	//   ....[48]....
        /*06fc*/ 	.word	0x0000d080


	//   ....[49]....
        /*0700*/ 	.word	0x0000d0b0


	//   ....[50]....
        /*0704*/ 	.word	0x0000d0e0


	//   ....[51]....
        /*0708*/ 	.word	0x0000d110


	//   ....[52]....
        /*070c*/ 	.word	0x0000d140


	//   ....[53]....
        /*0710*/ 	.word	0x0000d1d0


	//   ....[54]....
        /*0714*/ 	.word	0x0000d200


	//   ....[55]....
        /*0718*/ 	.word	0x0000d210


	//   ....[56]....
        /*071c*/ 	.word	0x0000d2c0


	//   ....[57]....
        /*0720*/ 	.word	0x0000e760


	//   ....[58]....
        /*0724*/ 	.word	0x0000f230


	//   ....[59]....
        /*0728*/ 	.word	0x0000f240


	//   ....[60]....
        /*072c*/ 	.word	0x0000f2e0


	//   ....[61]....
        /*0730*/ 	.word	0x0000f2f0


	//   ....[62]....
        /*0734*/ 	.word	0x0000f370


	//   ....[63]....
        /*0738*/ 	.word	0x0000f380


	//   ....[64]....
        /*073c*/ 	.word	0x0000f3d0


	//   ....[65]....
        /*0740*/ 	.word	0x0000f3f0


	//   ....[66]....
        /*0744*/ 	.word	0x00012dc0


	//   ....[67]....
        /*0748*/ 	.word	0x00012df0


	//   ....[68]....
        /*074c*/ 	.word	0x00012e60


	//   ....[69]....
        /*0750*/ 	.word	0x00012e90


	//   ....[70]....
        /*0754*/ 	.word	0x00012ec0


	//   ....[71]....
        /*0758*/ 	.word	0x00012ef0


	//   ....[72]....
        /*075c*/ 	.word	0x00012f20


	//   ....[73]....
        /*0760*/ 	.word	0x00012f50


	//   ....[74]....
        /*0764*/ 	.word	0x00013110


	//   ....[75]....
        /*0768*/ 	.word	0x00013140


	//   ....[76]....
        /*076c*/ 	.word	0x00013170


	//   ....[77]....
        /*0770*/ 	.word	0x000131a0


	//   ....[78]....
        /*0774*/ 	.word	0x000131d0


	//   ....[79]....
        /*0778*/ 	.word	0x00013200


	//   ....[80]....
        /*077c*/ 	.word	0x000132c0


	//   ....[81]....
        /*0780*/ 	.word	0x000132e0


	//   ....[82]....
        /*0784*/ 	.word	0x000132f0


	//   ....[83]....
        /*0788*/ 	.word	0x00013350


	//   ....[84]....
        /*078c*/ 	.word	0x00013a60


	//   ....[85]....
        /*0790*/ 	.word	0x00013ff0


	//   ....[86]....
        /*0794*/ 	.word	0x000141d0


	//   ....[87]....
        /*0798*/ 	.word	0x00014220


	//   ....[88]....
        /*079c*/ 	.word	0x00014280


	//   ....[89]....
        /*07a0*/ 	.word	0x00014370


	//   ....[90]....
        /*07a4*/ 	.word	0x000143d0


	//   ....[91]....
        /*07a8*/ 	.word	0x000144c0


	//   ....[92]....
        /*07ac*/ 	.word	0x00014520


	//   ....[93]....
        /*07b0*/ 	.word	0x000145f0


	//   ....[94]....
        /*07b4*/ 	.word	0x00014920


	//   ....[95]....
        /*07b8*/ 	.word	0x000149c0


	//   ....[96]....
        /*07bc*/ 	.word	0x00014b60


	//   ....[97]....
        /*07c0*/ 	.word	0x00014bd0


	//   ....[98]....
        /*07c4*/ 	.word	0x00014c40


	//   ....[99]....
        /*07c8*/ 	.word	0x00014cb0


	//   ....[100]....
        /*07cc*/ 	.word	0x00014d20


	//   ....[101]....
        /*07d0*/ 	.word	0x00014da0


	//   ....[102]....
        /*07d4*/ 	.word	0x00014e30


	//   ....[103]....
        /*07d8*/ 	.word	0x00014ed0


	//   ....[104]....
        /*07dc*/ 	.word	0x00014f40


	//   ....[105]....
        /*07e0*/ 	.word	0x00014fb0


	//   ....[106]....
        /*07e4*/ 	.word	0x00015020


	//   ....[107]....
        /*07e8*/ 	.word	0x000150a0


	//   ....[108]....
        /*07ec*/ 	.word	0x00015110


	//   ....[109]....
        /*07f0*/ 	.word	0x000151b0


	//   ....[110]....
        /*07f4*/ 	.word	0x00015200


	//   ....[111]....
        /*07f8*/ 	.word	0x00015290


	//   ....[112]....
        /*07fc*/ 	.word	0x000153c0


	//----- nvinfo : EIATTR_REG_RECONFIG
	.align		4
.L_204:
        /*0800*/ 	.byte	0x01, 0x54
	.zero		2


	//----- nvinfo : EIATTR_SYSCALL_OFFSETS
	.align		4
        /*0804*/ 	.byte	0x04, 0x46
        /*0806*/ 	.short	(.L_206 - .L_205)


	//   ....[0]....
.L_205:
        /*0808*/ 	.word	0x00004120


	//   ....[1]....
        /*080c*/ 	.word	0x0000e380


	//   ....[2]....
        /*0810*/ 	.word	0x0000e4d0


	//   ....[3]....
        /*0814*/ 	.word	0x0000e5d0


	//   ....[4]....
        /*0818*/ 	.word	0x0000ee50


	//----- nvinfo : EIATTR_MBARRIER_INSTR_OFFSETS
	.align		4
.L_206:
        /*081c*/ 	.byte	0x04, 0x39
        /*081e*/ 	.short	(.L_208 - .L_207)


	//   ....[0]....
.L_207:
        /*0820*/ 	.word	0x00000270
        /*0824*/ 	.word	0x000000ff
        /*0828*/ 	.word	0x00028c00
        /*082c*/ 	.short	0x0100
        /*082e*/ 	.byte	0x08
	.zero		1


	//   ....[1]....
        /*0830*/ 	.word	0x00000280
        /*0834*/ 	.word	0x000000ff
        /*0838*/ 	.word	0x00028c20
        /*083c*/ 	.short	0x0100
        /*083e*/ 	.byte	0x08
	.zero		1


	//   ....[2]....
        /*0840*/ 	.word	0x00000330
        /*0844*/ 	.word	0x000000ff
        /*0848*/ 	.word	0x00028c30
        /*084c*/ 	.short	0x0100
        /*084e*/ 	.byte	0x06
	.zero		1


	//   ....[3]....
        /*0850*/ 	.word	0x00000340
        /*0854*/ 	.word	0x000000ff
        /*0858*/ 	.word	0x00028c40
        /*085c*/ 	.short	0x0100
        /*085e*/ 	.byte	0x06
	.zero		1


	//   ....[4]....
        /*0860*/ 	.word	0x00000350
        /*0864*/ 	.word	0x000000ff
        /*0868*/ 	.word	0x00028c38
        /*086c*/ 	.short	0x0100
        /*086e*/ 	.byte	0x06
	.zero		1


	//   ....[5]....
        /*0870*/ 	.word	0x00000360
        /*0874*/ 	.word	0x000000ff
        /*0878*/ 	.word	0x00028c48
        /*087c*/ 	.short	0x0100
        /*087e*/ 	.byte	0x06
	.zero		1


	//   ....[6]....
        /*0880*/ 	.word	0x00000490
        /*0884*/ 	.word	0x000000ff
        /*0888*/ 	.word	0x00028c50
        /*088c*/ 	.short	0x0100
        /*088e*/ 	.byte	0x08
	.zero		1


	//   ....[7]....
        /*0890*/ 	.word	0x000004a0
        /*0894*/ 	.word	0x000000ff
        /*0898*/ 	.word	0x00028c60
        /*089c*/ 	.short	0x0100
        /*089e*/ 	.byte	0x08
	.zero		1


	//   ....[8]....
        /*08a0*/ 	.word	0x000004b0
        /*08a4*/ 	.word	0x000000ff
        /*08a8*/ 	.word	0x00028c58
        /*08ac*/ 	.short	0x0100
        /*08ae*/ 	.byte	0x08
	.zero		1


	//   ....[9]....
        /*08b0*/ 	.word	0x000004c0
        /*08b4*/ 	.word	0x000000ff
        /*08b8*/ 	.word	0x00028c68
        /*08bc*/ 	.short	0x0100
        /*08be*/ 	.byte	0x08
	.zero		1


	//   ....[10]....
        /*08c0*/ 	.word	0x000005b0
        /*08c4*/ 	.word	0x000000ff
        /*08c8*/ 	.word	0x00028c70
        /*08cc*/ 	.short	0x0100
        /*08ce*/ 	.byte	0x06
	.zero		1


	//   ....[11]....
        /*08d0*/ 	.word	0x000005c0
        /*08d4*/ 	.word	0x000000ff
        /*08d8*/ 	.word	0x00028c80
        /*08dc*/ 	.short	0x0100
        /*08de*/ 	.byte	0x06
	.zero		1


	//   ....[12]....
        /*08e0*/ 	.word	0x000005d0
        /*08e4*/ 	.word	0x000000ff
        /*08e8*/ 	.word	0x00028c78
        /*08ec*/ 	.short	0x0100
        /*08ee*/ 	.byte	0x06
	.zero		1


	//   ....[13]....
        /*08f0*/ 	.word	0x000005e0
        /*08f4*/ 	.word	0x000000ff
        /*08f8*/ 	.word	0x00028c88
        /*08fc*/ 	.short	0x0100
        /*08fe*/ 	.byte	0x06
	.zero		1


	//   ....[14]....
        /*0900*/ 	.word	0x00000710
        /*0904*/ 	.word	0x000000ff
        /*0908*/ 	.word	0x00028c90
        /*090c*/ 	.short	0x0100
        /*090e*/ 	.byte	0x08
	.zero		1


	//   ....[15]....
        /*0910*/ 	.word	0x00000720
        /*0914*/ 	.word	0x000000ff
        /*0918*/ 	.word	0x00028ca0
        /*091c*/ 	.short	0x0100
        /*091e*/ 	.byte	0x08
	.zero		1


	//   ....[16]....
        /*0920*/ 	.word	0x00000730
        /*0924*/ 	.word	0x000000ff
        /*0928*/ 	.word	0x00028c98
        /*092c*/ 	.short	0x0100
        /*092e*/ 	.byte	0x08
	.zero		1


	//   ....[17]....
        /*0930*/ 	.word	0x00000740
        /*0934*/ 	.word	0x000000ff
        /*0938*/ 	.word	0x00028ca8
        /*093c*/ 	.short	0x0100
        /*093e*/ 	.byte	0x08
	.zero		1


	//   ....[18]....
        /*0940*/ 	.word	0x00000870
        /*0944*/ 	.word	0x000000ff
        /*0948*/ 	.word	0x00028cb0
        /*094c*/ 	.short	0x0100
        /*094e*/ 	.byte	0x08
	.zero		1


	//   ....[19]....
        /*0950*/ 	.word	0x00000880
        /*0954*/ 	.word	0x000000ff
        /*0958*/ 	.word	0x00028cc0
        /*095c*/ 	.short	0x0100
        /*095e*/ 	.byte	0x08
	.zero		1


	//   ....[20]....
        /*0960*/ 	.word	0x00000890
        /*0964*/ 	.word	0x000000ff
        /*0968*/ 	.word	0x00028cb8
        /*096c*/ 	.short	0x0100
        /*096e*/ 	.byte	0x08
	.zero		1


	//   ....[21]....
        /*0970*/ 	.word	0x000008a0
        /*0974*/ 	.word	0x000000ff
        /*0978*/ 	.word	0x00028cc8
        /*097c*/ 	.short	0x0100
        /*097e*/ 	.byte	0x08
	.zero		1


	//   ....[22]....
        /*0980*/ 	.word	0x00002040
        /*0984*/ 	.word	0x000000ff
        /*0988*/ 	.word	0x00028c50
        /*098c*/ 	.short	0x010a
        /*098e*/ 	.byte	0x11
	.zero		1


	//   ....[23]....
        /*0990*/ 	.word	0x00002330
        /*0994*/ 	.word	0x00000000
        /*0998*/ 	.word	0x00000000
        /*099c*/ 	.short	0x0101
        /*099e*/ 	.byte	0x3f
	.zero		1


	//   ....[24]....
        /*09a0*/ 	.word	0x00002cc0
        /*09a4*/ 	.word	0x000000ff
        /*09a8*/ 	.word	0x00028c50
        /*09ac*/ 	.short	0x010a
        /*09ae*/ 	.byte	0x06
	.zero		1


	//   ....[25]....
        /*09b0*/ 	.word	0x00002d00
        /*09b4*/ 	.word	0x000000ff
        /*09b8*/ 	.word	0x00028c50
        /*09bc*/ 	.short	0x010a
        /*09be*/ 	.byte	0x06
	.zero		1


	//   ....[26]....
        /*09c0*/ 	.word	0x00002f50
        /*09c4*/ 	.word	0x00000000
        /*09c8*/ 	.word	0x00000000
        /*09cc*/ 	.short	0x0101
        /*09ce*/ 	.byte	0x3f
	.zero		1


	//   ....[27]....
        /*09d0*/ 	.word	0x000041a0
        /*09d4*/ 	.word	0x000000ff
        /*09d8*/ 	.word	0x00028c00
        /*09dc*/ 	.short	0x010a
        /*09de*/ 	.byte	0x26
	.zero		1


	//   ....[28]....
        /*09e0*/ 	.word	0x00004220
        /*09e4*/ 	.word	0x00000007
        /*09e8*/ 	.word	0x00028c30
        /*09ec*/ 	.short	0x010a
        /*09ee*/ 	.byte	0x3f
	.zero		1


	//   ....[29]....
        /*09f0*/ 	.word	0x00004260
        /*09f4*/ 	.word	0x00000007
        /*09f8*/ 	.word	0x00028c30
        /*09fc*/ 	.short	0x010a
        /*09fe*/ 	.byte	0x3f
	.zero		1


	//   ....[30]....
        /*0a00*/ 	.word	0x00005280
        /*0a04*/ 	.word	0x00000004
        /*0a08*/ 	.word	0x00000000
        /*0a0c*/ 	.short	0x0101
        /*0a0e*/ 	.byte	0x3f
	.zero		1


	//   ....[31]....
        /*0a10*/ 	.word	0x000056c0
        /*0a14*/ 	.word	0x00000007
        /*0a18*/ 	.word	0x00028c50
        /*0a1c*/ 	.short	0x010a
        /*0a1e*/ 	.byte	0x3f
	.zero		1


	//   ....[32]....
        /*0a20*/ 	.word	0x00005710
        /*0a24*/ 	.word	0x00000007
        /*0a28*/ 	.word	0x00028c50
        /*0a2c*/ 	.short	0x010a
        /*0a2e*/ 	.byte	0x3f
	.zero		1


	//   ....[33]....
        /*0a30*/ 	.word	0x00005980
        /*0a34*/ 	.word	0x00000007
        /*0a38*/ 	.word	0x00000000
        /*0a3c*/ 	.short	0x0101
        /*0a3e*/ 	.byte	0x3f
	.zero		1


	//   ....[34]....
        /*0a40*/ 	.word	0x00005ac0
        /*0a44*/ 	.word	0x000000ff
        /*0a48*/ 	.word	0x00028c30
        /*0a4c*/ 	.short	0x010a
        /*0a4e*/ 	.byte	0x18
	.zero		1


	//   ....[35]....
        /*0a50*/ 	.word	0x00005b00
        /*0a54*/ 	.word	0x000000ff
        /*0a58*/ 	.word	0x00028c30
        /*0a5c*/ 	.short	0x010a
        /*0a5e*/ 	.byte	0x18
	.zero		1


	//   ....[36]....
        /*0a60*/ 	.word	0x00006db0
        /*0a64*/ 	.word	0x000000a0
        /*0a68*/ 	.word	0x00000000
        /*0a6c*/ 	.short	0x0101
        /*0a6e*/ 	.byte	0x3f
	.zero		1


	//   ....[37]....
        /*0a70*/ 	.word	0x000073d0
        /*0a74*/ 	.word	0x000000ff
        /*0a78*/ 	.word	0x00028c50
        /*0a7c*/ 	.short	0x010a
        /*0a7e*/ 	.byte	0x18
	.zero		1


	//   ....[38]....
        /*0a80*/ 	.word	0x00007410
        /*0a84*/ 	.word	0x000000ff
        /*0a88*/ 	.word	0x00028c50
        /*0a8c*/ 	.short	0x010a
        /*0a8e*/ 	.byte	0x18
	.zero		1


	//   ....[39]....
        /*0a90*/ 	.word	0x00007680
        /*0a94*/ 	.word	0x00000009
        /*0a98*/ 	.word	0x00000000
        /*0a9c*/ 	.short	0x0101
        /*0a9e*/ 	.byte	0x3f
	.zero		1


	//   ....[40]....
        /*0aa0*/ 	.word	0x0000a030
        /*0aa4*/ 	.word	0x000000ff
        /*0aa8*/ 	.word	0x00000000
        /*0aac*/ 	.short	0x0101
        /*0aae*/ 	.byte	0x04
	.zero		1


	//   ....[41]....
        /*0ab0*/ 	.word	0x0000a970
        /*0ab4*/ 	.word	0x000000ff
        /*0ab8*/ 	.word	0x00000000
        /*0abc*/ 	.short	0x0101
        /*0abe*/ 	.byte	0x04
	.zero		1


	//   ....[42]....
        /*0ac0*/ 	.word	0x0000e9b0
        /*0ac4*/ 	.word	0x00000000
        /*0ac8*/ 	.word	0x00028c40
        /*0acc*/ 	.short	0x010a
        /*0ace*/ 	.byte	0x3f
	.zero		1


	//   ....[43]....
        /*0ad0*/ 	.word	0x0000f490
        /*0ad4*/ 	.word	0x00000012
        /*0ad8*/ 	.word	0x00028c00
        /*0adc*/ 	.short	0x0107
        /*0ade*/ 	.byte	0x3f
	.zero		1


	//   ....[44]....
        /*0ae0*/ 	.word	0x0000f580
        /*0ae4*/ 	.word	0x00000012
        /*0ae8*/ 	.word	0x00028c00
        /*0aec*/ 	.short	0x0101
        /*0aee*/ 	.byte	0x3f
	.zero		1


	//   ....[45]....
        /*0af0*/ 	.word	0x0000f5a0
        /*0af4*/ 	.word	0x00000012
        /*0af8*/ 	.word	0x00028c20
        /*0afc*/ 	.short	0x010a
        /*0afe*/ 	.byte	0x3f
	.zero		1


	//   ....[46]....
        /*0b00*/ 	.word	0x0000f680
        /*0b04*/ 	.word	0x00000000
        /*0b08*/ 	.word	0x00028c60
        /*0b0c*/ 	.short	0x010a
        /*0b0e*/ 	.byte	0x3f
	.zero		1


	//   ....[47]....
        /*0b10*/ 	.word	0x000102f0
        /*0b14*/ 	.word	0x00000003
        /*0b18*/ 	.word	0x00028c40
        /*0b1c*/ 	.short	0x010a
        /*0b1e*/ 	.byte	0x3f
	.zero		1


	//   ....[48]....
        /*0b20*/ 	.word	0x00010540
        /*0b24*/ 	.word	0x00000003
        /*0b28*/ 	.word	0x00028c60
        /*0b2c*/ 	.short	0x010a
        /*0b2e*/ 	.byte	0x3f
	.zero		1


	//   ....[49]....
        /*0b30*/ 	.word	0x000110f0
        /*0b34*/ 	.word	0x00000004
        /*0b38*/ 	.word	0x00028c40
        /*0b3c*/ 	.short	0x010a
        /*0b3e*/ 	.byte	0x3f
	.zero		1


	//   ....[50]....
        /*0b40*/ 	.word	0x00011340
        /*0b44*/ 	.word	0x00000004
        /*0b48*/ 	.word	0x00028c60
        /*0b4c*/ 	.short	0x010a
        /*0b4e*/ 	.byte	0x3f
	.zero		1


	//   ....[51]....
        /*0b50*/ 	.word	0x00011e80
        /*0b54*/ 	.word	0x00000004
        /*0b58*/ 	.word	0x00028c40
        /*0b5c*/ 	.short	0x010a
        /*0b5e*/ 	.byte	0x3f
	.zero		1


	//   ....[52]....
        /*0b60*/ 	.word	0x000120d0
        /*0b64*/ 	.word	0x00000004
        /*0b68*/ 	.word	0x00028c60
        /*0b6c*/ 	.short	0x010a
        /*0b6e*/ 	.byte	0x3f
	.zero		1


	//   ....[53]....
        /*0b70*/ 	.word	0x000139e0
        /*0b74*/ 	.word	0x00000000
        /*0b78*/ 	.word	0x00028c20
        /*0b7c*/ 	.short	0x010a
        /*0b7e*/ 	.byte	0x3f
	.zero		1


	//   ....[54]....
        /*0b80*/ 	.word	0x00013bd0
        /*0b84*/ 	.word	0x00000006
        /*0b88*/ 	.word	0x00000000
        /*0b8c*/ 	.short	0x010a
        /*0b8e*/ 	.byte	0x3f
	.zero		1


	//   ....[55]....
        /*0b90*/ 	.word	0x00013c00
        /*0b94*/ 	.word	0x00000007
        /*0b98*/ 	.word	0x00000000
        /*0b9c*/ 	.short	0x010a
        /*0b9e*/ 	.byte	0x3f
	.zero		1


	//   ....[56]....
        /*0ba0*/ 	.word	0x00013c60
        /*0ba4*/ 	.word	0x00000004
        /*0ba8*/ 	.word	0x00000000
        /*0bac*/ 	.short	0x010a
        /*0bae*/ 	.byte	0x3f
	.zero		1


	//   ....[57]....
        /*0bb0*/ 	.word	0x00013c90
        /*0bb4*/ 	.word	0x00000003
        /*0bb8*/ 	.word	0x00000000
        /*0bbc*/ 	.short	0x010a
        /*0bbe*/ 	.byte	0x3f
	.zero		1


	//   ....[58]....
        /*0bc0*/ 	.word	0x00013d00
        /*0bc4*/ 	.word	0x00000003
        /*0bc8*/ 	.word	0x00028c50
        /*0bcc*/ 	.short	0x010a
        /*0bce*/ 	.byte	0x3f
	.zero		1


	//   ....[59]....
        /*0bd0*/ 	.word	0x00013d60
        /*0bd4*/ 	.word	0x00000003
        /*0bd8*/ 	.word	0x00028c50
        /*0bdc*/ 	.short	0x010a
        /*0bde*/ 	.byte	0x3f
	.zero		1


	//   ....[60]....
        /*0be0*/ 	.word	0x00013dc0
        /*0be4*/ 	.word	0x00000003
        /*0be8*/ 	.word	0x00028c00
        /*0bec*/ 	.short	0x010a
        /*0bee*/ 	.byte	0x3f
	.zero		1


	//   ....[61]....
        /*0bf0*/ 	.word	0x00013e10
        /*0bf4*/ 	.word	0x00000007
        /*0bf8*/ 	.word	0x00028c30
        /*0bfc*/ 	.short	0x010a
        /*0bfe*/ 	.byte	0x3f
	.zero		1


	//   ....[62]....
        /*0c00*/ 	.word	0x00013e60
        /*0c04*/ 	.word	0x00000007
        /*0c08*/ 	.word	0x00028c50
        /*0c0c*/ 	.short	0x010a
        /*0c0e*/ 	.byte	0x3f
	.zero		1


	//   ....[63]....
        /*0c10*/ 	.word	0x00013ec0
        /*0c14*/ 	.word	0x00000000
        /*0c18*/ 	.word	0x00028c30
        /*0c1c*/ 	.short	0x010a
        /*0c1e*/ 	.byte	0x3f
	.zero		1


	//   ....[64]....
        /*0c20*/ 	.word	0x00013f10
        /*0c24*/ 	.word	0x00000009
        /*0c28*/ 	.word	0x00028c50
        /*0c2c*/ 	.short	0x010a
        /*0c2e*/ 	.byte	0x3f
	.zero		1


	//   ....[65]....
        /*0c30*/ 	.word	0x000140b0
        /*0c34*/ 	.word	0x00000000
        /*0c38*/ 	.word	0x00028c40
        /*0c3c*/ 	.short	0x010a
        /*0c3e*/ 	.byte	0x3f
	.zero		1


	//   ....[66]....
        /*0c40*/ 	.word	0x00014630
        /*0c44*/ 	.word	0x00000012
        /*0c48*/ 	.word	0x00028c20
        /*0c4c*/ 	.short	0x010a
        /*0c4e*/ 	.byte	0x3f
	.zero		1


	//   ....[67]....
        /*0c50*/ 	.word	0x00014680
        /*0c54*/ 	.word	0x00000000
        /*0c58*/ 	.word	0x00028c60
        /*0c5c*/ 	.short	0x010a
        /*0c5e*/ 	.byte	0x3f
	.zero		1


	//   ....[68]....
        /*0c60*/ 	.word	0x000146d0
        /*0c64*/ 	.word	0x00000003
        /*0c68*/ 	.word	0x00028c40
        /*0c6c*/ 	.short	0x010a
        /*0c6e*/ 	.byte	0x3f
	.zero		1


	//   ....[69]....
        /*0c70*/ 	.word	0x00014720
        /*0c74*/ 	.word	0x00000003
        /*0c78*/ 	.word	0x00028c60
        /*0c7c*/ 	.short	0x010a
        /*0c7e*/ 	.byte	0x3f
	.zero		1


	//   ....[70]....
        /*0c80*/ 	.word	0x00014770
        /*0c84*/ 	.word	0x00000004
        /*0c88*/ 	.word	0x00028c40
        /*0c8c*/ 	.short	0x010a
        /*0c8e*/ 	.byte	0x3f
	.zero		1


	//   ....[71]....
        /*0c90*/ 	.word	0x000147c0
        /*0c94*/ 	.word	0x00000004
        /*0c98*/ 	.word	0x00028c60
        /*0c9c*/ 	.short	0x010a
        /*0c9e*/ 	.byte	0x3f
	.zero		1


	//   ....[72]....
        /*0ca0*/ 	.word	0x00014810
        /*0ca4*/ 	.word	0x00000004
        /*0ca8*/ 	.word	0x00028c40
        /*0cac*/ 	.short	0x010a
        /*0cae*/ 	.byte	0x3f
	.zero		1


	//   ....[73]....
        /*0cb0*/ 	.word	0x00014860
        /*0cb4*/ 	.word	0x00000004
        /*0cb8*/ 	.word	0x00028c60
        /*0cbc*/ 	.short	0x010a
        /*0cbe*/ 	.byte	0x3f
	.zero		1


	//   ....[74]....
        /*0cc0*/ 	.word	0x000152e0
        /*0cc4*/ 	.word	0x00000000
        /*0cc8*/ 	.word	0x00028c20
        /*0ccc*/ 	.short	0x010a
        /*0cce*/ 	.byte	0x3f
	.zero		1


	//   ....[75]....
        /*0cd0*/ 	.word	0x00015480
        /*0cd4*/ 	.word	0x00000006
        /*0cd8*/ 	.word	0x00000000
        /*0cdc*/ 	.short	0x010a
        /*0cde*/ 	.byte	0x3f
	.zero		1


	//   ....[76]....
        /*0ce0*/ 	.word	0x000154d0
        /*0ce4*/ 	.word	0x00000007
        /*0ce8*/ 	.word	0x00000000
        /*0cec*/ 	.short	0x010a
        /*0cee*/ 	.byte	0x3f
	.zero		1


	//   ....[77]....
        /*0cf0*/ 	.word	0x00015520
        /*0cf4*/ 	.word	0x00000004
        /*0cf8*/ 	.word	0x00000000
        /*0cfc*/ 	.short	0x010a
        /*0cfe*/ 	.byte	0x3f
	.zero		1


	//----- nvinfo : EIATTR_NUM_MBARRIERS
	.align		4
.L_208:
        /*0d00*/ 	.byte	0x03, 0x38
        /*0d02*/ 	.short	0x0016


	//----- nvinfo : EIATTR_EXIT_INSTR_OFFSETS
	.align		4
        /*0d04*/ 	.byte	0x04, 0x1c
        /*0d06*/ 	.short	(.L_210 - .L_209)


	//   ....[0]....
.L_209:
        /*0d08*/ 	.word	0x00000a40


	//   ....[1]....
        /*0d0c*/ 	.word	0x0000cb50


	//   ....[2]....
        /*0d10*/ 	.word	0x00013ce0


	//----- nvinfo : EIATTR_MAX_THREADS
	.align		4
.L_210:
        /*0d14*/ 	.byte	0x04, 0x05
        /*0d16*/ 	.short	(.L_212 - .L_211)
.L_211:
        /*0d18*/ 	.word	0x00000180
        /*0d1c*/ 	.word	0x00000001
        /*0d20*/ 	.word	0x00000001


	//----- nvinfo : EIATTR_CRS_STACK_SIZE
	.align		4
.L_212:
        /*0d24*/ 	.byte	0x04, 0x1e
        /*0d26*/ 	.short	(.L_214 - .L_213)
.L_213:
        /*0d28*/ 	.word	0x00000000


	//----- nvinfo : EIATTR_CBANK_PARAM_SIZE
	.align		4
.L_214:
        /*0d2c*/ 	.byte	0x03, 0x19
        /*0d2e*/ 	.short	0x0af0


	//----- nvinfo : EIATTR_PARAM_CBANK
	.align		4
        /*0d30*/ 	.byte	0x04, 0x0a
        /*0d32*/ 	.short	(.L_216 - .L_215)
	.align		4
.L_215:
        /*0d34*/ 	.word	index@(.nv.constant0._ZN7cutlass13device_kernelIN5flash11enable_sm90INS1_16FlashAttnFwdSm90INS1_25CollectiveMainloopFwdSm90ILi2EN4cute5tupleIJNS5_1CILi1EEES8_S8_EEENS6_IJNS7_ILi64EEESA_SA_EEELi512ENS_6half_tEfNS_4arch4Sm90ELb0ELb0ELb1ELb1ELb0ELb0ELb0ELb0ELb0ELb1ELb1ELb0EEENS1_21CollectiveEpilogueFwdINS6_IJSA_NS7_ILi512EEESA_EEES9_SC_SE_Li256ELb1ELb1ELb1ELb0EEENS1_36VarlenDynamicPersistentTileSchedulerILi64ELi64ELi256ELi128ELb1ELb1ELb1ELb0ELb1ELb1EEEEEEEEEvNT_6ParamsE)
        /*0d38*/ 	.short	0x0210
        /*0d3a*/ 	.short	0x0af0


	//----- nvinfo : EIATTR_SW_WAR
	.align		4
.L_216:
        /*0d3c*/ 	.byte	0x04, 0x36
        /*0d3e*/ 	.short	(.L_218 - .L_217)
.L_217:
        /*0d40*/ 	.word	0x00000008
.L_218:


//--------------------- .nv.info._ZN7cutlass13device_kernelIN5flash11enable_sm90INS1_16FlashAttnFwdSm90INS1_25CollectiveMainloopFwdSm90ILi2EN4cute5tupleIJNS5_1CILi1EEES8_S8_EEENS6_IJNS7_ILi64EEESA_SA_EEELi512ENS_6half_tEfNS_4arch4Sm90ELb0ELb0ELb1ELb1ELb0ELb1ELb0ELb0ELb0ELb1ELb1ELb0EEENS1_21CollectiveEpilogueFwdINS6_IJSA_NS7_ILi512EEESA_EEES9_SC_SE_Li256ELb1ELb1ELb1ELb0EEENS1_36VarlenDynamicPersistentTileSchedulerILi64ELi64ELi256ELi128ELb1ELb1ELb1ELb0ELb1ELb1EEEEEEEEEvNT_6ParamsE --------------------------
	.section	.nv.info._ZN7cutlass13device_kernelIN5flash11enable_sm90INS1_16FlashAttnFwdSm90INS1_25CollectiveMainloopFwdSm90ILi2EN4cute5tupleIJNS5_1CILi1EEES8_S8_EEENS6_IJNS7_ILi64EEESA_SA_EEELi512ENS_6half_tEfNS_4arch4Sm90ELb0ELb0ELb1ELb1ELb0ELb1ELb0ELb0ELb0ELb1ELb1ELb0EEENS1_21CollectiveEpilogueFwdINS6_IJSA_NS7_ILi512EEESA_EEES9_SC_SE_Li256ELb1ELb1ELb1ELb0EEENS1_36VarlenDynamicPersistentTileSchedulerILi64ELi64ELi256ELi128ELb1ELb1ELb1ELb0ELb1ELb1EEEEEEEEEvNT_6ParamsE,"",@"SHT_CUDA_INFO"
	.sectionflags	@""
	.align	4


	//----- nvinfo : EIATTR_CUDA_API_VERSION
	.align		4
        /*0000*/ 	.byte	0x04, 0x37
        /*0002*/ 	.short	(.L_220 - .L_219)
.L_219:
        /*0004*/ 	.word	0x00000082


	//----- nvinfo : EIATTR_KPARAM_INFO
	.align		4
.L_220:
        /*0008*/ 	.byte	0x04, 0x17
        /*000a*/ 	.short	(.L_222 - .L_221)
.L_221:
        /*000c*/ 	.word	0x00000000
        /*0010*/ 	.short	0x0000
        /*0012*/ 	.short	0x0070
        /*0014*/ 	.byte	0x00, 0xf0, 0x01, 0x2a


	//----- nvinfo : EIATTR_SPARSE_MMA_MASK
	.align		4
.L_222:
        /*0018*/ 	.byte	0x03, 0x50
        /*001a*/ 	.short	0x0000


	//----- nvinfo : EIATTR_MAXREG_COUNT
	.align		4
        /*001c*/ 	.byte	0x03, 0x1b
        /*001e*/ 	.short	0x00a8


	//----- nvinfo : EIATTR_NUM_BARRIERS
	.align		4
        /*0020*/ 	.byte	0x02, 0x4c
        /*0022*/ 	.byte	0x10
	.zero		1


	//----- nvinfo : EIATTR_EXTERNS
	.align		4
        /*0024*/ 	.byte	0x04, 0x0f
        /*0026*/ 	.short	(.L_224 - .L_223)


	//   ....[0]....
	.align		4
.L_223:
        /*0028*/ 	.word	index@(__assertfail)


	//----- nvinfo : EIATTR_ANNOTATIONS
	.align		4
.L_224:
        /*002c*/ 	.byte	0x04, 0x55
        /*002e*/ 	.short	(.L_226 - .L_225)


	//   ....[0]....
.L_225:
        /* <DEDUP_REMOVED lines=86> */


	//----- nvinfo : EIATTR_MERCURY_ISA_VERSION
	.align		4
.L_226:
        /*0580*/ 	.byte	0x03, 0x5f
        /*0582*/ 	.short	0x0101


	//----- nvinfo : EIATTR_UNUSED_LOAD_BYTE_OFFSET
	.align		4
        /*0584*/ 	.byte	0x04, 0x44
        /*0586*/ 	.short	(.L_228 - .L_227)


	//   ....[0]....
.L_227:
        /*0588*/ 	.word	0x00000a80
        /*058c*/ 	.word	0x0000fff0


	//   ....[1]....
        /*0590*/ 	.word	0x0000d8f0
        /*0594*/ 	.word	0x0000fff0


	//----- nvinfo : EIATTR_INT_WARP_WIDE_INSTR_OFFSETS
	.align		4
.L_228:
        /*0598*/ 	.byte	0x04, 0x31
        /*059a*/ 	.short	(.L_230 - .L_229)


	//   ....[0]....
.L_229:
        /*059c*/ 	.word	0x00000190


	//   ....[1]....
        /*05a0*/ 	.word	0x000001d0


	//   ....[2]....
        /*05a4*/ 	.word	0x00000240


	//   ....[3]....
        /*05a8*/ 	.word	0x000156b0


	//   ....[4]....
        /*05ac*/ 	.word	0x00015740


	//   ....[5]....
        /*05b0*/ 	.word	0x0001a020


	//   ....[6]....
        /*05b4*/ 	.word	0x0001a0b0


	//----- nvinfo : EIATTR_COOP_GROUP_MASK_REGIDS
	.align		4
.L_230:
        /*05b8*/ 	.byte	0x04, 0x29
        /*05ba*/ 	.short	(.L_232 - .L_231)


	//   ....[0]....
.L_231:
        /*05bc*/ 	.word	0xffffffff


	//   ....[1]....
        /*05c0*/ 	.word	0xffffffff


	//   ....[2]....
        /*05c4*/ 	.word	0xffffffff


	//   ....[3]....
        /*05c8*/ 	.word	0xffffffff


	//   ....[4]....
        /*05cc*/ 	.word	0xffffffff


	//   ....[5]....
        /*05d0*/ 	.word	0xffffffff


	//   ....[6]....
        /*05d4*/ 	.word	0xffffffff


	//   ....[7]....
        /*05d8*/ 	.word	0xffffffff


	//   ....[8]....
        /*05dc*/ 	.word	0xffffffff


	//   ....[9]....
        /*05e0*/ 	.word	0xffffffff


	//   ....[10]....
        /*05e4*/ 	.word	0xffffffff


	//   ....[11]....
        /*05e8*/ 	.word	0xffffffff


	//   ....[12]....
        /*05ec*/ 	.word	0xffffffff


	//   ....[13]....
        /*05f0*/ 	.word	0xffffffff


	//   ....[14]....
        /*05f4*/ 	.word	0xffffffff


	//   ....[15]....
        /*05f8*/ 	.word	0xffffffff


	//   ....[16]....
        /*05fc*/ 	.word	0xffffffff


	//   ....[17]....
        /*0600*/ 	.word	0xffffffff


	//   ....[18]....
        /*0604*/ 	.word	0xffffffff


	//   ....[19]....
        /*0608*/ 	.word	0xffffffff


	//   ....[20]....
        /*060c*/ 	.word	0xffffffff


	//   ....[21]....
        /*0610*/ 	.word	0xffffffff


	//   ....[22]....
        /*0614*/ 	.word	0xffffffff


	//   ....[23]....
        /*0618*/ 	.word	0xffffffff


	//   ....[24]....
        /*061c*/ 	.word	0xffffffff


	//   ....[25]....
        /*0620*/ 	.word	0xffffffff


	//   ....[26]....
        /*0624*/ 	.word	0xffffffff


	//   ....[27]....
        /*0628*/ 	.word	0xffffffff


	//   ....[28]....
        /*062c*/ 	.word	0xffffffff


	//   ....[29]....
        /*0630*/ 	.word	0xffffffff


	//   ....[30]....
        /*0634*/ 	.word	0xffffffff


	//   ....[31]....
        /*0638*/ 	.word	0xffffffff


	//   ....[32]....
        /*063c*/ 	.word	0xffffffff


	//   ....[33]....
        /*0640*/ 	.word	0xffffffff


	//   ....[34]....
        /*0644*/ 	.word	0xffffffff


	//   ....[35]....
        /*0648*/ 	.word	0xffffffff


	//   ....[36]....
        /*064c*/ 	.word	0xffffffff


	//   ....[37]....
        /*0650*/ 	.word	0xffffffff


	//   ....[38]....
        /*0654*/ 	.word	0xffffffff


	//   ....[39]....
        /*0658*/ 	.word	0xffffffff


	//   ....[40]....
        /*065c*/ 	.word	0xffffffff


	//   ....[41]....
        /*0660*/ 	.word	0xffffffff


	//   ....[42]....
        /*0664*/ 	.word	0xffffffff


	//   ....[43]....
        /*0668*/ 	.word	0xffffffff


	//   ....[44]....
        /*066c*/ 	.word	0xffffffff


	//   ....[45]....
        /*0670*/ 	.word	0xffffffff


	//   ....[46]....
        /*0674*/ 	.word	0xffffffff


	//   ....[47]....
        /*0678*/ 	.word	0xffffffff


	//   ....[48]....
        /*067c*/ 	.word	0xffffffff


	//   ....[49]....
        /*0680*/ 	.word	0xffffffff


	//   ....[50]....
        /*0684*/ 	.word	0xffffffff


	//   ....[51]....
        /*0688*/ 	.word	0xffffffff


	//   ....[52]....
        /*068c*/ 	.word	0xffffffff


	//   ....[53]....
        /*0690*/ 	.word	0xffffffff


	//   ....[54]....
        /*0694*/ 	.word	0xffffffff


	//   ....[55]....
        /*0698*/ 	.word	0xffffffff


	//   ....[56]....
        /*069c*/ 	.word	0xffffffff


	//   ....[57]....
        /*06a0*/ 	.word	0xffffffff


	//   ....[58]....
        /*06a4*/ 	.word	0xffffffff


	//   ....[59]....
        /*06a8*/ 	.word	0xffffffff


	//   ....[60]....
        /*06ac*/ 	.word	0xffffffff


	//   ....[61]....
        /*06b0*/ 	.word	0xffffffff


	//   ....[62]....
        /*06b4*/ 	.word	0xffffffff


	//   ....[63]....
        /*06b8*/ 	.word	0xffffffff


	//   ....[64]....
        /*06bc*/ 	.word	0xffffffff


	//   ....[65]....
        /*06c0*/ 	.word	0xffffffff


	//   ....[66]....
        /*06c4*/ 	.word	0xffffffff


	//   ....[67]....
        /*06c8*/ 	.word	0xffffffff


	//   ....[68]....
        /*06cc*/ 	.word	0xffffffff


	//   ....[69]....
        /*06d0*/ 	.word	0xffffffff


	//   ....[70]....
        /*06d4*/ 	.word	0xffffffff


	//   ....[71]....
        /*06d8*/ 	.word	0xffffffff


	//   ....[72]....
        /*06dc*/ 	.word	0xffffffff


	//   ....[73]....
        /*06e0*/ 	.word	0xffffffff


	//   ....[74]....
        /*06e4*/ 	.word	0xffffffff


	//   ....[75]....
        /*06e8*/ 	.word	0xffffffff


	//   ....[76]....
        /*06ec*/ 	.word	0xffffffff


	//   ....[77]....
        /*06f0*/ 	.word	0xffffffff


	//   ....[78]....
        /*06f4*/ 	.word	0xffffffff


	//   ....[79]....
        /*06f8*/ 	.word	0xffffffff


	//   ....[80]....
        /*06fc*/ 	.word	0xffffffff


	//   ....[81]....
        /*0700*/ 	.word	0xffffffff


	//   ....[82]....
        /*0704*/ 	.word	0xffffffff


	//   ....[83]....
        /*0708*/ 	.word	0xffffffff


	//   ....[84]....
        /*070c*/ 	.word	0xffffffff


	//   ....[85]....
        /*0710*/ 	.word	0xffffffff


	//   ....[86]....
        /*0714*/ 	.word	0xffffffff


	//   ....[87]....
        /*0718*/ 	.word	0xffffffff


	//   ....[88]....
        /*071c*/ 	.word	0xffffffff


	//   ....[89]....
        /*0720*/ 	.word	0xffffffff


	//   ....[90]....
        /*0724*/ 	.word	0xffffffff


	//   ....[91]....
        /*0728*/ 	.word	0xffffffff


	//   ....[92]....
        /*072c*/ 	.word	0xffffffff


	//   ....[93]....
        /*0730*/ 	.word	0xffffffff


	//   ....[94]....
        /*0734*/ 	.word	0x0500000f


	//   ....[95]....
        /*0738*/ 	.word	0x0500000f


	//   ....[96]....
        /*073c*/ 	.word	0x0500000f


	//   ....[97]....
        /*0740*/ 	.word	0x0500000f


	//   ....[98]....
        /*0744*/ 	.word	0x0500000f


	//   ....[99]....
        /*0748*/ 	.word	0x0500000f


	//   ....[100]....
        /*074c*/ 	.word	0x0500000f


	//   ....[101]....
        /*0750*/ 	.word	0x0500000f


	//   ....[102]....
        /*0754*/ 	.word	0x0500000f


	//   ....[103]....
        /*0758*/ 	.word	0x0500000f


	//   ....[104]....
        /*075c*/ 	.word	0x0500000f


	//   ....[105]....
        /*0760*/ 	.word	0x0500000f


	//   ....[106]....
        /*0764*/ 	.word	0x0500000f


	//   ....[107]....
        /*0768*/ 	.word	0x0500000f


	//   ....[108]....
        /*076c*/ 	.word	0x0500000f


	//   ....[109]....
        /*0770*/ 	.word	0x0500000f


	//   ....[110]....
        /*0774*/ 	.word	0x0500000f


	//   ....[111]....
        /*0778*/ 	.word	0x0500000f


	//   ....[112]....
        /*077c*/ 	.word	0x0500000f


	//   ....[113]....
        /*0780*/ 	.word	0x0500000f


	//   ....[114]....
        /*0784*/ 	.word	0x0500000f


	//   ....[115]....
        /*0788*/ 	.word	0x0500000f


	//   ....[116]....
        /*078c*/ 	.word	0x0500000f


	//   ....[117]....
        /*0790*/ 	.word	0x0500000f


	//   ....[118]....
        /*0794*/ 	.word	0x0500000f


	//   ....[119]....
        /*0798*/ 	.word	0x0500000f


	//   ....[120]....
        /*079c*/ 	.word	0x0500000f


	//   ....[121]....
        /*07a0*/ 	.word	0x0500000f


	//   ....[122]....
        /*07a4*/ 	.word	0x0500000f


	//   ....[123]....
        /*07a8*/ 	.word	0x0500000f


	//   ....[124]....
        /*07ac*/ 	.word	0x0500000f


	//   ....[125]....
        /*07b0*/ 	.word	0x0500000f


	//   ....[126]....
        /*07b4*/ 	.word	0x0500000f


	//   ....[127]....
        /*07b8*/ 	.word	0x0500000f


	//   ....[128]....
        /*07bc*/ 	.word	0x0500000f


	//   ....[129]....
        /*07c0*/ 	.word	0x0500000f


	//   ....[130]....
        /*07c4*/ 	.word	0x0500000f


	//----- nvinfo : EIATTR_COOP_GROUP_INSTR_OFFSETS
	.align		4
.L_232:
        /*07c8*/ 	.byte	0x04, 0x28
        /*07ca*/ 	.short	(.L_234 - .L_233)


	//   ....[0]....
.L_233:
        /*07cc*/ 	.word	0x00000060


	//   ....[1]....
        /*07d0*/ 	.word	0x000001a0


	//   ....[2]....
        /*07d4*/ 	.word	0x000001f0


	//   ....[3]....
        /*07d8*/ 	.word	0x000003e0


	//   ....[4]....
        /*07dc*/ 	.word	0x00000540


	//   ....[5]....
        /*07e0*/ 	.word	0x00000660


	//   ....[6]....
        /*07e4*/ 	.word	0x000007c0


	//   ....[7]....
        /*07e8*/ 	.word	0x00004f10


	//   ....[8]....
        /*07ec*/ 	.word	0x000070a0


	//   ....[9]....
        /*07f0*/ 	.word	0x00007650


	//   ....[10]....
        /*07f4*/ 	.word	0x00007660


	//   ....[11]....
        /*07f8*/ 	.word	0x00007670


	//   ....[12]....
        /*07fc*/ 	.word	0x00007680


	//   ....[13]....
        /*0800*/ 	.word	0x00008680


	//   ....[14]....
        /*0804*/ 	.word	0x00008690


	//   ....[15]....
        /*0808*/ 	.word	0x000086a0


	//   ....[16]....
        /*080c*/ 	.word	0x000086b0


	//   ....[17]....
        /*0810*/ 	.word	0x0000a240


	//   ....[18]....
        /*0814*/ 	.word	0x0000a320


	//   ....[19]....
        /*0818*/ 	.word	0x0000a4e0


	//   ....[20]....
        /*081c*/ 	.word	0x0000a570


	//   ....[21]....
        /*0820*/ 	.word	0x0000af60


	//   ....[22]....
        /*0824*/ 	.word	0x0000b770


	//   ....[23]....
        /*0828*/ 	.word	0x0000b7d0


	//   ....[24]....
        /*082c*/ 	.word	0x0000c030


	//   ....[25]....
        /*0830*/ 	.word	0x0000c090


	//   ....[26]....
        /*0834*/ 	.word	0x0000cdc0


	//   ....[27]....
        /*0838*/ 	.word	0x0000ce10


	//   ....[28]....
        /*083c*/ 	.word	0x0000ce70


	//   ....[29]....
        /*0840*/ 	.word	0x0000cf00


	//   ....[30]....
        /*0844*/ 	.word	0x0000d0c0


	//   ....[31]....
        /*0848*/ 	.word	0x0000e600


	//   ....[32]....
        /*084c*/ 	.word	0x0000e9a0


	//   ....[33]....
        /*0850*/ 	.word	0x0000e9b0


	//   ....[34]....
        /*0854*/ 	.word	0x0000e9c0


	//   ....[35]....
        /*0858*/ 	.word	0x0000e9d0


	//   ....[36]....
        /*085c*/ 	.word	0x0000f650


	//   ....[37]....
        /*0860*/ 	.word	0x0000f670


	//   ....[38]....
        /*0864*/ 	.word	0x0000f900


	//   ....[39]....
        /*0868*/ 	.word	0x0000f920


	//   ....[40]....
        /*086c*/ 	.word	0x00010160


	//   ....[41]....
        /*0870*/ 	.word	0x000101a0


	//   ....[42]....
        /*0874*/ 	.word	0x00010a10


	//   ....[43]....
        /*0878*/ 	.word	0x00010a30


	//   ....[44]....
        /*087c*/ 	.word	0x00011d20


	//   ....[45]....
        /*0880*/ 	.word	0x00011d30


	//   ....[46]....
        /*0884*/ 	.word	0x00011f60


	//   ....[47]....
        /*0888*/ 	.word	0x00011f80


	//   ....[48]....
        /*088c*/ 	.word	0x00012230


	//   ....[49]....
        /*0890*/ 	.word	0x00012460


	//   ....[50]....
        /*0894*/ 	.word	0x00012490


	//   ....[51]....
        /*0898*/ 	.word	0x000124c0


	//   ....[52]....
        /*089c*/ 	.word	0x000124f0


	//   ....[53]....
        /*08a0*/ 	.word	0x00012520


	//   ....[54]....
        /*08a4*/ 	.word	0x00012550


	//   ....[55]....
        /*08a8*/ 	.word	0x000126f0


	//   ....[56]....
        /*08ac*/ 	.word	0x00012720


	//   ....[57]....
        /*08b0*/ 	.word	0x00012750


	//   ....[58]....
        /*08b4*/ 	.word	0x00012780


	//   ....[59]....
        /*08b8*/ 	.word	0x000127b0


	//   ....[60]....
        /*08bc*/ 	.word	0x000127e0


	//   ....[61]....
        /*08c0*/ 	.word	0x00012870


	//   ....[62]....
        /*08c4*/ 	.word	0x000128a0


	//   ....[63]....
        /*08c8*/ 	.word	0x000128b0


	//   ....[64]....
        /*08cc*/ 	.word	0x00012960


	//   ....[65]....
        /*08d0*/ 	.word	0x00013960


	//   ....[66]....
        /*08d4*/ 	.word	0x00015c90


	//   ....[67]....
        /*08d8*/ 	.word	0x000167a0


	//   ....[68]....
        /*08dc*/ 	.word	0x000167b0


	//   ....[69]....
        /*08e0*/ 	.word	0x00016850


	//   ....[70]....
        /*08e4*/ 	.word	0x00016860


	//   ....[71]....
        /*08e8*/ 	.word	0x000168e0


	//   ....[72]....
        /*08ec*/ 	.word	0x000168f0


	//   ....[73]....
        /*08f0*/ 	.word	0x00016940


	//   ....[74]....
        /*08f4*/ 	.word	0x00016960


	//   ....[75]....
        /*08f8*/ 	.word	0x0001a340


	//   ....[76]....
        /*08fc*/ 	.word	0x0001a3c0


	//   ....[77]....
        /*0900*/ 	.word	0x0001a3f0


	//   ....[78]....
        /*0904*/ 	.word	0x0001a400


	//   ....[79]....
        /*0908*/ 	.word	0x0001a430


	//   ....[80]....
        /*090c*/ 	.word	0x0001a460


	//   ....[81]....
        /*0910*/ 	.word	0x0001a490


	//   ....[82]....
        /*0914*/ 	.word	0x0001a4c0


	//   ....[83]....
        /*0918*/ 	.word	0x0001a690


	//   ....[84]....
        /*091c*/ 	.word	0x0001a6c0


	//   ....[85]....
        /*0920*/ 	.word	0x0001a6f0


	//   ....[86]....
        /*0924*/ 	.word	0x0001a720


	//   ....[87]....
        /*0928*/ 	.word	0x0001a750


	//   ....[88]....
        /*092c*/ 	.word	0x0001a780


	//   ....[89]....
        /*0930*/ 	.word	0x0001a840


	//   ....[90]....
        /*0934*/ 	.word	0x0001a860


	//   ....[91]....
        /*0938*/ 	.word	0x0001a870


	//   ....[92]....
        /*093c*/ 	.word	0x0001a8d0


	//   ....[93]....
        /*0940*/ 	.word	0x0001aff0


	//   ....[94]....
        /*0944*/ 	.word	0x0001b4b0


	//   ....[95]....
        /*0948*/ 	.word	0x0001b540


	//   ....[96]....
        /*094c*/ 	.word	0x0001b590


	//   ....[97]....
        /*0950*/ 	.word	0x0001b5e0


	//   ....[98]....
        /*0954*/ 	.word	0x0001b6d0


	//   ....[99]....
        /*0958*/ 	.word	0x0001b760


	//   ....[100]....
        /*095c*/ 	.word	0x0001b7b0


	//   ....[101]....
        /*0960*/ 	.word	0x0001b800


	//   ....[102]....
        /*0964*/ 	.word	0x0001ba70


	//   ....[103]....
        /*0968*/ 	.word	0x0001bd50


	//   ....[104]....
        /*096c*/ 	.word	0x0001bf30


	//   ....[105]....
        /*0970*/ 	.word	0x0001bf80


	//   ....[106]....
        /*0974*/ 	.word	0x0001bfe0


	//   ....[107]....
        /*0978*/ 	.word	0x0001c0d0


	//   ....[108]....
        /*097c*/ 	.word	0x0001c130


	//   ....[109]....
        /*0980*/ 	.word	0x0001c220


	//   ....[110]....
        /*0984*/ 	.word	0x0001c280


	//   ....[111]....
        /*0988*/ 	.word	0x0001c350


	//   ....[112]....
        /*098c*/ 	.word	0x0001c680


	//   ....[113]....
        /*0990*/ 	.word	0x0001c720


	//   ....[114]....
        /*0994*/ 	.word	0x0001c8c0


	//   ....[115]....
        /*0998*/ 	.word	0x0001c940


	//   ....[116]....
        /*099c*/ 	.word	0x0001c9c0


	//   ....[117]....
        /*09a0*/ 	.word	0x0001ca40


	//   ....[118]....
        /*09a4*/ 	.word	0x0001cac0


	//   ....[119]....
        /*09a8*/ 	.word	0x0001cb50


	//   ....[120]....
        /*09ac*/ 	.word	0x0001cbf0


	//   ....[121]....
        /*09b0*/ 	.word	0x0001cca0


	//   ....[122]....
        /*09b4*/ 	.word	0x0001cd20


	//   ....[123]....
        /*09b8*/ 	.word	0x0001cda0


	//   ....[124]....
        /*09bc*/ 	.word	0x0001ce20


	//   ....[125]....
        /*09c0*/ 	.word	0x0001ceb0


	//   ....[126]....
        /*09c4*/ 	.word	0x0001cf30


	//   ....[127]....
        /*09c8*/ 	.word	0x0001cfd0


	//   ....[128]....
        /*09cc*/ 	.word	0x0001d020


	//   ....[129]....
        /*09d0*/ 	.word	0x0001d0b0


	//   ....[130]....
        /*09d4*/ 	.word	0x0001d1e0


	//----- nvinfo : EIATTR_REG_RECONFIG
	.align		4
.L_234:
        /*09d8*/ 	.byte	0x01, 0x54
	.zero		2


	//----- nvinfo : EIATTR_SYSCALL_OFFSETS
	.align		4
        /*09dc*/ 	.byte	0x04, 0x46
        /*09de*/ 	.short	(.L_236 - .L_235)


	//   ....[0]....
.L_235:
        /*09e0*/ 	.word	0x00001ff0


	//   ....[1]....
        /*09e4*/ 	.word	0x00002140


	//   ....[2]....
        /*09e8*/ 	.word	0x00007240


	//   ....[3]....
        /*09ec*/ 	.word	0x000075c0


	//   ....[4]....
        /*09f0*/ 	.word	0x000158b0


	//   ....[5]....
        /*09f4*/ 	.word	0x00015a00


	//   ....[6]....
        /*09f8*/ 	.word	0x00015b00


	//   ....[7]....
        /*09fc*/ 	.word	0x000163c0


	//----- nvinfo : EIATTR_MBARRIER_INSTR_OFFSETS
	.align		4
.L_236:
        /*0a00*/ 	.byte	0x04, 0x39
        /*0a02*/ 	.short	(.L_238 - .L_237)


	//   ....[0]....
.L_237:
        /*0a04*/ 	.word	0x000002d0
        /*0a08*/ 	.word	0x000000ff
        /*0a0c*/ 	.word	0x00028c00
        /*0a10*/ 	.short	0x0100
        /*0a12*/ 	.byte	0x08
	.zero		1


	//   ....[1]....
        /*0a14*/ 	.word	0x000002e0
        /*0a18*/ 	.word	0x000000ff
        /*0a1c*/ 	.word	0x00028c20
        /*0a20*/ 	.short	0x0100
        /*0a22*/ 	.byte	0x08
	.zero		1


	//   ....[2]....
        /*0a24*/ 	.word	0x00000390
        /*0a28*/ 	.word	0x000000ff
        /*0a2c*/ 	.word	0x00028c30
        /*0a30*/ 	.short	0x0100
        /*0a32*/ 	.byte	0x06
	.zero		1


	//   ....[3]....
        /*0a34*/ 	.word	0x000003a0
        /*0a38*/ 	.word	0x000000ff
        /*0a3c*/ 	.word	0x00028c40
        /*0a40*/ 	.short	0x0100
        /*0a42*/ 	.byte	0x06
	.zero		1


	//   ....[4]....
        /*0a44*/ 	.word	0x000003b0
        /*0a48*/ 	.word	0x000000ff
        /*0a4c*/ 	.word	0x00028c38
        /*0a50*/ 	.short	0x0100
        /*0a52*/ 	.byte	0x06
	.zero		1


	//   ....[5]....
        /*0a54*/ 	.word	0x000003c0
        /*0a58*/ 	.word	0x000000ff
        /*0a5c*/ 	.word	0x00028c48
        /*0a60*/ 	.short	0x0100
        /*0a62*/ 	.byte	0x06
	.zero		1


	//   ....[6]....
        /*0a64*/ 	.word	0x000004f0
        /*0a68*/ 	.word	0x000000ff
        /*0a6c*/ 	.word	0x00028c50
        /*0a70*/ 	.short	0x0100
        /*0a72*/ 	.byte	0x08
	.zero		1


	//   ....[7]....
        /*0a74*/ 	.word	0x00000500
        /*0a78*/ 	.word	0x000000ff
        /*0a7c*/ 	.word	0x00028c60
        /*0a80*/ 	.short	0x0100
        /*0a82*/ 	.byte	0x08
	.zero		1


	//   ....[8]....
        /*0a84*/ 	.word	0x00000510
        /*0a88*/ 	.word	0x000000ff
        /*0a8c*/ 	.word	0x00028c58
        /*0a90*/ 	.short	0x0100
        /*0a92*/ 	.byte	0x08
	.zero		1


	//   ....[9]....
        /*0a94*/ 	.word	0x00000520
        /*0a98*/ 	.word	0x000000ff
        /*0a9c*/ 	.word	0x00028c68
        /*0aa0*/ 	.short	0x0100
        /*0aa2*/ 	.byte	0x08
	.zero		1


	//   ....[10]....
        /*0aa4*/ 	.word	0x00000610
        /*0aa8*/ 	.word	0x000000ff
        /*0aac*/ 	.word	0x00028c70
        /*0ab0*/ 	.short	0x0100
        /*0ab2*/ 	.byte	0x06
	.zero		1


	//   ....[11]....
        /*0ab4*/ 	.word	0x00000620
        /*0ab8*/ 	.word	0x000000ff
        /*0abc*/ 	.word	0x00028c80
        /*0ac0*/ 	.short	0x0100
        /*0ac2*/ 	.byte	0x06
	.zero		1


	//   ....[12]....
        /*0ac4*/ 	.word	0x00000630
        /*0ac8*/ 	.word	0x000000ff
        /*0acc*/ 	.word	0x00028c78
        /*0ad0*/ 	.short	0x0100
        /*0ad2*/ 	.byte	0x06
	.zero		1


	//   ....[13]....
        /*0ad4*/ 	.word	0x00000640
        /*0ad8*/ 	.word	0x000000ff
        /*0adc*/ 	.word	0x00028c88
        /*0ae0*/ 	.short	0x0100
        /*0ae2*/ 	.byte	0x06
	.zero		1


	//   ....[14]....
        /*0ae4*/ 	.word	0x00000770
        /*0ae8*/ 	.word	0x000000ff
        /*0aec*/ 	.word	0x00028c90
        /*0af0*/ 	.short	0x0100
        /*0af2*/ 	.byte	0x08
	.zero		1


	//   ....[15]....
        /*0af4*/ 	.word	0x00000780
        /*0af8*/ 	.word	0x000000ff
        /*0afc*/ 	.word	0x00028ca0
        /*0b00*/ 	.short	0x0100
        /*0b02*/ 	.byte	0x08
	.zero		1


	//   ....[16]....
        /*0b04*/ 	.word	0x00000790
        /*0b08*/ 	.word	0x000000ff
        /*0b0c*/ 	.word	0x00028c98
        /*0b10*/ 	.short	0x0100
        /*0b12*/ 	.byte	0x08
	.zero		1


	//   ....[17]....
        /*0b14*/ 	.word	0x000007a0
        /*0b18*/ 	.word	0x000000ff
        /*0b1c*/ 	.word	0x00028ca8
        /*0b20*/ 	.short	0x0100
        /*0b22*/ 	.byte	0x08
	.zero		1


	//   ....[18]....
        /*0b24*/ 	.word	0x000008d0
        /*0b28*/ 	.word	0x000000ff
        /*0b2c*/ 	.word	0x00028cb0
        /*0b30*/ 	.short	0x0100
        /*0b32*/ 	.byte	0x08
	.zero		1


	//   ....[19]....
        /*0b34*/ 	.word	0x000008e0
        /*0b38*/ 	.word	0x000000ff
        /*0b3c*/ 	.word	0x00028cc0
        /*0b40*/ 	.short	0x0100
        /*0b42*/ 	.byte	0x08
	.zero		1


	//   ....[20]....
        /*0b44*/ 	.word	0x000008f0
        /*0b48*/ 	.word	0x000000ff
        /*0b4c*/ 	.word	0x00028cb8
        /*0b50*/ 	.short	0x0100
        /*0b52*/ 	.byte	0x08
	.zero		1


	//   ....[21]....
        /*0b54*/ 	.word	0x00000900
        /*0b58*/ 	.word	0x000000ff
        /*0b5c*/ 	.word	0x00028cc8
        /*0b60*/ 	.short	0x0100
        /*0b62*/ 	.byte	0x08
	.zero		1


	//   ....[22]....
        /*0b64*/ 	.word	0x00002cc0
        /*0b68*/ 	.word	0x00000049
        /*0b6c*/ 	.word	0x00028c90
        /*0b70*/ 	.short	0x010a
        /*0b72*/ 	.byte	0x3f
	.zero		1


	//   ....[23]....
        /*0b74*/ 	.word	0x00003650
        /*0b78*/ 	.word	0x00000049
        /*0b7c*/ 	.word	0x00028c90
        /*0b80*/ 	.short	0x010a
        /*0b82*/ 	.byte	0x3f
	.zero		1


	//   ....[24]....
        /*0b84*/ 	.word	0x00003ee0
        /*0b88*/ 	.word	0x00000049
        /*0b8c*/ 	.word	0x00028c90
        /*0b90*/ 	.short	0x010a
        /*0b92*/ 	.byte	0x3f
	.zero		1


	//   ....[25]....
        /*0b94*/ 	.word	0x000040e0
        /*0b98*/ 	.word	0x00000004
        /*0b9c*/ 	.word	0x00000000
        /*0ba0*/ 	.short	0x0101
        /*0ba2*/ 	.byte	0x3f
	.zero		1


	//   ....[26]....
        /*0ba4*/ 	.word	0x00004120
        /*0ba8*/ 	.word	0x00000049
        /*0bac*/ 	.word	0x00028cb0
        /*0bb0*/ 	.short	0x010a
        /*0bb2*/ 	.byte	0x3f
	.zero		1


	//   ....[27]....
        /*0bb4*/ 	.word	0x00004750
        /*0bb8*/ 	.word	0x00000049
        /*0bbc*/ 	.word	0x00000000
        /*0bc0*/ 	.short	0x0101
        /*0bc2*/ 	.byte	0x3f
	.zero		1


	//   ....[28]....
        /*0bc4*/ 	.word	0x00005000
        /*0bc8*/ 	.word	0x00000005
        /*0bcc*/ 	.word	0x00028c50
        /*0bd0*/ 	.short	0x010a
        /*0bd2*/ 	.byte	0x3f
	.zero		1


	//   ....[29]....
        /*0bd4*/ 	.word	0x000053c0
        /*0bd8*/ 	.word	0x00000005
        /*0bdc*/ 	.word	0x00000000
        /*0be0*/ 	.short	0x0101
        /*0be2*/ 	.byte	0x3f
	.zero		1


	//   ....[30]....
        /*0be4*/ 	.word	0x00005d40
        /*0be8*/ 	.word	0x00000004
        /*0bec*/ 	.word	0x00028c50
        /*0bf0*/ 	.short	0x010a
        /*0bf2*/ 	.byte	0x3f
	.zero		1


	//   ....[31]....
        /*0bf4*/ 	.word	0x00005d90
        /*0bf8*/ 	.word	0x00000004
        /*0bfc*/ 	.word	0x00028c50
        /*0c00*/ 	.short	0x010a
        /*0c02*/ 	.byte	0x3f
	.zero		1


	//   ....[32]....
        /*0c04*/ 	.word	0x000060e0
        /*0c08*/ 	.word	0x00000004
        /*0c0c*/ 	.word	0x00000000
        /*0c10*/ 	.short	0x0101
        /*0c12*/ 	.byte	0x3f
	.zero		1


	//   ....[33]....
        /*0c14*/ 	.word	0x000072d0
        /*0c18*/ 	.word	0x00000002
        /*0c1c*/ 	.word	0x00028c00
        /*0c20*/ 	.short	0x010a
        /*0c22*/ 	.byte	0x3f
	.zero		1


	//   ....[34]....
        /*0c24*/ 	.word	0x00007320
        /*0c28*/ 	.word	0x00000002
        /*0c2c*/ 	.word	0x00028c00
        /*0c30*/ 	.short	0x010a
        /*0c32*/ 	.byte	0x3f
	.zero		1


	//   ....[35]....
        /*0c34*/ 	.word	0x00007980
        /*0c38*/ 	.word	0x00000002
        /*0c3c*/ 	.word	0x00028c00
        /*0c40*/ 	.short	0x010a
        /*0c42*/ 	.byte	0x3f
	.zero		1


	//   ....[36]....
        /*0c44*/ 	.word	0x000088e0
        /*0c48*/ 	.word	0x00000002
        /*0c4c*/ 	.word	0x00028c00
        /*0c50*/ 	.short	0x010a
        /*0c52*/ 	.byte	0x3f
	.zero		1


	//   ....[37]....
        /*0c54*/ 	.word	0x000096a0
        /*0c58*/ 	.word	0x0000000c
        /*0c5c*/ 	.word	0x00028c30
        /*0c60*/ 	.short	0x010a
        /*0c62*/ 	.byte	0x3f
	.zero		1


	//   ....[38]....
        /*0c64*/ 	.word	0x00009750
        /*0c68*/ 	.word	0x0000000c
        /*0c6c*/ 	.word	0x00028c30
        /*0c70*/ 	.short	0x010a
        /*0c72*/ 	.byte	0x3f
	.zero		1


	//   ....[39]....
        /*0c74*/ 	.word	0x0000a7f0
        /*0c78*/ 	.word	0x00000003
        /*0c7c*/ 	.word	0x00000000
        /*0c80*/ 	.short	0x0101
        /*0c82*/ 	.byte	0x3f
	.zero		1


	//   ....[40]....
        /*0c84*/ 	.word	0x0000ac10
        /*0c88*/ 	.word	0x0000000c
        /*0c8c*/ 	.word	0x00028c50
        /*0c90*/ 	.short	0x010a
        /*0c92*/ 	.byte	0x3f
	.zero		1


	//   ....[41]....
        /*0c94*/ 	.word	0x0000acb0
        /*0c98*/ 	.word	0x0000000c
        /*0c9c*/ 	.word	0x00028c50
        /*0ca0*/ 	.short	0x010a
        /*0ca2*/ 	.byte	0x3f
	.zero		1


	//   ....[42]....
        /*0ca4*/ 	.word	0x0000af80
        /*0ca8*/ 	.word	0x0000000c
        /*0cac*/ 	.word	0x00000000
        /*0cb0*/ 	.short	0x0101
        /*0cb2*/ 	.byte	0x3f
	.zero		1


	//   ....[43]....
        /*0cb4*/ 	.word	0x0000b0a0
        /*0cb8*/ 	.word	0x000000da
        /*0cbc*/ 	.word	0x00028c30
        /*0cc0*/ 	.short	0x010a
        /*0cc2*/ 	.byte	0x3f
	.zero		1


	//   ....[44]....
        /*0cc4*/ 	.word	0x0000b150
        /*0cc8*/ 	.word	0x000000da
        /*0ccc*/ 	.word	0x00028c30
        /*0cd0*/ 	.short	0x010a
        /*0cd2*/ 	.byte	0x3f
	.zero		1


	//   ....[45]....
        /*0cd4*/ 	.word	0x0000bb40
        /*0cd8*/ 	.word	0x000000a7
        /*0cdc*/ 	.word	0x00000000
        /*0ce0*/ 	.short	0x0101
        /*0ce2*/ 	.byte	0x3f
	.zero		1


	//   ....[46]....
        /*0ce4*/ 	.word	0x0000caa0
        /*0ce8*/ 	.word	0x000000da
        /*0cec*/ 	.word	0x00028c50
        /*0cf0*/ 	.short	0x010a
        /*0cf2*/ 	.byte	0x3f
	.zero		1


	//   ....[47]....
        /*0cf4*/ 	.word	0x0000caf0
        /*0cf8*/ 	.word	0x000000da
        /*0cfc*/ 	.word	0x00028c50
        /*0d00*/ 	.short	0x010a
        /*0d02*/ 	.byte	0x3f
	.zero		1


	//   ....[48]....
        /*0d04*/ 	.word	0x0000cde0
        /*0d08*/ 	.word	0x000000da
        /*0d0c*/ 	.word	0x00000000
        /*0d10*/ 	.short	0x0101
        /*0d12*/ 	.byte	0x3f
	.zero		1


	//   ....[49]....
        /*0d14*/ 	.word	0x0000f620
        /*0d18*/ 	.word	0x00000004
        /*0d1c*/ 	.word	0x00000000
        /*0d20*/ 	.short	0x0101
        /*0d22*/ 	.byte	0x3f
	.zero		1


	//   ....[50]....
        /*0d24*/ 	.word	0x000101c0
        /*0d28*/ 	.word	0x00000004
        /*0d2c*/ 	.word	0x00000000
        /*0d30*/ 	.short	0x0101
        /*0d32*/ 	.byte	0x3f
	.zero		1


	//   ....[51]....
        /*0d34*/ 	.word	0x00013a40
        /*0d38*/ 	.word	0x00000012
        /*0d3c*/ 	.word	0x00028c20
        /*0d40*/ 	.short	0x010a
        /*0d42*/ 	.byte	0x3f
	.zero		1


	//   ....[52]....
        /*0d44*/ 	.word	0x00013b10
        /*0d48*/ 	.word	0x00000005
        /*0d4c*/ 	.word	0x00028ca0
        /*0d50*/ 	.short	0x010a
        /*0d52*/ 	.byte	0x3f
	.zero		1


	//   ....[53]....
        /*0d54*/ 	.word	0x00013d50
        /*0d58*/ 	.word	0x00000005
        /*0d5c*/ 	.word	0x00028cc0
        /*0d60*/ 	.short	0x010a
        /*0d62*/ 	.byte	0x3f
	.zero		1


	//   ....[54]....
        /*0d64*/ 	.word	0x000147b0
        /*0d68*/ 	.word	0x00000005
        /*0d6c*/ 	.word	0x00028ca0
        /*0d70*/ 	.short	0x010a
        /*0d72*/ 	.byte	0x3f
	.zero		1


	//   ....[55]....
        /*0d74*/ 	.word	0x000149e0
        /*0d78*/ 	.word	0x00000005
        /*0d7c*/ 	.word	0x00028cc0
        /*0d80*/ 	.short	0x010a
        /*0d82*/ 	.byte	0x3f
	.zero		1


	//   ....[56]....
        /*0d84*/ 	.word	0x00015f00
        /*0d88*/ 	.word	0x00000000
        /*0d8c*/ 	.word	0x00028c40
        /*0d90*/ 	.short	0x010a
        /*0d92*/ 	.byte	0x3f
	.zero		1


	//   ....[57]....
        /*0d94*/ 	.word	0x00016a00
        /*0d98*/ 	.word	0x00000012
        /*0d9c*/ 	.word	0x00028c00
        /*0da0*/ 	.short	0x0107
        /*0da2*/ 	.byte	0x3f
	.zero		1


	//   ....[58]....
        /*0da4*/ 	.word	0x00016af0
        /*0da8*/ 	.word	0x00000012
        /*0dac*/ 	.word	0x00028c00
        /*0db0*/ 	.short	0x0101
        /*0db2*/ 	.byte	0x3f
	.zero		1


	//   ....[59]....
        /*0db4*/ 	.word	0x00016b10
        /*0db8*/ 	.word	0x00000012
        /*0dbc*/ 	.word	0x00028c20
        /*0dc0*/ 	.short	0x010a
        /*0dc2*/ 	.byte	0x3f
	.zero		1


	//   ....[60]....
        /*0dc4*/ 	.word	0x00016bf0
        /*0dc8*/ 	.word	0x00000000
        /*0dcc*/ 	.word	0x00028c60
        /*0dd0*/ 	.short	0x010a
        /*0dd2*/ 	.byte	0x3f
	.zero		1


	//   ....[61]....
        /*0dd4*/ 	.word	0x00017860
        /*0dd8*/ 	.word	0x00000002
        /*0ddc*/ 	.word	0x00028c40
        /*0de0*/ 	.short	0x010a
        /*0de2*/ 	.byte	0x3f
	.zero		1


	//   ....[62]....
        /*0de4*/ 	.word	0x00017ab0
        /*0de8*/ 	.word	0x00000002
        /*0dec*/ 	.word	0x00028c60
        /*0df0*/ 	.short	0x010a
        /*0df2*/ 	.byte	0x3f
	.zero		1


	//   ....[63]....
        /*0df4*/ 	.word	0x00018660
        /*0df8*/ 	.word	0x00000002
        /*0dfc*/ 	.word	0x00028c40
        /*0e00*/ 	.short	0x010a
        /*0e02*/ 	.byte	0x3f
	.zero		1


	//   ....[64]....
        /*0e04*/ 	.word	0x000188b0
        /*0e08*/ 	.word	0x00000002
        /*0e0c*/ 	.word	0x00028c60
        /*0e10*/ 	.short	0x010a
        /*0e12*/ 	.byte	0x3f
	.zero		1


	//   ....[65]....
        /*0e14*/ 	.word	0x000193f0
        /*0e18*/ 	.word	0x00000003
        /*0e1c*/ 	.word	0x00028c40
        /*0e20*/ 	.short	0x010a
        /*0e22*/ 	.byte	0x3f
	.zero		1


	//   ....[66]....
        /*0e24*/ 	.word	0x00019640
        /*0e28*/ 	.word	0x00000003
        /*0e2c*/ 	.word	0x00028c60
        /*0e30*/ 	.short	0x010a
        /*0e32*/ 	.byte	0x3f
	.zero		1


	//   ....[67]....
        /*0e34*/ 	.word	0x0001af70
        /*0e38*/ 	.word	0x00000000
        /*0e3c*/ 	.word	0x00028c20
        /*0e40*/ 	.short	0x010a
        /*0e42*/ 	.byte	0x3f
	.zero		1


	//   ....[68]....
        /*0e44*/ 	.word	0x0001b150
        /*0e48*/ 	.word	0x00000006
        /*0e4c*/ 	.word	0x00000000
        /*0e50*/ 	.short	0x010a
        /*0e52*/ 	.byte	0x3f
	.zero		1


	//   ....[69]....
        /*0e54*/ 	.word	0x0001b180
        /*0e58*/ 	.word	0x00000007
        /*0e5c*/ 	.word	0x00000000
        /*0e60*/ 	.short	0x010a
        /*0e62*/ 	.byte	0x3f
	.zero		1


	//   ....[70]....
        /*0e64*/ 	.word	0x0001b1e0
        /*0e68*/ 	.word	0x00000004
        /*0e6c*/ 	.word	0x00000000
        /*0e70*/ 	.short	0x010a
        /*0e72*/ 	.byte	0x3f
	.zero		1


	//   ....[71]....
        /*0e74*/ 	.word	0x0001b210
        /*0e78*/ 	.word	0x00000003
        /*0e7c*/ 	.word	0x00000000
        /*0e80*/ 	.short	0x010a
        /*0e82*/ 	.byte	0x3f
	.zero		1


	//   ....[72]....
        /*0e84*/ 	.word	0x0001b270
        /*0e88*/ 	.word	0x00000049
        /*0e8c*/ 	.word	0x00028c90
        /*0e90*/ 	.short	0x010a
        /*0e92*/ 	.byte	0x3f
	.zero		1


	//   ....[73]....
        /*0e94*/ 	.word	0x0001b2c0
        /*0e98*/ 	.word	0x00000049
        /*0e9c*/ 	.word	0x00028c90
        /*0ea0*/ 	.short	0x010a
        /*0ea2*/ 	.byte	0x3f
	.zero		1


	//   ....[74]....
        /*0ea4*/ 	.word	0x0001b310
        /*0ea8*/ 	.word	0x00000049
        /*0eac*/ 	.word	0x00028c90
        /*0eb0*/ 	.short	0x010a
        /*0eb2*/ 	.byte	0x3f
	.zero		1


	//   ....[75]....
        /*0eb4*/ 	.word	0x0001b360
        /*0eb8*/ 	.word	0x00000049
        /*0ebc*/ 	.word	0x00028cb0
        /*0ec0*/ 	.short	0x010a
        /*0ec2*/ 	.byte	0x3f
	.zero		1


	//   ....[76]....
        /*0ec4*/ 	.word	0x0001b3b0
        /*0ec8*/ 	.word	0x00000005
        /*0ecc*/ 	.word	0x00028c50
        /*0ed0*/ 	.short	0x010a
        /*0ed2*/ 	.byte	0x3f
	.zero		1


	//   ....[77]....
        /*0ed4*/ 	.word	0x0001b400
        /*0ed8*/ 	.word	0x00000004
        /*0edc*/ 	.word	0x00028c50
        /*0ee0*/ 	.short	0x010a
        /*0ee2*/ 	.byte	0x3f
	.zero		1


	//   ....[78]....
        /*0ee4*/ 	.word	0x0001b620
        /*0ee8*/ 	.word	0x00000002
        /*0eec*/ 	.word	0x00028c00
        /*0ef0*/ 	.short	0x010a
        /*0ef2*/ 	.byte	0x3f
	.zero		1


	//   ....[79]....
        /*0ef4*/ 	.word	0x0001b850
        /*0ef8*/ 	.word	0x00000002
        /*0efc*/ 	.word	0x00028c00
        /*0f00*/ 	.short	0x010a
        /*0f02*/ 	.byte	0x3f
	.zero		1


	//   ....[80]....
        /*0f04*/ 	.word	0x0001b8a0
        /*0f08*/ 	.word	0x0000000c
        /*0f0c*/ 	.word	0x00028c30
        /*0f10*/ 	.short	0x010a
        /*0f12*/ 	.byte	0x3f
	.zero		1


	//   ....[81]....
        /*0f14*/ 	.word	0x0001b8f0
        /*0f18*/ 	.word	0x0000000c
        /*0f1c*/ 	.word	0x00028c50
        /*0f20*/ 	.short	0x010a
        /*0f22*/ 	.byte	0x3f
	.zero		1


	//   ....[82]....
        /*0f24*/ 	.word	0x0001b940
        /*0f28*/ 	.word	0x000000da
        /*0f2c*/ 	.word	0x00028c30
        /*0f30*/ 	.short	0x010a
        /*0f32*/ 	.byte	0x3f
	.zero		1


	//   ....[83]....
        /*0f34*/ 	.word	0x0001b990
        /*0f38*/ 	.word	0x000000da
        /*0f3c*/ 	.word	0x00028c50
        /*0f40*/ 	.short	0x010a
        /*0f42*/ 	.byte	0x3f
	.zero		1


	//   ....[84]....
        /*0f44*/ 	.word	0x0001bb30
        /*0f48*/ 	.word	0x00000012
        /*0f4c*/ 	.word	0x00028c20
        /*0f50*/ 	.short	0x010a
        /*0f52*/ 	.byte	0x3f
	.zero		1


	//   ....[85]....
        /*0f54*/ 	.word	0x0001bb80
        /*0f58*/ 	.word	0x00000005
        /*0f5c*/ 	.word	0x00028ca0
        /*0f60*/ 	.short	0x010a
        /*0f62*/ 	.byte	0x3f
	.zero		1


	//   ....[86]....
        /*0f64*/ 	.word	0x0001bbd0
        /*0f68*/ 	.word	0x00000005
        /*0f6c*/ 	.word	0x00028cc0
        /*0f70*/ 	.short	0x010a
        /*0f72*/ 	.byte	0x3f
	.zero		1


	//   ....[87]....
        /*0f74*/ 	.word	0x0001bc20
        /*0f78*/ 	.word	0x00000005
        /*0f7c*/ 	.word	0x00028ca0
        /*0f80*/ 	.short	0x010a
        /*0f82*/ 	.byte	0x3f
	.zero		1


	//   ....[88]....
        /*0f84*/ 	.word	0x0001bc70
        /*0f88*/ 	.word	0x00000005
        /*0f8c*/ 	.word	0x00028cc0
        /*0f90*/ 	.short	0x010a
        /*0f92*/ 	.byte	0x3f
	.zero		1


	//   ....[89]....
        /*0f94*/ 	.word	0x0001be10
        /*0f98*/ 	.word	0x00000000
        /*0f9c*/ 	.word	0x00028c40
        /*0fa0*/ 	.short	0x010a
        /*0fa2*/ 	.byte	0x3f
	.zero		1


	//   ....[90]....
        /*0fa4*/ 	.word	0x0001c390
        /*0fa8*/ 	.word	0x00000012
        /*0fac*/ 	.word	0x00028c20
        /*0fb0*/ 	.short	0x010a
        /*0fb2*/ 	.byte	0x3f
	.zero		1


	//   ....[91]....
        /*0fb4*/ 	.word	0x0001c3e0
        /*0fb8*/ 	.word	0x00000000
        /*0fbc*/ 	.word	0x00028c60
        /*0fc0*/ 	.short	0x010a
        /*0fc2*/ 	.byte	0x3f
	.zero		1


	//   ....[92]....
        /*0fc4*/ 	.word	0x0001c430
        /*0fc8*/ 	.word	0x00000002
        /*0fcc*/ 	.word	0x00028c40
        /*0fd0*/ 	.short	0x010a
        /*0fd2*/ 	.byte	0x3f
	.zero		1


	//   ....[93]....
        /*0fd4*/ 	.word	0x0001c480
        /*0fd8*/ 	.word	0x00000002
        /*0fdc*/ 	.word	0x00028c60
        /*0fe0*/ 	.short	0x010a
        /*0fe2*/ 	.byte	0x3f
	.zero		1


	//   ....[94]....
        /*0fe4*/ 	.word	0x0001c4d0
        /*0fe8*/ 	.word	0x00000002
        /*0fec*/ 	.word	0x00028c40
        /*0ff0*/ 	.short	0x010a
        /*0ff2*/ 	.byte	0x3f
	.zero		1


	//   ....[95]....
        /*0ff4*/ 	.word	0x0001c520
        /*0ff8*/ 	.word	0x00000002
        /*0ffc*/ 	.word	0x00028c60
        /*1000*/ 	.short	0x010a
        /*1002*/ 	.byte	0x3f
	.zero		1


	//   ....[96]....
        /*1004*/ 	.word	0x0001c570
        /*1008*/ 	.word	0x00000003
        /*100c*/ 	.word	0x00028c40
        /*1010*/ 	.short	0x010a
        /*1012*/ 	.byte	0x3f
	.zero		1


	//   ....[97]....
        /*1014*/ 	.word	0x0001c5c0
        /*1018*/ 	.word	0x00000003
        /*101c*/ 	.word	0x00028c60
        /*1020*/ 	.short	0x010a
        /*1022*/ 	.byte	0x3f
	.zero		1


	//   ....[98]....
        /*1024*/ 	.word	0x0001d100
        /*1028*/ 	.word	0x00000000
        /*102c*/ 	.word	0x00028c20
        /*1030*/ 	.short	0x010a
        /*1032*/ 	.byte	0x3f
	.zero		1


	//   ....[99]....
        /*1034*/ 	.word	0x0001d2a0
        /*1038*/ 	.word	0x00000006
        /*103c*/ 	.word	0x00000000
        /*1040*/ 	.short	0x010a
        /*1042*/ 	.byte	0x3f
	.zero		1


	//   ....[100]....
        /*1044*/ 	.word	0x0001d2f0
        /*1048*/ 	.word	0x00000007
        /*104c*/ 	.word	0x00000000
        /*1050*/ 	.short	0x010a
        /*1052*/ 	.byte	0x3f
	.zero		1


	//   ....[101]....
        /*1054*/ 	.word	0x0001d340
        /*1058*/ 	.word	0x00000004
        /*105c*/ 	.word	0x00000000
        /*1060*/ 	.short	0x010a
        /*1062*/ 	.byte	0x3f
	.zero		1


	//----- nvinfo : EIATTR_NUM_MBARRIERS
	.align		4
.L_238:
        /*1064*/ 	.byte	0x03, 0x38
        /*1066*/ 	.short	0x0016


	//----- nvinfo : EIATTR_EXIT_INSTR_OFFSETS
	.align		4
        /*1068*/ 	.byte	0x04, 0x1c
        /*106a*/ 	.short	(.L_240 - .L_239)


	//   ....[0]....
.L_239:
        /*106c*/ 	.word	0x0001b260


	//----- nvinfo : EIATTR_MAX_THREADS
	.align		4
.L_240:
        /*1070*/ 	.byte	0x04, 0x05
        /*1072*/ 	.short	(.L_242 - .L_241)
.L_241:
        /*1074*/ 	.word	0x00000180
        /*1078*/ 	.word	0x00000001
        /*107c*/ 	.word	0x00000001


	//----- nvinfo : EIATTR_CRS_STACK_SIZE
	.align		4
.L_242:
        /*1080*/ 	.byte	0x04, 0x1e
        /*1082*/ 	.short	(.L_244 - .L_243)
.L_243:
        /*1084*/ 	.word	0x00000000


	//----- nvinfo : EIATTR_CBANK_PARAM_SIZE
	.align		4
.L_244:
        /*1088*/ 	.byte	0x03, 0x19
        /*108a*/ 	.short	0x0af0


	//----- nvinfo : EIATTR_PARAM_CBANK
	.align		4
        /*108c*/ 	.byte	0x04, 0x0a
        /*108e*/ 	.short	(.L_246 - .L_245)
	.align		4
.L_245:
        /*1090*/ 	.word	index@(.nv.constant0._ZN7cutlass13device_kernelIN5flash11enable_sm90INS1_16FlashAttnFwdSm90INS1_25CollectiveMainloopFwdSm90ILi2EN4cute5tupleIJNS5_1CILi1EEES8_S8_EEENS6_IJNS7_ILi64EEESA_SA_EEELi512ENS_6half_tEfNS_4arch4Sm90ELb0ELb0ELb1ELb1ELb0ELb1ELb0ELb0ELb0ELb1ELb1ELb0EEENS1_21CollectiveEpilogueFwdINS6_IJSA_NS7_ILi512EEESA_EEES9_SC_SE_Li256ELb1ELb1ELb1ELb0EEENS1_36VarlenDynamicPersistentTileSchedulerILi64ELi64ELi256ELi128ELb1ELb1ELb1ELb0ELb1ELb1EEEEEEEEEvNT_6ParamsE)
        /*1094*/ 	.short	0x0210
        /*1096*/ 	.short	0x0af0


	//----- nvinfo : EIATTR_SW_WAR
	.align		4
.L_246:
        /*1098*/ 	.byte	0x04, 0x36
        /*109a*/ 	.short	(.L_248 - .L_247)
.L_247:
        /*109c*/ 	.word	0x00000008
.L_248:


//--------------------- .nv.info._ZN7cutlass13device_kernelIN5flash11enable_sm90INS1_16FlashAttnFwdSm90INS1_25CollectiveMainloopFwdSm90ILi2EN4cute5tupleIJNS5_1CILi1EEES8_S8_EEENS6_IJNS7_ILi64EEESA_SA_EEELi512ENS_6half_tEfNS_4arch4Sm90ELb0ELb0ELb1ELb1ELb0ELb0ELb1ELb0ELb0ELb1ELb1ELb0EEENS1_21CollectiveEpilogueFwdINS6_IJSA_NS7_ILi512EEESA_EEES9_SC_SE_Li256ELb1ELb1ELb1ELb0EEENS1_36VarlenDynamicPersistentTileSchedulerILi64ELi64ELi256ELi128ELb1ELb1ELb1ELb0ELb1ELb1EEEEEEEEEvNT_6ParamsE --------------------------
	.section	.nv.info._ZN7cutlass13device_kernelIN5flash11enable_sm90INS1_16FlashAttnFwdSm90INS1_25CollectiveMainloopFwdSm90ILi2EN4cute5tupleIJNS5_1CILi1EEES8_S8_EEENS6_IJNS7_ILi64EEESA_SA_EEELi512ENS_6half_tEfNS_4arch4Sm90ELb0ELb0ELb1ELb1ELb0ELb0ELb1ELb0ELb0ELb1ELb1ELb0EEENS1_21CollectiveEpilogueFwdINS6_IJSA_NS7_ILi512EEESA_EEES9_SC_SE_Li256ELb1ELb1ELb1ELb0EEENS1_36VarlenDynamicPersistentTileSchedulerILi64ELi64ELi256ELi128ELb1ELb1ELb1ELb0ELb1ELb1EEEEEEEEEvNT_6ParamsE,"",@"SHT_CUDA_INFO"
	.sectionflags	@""
	.align	4


	//----- nvinfo : EIATTR_CUDA_API_VERSION
	.align		4
        /*0000*/ 	.byte	0x04, 0x37
        /*0002*/ 	.short	(.L_250 - .L_249)
.L_249:
        /*0004*/ 	.word	0x00000082


	//----- nvinfo : EIATTR_KPARAM_INFO
	.align		4
.L_250:
        /*0008*/ 	.byte	0x04, 0x17
        /*000a*/ 	.short	(.L_252 - .L_251)
.L_251:
        /*000c*/ 	.word	0x00000000
        /*0010*/ 	.short	0x0000
        /*0012*/ 	.short	0x0070
        /*0014*/ 	.byte	0x00, 0xf0, 0x01, 0x2e


	//----- nvinfo : EIATTR_SPARSE_MMA_MASK
	.align		4
.L_252:
        /*0018*/ 	.byte	0x03, 0x50
        /*001a*/ 	.short	0x0000


	//----- nvinfo : EIATTR_MAXREG_COUNT
	.align		4
        /*001c*/ 	.byte	0x03, 0x1b
        /*001e*/ 	.short	0x00a8


	//----- nvinfo : EIATTR_NUM_BARRIERS
	.align		4
        /*0020*/ 	.byte	0x02, 0x4c
        /*0022*/ 	.byte	0x10
	.zero		1


	//----- nvinfo : EIATTR_EXTERNS
	.align		4
        /*0024*/ 	.byte	0x04, 0x0f
        /*0026*/ 	.short	(.L_254 - .L_253)


	//   ....[0]....
	.align		4
.L_253:
        /*0028*/ 	.word	index@(__assertfail)


	//----- nvinfo : EIATTR_ANNOTATIONS
	.align		4
.L_254:
        /*002c*/ 	.byte	0x04, 0x55
        /*002e*/ 	.short	(.L_256 - .L_255)


	//   ....[0]....
.L_255:
        /* <DEDUP_REMOVED lines=88> */


	//----- nvinfo : EIATTR_MERCURY_ISA_VERSION
	.align		4
.L_256:
        /*0598*/ 	.byte	0x03, 0x5f
        /*059a*/ 	.short	0x0101


	//----- nvinfo : EIATTR_UNUSED_LOAD_BYTE_OFFSET
	.align		4
        /*059c*/ 	.byte	0x04, 0x44
        /*059e*/ 	.short	(.L_258 - .L_257)


	//   ....[0]....
.L_257:
        /*05a0*/ 	.word	0x00000a00
        /*05a4*/ 	.word	0x0000fff0


	//   ....[1]....
        /*05a8*/ 	.word	0x0000a050
        /*05ac*/ 	.word	0x0000fff0


	//----- nvinfo : EIATTR_INT_WARP_WIDE_INSTR_OFFSETS
	.align		4
.L_258:
        /*05b0*/ 	.byte	0x04, 0x31
        /*05b2*/ 	.short	(.L_260 - .L_259)


	//   ....[0]....
.L_259:
        /*05b4*/ 	.word	0x00000130


	//   ....[1]....
        /*05b8*/ 	.word	0x00000170


	//   ....[2]....
        /*05bc*/ 	.word	0x000001e0


	//   ....[3]....
        /*05c0*/ 	.word	0x00000250


	//   ....[4]....
        /*05c4*/ 	.word	0x0000ff30


	//   ....[5]....
        /*05c8*/ 	.word	0x0000ff90


	//   ....[6]....
        /*05cc*/ 	.word	0x00015920


	//   ....[7]....
        /*05d0*/ 	.word	0x000159b0


	//----- nvinfo : EIATTR_COOP_GROUP_MASK_REGIDS
	.align		4
.L_260:
        /*05d4*/ 	.byte	0x04, 0x29
        /*05d6*/ 	.short	(.L_262 - .L_261)


	//   ....[0]....
.L_261:
        /*05d8*/ 	.word	0xffffffff


	//   ....[1]....
        /*05dc*/ 	.word	0xffffffff


	//   ....[2]....
        /*05e0*/ 	.word	0xffffffff


	//   ....[3]....
        /*05e4*/ 	.word	0xffffffff


	//   ....[4]....
        /*05e8*/ 	.word	0xffffffff


	//   ....[5]....
        /*05ec*/ 	.word	0xffffffff


	//   ....[6]....
        /*05f0*/ 	.word	0xffffffff


	//   ....[7]....
        /*05f4*/ 	.word	0xffffffff


	//   ....[8]....
        /*05f8*/ 	.word	0xffffffff


	//   ....[9]....
        /*05fc*/ 	.word	0xffffffff


	//   ....[10]....
        /*0600*/ 	.word	0xffffffff


	//   ....[11]....
        /*0604*/ 	.word	0xffffffff


	//   ....[12]....
        /*0608*/ 	.word	0xffffffff


	//   ....[13]....
        /*060c*/ 	.word	0xffffffff


	//   ....[14]....
        /*0610*/ 	.word	0xffffffff


	//   ....[15]....
        /*0614*/ 	.word	0xffffffff


	//   ....[16]....
        /*0618*/ 	.word	0xffffffff


	//   ....[17]....
        /*061c*/ 	.word	0xffffffff


	//   ....[18]....
        /*0620*/ 	.word	0xffffffff


	//   ....[19]....
        /*0624*/ 	.word	0xffffffff


	//   ....[20]....
        /*0628*/ 	.word	0xffffffff


	//   ....[21]....
        /*062c*/ 	.word	0xffffffff


	//   ....[22]....
        /*0630*/ 	.word	0xffffffff


	//   ....[23]....
        /*0634*/ 	.word	0xffffffff


	//   ....[24]....
        /*0638*/ 	.word	0xffffffff


	//   ....[25]....
        /*063c*/ 	.word	0xffffffff


	//   ....[26]....
        /*0640*/ 	.word	0xffffffff


	//   ....[27]....
        /*0644*/ 	.word	0xffffffff


	//   ....[28]....
        /*0648*/ 	.word	0xffffffff


	//   ....[29]....
        /*064c*/ 	.word	0xffffffff


	//   ....[30]....
        /*0650*/ 	.word	0xffffffff


	//   ....[31]....
        /*0654*/ 	.word	0xffffffff


	//   ....[32]....
        /*0658*/ 	.word	0xffffffff


	//   ....[33]....
        /*065c*/ 	.word	0xffffffff


	//   ....[34]....
        /*0660*/ 	.word	0xffffffff


	//   ....[35]....
        /*0664*/ 	.word	0xffffffff


	//   ....[36]....
        /*0668*/ 	.word	0xffffffff


	//   ....[37]....
        /*066c*/ 	.word	0xffffffff


	//   ....[38]....
        /*0670*/ 	.word	0xffffffff


	//   ....[39]....
        /*0674*/ 	.word	0xffffffff


	//   ....[40]....
        /*0678*/ 	.word	0xffffffff


	//   ....[41]....
        /*067c*/ 	.word	0xffffffff


	//   ....[42]....
        /*0680*/ 	.word	0xffffffff


	//   ....[43]....
        /*0684*/ 	.word	0xffffffff


	//   ....[44]....
        /*0688*/ 	.word	0xffffffff


	//   ....[45]....
        /*068c*/ 	.word	0xffffffff


	//   ....[46]....
        /*0690*/ 	.word	0xffffffff


	//   ....[47]....
        /*0694*/ 	.word	0xffffffff


	//   ....[48]....
        /*0698*/ 	.word	0xffffffff


	//   ....[49]....
        /*069c*/ 	.word	0xffffffff


	//   ....[50]....
        /*06a0*/ 	.word	0xffffffff


	//   ....[51]....
        /*06a4*/ 	.word	0xffffffff


	//   ....[52]....
        /*06a8*/ 	.word	0xffffffff


	//   ....[53]....
        /*06ac*/ 	.word	0xffffffff


	//   ....[54]....
        /*06b0*/ 	.word	0xffffffff


	//   ....[55]....
        /*06b4*/ 	.word	0xffffffff


	//   ....[56]....
        /*06b8*/ 	.word	0xffffffff


	//   ....[57]....
        /*06bc*/ 	.word	0xffffffff


	//   ....[58]....
        /*06c0*/ 	.word	0xffffffff


	//   ....[59]....
        /*06c4*/ 	.word	0xffffffff


	//   ....[60]....
        /*06c8*/ 	.word	0xffffffff


	//   ....[61]....
        /*06cc*/ 	.word	0xffffffff


	//   ....[62]....
        /*06d0*/ 	.word	0xffffffff


	//   ....[63]....
        /*06d4*/ 	.word	0xffffffff


	//   ....[64]....
        /*06d8*/ 	.word	0xffffffff


	//   ....[65]....
        /*06dc*/ 	.word	0xffffffff


	//   ....[66]....
        /*06e0*/ 	.word	0xffffffff


	//   ....[67]....
        /*06e4*/ 	.word	0xffffffff


	//   ....[68]....
        /*06e8*/ 	.word	0xffffffff


	//   ....[69]....
        /*06ec*/ 	.word	0xffffffff


	//   ....[70]....
        /*06f0*/ 	.word	0xffffffff


	//   ....[71]....
        /*06f4*/ 	.word	0xffffffff


	//   ....[72]....
        /*06f8*/ 	.word	0xffffffff


	//   ....[73]....
        /*06fc*/ 	.word	0xffffffff


	//   ....[74]....
        /*0700*/ 	.word	0xffffffff


	//   ....[75]....
        /*0704*/ 	.word	0xffffffff


	//   ....[76]....
        /*0708*/ 	.word	0xffffffff


	//   ....[77]....
        /*070c*/ 	.word	0xffffffff


	//   ....[78]....
        /*0710*/ 	.word	0xffffffff


	//   ....[79]....
        /*0714*/ 	.word	0xffffffff


	//   ....[80]....
        /*0718*/ 	.word	0xffffffff


	//   ....[81]....
        /*071c*/ 	.word	0xffffffff


	//   ....[82]....
        /*0720*/ 	.word	0xffffffff


	//   ....[83]....
        /*0724*/ 	.word	0xffffffff


	//   ....[84]....
        /*0728*/ 	.word	0xffffffff


	//   ....[85]....
        /*072c*/ 	.word	0xffffffff


	//   ....[86]....
        /*0730*/ 	.word	0xffffffff


	//   ....[87]....
        /*0734*/ 	.word	0xffffffff


	//   ....[88]....
        /*0738*/ 	.word	0xffffffff


	//   ....[89]....
        /*073c*/ 	.word	0xffffffff


	//   ....[90]....
        /*0740*/ 	.word	0xffffffff


	//   ....[91]....
        /*0744*/ 	.word	0xffffffff


	//   ....[92]....
        /*0748*/ 	.word	0xffffffff


	//   ....[93]....
        /*074c*/ 	.word	0xffffffff


	//   ....[94]....
        /*0750*/ 	.word	0xffffffff


	//   ....[95]....
        /*0754*/ 	.word	0x0500000f


	//   ....[96]....
        /*0758*/ 	.word	0x0500000f


	//   ....[97]....
        /*075c*/ 	.word	0x0500000f


	//   ....[98]....
        /*0760*/ 	.word	0x0500000f


	//   ....[99]....
        /*0764*/ 	.word	0x0500000f


	//   ....[100]....
        /*0768*/ 	.word	0x0500000f


	//   ....[101]....
        /*076c*/ 	.word	0x0500000f


	//   ....[102]....
        /*0770*/ 	.word	0x0500000f


	//   ....[103]....
        /*0774*/ 	.word	0x0500000f


	//   ....[104]....
        /*0778*/ 	.word	0x0500000f


	//   ....[105]....
        /*077c*/ 	.word	0x0500000f


	//   ....[106]....
        /*0780*/ 	.word	0x0500000f


	//   ....[107]....
        /*0784*/ 	.word	0x0500000f


	//   ....[108]....
        /*0788*/ 	.word	0x0500000f


	//   ....[109]....
        /*078c*/ 	.word	0x0500000f


	//   ....[110]....
        /*0790*/ 	.word	0x0500000f


	//   ....[111]....
        /*0794*/ 	.word	0x0500000f


	//   ....[112]....
        /*0798*/ 	.word	0x0500000f


	//   ....[113]....
        /*079c*/ 	.word	0x0500000f


	//   ....[114]....
        /*07a0*/ 	.word	0x0500000f


	//   ....[115]....
        /*07a4*/ 	.word	0x0500000f


	//   ....[116]....
        /*07a8*/ 	.word	0x0500000f


	//   ....[117]....
        /*07ac*/ 	.word	0x0500000f


	//   ....[118]....
        /*07b0*/ 	.word	0x0500000f


	//   ....[119]....
        /*07b4*/ 	.word	0x0500000f


	//   ....[120]....
        /*07b8*/ 	.word	0x0500000f


	//   ....[121]....
        /*07bc*/ 	.word	0x0500000f


	//   ....[122]....
        /*07c0*/ 	.word	0x0500000f


	//   ....[123]....
        /*07c4*/ 	.word	0x0500000f


	//   ....[124]....
        /*07c8*/ 	.word	0x0500000f


	//   ....[125]....
        /*07cc*/ 	.word	0x0500000f


	//   ....[126]....
        /*07d0*/ 	.word	0x0500000f


	//   ....[127]....
        /*07d4*/ 	.word	0x0500000f


	//   ....[128]....
        /*07d8*/ 	.word	0x0500000f


	//   ....[129]....
        /*07dc*/ 	.word	0x0500000f


	//   ....[130]....
        /*07e0*/ 	.word	0x0500000f


	//----- nvinfo : EIATTR_COOP_GROUP_INSTR_OFFSETS
	.align		4
.L_262:
        /*07e4*/ 	.byte	0x04, 0x28
        /*07e6*/ 	.short	(.L_264 - .L_263)


	//   ....[0]....
.L_263:
        /*07e8*/ 	.word	0x00000060


	//   ....[1]....
        /*07ec*/ 	.word	0x00000140


	//   ....[2]....
        /*07f0*/ 	.word	0x00000180


	//   ....[3]....
        /*07f4*/ 	.word	0x00000390


	//   ....[4]....
        /*07f8*/ 	.word	0x000004f0


	//   ....[5]....
        /*07fc*/ 	.word	0x00000610


	//   ....[6]....
        /*0800*/ 	.word	0x00000770


	//   ....[7]....
        /*0804*/ 	.word	0x00001da0


	//   ....[8]....
        /*0808*/ 	.word	0x00003b40


	//   ....[9]....
        /*080c*/ 	.word	0x00004390


	//   ....[10]....
        /*0810*/ 	.word	0x00005ae0


	//   ....[11]....
        /*0814*/ 	.word	0x00005b90


	//   ....[12]....
        /*0818*/ 	.word	0x00005d40


	//   ....[13]....
        /*081c*/ 	.word	0x00005e40


	//   ....[14]....
        /*0820*/ 	.word	0x00006650


	//   ....[15]....
        /*0824*/ 	.word	0x00006bb0


	//   ....[16]....
        /*0828*/ 	.word	0x00008000


	//   ....[17]....
        /*082c*/ 	.word	0x00008060


	//   ....[18]....
        /*0830*/ 	.word	0x00008880


	//   ....[19]....
        /*0834*/ 	.word	0x000089c0


	//   ....[20]....
        /*0838*/ 	.word	0x00009520


	//   ....[21]....
        /*083c*/ 	.word	0x00009560


	//   ....[22]....
        /*0840*/ 	.word	0x00009590


	//   ....[23]....
        /*0844*/ 	.word	0x000095f0


	//   ....[24]....
        /*0848*/ 	.word	0x00009600


	//   ....[25]....
        /*084c*/ 	.word	0x0000add0


	//   ....[26]....
        /*0850*/ 	.word	0x0000b140


	//   ....[27]....
        /*0854*/ 	.word	0x0000b180


	//   ....[28]....
        /*0858*/ 	.word	0x0000b1a0


	//   ....[29]....
        /*085c*/ 	.word	0x0000b1b0


	//   ....[30]....
        /*0860*/ 	.word	0x0000bde0


	//   ....[31]....
        /*0864*/ 	.word	0x0000be10


	//   ....[32]....
        /*0868*/ 	.word	0x0000c0c0


	//   ....[33]....
        /*086c*/ 	.word	0x0000c0e0


	//   ....[34]....
        /*0870*/ 	.word	0x0000c840


	//   ....[35]....
        /*0874*/ 	.word	0x0000c860


	//   ....[36]....
        /*0878*/ 	.word	0x0000d0b0


	//   ....[37]....
        /*087c*/ 	.word	0x0000d0d0


	//   ....[38]....
        /*0880*/ 	.word	0x0000e390


	//   ....[39]....
        /*0884*/ 	.word	0x0000e3c0


	//   ....[40]....
        /*0888*/ 	.word	0x0000e600


	//   ....[41]....
        /*088c*/ 	.word	0x0000e620


	//   ....[42]....
        /*0890*/ 	.word	0x0000e8e0


	//   ....[43]....
        /*0894*/ 	.word	0x0000eaf0


	//   ....[44]....
        /*0898*/ 	.word	0x0000eb20


	//   ....[45]....
        /*089c*/ 	.word	0x0000eb50


	//   ....[46]....
        /*08a0*/ 	.word	0x0000eb80


	//   ....[47]....
        /*08a4*/ 	.word	0x0000ebb0


	//   ....[48]....
        /*08a8*/ 	.word	0x0000ebe0


	//   ....[49]....
        /*08ac*/ 	.word	0x0000ed80


	//   ....[50]....
        /*08b0*/ 	.word	0x0000edb0


	//   ....[51]....
        /*08b4*/ 	.word	0x0000ede0


	//   ....[52]....
        /*08b8*/ 	.word	0x0000ee10


	//   ....[53]....
        /*08bc*/ 	.word	0x0000ee40


	//   ....[54]....
        /*08c0*/ 	.word	0x0000ee70


	//   ....[55]....
        /*08c4*/ 	.word	0x0000ef00


	//   ....[56]....
        /*08c8*/ 	.word	0x0000ef30


	//   ....[57]....
        /*08cc*/ 	.word	0x0000ef40


	//   ....[58]....
        /*08d0*/ 	.word	0x0000eff0


	//   ....[59]....
        /*08d4*/ 	.word	0x00010510


	//   ....[60]....
        /*08d8*/ 	.word	0x00010fa0


	//   ....[61]....
        /*08dc*/ 	.word	0x00010fd0


	//   ....[62]....
        /*08e0*/ 	.word	0x00010ff0


	//   ....[63]....
        /*08e4*/ 	.word	0x000110a0


	//   ....[64]....
        /*08e8*/ 	.word	0x00011130


	//   ....[65]....
        /*08ec*/ 	.word	0x00011150


	//   ....[66]....
        /*08f0*/ 	.word	0x000111e0


	//   ....[67]....
        /*08f4*/ 	.word	0x000111f0


	//   ....[68]....
        /*08f8*/ 	.word	0x00011b80


	//   ....[69]....
        /*08fc*/ 	.word	0x00011c10


	//   ....[70]....
        /*0900*/ 	.word	0x00011c60


	//   ....[71]....
        /*0904*/ 	.word	0x00011d90


	//   ....[72]....
        /*0908*/ 	.word	0x00011f00


	//   ....[73]....
        /*090c*/ 	.word	0x00011f10


	//   ....[74]....
        /*0910*/ 	.word	0x00012070


	//   ....[75]....
        /*0914*/ 	.word	0x00012080


	//   ....[76]....
        /*0918*/ 	.word	0x00015c30


	//   ....[77]....
        /*091c*/ 	.word	0x00015c60


	//   ....[78]....
        /*0920*/ 	.word	0x00015cc0


	//   ....[79]....
        /*0924*/ 	.word	0x00015cf0


	//   ....[80]....
        /*0928*/ 	.word	0x00015d20


	//   ....[81]....
        /*092c*/ 	.word	0x00015d50


	//   ....[82]....
        /*0930*/ 	.word	0x00015d80


	//   ....[83]....
        /*0934*/ 	.word	0x00015db0


	//   ....[84]....
        /*0938*/ 	.word	0x00015f70


	//   ....[85]....
        /*093c*/ 	.word	0x00015fa0


	//   ....[86]....
        /*0940*/ 	.word	0x00015fd0


	//   ....[87]....
        /*0944*/ 	.word	0x00016000


	//   ....[88]....
        /*0948*/ 	.word	0x00016030


	//   ....[89]....
        /*094c*/ 	.word	0x00016060


	//   ....[90]....
        /*0950*/ 	.word	0x00016120


	//   ....[91]....
        /*0954*/ 	.word	0x00016140


	//   ....[92]....
        /*0958*/ 	.word	0x00016150


	//   ....[93]....
        /*095c*/ 	.word	0x000161b0


	//   ....[94]....
        /*0960*/ 	.word	0x000168d0


	//   ....[95]....
        /*0964*/ 	.word	0x00016dc0


	//   ....[96]....
        /*0968*/ 	.word	0x00016f40


	//   ....[97]....
        /*096c*/ 	.word	0x00016fa0


	//   ....[98]....
        /*0970*/ 	.word	0x00017030


	//   ....[99]....
        /*0974*/ 	.word	0x00017080


	//   ....[100]....
        /*0978*/ 	.word	0x000171e0


	//   ....[101]....
        /*097c*/ 	.word	0x00017280


	//   ....[102]....
        /*0980*/ 	.word	0x00017330


	//   ....[103]....
        /*0984*/ 	.word	0x00017410


	//   ....[104]....
        /*0988*/ 	.word	0x000175d0


	//   ....[105]....
        /*098c*/ 	.word	0x000176b0


	//   ....[106]....
        /*0990*/ 	.word	0x00017940


	//   ....[107]....
        /*0994*/ 	.word	0x00017a40


	//   ....[108]....
        /*0998*/ 	.word	0x00017c10


	//   ....[109]....
        /*099c*/ 	.word	0x00017cd0


	//   ....[110]....
        /*09a0*/ 	.word	0x00017ef0


	//   ....[111]....
        /*09a4*/ 	.word	0x00017f40


	//   ....[112]....
        /*09a8*/ 	.word	0x00018270


	//   ....[113]....
        /*09ac*/ 	.word	0x00018310


	//   ....[114]....
        /*09b0*/ 	.word	0x000184a0


	//   ....[115]....
        /*09b4*/ 	.word	0x00018520


	//   ....[116]....
        /*09b8*/ 	.word	0x000185a0


	//   ....[117]....
        /*09bc*/ 	.word	0x00018620


	//   ....[118]....
        /*09c0*/ 	.word	0x000186a0


	//   ....[119]....
        /*09c4*/ 	.word	0x00018730


	//   ....[120]....
        /*09c8*/ 	.word	0x000187d0


	//   ....[121]....
        /*09cc*/ 	.word	0x00018880


	//   ....[122]....
        /*09d0*/ 	.word	0x00018900


	//   ....[123]....
        /*09d4*/ 	.word	0x00018980


	//   ....[124]....
        /*09d8*/ 	.word	0x00018a00


	//   ....[125]....
        /*09dc*/ 	.word	0x00018a90


	//   ....[126]....
        /*09e0*/ 	.word	0x00018b10


	//   ....[127]....
        /*09e4*/ 	.word	0x00018bb0


	//   ....[128]....
        /*09e8*/ 	.word	0x00018c00


	//   ....[129]....
        /*09ec*/ 	.word	0x00018c90


	//   ....[130]....
        /*09f0*/ 	.word	0x00018dc0


	//----- nvinfo : EIATTR_REG_RECONFIG
	.align		4
.L_264:
        /*09f4*/ 	.byte	0x01, 0x54
	.zero		2


	//----- nvinfo : EIATTR_SYSCALL_OFFSETS
	.align		4
        /*09f8*/ 	.byte	0x04, 0x46
        /*09fa*/ 	.short	(.L_266 - .L_265)


	//   ....[0]....
.L_265:
        /*09fc*/ 	.word	0x00003d00


	//   ....[1]....
        /*0a00*/ 	.word	0x00010130


	//   ....[2]....
        /*0a04*/ 	.word	0x00010280


	//   ....[3]....
        /*0a08*/ 	.word	0x00010380


	//   ....[4]....
        /*0a0c*/ 	.word	0x00010bc0


	//   ....[5]....
        /*0a10*/ 	.word	0x00011500


	//----- nvinfo : EIATTR_MBARRIER_INSTR_OFFSETS
	.align		4
.L_266:
        /*0a14*/ 	.byte	0x04, 0x39
        /*0a16*/ 	.short	(.L_268 - .L_267)


	//   ....[0]....
.L_267:
        /*0a18*/ 	.word	0x00000270
        /*0a1c*/ 	.word	0x000000ff
        /*0a20*/ 	.word	0x00038800
        /*0a24*/ 	.short	0x0100
        /*0a26*/ 	.byte	0x08
	.zero		1


	//   ....[1]....
        /*0a28*/ 	.word	0x00000280
        /*0a2c*/ 	.word	0x000000ff
        /*0a30*/ 	.word	0x00038810
        /*0a34*/ 	.short	0x0100
        /*0a36*/ 	.byte	0x08
	.zero		1


	//   ....[2]....
        /*0a38*/ 	.word	0x00000290
        /*0a3c*/ 	.word	0x000000ff
        /*0a40*/ 	.word	0x00038820
        /*0a44*/ 	.short	0x0100
        /*0a46*/ 	.byte	0x08
	.zero		1


	//   ....[3]....
        /*0a48*/ 	.word	0x00000340
        /*0a4c*/ 	.word	0x000000ff
        /*0a50*/ 	.word	0x00038830
        /*0a54*/ 	.short	0x0100
        /*0a56*/ 	.byte	0x06
	.zero		1


	//   ....[4]....
        /*0a58*/ 	.word	0x00000350
        /*0a5c*/ 	.word	0x000000ff
        /*0a60*/ 	.word	0x00038840
        /*0a64*/ 	.short	0x0100
        /*0a66*/ 	.byte	0x06
	.zero		1


	//   ....[5]....
        /*0a68*/ 	.word	0x00000360
        /*0a6c*/ 	.word	0x000000ff
        /*0a70*/ 	.word	0x00038838
        /*0a74*/ 	.short	0x0100
        /*0a76*/ 	.byte	0x06
	.zero		1


	//   ....[6]....
        /*0a78*/ 	.word	0x00000370
        /*0a7c*/ 	.word	0x000000ff
        /*0a80*/ 	.word	0x00038848
        /*0a84*/ 	.short	0x0100
        /*0a86*/ 	.byte	0x06
	.zero		1


	//   ....[7]....
        /*0a88*/ 	.word	0x000004a0
        /*0a8c*/ 	.word	0x000000ff
        /*0a90*/ 	.word	0x00038850
        /*0a94*/ 	.short	0x0100
        /*0a96*/ 	.byte	0x08
	.zero		1


	//   ....[8]....
        /*0a98*/ 	.word	0x000004b0
        /*0a9c*/ 	.word	0x000000ff
        /*0aa0*/ 	.word	0x00038860
        /*0aa4*/ 	.short	0x0100
        /*0aa6*/ 	.byte	0x08
	.zero		1


	//   ....[9]....
        /*0aa8*/ 	.word	0x000004c0
        /*0aac*/ 	.word	0x000000ff
        /*0ab0*/ 	.word	0x00038858
        /*0ab4*/ 	.short	0x0100
        /*0ab6*/ 	.byte	0x08
	.zero		1


	//   ....[10]....
        /*0ab8*/ 	.word	0x000004d0
        /*0abc*/ 	.word	0x000000ff
        /*0ac0*/ 	.word	0x00038868
        /*0ac4*/ 	.short	0x0100
        /*0ac6*/ 	.byte	0x08
	.zero		1


	//   ....[11]....
        /*0ac8*/ 	.word	0x000005c0
        /*0acc*/ 	.word	0x000000ff
        /*0ad0*/ 	.word	0x00038870
        /*0ad4*/ 	.short	0x0100
        /*0ad6*/ 	.byte	0x06
	.zero		1


	//   ....[12]....
        /*0ad8*/ 	.word	0x000005d0
        /*0adc*/ 	.word	0x000000ff
        /*0ae0*/ 	.word	0x00038880
        /*0ae4*/ 	.short	0x0100
        /*0ae6*/ 	.byte	0x06
	.zero		1


	//   ....[13]....
        /*0ae8*/ 	.word	0x000005e0
        /*0aec*/ 	.word	0x000000ff
        /*0af0*/ 	.word	0x00038878
        /*0af4*/ 	.short	0x0100
        /*0af6*/ 	.byte	0x06
	.zero		1


	//   ....[14]....
        /*0af8*/ 	.word	0x000005f0
        /*0afc*/ 	.word	0x000000ff
        /*0b00*/ 	.word	0x00038888
        /*0b04*/ 	.short	0x0100
        /*0b06*/ 	.byte	0x06
	.zero		1


	//   ....[15]....
        /*0b08*/ 	.word	0x00000720
        /*0b0c*/ 	.word	0x000000ff
        /*0b10*/ 	.word	0x00038890
        /*0b14*/ 	.short	0x0100
        /*0b16*/ 	.byte	0x08
	.zero		1


	//   ....[16]....
        /*0b18*/ 	.word	0x00000730
        /*0b1c*/ 	.word	0x000000ff
        /*0b20*/ 	.word	0x000388a0
        /*0b24*/ 	.short	0x0100
        /*0b26*/ 	.byte	0x08
	.zero		1


	//   ....[17]....
        /*0b28*/ 	.word	0x00000740
        /*0b2c*/ 	.word	0x000000ff
        /*0b30*/ 	.word	0x00038898
        /*0b34*/ 	.short	0x0100
        /*0b36*/ 	.byte	0x08
	.zero		1


	//   ....[18]....
        /*0b38*/ 	.word	0x00000750
        /*0b3c*/ 	.word	0x000000ff
        /*0b40*/ 	.word	0x000388a8
        /*0b44*/ 	.short	0x0100
        /*0b46*/ 	.byte	0x08
	.zero		1


	//   ....[19]....
        /*0b48*/ 	.word	0x00000880
        /*0b4c*/ 	.word	0x000000ff
        /*0b50*/ 	.word	0x000388b0
        /*0b54*/ 	.short	0x0100
        /*0b56*/ 	.byte	0x08
	.zero		1


	//   ....[20]....
        /*0b58*/ 	.word	0x00000890
        /*0b5c*/ 	.word	0x000000ff
        /*0b60*/ 	.word	0x000388c0
        /*0b64*/ 	.short	0x0100
        /*0b66*/ 	.byte	0x08
	.zero		1


	//   ....[21]....
        /*0b68*/ 	.word	0x000008a0
        /*0b6c*/ 	.word	0x000000ff
        /*0b70*/ 	.word	0x000388b8
        /*0b74*/ 	.short	0x0100
        /*0b76*/ 	.byte	0x08
	.zero		1


	//   ....[22]....
        /*0b78*/ 	.word	0x000008b0
        /*0b7c*/ 	.word	0x000000ff
        /*0b80*/ 	.word	0x000388c8
        /*0b84*/ 	.short	0x0100
        /*0b86*/ 	.byte	0x08
	.zero		1


	//   ....[23]....
        /*0b88*/ 	.word	0x00002110
        /*0b8c*/ 	.word	0x00000003
        /*0b90*/ 	.word	0x00000000
        /*0b94*/ 	.short	0x0101
        /*0b96*/ 	.byte	0x3f
	.zero		1


	//   ....[24]....
        /*0b98*/ 	.word	0x00002be0
        /*0b9c*/ 	.word	0x00000003
        /*0ba0*/ 	.word	0x00000000
        /*0ba4*/ 	.short	0x0101
        /*0ba6*/ 	.byte	0x3f
	.zero		1


	//   ....[25]....
        /*0ba8*/ 	.word	0x00003d70
        /*0bac*/ 	.word	0x000000ff
        /*0bb0*/ 	.word	0x00038800
        /*0bb4*/ 	.short	0x010a
        /*0bb6*/ 	.byte	0x29
	.zero		1


	//   ....[26]....
        /*0bb8*/ 	.word	0x00003e00
        /*0bbc*/ 	.word	0x00000004
        /*0bc0*/ 	.word	0x00038830
        /*0bc4*/ 	.short	0x010a
        /*0bc6*/ 	.byte	0x3f
	.zero		1


	//   ....[27]....
        /*0bc8*/ 	.word	0x00003e40
        /*0bcc*/ 	.word	0x00000004
        /*0bd0*/ 	.word	0x00038830
        /*0bd4*/ 	.short	0x010a
        /*0bd6*/ 	.byte	0x3f
	.zero		1


	//   ....[28]....
        /*0bd8*/ 	.word	0x000040c0
        /*0bdc*/ 	.word	0x000000ff
        /*0be0*/ 	.word	0x00038810
        /*0be4*/ 	.short	0x010a
        /*0be6*/ 	.byte	0x29
	.zero		1


	//   ....[29]....
        /*0be8*/ 	.word	0x00004100
        /*0bec*/ 	.word	0x00000004
        /*0bf0*/ 	.word	0x00038850
        /*0bf4*/ 	.short	0x010a
        /*0bf6*/ 	.byte	0x3f
	.zero		1


	//   ....[30]....
        /*0bf8*/ 	.word	0x00004140
        /*0bfc*/ 	.word	0x00000004
        /*0c00*/ 	.word	0x00038850
        /*0c04*/ 	.short	0x010a
        /*0c06*/ 	.byte	0x3f
	.zero		1


	//   ....[31]....
        /*0c08*/ 	.word	0x00006070
        /*0c0c*/ 	.word	0x00000003
        /*0c10*/ 	.word	0x00000000
        /*0c14*/ 	.short	0x0101
        /*0c16*/ 	.byte	0x3f
	.zero		1


	//   ....[32]....
        /*0c18*/ 	.word	0x00006670
        /*0c1c*/ 	.word	0x00000004
        /*0c20*/ 	.word	0x00000000
        /*0c24*/ 	.short	0x0101
        /*0c26*/ 	.byte	0x3f
	.zero		1


	//   ....[33]....
        /*0c28*/ 	.word	0x000067a0
        /*0c2c*/ 	.word	0x000000ff
        /*0c30*/ 	.word	0x00038830
        /*0c34*/ 	.short	0x010a
        /*0c36*/ 	.byte	0x05
	.zero		1


	//   ....[34]....
        /*0c38*/ 	.word	0x000067e0
        /*0c3c*/ 	.word	0x000000ff
        /*0c40*/ 	.word	0x00038830
        /*0c44*/ 	.short	0x010a
        /*0c46*/ 	.byte	0x05
	.zero		1


	//   ....[35]....
        /*0c48*/ 	.word	0x000069f0
        /*0c4c*/ 	.word	0x000000ff
        /*0c50*/ 	.word	0x00038850
        /*0c54*/ 	.short	0x010a
        /*0c56*/ 	.byte	0x05
	.zero		1


	//   ....[36]....
        /*0c58*/ 	.word	0x00006a30
        /*0c5c*/ 	.word	0x000000ff
        /*0c60*/ 	.word	0x00038850
        /*0c64*/ 	.short	0x010a
        /*0c66*/ 	.byte	0x05
	.zero		1


	//   ....[37]....
        /*0c68*/ 	.word	0x000083f0
        /*0c6c*/ 	.word	0x00000007
        /*0c70*/ 	.word	0x00000000
        /*0c74*/ 	.short	0x0101
        /*0c76*/ 	.byte	0x3f
	.zero		1


	//   ....[38]....
        /*0c78*/ 	.word	0x00009540
        /*0c7c*/ 	.word	0x0000000f
        /*0c80*/ 	.word	0x00000000
        /*0c84*/ 	.short	0x0101
        /*0c86*/ 	.byte	0x3f
	.zero		1


	//   ....[39]....
        /*0c88*/ 	.word	0x0000be00
        /*0c8c*/ 	.word	0x000000ff
        /*0c90*/ 	.word	0x00000000
        /*0c94*/ 	.short	0x0101
        /*0c96*/ 	.byte	0x07
	.zero		1


	//   ....[40]....
        /*0c98*/ 	.word	0x0000c7c0
        /*0c9c*/ 	.word	0x000000ff
        /*0ca0*/ 	.word	0x00000000
        /*0ca4*/ 	.short	0x0101
        /*0ca6*/ 	.byte	0x07
	.zero		1


	//   ....[41]....
        /*0ca8*/ 	.word	0x00010770
        /*0cac*/ 	.word	0x00000000
        /*0cb0*/ 	.word	0x00038840
        /*0cb4*/ 	.short	0x010a
        /*0cb6*/ 	.byte	0x3f
	.zero		1


	//   ....[42]....
        /*0cb8*/ 	.word	0x000112b0
        /*0cbc*/ 	.word	0x00000012
        /*0cc0*/ 	.word	0x00038800
        /*0cc4*/ 	.short	0x0107
        /*0cc6*/ 	.byte	0x3f
	.zero		1


	//   ....[43]....
        /*0cc8*/ 	.word	0x00011350
        /*0ccc*/ 	.word	0x00000012
        /*0cd0*/ 	.word	0x00038800
        /*0cd4*/ 	.short	0x0101
        /*0cd6*/ 	.byte	0x3f
	.zero		1


	//   ....[44]....
        /*0cd8*/ 	.word	0x00012280
        /*0cdc*/ 	.word	0x00000012
        /*0ce0*/ 	.word	0x00038810
        /*0ce4*/ 	.short	0x0107
        /*0ce6*/ 	.byte	0x3f
	.zero		1


	//   ....[45]....
        /*0ce8*/ 	.word	0x00012380
        /*0cec*/ 	.word	0x00000012
        /*0cf0*/ 	.word	0x00038810
        /*0cf4*/ 	.short	0x0101
        /*0cf6*/ 	.byte	0x3f
	.zero		1


	//   ....[46]....
        /*0cf8*/ 	.word	0x000123a0
        /*0cfc*/ 	.word	0x00000012
        /*0d00*/ 	.word	0x00038820
        /*0d04*/ 	.short	0x010a
        /*0d06*/ 	.byte	0x3f
	.zero		1


	//   ....[47]....
        /*0d08*/ 	.word	0x00012480
        /*0d0c*/ 	.word	0x00000000
        /*0d10*/ 	.word	0x00038860
        /*0d14*/ 	.short	0x010a
        /*0d16*/ 	.byte	0x3f
	.zero		1


	//   ....[48]....
        /*0d18*/ 	.word	0x00013110
        /*0d1c*/ 	.word	0x00000003
        /*0d20*/ 	.word	0x00038840
        /*0d24*/ 	.short	0x010a
        /*0d26*/ 	.byte	0x3f
	.zero		1


	//   ....[49]....
        /*0d28*/ 	.word	0x00013370
        /*0d2c*/ 	.word	0x00000003
        /*0d30*/ 	.word	0x00038860
        /*0d34*/ 	.short	0x010a
        /*0d36*/ 	.byte	0x3f
	.zero		1


	//   ....[50]....
        /*0d38*/ 	.word	0x00013f30
        /*0d3c*/ 	.word	0x00000004
        /*0d40*/ 	.word	0x00038840
        /*0d44*/ 	.short	0x010a
        /*0d46*/ 	.byte	0x3f
	.zero		1


	//   ....[51]....
        /*0d48*/ 	.word	0x00014180
        /*0d4c*/ 	.word	0x00000004
        /*0d50*/ 	.word	0x00038860
        /*0d54*/ 	.short	0x010a
        /*0d56*/ 	.byte	0x3f
	.zero		1


	//   ....[52]....
        /*0d58*/ 	.word	0x00014cc0
        /*0d5c*/ 	.word	0x00000004
        /*0d60*/ 	.word	0x00038840
        /*0d64*/ 	.short	0x010a
        /*0d66*/ 	.byte	0x3f
	.zero		1


	//   ....[53]....
        /*0d68*/ 	.word	0x00014f20
        /*0d6c*/ 	.word	0x00000004
        /*0d70*/ 	.word	0x00038860
        /*0d74*/ 	.short	0x010a
        /*0d76*/ 	.byte	0x3f
	.zero		1


	//   ....[54]....
        /*0d78*/ 	.word	0x00016850
        /*0d7c*/ 	.word	0x00000009
        /*0d80*/ 	.word	0x00038820
        /*0d84*/ 	.short	0x010a
        /*0d86*/ 	.byte	0x3f
	.zero		1


	//   ....[55]....
        /*0d88*/ 	.word	0x000169c0
        /*0d8c*/ 	.word	0x00000005
        /*0d90*/ 	.word	0x00000000
        /*0d94*/ 	.short	0x010a
        /*0d96*/ 	.byte	0x3f
	.zero		1


	//   ....[56]....
        /*0d98*/ 	.word	0x00016a40
        /*0d9c*/ 	.word	0x00000007
        /*0da0*/ 	.word	0x00000000
        /*0da4*/ 	.short	0x010a
        /*0da6*/ 	.byte	0x3f
	.zero		1


	//   ....[57]....
        /*0da8*/ 	.word	0x00016a80
        /*0dac*/ 	.word	0x00000005
        /*0db0*/ 	.word	0x00000000
        /*0db4*/ 	.short	0x010a
        /*0db6*/ 	.byte	0x3f
	.zero		1


	//   ....[58]....
        /*0db8*/ 	.word	0x00016ab0
        /*0dbc*/ 	.word	0x00000003
        /*0dc0*/ 	.word	0x00000000
        /*0dc4*/ 	.short	0x010a
        /*0dc6*/ 	.byte	0x3f
	.zero		1


	//   ....[59]....
        /*0dc8*/ 	.word	0x00016b20
        /*0dcc*/ 	.word	0x00000000
        /*0dd0*/ 	.word	0x00038800
        /*0dd4*/ 	.short	0x010a
        /*0dd6*/ 	.byte	0x3f
	.zero		1


	//   ....[60]....
        /*0dd8*/ 	.word	0x00016b70
        /*0ddc*/ 	.word	0x00000004
        /*0de0*/ 	.word	0x00038830
        /*0de4*/ 	.short	0x010a
        /*0de6*/ 	.byte	0x3f
	.zero		1


	//   ....[61]....
        /*0de8*/ 	.word	0x00016bd0
        /*0dec*/ 	.word	0x00000006
        /*0df0*/ 	.word	0x00038810
        /*0df4*/ 	.short	0x010a
        /*0df6*/ 	.byte	0x3f
	.zero		1


	//   ....[62]....
        /*0df8*/ 	.word	0x00016c20
        /*0dfc*/ 	.word	0x00000004
        /*0e00*/ 	.word	0x00038850
        /*0e04*/ 	.short	0x010a
        /*0e06*/ 	.byte	0x3f
	.zero		1


	//   ....[63]....
        /*0e08*/ 	.word	0x00016c80
        /*0e0c*/ 	.word	0x00000007
        /*0e10*/ 	.word	0x00038830
        /*0e14*/ 	.short	0x010a
        /*0e16*/ 	.byte	0x3f
	.zero		1


	//   ....[64]....
        /*0e18*/ 	.word	0x00016ce0
        /*0e1c*/ 	.word	0x00000007
        /*0e20*/ 	.word	0x00038850
        /*0e24*/ 	.short	0x010a
        /*0e26*/ 	.byte	0x3f
	.zero		1


	//   ....[65]....
        /*0e28*/ 	.word	0x00016e80
        /*0e2c*/ 	.word	0x00000000
        /*0e30*/ 	.word	0x00038840
        /*0e34*/ 	.short	0x010a
        /*0e36*/ 	.byte	0x3f
	.zero		1


	//   ....[66]....
        /*0e38*/ 	.word	0x00017f80
        /*0e3c*/ 	.word	0x00000012
        /*0e40*/ 	.word	0x00038820
        /*0e44*/ 	.short	0x010a
        /*0e46*/ 	.byte	0x3f
	.zero		1


	//   ....[67]....
        /*0e48*/ 	.word	0x00017fd0
        /*0e4c*/ 	.word	0x00000000
        /*0e50*/ 	.word	0x00038860
        /*0e54*/ 	.short	0x010a
        /*0e56*/ 	.byte	0x3f
	.zero		1


	//   ....[68]....
        /*0e58*/ 	.word	0x00018020
        /*0e5c*/ 	.word	0x00000003
        /*0e60*/ 	.word	0x00038840
        /*0e64*/ 	.short	0x010a
        /*0e66*/ 	.byte	0x3f
	.zero		1


	//   ....[69]....
        /*0e68*/ 	.word	0x00018070
        /*0e6c*/ 	.word	0x00000003
        /*0e70*/ 	.word	0x00038860
        /*0e74*/ 	.short	0x010a
        /*0e76*/ 	.byte	0x3f
	.zero		1


	//   ....[70]....
        /*0e78*/ 	.word	0x000180c0
        /*0e7c*/ 	.word	0x00000004
        /*0e80*/ 	.word	0x00038840
        /*0e84*/ 	.short	0x010a
        /*0e86*/ 	.byte	0x3f
	.zero		1


	//   ....[71]....
        /*0e88*/ 	.word	0x00018110
        /*0e8c*/ 	.word	0x00000004
        /*0e90*/ 	.word	0x00038860
        /*0e94*/ 	.short	0x010a
        /*0e96*/ 	.byte	0x3f
	.zero		1


	//   ....[72]....
        /*0e98*/ 	.word	0x00018160
        /*0e9c*/ 	.word	0x00000004
        /*0ea0*/ 	.word	0x00038840
        /*0ea4*/ 	.short	0x010a
        /*0ea6*/ 	.byte	0x3f
	.zero		1


	//   ....[73]....
        /*0ea8*/ 	.word	0x000181b0
        /*0eac*/ 	.word	0x00000004
        /*0eb0*/ 	.word	0x00038860
        /*0eb4*/ 	.short	0x010a
        /*0eb6*/ 	.byte	0x3f
	.zero		1


	//   ....[74]....
        /*0eb8*/ 	.word	0x00018ce0
        /*0ebc*/ 	.word	0x00000009
        /*0ec0*/ 	.word	0x00038820
        /*0ec4*/ 	.short	0x010a
        /*0ec6*/ 	.byte	0x3f
	.zero		1


	//   ....[75]....
        /*0ec8*/ 	.word	0x00018e80
        /*0ecc*/ 	.word	0x00000005
        /*0ed0*/ 	.word	0x00000000
        /*0ed4*/ 	.short	0x010a
        /*0ed6*/ 	.byte	0x3f
	.zero		1


	//   ....[76]....
        /*0ed8*/ 	.word	0x00018ed0
        /*0edc*/ 	.word	0x00000007
        /*0ee0*/ 	.word	0x00000000
        /*0ee4*/ 	.short	0x010a
        /*0ee6*/ 	.byte	0x3f
	.zero		1


	//   ....[77]....
        /*0ee8*/ 	.word	0x00018f20
        /*0eec*/ 	.word	0x00000005
        /*0ef0*/ 	.word	0x00000000
        /*0ef4*/ 	.short	0x010a
        /*0ef6*/ 	.byte	0x3f
	.zero		1


	//----- nvinfo : EIATTR_NUM_MBARRIERS
	.align		4
.L_268:
        /*0ef8*/ 	.byte	0x03, 0x38
        /*0efa*/ 	.short	0x0017


	//----- nvinfo : EIATTR_EXIT_INSTR_OFFSETS
	.align		4
        /*0efc*/ 	.byte	0x04, 0x1c
        /*0efe*/ 	.short	(.L_270 - .L_269)


	//   ....[0]....
.L_269:
        /*0f00*/ 	.word	0x00000a30


	//   ....[1]....
        /*0f04*/ 	.word	0x0000e880


	//   ....[2]....
        /*0f08*/ 	.word	0x00016b00


	//----- nvinfo : EIATTR_MAX_THREADS
	.align		4
.L_270:
        /*0f0c*/ 	.byte	0x04, 0x05
        /*0f0e*/ 	.short	(.L_272 - .L_271)
.L_271:
        /*0f10*/ 	.word	0x00000180
        /*0f14*/ 	.word	0x00000001
        /*0f18*/ 	.word	0x00000001


	//----- nvinfo : EIATTR_CRS_STACK_SIZE
	.align		4
.L_272:
        /*0f1c*/ 	.byte	0x04, 0x1e
        /*0f1e*/ 	.short	(.L_274 - .L_273)
.L_273:
        /*0f20*/ 	.word	0x00000000


	//----- nvinfo : EIATTR_CBANK_PARAM_SIZE
	.align		4
.L_274:
        /*0f24*/ 	.byte	0x03, 0x19
        /*0f26*/ 	.short	0x0bf0


	//----- nvinfo : EIATTR_PARAM_CBANK
	.align		4
        /*0f28*/ 	.byte	0x04, 0x0a
        /*0f2a*/ 	.short	(.L_276 - .L_275)
	.align		4
.L_275:
        /*0f2c*/ 	.word	index@(.nv.constant0._ZN7cutlass13device_kernelIN5flash11enable_sm90INS1_16FlashAttnFwdSm90INS1_25CollectiveMainloopFwdSm90ILi2EN4cute5tupleIJNS5_1CILi1EEES8_S8_EEENS6_IJNS7_ILi64EEESA_SA_EEELi512ENS_6half_tEfNS_4arch4Sm90ELb0ELb0ELb1ELb1ELb0ELb0ELb1ELb0ELb0ELb1ELb1ELb0EEENS1_21CollectiveEpilogueFwdINS6_IJSA_NS7_ILi512EEESA_EEES9_SC_SE_Li256ELb1ELb1ELb1ELb0EEENS1_36VarlenDynamicPersistentTileSchedulerILi64ELi64ELi256ELi128ELb1ELb1ELb1ELb0ELb1ELb1EEEEEEEEEvNT_6ParamsE)
        /*0f30*/ 	.short	0x0210
        /*0f32*/ 	.short	0x0bf0


	//----- nvinfo : EIATTR_SW_WAR
	.align		4
.L_276:
        /*0f34*/ 	.byte	0x04, 0x36
        /*0f36*/ 	.short	(.L_278 - .L_277)
.L_277:
        /*0f38*/ 	.word	0x00000008
.L_278:


//--------------------- .nv.info._ZN7cutlass13device_kernelIN5flash11enable_sm90INS1_16FlashAttnFwdSm90INS1_25CollectiveMainloopFwdSm90ILi2EN4cute5tupleIJNS5_1CILi1EEES8_S8_EEENS6_IJNS7_ILi64EEESA_SA_EEELi512ENS_6half_tEfNS_4arch4Sm90ELb0ELb0ELb1ELb1ELb0ELb1ELb1ELb0ELb0ELb1ELb1ELb0EEENS1_21CollectiveEpilogueFwdINS6_IJSA_NS7_ILi512EEESA_EEES9_SC_SE_Li256ELb1ELb1ELb1ELb0EEENS1_36VarlenDynamicPersistentTileSchedulerILi64ELi64ELi256ELi128ELb1ELb1ELb1ELb0ELb1ELb1EEEEEEEEEvNT_6ParamsE --------------------------
	.section	.nv.info._ZN7cutlass13device_kernelIN5flash11enable_sm90INS1_16FlashAttnFwdSm90INS1_25CollectiveMainloopFwdSm90ILi2EN4cute5tupleIJNS5_1CILi1EEES8_S8_EEENS6_IJNS7_ILi64EEESA_SA_EEELi512ENS_6half_tEfNS_4arch4Sm90ELb0ELb0ELb1ELb1ELb0ELb1ELb1ELb0ELb0ELb1ELb1ELb0EEENS1_21CollectiveEpilogueFwdINS6_IJSA_NS7_ILi512EEESA_EEES9_SC_SE_Li256ELb1ELb1ELb1ELb0EEENS1_36VarlenDynamicPersistentTileSchedulerILi64ELi64ELi256ELi128ELb1ELb1ELb1ELb0ELb1ELb1EEEEEEEEEvNT_6ParamsE,"",@"SHT_CUDA_INFO"
	.sectionflags	@""
	.align	4


	//----- nvinfo : EIATTR_CUDA_API_VERSION
	.align		4
        /*0000*/ 	.byte	0x04, 0x37
        /*0002*/ 	.short	(.L_280 - .L_279)
.L_279:
        /*0004*/ 	.word	0x00000082


	//----- nvinfo : EIATTR_KPARAM_INFO
	.align		4
.L_280:
        /*0008*/ 	.byte	0x04, 0x17
        /*000a*/ 	.short	(.L_282 - .L_281)
.L_281:
        /*000c*/ 	.word	0x00000000
        /*0010*/ 	.short	0x0000
        /*0012*/ 	.short	0x0070
        /*0014*/ 	.byte	0x00, 0xf0, 0x01, 0x2e


	//----- nvinfo : EIATTR_SPARSE_MMA_MASK
	.align		4
.L_282:
        /*0018*/ 	.byte	0x03, 0x50
        /*001a*/ 	.short	0x0000


	//----- nvinfo : EIATTR_MAXREG_COUNT
	.align		4
        /*001c*/ 	.byte	0x03, 0x1b
        /*001e*/ 	.short	0x00a8


	//----- nvinfo : EIATTR_NUM_BARRIERS
	.align		4
        /*0020*/ 	.byte	0x02, 0x4c
        /*0022*/ 	.byte	0x10
	.zero		1


	//----- nvinfo : EIATTR_EXTERNS
	.align		4
        /*0024*/ 	.byte	0x04, 0x0f
        /*0026*/ 	.short	(.L_284 - .L_283)


	//   ....[0]....
	.align		4
.L_283:
        /*0028*/ 	.word	index@(__assertfail)


	//----- nvinfo : EIATTR_ANNOTATIONS
	.align		4
.L_284:
        /*002c*/ 	.byte	0x04, 0x55
        /*002e*/ 	.short	(.L_286 - .L_285)


	//   ....[0]....
.L_285:
        /* <DEDUP_REMOVED lines=107> */


	//----- nvinfo : EIATTR_MERCURY_ISA_VERSION
	.align		4
.L_286:
        /*06d0*/ 	.byte	0x03, 0x5f
        /*06d2*/ 	.short	0x0101


	//----- nvinfo : EIATTR_UNUSED_LOAD_BYTE_OFFSET
	.align		4
        /*06d4*/ 	.byte	0x04, 0x44
        /*06d6*/ 	.short	(.L_288 - .L_287)


	//   ....[0]....
.L_287:
        /*06d8*/ 	.word	0x00000ab0
        /*06dc*/ 	.word	0x0000fff0


	//   ....[1]....
        /*06e0*/ 	.word	0x000108d0
        /*06e4*/ 	.word	0x0000fff0


	//----- nvinfo : EIATTR_INT_WARP_WIDE_INSTR_OFFSETS
	.align		4
.L_288:
        /*06e8*/ 	.byte	0x04, 0x31
        /*06ea*/ 	.short	(.L_290 - .L_289)


	//   ....[0]....
.L_289:
        /*06ec*/ 	.word	0x00000190


	//   ....[1]....
        /*06f0*/ 	.word	0x000001d0


	//   ....[2]....
        /*06f4*/ 	.word	0x00000240


	//   ....[3]....
        /*06f8*/ 	.word	0x00000250


	//   ....[4]....
        /*06fc*/ 	.word	0x000187b0


	//   ....[5]....
        /*0700*/ 	.word	0x00018810


	//   ....[6]....
        /*0704*/ 	.word	0x0001e1a0


	//   ....[7]....
        /*0708*/ 	.word	0x0001e200


	//----- nvinfo : EIATTR_COOP_GROUP_MASK_REGIDS
	.align		4
.L_290:
        /*070c*/ 	.byte	0x04, 0x29
        /*070e*/ 	.short	(.L_292 - .L_291)


	//   ....[0]....
.L_291:
        /*0710*/ 	.word	0xffffffff


	//   ....[1]....
        /*0714*/ 	.word	0xffffffff


	//   ....[2]....
        /*0718*/ 	.word	0xffffffff


	//   ....[3]....
        /*071c*/ 	.word	0xffffffff


	//   ....[4]....
        /*0720*/ 	.word	0xffffffff


	//   ....[5]....
        /*0724*/ 	.word	0xffffffff


	//   ....[6]....
        /*0728*/ 	.word	0xffffffff


	//   ....[7]....
        /*072c*/ 	.word	0xffffffff


	//   ....[8]....
        /*0730*/ 	.word	0xffffffff


	//   ....[9]....
        /*0734*/ 	.word	0xffffffff


	//   ....[10]....
        /*0738*/ 	.word	0xffffffff


	//   ....[11]....
        /*073c*/ 	.word	0xffffffff


	//   ....[12]....
        /*0740*/ 	.word	0xffffffff


	//   ....[13]....
        /*0744*/ 	.word	0xffffffff


	//   ....[14]....
        /*0748*/ 	.word	0xffffffff


	//   ....[15]....
        /*074c*/ 	.word	0xffffffff


	//   ....[16]....
        /*0750*/ 	.word	0xffffffff


	//   ....[17]....
        /*0754*/ 	.word	0xffffffff


	//   ....[18]....
        /*0758*/ 	.word	0xffffffff


	//   ....[19]....
        /*075c*/ 	.word	0xffffffff


	//   ....[20]....
        /*0760*/ 	.word	0xffffffff


	//   ....[21]....
        /*0764*/ 	.word	0xffffffff


	//   ....[22]....
        /*0768*/ 	.word	0xffffffff


	//   ....[23]....
        /*076c*/ 	.word	0xffffffff


	//   ....[24]....
        /*0770*/ 	.word	0xffffffff


	//   ....[25]....
        /*0774*/ 	.word	0xffffffff


	//   ....[26]....
        /*0778*/ 	.word	0xffffffff


	//   ....[27]....
        /*077c*/ 	.word	0xffffffff


	//   ....[28]....
        /*0780*/ 	.word	0xffffffff


	//   ....[29]....
        /*0784*/ 	.word	0xffffffff


	//   ....[30]....
        /*0788*/ 	.word	0xffffffff


	//   ....[31]....
        /*078c*/ 	.word	0xffffffff


	//   ....[32]....
        /*0790*/ 	.word	0xffffffff


	//   ....[33]....
        /*0794*/ 	.word	0xffffffff


	//   ....[34]....
        /*0798*/ 	.word	0xffffffff


	//   ....[35]....
        /*079c*/ 	.word	0xffffffff


	//   ....[36]....
        /*07a0*/ 	.word	0xffffffff


	//   ....[37]....
        /*07a4*/ 	.word	0xffffffff


	//   ....[38]....
        /*07a8*/ 	.word	0xffffffff


	//   ....[39]....
        /*07ac*/ 	.word	0xffffffff


	//   ....[40]....
        /*07b0*/ 	.word	0xffffffff


	//   ....[41]....
        /*07b4*/ 	.word	0xffffffff


	//   ....[42]....
        /*07b8*/ 	.word	0xffffffff


	//   ....[43]....
        /*07bc*/ 	.word	0xffffffff


	//   ....[44]....
        /*07c0*/ 	.word	0xffffffff


	//   ....[45]....
        /*07c4*/ 	.word	0xffffffff


	//   ....[46]....
        /*07c8*/ 	.word	0xffffffff


	//   ....[47]....
        /*07cc*/ 	.word	0xffffffff


	//   ....[48]....
        /*07d0*/ 	.word	0xffffffff


	//   ....[49]....
        /*07d4*/ 	.word	0xffffffff


	//   ....[50]....
        /*07d8*/ 	.word	0xffffffff


	//   ....[51]....
        /*07dc*/ 	.word	0xffffffff


	//   ....[52]....
        /*07e0*/ 	.word	0xffffffff


	//   ....[53]....
        /*07e4*/ 	.word	0xffffffff


	//   ....[54]....
        /*07e8*/ 	.word	0xffffffff


	//   ....[55]....
        /*07ec*/ 	.word	0xffffffff


	//   ....[56]....
        /*07f0*/ 	.word	0xffffffff


	//   ....[57]....
        /*07f4*/ 	.word	0xffffffff


	//   ....[58]....
        /*07f8*/ 	.word	0xffffffff


	//   ....[59]....
        /*07fc*/ 	.word	0xffffffff


	//   ....[60]....
        /*0800*/ 	.word	0xffffffff


	//   ....[61]....
        /*0804*/ 	.word	0xffffffff


	//   ....[62]....
        /*0808*/ 	.word	0xffffffff


	//   ....[63]....
        /*080c*/ 	.word	0xffffffff


	//   ....[64]....
        /*0810*/ 	.word	0xffffffff


	//   ....[65]....
        /*0814*/ 	.word	0xffffffff


	//   ....[66]....
        /*0818*/ 	.word	0xffffffff


	//   ....[67]....
        /*081c*/ 	.word	0xffffffff


	//   ....[68]....
        /*0820*/ 	.word	0xffffffff


	//   ....[69]....
        /*0824*/ 	.word	0xffffffff


	//   ....[70]....
        /*0828*/ 	.word	0xffffffff


	//   ....[71]....
        /*082c*/ 	.word	0xffffffff


	//   ....[72]....
        /*0830*/ 	.word	0xffffffff


	//   ....[73]....
        /*0834*/ 	.word	0xffffffff


	//   ....[74]....
        /*0838*/ 	.word	0xffffffff


	//   ....[75]....
        /*083c*/ 	.word	0xffffffff


	//   ....[76]....
        /*0840*/ 	.word	0xffffffff


	//   ....[77]....
        /*0844*/ 	.word	0xffffffff


	//   ....[78]....
        /*0848*/ 	.word	0xffffffff


	//   ....[79]....
        /*084c*/ 	.word	0xffffffff


	//   ....[80]....
        /*0850*/ 	.word	0xffffffff


	//   ....[81]....
        /*0854*/ 	.word	0xffffffff


	//   ....[82]....
        /*0858*/ 	.word	0xffffffff


	//   ....[83]....
        /*085c*/ 	.word	0xffffffff


	//   ....[84]....
        /*0860*/ 	.word	0xffffffff


	//   ....[85]....
        /*0864*/ 	.word	0xffffffff


	//   ....[86]....
        /*0868*/ 	.word	0xffffffff


	//   ....[87]....
        /*086c*/ 	.word	0xffffffff


	//   ....[88]....
        /*0870*/ 	.word	0xffffffff


	//   ....[89]....
        /*0874*/ 	.word	0xffffffff


	//   ....[90]....
        /*0878*/ 	.word	0xffffffff


	//   ....[91]....
        /*087c*/ 	.word	0xffffffff


	//   ....[92]....
        /*0880*/ 	.word	0xffffffff


	//   ....[93]....
        /*0884*/ 	.word	0xffffffff


	//   ....[94]....
        /*0888*/ 	.word	0xffffffff


	//   ....[95]....
        /*088c*/ 	.word	0xffffffff


	//   ....[96]....
        /*0890*/ 	.word	0xffffffff


	//   ....[97]....
        /*0894*/ 	.word	0xffffffff


	//   ....[98]....
        /*0898*/ 	.word	0xffffffff


	//   ....[99]....
        /*089c*/ 	.word	0xffffffff


	//   ....[100]....
        /*08a0*/ 	.word	0xffffffff


	//   ....[101]....
        /*08a4*/ 	.word	0xffffffff


	//   ....[102]....
        /*08a8*/ 	.word	0xffffffff


	//   ....[103]....
        /*08ac*/ 	.word	0xffffffff


	//   ....[104]....
        /*08b0*/ 	.word	0x0500000f


	//   ....[105]....
        /*08b4*/ 	.word	0x0500000f


	//   ....[106]....
        /*08b8*/ 	.word	0x0500000f


	//   ....[107]....
        /*08bc*/ 	.word	0x0500000f


	//   ....[108]....
        /*08c0*/ 	.word	0x0500000f


	//   ....[109]....
        /*08c4*/ 	.word	0x0500000f


	//   ....[110]....
        /*08c8*/ 	.word	0x0500000f


	//   ....[111]....
        /*08cc*/ 	.word	0x0500000f


	//   ....[112]....
        /*08d0*/ 	.word	0x0500000f


	//   ....[113]....
        /*08d4*/ 	.word	0x0500000f


	//   ....[114]....
        /*08d8*/ 	.word	0x0500000f


	//   ....[115]....
        /*08dc*/ 	.word	0x0500000f


	//   ....[116]....
        /*08e0*/ 	.word	0x0500000f


	//   ....[117]....
        /*08e4*/ 	.word	0x0500000f


	//   ....[118]....
        /*08e8*/ 	.word	0x0500000f


	//   ....[119]....
        /*08ec*/ 	.word	0x0500000f


	//   ....[120]....
        /*08f0*/ 	.word	0x0500000f


	//   ....[121]....
        /*08f4*/ 	.word	0x0500000f


	//   ....[122]....
        /*08f8*/ 	.word	0x0500000f


	//   ....[123]....
        /*08fc*/ 	.word	0x0500000f


	//   ....[124]....
        /*0900*/ 	.word	0x0500000f


	//   ....[125]....
        /*0904*/ 	.word	0x0500000f


	//   ....[126]....
        /*0908*/ 	.word	0x0500000f


	//   ....[127]....
        /*090c*/ 	.word	0x0500000f


	//   ....[128]....
        /*0910*/ 	.word	0x0500000f


	//   ....[129]....
        /*0914*/ 	.word	0x0500000f


	//   ....[130]....
        /*0918*/ 	.word	0x0500000f


	//   ....[131]....
        /*091c*/ 	.word	0x0500000f


	//   ....[132]....
        /*0920*/ 	.word	0x0500000f


	//   ....[133]....
        /*0924*/ 	.word	0x0500000f


	//   ....[134]....
        /*0928*/ 	.word	0x0500000f


	//   ....[135]....
        /*092c*/ 	.word	0x0500000f


	//   ....[136]....
        /*0930*/ 	.word	0x0500000f


	//   ....[137]....
        /*0934*/ 	.word	0x0500000f


	//   ....[138]....
        /*0938*/ 	.word	0x0500000f


	//   ....[139]....
        /*093c*/ 	.word	0x0500000f


	//   ....[140]....
        /*0940*/ 	.word	0x0500000f


	//   ....[141]....
        /*0944*/ 	.word	0x0500000f


	//   ....[142]....
        /*0948*/ 	.word	0x0500000f


	//   ....[143]....
        /*094c*/ 	.word	0x0500000f


	//   ....[144]....
        /*0950*/ 	.word	0x0500000f


	//   ....[145]....
        /*0954*/ 	.word	0x0500000f


	//   ....[146]....
        /*0958*/ 	.word	0x0500000f


	//   ....[147]....
        /*095c*/ 	.word	0x0500000f


	//   ....[148]....
        /*0960*/ 	.word	0x0500000f


	//----- nvinfo : EIATTR_COOP_GROUP_INSTR_OFFSETS
	.align		4
.L_292:
        /*0964*/ 	.byte	0x04, 0x28
        /*0966*/ 	.short	(.L_294 - .L_293)


	//   ....[0]....
.L_293:
        /*0968*/ 	.word	0x00000070


	//   ....[1]....
        /*096c*/ 	.word	0x000001a0


	//   ....[2]....
        /*0970*/ 	.word	0x000001f0


	//   ....[3]....
        /*0974*/ 	.word	0x00000400


	//   ....[4]....
        /*0978*/ 	.word	0x00000560


	//   ....[5]....
        /*097c*/ 	.word	0x00000680


	//   ....[6]....
        /*0980*/ 	.word	0x000007e0


	//   ....[7]....
        /*0984*/ 	.word	0x00005040


	//   ....[8]....
        /*0988*/ 	.word	0x00006ec0


	//   ....[9]....
        /*098c*/ 	.word	0x00007470


	//   ....[10]....
        /*0990*/ 	.word	0x00007480


	//   ....[11]....
        /*0994*/ 	.word	0x00007490


	//   ....[12]....
        /*0998*/ 	.word	0x000074a0


	//   ....[13]....
        /*099c*/ 	.word	0x00008490


	//   ....[14]....
        /*09a0*/ 	.word	0x000084a0


	//   ....[15]....
        /*09a4*/ 	.word	0x000084b0


	//   ....[16]....
        /*09a8*/ 	.word	0x000084c0


	//   ....[17]....
        /*09ac*/ 	.word	0x00009b50


	//   ....[18]....
        /*09b0*/ 	.word	0x0000b970


	//   ....[19]....
        /*09b4*/ 	.word	0x0000b9f0


	//   ....[20]....
        /*09b8*/ 	.word	0x0000bbc0


	//   ....[21]....
        /*09bc*/ 	.word	0x0000bc30


	//   ....[22]....
        /*09c0*/ 	.word	0x0000c690


	//   ....[23]....
        /*09c4*/ 	.word	0x0000d6b0


	//   ....[24]....
        /*09c8*/ 	.word	0x0000e880


	//   ....[25]....
        /*09cc*/ 	.word	0x0000e940


	//   ....[26]....
        /*09d0*/ 	.word	0x0000ebf0


	//   ....[27]....
        /*09d4*/ 	.word	0x0000edb0


	//   ....[28]....
        /*09d8*/ 	.word	0x0000fda0


	//   ....[29]....
        /*09dc*/ 	.word	0x0000fdf0


	//   ....[30]....
        /*09e0*/ 	.word	0x0000fe60


	//   ....[31]....
        /*09e4*/ 	.word	0x0000fee0


	//   ....[32]....
        /*09e8*/ 	.word	0x000100b0


	//   ....[33]....
        /*09ec*/ 	.word	0x000115e0


	//   ....[34]....
        /*09f0*/ 	.word	0x00011980


	//   ....[35]....
        /*09f4*/ 	.word	0x00011990


	//   ....[36]....
        /*09f8*/ 	.word	0x000119a0


	//   ....[37]....
        /*09fc*/ 	.word	0x000119b0


	//   ....[38]....
        /*0a00*/ 	.word	0x00012630


	//   ....[39]....
        /*0a04*/ 	.word	0x00012650


	//   ....[40]....
        /*0a08*/ 	.word	0x000128e0


	//   ....[41]....
        /*0a0c*/ 	.word	0x00012900


	//   ....[42]....
        /*0a10*/ 	.word	0x000131e0


	//   ....[43]....
        /*0a14*/ 	.word	0x00013220


	//   ....[44]....
        /*0a18*/ 	.word	0x00013a90


	//   ....[45]....
        /*0a1c*/ 	.word	0x00013ab0


	//   ....[46]....
        /*0a20*/ 	.word	0x00014da0


	//   ....[47]....
        /*0a24*/ 	.word	0x00014db0


	//   ....[48]....
        /*0a28*/ 	.word	0x00014fe0


	//   ....[49]....
        /*0a2c*/ 	.word	0x00015000


	//   ....[50]....
        /*0a30*/ 	.word	0x000152b0


	//   ....[51]....
        /*0a34*/ 	.word	0x000154e0


	//   ....[52]....
        /*0a38*/ 	.word	0x00015510


	//   ....[53]....
        /*0a3c*/ 	.word	0x00015540


	//   ....[54]....
        /*0a40*/ 	.word	0x00015570


	//   ....[55]....
        /*0a44*/ 	.word	0x000155a0


	//   ....[56]....
        /*0a48*/ 	.word	0x000155d0


	//   ....[57]....
        /*0a4c*/ 	.word	0x00015770


	//   ....[58]....
        /*0a50*/ 	.word	0x000157a0


	//   ....[59]....
        /*0a54*/ 	.word	0x000157d0


	//   ....[60]....
        /*0a58*/ 	.word	0x00015800


	//   ....[61]....
        /*0a5c*/ 	.word	0x00015830


	//   ....[62]....
        /*0a60*/ 	.word	0x00015860


	//   ....[63]....
        /*0a64*/ 	.word	0x000158f0


	//   ....[64]....
        /*0a68*/ 	.word	0x00015920


	//   ....[65]....
        /*0a6c*/ 	.word	0x00015930


	//   ....[66]....
        /*0a70*/ 	.word	0x000159e0


	//   ....[67]....
        /*0a74*/ 	.word	0x00016a60


	//   ....[68]....
        /*0a78*/ 	.word	0x00018d90


	//   ....[69]....
        /*0a7c*/ 	.word	0x00019840


	//   ....[70]....
        /*0a80*/ 	.word	0x00019870


	//   ....[71]....
        /*0a84*/ 	.word	0x00019890


	//   ....[72]....
        /*0a88*/ 	.word	0x00019940


	//   ....[73]....
        /*0a8c*/ 	.word	0x000199d0


	//   ....[74]....
        /*0a90*/ 	.word	0x000199f0


	//   ....[75]....
        /*0a94*/ 	.word	0x00019a80


	//   ....[76]....
        /*0a98*/ 	.word	0x00019a90


	//   ....[77]....
        /*0a9c*/ 	.word	0x0001a400


	//   ....[78]....
        /*0aa0*/ 	.word	0x0001a410


	//   ....[79]....
        /*0aa4*/ 	.word	0x0001a530


	//   ....[80]....
        /*0aa8*/ 	.word	0x0001a540


	//   ....[81]....
        /*0aac*/ 	.word	0x0001a7d0


	//   ....[82]....
        /*0ab0*/ 	.word	0x0001a7e0


	//   ....[83]....
        /*0ab4*/ 	.word	0x0001a950


	//   ....[84]....
        /*0ab8*/ 	.word	0x0001a960


	//   ....[85]....
        /*0abc*/ 	.word	0x0001e4c0


	//   ....[86]....
        /*0ac0*/ 	.word	0x0001e4f0


	//   ....[87]....
        /*0ac4*/ 	.word	0x0001e550


	//   ....[88]....
        /*0ac8*/ 	.word	0x0001e580


	//   ....[89]....
        /*0acc*/ 	.word	0x0001e5b0


	//   ....[90]....
        /*0ad0*/ 	.word	0x0001e5e0


	//   ....[91]....
        /*0ad4*/ 	.word	0x0001e610


	//   ....[92]....
        /*0ad8*/ 	.word	0x0001e640


	//   ....[93]....
        /*0adc*/ 	.word	0x0001e800


	//   ....[94]....
        /*0ae0*/ 	.word	0x0001e830


	//   ....[95]....
        /*0ae4*/ 	.word	0x0001e860


	//   ....[96]....
        /*0ae8*/ 	.word	0x0001e890


	//   ....[97]....
        /*0aec*/ 	.word	0x0001e8c0


	//   ....[98]....
        /*0af0*/ 	.word	0x0001e8f0


	//   ....[99]....
        /*0af4*/ 	.word	0x0001e9b0


	//   ....[100]....
        /*0af8*/ 	.word	0x0001e9d0


	//   ....[101]....
        /*0afc*/ 	.word	0x0001e9e0


	//   ....[102]....
        /*0b00*/ 	.word	0x0001ea40


	//   ....[103]....
        /*0b04*/ 	.word	0x0001f170


	//   ....[104]....
        /*0b08*/ 	.word	0x0001f590


	//   ....[105]....
        /*0b0c*/ 	.word	0x0001f620


	//   ....[106]....
        /*0b10*/ 	.word	0x0001f670


	//   ....[107]....
        /*0b14*/ 	.word	0x0001f6c0


	//   ....[108]....
        /*0b18*/ 	.word	0x0001f7b0


	//   ....[109]....
        /*0b1c*/ 	.word	0x0001f840


	//   ....[110]....
        /*0b20*/ 	.word	0x0001f890


	//   ....[111]....
        /*0b24*/ 	.word	0x0001f8e0


	//   ....[112]....
        /*0b28*/ 	.word	0x0001fba0


	//   ....[113]....
        /*0b2c*/ 	.word	0x0001fe80


	//   ....[114]....
        /*0b30*/ 	.word	0x00020000


	//   ....[115]....
        /*0b34*/ 	.word	0x00020060


	//   ....[116]....
        /*0b38*/ 	.word	0x000200f0


	//   ....[117]....
        /*0b3c*/ 	.word	0x00020140


	//   ....[118]....
        /*0b40*/ 	.word	0x000202a0


	//   ....[119]....
        /*0b44*/ 	.word	0x00020340


	//   ....[120]....
        /*0b48*/ 	.word	0x000203f0


	//   ....[121]....
        /*0b4c*/ 	.word	0x000204d0


	//   ....[122]....
        /*0b50*/ 	.word	0x000206b0


	//   ....[123]....
        /*0b54*/ 	.word	0x00020780


	//   ....[124]....
        /*0b58*/ 	.word	0x00020a30


	//   ....[125]....
        /*0b5c*/ 	.word	0x00020b40


	//   ....[126]....
        /*0b60*/ 	.word	0x00020d10


	//   ....[127]....
        /*0b64*/ 	.word	0x00020de0


	//   ....[128]....
        /*0b68*/ 	.word	0x00021010


	//   ....[129]....
        /*0b6c*/ 	.word	0x00021060


	//   ....[130]....
        /*0b70*/ 	.word	0x00021390


	//   ....[131]....
        /*0b74*/ 	.word	0x00021430


	//   ....[132]....
        /*0b78*/ 	.word	0x000215d0


	//   ....[133]....
        /*0b7c*/ 	.word	0x00021650


	//   ....[134]....
        /*0b80*/ 	.word	0x000216d0


	//   ....[135]....
        /*0b84*/ 	.word	0x00021750


	//   ....[136]....
        /*0b88*/ 	.word	0x000217d0


	//   ....[137]....
        /*0b8c*/ 	.word	0x00021860


	//   ....[138]....
        /*0b90*/ 	.word	0x00021900


	//   ....[139]....
        /*0b94*/ 	.word	0x000219b0


	//   ....[140]....
        /*0b98*/ 	.word	0x00021a30


	//   ....[141]....
        /*0b9c*/ 	.word	0x00021ab0


	//   ....[142]....
        /*0ba0*/ 	.word	0x00021b30


	//   ....[143]....
        /*0ba4*/ 	.word	0x00021bc0


	//   ....[144]....
        /*0ba8*/ 	.word	0x00021c40


	//   ....[145]....
        /*0bac*/ 	.word	0x00021ce0


	//   ....[146]....
        /*0bb0*/ 	.word	0x00021d30


	//   ....[147]....
        /*0bb4*/ 	.word	0x00021dc0


	//   ....[148]....
        /*0bb8*/ 	.word	0x00021ef0


	//----- nvinfo : EIATTR_REG_RECONFIG
	.align		4
.L_294:
        /*0bbc*/ 	.byte	0x01, 0x54
	.zero		2


	//----- nvinfo : EIATTR_SYSCALL_OFFSETS
	.align		4
        /*0bc0*/ 	.byte	0x04, 0x46
        /*0bc2*/ 	.short	(.L_296 - .L_295)


	//   ....[0]....
.L_295:
        /*0bc4*/ 	.word	0x00002020


	//   ....[1]....
        /*0bc8*/ 	.word	0x00002170


	//   ....[2]....
        /*0bcc*/ 	.word	0x00007060


	//   ....[3]....
        /*0bd0*/ 	.word	0x000073e0


	//   ....[4]....
        /*0bd4*/ 	.word	0x000189b0


	//   ....[5]....
        /*0bd8*/ 	.word	0x00018b00


	//   ....[6]....
        /*0bdc*/ 	.word	0x00018c00


	//   ....[7]....
        /*0be0*/ 	.word	0x00019460


	//   ....[8]....
        /*0be4*/ 	.word	0x00019da0


	//----- nvinfo : EIATTR_MBARRIER_INSTR_OFFSETS
	.align		4
.L_296:
        /*0be8*/ 	.byte	0x04, 0x39
        /*0bea*/ 	.short	(.L_298 - .L_297)


	//   ....[0]....
.L_297:
        /*0bec*/ 	.word	0x000002e0
        /*0bf0*/ 	.word	0x000000ff
        /*0bf4*/ 	.word	0x00038800
        /*0bf8*/ 	.short	0x0100
        /*0bfa*/ 	.byte	0x08
	.zero		1


	//   ....[1]....
        /*0bfc*/ 	.word	0x000002f0
        /*0c00*/ 	.word	0x000000ff
        /*0c04*/ 	.word	0x00038810
        /*0c08*/ 	.short	0x0100
        /*0c0a*/ 	.byte	0x08
	.zero		1


	//   ....[2]....
        /*0c0c*/ 	.word	0x00000300
        /*0c10*/ 	.word	0x000000ff
        /*0c14*/ 	.word	0x00038820
        /*0c18*/ 	.short	0x0100
        /*0c1a*/ 	.byte	0x08
	.zero		1


	//   ....[3]....
        /*0c1c*/ 	.word	0x000003b0
        /*0c20*/ 	.word	0x000000ff
        /*0c24*/ 	.word	0x00038830
        /*0c28*/ 	.short	0x0100
        /*0c2a*/ 	.byte	0x06
	.zero		1


	//   ....[4]....
        /*0c2c*/ 	.word	0x000003c0
        /*0c30*/ 	.word	0x000000ff
        /*0c34*/ 	.word	0x00038840
        /*0c38*/ 	.short	0x0100
        /*0c3a*/ 	.byte	0x06
	.zero		1


	//   ....[5]....
        /*0c3c*/ 	.word	0x000003d0
        /*0c40*/ 	.word	0x000000ff
        /*0c44*/ 	.word	0x00038838
        /*0c48*/ 	.short	0x0100
        /*0c4a*/ 	.byte	0x06
	.zero		1


	//   ....[6]....
        /*0c4c*/ 	.word	0x000003e0
        /*0c50*/ 	.word	0x000000ff
        /*0c54*/ 	.word	0x00038848
        /*0c58*/ 	.short	0x0100
        /*0c5a*/ 	.byte	0x06
	.zero		1


	//   ....[7]....
        /*0c5c*/ 	.word	0x00000510
        /*0c60*/ 	.word	0x000000ff
        /*0c64*/ 	.word	0x00038850
        /*0c68*/ 	.short	0x0100
        /*0c6a*/ 	.byte	0x08
	.zero		1


	//   ....[8]....
        /*0c6c*/ 	.word	0x00000520
        /*0c70*/ 	.word	0x000000ff
        /*0c74*/ 	.word	0x00038860
        /*0c78*/ 	.short	0x0100
        /*0c7a*/ 	.byte	0x08
	.zero		1


	//   ....[9]....
        /*0c7c*/ 	.word	0x00000530
        /*0c80*/ 	.word	0x000000ff
        /*0c84*/ 	.word	0x00038858
        /*0c88*/ 	.short	0x0100
        /*0c8a*/ 	.byte	0x08
	.zero		1


	//   ....[10]....
        /*0c8c*/ 	.word	0x00000540
        /*0c90*/ 	.word	0x000000ff
        /*0c94*/ 	.word	0x00038868
        /*0c98*/ 	.short	0x0100
        /*0c9a*/ 	.byte	0x08
	.zero		1


	//   ....[11]....
        /*0c9c*/ 	.word	0x00000630
        /*0ca0*/ 	.word	0x000000ff
        /*0ca4*/ 	.word	0x00038870
        /*0ca8*/ 	.short	0x0100
        /*0caa*/ 	.byte	0x06
	.zero		1


	//   ....[12]....
        /*0cac*/ 	.word	0x00000640
        /*0cb0*/ 	.word	0x000000ff
        /*0cb4*/ 	.word	0x00038880
        /*0cb8*/ 	.short	0x0100
        /*0cba*/ 	.byte	0x06
	.zero		1


	//   ....[13]....
        /*0cbc*/ 	.word	0x00000650
        /*0cc0*/ 	.word	0x000000ff
        /*0cc4*/ 	.word	0x00038878
        /*0cc8*/ 	.short	0x0100
        /*0cca*/ 	.byte	0x06
	.zero		1


	//   ....[14]....
        /*0ccc*/ 	.word	0x00000660
        /*0cd0*/ 	.word	0x000000ff
        /*0cd4*/ 	.word	0x00038888
        /*0cd8*/ 	.short	0x0100
        /*0cda*/ 	.byte	0x06
	.zero		1


	//   ....[15]....
        /*0cdc*/ 	.word	0x00000790
        /*0ce0*/ 	.word	0x000000ff
        /*0ce4*/ 	.word	0x00038890
        /*0ce8*/ 	.short	0x0100
        /*0cea*/ 	.byte	0x08
	.zero		1


	//   ....[16]....
        /*0cec*/ 	.word	0x000007a0
        /*0cf0*/ 	.word	0x000000ff
        /*0cf4*/ 	.word	0x000388a0
        /*0cf8*/ 	.short	0x0100
        /*0cfa*/ 	.byte	0x08
	.zero		1


	//   ....[17]....
        /*0cfc*/ 	.word	0x000007b0
        /*0d00*/ 	.word	0x000000ff
        /*0d04*/ 	.word	0x00038898
        /*0d08*/ 	.short	0x0100
        /*0d0a*/ 	.byte	0x08
	.zero		1


	//   ....[18]....
        /*0d0c*/ 	.word	0x000007c0
        /*0d10*/ 	.word	0x000000ff
        /*0d14*/ 	.word	0x000388a8
        /*0d18*/ 	.short	0x0100
        /*0d1a*/ 	.byte	0x08
	.zero		1


	//   ....[19]....
        /*0d1c*/ 	.word	0x000008f0
        /*0d20*/ 	.word	0x000000ff
        /*0d24*/ 	.word	0x000388b0
        /*0d28*/ 	.short	0x0100
        /*0d2a*/ 	.byte	0x08
	.zero		1


	//   ....[20]....
        /*0d2c*/ 	.word	0x00000900
        /*0d30*/ 	.word	0x000000ff
        /*0d34*/ 	.word	0x000388c0
        /*0d38*/ 	.short	0x0100
        /*0d3a*/ 	.byte	0x08
	.zero		1


	//   ....[21]....
        /*0d3c*/ 	.word	0x00000910
        /*0d40*/ 	.word	0x000000ff
        /*0d44*/ 	.word	0x000388b8
        /*0d48*/ 	.short	0x0100
        /*0d4a*/ 	.byte	0x08
	.zero		1


	//   ....[22]....
        /*0d4c*/ 	.word	0x00000920
        /*0d50*/ 	.word	0x000000ff
        /*0d54*/ 	.word	0x000388c8
        /*0d58*/ 	.short	0x0100
        /*0d5a*/ 	.byte	0x08
	.zero		1


	//   ....[23]....
        /*0d5c*/ 	.word	0x00002d00
        /*0d60*/ 	.word	0x00000049
        /*0d64*/ 	.word	0x00038890
        /*0d68*/ 	.short	0x010a
        /*0d6a*/ 	.byte	0x3f
	.zero		1


	//   ....[24]....
        /*0d6c*/ 	.word	0x00003690
        /*0d70*/ 	.word	0x00000049
        /*0d74*/ 	.word	0x00038890
        /*0d78*/ 	.short	0x010a
        /*0d7a*/ 	.byte	0x3f
	.zero		1


	//   ....[25]....
        /*0d7c*/ 	.word	0x00003f20
        /*0d80*/ 	.word	0x00000049
        /*0d84*/ 	.word	0x00038890
        /*0d88*/ 	.short	0x010a
        /*0d8a*/ 	.byte	0x3f
	.zero		1


	//   ....[26]....
        /*0d8c*/ 	.word	0x00004120
        /*0d90*/ 	.word	0x00000004
        /*0d94*/ 	.word	0x00000000
        /*0d98*/ 	.short	0x0101
        /*0d9a*/ 	.byte	0x3f
	.zero		1


	//   ....[27]....
        /*0d9c*/ 	.word	0x00004160
        /*0da0*/ 	.word	0x00000049
        /*0da4*/ 	.word	0x000388b0
        /*0da8*/ 	.short	0x010a
        /*0daa*/ 	.byte	0x3f
	.zero		1


	//   ....[28]....
        /*0dac*/ 	.word	0x00004790
        /*0db0*/ 	.word	0x00000049
        /*0db4*/ 	.word	0x00000000
        /*0db8*/ 	.short	0x0101
        /*0dba*/ 	.byte	0x3f
	.zero		1


	//   ....[29]....
        /*0dbc*/ 	.word	0x00005370
        /*0dc0*/ 	.word	0x00000005
        /*0dc4*/ 	.word	0x00000000
        /*0dc8*/ 	.short	0x0101
        /*0dca*/ 	.byte	0x3f
	.zero		1


	//   ....[30]....
        /*0dcc*/ 	.word	0x00005f10
        /*0dd0*/ 	.word	0x00000004
        /*0dd4*/ 	.word	0x00000000
        /*0dd8*/ 	.short	0x0101
        /*0dda*/ 	.byte	0x3f
	.zero		1


	//   ....[31]....
        /*0ddc*/ 	.word	0x000070f0
        /*0de0*/ 	.word	0x00000002
        /*0de4*/ 	.word	0x00038800
        /*0de8*/ 	.short	0x010a
        /*0dea*/ 	.byte	0x3f
	.zero		1


	//   ....[32]....
        /*0dec*/ 	.word	0x00007140
        /*0df0*/ 	.word	0x00000002
        /*0df4*/ 	.word	0x00038800
        /*0df8*/ 	.short	0x010a
        /*0dfa*/ 	.byte	0x3f
	.zero		1


	//   ....[33]....
        /*0dfc*/ 	.word	0x00007790
        /*0e00*/ 	.word	0x00000002
        /*0e04*/ 	.word	0x00038800
        /*0e08*/ 	.short	0x010a
        /*0e0a*/ 	.byte	0x3f
	.zero		1


	//   ....[34]....
        /*0e0c*/ 	.word	0x000086f0
        /*0e10*/ 	.word	0x00000002
        /*0e14*/ 	.word	0x00038800
        /*0e18*/ 	.short	0x010a
        /*0e1a*/ 	.byte	0x3f
	.zero		1


	//   ....[35]....
        /*0e1c*/ 	.word	0x000094b0
        /*0e20*/ 	.word	0x0000000e
        /*0e24*/ 	.word	0x00038830
        /*0e28*/ 	.short	0x010a
        /*0e2a*/ 	.byte	0x3f
	.zero		1


	//   ....[36]....
        /*0e2c*/ 	.word	0x00009560
        /*0e30*/ 	.word	0x0000000e
        /*0e34*/ 	.word	0x00038830
        /*0e38*/ 	.short	0x010a
        /*0e3a*/ 	.byte	0x3f
	.zero		1


	//   ....[37]....
        /*0e3c*/ 	.word	0x00009870
        /*0e40*/ 	.word	0x00000002
        /*0e44*/ 	.word	0x00038810
        /*0e48*/ 	.short	0x010a
        /*0e4a*/ 	.byte	0x3f
	.zero		1


	//   ....[38]....
        /*0e4c*/ 	.word	0x000098c0
        /*0e50*/ 	.word	0x0000000e
        /*0e54*/ 	.word	0x00038850
        /*0e58*/ 	.short	0x010a
        /*0e5a*/ 	.byte	0x3f
	.zero		1


	//   ....[39]....
        /*0e5c*/ 	.word	0x00009980
        /*0e60*/ 	.word	0x0000000e
        /*0e64*/ 	.word	0x00038850
        /*0e68*/ 	.short	0x010a
        /*0e6a*/ 	.byte	0x3f
	.zero		1


	//   ....[40]....
        /*0e6c*/ 	.word	0x0000c030
        /*0e70*/ 	.word	0x0000000b
        /*0e74*/ 	.word	0x00000000
        /*0e78*/ 	.short	0x0101
        /*0e7a*/ 	.byte	0x3f
	.zero		1


	//   ....[41]....
        /*0e7c*/ 	.word	0x0000c6b0
        /*0e80*/ 	.word	0x0000000e
        /*0e84*/ 	.word	0x00000000
        /*0e88*/ 	.short	0x0101
        /*0e8a*/ 	.byte	0x3f
	.zero		1


	//   ....[42]....
        /*0e8c*/ 	.word	0x0000c7b0
        /*0e90*/ 	.word	0x0000000e
        /*0e94*/ 	.word	0x00038830
        /*0e98*/ 	.short	0x010a
        /*0e9a*/ 	.byte	0x3f
	.zero		1


	//   ....[43]....
        /*0e9c*/ 	.word	0x0000c860
        /*0ea0*/ 	.word	0x0000000e
        /*0ea4*/ 	.word	0x00038830
        /*0ea8*/ 	.short	0x010a
        /*0eaa*/ 	.byte	0x3f
	.zero		1


	//   ....[44]....
        /*0eac*/ 	.word	0x0000cad0
        /*0eb0*/ 	.word	0x0000000e
        /*0eb4*/ 	.word	0x00038850
        /*0eb8*/ 	.short	0x010a
        /*0eba*/ 	.byte	0x3f
	.zero		1


	//   ....[45]....
        /*0ebc*/ 	.word	0x0000cb20
        /*0ec0*/ 	.word	0x0000000e
        /*0ec4*/ 	.word	0x00038850
        /*0ec8*/ 	.short	0x010a
        /*0eca*/ 	.byte	0x3f
	.zero		1


	//   ....[46]....
        /*0ecc*/ 	.word	0x0000f0f0
        /*0ed0*/ 	.word	0x000000a3
        /*0ed4*/ 	.word	0x00000000
        /*0ed8*/ 	.short	0x0101
        /*0eda*/ 	.byte	0x3f
	.zero		1


	//   ....[47]....
        /*0edc*/ 	.word	0x0000fdc0
        /*0ee0*/ 	.word	0x0000000e
        /*0ee4*/ 	.word	0x00000000
        /*0ee8*/ 	.short	0x0101
        /*0eea*/ 	.byte	0x3f
	.zero		1


	//   ....[48]....
        /*0eec*/ 	.word	0x00012600
        /*0ef0*/ 	.word	0x00000004
        /*0ef4*/ 	.word	0x00000000
        /*0ef8*/ 	.short	0x0101
        /*0efa*/ 	.byte	0x3f
	.zero		1


	//   ....[49]....
        /*0efc*/ 	.word	0x00013240
        /*0f00*/ 	.word	0x00000004
        /*0f04*/ 	.word	0x00000000
        /*0f08*/ 	.short	0x0101
        /*0f0a*/ 	.byte	0x3f
	.zero		1


	//   ....[50]....
        /*0f0c*/ 	.word	0x00016b40
        /*0f10*/ 	.word	0x00000012
        /*0f14*/ 	.word	0x00038820
        /*0f18*/ 	.short	0x010a
        /*0f1a*/ 	.byte	0x3f
	.zero		1


	//   ....[51]....
        /*0f1c*/ 	.word	0x00016c10
        /*0f20*/ 	.word	0x00000004
        /*0f24*/ 	.word	0x000388a0
        /*0f28*/ 	.short	0x010a
        /*0f2a*/ 	.byte	0x3f
	.zero		1


	//   ....[52]....
        /*0f2c*/ 	.word	0x00016e50
        /*0f30*/ 	.word	0x00000004
        /*0f34*/ 	.word	0x000388c0
        /*0f38*/ 	.short	0x010a
        /*0f3a*/ 	.byte	0x3f
	.zero		1


	//   ....[53]....
        /*0f3c*/ 	.word	0x000178b0
        /*0f40*/ 	.word	0x00000004
        /*0f44*/ 	.word	0x000388a0
        /*0f48*/ 	.short	0x010a
        /*0f4a*/ 	.byte	0x3f
	.zero		1


	//   ....[54]....
        /*0f4c*/ 	.word	0x00017ae0
        /*0f50*/ 	.word	0x00000004
        /*0f54*/ 	.word	0x000388c0
        /*0f58*/ 	.short	0x010a
        /*0f5a*/ 	.byte	0x3f
	.zero		1


	//   ....[55]....
        /*0f5c*/ 	.word	0x00019000
        /*0f60*/ 	.word	0x00000000
        /*0f64*/ 	.word	0x00038840
        /*0f68*/ 	.short	0x010a
        /*0f6a*/ 	.byte	0x3f
	.zero		1


	//   ....[56]....
        /*0f6c*/ 	.word	0x00019b50
        /*0f70*/ 	.word	0x00000012
        /*0f74*/ 	.word	0x00038800
        /*0f78*/ 	.short	0x0107
        /*0f7a*/ 	.byte	0x3f
	.zero		1


	//   ....[57]....
        /*0f7c*/ 	.word	0x00019bf0
        /*0f80*/ 	.word	0x00000012
        /*0f84*/ 	.word	0x00038800
        /*0f88*/ 	.short	0x0101
        /*0f8a*/ 	.byte	0x3f
	.zero		1


	//   ....[58]....
        /*0f8c*/ 	.word	0x0001ab70
        /*0f90*/ 	.word	0x00000012
        /*0f94*/ 	.word	0x00038810
        /*0f98*/ 	.short	0x0107
        /*0f9a*/ 	.byte	0x3f
	.zero		1


	//   ....[59]....
        /*0f9c*/ 	.word	0x0001ac70
        /*0fa0*/ 	.word	0x00000012
        /*0fa4*/ 	.word	0x00038810
        /*0fa8*/ 	.short	0x0101
        /*0faa*/ 	.byte	0x3f
	.zero		1


	//   ....[60]....
        /*0fac*/ 	.word	0x0001ac90
        /*0fb0*/ 	.word	0x00000012
        /*0fb4*/ 	.word	0x00038820
        /*0fb8*/ 	.short	0x010a
        /*0fba*/ 	.byte	0x3f
	.zero		1


	//   ....[61]....
        /*0fbc*/ 	.word	0x0001ad70
        /*0fc0*/ 	.word	0x00000000
        /*0fc4*/ 	.word	0x00038860
        /*0fc8*/ 	.short	0x010a
        /*0fca*/ 	.byte	0x3f
	.zero		1


	//   ....[62]....
        /*0fcc*/ 	.word	0x0001b9e0
        /*0fd0*/ 	.word	0x00000002
        /*0fd4*/ 	.word	0x00038840
        /*0fd8*/ 	.short	0x010a
        /*0fda*/ 	.byte	0x3f
	.zero		1


	//   ....[63]....
        /*0fdc*/ 	.word	0x0001bc30
        /*0fe0*/ 	.word	0x00000002
        /*0fe4*/ 	.word	0x00038860
        /*0fe8*/ 	.short	0x010a
        /*0fea*/ 	.byte	0x3f
	.zero		1


	//   ....[64]....
        /*0fec*/ 	.word	0x0001c7e0
        /*0ff0*/ 	.word	0x00000003
        /*0ff4*/ 	.word	0x00038840
        /*0ff8*/ 	.short	0x010a
        /*0ffa*/ 	.byte	0x3f
	.zero		1


	//   ....[65]....
        /*0ffc*/ 	.word	0x0001ca30
        /*1000*/ 	.word	0x00000003
        /*1004*/ 	.word	0x00038860
        /*1008*/ 	.short	0x010a
        /*100a*/ 	.byte	0x3f
	.zero		1


	//   ....[66]....
        /*100c*/ 	.word	0x0001d570
        /*1010*/ 	.word	0x00000003
        /*1014*/ 	.word	0x00038840
        /*1018*/ 	.short	0x010a
        /*101a*/ 	.byte	0x3f
	.zero		1


	//   ....[67]....
        /*101c*/ 	.word	0x0001d7c0
        /*1020*/ 	.word	0x00000003
        /*1024*/ 	.word	0x00038860
        /*1028*/ 	.short	0x010a
        /*102a*/ 	.byte	0x3f
	.zero		1


	//   ....[68]....
        /*102c*/ 	.word	0x0001f0f0
        /*1030*/ 	.word	0x00000000
        /*1034*/ 	.word	0x00038820
        /*1038*/ 	.short	0x010a
        /*103a*/ 	.byte	0x3f
	.zero		1


	//   ....[69]....
        /*103c*/ 	.word	0x0001f2d0
        /*1040*/ 	.word	0x00000006
        /*1044*/ 	.word	0x00000000
        /*1048*/ 	.short	0x010a
        /*104a*/ 	.byte	0x3f
	.zero		1


	//   ....[70]....
        /*104c*/ 	.word	0x0001f300
        /*1050*/ 	.word	0x00000007
        /*1054*/ 	.word	0x00000000
        /*1058*/ 	.short	0x010a
        /*105a*/ 	.byte	0x3f
	.zero		1


	//   ....[71]....
        /*105c*/ 	.word	0x0001f360
        /*1060*/ 	.word	0x00000004
        /*1064*/ 	.word	0x00000000
        /*1068*/ 	.short	0x010a
        /*106a*/ 	.byte	0x3f
	.zero		1


	//   ....[72]....
        /*106c*/ 	.word	0x0001f390
        /*1070*/ 	.word	0x00000003
        /*1074*/ 	.word	0x00000000
        /*1078*/ 	.short	0x010a
        /*107a*/ 	.byte	0x3f
	.zero		1


	//   ....[73]....
        /*107c*/ 	.word	0x0001f3f0
        /*1080*/ 	.word	0x00000049
        /*1084*/ 	.word	0x00038890
        /*1088*/ 	.short	0x010a
        /*108a*/ 	.byte	0x3f
	.zero		1


	//   ....[74]....
        /*108c*/ 	.word	0x0001f440
        /*1090*/ 	.word	0x00000049
        /*1094*/ 	.word	0x00038890
        /*1098*/ 	.short	0x010a
        /*109a*/ 	.byte	0x3f
	.zero		1


	//   ....[75]....
        /*109c*/ 	.word	0x0001f490
        /*10a0*/ 	.word	0x00000049
        /*10a4*/ 	.word	0x00038890
        /*10a8*/ 	.short	0x010a
        /*10aa*/ 	.byte	0x3f
	.zero		1


	//   ....[76]....
        /*10ac*/ 	.word	0x0001f4e0
        /*10b0*/ 	.word	0x00000049
        /*10b4*/ 	.word	0x000388b0
        /*10b8*/ 	.short	0x010a
        /*10ba*/ 	.byte	0x3f
	.zero		1


	//   ....[77]....
        /*10bc*/ 	.word	0x0001f700
        /*10c0*/ 	.word	0x00000002
        /*10c4*/ 	.word	0x00038800
        /*10c8*/ 	.short	0x010a
        /*10ca*/ 	.byte	0x3f
	.zero		1


	//   ....[78]....
        /*10cc*/ 	.word	0x0001f930
        /*10d0*/ 	.word	0x00000002
        /*10d4*/ 	.word	0x00038800
        /*10d8*/ 	.short	0x010a
        /*10da*/ 	.byte	0x3f
	.zero		1


	//   ....[79]....
        /*10dc*/ 	.word	0x0001f980
        /*10e0*/ 	.word	0x0000000e
        /*10e4*/ 	.word	0x00038830
        /*10e8*/ 	.short	0x010a
        /*10ea*/ 	.byte	0x3f
	.zero		1


	//   ....[80]....
        /*10ec*/ 	.word	0x0001f9d0
        /*10f0*/ 	.word	0x00000002
        /*10f4*/ 	.word	0x00038810
        /*10f8*/ 	.short	0x010a
        /*10fa*/ 	.byte	0x3f
	.zero		1


	//   ....[81]....
        /*10fc*/ 	.word	0x0001fa20
        /*1100*/ 	.word	0x0000000e
        /*1104*/ 	.word	0x00038850
        /*1108*/ 	.short	0x010a
        /*110a*/ 	.byte	0x3f
	.zero		1


	//   ....[82]....
        /*110c*/ 	.word	0x0001fa70
        /*1110*/ 	.word	0x0000000e
        /*1114*/ 	.word	0x00038830
        /*1118*/ 	.short	0x010a
        /*111a*/ 	.byte	0x3f
	.zero		1


	//   ....[83]....
        /*111c*/ 	.word	0x0001fac0
        /*1120*/ 	.word	0x0000000e
        /*1124*/ 	.word	0x00038850
        /*1128*/ 	.short	0x010a
        /*112a*/ 	.byte	0x3f
	.zero		1


	//   ....[84]....
        /*112c*/ 	.word	0x0001fc60
        /*1130*/ 	.word	0x00000012
        /*1134*/ 	.word	0x00038820
        /*1138*/ 	.short	0x010a
        /*113a*/ 	.byte	0x3f
	.zero		1


	//   ....[85]....
        /*113c*/ 	.word	0x0001fcb0
        /*1140*/ 	.word	0x00000004
        /*1144*/ 	.word	0x000388a0
        /*1148*/ 	.short	0x010a
        /*114a*/ 	.byte	0x3f
	.zero		1


	//   ....[86]....
        /*114c*/ 	.word	0x0001fd00
        /*1150*/ 	.word	0x00000004
        /*1154*/ 	.word	0x000388c0
        /*1158*/ 	.short	0x010a
        /*115a*/ 	.byte	0x3f
	.zero		1


	//   ....[87]....
        /*115c*/ 	.word	0x0001fd50
        /*1160*/ 	.word	0x00000004
        /*1164*/ 	.word	0x000388a0
        /*1168*/ 	.short	0x010a
        /*116a*/ 	.byte	0x3f
	.zero		1


	//   ....[88]....
        /*116c*/ 	.word	0x0001fda0
        /*1170*/ 	.word	0x00000004
        /*1174*/ 	.word	0x000388c0
        /*1178*/ 	.short	0x010a
        /*117a*/ 	.byte	0x3f
	.zero		1


	//   ....[89]....
        /*117c*/ 	.word	0x0001ff40
        /*1180*/ 	.word	0x00000000
        /*1184*/ 	.word	0x00038840
        /*1188*/ 	.short	0x010a
        /*118a*/ 	.byte	0x3f
	.zero		1


	//   ....[90]....
        /*118c*/ 	.word	0x000210a0
        /*1190*/ 	.word	0x00000012
        /*1194*/ 	.word	0x00038820
        /*1198*/ 	.short	0x010a
        /*119a*/ 	.byte	0x3f
	.zero		1


	//   ....[91]....
        /*119c*/ 	.word	0x000210f0
        /*11a0*/ 	.word	0x00000000
        /*11a4*/ 	.word	0x00038860
        /*11a8*/ 	.short	0x010a
        /*11aa*/ 	.byte	0x3f
	.zero		1


	//   ....[92]....
        /*11ac*/ 	.word	0x00021140
        /*11b0*/ 	.word	0x00000002
        /*11b4*/ 	.word	0x00038840
        /*11b8*/ 	.short	0x010a
        /*11ba*/ 	.byte	0x3f
	.zero		1


	//   ....[93]....
        /*11bc*/ 	.word	0x00021190
        /*11c0*/ 	.word	0x00000002
        /*11c4*/ 	.word	0x00038860
        /*11c8*/ 	.short	0x010a
        /*11ca*/ 	.byte	0x3f
	.zero		1


	//   ....[94]....
        /*11cc*/ 	.word	0x000211e0
        /*11d0*/ 	.word	0x00000003
        /*11d4*/ 	.word	0x00038840
        /*11d8*/ 	.short	0x010a
        /*11da*/ 	.byte	0x3f
	.zero		1


	//   ....[95]....
        /*11dc*/ 	.word	0x00021230
        /*11e0*/ 	.word	0x00000003
        /*11e4*/ 	.word	0x00038860
        /*11e8*/ 	.short	0x010a
        /*11ea*/ 	.byte	0x3f
	.zero		1


	//   ....[96]....
        /*11ec*/ 	.word	0x00021280
        /*11f0*/ 	.word	0x00000003
        /*11f4*/ 	.word	0x00038840
        /*11f8*/ 	.short	0x010a
        /*11fa*/ 	.byte	0x3f
	.zero		1


	//   ....[97]....
        /*11fc*/ 	.word	0x000212d0
        /*1200*/ 	.word	0x00000003
        /*1204*/ 	.word	0x00038860
        /*1208*/ 	.short	0x010a
        /*120a*/ 	.byte	0x3f
	.zero		1


	//   ....[98]....
        /*120c*/ 	.word	0x00021e10
        /*1210*/ 	.word	0x00000000
        /*1214*/ 	.word	0x00038820
        /*1218*/ 	.short	0x010a
        /*121a*/ 	.byte	0x3f
	.zero		1


	//   ....[99]....
        /*121c*/ 	.word	0x00021fb0
        /*1220*/ 	.word	0x00000006
        /*1224*/ 	.word	0x00000000
        /*1228*/ 	.short	0x010a
        /*122a*/ 	.byte	0x3f
	.zero		1


	//   ....[100]....
        /*122c*/ 	.word	0x00022000
        /*1230*/ 	.word	0x00000007
        /*1234*/ 	.word	0x00000000
        /*1238*/ 	.short	0x010a
        /*123a*/ 	.byte	0x3f
	.zero		1


	//   ....[101]....
        /*123c*/ 	.word	0x00022050
        /*1240*/ 	.word	0x00000004
        /*1244*/ 	.word	0x00000000
        /*1248*/ 	.short	0x010a
        /*124a*/ 	.byte	0x3f
	.zero		1


	//----- nvinfo : EIATTR_NUM_MBARRIERS
	.align		4
.L_298:
        /*124c*/ 	.byte	0x03, 0x38
        /*124e*/ 	.short	0x0017


	//----- nvinfo : EIATTR_EXIT_INSTR_OFFSETS
	.align		4
        /*1250*/ 	.byte	0x04, 0x1c
        /*1252*/ 	.short	(.L_300 - .L_299)


	//   ....[0]....
.L_299:
        /*1254*/ 	.word	0x0001f3e0


	//----- nvinfo : EIATTR_MAX_THREADS
	.align		4
.L_300:
        /*1258*/ 	.byte	0x04, 0x05
        /*125a*/ 	.short	(.L_302 - .L_301)
.L_301:
        /*125c*/ 	.word	0x00000180
        /*1260*/ 	.word	0x00000001
        /*1264*/ 	.word	0x00000001


	//----- nvinfo : EIATTR_CRS_STACK_SIZE
	.align		4
.L_302:
        /*1268*/ 	.byte	0x04, 0x1e
        /*126a*/ 	.short	(.L_304 - .L_303)
.L_303:
        /*126c*/ 	.word	0x00000000


	//----- nvinfo : EIATTR_CBANK_PARAM_SIZE
	.align		4
.L_304:
        /*1270*/ 	.byte	0x03, 0x19
        /*1272*/ 	.short	0x0bf0


	//----- nvinfo : EIATTR_PARAM_CBANK
	.align		4
        /*1274*/ 	.byte	0x04, 0x0a
        /*1276*/ 	.short	(.L_306 - .L_305)
	.align		4
.L_305:
        /*1278*/ 	.word	index@(.nv.constant0._ZN7cutlass13device_kernelIN5flash11enable_sm90INS1_16FlashAttnFwdSm90INS1_25CollectiveMainloopFwdSm90ILi2EN4cute5tupleIJNS5_1CILi1EEES8_S8_EEENS6_IJNS7_ILi64EEESA_SA_EEELi512ENS_6half_tEfNS_4arch4Sm90ELb0ELb0ELb1ELb1ELb0ELb1ELb1ELb0ELb0ELb1ELb1ELb0EEENS1_21CollectiveEpilogueFwdINS6_IJSA_NS7_ILi512EEESA_EEES9_SC_SE_Li256ELb1ELb1ELb1ELb0EEENS1_36VarlenDynamicPersistentTileSchedulerILi64ELi64ELi256ELi128ELb1ELb1ELb1ELb0ELb1ELb1EEEEEEEEEvNT_6ParamsE)
        /*127c*/ 	.short	0x0210
        /*127e*/ 	.short	0x0bf0


	//----- nvinfo : EIATTR_SW_WAR
	.align		4
.L_306:
        /*1280*/ 	.byte	0x04, 0x36
        /*1282*/ 	.short	(.L_308 - .L_307)
.L_307:
        /*1284*/ 	.word	0x00000008
.L_308:


//--------------------- .nv.info._ZN7cutlass13device_kernelIN5flash11enable_sm90INS1_16FlashAttnFwdSm90INS1_25CollectiveMainloopFwdSm90ILi2EN4cute5tupleIJNS5_1CILi1EEES8_S8_EEENS6_IJNS7_ILi64EEESA_SA_EEELi512ENS_6half_tEfNS_4arch4Sm90ELb0ELb1ELb1ELb0ELb0ELb0ELb0ELb0ELb0ELb1ELb1ELb0EEENS1_21CollectiveEpilogueFwdINS6_IJSA_NS7_ILi512EEESA_EEES9_SC_SE_Li256ELb0ELb1ELb1ELb0EEENS1_19SingleTileSchedulerILb0ELb1ELb1ELi64EEEEEEEEEvNT_6ParamsE --------------------------
	.section	.nv.info._ZN7cutlass13device_kernelIN5flash11enable_sm90INS1_16FlashAttnFwdSm90INS1_25CollectiveMainloopFwdSm90ILi2EN4cute5tupleIJNS5_1CILi1EEES8_S8_EEENS6_IJNS7_ILi64EEESA_SA_EEELi512ENS_6half_tEfNS_4arch4Sm90ELb0ELb1ELb1ELb0ELb0ELb0ELb0ELb0ELb0ELb1ELb1ELb0EEENS1_21CollectiveEpilogueFwdINS6_IJSA_NS7_ILi512EEESA_EEES9_SC_SE_Li256ELb0ELb1ELb1ELb0EEENS1_19SingleTileSchedulerILb0ELb1ELb1ELi64EEEEEEEEEvNT_6ParamsE,"",@"SHT_CUDA_INFO"
	.sectionflags	@""
	.align	4


	//----- nvinfo : EIATTR_CUDA_API_VERSION
	.align		4
        /*0000*/ 	.byte	0x04, 0x37
        /*0002*/ 	.short	(.L_310 - .L_309)
.L_309:
        /*0004*/ 	.word	0x00000082


	//----- nvinfo : EIATTR_KPARAM_INFO
	.align		4
.L_310:
        /*0008*/ 	.byte	0x04, 0x17
        /*000a*/ 	.short	(.L_312 - .L_311)
.L_311:
        /*000c*/ 	.word	0x00000000
        /*0010*/ 	.short	0x0000
        /*0012*/ 	.short	0x0070
        /*0014*/ 	.byte	0x00, 0xf0, 0x01, 0x28


	//----- nvinfo : EIATTR_SPARSE_MMA_MASK
	.align		4
.L_312:
        /*0018*/ 	.byte	0x03, 0x50
        /*001a*/ 	.short	0x0000


	//----- nvinfo : EIATTR_MAXREG_COUNT
	.align		4
        /*001c*/ 	.byte	0x03, 0x1b
        /*001e*/ 	.short	0x00a8


	//----- nvinfo : EIATTR_NUM_BARRIERS
	.align		4
        /*0020*/ 	.byte	0x02, 0x4c
        /*0022*/ 	.byte	0x10
	.zero		1


	//----- nvinfo : EIATTR_EXTERNS
	.align		4
        /*0024*/ 	.byte	0x04, 0x0f
        /*0026*/ 	.short	(.L_314 - .L_313)


	//   ....[0]....
	.align		4
.L_313:
        /*0028*/ 	.word	index@(__assertfail)


	//----- nvinfo : EIATTR_ANNOTATIONS
	.align		4
.L_314:
        /*002c*/ 	.byte	0x04, 0x55
        /*002e*/ 	.short	(.L_316 - .L_315)


	//   ....[0]....
.L_315:
        /*0030*/ 	.word	0x00000001
        /*0034*/ 	.byte	0x80, 0x12, 0x01, 0x00, 0x01, 0x00, 0x00, 0x00, 0x00, 0x17, 0x01, 0x00, 0x01, 0x00, 0x00, 0x00
        /*0044*/ 	.byte	0x50, 0x17, 0x01, 0x00, 0x01, 0x00, 0x00, 0x00, 0x30, 0x19, 0x01, 0x00, 0x01, 0x00, 0x00, 0x00
        /*0054*/ 	.byte	0x20, 0x1a, 0x01, 0x00, 0x01, 0x00, 0x00, 0x00, 0x10, 0x24, 0x01, 0x00, 0x01, 0x00, 0x00, 0x00
        /*0064*/ 	.byte	0x00, 0x2b, 0x01, 0x00, 0x01, 0x00, 0x00, 0x00, 0x30, 0x2d, 0x01, 0x00, 0x01, 0x00, 0x00, 0x00
        /*0074*/ 	.byte	0xb0, 0x38, 0x01, 0x00, 0x01, 0x00, 0x00, 0x00, 0x80, 0x44, 0x01, 0x00


	//----- nvinfo : EIATTR_MERCURY_ISA_VERSION
	.align		4
.L_316:
        /*0080*/ 	.byte	0x03, 0x5f
        /*0082*/ 	.short	0x0101


	//----- nvinfo : EIATTR_INT_WARP_WIDE_INSTR_OFFSETS
	.align		4
        /*0084*/ 	.byte	0x04, 0x31
        /*0086*/ 	.short	(.L_318 - .L_317)


	//   ....[0]....
.L_317:
        /*0088*/ 	.word	0x00000130


	//   ....[1]....
        /*008c*/ 	.word	0x00000170


	//   ....[2]....
        /*0090*/ 	.word	0x000001e0


	//----- nvinfo : EIATTR_COOP_GROUP_MASK_REGIDS
	.align		4
.L_318:
        /*0094*/ 	.byte	0x04, 0x29
        /*0096*/ 	.short	(.L_320 - .L_319)


	//   ....[0]....
.L_319:
        /*0098*/ 	.word	0xffffffff


	//   ....[1]....
        /*009c*/ 	.word	0xffffffff


	//   ....[2]....
        /*00a0*/ 	.word	0xffffffff


	//   ....[3]....
        /*00a4*/ 	.word	0xffffffff


	//   ....[4]....
        /*00a8*/ 	.word	0xffffffff


	//   ....[5]....
        /*00ac*/ 	.word	0xffffffff


	//   ....[6]....
        /*00b0*/ 	.word	0xffffffff


	//   ....[7]....
        /*00b4*/ 	.word	0xffffffff


	//   ....[8]....
        /*00b8*/ 	.word	0xffffffff


	//   ....[9]....
        /*00bc*/ 	.word	0xffffffff


	//   ....[10]....
        /*00c0*/ 	.word	0xffffffff


	//   ....[11]....
        /*00c4*/ 	.word	0xffffffff


	//   ....[12]....
        /*00c8*/ 	.word	0xffffffff


	//   ....[13]....
        /*00cc*/ 	.word	0xffffffff


	//   ....[14]....
        /*00d0*/ 	.word	0xffffffff


	//   ....[15]....
        /*00d4*/ 	.word	0xffffffff


	//   ....[16]....
        /*00d8*/ 	.word	0xffffffff


	//   ....[17]....
        /*00dc*/ 	.word	0xffffffff


	//   ....[18]....
        /*00e0*/ 	.word	0xffffffff


	//   ....[19]....
        /*00e4*/ 	.word	0xffffffff


	//   ....[20]....
        /*00e8*/ 	.word	0xffffffff


	//   ....[21]....
        /*00ec*/ 	.word	0xffffffff


	//   ....[22]....
        /*00f0*/ 	.word	0xffffffff


	//   ....[23]....
        /*00f4*/ 	.word	0xffffffff


	//   ....[24]....
        /*00f8*/ 	.word	0xffffffff


	//   ....[25]....
        /*00fc*/ 	.word	0xffffffff


	//   ....[26]....
        /*0100*/ 	.word	0xffffffff


	//   ....[27]....
        /*0104*/ 	.word	0xffffffff


	//   ....[28]....
        /*0108*/ 	.word	0xffffffff


	//   ....[29]....
        /*010c*/ 	.word	0xffffffff


	//   ....[30]....
        /*0110*/ 	.word	0xffffffff


	//   ....[31]....
        /*0114*/ 	.word	0xffffffff


	//   ....[32]....
        /*0118*/ 	.word	0xffffffff


	//   ....[33]....
        /*011c*/ 	.word	0xffffffff


	//   ....[34]....
        /*0120*/ 	.word	0xffffffff


	//   ....[35]....
        /*0124*/ 	.word	0xffffffff


	//   ....[36]....
        /*0128*/ 	.word	0xffffffff


	//   ....[37]....
        /*012c*/ 	.word	0xffffffff


	//   ....[38]....
        /*0130*/ 	.word	0xffffffff


	//   ....[39]....
        /*0134*/ 	.word	0xffffffff


	//   ....[40]....
        /*0138*/ 	.word	0xffffffff


	//   ....[41]....
        /*013c*/ 	.word	0xffffffff


	//   ....[42]....
        /*0140*/ 	.word	0xffffffff


	//   ....[43]....
        /*0144*/ 	.word	0xffffffff


	//   ....[44]....
        /*0148*/ 	.word	0xffffffff


	//   ....[45]....
        /*014c*/ 	.word	0xffffffff


	//   ....[46]....
        /*0150*/ 	.word	0xffffffff


	//   ....[47]....
        /*0154*/ 	.word	0xffffffff


	//   ....[48]....
        /*0158*/ 	.word	0xffffffff


	//   ....[49]....
        /*015c*/ 	.word	0xffffffff


	//   ....[50]....
        /*0160*/ 	.word	0xffffffff


	//   ....[51]....
        /*0164*/ 	.word	0xffffffff


	//   ....[52]....
        /*0168*/ 	.word	0xffffffff


	//   ....[53]....
        /*016c*/ 	.word	0xffffffff


	//   ....[54]....
        /*0170*/ 	.word	0xffffffff


	//   ....[55]....
        /*0174*/ 	.word	0xffffffff


	//   ....[56]....
        /*0178*/ 	.word	0xffffffff


	//   ....[57]....
        /*017c*/ 	.word	0xffffffff


	//   ....[58]....
        /*0180*/ 	.word	0xffffffff


	//   ....[59]....
        /*0184*/ 	.word	0x0500000f


	//   ....[60]....
        /*0188*/ 	.word	0x0500000f


	//   ....[61]....
        /*018c*/ 	.word	0x0500000f


	//   ....[62]....
        /*0190*/ 	.word	0x0500000f


	//   ....[63]....
        /*0194*/ 	.word	0x0500000f


	//   ....[64]....
        /*0198*/ 	.word	0x0500000f


	//   ....[65]....
        /*019c*/ 	.word	0x0500000f


	//   ....[66]....
        /*01a0*/ 	.word	0x0500000f


	//   ....[67]....
        /*01a4*/ 	.word	0x0500000f


	//   ....[68]....
        /*01a8*/ 	.word	0x0500000f


	//----- nvinfo : EIATTR_COOP_GROUP_INSTR_OFFSETS
	.align		4
.L_320:
        /*01ac*/ 	.byte	0x04, 0x28
        /*01ae*/ 	.short	(.L_322 - .L_321)


	//   ....[0]....
.L_321:
        /*01b0*/ 	.word	0x00000060


	//   ....[1]....
        /*01b4*/ 	.word	0x00000140


	//   ....[2]....
        /*01b8*/ 	.word	0x00000190


	//   ....[3]....
        /*01bc*/ 	.word	0x00000380


	//   ....[4]....
        /*01c0*/ 	.word	0x000004e0


	//   ....[5]....
        /*01c4*/ 	.word	0x00000600


	//   ....[6]....
        /*01c8*/ 	.word	0x00000760


	//   ....[7]....
        /*01cc*/ 	.word	0x00001720


	//   ....[8]....
        /*01d0*/ 	.word	0x00003c10


	//   ....[9]....
        /*01d4*/ 	.word	0x00004350


	//   ....[10]....
        /*01d8*/ 	.word	0x00004ad0


	//   ....[11]....
        /*01dc*/ 	.word	0x00005570


	//   ....[12]....
        /*01e0*/ 	.word	0x000055b0


	//   ....[13]....
        /*01e4*/ 	.word	0x00005990


	//   ....[14]....
        /*01e8*/ 	.word	0x00005a10


	//   ....[15]....
        /*01ec*/ 	.word	0x000064e0


	//   ....[16]....
        /*01f0*/ 	.word	0x00006af0


	//   ....[17]....
        /*01f4*/ 	.word	0x000070c0


	//   ....[18]....
        /*01f8*/ 	.word	0x000077c0


	//   ....[19]....
        /*01fc*/ 	.word	0x000078c0


	//   ....[20]....
        /*0200*/ 	.word	0x00007c90


	//   ....[21]....
        /*0204*/ 	.word	0x00007e30


	//   ....[22]....
        /*0208*/ 	.word	0x00008ea0


	//   ....[23]....
        /*020c*/ 	.word	0x000098b0


	//   ....[24]....
        /*0210*/ 	.word	0x00009930


	//   ....[25]....
        /*0214*/ 	.word	0x00009c30


	//   ....[26]....
        /*0218*/ 	.word	0x00009db0


	//   ....[27]....
        /*021c*/ 	.word	0x0000ae30


	//   ....[28]....
        /*0220*/ 	.word	0x0000b2a0


	//   ....[29]....
        /*0224*/ 	.word	0x0000b860


	//   ....[30]....
        /*0228*/ 	.word	0x0000bf40


	//   ....[31]....
        /*022c*/ 	.word	0x0000c010


	//   ....[32]....
        /*0230*/ 	.word	0x0000c3d0


	//   ....[33]....
        /*0234*/ 	.word	0x0000c480


	//   ....[34]....
        /*0238*/ 	.word	0x0000d620


	//   ....[35]....
        /*023c*/ 	.word	0x0000d660


	//   ....[36]....
        /*0240*/ 	.word	0x0000d6b0


	//   ....[37]....
        /*0244*/ 	.word	0x0000d6e0


	//   ....[38]....
        /*0248*/ 	.word	0x0000d700


	//   ....[39]....
        /*024c*/ 	.word	0x0000e1e0


	//   ....[40]....
        /*0250*/ 	.word	0x0000e6b0


	//   ....[41]....
        /*0254*/ 	.word	0x0000e6e0


	//   ....[42]....
        /*0258*/ 	.word	0x0000e700


	//   ....[43]....
        /*025c*/ 	.word	0x0000e720


	//   ....[44]....
        /*0260*/ 	.word	0x0000ebc0


	//   ....[45]....
        /*0264*/ 	.word	0x0000ebe0


	//   ....[46]....
        /*0268*/ 	.word	0x0000f830


	//   ....[47]....
        /*026c*/ 	.word	0x0000f850


	//   ....[48]....
        /*0270*/ 	.word	0x000108a0


	//   ....[49]....
        /*0274*/ 	.word	0x00011740


	//   ....[50]....
        /*0278*/ 	.word	0x00011fe0


	//   ....[51]....
        /*027c*/ 	.word	0x00012020


	//   ....[52]....
        /*0280*/ 	.word	0x00012090


	//   ....[53]....
        /*0284*/ 	.word	0x000120c0


	//   ....[54]....
        /*0288*/ 	.word	0x00012120


	//   ....[55]....
        /*028c*/ 	.word	0x00012150


	//   ....[56]....
        /*0290*/ 	.word	0x00012170


	//   ....[57]....
        /*0294*/ 	.word	0x000121b0


	//   ....[58]....
        /*0298*/ 	.word	0x000150a0


	//   ....[59]....
        /*029c*/ 	.word	0x00015740


	//   ....[60]....
        /*02a0*/ 	.word	0x000158b0


	//   ....[61]....
        /*02a4*/ 	.word	0x00015900


	//   ....[62]....
        /*02a8*/ 	.word	0x00015a30


	//   ....[63]....
        /*02ac*/ 	.word	0x00015aa0


	//   ....[64]....
        /*02b0*/ 	.word	0x00015b20


	//   ....[65]....
        /*02b4*/ 	.word	0x00015bd0


	//   ....[66]....
        /*02b8*/ 	.word	0x00015c50


	//   ....[67]....
        /*02bc*/ 	.word	0x00015ce0


	//   ....[68]....
        /*02c0*/ 	.word	0x000160f0


	//----- nvinfo : EIATTR_REG_RECONFIG
	.align		4
.L_322:
        /*02c4*/ 	.byte	0x01, 0x54
	.zero		2


	//----- nvinfo : EIATTR_SYSCALL_OFFSETS
	.align		4
        /*02c8*/ 	.byte	0x04, 0x46
        /*02ca*/ 	.short	(.L_324 - .L_323)


	//   ....[0]....
.L_323:
        /*02cc*/ 	.word	0x00003df0


	//   ....[1]....
        /*02d0*/ 	.word	0x00011400


	//   ....[2]....
        /*02d4*/ 	.word	0x00011540


	//   ....[3]....
        /*02d8*/ 	.word	0x00011630


	//   ....[4]....
        /*02dc*/ 	.word	0x00011c80


	//----- nvinfo : EIATTR_MBARRIER_INSTR_OFFSETS
	.align		4
.L_324:
        /*02e0*/ 	.byte	0x04, 0x39
        /*02e2*/ 	.short	(.L_326 - .L_325)


	//   ....[0]....
.L_325:
        /*02e4*/ 	.word	0x00000270
        /*02e8*/ 	.word	0x000000ff
        /*02ec*/ 	.word	0x00028c00
        /*02f0*/ 	.short	0x0100
        /*02f2*/ 	.byte	0x08
	.zero		1


	//   ....[1]....
        /*02f4*/ 	.word	0x00000280
        /*02f8*/ 	.word	0x000000ff
        /*02fc*/ 	.word	0x00028c20
        /*0300*/ 	.short	0x0100
        /*0302*/ 	.byte	0x08
	.zero		1


	//   ....[2]....
        /*0304*/ 	.word	0x00000330
        /*0308*/ 	.word	0x000000ff
        /*030c*/ 	.word	0x00028c30
        /*0310*/ 	.short	0x0100
        /*0312*/ 	.byte	0x06
	.zero		1


	//   ....[3]....
        /*0314*/ 	.word	0x00000340
        /*0318*/ 	.word	0x000000ff
        /*031c*/ 	.word	0x00028c40
        /*0320*/ 	.short	0x0100
        /*0322*/ 	.byte	0x06
	.zero		1


	//   ....[4]....
        /*0324*/ 	.word	0x00000350
        /*0328*/ 	.word	0x000000ff
        /*032c*/ 	.word	0x00028c38
        /*0330*/ 	.short	0x0100
        /*0332*/ 	.byte	0x06
	.zero		1


	//   ....[5]....
        /*0334*/ 	.word	0x00000360
        /*0338*/ 	.word	0x000000ff
        /*033c*/ 	.word	0x00028c48
        /*0340*/ 	.short	0x0100
        /*0342*/ 	.byte	0x06
	.zero		1


	//   ....[6]....
        /*0344*/ 	.word	0x00000490
        /*0348*/ 	.word	0x000000ff
        /*034c*/ 	.word	0x00028c50
        /*0350*/ 	.short	0x0100
        /*0352*/ 	.byte	0x08
	.zero		1


	//   ....[7]....
        /*0354*/ 	.word	0x000004a0
        /*0358*/ 	.word	0x000000ff
        /*035c*/ 	.word	0x00028c60
        /*0360*/ 	.short	0x0100
        /*0362*/ 	.byte	0x08
	.zero		1


	//   ....[8]....
        /*0364*/ 	.word	0x000004b0
        /*0368*/ 	.word	0x000000ff
        /*036c*/ 	.word	0x00028c58
        /*0370*/ 	.short	0x0100
        /*0372*/ 	.byte	0x08
	.zero		1


	//   ....[9]....
        /*0374*/ 	.word	0x000004c0
        /*0378*/ 	.word	0x000000ff
        /*037c*/ 	.word	0x00028c68
        /*0380*/ 	.short	0x0100
        /*0382*/ 	.byte	0x08
	.zero		1


	//   ....[10]....
        /*0384*/ 	.word	0x000005b0
        /*0388*/ 	.word	0x000000ff
        /*038c*/ 	.word	0x00028c70
        /*0390*/ 	.short	0x0100
        /*0392*/ 	.byte	0x06
	.zero		1


	//   ....[11]....
        /*0394*/ 	.word	0x000005c0
        /*0398*/ 	.word	0x000000ff
        /*039c*/ 	.word	0x00028c80
        /*03a0*/ 	.short	0x0100
        /*03a2*/ 	.byte	0x06
	.zero		1


	//   ....[12]....
        /*03a4*/ 	.word	0x000005d0
        /*03a8*/ 	.word	0x000000ff
        /*03ac*/ 	.word	0x00028c78
        /*03b0*/ 	.short	0x0100
        /*03b2*/ 	.byte	0x06
	.zero		1


	//   ....[13]....
        /*03b4*/ 	.word	0x000005e0
        /*03b8*/ 	.word	0x000000ff
        /*03bc*/ 	.word	0x00028c88
        /*03c0*/ 	.short	0x0100
        /*03c2*/ 	.byte	0x06
	.zero		1


	//   ....[14]....
        /*03c4*/ 	.word	0x00000710
        /*03c8*/ 	.word	0x000000ff
        /*03cc*/ 	.word	0x00028c90
        /*03d0*/ 	.short	0x0100
        /*03d2*/ 	.byte	0x08
	.zero		1


	//   ....[15]....
        /*03d4*/ 	.word	0x00000720
        /*03d8*/ 	.word	0x000000ff
        /*03dc*/ 	.word	0x00028ca0
        /*03e0*/ 	.short	0x0100
        /*03e2*/ 	.byte	0x08
	.zero		1


	//   ....[16]....
        /*03e4*/ 	.word	0x00000730
        /*03e8*/ 	.word	0x000000ff
        /*03ec*/ 	.word	0x00028c98
        /*03f0*/ 	.short	0x0100
        /*03f2*/ 	.byte	0x08
	.zero		1


	//   ....[17]....
        /*03f4*/ 	.word	0x00000740
        /*03f8*/ 	.word	0x000000ff
        /*03fc*/ 	.word	0x00028ca8
        /*0400*/ 	.short	0x0100
        /*0402*/ 	.byte	0x08
	.zero		1


	//   ....[18]....
        /*0404*/ 	.word	0x00000870
        /*0408*/ 	.word	0x000000ff
        /*040c*/ 	.word	0x00028cb0
        /*0410*/ 	.short	0x0100
        /*0412*/ 	.byte	0x08
	.zero		1


	//   ....[19]....
        /*0414*/ 	.word	0x00000880
        /*0418*/ 	.word	0x000000ff
        /*041c*/ 	.word	0x00028cc0
        /*0420*/ 	.short	0x0100
        /*0422*/ 	.byte	0x08
	.zero		1


	//   ....[20]....
        /*0424*/ 	.word	0x00000890
        /*0428*/ 	.word	0x000000ff
        /*042c*/ 	.word	0x00028cb8
        /*0430*/ 	.short	0x0100
        /*0432*/ 	.byte	0x08
	.zero		1


	//   ....[21]....
        /*0434*/ 	.word	0x000008a0
        /*0438*/ 	.word	0x000000ff
        /*043c*/ 	.word	0x00028cc8
        /*0440*/ 	.short	0x0100
        /*0442*/ 	.byte	0x08
	.zero		1


	//   ....[22]....
        /*0444*/ 	.word	0x000018e0
        /*0448*/ 	.word	0x000000ff
        /*044c*/ 	.word	0x00028c50
        /*0450*/ 	.short	0x010a
        /*0452*/ 	.byte	0x05
	.zero		1


	//   ....[23]....
        /*0454*/ 	.word	0x00001bd0
        /*0458*/ 	.word	0x00000002
        /*045c*/ 	.word	0x00000000
        /*0460*/ 	.short	0x0101
        /*0462*/ 	.byte	0x3f
	.zero		1


	//   ....[24]....
        /*0464*/ 	.word	0x00002520
        /*0468*/ 	.word	0x000000ff
        /*046c*/ 	.word	0x00028c50
        /*0470*/ 	.short	0x010a
        /*0472*/ 	.byte	0x07
	.zero		1


	//   ....[25]....
        /*0474*/ 	.word	0x00002560
        /*0478*/ 	.word	0x000000ff
        /*047c*/ 	.word	0x00028c50
        /*0480*/ 	.short	0x010a
        /*0482*/ 	.byte	0x07
	.zero		1


	//   ....[26]....
        /*0484*/ 	.word	0x00002730
        /*0488*/ 	.word	0x00000002
        /*048c*/ 	.word	0x00000000
        /*0490*/ 	.short	0x0101
        /*0492*/ 	.byte	0x3f
	.zero		1


	//   ....[27]....
        /*0494*/ 	.word	0x00003e20
        /*0498*/ 	.word	0x000000ff
        /*049c*/ 	.word	0x00028c00
        /*04a0*/ 	.short	0x010a
        /*04a2*/ 	.byte	0x25
	.zero		1


	//   ....[28]....
        /*04a4*/ 	.word	0x00003fb0
        /*04a8*/ 	.word	0x000000ff
        /*04ac*/ 	.word	0x00028c30
        /*04b0*/ 	.short	0x010a
        /*04b2*/ 	.byte	0x25
	.zero		1


	//   ....[29]....
        /*04b4*/ 	.word	0x00004020
        /*04b8*/ 	.word	0x000000ff
        /*04bc*/ 	.word	0x00028c30
        /*04c0*/ 	.short	0x010a
        /*04c2*/ 	.byte	0x25
	.zero		1


	//   ....[30]....
        /*04c4*/ 	.word	0x00004690
        /*04c8*/ 	.word	0x00000005
        /*04cc*/ 	.word	0x00000000
        /*04d0*/ 	.short	0x0101
        /*04d2*/ 	.byte	0x3f
	.zero		1


	//   ....[31]....
        /*04d4*/ 	.word	0x000061e0
        /*04d8*/ 	.word	0x000000ff
        /*04dc*/ 	.word	0x00028c50
        /*04e0*/ 	.short	0x010a
        /*04e2*/ 	.byte	0x25
	.zero		1


	//   ....[32]....
        /*04e4*/ 	.word	0x00006220
        /*04e8*/ 	.word	0x000000ff
        /*04ec*/ 	.word	0x00028c50
        /*04f0*/ 	.short	0x010a
        /*04f2*/ 	.byte	0x25
	.zero		1


	//   ....[33]....
        /*04f4*/ 	.word	0x00006500
        /*04f8*/ 	.word	0x0000000d
        /*04fc*/ 	.word	0x00000000
        /*0500*/ 	.short	0x0101
        /*0502*/ 	.byte	0x3f
	.zero		1


	//   ....[34]....
        /*0504*/ 	.word	0x000067f0
        /*0508*/ 	.word	0x000000ff
        /*050c*/ 	.word	0x00028c30
        /*0510*/ 	.short	0x010a
        /*0512*/ 	.byte	0x20
	.zero		1


	//   ....[35]....
        /*0514*/ 	.word	0x00006830
        /*0518*/ 	.word	0x000000ff
        /*051c*/ 	.word	0x00028c30
        /*0520*/ 	.short	0x010a
        /*0522*/ 	.byte	0x20
	.zero		1


	//   ....[36]....
        /*0524*/ 	.word	0x00006bd0
        /*0528*/ 	.word	0x000000a2
        /*052c*/ 	.word	0x00000000
        /*0530*/ 	.short	0x0101
        /*0532*/ 	.byte	0x3f
	.zero		1


	//   ....[37]....
        /*0534*/ 	.word	0x00008be0
        /*0538*/ 	.word	0x000000ff
        /*053c*/ 	.word	0x00028c50
        /*0540*/ 	.short	0x010a
        /*0542*/ 	.byte	0x20
	.zero		1


	//   ....[38]....
        /*0544*/ 	.word	0x00008c20
        /*0548*/ 	.word	0x000000ff
        /*054c*/ 	.word	0x00028c50
        /*0550*/ 	.short	0x010a
        /*0552*/ 	.byte	0x20
	.zero		1


	//   ....[39]....
        /*0554*/ 	.word	0x00008ec0
        /*0558*/ 	.word	0x0000000e
        /*055c*/ 	.word	0x00000000
        /*0560*/ 	.short	0x0101
        /*0562*/ 	.byte	0x3f
	.zero		1


	//   ....[40]....
        /*0564*/ 	.word	0x000092e0
        /*0568*/ 	.word	0x000000ff
        /*056c*/ 	.word	0x00028c30
        /*0570*/ 	.short	0x010a
        /*0572*/ 	.byte	0x1d
	.zero		1


	//   ....[41]....
        /*0574*/ 	.word	0x00009320
        /*0578*/ 	.word	0x000000ff
        /*057c*/ 	.word	0x00028c30
        /*0580*/ 	.short	0x010a
        /*0582*/ 	.byte	0x1d
	.zero		1


	//   ....[42]....
        /*0584*/ 	.word	0x0000a100
        /*0588*/ 	.word	0x00000098
        /*058c*/ 	.word	0x00000000
        /*0590*/ 	.short	0x0101
        /*0592*/ 	.byte	0x3f
	.zero		1


	//   ....[43]....
        /*0594*/ 	.word	0x0000aba0
        /*0598*/ 	.word	0x000000ff
        /*059c*/ 	.word	0x00028c50
        /*05a0*/ 	.short	0x010a
        /*05a2*/ 	.byte	0x1d
	.zero		1


	//   ....[44]....
        /*05a4*/ 	.word	0x0000abe0
        /*05a8*/ 	.word	0x000000ff
        /*05ac*/ 	.word	0x00028c50
        /*05b0*/ 	.short	0x010a
        /*05b2*/ 	.byte	0x1d
	.zero		1


	//   ....[45]....
        /*05b4*/ 	.word	0x0000ae50
        /*05b8*/ 	.word	0x0000000d
        /*05bc*/ 	.word	0x00000000
        /*05c0*/ 	.short	0x0101
        /*05c2*/ 	.byte	0x3f
	.zero		1


	//   ....[46]....
        /*05c4*/ 	.word	0x0000afe0
        /*05c8*/ 	.word	0x000000ff
        /*05cc*/ 	.word	0x00028c30
        /*05d0*/ 	.short	0x010a
        /*05d2*/ 	.byte	0x1f
	.zero		1


	//   ....[47]....
        /*05d4*/ 	.word	0x0000b020
        /*05d8*/ 	.word	0x000000ff
        /*05dc*/ 	.word	0x00028c30
        /*05e0*/ 	.short	0x010a
        /*05e2*/ 	.byte	0x1f
	.zero		1


	//   ....[48]....
        /*05e4*/ 	.word	0x0000b350
        /*05e8*/ 	.word	0x000000a2
        /*05ec*/ 	.word	0x00000000
        /*05f0*/ 	.short	0x0101
        /*05f2*/ 	.byte	0x3f
	.zero		1


	//   ....[49]....
        /*05f4*/ 	.word	0x0000d360
        /*05f8*/ 	.word	0x000000ff
        /*05fc*/ 	.word	0x00028c50
        /*0600*/ 	.short	0x010a
        /*0602*/ 	.byte	0x1f
	.zero		1


	//   ....[50]....
        /*0604*/ 	.word	0x0000d3a0
        /*0608*/ 	.word	0x000000ff
        /*060c*/ 	.word	0x00028c50
        /*0610*/ 	.short	0x010a
        /*0612*/ 	.byte	0x1f
	.zero		1


	//   ....[51]....
        /*0614*/ 	.word	0x0000d640
        /*0618*/ 	.word	0x00000010
        /*061c*/ 	.word	0x00000000
        /*0620*/ 	.short	0x0101
        /*0622*/ 	.byte	0x3f
	.zero		1


	//   ....[52]....
        /*0624*/ 	.word	0x0000e1b0
        /*0628*/ 	.word	0x000000ff
        /*062c*/ 	.word	0x00000000
        /*0630*/ 	.short	0x0101
        /*0632*/ 	.byte	0x04
	.zero		1


	//   ....[53]....
        /*0634*/ 	.word	0x00011970
        /*0638*/ 	.word	0x000000ff
        /*063c*/ 	.word	0x00028c40
        /*0640*/ 	.short	0x010a
        /*0642*/ 	.byte	0x26
	.zero		1


	//   ....[54]....
        /*0644*/ 	.word	0x00012280
        /*0648*/ 	.word	0x000000ff
        /*064c*/ 	.word	0x00028c00
        /*0650*/ 	.short	0x0107
        /*0652*/ 	.byte	0x26
	.zero		1


	//   ....[55]....
        /*0654*/ 	.word	0x000122c0
        /*0658*/ 	.word	0x000000ff
        /*065c*/ 	.word	0x00028c00
        /*0660*/ 	.short	0x0101
        /*0662*/ 	.byte	0x26
	.zero		1


	//   ....[56]....
        /*0664*/ 	.word	0x000122d0
        /*0668*/ 	.word	0x000000ff
        /*066c*/ 	.word	0x00028c20
        /*0670*/ 	.short	0x010a
        /*0672*/ 	.byte	0x26
	.zero		1


	//   ....[57]....
        /*0674*/ 	.word	0x00012330
        /*0678*/ 	.word	0x000000ff
        /*067c*/ 	.word	0x00028c60
        /*0680*/ 	.short	0x010a
        /*0682*/ 	.byte	0x26
	.zero		1


	//   ....[58]....
        /*0684*/ 	.word	0x00012ef0
        /*0688*/ 	.word	0x000000ff
        /*068c*/ 	.word	0x00028c48
        /*0690*/ 	.short	0x010a
        /*0692*/ 	.byte	0x26
	.zero		1


	//   ....[59]....
        /*0694*/ 	.word	0x000130c0
        /*0698*/ 	.word	0x000000ff
        /*069c*/ 	.word	0x00028c68
        /*06a0*/ 	.short	0x010a
        /*06a2*/ 	.byte	0x26
	.zero		1


	//   ....[60]....
        /*06a4*/ 	.word	0x00013a70
        /*06a8*/ 	.word	0x000000ff
        /*06ac*/ 	.word	0x00028c40
        /*06b0*/ 	.short	0x010a
        /*06b2*/ 	.byte	0x26
	.zero		1


	//   ....[61]....
        /*06b4*/ 	.word	0x00013c50
        /*06b8*/ 	.word	0x000000ff
        /*06bc*/ 	.word	0x00028c60
        /*06c0*/ 	.short	0x010a
        /*06c2*/ 	.byte	0x26
	.zero		1


	//   ....[62]....
        /*06c4*/ 	.word	0x00014630
        /*06c8*/ 	.word	0x000000ff
        /*06cc*/ 	.word	0x00028c48
        /*06d0*/ 	.short	0x010a
        /*06d2*/ 	.byte	0x26
	.zero		1


	//   ....[63]....
        /*06d4*/ 	.word	0x00014810
        /*06d8*/ 	.word	0x000000ff
        /*06dc*/ 	.word	0x00028c68
        /*06e0*/ 	.short	0x010a
        /*06e2*/ 	.byte	0x26
	.zero		1


	//   ....[64]....
        /*06e4*/ 	.word	0x00015030
        /*06e8*/ 	.word	0x00000002
        /*06ec*/ 	.word	0x00028c20
        /*06f0*/ 	.short	0x010a
        /*06f2*/ 	.byte	0x3f
	.zero		1


	//   ....[65]....
        /*06f4*/ 	.word	0x000151b0
        /*06f8*/ 	.word	0x00000007
        /*06fc*/ 	.word	0x00000000
        /*0700*/ 	.short	0x010a
        /*0702*/ 	.byte	0x3f
	.zero		1


	//   ....[66]....
        /*0704*/ 	.word	0x00015220
        /*0708*/ 	.word	0x00000005
        /*070c*/ 	.word	0x00000000
        /*0710*/ 	.short	0x010a
        /*0712*/ 	.byte	0x3f
	.zero		1


	//   ....[67]....
        /*0714*/ 	.word	0x00015280
        /*0718*/ 	.word	0x00000005
        /*071c*/ 	.word	0x00000000
        /*0720*/ 	.short	0x010a
        /*0722*/ 	.byte	0x3f
	.zero		1


	//   ....[68]....
        /*0724*/ 	.word	0x000152b0
        /*0728*/ 	.word	0x00000003
        /*072c*/ 	.word	0x00000000
        /*0730*/ 	.short	0x010a
        /*0732*/ 	.byte	0x3f
	.zero		1


	//   ....[69]....
        /*0734*/ 	.word	0x00015320
        /*0738*/ 	.word	0x00000005
        /*073c*/ 	.word	0x00028c50
        /*0740*/ 	.short	0x010a
        /*0742*/ 	.byte	0x3f
	.zero		1


	//   ....[70]....
        /*0744*/ 	.word	0x00015380
        /*0748*/ 	.word	0x00000005
        /*074c*/ 	.word	0x00028c50
        /*0750*/ 	.short	0x010a
        /*0752*/ 	.byte	0x3f
	.zero		1


	//   ....[71]....
        /*0754*/ 	.word	0x000153e0
        /*0758*/ 	.word	0x00000009
        /*075c*/ 	.word	0x00028c00
        /*0760*/ 	.short	0x010a
        /*0762*/ 	.byte	0x3f
	.zero		1


	//   ....[72]....
        /*0764*/ 	.word	0x00015440
        /*0768*/ 	.word	0x00000005
        /*076c*/ 	.word	0x00028c30
        /*0770*/ 	.short	0x010a
        /*0772*/ 	.byte	0x3f
	.zero		1


	//   ....[73]....
        /*0774*/ 	.word	0x00015490
        /*0778*/ 	.word	0x0000000d
        /*077c*/ 	.word	0x00028c50
        /*0780*/ 	.short	0x010a
        /*0782*/ 	.byte	0x3f
	.zero		1


	//   ....[74]....
        /*0784*/ 	.word	0x000154f0
        /*0788*/ 	.word	0x0000000e
        /*078c*/ 	.word	0x00028c30
        /*0790*/ 	.short	0x010a
        /*0792*/ 	.byte	0x3f
	.zero		1


	//   ....[75]....
        /*0794*/ 	.word	0x00015540
        /*0798*/ 	.word	0x0000000e
        /*079c*/ 	.word	0x00028c50
        /*07a0*/ 	.short	0x010a
        /*07a2*/ 	.byte	0x3f
	.zero		1


	//   ....[76]....
        /*07a4*/ 	.word	0x000155a0
        /*07a8*/ 	.word	0x00000006
        /*07ac*/ 	.word	0x00028c30
        /*07b0*/ 	.short	0x010a
        /*07b2*/ 	.byte	0x3f
	.zero		1


	//   ....[77]....
        /*07b4*/ 	.word	0x000155f0
        /*07b8*/ 	.word	0x000000c0
        /*07bc*/ 	.word	0x00028c50
        /*07c0*/ 	.short	0x010a
        /*07c2*/ 	.byte	0x3f
	.zero		1


	//   ....[78]....
        /*07c4*/ 	.word	0x00015650
        /*07c8*/ 	.word	0x00000006
        /*07cc*/ 	.word	0x00028c30
        /*07d0*/ 	.short	0x010a
        /*07d2*/ 	.byte	0x3f
	.zero		1


	//   ....[79]....
        /*07d4*/ 	.word	0x000156a0
        /*07d8*/ 	.word	0x00000010
        /*07dc*/ 	.word	0x00028c50
        /*07e0*/ 	.short	0x010a
        /*07e2*/ 	.byte	0x3f
	.zero		1


	//   ....[80]....
        /*07e4*/ 	.word	0x00015800
        /*07e8*/ 	.word	0x00000003
        /*07ec*/ 	.word	0x00028c40
        /*07f0*/ 	.short	0x010a
        /*07f2*/ 	.byte	0x3f
	.zero		1


	//   ....[81]....
        /*07f4*/ 	.word	0x00015d20
        /*07f8*/ 	.word	0x00000003
        /*07fc*/ 	.word	0x00028c20
        /*0800*/ 	.short	0x010a
        /*0802*/ 	.byte	0x3f
	.zero		1


	//   ....[82]....
        /*0804*/ 	.word	0x00015d80
        /*0808*/ 	.word	0x00000003
        /*080c*/ 	.word	0x00028c60
        /*0810*/ 	.short	0x010a
        /*0812*/ 	.byte	0x3f
	.zero		1


	//   ....[83]....
        /*0814*/ 	.word	0x00015de0
        /*0818*/ 	.word	0x00000003
        /*081c*/ 	.word	0x00028c48
        /*0820*/ 	.short	0x010a
        /*0822*/ 	.byte	0x3f
	.zero		1


	//   ....[84]....
        /*0824*/ 	.word	0x00015e40
        /*0828*/ 	.word	0x00000003
        /*082c*/ 	.word	0x00028c68
        /*0830*/ 	.short	0x010a
        /*0832*/ 	.byte	0x3f
	.zero		1


	//   ....[85]....
        /*0834*/ 	.word	0x00015ea0
        /*0838*/ 	.word	0x00000003
        /*083c*/ 	.word	0x00028c40
        /*0840*/ 	.short	0x010a
        /*0842*/ 	.byte	0x3f
	.zero		1


	//   ....[86]....
        /*0844*/ 	.word	0x00015f00
        /*0848*/ 	.word	0x00000003
        /*084c*/ 	.word	0x00028c60
        /*0850*/ 	.short	0x010a
        /*0852*/ 	.byte	0x3f
	.zero		1


	//   ....[87]....
        /*0854*/ 	.word	0x00015f60
        /*0858*/ 	.word	0x00000003
        /*085c*/ 	.word	0x00028c48
        /*0860*/ 	.short	0x010a
        /*0862*/ 	.byte	0x3f
	.zero		1


	//   ....[88]....
        /*0864*/ 	.word	0x00015fc0
        /*0868*/ 	.word	0x00000003
        /*086c*/ 	.word	0x00028c68
        /*0870*/ 	.short	0x010a
        /*0872*/ 	.byte	0x3f
	.zero		1


	//   ....[89]....
        /*0874*/ 	.word	0x00016010
        /*0878*/ 	.word	0x00000002
        /*087c*/ 	.word	0x00028c20
        /*0880*/ 	.short	0x010a
        /*0882*/ 	.byte	0x3f
	.zero		1


	//   ....[90]....
        /*0884*/ 	.word	0x000161b0
        /*0888*/ 	.word	0x00000007
        /*088c*/ 	.word	0x00000000
        /*0890*/ 	.short	0x010a
        /*0892*/ 	.byte	0x3f
	.zero		1


	//   ....[91]....
        /*0894*/ 	.word	0x00016200
        /*0898*/ 	.word	0x00000005
        /*089c*/ 	.word	0x00000000
        /*08a0*/ 	.short	0x010a
        /*08a2*/ 	.byte	0x3f
	.zero		1


	//   ....[92]....
        /*08a4*/ 	.word	0x00016250
        /*08a8*/ 	.word	0x00000005
        /*08ac*/ 	.word	0x00000000
        /*08b0*/ 	.short	0x010a
        /*08b2*/ 	.byte	0x3f
	.zero		1


	//----- nvinfo : EIATTR_NUM_MBARRIERS
	.align		4
.L_326:
        /*08b4*/ 	.byte	0x03, 0x38
        /*08b6*/ 	.short	0x0016


	//----- nvinfo : EIATTR_EXIT_INSTR_OFFSETS
	.align		4
        /*08b8*/ 	.byte	0x04, 0x1c
        /*08ba*/ 	.short	(.L_328 - .L_327)


	//   ....[0]....
.L_327:
        /*08bc*/ 	.word	0x00015300


	//----- nvinfo : EIATTR_MAX_THREADS
	.align		4
.L_328:
        /*08c0*/ 	.byte	0x04, 0x05
        /*08c2*/ 	.short	(.L_330 - .L_329)
.L_329:
        /*08c4*/ 	.word	0x00000180
        /*08c8*/ 	.word	0x00000001
        /*08cc*/ 	.word	0x00000001


	//----- nvinfo : EIATTR_CRS_STACK_SIZE
	.align		4
.L_330:
        /*08d0*/ 	.byte	0x04, 0x1e
        /*08d2*/ 	.short	(.L_332 - .L_331)
.L_331:
        /*08d4*/ 	.word	0x00000000


	//----- nvinfo : EIATTR_CBANK_PARAM_SIZE
	.align		4
.L_332:
        /*08d8*/ 	.byte	0x03, 0x19
        /*08da*/ 	.short	0x0a70


	//----- nvinfo : EIATTR_PARAM_CBANK
	.align		4
        /*08dc*/ 	.byte	0x04, 0x0a
        /*08de*/ 	.short	(.L_334 - .L_333)
	.align		4
.L_333:
        /*08e0*/ 	.word	index@(.nv.constant0._ZN7cutlass13device_kernelIN5flash11enable_sm90INS1_16FlashAttnFwdSm90INS1_25CollectiveMainloopFwdSm90ILi2EN4cute5tupleIJNS5_1CILi1EEES8_S8_EEENS6_IJNS7_ILi64EEESA_SA_EEELi512ENS_6half_tEfNS_4arch4Sm90ELb0ELb1ELb1ELb0ELb0ELb0ELb0ELb0ELb0ELb1ELb1ELb0EEENS1_21CollectiveEpilogueFwdINS6_IJSA_NS7_ILi512EEESA_EEES9_SC_SE_Li256ELb0ELb1ELb1ELb0EEENS1_19SingleTileSchedulerILb0ELb1ELb1ELi64EEEEEEEEEvNT_6ParamsE)
        /*08e4*/ 	.short	0x0210
        /*08e6*/ 	.short	0x0a70


	//----- nvinfo : EIATTR_SW_WAR
	.align		4
.L_334:
        /*08e8*/ 	.byte	0x04, 0x36
        /*08ea*/ 	.short	(.L_336 - .L_335)
.L_335:
        /*08ec*/ 	.word	0x00000008
.L_336:


//--------------------- .nv.info._ZN7cutlass13device_kernelIN5flash11enable_sm90INS1_16FlashAttnFwdSm90INS1_25CollectiveMainloopFwdSm90ILi2EN4cute5tupleIJNS5_1CILi1EEES8_S8_EEENS6_IJNS7_ILi64EEESA_SA_EEELi512ENS_6half_tEfNS_4arch4Sm90ELb0ELb1ELb1ELb0ELb0ELb0ELb1ELb0ELb0ELb1ELb1ELb0EEENS1_21CollectiveEpilogueFwdINS6_IJSA_NS7_ILi512EEESA_EEES9_SC_SE_Li256ELb0ELb1ELb1ELb0EEENS1_19SingleTileSchedulerILb0ELb1ELb1ELi64EEEEEEEEEvNT_6ParamsE --------------------------
	.section	.nv.info._ZN7cutlass13device_kernelIN5flash11enable_sm90INS1_16FlashAttnFwdSm90INS1_25CollectiveMainloopFwdSm90ILi2EN4cute5tupleIJNS5_1CILi1EEES8_S8_EEENS6_IJNS7_ILi64EEESA_SA_EEELi512ENS_6half_tEfNS_4arch4Sm90ELb0ELb1ELb1ELb0ELb0ELb0ELb1ELb0ELb0ELb1ELb1ELb0EEENS1_21CollectiveEpilogueFwdINS6_IJSA_NS7_ILi512EEESA_EEES9_SC_SE_Li256ELb0ELb1ELb1ELb0EEENS1_19SingleTileSchedulerILb0ELb1ELb1ELi64EEEEEEEEEvNT_6ParamsE,"",@"SHT_CUDA_INFO"
	.sectionflags	@""
	.align	4


	//----- nvinfo : EIATTR_CUDA_API_VERSION
	.align		4
        /*0000*/ 	.byte	0x04, 0x37
        /*0002*/ 	.short	(.L_338 - .L_337)
.L_337:
        /*0004*/ 	.word	0x00000082


	//----- nvinfo : EIATTR_KPARAM_INFO
	.align		4
.L_338:
        /*0008*/ 	.byte	0x04, 0x17
        /*000a*/ 	.short	(.L_340 - .L_339)
.L_339:
        /*000c*/ 	.word	0x00000000
        /*0010*/ 	.short	0x0000
        /*0012*/ 	.short	0x0070
        /*0014*/ 	.byte	0x00, 0xf0, 0x01, 0x2c


	//----- nvinfo : EIATTR_SPARSE_MMA_MASK
	.align		4
.L_340:
        /*0018*/ 	.byte	0x03, 0x50
        /*001a*/ 	.short	0x0000


	//----- nvinfo : EIATTR_MAXREG_COUNT
	.align		4
        /*001c*/ 	.byte	0x03, 0x1b
        /*001e*/ 	.short	0x00a8


	//----- nvinfo : EIATTR_NUM_BARRIERS
	.align		4
        /*0020*/ 	.byte	0x02, 0x4c
        /*0022*/ 	.byte	0x10
	.zero		1


	//----- nvinfo : EIATTR_EXTERNS
	.align		4
        /*0024*/ 	.byte	0x04, 0x0f
        /*0026*/ 	.short	(.L_342 - .L_341)


	//   ....[0]....
	.align		4
.L_341:
        /*0028*/ 	.word	index@(__assertfail)


	//----- nvinfo : EIATTR_ANNOTATIONS
	.align		4
.L_342:
        /*002c*/ 	.byte	0x04, 0x55
        /*002e*/ 	.short	(.L_344 - .L_343)


	//   ....[0]....
.L_343:
        /* <DEDUP_REMOVED lines=19> */


	//----- nvinfo : EIATTR_MERCURY_ISA_VERSION
	.align		4
.L_344:
        /*0150*/ 	.byte	0x03, 0x5f
        /*0152*/ 	.short	0x0101


	//----- nvinfo : EIATTR_INT_WARP_WIDE_INSTR_OFFSETS
	.align		4
        /*0154*/ 	.byte	0x04, 0x31
        /*0156*/ 	.short	(.L_346 - .L_345)


	//   ....[0]....
.L_345:
        /*0158*/ 	.word	0x00000160


	//   ....[1]....
        /*015c*/ 	.word	0x000001a0


	//   ....[2]....
        /*0160*/ 	.word	0x00000210


	//   ....[3]....
        /*0164*/ 	.word	0x00000280


	//----- nvinfo : EIATTR_COOP_GROUP_MASK_REGIDS
	.align		4
.L_346:
        /*0168*/ 	.byte	0x04, 0x29
        /*016a*/ 	.short	(.L_348 - .L_347)


	//   ....[0]....
.L_347:
        /*016c*/ 	.word	0xffffffff


	//   ....[1]....
        /*0170*/ 	.word	0xffffffff


	//   ....[2]....
        /*0174*/ 	.word	0xffffffff


	//   ....[3]....
        /*0178*/ 	.word	0xffffffff


	//   ....[4]....
        /*017c*/ 	.word	0xffffffff


	//   ....[5]....
        /*0180*/ 	.word	0xffffffff


	//   ....[6]....
        /*0184*/ 	.word	0xffffffff


	//   ....[7]....
        /*0188*/ 	.word	0xffffffff


	//   ....[8]....
        /*018c*/ 	.word	0xffffffff


	//   ....[9]....
        /*0190*/ 	.word	0xffffffff


	//   ....[10]....
        /*0194*/ 	.word	0xffffffff


	//   ....[11]....
        /*0198*/ 	.word	0xffffffff


	//   ....[12]....
        /*019c*/ 	.word	0xffffffff


	//   ....[13]....
        /*01a0*/ 	.word	0xffffffff


	//   ....[14]....
        /*01a4*/ 	.word	0xffffffff


	//   ....[15]....
        /*01a8*/ 	.word	0xffffffff


	//   ....[16]....
        /*01ac*/ 	.word	0xffffffff


	//   ....[17]....
        /*01b0*/ 	.word	0xffffffff


	//   ....[18]....
        /*01b4*/ 	.word	0xffffffff


	//   ....[19]....
        /*01b8*/ 	.word	0xffffffff


	//   ....[20]....
        /*01bc*/ 	.word	0xffffffff


	//   ....[21]....
        /*01c0*/ 	.word	0xffffffff


	//   ....[22]....
        /*01c4*/ 	.word	0xffffffff


	//   ....[23]....
        /*01c8*/ 	.word	0xffffffff


	//   ....[24]....
        /*01cc*/ 	.word	0xffffffff


	//   ....[25]....
        /*01d0*/ 	.word	0xffffffff


	//   ....[26]....
        /*01d4*/ 	.word	0xffffffff


	//   ....[27]....
        /*01d8*/ 	.word	0xffffffff


	//   ....[28]....
        /*01dc*/ 	.word	0xffffffff


	//   ....[29]....
        /*01e0*/ 	.word	0xffffffff


	//   ....[30]....
        /*01e4*/ 	.word	0xffffffff


	//   ....[31]....
        /*01e8*/ 	.word	0xffffffff


	//   ....[32]....
        /*01ec*/ 	.word	0xffffffff


	//   ....[33]....
        /*01f0*/ 	.word	0xffffffff


	//   ....[34]....
        /*01f4*/ 	.word	0xffffffff


	//   ....[35]....
        /*01f8*/ 	.word	0xffffffff


	//   ....[36]....
        /*01fc*/ 	.word	0xffffffff


	//   ....[37]....
        /*0200*/ 	.word	0xffffffff


	//   ....[38]....
        /*0204*/ 	.word	0xffffffff


	//   ....[39]....
        /*0208*/ 	.word	0xffffffff


	//   ....[40]....
        /*020c*/ 	.word	0xffffffff


	//   ....[41]....
        /*0210*/ 	.word	0xffffffff


	//   ....[42]....
        /*0214*/ 	.word	0xffffffff


	//   ....[43]....
        /*0218*/ 	.word	0xffffffff


	//   ....[44]....
        /*021c*/ 	.word	0xffffffff


	//   ....[45]....
        /*0220*/ 	.word	0xffffffff


	//   ....[46]....
        /*0224*/ 	.word	0xffffffff


	//   ....[47]....
        /*0228*/ 	.word	0xffffffff


	//   ....[48]....
        /*022c*/ 	.word	0xffffffff


	//   ....[49]....
        /*0230*/ 	.word	0xffffffff


	//   ....[50]....
        /*0234*/ 	.word	0xffffffff


	//   ....[51]....
        /*0238*/ 	.word	0xffffffff


	//   ....[52]....
        /*023c*/ 	.word	0xffffffff


	//   ....[53]....
        /*0240*/ 	.word	0xffffffff


	//   ....[54]....
        /*0244*/ 	.word	0xffffffff


	//   ....[55]....
        /*0248*/ 	.word	0xffffffff


	//   ....[56]....
        /*024c*/ 	.word	0xffffffff


	//   ....[57]....
        /*0250*/ 	.word	0xffffffff


	//   ....[58]....
        /*0254*/ 	.word	0xffffffff


	//   ....[59]....
        /*0258*/ 	.word	0xffffffff


	//   ....[60]....
        /*025c*/ 	.word	0xffffffff


	//   ....[61]....
        /*0260*/ 	.word	0xffffffff


	//   ....[62]....
        /*0264*/ 	.word	0xffffffff


	//   ....[63]....
        /*0268*/ 	.word	0x0500000f


	//   ....[64]....
        /*026c*/ 	.word	0x0500000f


	//   ....[65]....
        /*0270*/ 	.word	0x0500000f


	//   ....[66]....
        /*0274*/ 	.word	0x0500000f


	//   ....[67]....
        /*0278*/ 	.word	0x0500000f


	//   ....[68]....
        /*027c*/ 	.word	0x0500000f


	//   ....[69]....
        /*0280*/ 	.word	0x0500000f


	//   ....[70]....
        /*0284*/ 	.word	0x0500000f


	//   ....[71]....
        /*0288*/ 	.word	0x0500000f


	//   ....[72]....
        /*028c*/ 	.word	0x0500000f


	//   ....[73]....
        /*0290*/ 	.word	0x0500000f


	//   ....[74]....
        /*0294*/ 	.word	0x0500000f


	//   ....[75]....
        /*0298*/ 	.word	0x0500000f


	//   ....[76]....
        /*029c*/ 	.word	0x0500000f


	//   ....[77]....
        /*02a0*/ 	.word	0x0500000f


	//   ....[78]....
        /*02a4*/ 	.word	0x0500000f


	//   ....[79]....
        /*02a8*/ 	.word	0x0500000f


	//   ....[80]....
        /*02ac*/ 	.word	0x0500000f


	//   ....[81]....
        /*02b0*/ 	.word	0xffffffff


	//   ....[82]....
        /*02b4*/ 	.word	0xffffffff


	//   ....[83]....
        /*02b8*/ 	.word	0xffffffff


	//   ....[84]....
        /*02bc*/ 	.word	0xffffffff


	//   ....[85]....
        /*02c0*/ 	.word	0xffffffff


	//   ....[86]....
        /*02c4*/ 	.word	0xffffffff


	//   ....[87]....
        /*02c8*/ 	.word	0xffffffff


	//   ....[88]....
        /*02cc*/ 	.word	0xffffffff


	//----- nvinfo : EIATTR_COOP_GROUP_INSTR_OFFSETS
	.align		4
.L_348:
        /*02d0*/ 	.byte	0x04, 0x28
        /*02d2*/ 	.short	(.L_350 - .L_349)


	//   ....[0]....
.L_349:
        /*02d4*/ 	.word	0x000000a0


	//   ....[1]....
        /*02d8*/ 	.word	0x00000170


	//   ....[2]....
        /*02dc*/ 	.word	0x00000220


	//   ....[3]....
        /*02e0*/ 	.word	0x000003c0


	//   ....[4]....
        /*02e4*/ 	.word	0x00000520


	//   ....[5]....
        /*02e8*/ 	.word	0x00000640


	//   ....[6]....
        /*02ec*/ 	.word	0x000007a0


	//   ....[7]....
        /*02f0*/ 	.word	0x00002080


	//   ....[8]....
        /*02f4*/ 	.word	0x00009e90


	//   ....[9]....
        /*02f8*/ 	.word	0x0000c0e0


	//   ....[10]....
        /*02fc*/ 	.word	0x0000d1e0


	//   ....[11]....
        /*0300*/ 	.word	0x0000d760


	//   ....[12]....
        /*0304*/ 	.word	0x0000e370


	//   ....[13]....
        /*0308*/ 	.word	0x0000e3c0


	//   ....[14]....
        /*030c*/ 	.word	0x0000e400


	//   ....[15]....
        /*0310*/ 	.word	0x0000e420


	//   ....[16]....
        /*0314*/ 	.word	0x00012b30


	//   ....[17]....
        /*0318*/ 	.word	0x00014220


	//   ....[18]....
        /*031c*/ 	.word	0x000156f0


	//   ....[19]....
        /*0320*/ 	.word	0x00015730


	//   ....[20]....
        /*0324*/ 	.word	0x00015770


	//   ....[21]....
        /*0328*/ 	.word	0x00015790


	//   ....[22]....
        /*032c*/ 	.word	0x00019e20


	//   ....[23]....
        /*0330*/ 	.word	0x0001b3f0


	//   ....[24]....
        /*0334*/ 	.word	0x0001c6c0


	//   ....[25]....
        /*0338*/ 	.word	0x0001cc40


	//   ....[26]....
        /*033c*/ 	.word	0x0001d770


	//   ....[27]....
        /*0340*/ 	.word	0x0001d800


	//   ....[28]....
        /*0344*/ 	.word	0x0001d8c0


	//   ....[29]....
        /*0348*/ 	.word	0x0001d8e0


	//   ....[30]....
        /*034c*/ 	.word	0x000246a0


	//   ....[31]....
        /*0350*/ 	.word	0x000247e0


	//   ....[32]....
        /*0354*/ 	.word	0x00024800


	//   ....[33]....
        /*0358*/ 	.word	0x00024840


	//   ....[34]....
        /*035c*/ 	.word	0x00024860


	//   ....[35]....
        /*0360*/ 	.word	0x00025d70


	//   ....[36]....
        /*0364*/ 	.word	0x000262b0


	//   ....[37]....
        /*0368*/ 	.word	0x000262d0


	//   ....[38]....
        /*036c*/ 	.word	0x000262e0


	//   ....[39]....
        /*0370*/ 	.word	0x000262f0


	//   ....[40]....
        /*0374*/ 	.word	0x00026670


	//   ....[41]....
        /*0378*/ 	.word	0x000266c0


	//   ....[42]....
        /*037c*/ 	.word	0x00027530


	//   ....[43]....
        /*0380*/ 	.word	0x00027550


	//   ....[44]....
        /*0384*/ 	.word	0x00028730


	//   ....[45]....
        /*0388*/ 	.word	0x000295b0


	//   ....[46]....
        /*038c*/ 	.word	0x00029e70


	//   ....[47]....
        /*0390*/ 	.word	0x00029ea0


	//   ....[48]....
        /*0394*/ 	.word	0x00029fb0


	//   ....[49]....
        /*0398*/ 	.word	0x00029fd0


	//   ....[50]....
        /*039c*/ 	.word	0x0002a050


	//   ....[51]....
        /*03a0*/ 	.word	0x0002a070


	//   ....[52]....
        /*03a4*/ 	.word	0x0002a080


	//   ....[53]....
        /*03a8*/ 	.word	0x0002a090


	//   ....[54]....
        /*03ac*/ 	.word	0x0002a960


	//   ....[55]....
        /*03b0*/ 	.word	0x0002aa20


	//   ....[56]....
        /*03b4*/ 	.word	0x0002aa40


	//   ....[57]....
        /*03b8*/ 	.word	0x0002ab60


	//   ....[58]....
        /*03bc*/ 	.word	0x0002ad30


	//   ....[59]....
        /*03c0*/ 	.word	0x0002ad40


	//   ....[60]....
        /*03c4*/ 	.word	0x0002ae90


	//   ....[61]....
        /*03c8*/ 	.word	0x0002aea0


	//   ....[62]....
        /*03cc*/ 	.word	0x0002df10


	//   ....[63]....
        /*03d0*/ 	.word	0x0002e400


	//   ....[64]....
        /*03d4*/ 	.word	0x0002e570


	//   ....[65]....
        /*03d8*/ 	.word	0x0002e5d0


	//   ....[66]....
        /*03dc*/ 	.word	0x0002e690


	//   ....[67]....
        /*03e0*/ 	.word	0x0002e7a0


	//   ....[68]....
        /*03e4*/ 	.word	0x0002e810


	//   ....[69]....
        /*03e8*/ 	.word	0x0002e900


	//   ....[70]....
        /*03ec*/ 	.word	0x0002e970


	//   ....[71]....
        /*03f0*/ 	.word	0x0002ea10


	//   ....[72]....
        /*03f4*/ 	.word	0x0002eaf0


	//   ....[73]....
        /*03f8*/ 	.word	0x0002ebb0


	//   ....[74]....
        /*03fc*/ 	.word	0x0002ef10


	//   ....[75]....
        /*0400*/ 	.word	0x0002ef60


	//   ....[76]....
        /*0404*/ 	.word	0x0002f0b0


	//   ....[77]....
        /*0408*/ 	.word	0x0002f1c0


	//   ....[78]....
        /*040c*/ 	.word	0x0002f360


	//   ....[79]....
        /*0410*/ 	.word	0x0002f460


	//   ....[80]....
        /*0414*/ 	.word	0x0002f8b0


	//   ....[81]....
        /*0418*/ 	.word	0x000317d0


	//   ....[82]....
        /*041c*/ 	.word	0x00032ec0


	//   ....[83]....
        /*0420*/ 	.word	0x000335d0


	//   ....[84]....
        /*0424*/ 	.word	0x00034300


	//   ....[85]....
        /*0428*/ 	.word	0x00034350


	//   ....[86]....
        /*042c*/ 	.word	0x00034370


	//   ....[87]....
        /*0430*/ 	.word	0x00034380


	//   ....[88]....
        /*0434*/ 	.word	0x0003efd0


	//----- nvinfo : EIATTR_REG_RECONFIG
	.align		4
.L_350:
        /*0438*/ 	.byte	0x01, 0x54
	.zero		2


	//----- nvinfo : EIATTR_SYSCALL_OFFSETS
	.align		4
        /*043c*/ 	.byte	0x04, 0x46
        /*043e*/ 	.short	(.L_352 - .L_351)


	//   ....[0]....
.L_351:
        /*0440*/ 	.word	0x0000a1b0


	//   ....[1]....
        /*0444*/ 	.word	0x00029240


	//   ....[2]....
        /*0448*/ 	.word	0x00029380


	//   ....[3]....
        /*044c*/ 	.word	0x00029470


	//   ....[4]....
        /*0450*/ 	.word	0x00029b10


	//   ....[5]....
        /*0454*/ 	.word	0x0002a3a0


	//----- nvinfo : EIATTR_MBARRIER_INSTR_OFFSETS
	.align		4
.L_352:
        /*0458*/ 	.byte	0x04, 0x39
        /*045a*/ 	.short	(.L_354 - .L_353)


	//   ....[0]....
.L_353:
        /*045c*/ 	.word	0x000002a0
        /*0460*/ 	.word	0x000000ff
        /*0464*/ 	.word	0x00038800
        /*0468*/ 	.short	0x0100
        /*046a*/ 	.byte	0x08
	.zero		1


	//   ....[1]....
        /*046c*/ 	.word	0x000002b0
        /*0470*/ 	.word	0x000000ff
        /*0474*/ 	.word	0x00038810
        /*0478*/ 	.short	0x0100
        /*047a*/ 	.byte	0x08
	.zero		1


	//   ....[2]....
        /*047c*/ 	.word	0x000002c0
        /*0480*/ 	.word	0x000000ff
        /*0484*/ 	.word	0x00038820
        /*0488*/ 	.short	0x0100
        /*048a*/ 	.byte	0x08
	.zero		1


	//   ....[3]....
        /*048c*/ 	.word	0x00000370
        /*0490*/ 	.word	0x000000ff
        /*0494*/ 	.word	0x00038830
        /*0498*/ 	.short	0x0100
        /*049a*/ 	.byte	0x06
	.zero		1


	//   ....[4]....
        /*049c*/ 	.word	0x00000380
        /*04a0*/ 	.word	0x000000ff
        /*04a4*/ 	.word	0x00038840
        /*04a8*/ 	.short	0x0100
        /*04aa*/ 	.byte	0x06
	.zero		1


	//   ....[5]....
        /*04ac*/ 	.word	0x00000390
        /*04b0*/ 	.word	0x000000ff
        /*04b4*/ 	.word	0x00038838
        /*04b8*/ 	.short	0x0100
        /*04ba*/ 	.byte	0x06
	.zero		1


	//   ....[6]....
        /*04bc*/ 	.word	0x000003a0
        /*04c0*/ 	.word	0x000000ff
        /*04c4*/ 	.word	0x00038848
        /*04c8*/ 	.short	0x0100
        /*04ca*/ 	.byte	0x06
	.zero		1


	//   ....[7]....
        /*04cc*/ 	.word	0x000004d0
        /*04d0*/ 	.word	0x000000ff
        /*04d4*/ 	.word	0x00038850
        /*04d8*/ 	.short	0x0100
        /*04da*/ 	.byte	0x08
	.zero		1


	//   ....[8]....
        /*04dc*/ 	.word	0x000004e0
        /*04e0*/ 	.word	0x000000ff
        /*04e4*/ 	.word	0x00038860
        /*04e8*/ 	.short	0x0100
        /*04ea*/ 	.byte	0x08
	.zero		1


	//   ....[9]....
        /*04ec*/ 	.word	0x000004f0
        /*04f0*/ 	.word	0x000000ff
        /*04f4*/ 	.word	0x00038858
        /*04f8*/ 	.short	0x0100
        /*04fa*/ 	.byte	0x08
	.zero		1


	//   ....[10]....
        /*04fc*/ 	.word	0x00000500
        /*0500*/ 	.word	0x000000ff
        /*0504*/ 	.word	0x00038868
        /*0508*/ 	.short	0x0100
        /*050a*/ 	.byte	0x08
	.zero		1


	//   ....[11]....
        /*050c*/ 	.word	0x000005f0
        /*0510*/ 	.word	0x000000ff
        /*0514*/ 	.word	0x00038870
        /*0518*/ 	.short	0x0100
        /*051a*/ 	.byte	0x06
	.zero		1


	//   ....[12]....
        /*051c*/ 	.word	0x00000600
        /*0520*/ 	.word	0x000000ff
        /*0524*/ 	.word	0x00038880
        /*0528*/ 	.short	0x0100
        /*052a*/ 	.byte	0x06
	.zero		1


	//   ....[13]....
        /*052c*/ 	.word	0x00000610
        /*0530*/ 	.word	0x000000ff
        /*0534*/ 	.word	0x00038878
        /*0538*/ 	.short	0x0100
        /*053a*/ 	.byte	0x06
	.zero		1


	//   ....[14]....
        /*053c*/ 	.word	0x00000620
        /*0540*/ 	.word	0x000000ff
        /*0544*/ 	.word	0x00038888
        /*0548*/ 	.short	0x0100
        /*054a*/ 	.byte	0x06
	.zero		1


	//   ....[15]....
        /*054c*/ 	.word	0x00000750
        /*0550*/ 	.word	0x000000ff
        /*0554*/ 	.word	0x00038890
        /*0558*/ 	.short	0x0100
        /*055a*/ 	.byte	0x08
	.zero		1


	//   ....[16]....
        /*055c*/ 	.word	0x00000760
        /*0560*/ 	.word	0x000000ff
        /*0564*/ 	.word	0x000388a0
        /*0568*/ 	.short	0x0100
        /*056a*/ 	.byte	0x08
	.zero		1


	//   ....[17]....
        /*056c*/ 	.word	0x00000770
        /*0570*/ 	.word	0x000000ff
        /*0574*/ 	.word	0x00038898
        /*0578*/ 	.short	0x0100
        /*057a*/ 	.byte	0x08
	.zero		1


	//   ....[18]....
        /*057c*/ 	.word	0x00000780
        /*0580*/ 	.word	0x000000ff
        /*0584*/ 	.word	0x000388a8
        /*0588*/ 	.short	0x0100
        /*058a*/ 	.byte	0x08
	.zero		1


	//   ....[19]....
        /*058c*/ 	.word	0x000008b0
        /*0590*/ 	.word	0x000000ff
        /*0594*/ 	.word	0x000388b0
        /*0598*/ 	.short	0x0100
        /*059a*/ 	.byte	0x08
	.zero		1


	//   ....[20]....
        /*059c*/ 	.word	0x000008c0
        /*05a0*/ 	.word	0x000000ff
        /*05a4*/ 	.word	0x000388c0
        /*05a8*/ 	.short	0x0100
        /*05aa*/ 	.byte	0x08
	.zero		1


	//   ....[21]....
        /*05ac*/ 	.word	0x000008d0
        /*05b0*/ 	.word	0x000000ff
        /*05b4*/ 	.word	0x000388b8
        /*05b8*/ 	.short	0x0100
        /*05ba*/ 	.byte	0x08
	.zero		1


	//   ....[22]....
        /*05bc*/ 	.word	0x000008e0
        /*05c0*/ 	.word	0x000000ff
        /*05c4*/ 	.word	0x000388c8
        /*05c8*/ 	.short	0x0100
        /*05ca*/ 	.byte	0x08
	.zero		1


	//   ....[23]....
        /*05cc*/ 	.word	0x00004550
        /*05d0*/ 	.word	0x00000004
        /*05d4*/ 	.word	0x00000000
        /*05d8*/ 	.short	0x0101
        /*05da*/ 	.byte	0x3f
	.zero		1


	//   ....[24]....
        /*05dc*/ 	.word	0x000082d0
        /*05e0*/ 	.word	0x00000002
        /*05e4*/ 	.word	0x00000000
        /*05e8*/ 	.short	0x0101
        /*05ea*/ 	.byte	0x3f
	.zero		1


	//   ....[25]....
        /*05ec*/ 	.word	0x0000a7a0
        /*05f0*/ 	.word	0x00000047
        /*05f4*/ 	.word	0x00038800
        /*05f8*/ 	.short	0x010a
        /*05fa*/ 	.byte	0x3f
	.zero		1


	//   ....[26]....
        /*05fc*/ 	.word	0x0000aec0
        /*0600*/ 	.word	0x00000006
        /*0604*/ 	.word	0x00000000
        /*0608*/ 	.short	0x010a
        /*060a*/ 	.byte	0x3f
	.zero		1


	//   ....[27]....
        /*060c*/ 	.word	0x0000af60
        /*0610*/ 	.word	0x00000008
        /*0614*/ 	.word	0x00000000
        /*0618*/ 	.short	0x010a
        /*061a*/ 	.byte	0x3f
	.zero		1


	//   ....[28]....
        /*061c*/ 	.word	0x0000b380
        /*0620*/ 	.word	0x00000012
        /*0624*/ 	.word	0x00000000
        /*0628*/ 	.short	0x010a
        /*062a*/ 	.byte	0x3f
	.zero		1


	//   ....[29]....
        /*062c*/ 	.word	0x0000b3e0
        /*0630*/ 	.word	0x00000012
        /*0634*/ 	.word	0x00000000
        /*0638*/ 	.short	0x010a
        /*063a*/ 	.byte	0x3f
	.zero		1


	//   ....[30]....
        /*063c*/ 	.word	0x0000cf00
        /*0640*/ 	.word	0x0000000a
        /*0644*/ 	.word	0x00000000
        /*0648*/ 	.short	0x0101
        /*064a*/ 	.byte	0x3f
	.zero		1


	//   ....[31]....
        /*064c*/ 	.word	0x00012bb0
        /*0650*/ 	.word	0x00000004
        /*0654*/ 	.word	0x00000000
        /*0658*/ 	.short	0x0101
        /*065a*/ 	.byte	0x3f
	.zero		1


	//   ....[32]....
        /*065c*/ 	.word	0x00013030
        /*0660*/ 	.word	0x00000006
        /*0664*/ 	.word	0x00000000
        /*0668*/ 	.short	0x010a
        /*066a*/ 	.byte	0x3f
	.zero		1


	//   ....[33]....
        /*066c*/ 	.word	0x000130d0
        /*0670*/ 	.word	0x00000008
        /*0674*/ 	.word	0x00000000
        /*0678*/ 	.short	0x010a
        /*067a*/ 	.byte	0x3f
	.zero		1


	//   ....[34]....
        /*067c*/ 	.word	0x000134f0
        /*0680*/ 	.word	0x00000012
        /*0684*/ 	.word	0x00000000
        /*0688*/ 	.short	0x010a
        /*068a*/ 	.byte	0x3f
	.zero		1


	//   ....[35]....
        /*068c*/ 	.word	0x00013550
        /*0690*/ 	.word	0x00000012
        /*0694*/ 	.word	0x00000000
        /*0698*/ 	.short	0x010a
        /*069a*/ 	.byte	0x3f
	.zero		1


	//   ....[36]....
        /*069c*/ 	.word	0x00015080
        /*06a0*/ 	.word	0x0000003b
        /*06a4*/ 	.word	0x00000000
        /*06a8*/ 	.short	0x0101
        /*06aa*/ 	.byte	0x3f
	.zero		1


	//   ....[37]....
        /*06ac*/ 	.word	0x00019ea0
        /*06b0*/ 	.word	0x00000003
        /*06b4*/ 	.word	0x00000000
        /*06b8*/ 	.short	0x0101
        /*06ba*/ 	.byte	0x3f
	.zero		1


	//   ....[38]....
        /*06bc*/ 	.word	0x0001a080
        /*06c0*/ 	.word	0x00000007
        /*06c4*/ 	.word	0x00000000
        /*06c8*/ 	.short	0x010a
        /*06ca*/ 	.byte	0x3f
	.zero		1


	//   ....[39]....
        /*06cc*/ 	.word	0x0001a180
        /*06d0*/ 	.word	0x00000003
        /*06d4*/ 	.word	0x00000000
        /*06d8*/ 	.short	0x010a
        /*06da*/ 	.byte	0x3f
	.zero		1


	//   ....[40]....
        /*06dc*/ 	.word	0x0001a5c0
        /*06e0*/ 	.word	0x00000003
        /*06e4*/ 	.word	0x00000000
        /*06e8*/ 	.short	0x010a
        /*06ea*/ 	.byte	0x3f
	.zero		1


	//   ....[41]....
        /*06ec*/ 	.word	0x0001a6c0
        /*06f0*/ 	.word	0x00000006
        /*06f4*/ 	.word	0x00000000
        /*06f8*/ 	.short	0x010a
        /*06fa*/ 	.byte	0x3f
	.zero		1


	//   ....[42]....
        /*06fc*/ 	.word	0x0001c3e0
        /*0700*/ 	.word	0x0000000e
        /*0704*/ 	.word	0x00000000
        /*0708*/ 	.short	0x0101
        /*070a*/ 	.byte	0x3f
	.zero		1


	//   ....[43]....
        /*070c*/ 	.word	0x00024720
        /*0710*/ 	.word	0x00000003
        /*0714*/ 	.word	0x00000000
        /*0718*/ 	.short	0x0101
        /*071a*/ 	.byte	0x3f
	.zero		1


	//   ....[44]....
        /*071c*/ 	.word	0x00025d40
        /*0720*/ 	.word	0x000000ff
        /*0724*/ 	.word	0x00000000
        /*0728*/ 	.short	0x0101
        /*072a*/ 	.byte	0x04
	.zero		1


	//   ....[45]....
        /*072c*/ 	.word	0x000297e0
        /*0730*/ 	.word	0x000000ff
        /*0734*/ 	.word	0x00038840
        /*0738*/ 	.short	0x010a
        /*073a*/ 	.byte	0x26
	.zero		1


	//   ....[46]....
        /*073c*/ 	.word	0x0002a1b0
        /*0740*/ 	.word	0x000000ff
        /*0744*/ 	.word	0x00038800
        /*0748*/ 	.short	0x0107
        /*074a*/ 	.byte	0x26
	.zero		1


	//   ....[47]....
        /*074c*/ 	.word	0x0002a230
        /*0750*/ 	.word	0x000000ff
        /*0754*/ 	.word	0x00038800
        /*0758*/ 	.short	0x0101
        /*075a*/ 	.byte	0x26
	.zero		1


	//   ....[48]....
        /*075c*/ 	.word	0x0002b120
        /*0760*/ 	.word	0x000000ff
        /*0764*/ 	.word	0x00038810
        /*0768*/ 	.short	0x0107
        /*076a*/ 	.byte	0x26
	.zero		1


	//   ....[49]....
        /*076c*/ 	.word	0x0002b180
        /*0770*/ 	.word	0x000000ff
        /*0774*/ 	.word	0x00038810
        /*0778*/ 	.short	0x0101
        /*077a*/ 	.byte	0x26
	.zero		1


	//   ....[50]....
        /*077c*/ 	.word	0x0002b190
        /*0780*/ 	.word	0x000000ff
        /*0784*/ 	.word	0x00038820
        /*0788*/ 	.short	0x010a
        /*078a*/ 	.byte	0x26
	.zero		1


	//   ....[51]....
        /*078c*/ 	.word	0x0002b1f0
        /*0790*/ 	.word	0x000000ff
        /*0794*/ 	.word	0x00038860
        /*0798*/ 	.short	0x010a
        /*079a*/ 	.byte	0x26
	.zero		1


	//   ....[52]....
        /*079c*/ 	.word	0x0002bdb0
        /*07a0*/ 	.word	0x000000ff
        /*07a4*/ 	.word	0x00038848
        /*07a8*/ 	.short	0x010a
        /*07aa*/ 	.byte	0x26
	.zero		1


	//   ....[53]....
        /*07ac*/ 	.word	0x0002bf80
        /*07b0*/ 	.word	0x000000ff
        /*07b4*/ 	.word	0x00038868
        /*07b8*/ 	.short	0x010a
        /*07ba*/ 	.byte	0x26
	.zero		1


	//   ....[54]....
        /*07bc*/ 	.word	0x0002c910
        /*07c0*/ 	.word	0x000000ff
        /*07c4*/ 	.word	0x00038840
        /*07c8*/ 	.short	0x010a
        /*07ca*/ 	.byte	0x26
	.zero		1


	//   ....[55]....
        /*07cc*/ 	.word	0x0002caf0
        /*07d0*/ 	.word	0x000000ff
        /*07d4*/ 	.word	0x00038860
        /*07d8*/ 	.short	0x010a
        /*07da*/ 	.byte	0x26
	.zero		1


	//   ....[56]....
        /*07dc*/ 	.word	0x0002d4b0
        /*07e0*/ 	.word	0x000000ff
        /*07e4*/ 	.word	0x00038848
        /*07e8*/ 	.short	0x010a
        /*07ea*/ 	.byte	0x26
	.zero		1


	//   ....[57]....
        /*07ec*/ 	.word	0x0002d690
        /*07f0*/ 	.word	0x000000ff
        /*07f4*/ 	.word	0x00038868
        /*07f8*/ 	.short	0x010a
        /*07fa*/ 	.byte	0x26
	.zero		1


	//   ....[58]....
        /*07fc*/ 	.word	0x0002dea0
        /*0800*/ 	.word	0x00000002
        /*0804*/ 	.word	0x00038820
        /*0808*/ 	.short	0x010a
        /*080a*/ 	.byte	0x3f
	.zero		1


	//   ....[59]....
        /*080c*/ 	.word	0x0002e020
        /*0810*/ 	.word	0x00000008
        /*0814*/ 	.word	0x00000000
        /*0818*/ 	.short	0x010a
        /*081a*/ 	.byte	0x3f
	.zero		1


	//   ....[60]....
        /*081c*/ 	.word	0x0002e090
        /*0820*/ 	.word	0x00000003
        /*0824*/ 	.word	0x00000000
        /*0828*/ 	.short	0x010a
        /*082a*/ 	.byte	0x3f
	.zero		1


	//   ....[61]....
        /*082c*/ 	.word	0x0002e0f0
        /*0830*/ 	.word	0x00000006
        /*0834*/ 	.word	0x00000000
        /*0838*/ 	.short	0x010a
        /*083a*/ 	.byte	0x3f
	.zero		1


	//   ....[62]....
        /*083c*/ 	.word	0x0002e120
        /*0840*/ 	.word	0x00000003
        /*0844*/ 	.word	0x00000000
        /*0848*/ 	.short	0x010a
        /*084a*/ 	.byte	0x3f
	.zero		1


	//   ....[63]....
        /*084c*/ 	.word	0x0002e180
        /*0850*/ 	.word	0x00000047
        /*0854*/ 	.word	0x00038800
        /*0858*/ 	.short	0x010a
        /*085a*/ 	.byte	0x3f
	.zero		1


	//   ....[64]....
        /*085c*/ 	.word	0x0002e1d0
        /*0860*/ 	.word	0x00000008
        /*0864*/ 	.word	0x00000000
        /*0868*/ 	.short	0x010a
        /*086a*/ 	.byte	0x3f
	.zero		1


	//   ....[65]....
        /*086c*/ 	.word	0x0002e220
        /*0870*/ 	.word	0x00000012
        /*0874*/ 	.word	0x00000000
        /*0878*/ 	.short	0x010a
        /*087a*/ 	.byte	0x3f
	.zero		1


	//   ....[66]....
        /*087c*/ 	.word	0x0002e270
        /*0880*/ 	.word	0x00000008
        /*0884*/ 	.word	0x00000000
        /*0888*/ 	.short	0x010a
        /*088a*/ 	.byte	0x3f
	.zero		1


	//   ....[67]....
        /*088c*/ 	.word	0x0002e2c0
        /*0890*/ 	.word	0x00000012
        /*0894*/ 	.word	0x00000000
        /*0898*/ 	.short	0x010a
        /*089a*/ 	.byte	0x3f
	.zero		1


	//   ....[68]....
        /*089c*/ 	.word	0x0002e310
        /*08a0*/ 	.word	0x00000003
        /*08a4*/ 	.word	0x00000000
        /*08a8*/ 	.short	0x010a
        /*08aa*/ 	.byte	0x3f
	.zero		1


	//   ....[69]....
        /*08ac*/ 	.word	0x0002e360
        /*08b0*/ 	.word	0x00000006
        /*08b4*/ 	.word	0x00000000
        /*08b8*/ 	.short	0x010a
        /*08ba*/ 	.byte	0x3f
	.zero		1


	//   ....[70]....
        /*08bc*/ 	.word	0x0002e4c0
        /*08c0*/ 	.word	0x00000003
        /*08c4*/ 	.word	0x00038840
        /*08c8*/ 	.short	0x010a
        /*08ca*/ 	.byte	0x3f
	.zero		1


	//   ....[71]....
        /*08cc*/ 	.word	0x0002f4e0
        /*08d0*/ 	.word	0x00000003
        /*08d4*/ 	.word	0x00038820
        /*08d8*/ 	.short	0x010a
        /*08da*/ 	.byte	0x3f
	.zero		1


	//   ....[72]....
        /*08dc*/ 	.word	0x0002f540
        /*08e0*/ 	.word	0x00000003
        /*08e4*/ 	.word	0x00038860
        /*08e8*/ 	.short	0x010a
        /*08ea*/ 	.byte	0x3f
	.zero		1


	//   ....[73]....
        /*08ec*/ 	.word	0x0002f5a0
        /*08f0*/ 	.word	0x00000003
        /*08f4*/ 	.word	0x00038848
        /*08f8*/ 	.short	0x010a
        /*08fa*/ 	.byte	0x3f
	.zero		1


	//   ....[74]....
        /*08fc*/ 	.word	0x0002f600
        /*0900*/ 	.word	0x00000003
        /*0904*/ 	.word	0x00038868
        /*0908*/ 	.short	0x010a
        /*090a*/ 	.byte	0x3f
	.zero		1


	//   ....[75]....
        /*090c*/ 	.word	0x0002f660
        /*0910*/ 	.word	0x00000003
        /*0914*/ 	.word	0x00038840
        /*0918*/ 	.short	0x010a
        /*091a*/ 	.byte	0x3f
	.zero		1


	//   ....[76]....
        /*091c*/ 	.word	0x0002f6c0
        /*0920*/ 	.word	0x00000003
        /*0924*/ 	.word	0x00038860
        /*0928*/ 	.short	0x010a
        /*092a*/ 	.byte	0x3f
	.zero		1


	//   ....[77]....
        /*092c*/ 	.word	0x0002f720
        /*0930*/ 	.word	0x00000003
        /*0934*/ 	.word	0x00038848
        /*0938*/ 	.short	0x010a
        /*093a*/ 	.byte	0x3f
	.zero		1


	//   ....[78]....
        /*093c*/ 	.word	0x0002f780
        /*0940*/ 	.word	0x00000003
        /*0944*/ 	.word	0x00038868
        /*0948*/ 	.short	0x010a
        /*094a*/ 	.byte	0x3f
	.zero		1


	//   ....[79]....
        /*094c*/ 	.word	0x0002f7d0
        /*0950*/ 	.word	0x00000002
        /*0954*/ 	.word	0x00038820
        /*0958*/ 	.short	0x010a
        /*095a*/ 	.byte	0x3f
	.zero		1


	//   ....[80]....
        /*095c*/ 	.word	0x0002f970
        /*0960*/ 	.word	0x00000008
        /*0964*/ 	.word	0x00000000
        /*0968*/ 	.short	0x010a
        /*096a*/ 	.byte	0x3f
	.zero		1


	//   ....[81]....
        /*096c*/ 	.word	0x0002f9c0
        /*0970*/ 	.word	0x00000003
        /*0974*/ 	.word	0x00000000
        /*0978*/ 	.short	0x010a
        /*097a*/ 	.byte	0x3f
	.zero		1


	//   ....[82]....
        /*097c*/ 	.word	0x0002fa10
        /*0980*/ 	.word	0x00000006
        /*0984*/ 	.word	0x00000000
        /*0988*/ 	.short	0x010a
        /*098a*/ 	.byte	0x3f
	.zero		1


	//   ....[83]....
        /*098c*/ 	.word	0x0002fc30
        /*0990*/ 	.word	0x00000007
        /*0994*/ 	.word	0x00000000
        /*0998*/ 	.short	0x010a
        /*099a*/ 	.byte	0x3f
	.zero		1


	//   ....[84]....
        /*099c*/ 	.word	0x0002fd70
        /*09a0*/ 	.word	0x0000000e
        /*09a4*/ 	.word	0x00000000
        /*09a8*/ 	.short	0x010a
        /*09aa*/ 	.byte	0x3f
	.zero		1


	//   ....[85]....
        /*09ac*/ 	.word	0x00030310
        /*09b0*/ 	.word	0x0000000a
        /*09b4*/ 	.word	0x00038810
        /*09b8*/ 	.short	0x010a
        /*09ba*/ 	.byte	0x3f
	.zero		1


	//   ....[86]....
        /*09bc*/ 	.word	0x00030490
        /*09c0*/ 	.word	0x00000012
        /*09c4*/ 	.word	0x00000000
        /*09c8*/ 	.short	0x010a
        /*09ca*/ 	.byte	0x3f
	.zero		1


	//   ....[87]....
        /*09cc*/ 	.word	0x000305d0
        /*09d0*/ 	.word	0x0000000e
        /*09d4*/ 	.word	0x00000000
        /*09d8*/ 	.short	0x010a
        /*09da*/ 	.byte	0x3f
	.zero		1


	//   ....[88]....
        /*09dc*/ 	.word	0x00032a40
        /*09e0*/ 	.word	0x00000012
        /*09e4*/ 	.word	0x00000000
        /*09e8*/ 	.short	0x0101
        /*09ea*/ 	.byte	0x3f
	.zero		1


	//   ....[89]....
        /*09ec*/ 	.word	0x0003f0b0
        /*09f0*/ 	.word	0x00000003
        /*09f4*/ 	.word	0x00000000
        /*09f8*/ 	.short	0x0101
        /*09fa*/ 	.byte	0x3f
	.zero		1


	//   ....[90]....
        /*09fc*/ 	.word	0x0003f0f0
        /*0a00*/ 	.word	0x0000000e
        /*0a04*/ 	.word	0x00000000
        /*0a08*/ 	.short	0x010a
        /*0a0a*/ 	.byte	0x3f
	.zero		1


	//   ....[91]....
        /*0a0c*/ 	.word	0x0003f140
        /*0a10*/ 	.word	0x0000000a
        /*0a14*/ 	.word	0x00038810
        /*0a18*/ 	.short	0x010a
        /*0a1a*/ 	.byte	0x3f
	.zero		1


	//   ....[92]....
        /*0a1c*/ 	.word	0x0003f190
        /*0a20*/ 	.word	0x0000000e
        /*0a24*/ 	.word	0x00000000
        /*0a28*/ 	.short	0x010a
        /*0a2a*/ 	.byte	0x3f
	.zero		1


	//----- nvinfo : EIATTR_NUM_MBARRIERS
	.align		4
.L_354:
        /*0a2c*/ 	.byte	0x03, 0x38
        /*0a2e*/ 	.short	0x0017


	//----- nvinfo : EIATTR_EXIT_INSTR_OFFSETS
	.align		4
        /*0a30*/ 	.byte	0x04, 0x1c
        /*0a32*/ 	.short	(.L_356 - .L_355)


	//   ....[0]....
.L_355:
        /*0a34*/ 	.word	0x0002e170


	//----- nvinfo : EIATTR_MAX_THREADS
	.align		4
.L_356:
        /*0a38*/ 	.byte	0x04, 0x05
        /*0a3a*/ 	.short	(.L_358 - .L_357)
.L_357:
        /*0a3c*/ 	.word	0x00000180
        /*0a40*/ 	.word	0x00000001
        /*0a44*/ 	.word	0x00000001


	//----- nvinfo : EIATTR_CRS_STACK_SIZE
	.align		4
.L_358:
        /*0a48*/ 	.byte	0x04, 0x1e
        /*0a4a*/ 	.short	(.L_360 - .L_359)
.L_359:
        /*0a4c*/ 	.word	0x00000000


	//----- nvinfo : EIATTR_CBANK_PARAM_SIZE
	.align		4
.L_360:
        /*0a50*/ 	.byte	0x03, 0x19
        /*0a52*/ 	.short	0x0b70


	//----- nvinfo : EIATTR_PARAM_CBANK
	.align		4
        /*0a54*/ 	.byte	0x04, 0x0a
        /*0a56*/ 	.short	(.L_362 - .L_361)
	.align		4
.L_361:
        /*0a58*/ 	.word	index@(.nv.constant0._ZN7cutlass13device_kernelIN5flash11enable_sm90INS1_16FlashAttnFwdSm90INS1_25CollectiveMainloopFwdSm90ILi2EN4cute5tupleIJNS5_1CILi1EEES8_S8_EEENS6_IJNS7_ILi64EEESA_SA_EEELi512ENS_6half_tEfNS_4arch4Sm90ELb0ELb1ELb1ELb0ELb0ELb0ELb1ELb0ELb0ELb1ELb1ELb0EEENS1_21CollectiveEpilogueFwdINS6_IJSA_NS7_ILi512EEESA_EEES9_SC_SE_Li256ELb0ELb1ELb1ELb0EEENS1_19SingleTileSchedulerILb0ELb1ELb1ELi64EEEEEEEEEvNT_6ParamsE)
        /*0a5c*/ 	.short	0x0210
        /*0a5e*/ 	.short	0x0b70


	//----- nvinfo : EIATTR_SW_WAR
	.align		4
.L_362:
        /*0a60*/ 	.byte	0x04, 0x36
        /*0a62*/ 	.short	(.L_364 - .L_363)
.L_363:
        /*0a64*/ 	.word	0x00000008
.L_364:


//--------------------- .nv.info._ZN7cutlass13device_kernelIN5flash11enable_sm90INS1_16FlashAttnFwdSm90INS1_25CollectiveMainloopFwdSm90ILi2EN4cute5tupleIJNS5_1CILi1EEES8_S8_EEENS6_IJNS7_ILi64EEESA_SA_EEELi512ENS_6half_tEfNS_4arch4Sm90ELb0ELb1ELb1ELb1ELb0ELb0ELb0ELb0ELb0ELb1ELb1ELb0EEENS1_21CollectiveEpilogueFwdINS6_IJSA_NS7_ILi512EEESA_EEES9_SC_SE_Li256ELb1ELb1ELb1ELb0EEENS1_36VarlenDynamicPersistentTileSchedulerILi64ELi64ELi256ELi128ELb1ELb1ELb1ELb1ELb0ELb1EEEEEEEEEvNT_6ParamsE --------------------------
	.section	.nv.info._ZN7cutlass13device_kernelIN5flash11enable_sm90INS1_16FlashAttnFwdSm90INS1_25CollectiveMainloopFwdSm90ILi2EN4cute5tupleIJNS5_1CILi1EEES8_S8_EEENS6_IJNS7_ILi64EEESA_SA_EEELi512ENS_6half_tEfNS_4arch4Sm90ELb0ELb1ELb1ELb1ELb0ELb0ELb0ELb0ELb0ELb1ELb1ELb0EEENS1_21CollectiveEpilogueFwdINS6_IJSA_NS7_ILi512EEESA_EEES9_SC_SE_Li256ELb1ELb1ELb1ELb0EEENS1_36VarlenDynamicPersistentTileSchedulerILi64ELi64ELi256ELi128ELb1ELb1ELb1ELb1ELb0ELb1EEEEEEEEEvNT_6ParamsE,"",@"SHT_CUDA_INFO"
	.sectionflags	@""
	.align	4


	//----- nvinfo : EIATTR_CUDA_API_VERSION
	.align		4
        /*0000*/ 	.byte	0x04, 0x37
        /*0002*/ 	.short	(.L_366 - .L_365)
.L_365:
        /*0004*/ 	.word	0x00000082


	//----- nvinfo : EIATTR_KPARAM_INFO
	.align		4
.L_366:
        /*0008*/ 	.byte	0x04, 0x17
        /*000a*/ 	.short	(.L_368 - .L_367)
.L_367:
        /*000c*/ 	.word	0x00000000
        /*0010*/ 	.short	0x0000
        /*0012*/ 	.short	0x0070
        /*0014*/ 	.byte	0x00, 0xf0, 0x01, 0x2a


	//----- nvinfo : EIATTR_SPARSE_MMA_MASK
	.align		4
.L_368:
        /*0018*/ 	.byte	0x03, 0x50
        /*001a*/ 	.short	0x0000


	//----- nvinfo : EIATTR_MAXREG_COUNT
	.align		4
        /*001c*/ 	.byte	0x03, 0x1b
        /*001e*/ 	.short	0x00a8


	//----- nvinfo : EIATTR_NUM_BARRIERS
	.align		4
        /*0020*/ 	.byte	0x02, 0x4c
        /*0022*/ 	.byte	0x10
	.zero		1


	//----- nvinfo : EIATTR_EXTERNS
	.align		4
        /*0024*/ 	.byte	0x04, 0x0f
        /*0026*/ 	.short	(.L_370 - .L_369)


	//   ....[0]....
	.align		4
.L_369:
        /*0028*/ 	.word	index@(__assertfail)


	//----- nvinfo : EIATTR_ANNOTATIONS
	.align		4
.L_370:
        /*002c*/ 	.byte	0x04, 0x55
        /*002e*/ 	.short	(.L_372 - .L_371)


	//   ....[0]....
.L_371:
        /* <DEDUP_REMOVED lines=70> */


	//----- nvinfo : EIATTR_MERCURY_ISA_VERSION
	.align		4
.L_372:
        /*0480*/ 	.byte	0x03, 0x5f
        /*0482*/ 	.short	0x0101


	//----- nvinfo : EIATTR_UNUSED_LOAD_BYTE_OFFSET
	.align		4
        /*0484*/ 	.byte	0x04, 0x44
        /*0486*/ 	.short	(.L_374 - .L_373)


	//   ....[0]....
.L_373:
        /*0488*/ 	.word	0x00000a10
        /*048c*/ 	.word	0x0000fff0


	//   ....[1]....
        /*0490*/ 	.word	0x0000eaf0
        /*0494*/ 	.word	0x0000fff0


	//----- nvinfo : EIATTR_INT_WARP_WIDE_INSTR_OFFSETS
	.align		4
.L_374:
        /*0498*/ 	.byte	0x04, 0x31
        /*049a*/ 	.short	(.L_376 - .L_375)


	//   ....[0]....
.L_375:
        /*049c*/ 	.word	0x00000130


	//   ....[1]....
        /*04a0*/ 	.word	0x00000170


	//   ....[2]....
        /*04a4*/ 	.word	0x000001e0


	//   ....[3]....
        /*04a8*/ 	.word	0x00015250


	//   ....[4]....
        /*04ac*/ 	.word	0x000152e0


	//   ....[5]....
        /*04b0*/ 	.word	0x00019c20


	//   ....[6]....
        /*04b4*/ 	.word	0x00019cb0


	//----- nvinfo : EIATTR_COOP_GROUP_MASK_REGIDS
	.align		4
.L_376:
        /*04b8*/ 	.byte	0x04, 0x29
        /*04ba*/ 	.short	(.L_378 - .L_377)


	//   ....[0]....
.L_377:
        /*04bc*/ 	.word	0xffffffff


	//   ....[1]....
        /*04c0*/ 	.word	0xffffffff


	//   ....[2]....
        /*04c4*/ 	.word	0xffffffff


	//   ....[3]....
        /*04c8*/ 	.word	0xffffffff


	//   ....[4]....
        /*04cc*/ 	.word	0xffffffff


	//   ....[5]....
        /*04d0*/ 	.word	0xffffffff


	//   ....[6]....
        /*04d4*/ 	.word	0xffffffff


	//   ....[7]....
        /*04d8*/ 	.word	0xffffffff


	//   ....[8]....
        /*04dc*/ 	.word	0xffffffff


	//   ....[9]....
        /*04e0*/ 	.word	0xffffffff


	//   ....[10]....
        /*04e4*/ 	.word	0xffffffff


	//   ....[11]....
        /*04e8*/ 	.word	0xffffffff


	//   ....[12]....
        /*04ec*/ 	.word	0xffffffff


	//   ....[13]....
        /*04f0*/ 	.word	0xffffffff


	//   ....[14]....
        /*04f4*/ 	.word	0xffffffff


	//   ....[15]....
        /*04f8*/ 	.word	0xffffffff


	//   ....[16]....
        /*04fc*/ 	.word	0xffffffff


	//   ....[17]....
        /*0500*/ 	.word	0xffffffff


	//   ....[18]....
        /*0504*/ 	.word	0xffffffff


	//   ....[19]....
        /*0508*/ 	.word	0xffffffff


	//   ....[20]....
        /*050c*/ 	.word	0xffffffff


	//   ....[21]....
        /*0510*/ 	.word	0xffffffff


	//   ....[22]....
        /*0514*/ 	.word	0xffffffff


	//   ....[23]....
        /*0518*/ 	.word	0xffffffff


	//   ....[24]....
        /*051c*/ 	.word	0xffffffff


	//   ....[25]....
        /*0520*/ 	.word	0xffffffff


	//   ....[26]....
        /*0524*/ 	.word	0xffffffff


	//   ....[27]....
        /*0528*/ 	.word	0xffffffff


	//   ....[28]....
        /*052c*/ 	.word	0xffffffff


	//   ....[29]....
        /*0530*/ 	.word	0xffffffff


	//   ....[30]....
        /*0534*/ 	.word	0xffffffff


	//   ....[31]....
        /*0538*/ 	.word	0xffffffff


	//   ....[32]....
        /*053c*/ 	.word	0xffffffff


	//   ....[33]....
        /*0540*/ 	.word	0xffffffff


	//   ....[34]....
        /*0544*/ 	.word	0xffffffff


	//   ....[35]....
        /*0548*/ 	.word	0xffffffff


	//   ....[36]....
        /*054c*/ 	.word	0xffffffff


	//   ....[37]....
        /*0550*/ 	.word	0xffffffff


	//   ....[38]....
        /*0554*/ 	.word	0xffffffff


	//   ....[39]....
        /*0558*/ 	.word	0xffffffff


	//   ....[40]....
        /*055c*/ 	.word	0xffffffff


	//   ....[41]....
        /*0560*/ 	.word	0xffffffff


	//   ....[42]....
        /*0564*/ 	.word	0xffffffff


	//   ....[43]....
        /*0568*/ 	.word	0xffffffff


	//   ....[44]....
        /*056c*/ 	.word	0xffffffff


	//   ....[45]....
        /*0570*/ 	.word	0xffffffff


	//   ....[46]....
        /*0574*/ 	.word	0xffffffff


	//   ....[47]....
        /*0578*/ 	.word	0xffffffff


	//   ....[48]....
        /*057c*/ 	.word	0xffffffff


	//   ....[49]....
        /*0580*/ 	.word	0xffffffff


	//   ....[50]....
        /*0584*/ 	.word	0xffffffff


	//   ....[51]....
        /*0588*/ 	.word	0xffffffff


	//   ....[52]....
        /*058c*/ 	.word	0xffffffff


	//   ....[53]....
        /*0590*/ 	.word	0xffffffff


	//   ....[54]....
        /*0594*/ 	.word	0xffffffff


	//   ....[55]....
        /*0598*/ 	.word	0xffffffff


	//   ....[56]....
        /*059c*/ 	.word	0xffffffff


	//   ....[57]....
        /*05a0*/ 	.word	0xffffffff


	//   ....[58]....
        /*05a4*/ 	.word	0xffffffff


	//   ....[59]....
        /*05a8*/ 	.word	0xffffffff


	//   ....[60]....
        /*05ac*/ 	.word	0xffffffff


	//   ....[61]....
        /*05b0*/ 	.word	0xffffffff


	//   ....[62]....
        /*05b4*/ 	.word	0xffffffff


	//   ....[63]....
        /*05b8*/ 	.word	0xffffffff


	//   ....[64]....
        /*05bc*/ 	.word	0xffffffff


	//   ....[65]....
        /*05c0*/ 	.word	0xffffffff


	//   ....[66]....
        /*05c4*/ 	.word	0xffffffff


	//   ....[67]....
        /*05c8*/ 	.word	0xffffffff


	//   ....[68]....
        /*05cc*/ 	.word	0xffffffff


	//   ....[69]....
        /*05d0*/ 	.word	0xffffffff


	//   ....[70]....
        /*05d4*/ 	.word	0xffffffff


	//   ....[71]....
        /*05d8*/ 	.word	0xffffffff


	//   ....[72]....
        /*05dc*/ 	.word	0xffffffff


	//   ....[73]....
        /*05e0*/ 	.word	0xffffffff


	//   ....[74]....
        /*05e4*/ 	.word	0xffffffff


	//   ....[75]....
        /*05e8*/ 	.word	0xffffffff


	//   ....[76]....
        /*05ec*/ 	.word	0xffffffff


	//   ....[77]....
        /*05f0*/ 	.word	0xffffffff


	//   ....[78]....
        /*05f4*/ 	.word	0xffffffff


	//   ....[79]....
        /*05f8*/ 	.word	0xffffffff


	//   ....[80]....
        /*05fc*/ 	.word	0xffffffff


	//   ....[81]....
        /*0600*/ 	.word	0xffffffff


	//   ....[82]....
        /*0604*/ 	.word	0xffffffff


	//   ....[83]....
        /*0608*/ 	.word	0xffffffff


	//   ....[84]....
        /*060c*/ 	.word	0xffffffff


	//   ....[85]....
        /*0610*/ 	.word	0xffffffff


	//   ....[86]....
        /*0614*/ 	.word	0xffffffff


	//   ....[87]....
        /*0618*/ 	.word	0xffffffff


	//   ....[88]....
        /*061c*/ 	.word	0xffffffff


	//   ....[89]....
        /*0620*/ 	.word	0xffffffff


	//   ....[90]....
        /*0624*/ 	.word	0xffffffff


	//   ....[91]....
        /*0628*/ 	.word	0xffffffff


	//   ....[92]....
        /*062c*/ 	.word	0xffffffff


	//   ....[93]....
        /*0630*/ 	.word	0xffffffff


	//   ....[94]....
        /*0634*/ 	.word	0xffffffff


	//   ....[95]....
        /*0638*/ 	.word	0xffffffff


	//   ....[96]....
        /*063c*/ 	.word	0xffffffff


	//   ....[97]....
        /*0640*/ 	.word	0xffffffff


	//   ....[98]....
        /*0644*/ 	.word	0xffffffff


	//   ....[99]....
        /*0648*/ 	.word	0xffffffff


	//   ....[100]....
        /*064c*/ 	.word	0xffffffff


	//   ....[101]....
        /*0650*/ 	.word	0x0500000f


	//   ....[102]....
        /*0654*/ 	.word	0x0500000f


	//   ....[103]....
        /*0658*/ 	.word	0x0500000f


	//   ....[104]....
        /*065c*/ 	.word	0x0500000f


	//   ....[105]....
        /*0660*/ 	.word	0x0500000f


	//   ....[106]....
        /*0664*/ 	.word	0x0500000f


	//   ....[107]....
        /*0668*/ 	.word	0x0500000f


	//   ....[108]....
        /*066c*/ 	.word	0x0500000f


	//   ....[109]....
        /*0670*/ 	.word	0x0500000f


	//   ....[110]....
        /*0674*/ 	.word	0x0500000f


	//   ....[111]....
        /*0678*/ 	.word	0x0500000f


	//   ....[112]....
        /*067c*/ 	.word	0x0500000f


	//   ....[113]....
        /*0680*/ 	.word	0x0500000f


	//   ....[114]....
        /*0684*/ 	.word	0x0500000f


	//   ....[115]....
        /*0688*/ 	.word	0x0500000f


	//   ....[116]....
        /*068c*/ 	.word	0x0500000f


	//   ....[117]....
        /*0690*/ 	.word	0x0500000f


	//   ....[118]....
        /*0694*/ 	.word	0x0500000f


	//   ....[119]....
        /*0698*/ 	.word	0x0500000f


	//   ....[120]....
        /*069c*/ 	.word	0x0500000f


	//   ....[121]....
        /*06a0*/ 	.word	0x0500000f


	//   ....[122]....
        /*06a4*/ 	.word	0x0500000f


	//   ....[123]....
        /*06a8*/ 	.word	0x0500000f


	//   ....[124]....
        /*06ac*/ 	.word	0x0500000f


	//   ....[125]....
        /*06b0*/ 	.word	0x0500000f


	//   ....[126]....
        /*06b4*/ 	.word	0x0500000f


	//   ....[127]....
        /*06b8*/ 	.word	0x0500000f


	//   ....[128]....
        /*06bc*/ 	.word	0x0500000f


	//----- nvinfo : EIATTR_COOP_GROUP_INSTR_OFFSETS
	.align		4
.L_378:
        /*06c0*/ 	.byte	0x04, 0x28
        /*06c2*/ 	.short	(.L_380 - .L_379)


	//   ....[0]....
.L_379:
        /*06c4*/ 	.word	0x00000060


	//   ....[1]....
        /*06c8*/ 	.word	0x00000140


	//   ....[2]....
        /*06cc*/ 	.word	0x00000190


	//   ....[3]....
        /*06d0*/ 	.word	0x00000380


	//   ....[4]....
        /*06d4*/ 	.word	0x000004e0


	//   ....[5]....
        /*06d8*/ 	.word	0x00000600


	//   ....[6]....
        /*06dc*/ 	.word	0x00000760


	//   ....[7]....
        /*06e0*/ 	.word	0x00002440


	//   ....[8]....
        /*06e4*/ 	.word	0x00004860


	//   ....[9]....
        /*06e8*/ 	.word	0x00005060


	//   ....[10]....
        /*06ec*/ 	.word	0x00005a40


	//   ....[11]....
        /*06f0*/ 	.word	0x00005ef0


	//   ....[12]....
        /*06f4*/ 	.word	0x00006000


	//   ....[13]....
        /*06f8*/ 	.word	0x00006370


	//   ....[14]....
        /*06fc*/ 	.word	0x000063e0


	//   ....[15]....
        /*0700*/ 	.word	0x00006d40


	//   ....[16]....
        /*0704*/ 	.word	0x00007480


	//   ....[17]....
        /*0708*/ 	.word	0x00007890


	//   ....[18]....
        /*070c*/ 	.word	0x00007fe0


	//   ....[19]....
        /*0710*/ 	.word	0x00008130


	//   ....[20]....
        /*0714*/ 	.word	0x00008680


	//   ....[21]....
        /*0718*/ 	.word	0x000086e0


	//   ....[22]....
        /*071c*/ 	.word	0x00009840


	//   ....[23]....
        /*0720*/ 	.word	0x0000a190


	//   ....[24]....
        /*0724*/ 	.word	0x0000a1c0


	//   ....[25]....
        /*0728*/ 	.word	0x0000aaf0


	//   ....[26]....
        /*072c*/ 	.word	0x0000ab70


	//   ....[27]....
        /*0730*/ 	.word	0x0000b7d0


	//   ....[28]....
        /*0734*/ 	.word	0x0000bc80


	//   ....[29]....
        /*0738*/ 	.word	0x0000c1f0


	//   ....[30]....
        /*073c*/ 	.word	0x0000c8c0


	//   ....[31]....
        /*0740*/ 	.word	0x0000c970


	//   ....[32]....
        /*0744*/ 	.word	0x0000d0c0


	//   ....[33]....
        /*0748*/ 	.word	0x0000d290


	//   ....[34]....
        /*074c*/ 	.word	0x0000dfb0


	//   ....[35]....
        /*0750*/ 	.word	0x0000dff0


	//   ....[36]....
        /*0754*/ 	.word	0x0000e080


	//   ....[37]....
        /*0758*/ 	.word	0x0000e0e0


	//   ....[38]....
        /*075c*/ 	.word	0x0000e110


	//   ....[39]....
        /*0760*/ 	.word	0x0000f8f0


	//   ....[40]....
        /*0764*/ 	.word	0x0000fcd0


	//   ....[41]....
        /*0768*/ 	.word	0x0000fcf0


	//   ....[42]....
        /*076c*/ 	.word	0x0000fd00


	//   ....[43]....
        /*0770*/ 	.word	0x0000fd10


	//   ....[44]....
        /*0774*/ 	.word	0x00010940


	//   ....[45]....
        /*0778*/ 	.word	0x00010970


	//   ....[46]....
        /*077c*/ 	.word	0x00010c20


	//   ....[47]....
        /*0780*/ 	.word	0x00010c40


	//   ....[48]....
        /*0784*/ 	.word	0x00011320


	//   ....[49]....
        /*0788*/ 	.word	0x00011330


	//   ....[50]....
        /*078c*/ 	.word	0x00011b80


	//   ....[51]....
        /*0790*/ 	.word	0x00011ba0


	//   ....[52]....
        /*0794*/ 	.word	0x00012f20


	//   ....[53]....
        /*0798*/ 	.word	0x00012f60


	//   ....[54]....
        /*079c*/ 	.word	0x000131a0


	//   ....[55]....
        /*07a0*/ 	.word	0x000131c0


	//   ....[56]....
        /*07a4*/ 	.word	0x00013480


	//   ....[57]....
        /*07a8*/ 	.word	0x00013690


	//   ....[58]....
        /*07ac*/ 	.word	0x000136c0


	//   ....[59]....
        /*07b0*/ 	.word	0x000136f0


	//   ....[60]....
        /*07b4*/ 	.word	0x00013720


	//   ....[61]....
        /*07b8*/ 	.word	0x00013750


	//   ....[62]....
        /*07bc*/ 	.word	0x00013780


	//   ....[63]....
        /*07c0*/ 	.word	0x00013920


	//   ....[64]....
        /*07c4*/ 	.word	0x00013950


	//   ....[65]....
        /*07c8*/ 	.word	0x00013980


	//   ....[66]....
        /*07cc*/ 	.word	0x000139b0


	//   ....[67]....
        /*07d0*/ 	.word	0x000139e0


	//   ....[68]....
        /*07d4*/ 	.word	0x00013a10


	//   ....[69]....
        /*07d8*/ 	.word	0x00013ab0


	//   ....[70]....
        /*07dc*/ 	.word	0x00013ae0


	//   ....[71]....
        /*07e0*/ 	.word	0x00013af0


	//   ....[72]....
        /*07e4*/ 	.word	0x00013b20


	//   ....[73]....
        /*07e8*/ 	.word	0x00015820


	//   ....[74]....
        /*07ec*/ 	.word	0x000162c0


	//   ....[75]....
        /*07f0*/ 	.word	0x000162e0


	//   ....[76]....
        /*07f4*/ 	.word	0x00016390


	//   ....[77]....
        /*07f8*/ 	.word	0x000163a0


	//   ....[78]....
        /*07fc*/ 	.word	0x00016420


	//   ....[79]....
        /*0800*/ 	.word	0x00016430


	//   ....[80]....
        /*0804*/ 	.word	0x00016440


	//   ....[81]....
        /*0808*/ 	.word	0x00016450


	//   ....[82]....
        /*080c*/ 	.word	0x00019f40


	//   ....[83]....
        /*0810*/ 	.word	0x00019f70


	//   ....[84]....
        /*0814*/ 	.word	0x00019fd0


	//   ....[85]....
        /*0818*/ 	.word	0x0001a000


	//   ....[86]....
        /*081c*/ 	.word	0x0001a030


	//   ....[87]....
        /*0820*/ 	.word	0x0001a060


	//   ....[88]....
        /*0824*/ 	.word	0x0001a090


	//   ....[89]....
        /*0828*/ 	.word	0x0001a0c0


	//   ....[90]....
        /*082c*/ 	.word	0x0001a280


	//   ....[91]....
        /*0830*/ 	.word	0x0001a2b0


	//   ....[92]....
        /*0834*/ 	.word	0x0001a2e0


	//   ....[93]....
        /*0838*/ 	.word	0x0001a310


	//   ....[94]....
        /*083c*/ 	.word	0x0001a340


	//   ....[95]....
        /*0840*/ 	.word	0x0001a370


	//   ....[96]....
        /*0844*/ 	.word	0x0001a440


	//   ....[97]....
        /*0848*/ 	.word	0x0001a460


	//   ....[98]....
        /*084c*/ 	.word	0x0001a470


	//   ....[99]....
        /*0850*/ 	.word	0x0001a4f0


	//   ....[100]....
        /*0854*/ 	.word	0x0001b020


	//   ....[101]....
        /*0858*/ 	.word	0x0001b730


	//   ....[102]....
        /*085c*/ 	.word	0x0001b8f0


	//   ....[103]....
        /*0860*/ 	.word	0x0001b940


	//   ....[104]....
        /*0864*/ 	.word	0x0001b9a0


	//   ....[105]....
        /*0868*/ 	.word	0x0001ba90


	//   ....[106]....
        /*086c*/ 	.word	0x0001baf0


	//   ....[107]....
        /*0870*/ 	.word	0x0001bbe0


	//   ....[108]....
        /*0874*/ 	.word	0x0001bc40


	//   ....[109]....
        /*0878*/ 	.word	0x0001bd10


	//   ....[110]....
        /*087c*/ 	.word	0x0001c040


	//   ....[111]....
        /*0880*/ 	.word	0x0001c0e0


	//   ....[112]....
        /*0884*/ 	.word	0x0001c280


	//   ....[113]....
        /*0888*/ 	.word	0x0001c2f0


	//   ....[114]....
        /*088c*/ 	.word	0x0001c360


	//   ....[115]....
        /*0890*/ 	.word	0x0001c3d0


	//   ....[116]....
        /*0894*/ 	.word	0x0001c440


	//   ....[117]....
        /*0898*/ 	.word	0x0001c4c0


	//   ....[118]....
        /*089c*/ 	.word	0x0001c550


	//   ....[119]....
        /*08a0*/ 	.word	0x0001c5f0


	//   ....[120]....
        /*08a4*/ 	.word	0x0001c660


	//   ....[121]....
        /*08a8*/ 	.word	0x0001c6d0


	//   ....[122]....
        /*08ac*/ 	.word	0x0001c740


	//   ....[123]....
        /*08b0*/ 	.word	0x0001c7c0


	//   ....[124]....
        /*08b4*/ 	.word	0x0001c830


	//   ....[125]....
        /*08b8*/ 	.word	0x0001c8e0


	//   ....[126]....
        /*08bc*/ 	.word	0x0001c930


	//   ....[127]....
        /*08c0*/ 	.word	0x0001c9e0


	//   ....[128]....
        /*08c4*/ 	.word	0x0001cb10


	//----- nvinfo : EIATTR_REG_RECONFIG
	.align		4
.L_380:
        /*08c8*/ 	.byte	0x01, 0x54
	.zero		2


	//----- nvinfo : EIATTR_SYSCALL_OFFSETS
	.align		4
        /*08cc*/ 	.byte	0x04, 0x46
        /*08ce*/ 	.short	(.L_382 - .L_381)


	//   ....[0]....
.L_381:
        /*08d0*/ 	.word	0x00004a30


	//   ....[1]....
        /*08d4*/ 	.word	0x00015450


	//   ....[2]....
        /*08d8*/ 	.word	0x000155a0


	//   ....[3]....
        /*08dc*/ 	.word	0x00015690


	//   ....[4]....
        /*08e0*/ 	.word	0x00015ea0


	//----- nvinfo : EIATTR_MBARRIER_INSTR_OFFSETS
	.align		4
.L_382:
        /*08e4*/ 	.byte	0x04, 0x39
        /*08e6*/ 	.short	(.L_384 - .L_383)


	//   ....[0]....
.L_383:
        /*08e8*/ 	.word	0x00000270
        /*08ec*/ 	.word	0x000000ff
        /*08f0*/ 	.word	0x00028c00
        /*08f4*/ 	.short	0x0100
        /*08f6*/ 	.byte	0x08
	.zero		1


	//   ....[1]....
        /*08f8*/ 	.word	0x00000280
        /*08fc*/ 	.word	0x000000ff
        /*0900*/ 	.word	0x00028c20
        /*0904*/ 	.short	0x0100
        /*0906*/ 	.byte	0x08
	.zero		1


	//   ....[2]....
        /*0908*/ 	.word	0x00000330
        /*090c*/ 	.word	0x000000ff
        /*0910*/ 	.word	0x00028c30
        /*0914*/ 	.short	0x0100
        /*0916*/ 	.byte	0x06
	.zero		1


	//   ....[3]....
        /*0918*/ 	.word	0x00000340
        /*091c*/ 	.word	0x000000ff
        /*0920*/ 	.word	0x00028c40
        /*0924*/ 	.short	0x0100
        /*0926*/ 	.byte	0x06
	.zero		1


	//   ....[4]....
        /*0928*/ 	.word	0x00000350
        /*092c*/ 	.word	0x000000ff
        /*0930*/ 	.word	0x00028c38
        /*0934*/ 	.short	0x0100
        /*0936*/ 	.byte	0x06
	.zero		1


	//   ....[5]....
        /*0938*/ 	.word	0x00000360
        /*093c*/ 	.word	0x000000ff
        /*0940*/ 	.word	0x00028c48
        /*0944*/ 	.short	0x0100
        /*0946*/ 	.byte	0x06
	.zero		1


	//   ....[6]....
        /*0948*/ 	.word	0x00000490
        /*094c*/ 	.word	0x000000ff
        /*0950*/ 	.word	0x00028c50
        /*0954*/ 	.short	0x0100
        /*0956*/ 	.byte	0x08
	.zero		1


	//   ....[7]....
        /*0958*/ 	.word	0x000004a0
        /*095c*/ 	.word	0x000000ff
        /*0960*/ 	.word	0x00028c60
        /*0964*/ 	.short	0x0100
        /*0966*/ 	.byte	0x08
	.zero		1


	//   ....[8]....
        /*0968*/ 	.word	0x000004b0
        /*096c*/ 	.word	0x000000ff
        /*0970*/ 	.word	0x00028c58
        /*0974*/ 	.short	0x0100
        /*0976*/ 	.byte	0x08
	.zero		1


	//   ....[9]....
        /*0978*/ 	.word	0x000004c0
        /*097c*/ 	.word	0x000000ff
        /*0980*/ 	.word	0x00028c68
        /*0984*/ 	.short	0x0100
        /*0986*/ 	.byte	0x08
	.zero		1


	//   ....[10]....
        /*0988*/ 	.word	0x000005b0
        /*098c*/ 	.word	0x000000ff
        /*0990*/ 	.word	0x00028c70
        /*0994*/ 	.short	0x0100
        /*0996*/ 	.byte	0x06
	.zero		1


	//   ....[11]....
        /*0998*/ 	.word	0x000005c0
        /*099c*/ 	.word	0x000000ff
        /*09a0*/ 	.word	0x00028c80
        /*09a4*/ 	.short	0x0100
        /*09a6*/ 	.byte	0x06
	.zero		1


	//   ....[12]....
        /*09a8*/ 	.word	0x000005d0
        /*09ac*/ 	.word	0x000000ff
        /*09b0*/ 	.word	0x00028c78
        /*09b4*/ 	.short	0x0100
        /*09b6*/ 	.byte	0x06
	.zero		1


	//   ....[13]....
        /*09b8*/ 	.word	0x000005e0
        /*09bc*/ 	.word	0x000000ff
        /*09c0*/ 	.word	0x00028c88
        /*09c4*/ 	.short	0x0100
        /*09c6*/ 	.byte	0x06
	.zero		1


	//   ....[14]....
        /*09c8*/ 	.word	0x00000710
        /*09cc*/ 	.word	0x000000ff
        /*09d0*/ 	.word	0x00028c90
        /*09d4*/ 	.short	0x0100
        /*09d6*/ 	.byte	0x08
	.zero		1


	//   ....[15]....
        /*09d8*/ 	.word	0x00000720
        /*09dc*/ 	.word	0x000000ff
        /*09e0*/ 	.word	0x00028ca0
        /*09e4*/ 	.short	0x0100
        /*09e6*/ 	.byte	0x08
	.zero		1


	//   ....[16]....
        /*09e8*/ 	.word	0x00000730
        /*09ec*/ 	.word	0x000000ff
        /*09f0*/ 	.word	0x00028c98
        /*09f4*/ 	.short	0x0100
        /*09f6*/ 	.byte	0x08
	.zero		1


	//   ....[17]....
        /*09f8*/ 	.word	0x00000740
        /*09fc*/ 	.word	0x000000ff
        /*0a00*/ 	.word	0x00028ca8
        /*0a04*/ 	.short	0x0100
        /*0a06*/ 	.byte	0x08
	.zero		1


	//   ....[18]....
        /*0a08*/ 	.word	0x00000870
        /*0a0c*/ 	.word	0x000000ff
        /*0a10*/ 	.word	0x00028cb0
        /*0a14*/ 	.short	0x0100
        /*0a16*/ 	.byte	0x08
	.zero		1


	//   ....[19]....
        /*0a18*/ 	.word	0x00000880
        /*0a1c*/ 	.word	0x000000ff
        /*0a20*/ 	.word	0x00028cc0
        /*0a24*/ 	.short	0x0100
        /*0a26*/ 	.byte	0x08
	.zero		1


	//   ....[20]....
        /*0a28*/ 	.word	0x00000890
        /*0a2c*/ 	.word	0x000000ff
        /*0a30*/ 	.word	0x00028cb8
        /*0a34*/ 	.short	0x0100
        /*0a36*/ 	.byte	0x08
	.zero		1


	//   ....[21]....
        /*0a38*/ 	.word	0x000008a0
        /*0a3c*/ 	.word	0x000000ff
        /*0a40*/ 	.word	0x00028cc8
        /*0a44*/ 	.short	0x0100
        /*0a46*/ 	.byte	0x08
	.zero		1


	//   ....[22]....
        /*0a48*/ 	.word	0x00002580
        /*0a4c*/ 	.word	0x000000ff
        /*0a50*/ 	.word	0x00028c50
        /*0a54*/ 	.short	0x010a
        /*0a56*/ 	.byte	0x17
	.zero		1


	//   ....[23]....
        /*0a58*/ 	.word	0x00002850
        /*0a5c*/ 	.word	0x00000000
        /*0a60*/ 	.word	0x00000000
        /*0a64*/ 	.short	0x0101
        /*0a66*/ 	.byte	0x3f
	.zero		1


	//   ....[24]....
        /*0a68*/ 	.word	0x000031b0
        /*0a6c*/ 	.word	0x000000ff
        /*0a70*/ 	.word	0x00028c50
        /*0a74*/ 	.short	0x010a
        /*0a76*/ 	.byte	0x17
	.zero		1


	//   ....[25]....
        /*0a78*/ 	.word	0x000031f0
        /*0a7c*/ 	.word	0x000000ff
        /*0a80*/ 	.word	0x00028c50
        /*0a84*/ 	.short	0x010a
        /*0a86*/ 	.byte	0x17
	.zero		1


	//   ....[26]....
        /*0a88*/ 	.word	0x000033d0
        /*0a8c*/ 	.word	0x00000000
        /*0a90*/ 	.word	0x00000000
        /*0a94*/ 	.short	0x0101
        /*0a96*/ 	.byte	0x3f
	.zero		1


	//   ....[27]....
        /*0a98*/ 	.word	0x00004ae0
        /*0a9c*/ 	.word	0x000000ff
        /*0aa0*/ 	.word	0x00028c00
        /*0aa4*/ 	.short	0x010a
        /*0aa6*/ 	.byte	0x2e
	.zero		1


	//   ....[28]....
        /*0aa8*/ 	.word	0x00004b60
        /*0aac*/ 	.word	0x00000007
        /*0ab0*/ 	.word	0x00028c30
        /*0ab4*/ 	.short	0x010a
        /*0ab6*/ 	.byte	0x3f
	.zero		1


	//   ....[29]....
        /*0ab8*/ 	.word	0x00004ba0
        /*0abc*/ 	.word	0x00000007
        /*0ac0*/ 	.word	0x00028c30
        /*0ac4*/ 	.short	0x010a
        /*0ac6*/ 	.byte	0x3f
	.zero		1


	//   ....[30]....
        /*0ac8*/ 	.word	0x00005170
        /*0acc*/ 	.word	0x00000004
        /*0ad0*/ 	.word	0x00000000
        /*0ad4*/ 	.short	0x0101
        /*0ad6*/ 	.byte	0x3f
	.zero		1


	//   ....[31]....
        /*0ad8*/ 	.word	0x00006a40
        /*0adc*/ 	.word	0x00000007
        /*0ae0*/ 	.word	0x00028c50
        /*0ae4*/ 	.short	0x010a
        /*0ae6*/ 	.byte	0x3f
	.zero		1


	//   ....[32]....
        /*0ae8*/ 	.word	0x00006a80
        /*0aec*/ 	.word	0x00000007
        /*0af0*/ 	.word	0x00028c50
        /*0af4*/ 	.short	0x010a
        /*0af6*/ 	.byte	0x3f
	.zero		1


	//   ....[33]....
        /*0af8*/ 	.word	0x00006d60
        /*0afc*/ 	.word	0x00000007
        /*0b00*/ 	.word	0x00000000
        /*0b04*/ 	.short	0x0101
        /*0b06*/ 	.byte	0x3f
	.zero		1


	//   ....[34]....
        /*0b08*/ 	.word	0x00006ff0
        /*0b0c*/ 	.word	0x000000ff
        /*0b10*/ 	.word	0x00028c30
        /*0b14*/ 	.short	0x010a
        /*0b16*/ 	.byte	0x1c
	.zero		1


	//   ....[35]....
        /*0b18*/ 	.word	0x00007030
        /*0b1c*/ 	.word	0x000000ff
        /*0b20*/ 	.word	0x00028c30
        /*0b24*/ 	.short	0x010a
        /*0b26*/ 	.byte	0x1c
	.zero		1


	//   ....[36]....
        /*0b28*/ 	.word	0x00007350
        /*0b2c*/ 	.word	0x00000008
        /*0b30*/ 	.word	0x00000000
        /*0b34*/ 	.short	0x0101
        /*0b36*/ 	.byte	0x3f
	.zero		1


	//   ....[37]....
        /*0b38*/ 	.word	0x00009580
        /*0b3c*/ 	.word	0x000000ff
        /*0b40*/ 	.word	0x00028c50
        /*0b44*/ 	.short	0x010a
        /*0b46*/ 	.byte	0x1c
	.zero		1


	//   ....[38]....
        /*0b48*/ 	.word	0x000095c0
        /*0b4c*/ 	.word	0x000000ff
        /*0b50*/ 	.word	0x00028c50
        /*0b54*/ 	.short	0x010a
        /*0b56*/ 	.byte	0x1c
	.zero		1


	//   ....[39]....
        /*0b58*/ 	.word	0x00009860
        /*0b5c*/ 	.word	0x000000a8
        /*0b60*/ 	.word	0x00000000
        /*0b64*/ 	.short	0x0101
        /*0b66*/ 	.byte	0x3f
	.zero		1


	//   ....[40]....
        /*0b68*/ 	.word	0x00009c70
        /*0b6c*/ 	.word	0x000000ff
        /*0b70*/ 	.word	0x00028c30
        /*0b74*/ 	.short	0x010a
        /*0b76*/ 	.byte	0x1a
	.zero		1


	//   ....[41]....
        /*0b78*/ 	.word	0x00009cb0
        /*0b7c*/ 	.word	0x000000ff
        /*0b80*/ 	.word	0x00028c30
        /*0b84*/ 	.short	0x010a
        /*0b86*/ 	.byte	0x1a
	.zero		1


	//   ....[42]....
        /*0b88*/ 	.word	0x0000af20
        /*0b8c*/ 	.word	0x000000a0
        /*0b90*/ 	.word	0x00000000
        /*0b94*/ 	.short	0x0101
        /*0b96*/ 	.byte	0x3f
	.zero		1


	//   ....[43]....
        /*0b98*/ 	.word	0x0000b540
        /*0b9c*/ 	.word	0x000000ff
        /*0ba0*/ 	.word	0x00028c50
        /*0ba4*/ 	.short	0x010a
        /*0ba6*/ 	.byte	0x1a
	.zero		1


	//   ....[44]....
        /*0ba8*/ 	.word	0x0000b580
        /*0bac*/ 	.word	0x000000ff
        /*0bb0*/ 	.word	0x00028c50
        /*0bb4*/ 	.short	0x010a
        /*0bb6*/ 	.byte	0x1a
	.zero		1


	//   ....[45]....
        /*0bb8*/ 	.word	0x0000b7f0
        /*0bbc*/ 	.word	0x00000009
        /*0bc0*/ 	.word	0x00000000
        /*0bc4*/ 	.short	0x0101
        /*0bc6*/ 	.byte	0x3f
	.zero		1


	//   ....[46]....
        /*0bc8*/ 	.word	0x0000b970
        /*0bcc*/ 	.word	0x000000ff
        /*0bd0*/ 	.word	0x00028c30
        /*0bd4*/ 	.short	0x010a
        /*0bd6*/ 	.byte	0x1b
	.zero		1


	//   ....[47]....
        /*0bd8*/ 	.word	0x0000b9b0
        /*0bdc*/ 	.word	0x000000ff
        /*0be0*/ 	.word	0x00028c30
        /*0be4*/ 	.short	0x010a
        /*0be6*/ 	.byte	0x1b
	.zero		1


	//   ....[48]....
        /*0be8*/ 	.word	0x0000bd90
        /*0bec*/ 	.word	0x00000008
        /*0bf0*/ 	.word	0x00000000
        /*0bf4*/ 	.short	0x0101
        /*0bf6*/ 	.byte	0x3f
	.zero		1


	//   ....[49]....
        /*0bf8*/ 	.word	0x0000dcf0
        /*0bfc*/ 	.word	0x000000ff
        /*0c00*/ 	.word	0x00028c50
        /*0c04*/ 	.short	0x010a
        /*0c06*/ 	.byte	0x1b
	.zero		1


	//   ....[50]....
        /*0c08*/ 	.word	0x0000dd30
        /*0c0c*/ 	.word	0x000000ff
        /*0c10*/ 	.word	0x00028c50
        /*0c14*/ 	.short	0x010a
        /*0c16*/ 	.byte	0x1b
	.zero		1


	//   ....[51]....
        /*0c18*/ 	.word	0x0000dfd0
        /*0c1c*/ 	.word	0x00000014
        /*0c20*/ 	.word	0x00000000
        /*0c24*/ 	.short	0x0101
        /*0c26*/ 	.byte	0x3f
	.zero		1


	//   ....[52]....
        /*0c28*/ 	.word	0x00010920
        /*0c2c*/ 	.word	0x000000ff
        /*0c30*/ 	.word	0x00000000
        /*0c34*/ 	.short	0x0101
        /*0c36*/ 	.byte	0x04
	.zero		1


	//   ....[53]....
        /*0c38*/ 	.word	0x00011280
        /*0c3c*/ 	.word	0x000000ff
        /*0c40*/ 	.word	0x00000000
        /*0c44*/ 	.short	0x0101
        /*0c46*/ 	.byte	0x04
	.zero		1


	//   ....[54]....
        /*0c48*/ 	.word	0x00015a80
        /*0c4c*/ 	.word	0x00000000
        /*0c50*/ 	.word	0x00028c40
        /*0c54*/ 	.short	0x010a
        /*0c56*/ 	.byte	0x3f
	.zero		1


	//   ....[55]....
        /*0c58*/ 	.word	0x00016540
        /*0c5c*/ 	.word	0x00000013
        /*0c60*/ 	.word	0x00028c00
        /*0c64*/ 	.short	0x0107
        /*0c66*/ 	.byte	0x3f
	.zero		1


	//   ....[56]....
        /*0c68*/ 	.word	0x00016630
        /*0c6c*/ 	.word	0x00000013
        /*0c70*/ 	.word	0x00028c00
        /*0c74*/ 	.short	0x0101
        /*0c76*/ 	.byte	0x3f
	.zero		1


	//   ....[57]....
        /*0c78*/ 	.word	0x00016650
        /*0c7c*/ 	.word	0x00000013
        /*0c80*/ 	.word	0x00028c20
        /*0c84*/ 	.short	0x010a
        /*0c86*/ 	.byte	0x3f
	.zero		1


	//   ....[58]....
        /*0c88*/ 	.word	0x00016730
        /*0c8c*/ 	.word	0x00000000
        /*0c90*/ 	.word	0x00028c60
        /*0c94*/ 	.short	0x010a
        /*0c96*/ 	.byte	0x3f
	.zero		1


	//   ....[59]....
        /*0c98*/ 	.word	0x00017420
        /*0c9c*/ 	.word	0x00000003
        /*0ca0*/ 	.word	0x00028c40
        /*0ca4*/ 	.short	0x010a
        /*0ca6*/ 	.byte	0x3f
	.zero		1


	//   ....[60]....
        /*0ca8*/ 	.word	0x00017680
        /*0cac*/ 	.word	0x00000003
        /*0cb0*/ 	.word	0x00028c60
        /*0cb4*/ 	.short	0x010a
        /*0cb6*/ 	.byte	0x3f
	.zero		1


	//   ....[61]....
        /*0cb8*/ 	.word	0x00018230
        /*0cbc*/ 	.word	0x00000004
        /*0cc0*/ 	.word	0x00028c40
        /*0cc4*/ 	.short	0x010a
        /*0cc6*/ 	.byte	0x3f
	.zero		1


	//   ....[62]....
        /*0cc8*/ 	.word	0x00018480
        /*0ccc*/ 	.word	0x00000004
        /*0cd0*/ 	.word	0x00028c60
        /*0cd4*/ 	.short	0x010a
        /*0cd6*/ 	.byte	0x3f
	.zero		1


	//   ....[63]....
        /*0cd8*/ 	.word	0x00018fc0
        /*0cdc*/ 	.word	0x00000004
        /*0ce0*/ 	.word	0x00028c40
        /*0ce4*/ 	.short	0x010a
        /*0ce6*/ 	.byte	0x3f
	.zero		1


	//   ....[64]....
        /*0ce8*/ 	.word	0x00019220
        /*0cec*/ 	.word	0x00000004
        /*0cf0*/ 	.word	0x00028c60
        /*0cf4*/ 	.short	0x010a
        /*0cf6*/ 	.byte	0x3f
	.zero		1


	//   ....[65]....
        /*0cf8*/ 	.word	0x0001afa0
        /*0cfc*/ 	.word	0x00000000
        /*0d00*/ 	.word	0x00028c20
        /*0d04*/ 	.short	0x010a
        /*0d06*/ 	.byte	0x3f
	.zero		1


	//   ....[66]....
        /*0d08*/ 	.word	0x0001b160
        /*0d0c*/ 	.word	0x00000006
        /*0d10*/ 	.word	0x00000000
        /*0d14*/ 	.short	0x010a
        /*0d16*/ 	.byte	0x3f
	.zero		1


	//   ....[67]....
        /*0d18*/ 	.word	0x0001b1d0
        /*0d1c*/ 	.word	0x00000007
        /*0d20*/ 	.word	0x00000000
        /*0d24*/ 	.short	0x010a
        /*0d26*/ 	.byte	0x3f
	.zero		1


	//   ....[68]....
        /*0d28*/ 	.word	0x0001b240
        /*0d2c*/ 	.word	0x00000004
        /*0d30*/ 	.word	0x00000000
        /*0d34*/ 	.short	0x010a
        /*0d36*/ 	.byte	0x3f
	.zero		1


	//   ....[69]....
        /*0d38*/ 	.word	0x0001b270
        /*0d3c*/ 	.word	0x00000003
        /*0d40*/ 	.word	0x00000000
        /*0d44*/ 	.short	0x010a
        /*0d46*/ 	.byte	0x3f
	.zero		1


	//   ....[70]....
        /*0d48*/ 	.word	0x0001b2e0
        /*0d4c*/ 	.word	0x00000003
        /*0d50*/ 	.word	0x00028c50
        /*0d54*/ 	.short	0x010a
        /*0d56*/ 	.byte	0x3f
	.zero		1


	//   ....[71]....
        /*0d58*/ 	.word	0x0001b340
        /*0d5c*/ 	.word	0x00000003
        /*0d60*/ 	.word	0x00028c50
        /*0d64*/ 	.short	0x010a
        /*0d66*/ 	.byte	0x3f
	.zero		1


	//   ....[72]....
        /*0d68*/ 	.word	0x0001b3a0
        /*0d6c*/ 	.word	0x00000003
        /*0d70*/ 	.word	0x00028c00
        /*0d74*/ 	.short	0x010a
        /*0d76*/ 	.byte	0x3f
	.zero		1


	//   ....[73]....
        /*0d78*/ 	.word	0x0001b3f0
        /*0d7c*/ 	.word	0x00000007
        /*0d80*/ 	.word	0x00028c30
        /*0d84*/ 	.short	0x010a
        /*0d86*/ 	.byte	0x3f
	.zero		1


	//   ....[74]....
        /*0d88*/ 	.word	0x0001b440
        /*0d8c*/ 	.word	0x00000007
        /*0d90*/ 	.word	0x00028c50
        /*0d94*/ 	.short	0x010a
        /*0d96*/ 	.byte	0x3f
	.zero		1


	//   ....[75]....
        /*0d98*/ 	.word	0x0001b4a0
        /*0d9c*/ 	.word	0x00000008
        /*0da0*/ 	.word	0x00028c30
        /*0da4*/ 	.short	0x010a
        /*0da6*/ 	.byte	0x3f
	.zero		1


	//   ....[76]....
        /*0da8*/ 	.word	0x0001b4f0
        /*0dac*/ 	.word	0x000000a8
        /*0db0*/ 	.word	0x00028c50
        /*0db4*/ 	.short	0x010a
        /*0db6*/ 	.byte	0x3f
	.zero		1


	//   ....[77]....
        /*0db8*/ 	.word	0x0001b550
        /*0dbc*/ 	.word	0x00000006
        /*0dc0*/ 	.word	0x00028c30
        /*0dc4*/ 	.short	0x010a
        /*0dc6*/ 	.byte	0x3f
	.zero		1


	//   ....[78]....
        /*0dc8*/ 	.word	0x0001b5a0
        /*0dcc*/ 	.word	0x00000009
        /*0dd0*/ 	.word	0x00028c50
        /*0dd4*/ 	.short	0x010a
        /*0dd6*/ 	.byte	0x3f
	.zero		1


	//   ....[79]....
        /*0dd8*/ 	.word	0x0001b600
        /*0ddc*/ 	.word	0x00000006
        /*0de0*/ 	.word	0x00028c30
        /*0de4*/ 	.short	0x010a
        /*0de6*/ 	.byte	0x3f
	.zero		1


	//   ....[80]....
        /*0de8*/ 	.word	0x0001b650
        /*0dec*/ 	.word	0x00000014
        /*0df0*/ 	.word	0x00028c50
        /*0df4*/ 	.short	0x010a
        /*0df6*/ 	.byte	0x3f
	.zero		1


	//   ....[81]....
        /*0df8*/ 	.word	0x0001b7f0
        /*0dfc*/ 	.word	0x00000000
        /*0e00*/ 	.word	0x00028c40
        /*0e04*/ 	.short	0x010a
        /*0e06*/ 	.byte	0x3f
	.zero		1


	//   ....[82]....
        /*0e08*/ 	.word	0x0001bd50
        /*0e0c*/ 	.word	0x00000013
        /*0e10*/ 	.word	0x00028c20
        /*0e14*/ 	.short	0x010a
        /*0e16*/ 	.byte	0x3f
	.zero		1


	//   ....[83]....
        /*0e18*/ 	.word	0x0001bda0
        /*0e1c*/ 	.word	0x00000000
        /*0e20*/ 	.word	0x00028c60
        /*0e24*/ 	.short	0x010a
        /*0e26*/ 	.byte	0x3f
	.zero		1


	//   ....[84]....
        /*0e28*/ 	.word	0x0001bdf0
        /*0e2c*/ 	.word	0x00000003
        /*0e30*/ 	.word	0x00028c40
        /*0e34*/ 	.short	0x010a
        /*0e36*/ 	.byte	0x3f
	.zero		1


	//   ....[85]....
        /*0e38*/ 	.word	0x0001be40
        /*0e3c*/ 	.word	0x00000003
        /*0e40*/ 	.word	0x00028c60
        /*0e44*/ 	.short	0x010a
        /*0e46*/ 	.byte	0x3f
	.zero		1


	//   ....[86]....
        /*0e48*/ 	.word	0x0001be90
        /*0e4c*/ 	.word	0x00000004
        /*0e50*/ 	.word	0x00028c40
        /*0e54*/ 	.short	0x010a
        /*0e56*/ 	.byte	0x3f
	.zero		1


	//   ....[87]....
        /*0e58*/ 	.word	0x0001bee0
        /*0e5c*/ 	.word	0x00000004
        /*0e60*/ 	.word	0x00028c60
        /*0e64*/ 	.short	0x010a
        /*0e66*/ 	.byte	0x3f
	.zero		1


	//   ....[88]....
        /*0e68*/ 	.word	0x0001bf30
        /*0e6c*/ 	.word	0x00000004
        /*0e70*/ 	.word	0x00028c40
        /*0e74*/ 	.short	0x010a
        /*0e76*/ 	.byte	0x3f
	.zero		1


	//   ....[89]....
        /*0e78*/ 	.word	0x0001bf80
        /*0e7c*/ 	.word	0x00000004
        /*0e80*/ 	.word	0x00028c60
        /*0e84*/ 	.short	0x010a
        /*0e86*/ 	.byte	0x3f
	.zero		1


	//   ....[90]....
        /*0e88*/ 	.word	0x0001ca30
        /*0e8c*/ 	.word	0x00000000
        /*0e90*/ 	.word	0x00028c20
        /*0e94*/ 	.short	0x010a
        /*0e96*/ 	.byte	0x3f
	.zero		1


	//   ....[91]....
        /*0e98*/ 	.word	0x0001cbd0
        /*0e9c*/ 	.word	0x00000006
        /*0ea0*/ 	.word	0x00000000
        /*0ea4*/ 	.short	0x010a
        /*0ea6*/ 	.byte	0x3f
	.zero		1


	//   ....[92]....
        /*0ea8*/ 	.word	0x0001cc20
        /*0eac*/ 	.word	0x00000007
        /*0eb0*/ 	.word	0x00000000
        /*0eb4*/ 	.short	0x010a
        /*0eb6*/ 	.byte	0x3f
	.zero		1


	//   ....[93]....
        /*0eb8*/ 	.word	0x0001cc70
        /*0ebc*/ 	.word	0x00000004
        /*0ec0*/ 	.word	0x00000000
        /*0ec4*/ 	.short	0x010a
        /*0ec6*/ 	.byte	0x3f
	.zero		1


	//----- nvinfo : EIATTR_NUM_MBARRIERS
	.align		4
.L_384:
        /*0ec8*/ 	.byte	0x03, 0x38
        /*0eca*/ 	.short	0x0016


	//----- nvinfo : EIATTR_EXIT_INSTR_OFFSETS
	.align		4
        /*0ecc*/ 	.byte	0x04, 0x1c
        /*0ece*/ 	.short	(.L_386 - .L_385)


	//   ....[0]....
.L_385:
        /*0ed0*/ 	.word	0x00000a40


	//   ....[1]....
        /*0ed4*/ 	.word	0x00013420


	//   ....[2]....
        /*0ed8*/ 	.word	0x0001b2c0


	//----- nvinfo : EIATTR_MAX_THREADS
	.align		4
.L_386:
        /*0edc*/ 	.byte	0x04, 0x05
        /*0ede*/ 	.short	(.L_388 - .L_387)
.L_387:
        /*0ee0*/ 	.word	0x00000180
        /*0ee4*/ 	.word	0x00000001
        /*0ee8*/ 	.word	0x00000001


	//----- nvinfo : EIATTR_CRS_STACK_SIZE
	.align		4
.L_388:
        /*0eec*/ 	.byte	0x04, 0x1e
        /*0eee*/ 	.short	(.L_390 - .L_389)
.L_389:
        /*0ef0*/ 	.word	0x00000000


	//----- nvinfo : EIATTR_CBANK_PARAM_SIZE
	.align		4
.L_390:
        /*0ef4*/ 	.byte	0x03, 0x19
        /*0ef6*/ 	.short	0x0af0


	//----- nvinfo : EIATTR_PARAM_CBANK
	.align		4
        /*0ef8*/ 	.byte	0x04, 0x0a
        /*0efa*/ 	.short	(.L_392 - .L_391)
	.align		4
.L_391:
        /*0efc*/ 	.word	index@(.nv.constant0._ZN7cutlass13device_kernelIN5flash11enable_sm90INS1_16FlashAttnFwdSm90INS1_25CollectiveMainloopFwdSm90ILi2EN4cute5tupleIJNS5_1CILi1EEES8_S8_EEENS6_IJNS7_ILi64EEESA_SA_EEELi512ENS_6half_tEfNS_4arch4Sm90ELb0ELb1ELb1ELb1ELb0ELb0ELb0ELb0ELb0ELb1ELb1ELb0EEENS1_21CollectiveEpilogueFwdINS6_IJSA_NS7_ILi512EEESA_EEES9_SC_SE_Li256ELb1ELb1ELb1ELb0EEENS1_36VarlenDynamicPersistentTileSchedulerILi64ELi64ELi256ELi128ELb1ELb1ELb1ELb1ELb0ELb1EEEEEEEEEvNT_6ParamsE)
        /*0f00*/ 	.short	0x0210
        /*0f02*/ 	.short	0x0af0


	//----- nvinfo : EIATTR_SW_WAR
	.align		4
.L_392:
        /*0f04*/ 	.byte	0x04, 0x36
        /*0f06*/ 	.short	(.L_394 - .L_393)
.L_393:
        /*0f08*/ 	.word	0x00000008
.L_394:


//--------------------- .nv.info._ZN7cutlass13device_kernelIN5flash11enable_sm90INS1_16FlashAttnFwdSm90INS1_25CollectiveMainloopFwdSm90ILi2EN4cute5tupleIJNS5_1CILi1EEES8_S8_EEENS6_IJNS7_ILi64EEESA_SA_EEELi512ENS_6half_tEfNS_4arch4Sm90ELb0ELb1ELb1ELb1ELb0ELb1ELb0ELb0ELb0ELb1ELb1ELb0EEENS1_21CollectiveEpilogueFwdINS6_IJSA_NS7_ILi512EEESA_EEES9_SC_SE_Li256ELb1ELb1ELb1ELb0EEENS1_36VarlenDynamicPersistentTileSchedulerILi64ELi64ELi256ELi128ELb1ELb1ELb1ELb1ELb0ELb1EEEEEEEEEvNT_6ParamsE --------------------------
	.section	.nv.info._ZN7cutlass13device_kernelIN5flash11enable_sm90INS1_16FlashAttnFwdSm90INS1_25CollectiveMainloopFwdSm90ILi2EN4cute5tupleIJNS5_1CILi1EEES8_S8_EEENS6_IJNS7_ILi64EEESA_SA_EEELi512ENS_6half_tEfNS_4arch4Sm90ELb0ELb1ELb1ELb1ELb0ELb1ELb0ELb0ELb0ELb1ELb1ELb0EEENS1_21CollectiveEpilogueFwdINS6_IJSA_NS7_ILi512EEESA_EEES9_SC_SE_Li256ELb1ELb1ELb1ELb0EEENS1_36VarlenDynamicPersistentTileSchedulerILi64ELi64ELi256ELi128ELb1ELb1ELb1ELb1ELb0ELb1EEEEEEEEEvNT_6ParamsE,"",@"SHT_CUDA_INFO"
	.sectionflags	@""
	.align	4


	//----- nvinfo : EIATTR_CUDA_API_VERSION
	.align		4
        /*0000*/ 	.byte	0x04, 0x37
        /*0002*/ 	.short	(.L_396 - .L_395)
.L_395:
        /*0004*/ 	.word	0x00000082


	//----- nvinfo : EIATTR_KPARAM_INFO
	.align		4
.L_396:
        /*0008*/ 	.byte	0x04, 0x17
        /*000a*/ 	.short	(.L_398 - .L_397)
.L_397:
        /*000c*/ 	.word	0x00000000
        /*0010*/ 	.short	0x0000
        /*0012*/ 	.short	0x0070
        /*0014*/ 	.byte	0x00, 0xf0, 0x01, 0x2a


	//----- nvinfo : EIATTR_SPARSE_MMA_MASK
	.align		4
.L_398:
        /*0018*/ 	.byte	0x03, 0x50
        /*001a*/ 	.short	0x0000


	//----- nvinfo : EIATTR_MAXREG_COUNT
	.align		4
        /*001c*/ 	.byte	0x03, 0x1b
        /*001e*/ 	.short	0x00a8


	//----- nvinfo : EIATTR_NUM_BARRIERS
	.align		4
        /*0020*/ 	.byte	0x02, 0x4c
        /*0022*/ 	.byte	0x10
	.zero		1


	//----- nvinfo : EIATTR_EXTERNS
	.align		4
        /*0024*/ 	.byte	0x04, 0x0f
        /*0026*/ 	.short	(.L_400 - .L_399)


	//   ....[0]....
	.align		4
.L_399:
        /*0028*/ 	.word	index@(__assertfail)


	//----- nvinfo : EIATTR_ANNOTATIONS
	.align		4
.L_400:
        /*002c*/ 	.byte	0x04, 0x55
        /*002e*/ 	.short	(.L_402 - .L_401)


	//   ....[0]....
.L_401:
        /* <DEDUP_REMOVED lines=82> */


	//----- nvinfo : EIATTR_MERCURY_ISA_VERSION
	.align		4
.L_402:
        /*0538*/ 	.byte	0x03, 0x5f
        /*053a*/ 	.short	0x0101


	//----- nvinfo : EIATTR_UNUSED_LOAD_BYTE_OFFSET
	.align		4
        /*053c*/ 	.byte	0x04, 0x44
        /*053e*/ 	.short	(.L_404 - .L_403)


	//   ....[0]....
.L_403:
        /*0540*/ 	.word	0x00000a80
        /*0544*/ 	.word	0x0000fff0


	//   ....[1]....
        /*0548*/ 	.word	0x00014e90
        /*054c*/ 	.word	0x0000fff0


	//----- nvinfo : EIATTR_INT_WARP_WIDE_INSTR_OFFSETS
	.align		4
.L_404:
        /*0550*/ 	.byte	0x04, 0x31
        /*0552*/ 	.short	(.L_406 - .L_405)


	//   ....[0]....
.L_405:
        /*0554*/ 	.word	0x00000190


	//   ....[1]....
        /*0558*/ 	.word	0x000001d0


	//   ....[2]....
        /*055c*/ 	.word	0x00000240


	//   ....[3]....
        /*0560*/ 	.word	0x0001d9c0


	//   ....[4]....
        /*0564*/ 	.word	0x0001da50


	//   ....[5]....
        /*0568*/ 	.word	0x00022340


	//   ....[6]....
        /*056c*/ 	.word	0x000223d0


	//----- nvinfo : EIATTR_COOP_GROUP_MASK_REGIDS
	.align		4
.L_406:
        /*0570*/ 	.byte	0x04, 0x29
        /*0572*/ 	.short	(.L_408 - .L_407)


	//   ....[0]....
.L_407:
        /*0574*/ 	.word	0xffffffff


	//   ....[1]....
        /*0578*/ 	.word	0xffffffff


	//   ....[2]....
        /*057c*/ 	.word	0xffffffff


	//   ....[3]....
        /*0580*/ 	.word	0xffffffff


	//   ....[4]....
        /*0584*/ 	.word	0xffffffff


	//   ....[5]....
        /*0588*/ 	.word	0xffffffff


	//   ....[6]....
        /*058c*/ 	.word	0xffffffff


	//   ....[7]....
        /*0590*/ 	.word	0xffffffff


	//   ....[8]....
        /*0594*/ 	.word	0xffffffff


	//   ....[9]....
        /*0598*/ 	.word	0xffffffff


	//   ....[10]....
        /*059c*/ 	.word	0xffffffff


	//   ....[11]....
        /*05a0*/ 	.word	0xffffffff


	//   ....[12]....
        /*05a4*/ 	.word	0xffffffff


	//   ....[13]....
        /*05a8*/ 	.word	0xffffffff


	//   ....[14]....
        /*05ac*/ 	.word	0xffffffff


	//   ....[15]....
        /*05b0*/ 	.word	0xffffffff


	//   ....[16]....
        /*05b4*/ 	.word	0xffffffff


	//   ....[17]....
        /*05b8*/ 	.word	0xffffffff


	//   ....[18]....
        /*05bc*/ 	.word	0xffffffff


	//   ....[19]....
        /*05c0*/ 	.word	0xffffffff


	//   ....[20]....
        /*05c4*/ 	.word	0xffffffff


	//   ....[21]....
        /*05c8*/ 	.word	0xffffffff


	//   ....[22]....
        /*05cc*/ 	.word	0xffffffff


	//   ....[23]....
        /*05d0*/ 	.word	0xffffffff


	//   ....[24]....
        /*05d4*/ 	.word	0xffffffff


	//   ....[25]....
        /*05d8*/ 	.word	0xffffffff


	//   ....[26]....
        /*05dc*/ 	.word	0xffffffff


	//   ....[27]....
        /*05e0*/ 	.word	0xffffffff


	//   ....[28]....
        /*05e4*/ 	.word	0xffffffff


	//   ....[29]....
        /*05e8*/ 	.word	0xffffffff


	//   ....[30]....
        /*05ec*/ 	.word	0xffffffff


	//   ....[31]....
        /*05f0*/ 	.word	0xffffffff


	//   ....[32]....
        /*05f4*/ 	.word	0xffffffff


	//   ....[33]....
        /*05f8*/ 	.word	0xffffffff


	//   ....[34]....
        /*05fc*/ 	.word	0xffffffff


	//   ....[35]....
        /*0600*/ 	.word	0xffffffff


	//   ....[36]....
        /*0604*/ 	.word	0xffffffff


	//   ....[37]....
        /*0608*/ 	.word	0xffffffff


	//   ....[38]....
        /*060c*/ 	.word	0xffffffff


	//   ....[39]....
        /*0610*/ 	.word	0xffffffff


	//   ....[40]....
        /*0614*/ 	.word	0xffffffff


	//   ....[41]....
        /*0618*/ 	.word	0xffffffff


	//   ....[42]....
        /*061c*/ 	.word	0xffffffff


	//   ....[43]....
        /*0620*/ 	.word	0xffffffff


	//   ....[44]....
        /*0624*/ 	.word	0xffffffff


	//   ....[45]....
        /*0628*/ 	.word	0xffffffff


	//   ....[46]....
        /*062c*/ 	.word	0xffffffff


	//   ....[47]....
        /*0630*/ 	.word	0xffffffff


	//   ....[48]....
        /*0634*/ 	.word	0xffffffff


	//   ....[49]....
        /*0638*/ 	.word	0xffffffff


	//   ....[50]....
        /*063c*/ 	.word	0xffffffff


	//   ....[51]....
        /*0640*/ 	.word	0xffffffff


	//   ....[52]....
        /*0644*/ 	.word	0xffffffff


	//   ....[53]....
        /*0648*/ 	.word	0xffffffff


	//   ....[54]....
        /*064c*/ 	.word	0xffffffff


	//   ....[55]....
        /*0650*/ 	.word	0xffffffff


	//   ....[56]....
        /*0654*/ 	.word	0xffffffff


	//   ....[57]....
        /*0658*/ 	.word	0xffffffff


	//   ....[58]....
        /*065c*/ 	.word	0xffffffff


	//   ....[59]....
        /*0660*/ 	.word	0xffffffff


	//   ....[60]....
        /*0664*/ 	.word	0xffffffff


	//   ....[61]....
        /*0668*/ 	.word	0xffffffff


	//   ....[62]....
        /*066c*/ 	.word	0xffffffff


	//   ....[63]....
        /*0670*/ 	.word	0xffffffff


	//   ....[64]....
        /*0674*/ 	.word	0xffffffff


	//   ....[65]....
        /*0678*/ 	.word	0xffffffff


	//   ....[66]....
        /*067c*/ 	.word	0xffffffff


	//   ....[67]....
        /*0680*/ 	.word	0xffffffff


	//   ....[68]....
        /*0684*/ 	.word	0xffffffff


	//   ....[69]....
        /*0688*/ 	.word	0xffffffff


	//   ....[70]....
        /*068c*/ 	.word	0xffffffff


	//   ....[71]....
        /*0690*/ 	.word	0xffffffff


	//   ....[72]....
        /*0694*/ 	.word	0xffffffff


	//   ....[73]....
        /*0698*/ 	.word	0xffffffff


	//   ....[74]....
        /*069c*/ 	.word	0xffffffff


	//   ....[75]....
        /*06a0*/ 	.word	0xffffffff


	//   ....[76]....
        /*06a4*/ 	.word	0xffffffff


	//   ....[77]....
        /*06a8*/ 	.word	0xffffffff


	//   ....[78]....
        /*06ac*/ 	.word	0xffffffff


	//   ....[79]....
        /*06b0*/ 	.word	0xffffffff


	//   ....[80]....
        /*06b4*/ 	.word	0xffffffff


	//   ....[81]....
        /*06b8*/ 	.word	0xffffffff


	//   ....[82]....
        /*06bc*/ 	.word	0xffffffff


	//   ....[83]....
        /*06c0*/ 	.word	0xffffffff


	//   ....[84]....
        /*06c4*/ 	.word	0xffffffff


	//   ....[85]....
        /*06c8*/ 	.word	0xffffffff


	//   ....[86]....
        /*06cc*/ 	.word	0xffffffff


	//   ....[87]....
        /*06d0*/ 	.word	0xffffffff


	//   ....[88]....
        /*06d4*/ 	.word	0xffffffff


	//   ....[89]....
        /*06d8*/ 	.word	0xffffffff


	//   ....[90]....
        /*06dc*/ 	.word	0xffffffff


	//   ....[91]....
        /*06e0*/ 	.word	0xffffffff


	//   ....[92]....
        /*06e4*/ 	.word	0xffffffff


	//   ....[93]....
        /*06e8*/ 	.word	0xffffffff


	//   ....[94]....
        /*06ec*/ 	.word	0xffffffff


	//   ....[95]....
        /*06f0*/ 	.word	0xffffffff


	//   ....[96]....
        /*06f4*/ 	.word	0xffffffff


	//   ....[97]....
        /*06f8*/ 	.word	0xffffffff


	//   ....[98]....
        /*06fc*/ 	.word	0xffffffff


	//   ....[99]....
        /*0700*/ 	.word	0xffffffff


	//   ....[100]....
        /*0704*/ 	.word	0xffffffff


	//   ....[101]....
        /*0708*/ 	.word	0xffffffff


	//   ....[102]....
        /*070c*/ 	.word	0xffffffff


	//   ....[103]....
        /*0710*/ 	.word	0xffffffff


	//   ....[104]....
        /*0714*/ 	.word	0xffffffff


	//   ....[105]....
        /*0718*/ 	.word	0xffffffff


	//   ....[106]....
        /*071c*/ 	.word	0xffffffff


	//   ....[107]....
        /*0720*/ 	.word	0xffffffff


	//   ....[108]....
        /*0724*/ 	.word	0xffffffff


	//   ....[109]....
        /*0728*/ 	.word	0xffffffff


	//   ....[110]....
        /*072c*/ 	.word	0xffffffff


	//   ....[111]....
        /*0730*/ 	.word	0xffffffff


	//   ....[112]....
        /*0734*/ 	.word	0xffffffff


	//   ....[113]....
        /*0738*/ 	.word	0xffffffff


	//   ....[114]....
        /*073c*/ 	.word	0xffffffff


	//   ....[115]....
        /*0740*/ 	.word	0xffffffff


	//   ....[116]....
        /*0744*/ 	.word	0xffffffff


	//   ....[117]....
        /*0748*/ 	.word	0xffffffff


	//   ....[118]....
        /*074c*/ 	.word	0x0500000f


	//   ....[119]....
        /*0750*/ 	.word	0x0500000f


	//   ....[120]....
        /*0754*/ 	.word	0x0500000f


	//   ....[121]....
        /*0758*/ 	.word	0x0500000f


	//   ....[122]....
        /*075c*/ 	.word	0x0500000f


	//   ....[123]....
        /*0760*/ 	.word	0x0500000f


	//   ....[124]....
        /*0764*/ 	.word	0x0500000f


	//   ....[125]....
        /*0768*/ 	.word	0x0500000f


	//   ....[126]....
        /*076c*/ 	.word	0x0500000f


	//   ....[127]....
        /*0770*/ 	.word	0x0500000f


	//   ....[128]....
        /*0774*/ 	.word	0x0500000f


	//   ....[129]....
        /*0778*/ 	.word	0x0500000f


	//   ....[130]....
        /*077c*/ 	.word	0x0500000f


	//   ....[131]....
        /*0780*/ 	.word	0x0500000f


	//   ....[132]....
        /*0784*/ 	.word	0x0500000f


	//   ....[133]....
        /*0788*/ 	.word	0x0500000f


	//   ....[134]....
        /*078c*/ 	.word	0x0500000f


	//   ....[135]....
        /*0790*/ 	.word	0x0500000f


	//   ....[136]....
        /*0794*/ 	.word	0x0500000f


	//   ....[137]....
        /*0798*/ 	.word	0x0500000f


	//   ....[138]....
        /*079c*/ 	.word	0x0500000f


	//   ....[139]....
        /*07a0*/ 	.word	0x0500000f


	//   ....[140]....
        /*07a4*/ 	.word	0x0500000f


	//   ....[141]....
        /*07a8*/ 	.word	0x0500000f


	//   ....[142]....
        /*07ac*/ 	.word	0x0500000f


	//   ....[143]....
        /*07b0*/ 	.word	0x0500000f


	//   ....[144]....
        /*07b4*/ 	.word	0x0500000f


	//   ....[145]....
        /*07b8*/ 	.word	0x0500000f


	//   ....[146]....
        /*07bc*/ 	.word	0x0500000f


	//   ....[147]....
        /*07c0*/ 	.word	0x0500000f


	//   ....[148]....
        /*07c4*/ 	.word	0x0500000f


	//   ....[149]....
        /*07c8*/ 	.word	0x0500000f


	//   ....[150]....
        /*07cc*/ 	.word	0x0500000f


	//   ....[151]....
        /*07d0*/ 	.word	0x0500000f


	//   ....[152]....
        /*07d4*/ 	.word	0x0500000f


	//   ....[153]....
        /*07d8*/ 	.word	0x0500000f


	//   ....[154]....
        /*07dc*/ 	.word	0x0500000f


	//   ....[155]....
        /*07e0*/ 	.word	0x0500000f


	//   ....[156]....
        /*07e4*/ 	.word	0x0500000f


	//   ....[157]....
        /*07e8*/ 	.word	0x0500000f


	//   ....[158]....
        /*07ec*/ 	.word	0x0500000f


	//   ....[159]....
        /*07f0*/ 	.word	0x0500000f


	//   ....[160]....
        /*07f4*/ 	.word	0x0500000f


	//   ....[161]....
        /*07f8*/ 	.word	0x0500000f


	//   ....[162]....
        /*07fc*/ 	.word	0x0500000f


	//----- nvinfo : EIATTR_COOP_GROUP_INSTR_OFFSETS
	.align		4
.L_408:
        /*0800*/ 	.byte	0x04, 0x28
        /*0802*/ 	.short	(.L_410 - .L_409)


	//   ....[0]....
.L_409:
        /*0804*/ 	.word	0x00000060


	//   ....[1]....
        /*0808*/ 	.word	0x000001a0


	//   ....[2]....
        /*080c*/ 	.word	0x000001f0


	//   ....[3]....
        /*0810*/ 	.word	0x000003e0


	//   ....[4]....
        /*0814*/ 	.word	0x00000540


	//   ....[5]....
        /*0818*/ 	.word	0x00000660


	//   ....[6]....
        /*081c*/ 	.word	0x000007c0


	//   ....[7]....
        /*0820*/ 	.word	0x00005690


	//   ....[8]....
        /*0824*/ 	.word	0x00007bd0


	//   ....[9]....
        /*0828*/ 	.word	0x00008370


	//   ....[10]....
        /*082c*/ 	.word	0x00008380


	//   ....[11]....
        /*0830*/ 	.word	0x00008390


	//   ....[12]....
        /*0834*/ 	.word	0x000083a0


	//   ....[13]....
        /*0838*/ 	.word	0x000086b0


	//   ....[14]....
        /*083c*/ 	.word	0x000086c0


	//   ....[15]....
        /*0840*/ 	.word	0x000086d0


	//   ....[16]....
        /*0844*/ 	.word	0x000086e0


	//   ....[17]....
        /*0848*/ 	.word	0x000098a0


	//   ....[18]....
        /*084c*/ 	.word	0x000098b0


	//   ....[19]....
        /*0850*/ 	.word	0x000098c0


	//   ....[20]....
        /*0854*/ 	.word	0x000098d0


	//   ....[21]....
        /*0858*/ 	.word	0x00009b20


	//   ....[22]....
        /*085c*/ 	.word	0x00009b30


	//   ....[23]....
        /*0860*/ 	.word	0x00009b40


	//   ....[24]....
        /*0864*/ 	.word	0x00009b50


	//   ....[25]....
        /*0868*/ 	.word	0x0000b310


	//   ....[26]....
        /*086c*/ 	.word	0x0000bb40


	//   ....[27]....
        /*0870*/ 	.word	0x0000c130


	//   ....[28]....
        /*0874*/ 	.word	0x0000c200


	//   ....[29]....
        /*0878*/ 	.word	0x0000c540


	//   ....[30]....
        /*087c*/ 	.word	0x0000c5a0


	//   ....[31]....
        /*0880*/ 	.word	0x0000cf10


	//   ....[32]....
        /*0884*/ 	.word	0x0000d4c0


	//   ....[33]....
        /*0888*/ 	.word	0x0000db20


	//   ....[34]....
        /*088c*/ 	.word	0x0000e1f0


	//   ....[35]....
        /*0890*/ 	.word	0x0000e2c0


	//   ....[36]....
        /*0894*/ 	.word	0x0000e920


	//   ....[37]....
        /*0898*/ 	.word	0x0000eaf0


	//   ....[38]....
        /*089c*/ 	.word	0x0000f940


	//   ....[39]....
        /*08a0*/ 	.word	0x00010480


	//   ....[40]....
        /*08a4*/ 	.word	0x000104e0


	//   ....[41]....
        /*08a8*/ 	.word	0x00010d10


	//   ....[42]....
        /*08ac*/ 	.word	0x00010db0


	//   ....[43]....
        /*08b0*/ 	.word	0x00011a50


	//   ....[44]....
        /*08b4*/ 	.word	0x00011e90


	//   ....[45]....
        /*08b8*/ 	.word	0x00012530


	//   ....[46]....
        /*08bc*/ 	.word	0x00012b10


	//   ....[47]....
        /*08c0*/ 	.word	0x00012b30


	//   ....[48]....
        /*08c4*/ 	.word	0x00013380


	//   ....[49]....
        /*08c8*/ 	.word	0x00013550


	//   ....[50]....
        /*08cc*/ 	.word	0x00014360


	//   ....[51]....
        /*08d0*/ 	.word	0x000143b0


	//   ....[52]....
        /*08d4*/ 	.word	0x00014410


	//   ....[53]....
        /*08d8*/ 	.word	0x00014560


	//   ....[54]....
        /*08dc*/ 	.word	0x00014730


	//   ....[55]....
        /*08e0*/ 	.word	0x00015ba0


	//   ....[56]....
        /*08e4*/ 	.word	0x00015f00


	//   ....[57]....
        /*08e8*/ 	.word	0x00015f10


	//   ....[58]....
        /*08ec*/ 	.word	0x00015f40


	//   ....[59]....
        /*08f0*/ 	.word	0x00015f50


	//   ....[60]....
        /*08f4*/ 	.word	0x00016bd0


	//   ....[61]....
        /*08f8*/ 	.word	0x00016bf0


	//   ....[62]....
        /*08fc*/ 	.word	0x00016e80


	//   ....[63]....
        /*0900*/ 	.word	0x00016ea0


	//   ....[64]....
        /*0904*/ 	.word	0x00017810


	//   ....[65]....
        /*0908*/ 	.word	0x00017850


	//   ....[66]....
        /*090c*/ 	.word	0x000180b0


	//   ....[67]....
        /*0910*/ 	.word	0x000180d0


	//   ....[68]....
        /*0914*/ 	.word	0x00019360


	//   ....[69]....
        /*0918*/ 	.word	0x000193c0


	//   ....[70]....
        /*091c*/ 	.word	0x00019610


	//   ....[71]....
        /*0920*/ 	.word	0x00019630


	//   ....[72]....
        /*0924*/ 	.word	0x000198e0


	//   ....[73]....
        /*0928*/ 	.word	0x00019b10


	//   ....[74]....
        /*092c*/ 	.word	0x00019b40


	//   ....[75]....
        /*0930*/ 	.word	0x00019b70


	//   ....[76]....
        /*0934*/ 	.word	0x00019ba0


	//   ....[77]....
        /*0938*/ 	.word	0x00019bd0


	//   ....[78]....
        /*093c*/ 	.word	0x00019c00


	//   ....[79]....
        /*0940*/ 	.word	0x00019da0


	//   ....[80]....
        /*0944*/ 	.word	0x00019dd0


	//   ....[81]....
        /*0948*/ 	.word	0x00019e00


	//   ....[82]....
        /*094c*/ 	.word	0x00019e30


	//   ....[83]....
        /*0950*/ 	.word	0x00019e60


	//   ....[84]....
        /*0954*/ 	.word	0x00019e90


	//   ....[85]....
        /*0958*/ 	.word	0x00019f30


	//   ....[86]....
        /*095c*/ 	.word	0x00019f60


	//   ....[87]....
        /*0960*/ 	.word	0x00019f70


	//   ....[88]....
        /*0964*/ 	.word	0x00019fa0


	//   ....[89]....
        /*0968*/ 	.word	0x0001b820


	//   ....[90]....
        /*096c*/ 	.word	0x0001df90


	//   ....[91]....
        /*0970*/ 	.word	0x0001ea50


	//   ....[92]....
        /*0974*/ 	.word	0x0001ea70


	//   ....[93]....
        /*0978*/ 	.word	0x0001eb20


	//   ....[94]....
        /*097c*/ 	.word	0x0001eb30


	//   ....[95]....
        /*0980*/ 	.word	0x0001ebb0


	//   ....[96]....
        /*0984*/ 	.word	0x0001ebc0


	//   ....[97]....
        /*0988*/ 	.word	0x0001ec10


	//   ....[98]....
        /*098c*/ 	.word	0x0001ec30


	//   ....[99]....
        /*0990*/ 	.word	0x00022660


	//   ....[100]....
        /*0994*/ 	.word	0x000226e0


	//   ....[101]....
        /*0998*/ 	.word	0x00022710


	//   ....[102]....
        /*099c*/ 	.word	0x00022720


	//   ....[103]....
        /*09a0*/ 	.word	0x00022750


	//   ....[104]....
        /*09a4*/ 	.word	0x00022780


	//   ....[105]....
        /*09a8*/ 	.word	0x000227b0


	//   ....[106]....
        /*09ac*/ 	.word	0x000227e0


	//   ....[107]....
        /*09b0*/ 	.word	0x000229a0


	//   ....[108]....
        /*09b4*/ 	.word	0x000229d0


	//   ....[109]....
        /*09b8*/ 	.word	0x00022a00


	//   ....[110]....
        /*09bc*/ 	.word	0x00022a30


	//   ....[111]....
        /*09c0*/ 	.word	0x00022a60


	//   ....[112]....
        /*09c4*/ 	.word	0x00022a90


	//   ....[113]....
        /*09c8*/ 	.word	0x00022b60


	//   ....[114]....
        /*09cc*/ 	.word	0x00022b80


	//   ....[115]....
        /*09d0*/ 	.word	0x00022b90


	//   ....[116]....
        /*09d4*/ 	.word	0x00022c10


	//   ....[117]....
        /*09d8*/ 	.word	0x00023740


	//   ....[118]....
        /*09dc*/ 	.word	0x00023c00


	//   ....[119]....
        /*09e0*/ 	.word	0x00023c90


	//   ....[120]....
        /*09e4*/ 	.word	0x00023ce0


	//   ....[121]....
        /*09e8*/ 	.word	0x00023d30


	//   ....[122]....
        /*09ec*/ 	.word	0x00023dc0


	//   ....[123]....
        /*09f0*/ 	.word	0x00023e50


	//   ....[124]....
        /*09f4*/ 	.word	0x00023ea0


	//   ....[125]....
        /*09f8*/ 	.word	0x00023ef0


	//   ....[126]....
        /*09fc*/ 	.word	0x00023fe0


	//   ....[127]....
        /*0a00*/ 	.word	0x00024070


	//   ....[128]....
        /*0a04*/ 	.word	0x000240c0


	//   ....[129]....
        /*0a08*/ 	.word	0x00024120


	//   ....[130]....
        /*0a0c*/ 	.word	0x000241c0


	//   ....[131]....
        /*0a10*/ 	.word	0x00024250


	//   ....[132]....
        /*0a14*/ 	.word	0x000242a0


	//   ....[133]....
        /*0a18*/ 	.word	0x000242f0


	//   ....[134]....
        /*0a1c*/ 	.word	0x000246a0


	//   ....[135]....
        /*0a20*/ 	.word	0x00024980


	//   ....[136]....
        /*0a24*/ 	.word	0x00024b40


	//   ....[137]....
        /*0a28*/ 	.word	0x00024b90


	//   ....[138]....
        /*0a2c*/ 	.word	0x00024bf0


	//   ....[139]....
        /*0a30*/ 	.word	0x00024ce0


	//   ....[140]....
        /*0a34*/ 	.word	0x00024d40


	//   ....[141]....
        /*0a38*/ 	.word	0x00024e30


	//   ....[142]....
        /*0a3c*/ 	.word	0x00024e90


	//   ....[143]....
        /*0a40*/ 	.word	0x00024f60


	//   ....[144]....
        /*0a44*/ 	.word	0x00025290


	//   ....[145]....
        /*0a48*/ 	.word	0x00025330


	//   ....[146]....
        /*0a4c*/ 	.word	0x000254d0


	//   ....[147]....
        /*0a50*/ 	.word	0x00025550


	//   ....[148]....
        /*0a54*/ 	.word	0x000255d0


	//   ....[149]....
        /*0a58*/ 	.word	0x00025650


	//   ....[150]....
        /*0a5c*/ 	.word	0x000256d0


	//   ....[151]....
        /*0a60*/ 	.word	0x00025760


	//   ....[152]....
        /*0a64*/ 	.word	0x00025800


	//   ....[153]....
        /*0a68*/ 	.word	0x000258b0


	//   ....[154]....
        /*0a6c*/ 	.word	0x00025930


	//   ....[155]....
        /*0a70*/ 	.word	0x000259b0


	//   ....[156]....
        /*0a74*/ 	.word	0x00025a30


	//   ....[157]....
        /*0a78*/ 	.word	0x00025ac0


	//   ....[158]....
        /*0a7c*/ 	.word	0x00025b40


	//   ....[159]....
        /*0a80*/ 	.word	0x00025bf0


	//   ....[160]....
        /*0a84*/ 	.word	0x00025c40


	//   ....[161]....
        /*0a88*/ 	.word	0x00025d00


	//   ....[162]....
        /*0a8c*/ 	.word	0x00025e30


	//----- nvinfo : EIATTR_REG_RECONFIG
	.align		4
.L_410:
        /*0a90*/ 	.byte	0x01, 0x54
	.zero		2


	//----- nvinfo : EIATTR_SYSCALL_OFFSETS
	.align		4
        /*0a94*/ 	.byte	0x04, 0x46
        /*0a96*/ 	.short	(.L_412 - .L_411)


	//   ....[0]....
.L_411:
        /*0a98*/ 	.word	0x00002370


	//   ....[1]....
        /*0a9c*/ 	.word	0x000024c0


	//   ....[2]....
        /*0aa0*/ 	.word	0x00007d80


	//   ....[3]....
        /*0aa4*/ 	.word	0x000080a0


	//   ....[4]....
        /*0aa8*/ 	.word	0x0001dbc0


	//   ....[5]....
        /*0aac*/ 	.word	0x0001dd10


	//   ....[6]....
        /*0ab0*/ 	.word	0x0001de00


	//   ....[7]....
        /*0ab4*/ 	.word	0x0001e630


	//----- nvinfo : EIATTR_MBARRIER_INSTR_OFFSETS
	.align		4
.L_412:
        /*0ab8*/ 	.byte	0x04, 0x39
        /*0aba*/ 	.short	(.L_414 - .L_413)


	//   ....[0]....
.L_413:
        /*0abc*/ 	.word	0x000002d0
        /*0ac0*/ 	.word	0x000000ff
        /*0ac4*/ 	.word	0x00028c00
        /*0ac8*/ 	.short	0x0100
        /*0aca*/ 	.byte	0x08
	.zero		1


	//   ....[1]....
        /*0acc*/ 	.word	0x000002e0
        /*0ad0*/ 	.word	0x000000ff
        /*0ad4*/ 	.word	0x00028c20
        /*0ad8*/ 	.short	0x0100
        /*0ada*/ 	.byte	0x08
	.zero		1


	//   ....[2]....
        /*0adc*/ 	.word	0x00000390
        /*0ae0*/ 	.word	0x000000ff
        /*0ae4*/ 	.word	0x00028c30
        /*0ae8*/ 	.short	0x0100
        /*0aea*/ 	.byte	0x06
	.zero		1


	//   ....[3]....
        /*0aec*/ 	.word	0x000003a0
        /*0af0*/ 	.word	0x000000ff
        /*0af4*/ 	.word	0x00028c40
        /*0af8*/ 	.short	0x0100
        /*0afa*/ 	.byte	0x06
	.zero		1


	//   ....[4]....
        /*0afc*/ 	.word	0x000003b0
        /*0b00*/ 	.word	0x000000ff
        /*0b04*/ 	.word	0x00028c38
        /*0b08*/ 	.short	0x0100
        /*0b0a*/ 	.byte	0x06
	.zero		1


	//   ....[5]....
        /*0b0c*/ 	.word	0x000003c0
        /*0b10*/ 	.word	0x000000ff
        /*0b14*/ 	.word	0x00028c48
        /*0b18*/ 	.short	0x0100
        /*0b1a*/ 	.byte	0x06
	.zero		1


	//   ....[6]....
        /*0b1c*/ 	.word	0x000004f0
        /*0b20*/ 	.word	0x000000ff
        /*0b24*/ 	.word	0x00028c50
        /*0b28*/ 	.short	0x0100
        /*0b2a*/ 	.byte	0x08
	.zero		1


	//   ....[7]....
        /*0b2c*/ 	.word	0x00000500
        /*0b30*/ 	.word	0x000000ff
        /*0b34*/ 	.word	0x00028c60
        /*0b38*/ 	.short	0x0100
        /*0b3a*/ 	.byte	0x08
	.zero		1


	//   ....[8]....
        /*0b3c*/ 	.word	0x00000510
        /*0b40*/ 	.word	0x000000ff
        /*0b44*/ 	.word	0x00028c58
        /*0b48*/ 	.short	0x0100
        /*0b4a*/ 	.byte	0x08
	.zero		1


	//   ....[9]....
        /*0b4c*/ 	.word	0x00000520
        /*0b50*/ 	.word	0x000000ff
        /*0b54*/ 	.word	0x00028c68
        /*0b58*/ 	.short	0x0100
        /*0b5a*/ 	.byte	0x08
	.zero		1


	//   ....[10]....
        /*0b5c*/ 	.word	0x00000610
        /*0b60*/ 	.word	0x000000ff
        /*0b64*/ 	.word	0x00028c70
        /*0b68*/ 	.short	0x0100
        /*0b6a*/ 	.byte	0x06
	.zero		1


	//   ....[11]....
        /*0b6c*/ 	.word	0x00000620
        /*0b70*/ 	.word	0x000000ff
        /*0b74*/ 	.word	0x00028c80
        /*0b78*/ 	.short	0x0100
        /*0b7a*/ 	.byte	0x06
	.zero		1


	//   ....[12]....
        /*0b7c*/ 	.word	0x00000630
        /*0b80*/ 	.word	0x000000ff
        /*0b84*/ 	.word	0x00028c78
        /*0b88*/ 	.short	0x0100
        /*0b8a*/ 	.byte	0x06
	.zero		1


	//   ....[13]....
        /*0b8c*/ 	.word	0x00000640
        /*0b90*/ 	.word	0x000000ff
        /*0b94*/ 	.word	0x00028c88
        /*0b98*/ 	.short	0x0100
        /*0b9a*/ 	.byte	0x06
	.zero		1


	//   ....[14]....
        /*0b9c*/ 	.word	0x00000770
        /*0ba0*/ 	.word	0x000000ff
        /*0ba4*/ 	.word	0x00028c90
        /*0ba8*/ 	.short	0x0100
        /*0baa*/ 	.byte	0x08
	.zero		1


	//   ....[15]....
        /*0bac*/ 	.word	0x00000780
        /*0bb0*/ 	.word	0x000000ff
        /*0bb4*/ 	.word	0x00028ca0
        /*0bb8*/ 	.short	0x0100
        /*0bba*/ 	.byte	0x08
	.zero		1


	//   ....[16]....
        /*0bbc*/ 	.word	0x00000790
        /*0bc0*/ 	.word	0x000000ff
        /*0bc4*/ 	.word	0x00028c98
        /*0bc8*/ 	.short	0x0100
        /*0bca*/ 	.byte	0x08
	.zero		1


	//   ....[17]....
        /*0bcc*/ 	.word	0x000007a0
        /*0bd0*/ 	.word	0x000000ff
        /*0bd4*/ 	.word	0x00028ca8
        /*0bd8*/ 	.short	0x0100
        /*0bda*/ 	.byte	0x08
	.zero		1


	//   ....[18]....
        /*0bdc*/ 	.word	0x000008d0
        /*0be0*/ 	.word	0x000000ff
        /*0be4*/ 	.word	0x00028cb0
        /*0be8*/ 	.short	0x0100
        /*0bea*/ 	.byte	0x08
	.zero		1


	//   ....[19]....
        /*0bec*/ 	.word	0x000008e0
        /*0bf0*/ 	.word	0x000000ff
        /*0bf4*/ 	.word	0x00028cc0
        /*0bf8*/ 	.short	0x0100
        /*0bfa*/ 	.byte	0x08
	.zero		1


	//   ....[20]....
        /*0bfc*/ 	.word	0x000008f0
        /*0c00*/ 	.word	0x000000ff
        /*0c04*/ 	.word	0x00028cb8
        /*0c08*/ 	.short	0x0100
        /*0c0a*/ 	.byte	0x08
	.zero		1


	//   ....[21]....
        /*0c0c*/ 	.word	0x00000900
        /*0c10*/ 	.word	0x000000ff
        /*0c14*/ 	.word	0x00028cc8
        /*0c18*/ 	.short	0x0100
        /*0c1a*/ 	.byte	0x08
	.zero		1


	//   ....[22]....
        /*0c1c*/ 	.word	0x00003030
        /*0c20*/ 	.word	0x0000004a
        /*0c24*/ 	.word	0x00028c90
        /*0c28*/ 	.short	0x010a
        /*0c2a*/ 	.byte	0x3f
	.zero		1


	//   ....[23]....
        /*0c2c*/ 	.word	0x000039c0
        /*0c30*/ 	.word	0x0000004a
        /*0c34*/ 	.word	0x00028c90
        /*0c38*/ 	.short	0x010a
        /*0c3a*/ 	.byte	0x3f
	.zero		1


	//   ....[24]....
        /*0c3c*/ 	.word	0x00004260
        /*0c40*/ 	.word	0x0000004a
        /*0c44*/ 	.word	0x00028c90
        /*0c48*/ 	.short	0x010a
        /*0c4a*/ 	.byte	0x3f
	.zero		1


	//   ....[25]....
        /*0c4c*/ 	.word	0x00004460
        /*0c50*/ 	.word	0x00000004
        /*0c54*/ 	.word	0x00000000
        /*0c58*/ 	.short	0x0101
        /*0c5a*/ 	.byte	0x3f
	.zero		1


	//   ....[26]....
        /*0c5c*/ 	.word	0x000044a0
        /*0c60*/ 	.word	0x0000004a
        /*0c64*/ 	.word	0x00028cb0
        /*0c68*/ 	.short	0x010a
        /*0c6a*/ 	.byte	0x3f
	.zero		1


	//   ....[27]....
        /*0c6c*/ 	.word	0x00004ad0
        /*0c70*/ 	.word	0x0000004a
        /*0c74*/ 	.word	0x00000000
        /*0c78*/ 	.short	0x0101
        /*0c7a*/ 	.byte	0x3f
	.zero		1


	//   ....[28]....
        /*0c7c*/ 	.word	0x000057b0
        /*0c80*/ 	.word	0x00000009
        /*0c84*/ 	.word	0x00028c50
        /*0c88*/ 	.short	0x010a
        /*0c8a*/ 	.byte	0x3f
	.zero		1


	//   ....[29]....
        /*0c8c*/ 	.word	0x00005b70
        /*0c90*/ 	.word	0x00000009
        /*0c94*/ 	.word	0x00000000
        /*0c98*/ 	.short	0x0101
        /*0c9a*/ 	.byte	0x3f
	.zero		1


	//   ....[30]....
        /*0c9c*/ 	.word	0x000064b0
        /*0ca0*/ 	.word	0x00000015
        /*0ca4*/ 	.word	0x00028c50
        /*0ca8*/ 	.short	0x010a
        /*0caa*/ 	.byte	0x3f
	.zero		1


	//   ....[31]....
        /*0cac*/ 	.word	0x00006500
        /*0cb0*/ 	.word	0x00000015
        /*0cb4*/ 	.word	0x00028c50
        /*0cb8*/ 	.short	0x010a
        /*0cba*/ 	.byte	0x3f
	.zero		1


	//   ....[32]....
        /*0cbc*/ 	.word	0x000067d0
        /*0cc0*/ 	.word	0x00000015
        /*0cc4*/ 	.word	0x00000000
        /*0cc8*/ 	.short	0x0101
        /*0cca*/ 	.byte	0x3f
	.zero		1


	//   ....[33]....
        /*0ccc*/ 	.word	0x00007e10
        /*0cd0*/ 	.word	0x00000002
        /*0cd4*/ 	.word	0x00028c00
        /*0cd8*/ 	.short	0x010a
        /*0cda*/ 	.byte	0x3f
	.zero		1


	//   ....[34]....
        /*0cdc*/ 	.word	0x00007e60
        /*0ce0*/ 	.word	0x00000002
        /*0ce4*/ 	.word	0x00028c00
        /*0ce8*/ 	.short	0x010a
        /*0cea*/ 	.byte	0x3f
	.zero		1


	//   ....[35]....
        /*0cec*/ 	.word	0x00008920
        /*0cf0*/ 	.word	0x00000002
        /*0cf4*/ 	.word	0x00028c00
        /*0cf8*/ 	.short	0x010a
        /*0cfa*/ 	.byte	0x3f
	.zero		1


	//   ....[36]....
        /*0cfc*/ 	.word	0x00009d00
        /*0d00*/ 	.word	0x00000002
        /*0d04*/ 	.word	0x00028c00
        /*0d08*/ 	.short	0x010a
        /*0d0a*/ 	.byte	0x3f
	.zero		1


	//   ....[37]....
        /*0d0c*/ 	.word	0x0000ab80
        /*0d10*/ 	.word	0x0000000c
        /*0d14*/ 	.word	0x00028c30
        /*0d18*/ 	.short	0x010a
        /*0d1a*/ 	.byte	0x3f
	.zero		1


	//   ....[38]....
        /*0d1c*/ 	.word	0x0000ac10
        /*0d20*/ 	.word	0x0000000c
        /*0d24*/ 	.word	0x00028c30
        /*0d28*/ 	.short	0x010a
        /*0d2a*/ 	.byte	0x3f
	.zero		1


	//   ....[39]....
        /*0d2c*/ 	.word	0x0000b320
        /*0d30*/ 	.word	0x00000003
        /*0d34*/ 	.word	0x00000000
        /*0d38*/ 	.short	0x0101
        /*0d3a*/ 	.byte	0x3f
	.zero		1


	//   ....[40]....
        /*0d3c*/ 	.word	0x0000cb50
        /*0d40*/ 	.word	0x0000000c
        /*0d44*/ 	.word	0x00028c50
        /*0d48*/ 	.short	0x010a
        /*0d4a*/ 	.byte	0x3f
	.zero		1


	//   ....[41]....
        /*0d4c*/ 	.word	0x0000cc10
        /*0d50*/ 	.word	0x0000000c
        /*0d54*/ 	.word	0x00028c50
        /*0d58*/ 	.short	0x010a
        /*0d5a*/ 	.byte	0x3f
	.zero		1


	//   ....[42]....
        /*0d5c*/ 	.word	0x0000cf30
        /*0d60*/ 	.word	0x0000000c
        /*0d64*/ 	.word	0x00000000
        /*0d68*/ 	.short	0x0101
        /*0d6a*/ 	.byte	0x3f
	.zero		1


	//   ....[43]....
        /*0d6c*/ 	.word	0x0000d1c0
        /*0d70*/ 	.word	0x000000d7
        /*0d74*/ 	.word	0x00028c30
        /*0d78*/ 	.short	0x010a
        /*0d7a*/ 	.byte	0x3f
	.zero		1


	//   ....[44]....
        /*0d7c*/ 	.word	0x0000d230
        /*0d80*/ 	.word	0x000000d7
        /*0d84*/ 	.word	0x00028c30
        /*0d88*/ 	.short	0x010a
        /*0d8a*/ 	.byte	0x3f
	.zero		1


	//   ....[45]....
        /*0d8c*/ 	.word	0x0000d750
        /*0d90*/ 	.word	0x00000014
        /*0d94*/ 	.word	0x00000000
        /*0d98*/ 	.short	0x0101
        /*0d9a*/ 	.byte	0x3f
	.zero		1


	//   ....[46]....
        /*0d9c*/ 	.word	0x0000f610
        /*0da0*/ 	.word	0x000000d7
        /*0da4*/ 	.word	0x00028c50
        /*0da8*/ 	.short	0x010a
        /*0daa*/ 	.byte	0x3f
	.zero		1


	//   ....[47]....
        /*0dac*/ 	.word	0x0000f660
        /*0db0*/ 	.word	0x000000d7
        /*0db4*/ 	.word	0x00028c50
        /*0db8*/ 	.short	0x010a
        /*0dba*/ 	.byte	0x3f
	.zero		1


	//   ....[48]....
        /*0dbc*/ 	.word	0x0000f960
        /*0dc0*/ 	.word	0x000000d7
        /*0dc4*/ 	.word	0x00000000
        /*0dc8*/ 	.short	0x0101
        /*0dca*/ 	.byte	0x3f
	.zero		1


	//   ....[49]....
        /*0dcc*/ 	.word	0x0000fd60
        /*0dd0*/ 	.word	0x0000000c
        /*0dd4*/ 	.word	0x00028c30
        /*0dd8*/ 	.short	0x010a
        /*0dda*/ 	.byte	0x3f
	.zero		1


	//   ....[50]....
        /*0ddc*/ 	.word	0x0000fdd0
        /*0de0*/ 	.word	0x0000000c
        /*0de4*/ 	.word	0x00028c30
        /*0de8*/ 	.short	0x010a
        /*0dea*/ 	.byte	0x3f
	.zero		1


	//   ....[51]....
        /*0dec*/ 	.word	0x000108e0
        /*0df0*/ 	.word	0x0000000f
        /*0df4*/ 	.word	0x00000000
        /*0df8*/ 	.short	0x0101
        /*0dfa*/ 	.byte	0x3f
	.zero		1


	//   ....[52]....
        /*0dfc*/ 	.word	0x00011740
        /*0e00*/ 	.word	0x0000000c
        /*0e04*/ 	.word	0x00028c50
        /*0e08*/ 	.short	0x010a
        /*0e0a*/ 	.byte	0x3f
	.zero		1


	//   ....[53]....
        /*0e0c*/ 	.word	0x00011790
        /*0e10*/ 	.word	0x0000000c
        /*0e14*/ 	.word	0x00028c50
        /*0e18*/ 	.short	0x010a
        /*0e1a*/ 	.byte	0x3f
	.zero		1


	//   ....[54]....
        /*0e1c*/ 	.word	0x00011a70
        /*0e20*/ 	.word	0x0000000c
        /*0e24*/ 	.word	0x00000000
        /*0e28*/ 	.short	0x0101
        /*0e2a*/ 	.byte	0x3f
	.zero		1


	//   ....[55]....
        /*0e2c*/ 	.word	0x00011bb0
        /*0e30*/ 	.word	0x000000ce
        /*0e34*/ 	.word	0x00028c30
        /*0e38*/ 	.short	0x010a
        /*0e3a*/ 	.byte	0x3f
	.zero		1


	//   ....[56]....
        /*0e3c*/ 	.word	0x00011c20
        /*0e40*/ 	.word	0x000000ce
        /*0e44*/ 	.word	0x00028c30
        /*0e48*/ 	.short	0x010a
        /*0e4a*/ 	.byte	0x3f
	.zero		1


	//   ....[57]....
        /*0e4c*/ 	.word	0x00012140
        /*0e50*/ 	.word	0x0000000e
        /*0e54*/ 	.word	0x00000000
        /*0e58*/ 	.short	0x0101
        /*0e5a*/ 	.byte	0x3f
	.zero		1


	//   ....[58]....
        /*0e5c*/ 	.word	0x00014030
        /*0e60*/ 	.word	0x000000ce
        /*0e64*/ 	.word	0x00028c50
        /*0e68*/ 	.short	0x010a
        /*0e6a*/ 	.byte	0x3f
	.zero		1


	//   ....[59]....
        /*0e6c*/ 	.word	0x00014080
        /*0e70*/ 	.word	0x000000ce
        /*0e74*/ 	.word	0x00028c50
        /*0e78*/ 	.short	0x010a
        /*0e7a*/ 	.byte	0x3f
	.zero		1


	//   ....[60]....
        /*0e7c*/ 	.word	0x00014380
        /*0e80*/ 	.word	0x000000ce
        /*0e84*/ 	.word	0x00000000
        /*0e88*/ 	.short	0x0101
        /*0e8a*/ 	.byte	0x3f
	.zero		1


	//   ....[61]....
        /*0e8c*/ 	.word	0x00016ba0
        /*0e90*/ 	.word	0x00000008
        /*0e94*/ 	.word	0x00000000
        /*0e98*/ 	.short	0x0101
        /*0e9a*/ 	.byte	0x3f
	.zero		1


	//   ....[62]....
        /*0e9c*/ 	.word	0x00017860
        /*0ea0*/ 	.word	0x00000008
        /*0ea4*/ 	.word	0x00000000
        /*0ea8*/ 	.short	0x0101
        /*0eaa*/ 	.byte	0x3f
	.zero		1


	//   ....[63]....
        /*0eac*/ 	.word	0x0001b900
        /*0eb0*/ 	.word	0x00000012
        /*0eb4*/ 	.word	0x00028c20
        /*0eb8*/ 	.short	0x010a
        /*0eba*/ 	.byte	0x3f
	.zero		1


	//   ....[64]....
        /*0ebc*/ 	.word	0x0001b9d0
        /*0ec0*/ 	.word	0x00000007
        /*0ec4*/ 	.word	0x00028ca0
        /*0ec8*/ 	.short	0x010a
        /*0eca*/ 	.byte	0x3f
	.zero		1


	//   ....[65]....
        /*0ecc*/ 	.word	0x0001bc10
        /*0ed0*/ 	.word	0x00000007
        /*0ed4*/ 	.word	0x00028cc0
        /*0ed8*/ 	.short	0x010a
        /*0eda*/ 	.byte	0x3f
	.zero		1


	//   ....[66]....
        /*0edc*/ 	.word	0x0001c670
        /*0ee0*/ 	.word	0x00000006
        /*0ee4*/ 	.word	0x00028ca0
        /*0ee8*/ 	.short	0x010a
        /*0eea*/ 	.byte	0x3f
	.zero		1


	//   ....[67]....
        /*0eec*/ 	.word	0x0001c8a0
        /*0ef0*/ 	.word	0x00000006
        /*0ef4*/ 	.word	0x00028cc0
        /*0ef8*/ 	.short	0x010a
        /*0efa*/ 	.byte	0x3f
	.zero		1


	//   ....[68]....
        /*0efc*/ 	.word	0x0001e200
        /*0f00*/ 	.word	0x00000000
        /*0f04*/ 	.word	0x00028c40
        /*0f08*/ 	.short	0x010a
        /*0f0a*/ 	.byte	0x3f
	.zero		1


	//   ....[69]....
        /*0f0c*/ 	.word	0x0001ecd0
        /*0f10*/ 	.word	0x00000012
        /*0f14*/ 	.word	0x00028c00
        /*0f18*/ 	.short	0x0107
        /*0f1a*/ 	.byte	0x3f
	.zero		1


	//   ....[70]....
        /*0f1c*/ 	.word	0x0001edc0
        /*0f20*/ 	.word	0x00000012
        /*0f24*/ 	.word	0x00028c00
        /*0f28*/ 	.short	0x0101
        /*0f2a*/ 	.byte	0x3f
	.zero		1


	//   ....[71]....
        /*0f2c*/ 	.word	0x0001ede0
        /*0f30*/ 	.word	0x00000012
        /*0f34*/ 	.word	0x00028c20
        /*0f38*/ 	.short	0x010a
        /*0f3a*/ 	.byte	0x3f
	.zero		1


	//   ....[72]....
        /*0f3c*/ 	.word	0x0001eec0
        /*0f40*/ 	.word	0x00000000
        /*0f44*/ 	.word	0x00028c60
        /*0f48*/ 	.short	0x010a
        /*0f4a*/ 	.byte	0x3f
	.zero		1


	//   ....[73]....
        /*0f4c*/ 	.word	0x0001fb90
        /*0f50*/ 	.word	0x00000002
        /*0f54*/ 	.word	0x00028c40
        /*0f58*/ 	.short	0x010a
        /*0f5a*/ 	.byte	0x3f
	.zero		1


	//   ....[74]....
        /*0f5c*/ 	.word	0x0001fde0
        /*0f60*/ 	.word	0x00000002
        /*0f64*/ 	.word	0x00028c60
        /*0f68*/ 	.short	0x010a
        /*0f6a*/ 	.byte	0x3f
	.zero		1


	//   ....[75]....
        /*0f6c*/ 	.word	0x00020980
        /*0f70*/ 	.word	0x00000002
        /*0f74*/ 	.word	0x00028c40
        /*0f78*/ 	.short	0x010a
        /*0f7a*/ 	.byte	0x3f
	.zero		1


	//   ....[76]....
        /*0f7c*/ 	.word	0x00020bd0
        /*0f80*/ 	.word	0x00000002
        /*0f84*/ 	.word	0x00028c60
        /*0f88*/ 	.short	0x010a
        /*0f8a*/ 	.byte	0x3f
	.zero		1


	//   ....[77]....
        /*0f8c*/ 	.word	0x00021710
        /*0f90*/ 	.word	0x00000003
        /*0f94*/ 	.word	0x00028c40
        /*0f98*/ 	.short	0x010a
        /*0f9a*/ 	.byte	0x3f
	.zero		1


	//   ....[78]....
        /*0f9c*/ 	.word	0x00021960
        /*0fa0*/ 	.word	0x00000003
        /*0fa4*/ 	.word	0x00028c60
        /*0fa8*/ 	.short	0x010a
        /*0faa*/ 	.byte	0x3f
	.zero		1


	//   ....[79]....
        /*0fac*/ 	.word	0x000236c0
        /*0fb0*/ 	.word	0x00000000
        /*0fb4*/ 	.word	0x00028c20
        /*0fb8*/ 	.short	0x010a
        /*0fba*/ 	.byte	0x3f
	.zero		1


	//   ....[80]....
        /*0fbc*/ 	.word	0x000238a0
        /*0fc0*/ 	.word	0x00000006
        /*0fc4*/ 	.word	0x00000000
        /*0fc8*/ 	.short	0x010a
        /*0fca*/ 	.byte	0x3f
	.zero		1


	//   ....[81]....
        /*0fcc*/ 	.word	0x000238d0
        /*0fd0*/ 	.word	0x00000007
        /*0fd4*/ 	.word	0x00000000
        /*0fd8*/ 	.short	0x010a
        /*0fda*/ 	.byte	0x3f
	.zero		1


	//   ....[82]....
        /*0fdc*/ 	.word	0x00023930
        /*0fe0*/ 	.word	0x00000004
        /*0fe4*/ 	.word	0x00000000
        /*0fe8*/ 	.short	0x010a
        /*0fea*/ 	.byte	0x3f
	.zero		1


	//   ....[83]....
        /*0fec*/ 	.word	0x00023960
        /*0ff0*/ 	.word	0x00000003
        /*0ff4*/ 	.word	0x00000000
        /*0ff8*/ 	.short	0x010a
        /*0ffa*/ 	.byte	0x3f
	.zero		1


	//   ....[84]....
        /*0ffc*/ 	.word	0x000239c0
        /*1000*/ 	.word	0x0000004a
        /*1004*/ 	.word	0x00028c90
        /*1008*/ 	.short	0x010a
        /*100a*/ 	.byte	0x3f
	.zero		1


	//   ....[85]....
        /*100c*/ 	.word	0x00023a10
        /*1010*/ 	.word	0x0000004a
        /*1014*/ 	.word	0x00028c90
        /*1018*/ 	.short	0x010a
        /*101a*/ 	.byte	0x3f
	.zero		1


	//   ....[86]....
        /*101c*/ 	.word	0x00023a60
        /*1020*/ 	.word	0x0000004a
        /*1024*/ 	.word	0x00028c90
        /*1028*/ 	.short	0x010a
        /*102a*/ 	.byte	0x3f
	.zero		1


	//   ....[87]....
        /*102c*/ 	.word	0x00023ab0
        /*1030*/ 	.word	0x0000004a
        /*1034*/ 	.word	0x00028cb0
        /*1038*/ 	.short	0x010a
        /*103a*/ 	.byte	0x3f
	.zero		1


	//   ....[88]....
        /*103c*/ 	.word	0x00023b00
        /*1040*/ 	.word	0x00000009
        /*1044*/ 	.word	0x00028c50
        /*1048*/ 	.short	0x010a
        /*104a*/ 	.byte	0x3f
	.zero		1


	//   ....[89]....
        /*104c*/ 	.word	0x00023b50
        /*1050*/ 	.word	0x00000015
        /*1054*/ 	.word	0x00028c50
        /*1058*/ 	.short	0x010a
        /*105a*/ 	.byte	0x3f
	.zero		1


	//   ....[90]....
        /*105c*/ 	.word	0x00023f30
        /*1060*/ 	.word	0x00000002
        /*1064*/ 	.word	0x00028c00
        /*1068*/ 	.short	0x010a
        /*106a*/ 	.byte	0x3f
	.zero		1


	//   ....[91]....
        /*106c*/ 	.word	0x00024340
        /*1070*/ 	.word	0x00000002
        /*1074*/ 	.word	0x00028c00
        /*1078*/ 	.short	0x010a
        /*107a*/ 	.byte	0x3f
	.zero		1


	//   ....[92]....
        /*107c*/ 	.word	0x00024390
        /*1080*/ 	.word	0x0000000c
        /*1084*/ 	.word	0x00028c30
        /*1088*/ 	.short	0x010a
        /*108a*/ 	.byte	0x3f
	.zero		1


	//   ....[93]....
        /*108c*/ 	.word	0x000243e0
        /*1090*/ 	.word	0x0000000c
        /*1094*/ 	.word	0x00028c50
        /*1098*/ 	.short	0x010a
        /*109a*/ 	.byte	0x3f
	.zero		1


	//   ....[94]....
        /*109c*/ 	.word	0x00024430
        /*10a0*/ 	.word	0x000000d7
        /*10a4*/ 	.word	0x00028c30
        /*10a8*/ 	.short	0x010a
        /*10aa*/ 	.byte	0x3f
	.zero		1


	//   ....[95]....
        /*10ac*/ 	.word	0x00024480
        /*10b0*/ 	.word	0x000000d7
        /*10b4*/ 	.word	0x00028c50
        /*10b8*/ 	.short	0x010a
        /*10ba*/ 	.byte	0x3f
	.zero		1


	//   ....[96]....
        /*10bc*/ 	.word	0x000244d0
        /*10c0*/ 	.word	0x0000000c
        /*10c4*/ 	.word	0x00028c30
        /*10c8*/ 	.short	0x010a
        /*10ca*/ 	.byte	0x3f
	.zero		1


	//   ....[97]....
        /*10cc*/ 	.word	0x00024520
        /*10d0*/ 	.word	0x0000000c
        /*10d4*/ 	.word	0x00028c50
        /*10d8*/ 	.short	0x010a
        /*10da*/ 	.byte	0x3f
	.zero		1


	//   ....[98]....
        /*10dc*/ 	.word	0x00024570
        /*10e0*/ 	.word	0x000000ce
        /*10e4*/ 	.word	0x00028c30
        /*10e8*/ 	.short	0x010a
        /*10ea*/ 	.byte	0x3f
	.zero		1


	//   ....[99]....
        /*10ec*/ 	.word	0x000245c0
        /*10f0*/ 	.word	0x000000ce
        /*10f4*/ 	.word	0x00028c50
        /*10f8*/ 	.short	0x010a
        /*10fa*/ 	.byte	0x3f
	.zero		1


	//   ....[100]....
        /*10fc*/ 	.word	0x00024760
        /*1100*/ 	.word	0x00000012
        /*1104*/ 	.word	0x00028c20
        /*1108*/ 	.short	0x010a
        /*110a*/ 	.byte	0x3f
	.zero		1


	//   ....[101]....
        /*110c*/ 	.word	0x000247b0
        /*1110*/ 	.word	0x00000007
        /*1114*/ 	.word	0x00028ca0
        /*1118*/ 	.short	0x010a
        /*111a*/ 	.byte	0x3f
	.zero		1


	//   ....[102]....
        /*111c*/ 	.word	0x00024800
        /*1120*/ 	.word	0x00000007
        /*1124*/ 	.word	0x00028cc0
        /*1128*/ 	.short	0x010a
        /*112a*/ 	.byte	0x3f
	.zero		1


	//   ....[103]....
        /*112c*/ 	.word	0x00024850
        /*1130*/ 	.word	0x00000006
        /*1134*/ 	.word	0x00028ca0
        /*1138*/ 	.short	0x010a
        /*113a*/ 	.byte	0x3f
	.zero		1


	//   ....[104]....
        /*113c*/ 	.word	0x000248a0
        /*1140*/ 	.word	0x00000006
        /*1144*/ 	.word	0x00028cc0
        /*1148*/ 	.short	0x010a
        /*114a*/ 	.byte	0x3f
	.zero		1


	//   ....[105]....
        /*114c*/ 	.word	0x00024a40
        /*1150*/ 	.word	0x00000000
        /*1154*/ 	.word	0x00028c40
        /*1158*/ 	.short	0x010a
        /*115a*/ 	.byte	0x3f
	.zero		1


	//   ....[106]....
        /*115c*/ 	.word	0x00024fa0
        /*1160*/ 	.word	0x00000012
        /*1164*/ 	.word	0x00028c20
        /*1168*/ 	.short	0x010a
        /*116a*/ 	.byte	0x3f
	.zero		1


	//   ....[107]....
        /*116c*/ 	.word	0x00024ff0
        /*1170*/ 	.word	0x00000000
        /*1174*/ 	.word	0x00028c60
        /*1178*/ 	.short	0x010a
        /*117a*/ 	.byte	0x3f
	.zero		1


	//   ....[108]....
        /*117c*/ 	.word	0x00025040
        /*1180*/ 	.word	0x00000002
        /*1184*/ 	.word	0x00028c40
        /*1188*/ 	.short	0x010a
        /*118a*/ 	.byte	0x3f
	.zero		1


	//   ....[109]....
        /*118c*/ 	.word	0x00025090
        /*1190*/ 	.word	0x00000002
        /*1194*/ 	.word	0x00028c60
        /*1198*/ 	.short	0x010a
        /*119a*/ 	.byte	0x3f
	.zero		1


	//   ....[110]....
        /*119c*/ 	.word	0x000250e0
        /*11a0*/ 	.word	0x00000002
        /*11a4*/ 	.word	0x00028c40
        /*11a8*/ 	.short	0x010a
        /*11aa*/ 	.byte	0x3f
	.zero		1


	//   ....[111]....
        /*11ac*/ 	.word	0x00025130
        /*11b0*/ 	.word	0x00000002
        /*11b4*/ 	.word	0x00028c60
        /*11b8*/ 	.short	0x010a
        /*11ba*/ 	.byte	0x3f
	.zero		1


	//   ....[112]....
        /*11bc*/ 	.word	0x00025180
        /*11c0*/ 	.word	0x00000003
        /*11c4*/ 	.word	0x00028c40
        /*11c8*/ 	.short	0x010a
        /*11ca*/ 	.byte	0x3f
	.zero		1


	//   ....[113]....
        /*11cc*/ 	.word	0x000251d0
        /*11d0*/ 	.word	0x00000003
        /*11d4*/ 	.word	0x00028c60
        /*11d8*/ 	.short	0x010a
        /*11da*/ 	.byte	0x3f
	.zero		1


	//   ....[114]....
        /*11dc*/ 	.word	0x00025d50
        /*11e0*/ 	.word	0x00000000
        /*11e4*/ 	.word	0x00028c20
        /*11e8*/ 	.short	0x010a
        /*11ea*/ 	.byte	0x3f
	.zero		1


	//   ....[115]....
        /*11ec*/ 	.word	0x00025ef0
        /*11f0*/ 	.word	0x00000006
        /*11f4*/ 	.word	0x00000000
        /*11f8*/ 	.short	0x010a
        /*11fa*/ 	.byte	0x3f
	.zero		1


	//   ....[116]....
        /*11fc*/ 	.word	0x00025f40
        /*1200*/ 	.word	0x00000007
        /*1204*/ 	.word	0x00000000
        /*1208*/ 	.short	0x010a
        /*120a*/ 	.byte	0x3f
	.zero		1


	//   ....[117]....
        /*120c*/ 	.word	0x00025f90
        /*1210*/ 	.word	0x00000004
        /*1214*/ 	.word	0x00000000
        /*1218*/ 	.short	0x010a
        /*121a*/ 	.byte	0x3f
	.zero		1


	//----- nvinfo : EIATTR_NUM_MBARRIERS
	.align		4
.L_414:
        /*121c*/ 	.byte	0x03, 0x38
        /*121e*/ 	.short	0x0016


	//----- nvinfo : EIATTR_EXIT_INSTR_OFFSETS
	.align		4
        /*1220*/ 	.byte	0x04, 0x1c
        /*1222*/ 	.short	(.L_416 - .L_415)


	//   ....[0]....
.L_415:
        /*1224*/ 	.word	0x000239b0


	//----- nvinfo : EIATTR_MAX_THREADS
	.align		4
.L_416:
        /*1228*/ 	.byte	0x04, 0x05
        /*122a*/ 	.short	(.L_418 - .L_417)
.L_417:
        /*122c*/ 	.word	0x00000180
        /*1230*/ 	.word	0x00000001
        /*1234*/ 	.word	0x00000001


	//----- nvinfo : EIATTR_CRS_STACK_SIZE
	.align		4
.L_418:
        /*1238*/ 	.byte	0x04, 0x1e
        /*123a*/ 	.short	(.L_420 - .L_419)
.L_419:
        /*123c*/ 	.word	0x00000000


	//----- nvinfo : EIATTR_CBANK_PARAM_SIZE
	.align		4
.L_420:
        /*1240*/ 	.byte	0x03, 0x19
        /*1242*/ 	.short	0x0af0


	//----- nvinfo : EIATTR_PARAM_CBANK
	.align		4
        /*1244*/ 	.byte	0x04, 0x0a
        /*1246*/ 	.short	(.L_422 - .L_421)
	.align		4
.L_421:
        /*1248*/ 	.word	index@(.nv.constant0._ZN7cutlass13device_kernelIN5flash11enable_sm90INS1_16FlashAttnFwdSm90INS1_25CollectiveMainloopFwdSm90ILi2EN4cute5tupleIJNS5_1CILi1EEES8_S8_EEENS6_IJNS7_ILi64EEESA_SA_EEELi512ENS_6half_tEfNS_4arch4Sm90ELb0ELb1ELb1ELb1ELb0ELb1ELb0ELb0ELb0ELb1ELb1ELb0EEENS1_21CollectiveEpilogueFwdINS6_IJSA_NS7_ILi512EEESA_EEES9_SC_SE_Li256ELb1ELb1ELb1ELb0EEENS1_36VarlenDynamicPersistentTileSchedulerILi64ELi64ELi256ELi128ELb1ELb1ELb1ELb1ELb0ELb1EEEEEEEEEvNT_6ParamsE)
        /*124c*/ 	.short	0x0210
        /*124e*/ 	.short	0x0af0


	//----- nvinfo : EIATTR_SW_WAR
	.align		4
.L_422:
        /*1250*/ 	.byte	0x04, 0x36
        /*1252*/ 	.short	(.L_424 - .L_423)
.L_423:
        /*1254*/ 	.word	0x00000008
.L_424:


//--------------------- .nv.info._ZN7cutlass13device_kernelIN5flash11enable_sm90INS1_16FlashAttnFwdSm90INS1_25CollectiveMainloopFwdSm90ILi2EN4cute5tupleIJNS5_1CILi1EEES8_S8_EEENS6_IJNS7_ILi64EEESA_SA_EEELi512ENS_6half_tEfNS_4arch4Sm90ELb0ELb1ELb1ELb1ELb0ELb0ELb1ELb0ELb0ELb1ELb1ELb0EEENS1_21CollectiveEpilogueFwdINS6_IJSA_NS7_ILi512EEESA_EEES9_SC_SE_Li256ELb1ELb1ELb1ELb0EEENS1_36VarlenDynamicPersistentTileSchedulerILi64ELi64ELi256ELi128ELb1ELb1ELb1ELb1ELb0ELb1EEEEEEEEEvNT_6ParamsE --------------------------
	.section	.nv.info._ZN7cutlass13device_kernelIN5flash11enable_sm90INS1_16FlashAttnFwdSm90INS1_25CollectiveMainloopFwdSm90ILi2EN4cute5tupleIJNS5_1CILi1EEES8_S8_EEENS6_IJNS7_ILi64EEESA_SA_EEELi512ENS_6half_tEfNS_4arch4Sm90ELb0ELb1ELb1ELb1ELb0ELb0ELb1ELb0ELb0ELb1ELb1ELb0EEENS1_21CollectiveEpilogueFwdINS6_IJSA_NS7_ILi512EEESA_EEES9_SC_SE_Li256ELb1ELb1ELb1ELb0EEENS1_36VarlenDynamicPersistentTileSchedulerILi64ELi64ELi256ELi128ELb1ELb1ELb1ELb1ELb0ELb1EEEEEEEEEvNT_6ParamsE,"",@"SHT_CUDA_INFO"
	.sectionflags	@""
	.align	4


	//----- nvinfo : EIATTR_CUDA_API_VERSION
	.align		4
        /*0000*/ 	.byte	0x04, 0x37
        /*0002*/ 	.short	(.L_426 - .L_425)
.L_425:
        /*0004*/ 	.word	0x00000082


	//----- nvinfo : EIATTR_KPARAM_INFO
	.align		4
.L_426:
        /*0008*/ 	.byte	0x04, 0x17
        /*000a*/ 	.short	(.L_428 - .L_427)
.L_427:
        /*000c*/ 	.word	0x00000000
        /*0010*/ 	.short	0x0000
        /*0012*/ 	.short	0x0070
        /*0014*/ 	.byte	0x00, 0xf0, 0x01, 0x2e


	//----- nvinfo : EIATTR_SPARSE_MMA_MASK
	.align		4
.L_428:
        /*0018*/ 	.byte	0x03, 0x50
        /*001a*/ 	.short	0x0000


	//----- nvinfo : EIATTR_MAXREG_COUNT
	.align		4
        /*001c*/ 	.byte	0x03, 0x1b
        /*001e*/ 	.short	0x00a8


	//----- nvinfo : EIATTR_NUM_BARRIERS
	.align		4
        /*0020*/ 	.byte	0x02, 0x4c
        /*0022*/ 	.byte	0x10
	.zero		1


	//----- nvinfo : EIATTR_EXTERNS
	.align		4
        /*0024*/ 	.byte	0x04, 0x0f
        /*0026*/ 	.short	(.L_430 - .L_429)


	//   ....[0]....
	.align		4
.L_429:
        /*0028*/ 	.word	index@(__assertfail)


	//----- nvinfo : EIATTR_ANNOTATIONS
	.align		4
.L_430:
        /*002c*/ 	.byte	0x04, 0x55
        /*002e*/ 	.short	(.L_432 - .L_431)


	//   ....[0]....
.L_431:
        /* <DEDUP_REMOVED lines=110> */


	//----- nvinfo : EIATTR_MERCURY_ISA_VERSION
	.align		4
.L_432:
        /*0700*/ 	.byte	0x03, 0x5f
        /*0702*/ 	.short	0x0101


	//----- nvinfo : EIATTR_UNUSED_LOAD_BYTE_OFFSET
	.align		4
        /*0704*/ 	.byte	0x04, 0x44
        /*0706*/ 	.short	(.L_434 - .L_433)


	//   ....[0]....
.L_433:
        /*0708*/ 	.word	0x00000b30
        /*070c*/ 	.word	0x0000fff0


	//   ....[1]....
        /*0710*/ 	.word	0x00027c20
        /*0714*/ 	.word	0x0000fff0


	//----- nvinfo : EIATTR_INT_WARP_WIDE_INSTR_OFFSETS
	.align		4
.L_434:
        /*0718*/ 	.byte	0x04, 0x31
        /*071a*/ 	.short	(.L_436 - .L_435)


	//   ....[0]....
.L_435:
        /*071c*/ 	.word	0x00000160


	//   ....[1]....
        /*0720*/ 	.word	0x00000200


	//   ....[2]....
        /*0724*/ 	.word	0x00000210


	//   ....[3]....
        /*0728*/ 	.word	0x00000280


	//   ....[4]....
        /*072c*/ 	.word	0x0002e8a0


	//   ....[5]....
        /*0730*/ 	.word	0x0002e900


	//   ....[6]....
        /*0734*/ 	.word	0x000342c0


	//   ....[7]....
        /*0738*/ 	.word	0x00034350


	//----- nvinfo : EIATTR_COOP_GROUP_MASK_REGIDS
	.align		4
.L_436:
        /*073c*/ 	.byte	0x04, 0x29
        /*073e*/ 	.short	(.L_438 - .L_437)


	//   ....[0]....
.L_437:
        /*0740*/ 	.word	0xffffffff


	//   ....[1]....
        /*0744*/ 	.word	0xffffffff


	//   ....[2]....
        /*0748*/ 	.word	0xffffffff


	//   ....[3]....
        /*074c*/ 	.word	0xffffffff


	//   ....[4]....
        /*0750*/ 	.word	0xffffffff


	//   ....[5]....
        /*0754*/ 	.word	0xffffffff


	//   ....[6]....
        /*0758*/ 	.word	0xffffffff


	//   ....[7]....
        /*075c*/ 	.word	0xffffffff


	//   ....[8]....
        /*0760*/ 	.word	0xffffffff


	//   ....[9]....
        /*0764*/ 	.word	0xffffffff


	//   ....[10]....
        /*0768*/ 	.word	0xffffffff


	//   ....[11]....
        /*076c*/ 	.word	0xffffffff


	//   ....[12]....
        /*0770*/ 	.word	0xffffffff


	//   ....[13]....
        /*0774*/ 	.word	0xffffffff


	//   ....[14]....
        /*0778*/ 	.word	0xffffffff


	//   ....[15]....
        /*077c*/ 	.word	0xffffffff


	//   ....[16]....
        /*0780*/ 	.word	0xffffffff


	//   ....[17]....
        /*0784*/ 	.word	0xffffffff


	//   ....[18]....
        /*0788*/ 	.word	0xffffffff


	//   ....[19]....
        /*078c*/ 	.word	0xffffffff


	//   ....[20]....
        /*0790*/ 	.word	0xffffffff


	//   ....[21]....
        /*0794*/ 	.word	0xffffffff


	//   ....[22]....
        /*0798*/ 	.word	0xffffffff


	//   ....[23]....
        /*079c*/ 	.word	0xffffffff


	//   ....[24]....
        /*07a0*/ 	.word	0xffffffff


	//   ....[25]....
        /*07a4*/ 	.word	0xffffffff


	//   ....[26]....
        /*07a8*/ 	.word	0xffffffff


	//   ....[27]....
        /*07ac*/ 	.word	0xffffffff


	//   ....[28]....
        /*07b0*/ 	.word	0xffffffff


	//   ....[29]....
        /*07b4*/ 	.word	0xffffffff


	//   ....[30]....
        /*07b8*/ 	.word	0xffffffff


	//   ....[31]....
        /*07bc*/ 	.word	0xffffffff


	//   ....[32]....
        /*07c0*/ 	.word	0xffffffff


	//   ....[33]....
        /*07c4*/ 	.word	0xffffffff


	//   ....[34]....
        /*07c8*/ 	.word	0xffffffff


	//   ....[35]....
        /*07cc*/ 	.word	0xffffffff


	//   ....[36]....
        /*07d0*/ 	.word	0xffffffff


	//   ....[37]....
        /*07d4*/ 	.word	0xffffffff


	//   ....[38]....
        /*07d8*/ 	.word	0xffffffff


	//   ....[39]....
        /*07dc*/ 	.word	0xffffffff


	//   ....[40]....
        /*07e0*/ 	.word	0xffffffff


	//   ....[41]....
        /*07e4*/ 	.word	0xffffffff


	//   ....[42]....
        /*07e8*/ 	.word	0xffffffff


	//   ....[43]....
        /*07ec*/ 	.word	0xffffffff


	//   ....[44]....
        /*07f0*/ 	.word	0xffffffff


	//   ....[45]....
        /*07f4*/ 	.word	0xffffffff


	//   ....[46]....
        /*07f8*/ 	.word	0xffffffff


	//   ....[47]....
        /*07fc*/ 	.word	0xffffffff


	//   ....[48]....
        /*0800*/ 	.word	0xffffffff


	//   ....[49]....
        /*0804*/ 	.word	0xffffffff


	//   ....[50]....
        /*0808*/ 	.word	0xffffffff


	//   ....[51]....
        /*080c*/ 	.word	0xffffffff


	//   ....[52]....
        /*0810*/ 	.word	0xffffffff


	//   ....[53]....
        /*0814*/ 	.word	0xffffffff


	//   ....[54]....
        /*0818*/ 	.word	0xffffffff


	//   ....[55]....
        /*081c*/ 	.word	0xffffffff


	//   ....[56]....
        /*0820*/ 	.word	0xffffffff


	//   ....[57]....
        /*0824*/ 	.word	0xffffffff


	//   ....[58]....
        /*0828*/ 	.word	0xffffffff


	//   ....[59]....
        /*082c*/ 	.word	0xffffffff


	//   ....[60]....
        /*0830*/ 	.word	0xffffffff


	//   ....[61]....
        /*0834*/ 	.word	0xffffffff


	//   ....[62]....
        /*0838*/ 	.word	0xffffffff


	//   ....[63]....
        /*083c*/ 	.word	0xffffffff


	//   ....[64]....
        /*0840*/ 	.word	0xffffffff


	//   ....[65]....
        /*0844*/ 	.word	0xffffffff


	//   ....[66]....
        /*0848*/ 	.word	0xffffffff


	//   ....[67]....
        /*084c*/ 	.word	0xffffffff


	//   ....[68]....
        /*0850*/ 	.word	0xffffffff


	//   ....[69]....
        /*0854*/ 	.word	0xffffffff


	//   ....[70]....
        /*0858*/ 	.word	0xffffffff


	//   ....[71]....
        /*085c*/ 	.word	0xffffffff


	//   ....[72]....
        /*0860*/ 	.word	0xffffffff


	//   ....[73]....
        /*0864*/ 	.word	0xffffffff


	//   ....[74]....
        /*0868*/ 	.word	0xffffffff


	//   ....[75]....
        /*086c*/ 	.word	0xffffffff


	//   ....[76]....
        /*0870*/ 	.word	0xffffffff


	//   ....[77]....
        /*0874*/ 	.word	0xffffffff


	//   ....[78]....
        /*0878*/ 	.word	0xffffffff


	//   ....[79]....
        /*087c*/ 	.word	0xffffffff


	//   ....[80]....
        /*0880*/ 	.word	0xffffffff


	//   ....[81]....
        /*0884*/ 	.word	0xffffffff


	//   ....[82]....
        /*0888*/ 	.word	0xffffffff


	//   ....[83]....
        /*088c*/ 	.word	0xffffffff


	//   ....[84]....
        /*0890*/ 	.word	0xffffffff


	//   ....[85]....
        /*0894*/ 	.word	0xffffffff


	//   ....[86]....
        /*0898*/ 	.word	0xffffffff


	//   ....[87]....
        /*089c*/ 	.word	0xffffffff


	//   ....[88]....
        /*08a0*/ 	.word	0xffffffff


	//   ....[89]....
        /*08a4*/ 	.word	0xffffffff


	//   ....[90]....
        /*08a8*/ 	.word	0xffffffff


	//   ....[91]....
        /*08ac*/ 	.word	0xffffffff


	//   ....[92]....
        /*08b0*/ 	.word	0xffffffff


	//   ....[93]....
        /*08b4*/ 	.word	0xffffffff


	//   ....[94]....
        /*08b8*/ 	.word	0xffffffff


	//   ....[95]....
        /*08bc*/ 	.word	0xffffffff


	//   ....[96]....
        /*08c0*/ 	.word	0xffffffff


	//   ....[97]....
        /*08c4*/ 	.word	0xffffffff


	//   ....[98]....
        /*08c8*/ 	.word	0xffffffff


	//   ....[99]....
        /*08cc*/ 	.word	0xffffffff


	//   ....[100]....
        /*08d0*/ 	.word	0xffffffff


	//   ....[101]....
        /*08d4*/ 	.word	0xffffffff


	//   ....[102]....
        /*08d8*/ 	.word	0xffffffff


	//   ....[103]....
        /*08dc*/ 	.word	0xffffffff


	//   ....[104]....
        /*08e0*/ 	.word	0xffffffff


	//   ....[105]....
        /*08e4*/ 	.word	0x0500000f


	//   ....[106]....
        /*08e8*/ 	.word	0x0500000f


	//   ....[107]....
        /*08ec*/ 	.word	0x0500000f


	//   ....[108]....
        /*08f0*/ 	.word	0x0500000f


	//   ....[109]....
        /*08f4*/ 	.word	0x0500000f


	//   ....[110]....
        /*08f8*/ 	.word	0x0500000f


	//   ....[111]....
        /*08fc*/ 	.word	0x0500000f


	//   ....[112]....
        /*0900*/ 	.word	0x0500000f


	//   ....[113]....
        /*0904*/ 	.word	0x0500000f


	//   ....[114]....
        /*0908*/ 	.word	0x0500000f


	//   ....[115]....
        /*090c*/ 	.word	0x0500000f


	//   ....[116]....
        /*0910*/ 	.word	0x0500000f


	//   ....[117]....
        /*0914*/ 	.word	0x0500000f


	//   ....[118]....
        /*0918*/ 	.word	0x0500000f


	//   ....[119]....
        /*091c*/ 	.word	0x0500000f


	//   ....[120]....
        /*0920*/ 	.word	0x0500000f


	//   ....[121]....
        /*0924*/ 	.word	0x0500000f


	//   ....[122]....
        /*0928*/ 	.word	0x0500000f


	//   ....[123]....
        /*092c*/ 	.word	0x0500000f


	//   ....[124]....
        /*0930*/ 	.word	0x0500000f


	//   ....[125]....
        /*0934*/ 	.word	0x0500000f


	//   ....[126]....
        /*0938*/ 	.word	0x0500000f


	//   ....[127]....
        /*093c*/ 	.word	0x0500000f


	//   ....[128]....
        /*0940*/ 	.word	0x0500000f


	//   ....[129]....
        /*0944*/ 	.word	0x0500000f


	//   ....[130]....
        /*0948*/ 	.word	0x0500000f


	//   ....[131]....
        /*094c*/ 	.word	0x0500000f


	//   ....[132]....
        /*0950*/ 	.word	0x0500000f


	//   ....[133]....
        /*0954*/ 	.word	0x0500000f


	//   ....[134]....
        /*0958*/ 	.word	0x0500000f


	//   ....[135]....
        /*095c*/ 	.word	0x0500000f


	//   ....[136]....
        /*0960*/ 	.word	0x0500000f


	//   ....[137]....
        /*0964*/ 	.word	0x0500000f


	//   ....[138]....
        /*0968*/ 	.word	0x0500000f


	//   ....[139]....
        /*096c*/ 	.word	0x0500000f


	//   ....[140]....
        /*0970*/ 	.word	0x0500000f


	//   ....[141]....
        /*0974*/ 	.word	0xffffffff


	//   ....[142]....
        /*0978*/ 	.word	0xffffffff


	//   ....[143]....
        /*097c*/ 	.word	0xffffffff


	//   ....[144]....
        /*0980*/ 	.word	0xffffffff


	//   ....[145]....
        /*0984*/ 	.word	0xffffffff


	//   ....[146]....
        /*0988*/ 	.word	0xffffffff


	//   ....[147]....
        /*098c*/ 	.word	0xffffffff


	//   ....[148]....
        /*0990*/ 	.word	0xffffffff


	//----- nvinfo : EIATTR_COOP_GROUP_INSTR_OFFSETS
	.align		4
.L_438:
        /*0994*/ 	.byte	0x04, 0x28
        /*0996*/ 	.short	(.L_440 - .L_439)


	//   ....[0]....
.L_439:
        /*0998*/ 	.word	0x00000070


	//   ....[1]....
        /*099c*/ 	.word	0x00000170


	//   ....[2]....
        /*09a0*/ 	.word	0x00000220


	//   ....[3]....
        /*09a4*/ 	.word	0x000003c0


	//   ....[4]....
        /*09a8*/ 	.word	0x00000520


	//   ....[5]....
        /*09ac*/ 	.word	0x00000640


	//   ....[6]....
        /*09b0*/ 	.word	0x000007a0


	//   ....[7]....
        /*09b4*/ 	.word	0x00002b30


	//   ....[8]....
        /*09b8*/ 	.word	0x0000aae0


	//   ....[9]....
        /*09bc*/ 	.word	0x0000cb70


	//   ....[10]....
        /*09c0*/ 	.word	0x0000dec0


	//   ....[11]....
        /*09c4*/ 	.word	0x0000e360


	//   ....[12]....
        /*09c8*/ 	.word	0x0000ee10


	//   ....[13]....
        /*09cc*/ 	.word	0x0000f1f0


	//   ....[14]....
        /*09d0*/ 	.word	0x0000f500


	//   ....[15]....
        /*09d4*/ 	.word	0x0000f520


	//   ....[16]....
        /*09d8*/ 	.word	0x00012230


	//   ....[17]....
        /*09dc*/ 	.word	0x00013cc0


	//   ....[18]....
        /*09e0*/ 	.word	0x00014fc0


	//   ....[19]....
        /*09e4*/ 	.word	0x00015070


	//   ....[20]....
        /*09e8*/ 	.word	0x00015220


	//   ....[21]....
        /*09ec*/ 	.word	0x00015240


	//   ....[22]....
        /*09f0*/ 	.word	0x0001bfa0


	//   ....[23]....
        /*09f4*/ 	.word	0x0001d4d0


	//   ....[24]....
        /*09f8*/ 	.word	0x0001e6b0


	//   ....[25]....
        /*09fc*/ 	.word	0x0001eb90


	//   ....[26]....
        /*0a00*/ 	.word	0x0001f6b0


	//   ....[27]....
        /*0a04*/ 	.word	0x0001f740


	//   ....[28]....
        /*0a08*/ 	.word	0x0001f830


	//   ....[29]....
        /*0a0c*/ 	.word	0x0001f850


	//   ....[30]....
        /*0a10*/ 	.word	0x00026630


	//   ....[31]....
        /*0a14*/ 	.word	0x00026760


	//   ....[32]....
        /*0a18*/ 	.word	0x00026780


	//   ....[33]....
        /*0a1c*/ 	.word	0x000267c0


	//   ....[34]....
        /*0a20*/ 	.word	0x000267e0


	//   ....[35]....
        /*0a24*/ 	.word	0x00028b60


	//   ....[36]....
        /*0a28*/ 	.word	0x00028fd0


	//   ....[37]....
        /*0a2c*/ 	.word	0x00028fe0


	//   ....[38]....
        /*0a30*/ 	.word	0x00028ff0


	//   ....[39]....
        /*0a34*/ 	.word	0x00029000


	//   ....[40]....
        /*0a38*/ 	.word	0x00029c20


	//   ....[41]....
        /*0a3c*/ 	.word	0x00029c50


	//   ....[42]....
        /*0a40*/ 	.word	0x00029e90


	//   ....[43]....
        /*0a44*/ 	.word	0x00029eb0


	//   ....[44]....
        /*0a48*/ 	.word	0x0002a550


	//   ....[45]....
        /*0a4c*/ 	.word	0x0002a560


	//   ....[46]....
        /*0a50*/ 	.word	0x0002afb0


	//   ....[47]....
        /*0a54*/ 	.word	0x0002afd0


	//   ....[48]....
        /*0a58*/ 	.word	0x0002c4e0


	//   ....[49]....
        /*0a5c*/ 	.word	0x0002c520


	//   ....[50]....
        /*0a60*/ 	.word	0x0002c760


	//   ....[51]....
        /*0a64*/ 	.word	0x0002c780


	//   ....[52]....
        /*0a68*/ 	.word	0x0002ca40


	//   ....[53]....
        /*0a6c*/ 	.word	0x0002cc50


	//   ....[54]....
        /*0a70*/ 	.word	0x0002cc80


	//   ....[55]....
        /*0a74*/ 	.word	0x0002ccb0


	//   ....[56]....
        /*0a78*/ 	.word	0x0002cce0


	//   ....[57]....
        /*0a7c*/ 	.word	0x0002cd10


	//   ....[58]....
        /*0a80*/ 	.word	0x0002cd40


	//   ....[59]....
        /*0a84*/ 	.word	0x0002cee0


	//   ....[60]....
        /*0a88*/ 	.word	0x0002cf10


	//   ....[61]....
        /*0a8c*/ 	.word	0x0002cf40


	//   ....[62]....
        /*0a90*/ 	.word	0x0002cf70


	//   ....[63]....
        /*0a94*/ 	.word	0x0002cfa0


	//   ....[64]....
        /*0a98*/ 	.word	0x0002cfd0


	//   ....[65]....
        /*0a9c*/ 	.word	0x0002d070


	//   ....[66]....
        /*0aa0*/ 	.word	0x0002d0a0


	//   ....[67]....
        /*0aa4*/ 	.word	0x0002d0b0


	//   ....[68]....
        /*0aa8*/ 	.word	0x0002d0e0


	//   ....[69]....
        /*0aac*/ 	.word	0x0002ee70


	//   ....[70]....
        /*0ab0*/ 	.word	0x0002f920


	//   ....[71]....
        /*0ab4*/ 	.word	0x0002f930


	//   ....[72]....
        /*0ab8*/ 	.word	0x0002f960


	//   ....[73]....
        /*0abc*/ 	.word	0x0002fa40


	//   ....[74]....
        /*0ac0*/ 	.word	0x0002fa70


	//   ....[75]....
        /*0ac4*/ 	.word	0x0002fad0


	//   ....[76]....
        /*0ac8*/ 	.word	0x0002fae0


	//   ....[77]....
        /*0acc*/ 	.word	0x0002fb50


	//   ....[78]....
        /*0ad0*/ 	.word	0x00030490


	//   ....[79]....
        /*0ad4*/ 	.word	0x00030570


	//   ....[80]....
        /*0ad8*/ 	.word	0x000305a0


	//   ....[81]....
        /*0adc*/ 	.word	0x000306d0


	//   ....[82]....
        /*0ae0*/ 	.word	0x00030840


	//   ....[83]....
        /*0ae4*/ 	.word	0x00030850


	//   ....[84]....
        /*0ae8*/ 	.word	0x000309b0


	//   ....[85]....
        /*0aec*/ 	.word	0x000309c0


	//   ....[86]....
        /*0af0*/ 	.word	0x000345e0


	//   ....[87]....
        /*0af4*/ 	.word	0x000345f0


	//   ....[88]....
        /*0af8*/ 	.word	0x00034640


	//   ....[89]....
        /*0afc*/ 	.word	0x00034680


	//   ....[90]....
        /*0b00*/ 	.word	0x000346b0


	//   ....[91]....
        /*0b04*/ 	.word	0x000346e0


	//   ....[92]....
        /*0b08*/ 	.word	0x00034710


	//   ....[93]....
        /*0b0c*/ 	.word	0x00034740


	//   ....[94]....
        /*0b10*/ 	.word	0x00034900


	//   ....[95]....
        /*0b14*/ 	.word	0x00034930


	//   ....[96]....
        /*0b18*/ 	.word	0x00034960


	//   ....[97]....
        /*0b1c*/ 	.word	0x00034990


	//   ....[98]....
        /*0b20*/ 	.word	0x000349c0


	//   ....[99]....
        /*0b24*/ 	.word	0x000349f0


	//   ....[100]....
        /*0b28*/ 	.word	0x00034ac0


	//   ....[101]....
        /*0b2c*/ 	.word	0x00034ae0


	//   ....[102]....
        /*0b30*/ 	.word	0x00034af0


	//   ....[103]....
        /*0b34*/ 	.word	0x00034b70


	//   ....[104]....
        /*0b38*/ 	.word	0x000356b0


	//   ....[105]....
        /*0b3c*/ 	.word	0x00035c20


	//   ....[106]....
        /*0b40*/ 	.word	0x00035db0


	//   ....[107]....
        /*0b44*/ 	.word	0x00035e10


	//   ....[108]....
        /*0b48*/ 	.word	0x00035e70


	//   ....[109]....
        /*0b4c*/ 	.word	0x00035ec0


	//   ....[110]....
        /*0b50*/ 	.word	0x00036020


	//   ....[111]....
        /*0b54*/ 	.word	0x000360c0


	//   ....[112]....
        /*0b58*/ 	.word	0x00036170


	//   ....[113]....
        /*0b5c*/ 	.word	0x00036250


	//   ....[114]....
        /*0b60*/ 	.word	0x00036410


	//   ....[115]....
        /*0b64*/ 	.word	0x000364f0


	//   ....[116]....
        /*0b68*/ 	.word	0x00036780


	//   ....[117]....
        /*0b6c*/ 	.word	0x00036880


	//   ....[118]....
        /*0b70*/ 	.word	0x00036a60


	//   ....[119]....
        /*0b74*/ 	.word	0x00036b20


	//   ....[120]....
        /*0b78*/ 	.word	0x00036d30


	//   ....[121]....
        /*0b7c*/ 	.word	0x00036d80


	//   ....[122]....
        /*0b80*/ 	.word	0x000370b0


	//   ....[123]....
        /*0b84*/ 	.word	0x00037150


	//   ....[124]....
        /*0b88*/ 	.word	0x000372e0


	//   ....[125]....
        /*0b8c*/ 	.word	0x00037360


	//   ....[126]....
        /*0b90*/ 	.word	0x000373e0


	//   ....[127]....
        /*0b94*/ 	.word	0x00037460


	//   ....[128]....
        /*0b98*/ 	.word	0x000374e0


	//   ....[129]....
        /*0b9c*/ 	.word	0x00037570


	//   ....[130]....
        /*0ba0*/ 	.word	0x00037610


	//   ....[131]....
        /*0ba4*/ 	.word	0x000376c0


	//   ....[132]....
        /*0ba8*/ 	.word	0x00037740


	//   ....[133]....
        /*0bac*/ 	.word	0x000377c0


	//   ....[134]....
        /*0bb0*/ 	.word	0x00037840


	//   ....[135]....
        /*0bb4*/ 	.word	0x000378d0


	//   ....[136]....
        /*0bb8*/ 	.word	0x00037950


	//   ....[137]....
        /*0bbc*/ 	.word	0x00037a00


	//   ....[138]....
        /*0bc0*/ 	.word	0x00037a50


	//   ....[139]....
        /*0bc4*/ 	.word	0x00037b10


	//   ....[140]....
        /*0bc8*/ 	.word	0x00037c40


	//   ....[141]....
        /*0bcc*/ 	.word	0x00039c40


	//   ....[142]....
        /*0bd0*/ 	.word	0x0003b430


	//   ....[143]....
        /*0bd4*/ 	.word	0x0003be50


	//   ....[144]....
        /*0bd8*/ 	.word	0x0003c750


	//   ....[145]....
        /*0bdc*/ 	.word	0x0003c790


	//   ....[146]....
        /*0be0*/ 	.word	0x0003c800


	//   ....[147]....
        /*0be4*/ 	.word	0x0003c820


	//   ....[148]....
        /*0be8*/ 	.word	0x00049940


	//----- nvinfo : EIATTR_REG_RECONFIG
	.align		4
.L_440:
        /*0bec*/ 	.byte	0x01, 0x54
	.zero		2


	//----- nvinfo : EIATTR_SYSCALL_OFFSETS
	.align		4
        /*0bf0*/ 	.byte	0x04, 0x46
        /*0bf2*/ 	.short	(.L_442 - .L_441)


	//   ....[0]....
.L_441:
        /*0bf4*/ 	.word	0x0000b070


	//   ....[1]....
        /*0bf8*/ 	.word	0x0002eaa0


	//   ....[2]....
        /*0bfc*/ 	.word	0x0002ebf0


	//   ....[3]....
        /*0c00*/ 	.word	0x0002ece0


	//   ....[4]....
        /*0c04*/ 	.word	0x0002f520


	//   ....[5]....
        /*0c08*/ 	.word	0x0002fe60


	//----- nvinfo : EIATTR_MBARRIER_INSTR_OFFSETS
	.align		4
.L_442:
        /*0c0c*/ 	.byte	0x04, 0x39
        /*0c0e*/ 	.short	(.L_444 - .L_443)


	//   ....[0]....
.L_443:
        /*0c10*/ 	.word	0x000002a0
        /*0c14*/ 	.word	0x000000ff
        /*0c18*/ 	.word	0x00038800
        /*0c1c*/ 	.short	0x0100
        /*0c1e*/ 	.byte	0x08
	.zero		1


	//   ....[1]....
        /*0c20*/ 	.word	0x000002b0
        /*0c24*/ 	.word	0x000000ff
        /*0c28*/ 	.word	0x00038810
        /*0c2c*/ 	.short	0x0100
        /*0c2e*/ 	.byte	0x08
	.zero		1


	//   ....[2]....
        /*0c30*/ 	.word	0x000002c0
        /*0c34*/ 	.word	0x000000ff
        /*0c38*/ 	.word	0x00038820
        /*0c3c*/ 	.short	0x0100
        /*0c3e*/ 	.byte	0x08
	.zero		1


	//   ....[3]....
        /*0c40*/ 	.word	0x00000370
        /*0c44*/ 	.word	0x000000ff
        /*0c48*/ 	.word	0x00038830
        /*0c4c*/ 	.short	0x0100
        /*0c4e*/ 	.byte	0x06
	.zero		1


	//   ....[4]....
        /*0c50*/ 	.word	0x00000380
        /*0c54*/ 	.word	0x000000ff
        /*0c58*/ 	.word	0x00038840
        /*0c5c*/ 	.short	0x0100
        /*0c5e*/ 	.byte	0x06
	.zero		1


	//   ....[5]....
        /*0c60*/ 	.word	0x00000390
        /*0c64*/ 	.word	0x000000ff
        /*0c68*/ 	.word	0x00038838
        /*0c6c*/ 	.short	0x0100
        /*0c6e*/ 	.byte	0x06
	.zero		1


	//   ....[6]....
        /*0c70*/ 	.word	0x000003a0
        /*0c74*/ 	.word	0x000000ff
        /*0c78*/ 	.word	0x00038848
        /*0c7c*/ 	.short	0x0100
        /*0c7e*/ 	.byte	0x06
	.zero		1


	//   ....[7]....
        /*0c80*/ 	.word	0x000004d0
        /*0c84*/ 	.word	0x000000ff
        /*0c88*/ 	.word	0x00038850
        /*0c8c*/ 	.short	0x0100
        /*0c8e*/ 	.byte	0x08
	.zero		1


	//   ....[8]....
        /*0c90*/ 	.word	0x000004e0
        /*0c94*/ 	.word	0x000000ff
        /*0c98*/ 	.word	0x00038860
        /*0c9c*/ 	.short	0x0100
        /*0c9e*/ 	.byte	0x08
	.zero		1


	//   ....[9]....
        /*0ca0*/ 	.word	0x000004f0
        /*0ca4*/ 	.word	0x000000ff
        /*0ca8*/ 	.word	0x00038858
        /*0cac*/ 	.short	0x0100
        /*0cae*/ 	.byte	0x08
	.zero		1


	//   ....[10]....
        /*0cb0*/ 	.word	0x00000500
        /*0cb4*/ 	.word	0x000000ff
        /*0cb8*/ 	.word	0x00038868
        /*0cbc*/ 	.short	0x0100
        /*0cbe*/ 	.byte	0x08
	.zero		1


	//   ....[11]....
        /*0cc0*/ 	.word	0x000005f0
        /*0cc4*/ 	.word	0x000000ff
        /*0cc8*/ 	.word	0x00038870
        /*0ccc*/ 	.short	0x0100
        /*0cce*/ 	.byte	0x06
	.zero		1


	//   ....[12]....
        /*0cd0*/ 	.word	0x00000600
        /*0cd4*/ 	.word	0x000000ff
        /*0cd8*/ 	.word	0x00038880
        /*0cdc*/ 	.short	0x0100
        /*0cde*/ 	.byte	0x06
	.zero		1


	//   ....[13]....
        /*0ce0*/ 	.word	0x00000610
        /*0ce4*/ 	.word	0x000000ff
        /*0ce8*/ 	.word	0x00038878
        /*0cec*/ 	.short	0x0100
        /*0cee*/ 	.byte	0x06
	.zero		1


	//   ....[14]....
        /*0cf0*/ 	.word	0x00000620
        /*0cf4*/ 	.word	0x000000ff
        /*0cf8*/ 	.word	0x00038888
        /*0cfc*/ 	.short	0x0100
        /*0cfe*/ 	.byte	0x06
	.zero		1


	//   ....[15]....
        /*0d00*/ 	.word	0x00000750
        /*0d04*/ 	.word	0x000000ff
        /*0d08*/ 	.word	0x00038890
        /*0d0c*/ 	.short	0x0100
        /*0d0e*/ 	.byte	0x08
	.zero		1


	//   ....[16]....
        /*0d10*/ 	.word	0x00000760
        /*0d14*/ 	.word	0x000000ff
        /*0d18*/ 	.word	0x000388a0
        /*0d1c*/ 	.short	0x0100
        /*0d1e*/ 	.byte	0x08
	.zero		1


	//   ....[17]....
        /*0d20*/ 	.word	0x00000770
        /*0d24*/ 	.word	0x000000ff
        /*0d28*/ 	.word	0x00038898
        /*0d2c*/ 	.short	0x0100
        /*0d2e*/ 	.byte	0x08
	.zero		1


	//   ....[18]....
        /*0d30*/ 	.word	0x00000780
        /*0d34*/ 	.word	0x000000ff
        /*0d38*/ 	.word	0x000388a8
        /*0d3c*/ 	.short	0x0100
        /*0d3e*/ 	.byte	0x08
	.zero		1


	//   ....[19]....
        /*0d40*/ 	.word	0x000008c0
        /*0d44*/ 	.word	0x000000ff
        /*0d48*/ 	.word	0x000388b0
        /*0d4c*/ 	.short	0x0100
        /*0d4e*/ 	.byte	0x08
	.zero		1


	//   ....[20]....
        /*0d50*/ 	.word	0x000008d0
        /*0d54*/ 	.word	0x000000ff
        /*0d58*/ 	.word	0x000388c0
        /*0d5c*/ 	.short	0x0100
        /*0d5e*/ 	.byte	0x08
	.zero		1


	//   ....[21]....
        /*0d60*/ 	.word	0x000008e0
        /*0d64*/ 	.word	0x000000ff
        /*0d68*/ 	.word	0x000388b8
        /*0d6c*/ 	.short	0x0100
        /*0d6e*/ 	.byte	0x08
	.zero		1


	//   ....[22]....
        /*0d70*/ 	.word	0x000008f0
        /*0d74*/ 	.word	0x000000ff
        /*0d78*/ 	.word	0x000388c8
        /*0d7c*/ 	.short	0x0100
        /*0d7e*/ 	.byte	0x08
	.zero		1


	//   ....[23]....
        /*0d80*/ 	.word	0x00005070
        /*0d84*/ 	.word	0x00000000
        /*0d88*/ 	.word	0x00000000
        /*0d8c*/ 	.short	0x0101
        /*0d8e*/ 	.byte	0x3f
	.zero		1


	//   ....[24]....
        /*0d90*/ 	.word	0x00008e40
        /*0d94*/ 	.word	0x00000000
        /*0d98*/ 	.word	0x00000000
        /*0d9c*/ 	.short	0x0101
        /*0d9e*/ 	.byte	0x3f
	.zero		1


	//   ....[25]....
        /*0da0*/ 	.word	0x0000b5b0
        /*0da4*/ 	.word	0x000000ff
        /*0da8*/ 	.word	0x00038800
        /*0dac*/ 	.short	0x010a
        /*0dae*/ 	.byte	0x2f
	.zero		1


	//   ....[26]....
        /*0db0*/ 	.word	0x0000ba10
        /*0db4*/ 	.word	0x00000014
        /*0db8*/ 	.word	0x00000000
        /*0dbc*/ 	.short	0x010a
        /*0dbe*/ 	.byte	0x3f
	.zero		1


	//   ....[27]....
        /*0dc0*/ 	.word	0x0000ba70
        /*0dc4*/ 	.word	0x00000014
        /*0dc8*/ 	.word	0x00000000
        /*0dcc*/ 	.short	0x010a
        /*0dce*/ 	.byte	0x3f
	.zero		1


	//   ....[28]....
        /*0dd0*/ 	.word	0x0000be20
        /*0dd4*/ 	.word	0x000000ff
        /*0dd8*/ 	.word	0x00038810
        /*0ddc*/ 	.short	0x010a
        /*0dde*/ 	.byte	0x2f
	.zero		1


	//   ....[29]....
        /*0de0*/ 	.word	0x0000bf20
        /*0de4*/ 	.word	0x0000000c
        /*0de8*/ 	.word	0x00000000
        /*0dec*/ 	.short	0x010a
        /*0dee*/ 	.byte	0x3f
	.zero		1


	//   ....[30]....
        /*0df0*/ 	.word	0x0000bf80
        /*0df4*/ 	.word	0x0000000c
        /*0df8*/ 	.word	0x00000000
        /*0dfc*/ 	.short	0x010a
        /*0dfe*/ 	.byte	0x3f
	.zero		1


	//   ....[31]....
        /*0e00*/ 	.word	0x0000dac0
        /*0e04*/ 	.word	0x00000003
        /*0e08*/ 	.word	0x00000000
        /*0e0c*/ 	.short	0x0101
        /*0e0e*/ 	.byte	0x3f
	.zero		1


	//   ....[32]....
        /*0e10*/ 	.word	0x000122a0
        /*0e14*/ 	.word	0x00000000
        /*0e18*/ 	.word	0x00000000
        /*0e1c*/ 	.short	0x0101
        /*0e1e*/ 	.byte	0x3f
	.zero		1


	//   ....[33]....
        /*0e20*/ 	.word	0x00012a00
        /*0e24*/ 	.word	0x00000009
        /*0e28*/ 	.word	0x00000000
        /*0e2c*/ 	.short	0x010a
        /*0e2e*/ 	.byte	0x3f
	.zero		1


	//   ....[34]....
        /*0e30*/ 	.word	0x00012b00
        /*0e34*/ 	.word	0x00000005
        /*0e38*/ 	.word	0x00000000
        /*0e3c*/ 	.short	0x010a
        /*0e3e*/ 	.byte	0x3f
	.zero		1


	//   ....[35]....
        /*0e40*/ 	.word	0x00012f20
        /*0e44*/ 	.word	0x00000014
        /*0e48*/ 	.word	0x00000000
        /*0e4c*/ 	.short	0x010a
        /*0e4e*/ 	.byte	0x3f
	.zero		1


	//   ....[36]....
        /*0e50*/ 	.word	0x00013020
        /*0e54*/ 	.word	0x00000008
        /*0e58*/ 	.word	0x00000000
        /*0e5c*/ 	.short	0x010a
        /*0e5e*/ 	.byte	0x3f
	.zero		1


	//   ....[37]....
        /*0e60*/ 	.word	0x00014b30
        /*0e64*/ 	.word	0x0000003c
        /*0e68*/ 	.word	0x00000000
        /*0e6c*/ 	.short	0x0101
        /*0e6e*/ 	.byte	0x3f
	.zero		1


	//   ....[38]....
        /*0e70*/ 	.word	0x0001c020
        /*0e74*/ 	.word	0x00000006
        /*0e78*/ 	.word	0x00000000
        /*0e7c*/ 	.short	0x0101
        /*0e7e*/ 	.byte	0x3f
	.zero		1


	//   ....[39]....
        /*0e80*/ 	.word	0x0001c200
        /*0e84*/ 	.word	0x00000007
        /*0e88*/ 	.word	0x00000000
        /*0e8c*/ 	.short	0x010a
        /*0e8e*/ 	.byte	0x3f
	.zero		1


	//   ....[40]....
        /*0e90*/ 	.word	0x0001c300
        /*0e94*/ 	.word	0x00000006
        /*0e98*/ 	.word	0x00000000
        /*0e9c*/ 	.short	0x010a
        /*0e9e*/ 	.byte	0x3f
	.zero		1


	//   ....[41]....
        /*0ea0*/ 	.word	0x0001c720
        /*0ea4*/ 	.word	0x0000000e
        /*0ea8*/ 	.word	0x00000000
        /*0eac*/ 	.short	0x010a
        /*0eae*/ 	.byte	0x3f
	.zero		1


	//   ....[42]....
        /*0eb0*/ 	.word	0x0001c820
        /*0eb4*/ 	.word	0x00000005
        /*0eb8*/ 	.word	0x00000000
        /*0ebc*/ 	.short	0x010a
        /*0ebe*/ 	.byte	0x3f
	.zero		1


	//   ....[43]....
        /*0ec0*/ 	.word	0x0001e330
        /*0ec4*/ 	.word	0x0000003c
        /*0ec8*/ 	.word	0x00000000
        /*0ecc*/ 	.short	0x0101
        /*0ece*/ 	.byte	0x3f
	.zero		1


	//   ....[44]....
        /*0ed0*/ 	.word	0x000266b0
        /*0ed4*/ 	.word	0x00000003
        /*0ed8*/ 	.word	0x00000000
        /*0edc*/ 	.short	0x0101
        /*0ede*/ 	.byte	0x3f
	.zero		1


	//   ....[45]....
        /*0ee0*/ 	.word	0x00029c40
        /*0ee4*/ 	.word	0x000000ff
        /*0ee8*/ 	.word	0x00000000
        /*0eec*/ 	.short	0x0101
        /*0eee*/ 	.byte	0x04
	.zero		1


	//   ....[46]....
        /*0ef0*/ 	.word	0x0002a390
        /*0ef4*/ 	.word	0x000000ff
        /*0ef8*/ 	.word	0x00000000
        /*0efc*/ 	.short	0x0101
        /*0efe*/ 	.byte	0x04
	.zero		1


	//   ....[47]....
        /*0f00*/ 	.word	0x0002f0d0
        /*0f04*/ 	.word	0x00000000
        /*0f08*/ 	.word	0x00038840
        /*0f0c*/ 	.short	0x010a
        /*0f0e*/ 	.byte	0x3f
	.zero		1


	//   ....[48]....
        /*0f10*/ 	.word	0x0002fc10
        /*0f14*/ 	.word	0x00000012
        /*0f18*/ 	.word	0x00038800
        /*0f1c*/ 	.short	0x0107
        /*0f1e*/ 	.byte	0x3f
	.zero		1


	//   ....[49]....
        /*0f20*/ 	.word	0x0002fcb0
        /*0f24*/ 	.word	0x00000012
        /*0f28*/ 	.word	0x00038800
        /*0f2c*/ 	.short	0x0101
        /*0f2e*/ 	.byte	0x3f
	.zero		1


	//   ....[50]....
        /*0f30*/ 	.word	0x00030bd0
        /*0f34*/ 	.word	0x00000012
        /*0f38*/ 	.word	0x00038810
        /*0f3c*/ 	.short	0x0107
        /*0f3e*/ 	.byte	0x3f
	.zero		1


	//   ....[51]....
        /*0f40*/ 	.word	0x00030cd0
        /*0f44*/ 	.word	0x00000012
        /*0f48*/ 	.word	0x00038810
        /*0f4c*/ 	.short	0x0101
        /*0f4e*/ 	.byte	0x3f
	.zero		1


	//   ....[52]....
        /*0f50*/ 	.word	0x00030cf0
        /*0f54*/ 	.word	0x00000012
        /*0f58*/ 	.word	0x00038820
        /*0f5c*/ 	.short	0x010a
        /*0f5e*/ 	.byte	0x3f
	.zero		1


	//   ....[53]....
        /*0f60*/ 	.word	0x00030dd0
        /*0f64*/ 	.word	0x00000000
        /*0f68*/ 	.word	0x00038860
        /*0f6c*/ 	.short	0x010a
        /*0f6e*/ 	.byte	0x3f
	.zero		1


	//   ....[54]....
        /*0f70*/ 	.word	0x00031ae0
        /*0f74*/ 	.word	0x00000003
        /*0f78*/ 	.word	0x00038840
        /*0f7c*/ 	.short	0x010a
        /*0f7e*/ 	.byte	0x3f
	.zero		1


	//   ....[55]....
        /*0f80*/ 	.word	0x00031d20
        /*0f84*/ 	.word	0x00000003
        /*0f88*/ 	.word	0x00038860
        /*0f8c*/ 	.short	0x010a
        /*0f8e*/ 	.byte	0x3f
	.zero		1


	//   ....[56]....
        /*0f90*/ 	.word	0x000328f0
        /*0f94*/ 	.word	0x00000004
        /*0f98*/ 	.word	0x00038840
        /*0f9c*/ 	.short	0x010a
        /*0f9e*/ 	.byte	0x3f
	.zero		1


	//   ....[57]....
        /*0fa0*/ 	.word	0x00032b20
        /*0fa4*/ 	.word	0x00000004
        /*0fa8*/ 	.word	0x00038860
        /*0fac*/ 	.short	0x010a
        /*0fae*/ 	.byte	0x3f
	.zero		1


	//   ....[58]....
        /*0fb0*/ 	.word	0x00033680
        /*0fb4*/ 	.word	0x00000004
        /*0fb8*/ 	.word	0x00038840
        /*0fbc*/ 	.short	0x010a
        /*0fbe*/ 	.byte	0x3f
	.zero		1


	//   ....[59]....
        /*0fc0*/ 	.word	0x000338c0
        /*0fc4*/ 	.word	0x00000004
        /*0fc8*/ 	.word	0x00038860
        /*0fcc*/ 	.short	0x010a
        /*0fce*/ 	.byte	0x3f
	.zero		1


	//   ....[60]....
        /*0fd0*/ 	.word	0x00035630
        /*0fd4*/ 	.word	0x00000009
        /*0fd8*/ 	.word	0x00038820
        /*0fdc*/ 	.short	0x010a
        /*0fde*/ 	.byte	0x3f
	.zero		1


	//   ....[61]....
        /*0fe0*/ 	.word	0x000357a0
        /*0fe4*/ 	.word	0x00000005
        /*0fe8*/ 	.word	0x00000000
        /*0fec*/ 	.short	0x010a
        /*0fee*/ 	.byte	0x3f
	.zero		1


	//   ....[62]....
        /*0ff0*/ 	.word	0x00035820
        /*0ff4*/ 	.word	0x00000007
        /*0ff8*/ 	.word	0x00000000
        /*0ffc*/ 	.short	0x010a
        /*0ffe*/ 	.byte	0x3f
	.zero		1


	//   ....[63]....
        /*1000*/ 	.word	0x00035860
        /*1004*/ 	.word	0x00000005
        /*1008*/ 	.word	0x00000000
        /*100c*/ 	.short	0x010a
        /*100e*/ 	.byte	0x3f
	.zero		1


	//   ....[64]....
        /*1010*/ 	.word	0x00035890
        /*1014*/ 	.word	0x00000003
        /*1018*/ 	.word	0x00000000
        /*101c*/ 	.short	0x010a
        /*101e*/ 	.byte	0x3f
	.zero		1


	//   ....[65]....
        /*1020*/ 	.word	0x00035900
        /*1024*/ 	.word	0x00000003
        /*1028*/ 	.word	0x00038800
        /*102c*/ 	.short	0x010a
        /*102e*/ 	.byte	0x3f
	.zero		1


	//   ....[66]....
        /*1030*/ 	.word	0x00035950
        /*1034*/ 	.word	0x00000014
        /*1038*/ 	.word	0x00000000
        /*103c*/ 	.short	0x010a
        /*103e*/ 	.byte	0x3f
	.zero		1


	//   ....[67]....
        /*1040*/ 	.word	0x000359b0
        /*1044*/ 	.word	0x0000000c
        /*1048*/ 	.word	0x00038810
        /*104c*/ 	.short	0x010a
        /*104e*/ 	.byte	0x3f
	.zero		1


	//   ....[68]....
        /*1050*/ 	.word	0x00035a00
        /*1054*/ 	.word	0x0000000c
        /*1058*/ 	.word	0x00000000
        /*105c*/ 	.short	0x010a
        /*105e*/ 	.byte	0x3f
	.zero		1


	//   ....[69]....
        /*1060*/ 	.word	0x00035a50
        /*1064*/ 	.word	0x00000005
        /*1068*/ 	.word	0x00000000
        /*106c*/ 	.short	0x010a
        /*106e*/ 	.byte	0x3f
	.zero		1


	//   ....[70]....
        /*1070*/ 	.word	0x00035aa0
        /*1074*/ 	.word	0x00000008
        /*1078*/ 	.word	0x00000000
        /*107c*/ 	.short	0x010a
        /*107e*/ 	.byte	0x3f
	.zero		1


	//   ....[71]....
        /*1080*/ 	.word	0x00035af0
        /*1084*/ 	.word	0x00000006
        /*1088*/ 	.word	0x00000000
        /*108c*/ 	.short	0x010a
        /*108e*/ 	.byte	0x3f
	.zero		1


	//   ....[72]....
        /*1090*/ 	.word	0x00035b40
        /*1094*/ 	.word	0x00000005
        /*1098*/ 	.word	0x00000000
        /*109c*/ 	.short	0x010a
        /*109e*/ 	.byte	0x3f
	.zero		1


	//   ....[73]....
        /*10a0*/ 	.word	0x00035ce0
        /*10a4*/ 	.word	0x00000000
        /*10a8*/ 	.word	0x00038840
        /*10ac*/ 	.short	0x010a
        /*10ae*/ 	.byte	0x3f
	.zero		1


	//   ....[74]....
        /*10b0*/ 	.word	0x00036dc0
        /*10b4*/ 	.word	0x00000012
        /*10b8*/ 	.word	0x00038820
        /*10bc*/ 	.short	0x010a
        /*10be*/ 	.byte	0x3f
	.zero		1


	//   ....[75]....
        /*10c0*/ 	.word	0x00036e10
        /*10c4*/ 	.word	0x00000000
        /*10c8*/ 	.word	0x00038860
        /*10cc*/ 	.short	0x010a
        /*10ce*/ 	.byte	0x3f
	.zero		1


	//   ....[76]....
        /*10d0*/ 	.word	0x00036e60
        /*10d4*/ 	.word	0x00000003
        /*10d8*/ 	.word	0x00038840
        /*10dc*/ 	.short	0x010a
        /*10de*/ 	.byte	0x3f
	.zero		1


	//   ....[77]....
        /*10e0*/ 	.word	0x00036eb0
        /*10e4*/ 	.word	0x00000003
        /*10e8*/ 	.word	0x00038860
        /*10ec*/ 	.short	0x010a
        /*10ee*/ 	.byte	0x3f
	.zero		1


	//   ....[78]....
        /*10f0*/ 	.word	0x00036f00
        /*10f4*/ 	.word	0x00000004
        /*10f8*/ 	.word	0x00038840
        /*10fc*/ 	.short	0x010a
        /*10fe*/ 	.byte	0x3f
	.zero		1


	//   ....[79]....
        /*1100*/ 	.word	0x00036f50
        /*1104*/ 	.word	0x00000004
        /*1108*/ 	.word	0x00038860
        /*110c*/ 	.short	0x010a
        /*110e*/ 	.byte	0x3f
	.zero		1


	//   ....[80]....
        /*1110*/ 	.word	0x00036fa0
        /*1114*/ 	.word	0x00000004
        /*1118*/ 	.word	0x00038840
        /*111c*/ 	.short	0x010a
        /*111e*/ 	.byte	0x3f
	.zero		1


	//   ....[81]....
        /*1120*/ 	.word	0x00036ff0
        /*1124*/ 	.word	0x00000004
        /*1128*/ 	.word	0x00038860
        /*112c*/ 	.short	0x010a
        /*112e*/ 	.byte	0x3f
	.zero		1


	//   ....[82]....
        /*1130*/ 	.word	0x00037b60
        /*1134*/ 	.word	0x00000009
        /*1138*/ 	.word	0x00038820
        /*113c*/ 	.short	0x010a
        /*113e*/ 	.byte	0x3f
	.zero		1


	//   ....[83]....
        /*1140*/ 	.word	0x00037d00
        /*1144*/ 	.word	0x00000005
        /*1148*/ 	.word	0x00000000
        /*114c*/ 	.short	0x010a
        /*114e*/ 	.byte	0x3f
	.zero		1


	//   ....[84]....
        /*1150*/ 	.word	0x00037d50
        /*1154*/ 	.word	0x00000007
        /*1158*/ 	.word	0x00000000
        /*115c*/ 	.short	0x010a
        /*115e*/ 	.byte	0x3f
	.zero		1


	//   ....[85]....
        /*1160*/ 	.word	0x00037da0
        /*1164*/ 	.word	0x00000005
        /*1168*/ 	.word	0x00000000
        /*116c*/ 	.short	0x010a
        /*116e*/ 	.byte	0x3f
	.zero		1


	//   ....[86]....
        /*1170*/ 	.word	0x00038160
        /*1174*/ 	.word	0x0000001a
        /*1178*/ 	.word	0x00000000
        /*117c*/ 	.short	0x010a
        /*117e*/ 	.byte	0x3f
	.zero		1


	//   ....[87]....
        /*1180*/ 	.word	0x000382a0
        /*1184*/ 	.word	0x00000009
        /*1188*/ 	.word	0x00000000
        /*118c*/ 	.short	0x010a
        /*118e*/ 	.byte	0x3f
	.zero		1


	//   ....[88]....
        /*1190*/ 	.word	0x00038900
        /*1194*/ 	.word	0x0000003a
        /*1198*/ 	.word	0x00000000
        /*119c*/ 	.short	0x010a
        /*119e*/ 	.byte	0x3f
	.zero		1


	//   ....[89]....
        /*11a0*/ 	.word	0x00038a40
        /*11a4*/ 	.word	0x00000038
        /*11a8*/ 	.word	0x00000000
        /*11ac*/ 	.short	0x010a
        /*11ae*/ 	.byte	0x3f
	.zero		1


	//   ....[90]....
        /*11b0*/ 	.word	0x0003ae60
        /*11b4*/ 	.word	0x00000038
        /*11b8*/ 	.word	0x00000000
        /*11bc*/ 	.short	0x0101
        /*11be*/ 	.byte	0x3f
	.zero		1


	//   ....[91]....
        /*11c0*/ 	.word	0x00049a20
        /*11c4*/ 	.word	0x00000004
        /*11c8*/ 	.word	0x00000000
        /*11cc*/ 	.short	0x0101
        /*11ce*/ 	.byte	0x3f
	.zero		1


	//   ....[92]....
        /*11d0*/ 	.word	0x00049a60
        /*11d4*/ 	.word	0x00000009
        /*11d8*/ 	.word	0x00000000
        /*11dc*/ 	.short	0x010a
        /*11de*/ 	.byte	0x3f
	.zero		1


	//   ....[93]....
        /*11e0*/ 	.word	0x00049ab0
        /*11e4*/ 	.word	0x00000038
        /*11e8*/ 	.word	0x00000000
        /*11ec*/ 	.short	0x010a
        /*11ee*/ 	.byte	0x3f
	.zero		1


	//----- nvinfo : EIATTR_NUM_MBARRIERS
	.align		4
.L_444:
        /*11f0*/ 	.byte	0x03, 0x38
        /*11f2*/ 	.short	0x0017


	//----- nvinfo : EIATTR_EXIT_INSTR_OFFSETS
	.align		4
        /*11f4*/ 	.byte	0x04, 0x1c
        /*11f6*/ 	.short	(.L_446 - .L_445)


	//   ....[0]....
.L_445:
        /*11f8*/ 	.word	0x00000b60


	//   ....[1]....
        /*11fc*/ 	.word	0x0002c9e0


	//   ....[2]....
        /*1200*/ 	.word	0x000358e0


	//----- nvinfo : EIATTR_MAX_THREADS
	.align		4
.L_446:
        /*1204*/ 	.byte	0x04, 0x05
        /*1206*/ 	.short	(.L_448 - .L_447)
.L_447:
        /*1208*/ 	.word	0x00000180
        /*120c*/ 	.word	0x00000001
        /*1210*/ 	.word	0x00000001


	//----- nvinfo : EIATTR_CRS_STACK_SIZE
	.align		4
.L_448:
        /*1214*/ 	.byte	0x04, 0x1e
        /*1216*/ 	.short	(.L_450 - .L_449)
.L_449:
        /*1218*/ 	.word	0x00000000


	//----- nvinfo : EIATTR_CBANK_PARAM_SIZE
	.align		4
.L_450:
        /*121c*/ 	.byte	0x03, 0x19
        /*121e*/ 	.short	0x0bf0


	//----- nvinfo : EIATTR_PARAM_CBANK
	.align		4
        /*1220*/ 	.byte	0x04, 0x0a
        /*1222*/ 	.short	(.L_452 - .L_451)
	.align		4
.L_451:
        /*1224*/ 	.word	index@(.nv.constant0._ZN7cutlass13device_kernelIN5flash11enable_sm90INS1_16FlashAttnFwdSm90INS1_25CollectiveMainloopFwdSm90ILi2EN4cute5tupleIJNS5_1CILi1EEES8_S8_EEENS6_IJNS7_ILi64EEESA_SA_EEELi512ENS_6half_tEfNS_4arch4Sm90ELb0ELb1ELb1ELb1ELb0ELb0ELb1ELb0ELb0ELb1ELb1ELb0EEENS1_21CollectiveEpilogueFwdINS6_IJSA_NS7_ILi512EEESA_EEES9_SC_SE_Li256ELb1ELb1ELb1ELb0EEENS1_36VarlenDynamicPersistentTileSchedulerILi64ELi64ELi256ELi128ELb1ELb1ELb1ELb1ELb0ELb1EEEEEEEEEvNT_6ParamsE)
        /*1228*/ 	.short	0x0210
        /*122a*/ 	.short	0x0bf0


	//----- nvinfo : EIATTR_SW_WAR
	.align		4
.L_452:
        /*122c*/ 	.byte	0x04, 0x36
        /*122e*/ 	.short	(.L_454 - .L_453)
.L_453:
        /*1230*/ 	.word	0x00000008
.L_454:


//--------------------- .nv.info._ZN7cutlass13device_kernelIN5flash11enable_sm90INS1_16FlashAttnFwdSm90INS1_25CollectiveMainloopFwdSm90ILi2EN4cute5tupleIJNS5_1CILi1EEES8_S8_EEENS6_IJNS7_ILi64EEESA_SA_EEELi512ENS_6half_tEfNS_4arch4Sm90ELb0ELb1ELb1ELb1ELb0ELb1ELb1ELb0ELb0ELb1ELb1ELb0EEENS1_21CollectiveEpilogueFwdINS6_IJSA_NS7_ILi512EEESA_EEES9_SC_SE_Li256ELb1ELb1ELb1ELb0EEENS1_36VarlenDynamicPersistentTileSchedulerILi64ELi64ELi256ELi128ELb1ELb1ELb1ELb1ELb0ELb1EEEEEEEEEvNT_6ParamsE --------------------------
	.section	.nv.info._ZN7cutlass13device_kernelIN5flash11enable_sm90INS1_16FlashAttnFwdSm90INS1_25CollectiveMainloopFwdSm90ILi2EN4cute5tupleIJNS5_1CILi1EEES8_S8_EEENS6_IJNS7_ILi64EEESA_SA_EEELi512ENS_6half_tEfNS_4arch4Sm90ELb0ELb1ELb1ELb1ELb0ELb1ELb1ELb0ELb0ELb1ELb1ELb0EEENS1_21CollectiveEpilogueFwdINS6_IJSA_NS7_ILi512EEESA_EEES9_SC_SE_Li256ELb1ELb1ELb1ELb0EEENS1_36VarlenDynamicPersistentTileSchedulerILi64ELi64ELi256ELi128ELb1ELb1ELb1ELb1ELb0ELb1EEEEEEEEEvNT_6ParamsE,"",@"SHT_CUDA_INFO"
	.sectionflags	@""
	.align	4


	//----- nvinfo : EIATTR_CUDA_API_VERSION
	.align		4
        /*0000*/ 	.byte	0x04, 0x37
        /*0002*/ 	.short	(.L_456 - .L_455)
.L_455:
        /*0004*/ 	.word	0x00000082


	//----- nvinfo : EIATTR_KPARAM_INFO
	.align		4
.L_456:
        /*0008*/ 	.byte	0x04, 0x17
        /*000a*/ 	.short	(.L_458 - .L_457)
.L_457:
        /*000c*/ 	.word	0x00000000
        /*0010*/ 	.short	0x0000
        /*0012*/ 	.short	0x0070
        /*0014*/ 	.byte	0x00, 0xf0, 0x01, 0x2e


	//----- nvinfo : EIATTR_SPARSE_MMA_MASK
	.align		4
.L_458:
        /*0018*/ 	.byte	0x03, 0x50
        /*001a*/ 	.short	0x0000


	//----- nvinfo : EIATTR_MAXREG_COUNT
	.align		4
        /*001c*/ 	.byte	0x03, 0x1b
        /*001e*/ 	.short	0x00a8


	//----- nvinfo : EIATTR_NUM_BARRIERS
	.align		4
        /*0020*/ 	.byte	0x02, 0x4c
        /*0022*/ 	.byte	0x10
	.zero		1


	//----- nvinfo : EIATTR_EXTERNS
	.align		4
        /*0024*/ 	.byte	0x04, 0x0f
        /*0026*/ 	.short	(.L_460 - .L_459)


	//   ....[0]....
	.align		4
.L_459:
        /*0028*/ 	.word	index@(__assertfail)


	//----- nvinfo : EIATTR_ANNOTATIONS
	.align		4
.L_460:
        /*002c*/ 	.byte	0x04, 0x55
        /*002e*/ 	.short	(.L_462 - .L_461)


	//   ....[0]....
.L_461:
        /* <DEDUP_REMOVED lines=145> */


	//----- nvinfo : EIATTR_MERCURY_ISA_VERSION
	.align		4
.L_462:
        /*0928*/ 	.byte	0x03, 0x5f
        /*092a*/ 	.short	0x0101


	//----- nvinfo : EIATTR_UNUSED_LOAD_BYTE_OFFSET
	.align		4
        /*092c*/ 	.byte	0x04, 0x44
        /*092e*/ 	.short	(.L_464 - .L_463)


	//   ....[0]....
.L_463:
        /*0930*/ 	.word	0x00000b60
        /*0934*/ 	.word	0x0000fff0


	//   ....[1]....
        /*0938*/ 	.word	0x00031dd0
        /*093c*/ 	.word	0x0000fff0


	//----- nvinfo : EIATTR_INT_WARP_WIDE_INSTR_OFFSETS
	.align		4
.L_464:
        /*0940*/ 	.byte	0x04, 0x31
        /*0942*/ 	.short	(.L_466 - .L_465)


	//   ....[0]....
.L_465:
        /*0944*/ 	.word	0x000001d0


	//   ....[1]....
        /*0948*/ 	.word	0x00000270


	//   ....[2]....
        /*094c*/ 	.word	0x00000280


	//   ....[3]....
        /*0950*/ 	.word	0x000002f0


	//   ....[4]....
        /*0954*/ 	.word	0x0003ab70


	//   ....[5]....
        /*0958*/ 	.word	0x0003abd0


	//   ....[6]....
        /*095c*/ 	.word	0x00040590


	//   ....[7]....
        /*0960*/ 	.word	0x000405f0


	//----- nvinfo : EIATTR_COOP_GROUP_MASK_REGIDS
	.align		4
.L_466:
        /*0964*/ 	.byte	0x04, 0x29
        /*0966*/ 	.short	(.L_468 - .L_467)


	//   ....[0]....
.L_467:
        /*0968*/ 	.word	0xffffffff


	//   ....[1]....
        /*096c*/ 	.word	0xffffffff


	//   ....[2]....
        /*0970*/ 	.word	0xffffffff


	//   ....[3]....
        /*0974*/ 	.word	0xffffffff


	//   ....[4]....
        /*0978*/ 	.word	0xffffffff


	//   ....[5]....
        /*097c*/ 	.word	0xffffffff


	//   ....[6]....
        /*0980*/ 	.word	0xffffffff


	//   ....[7]....
        /*0984*/ 	.word	0xffffffff


	//   ....[8]....
        /*0988*/ 	.word	0xffffffff


	//   ....[9]....
        /*098c*/ 	.word	0xffffffff


	//   ....[10]....
        /*0990*/ 	.word	0xffffffff


	//   ....[11]....
        /*0994*/ 	.word	0xffffffff


	//   ....[12]....
        /*0998*/ 	.word	0xffffffff


	//   ....[13]....
        /*099c*/ 	.word	0xffffffff


	//   ....[14]....
        /*09a0*/ 	.word	0xffffffff


	//   ....[15]....
        /*09a4*/ 	.word	0xffffffff


	//   ....[16]....
        /*09a8*/ 	.word	0xffffffff


	//   ....[17]....
        /*09ac*/ 	.word	0xffffffff


	//   ....[18]....
        /*09b0*/ 	.word	0xffffffff


	//   ....[19]....
        /*09b4*/ 	.word	0xffffffff


	//   ....[20]....
        /*09b8*/ 	.word	0xffffffff


	//   ....[21]....
        /*09bc*/ 	.word	0xffffffff


	//   ....[22]....
        /*09c0*/ 	.word	0xffffffff


	//   ....[23]....
        /*09c4*/ 	.word	0xffffffff


	//   ....[24]....
        /*09c8*/ 	.word	0xffffffff


	//   ....[25]....
        /*09cc*/ 	.word	0xffffffff


	//   ....[26]....
        /*09d0*/ 	.word	0xffffffff


	//   ....[27]....
        /*09d4*/ 	.word	0xffffffff


	//   ....[28]....
        /*09d8*/ 	.word	0xffffffff


	//   ....[29]....
        /*09dc*/ 	.word	0xffffffff


	//   ....[30]....
        /*09e0*/ 	.word	0xffffffff


	//   ....[31]....
        /*09e4*/ 	.word	0xffffffff


	//   ....[32]....
        /*09e8*/ 	.word	0xffffffff


	//   ....[33]....
        /*09ec*/ 	.word	0xffffffff


	//   ....[34]....
        /*09f0*/ 	.word	0xffffffff


	//   ....[35]....
        /*09f4*/ 	.word	0xffffffff


	//   ....[36]....
        /*09f8*/ 	.word	0xffffffff


	//   ....[37]....
        /*09fc*/ 	.word	0xffffffff


	//   ....[38]....
        /*0a00*/ 	.word	0xffffffff


	//   ....[39]....
        /*0a04*/ 	.word	0xffffffff


	//   ....[40]....
        /*0a08*/ 	.word	0xffffffff


	//   ....[41]....
        /*0a0c*/ 	.word	0xffffffff


	//   ....[42]....
        /*0a10*/ 	.word	0xffffffff


	//   ....[43]....
        /*0a14*/ 	.word	0xffffffff


	//   ....[44]....
        /*0a18*/ 	.word	0xffffffff


	//   ....[45]....
        /*0a1c*/ 	.word	0xffffffff


	//   ....[46]....
        /*0a20*/ 	.word	0xffffffff


	//   ....[47]....
        /*0a24*/ 	.word	0xffffffff


	//   ....[48]....
        /*0a28*/ 	.word	0xffffffff


	//   ....[49]....
        /*0a2c*/ 	.word	0xffffffff


	//   ....[50]....
        /*0a30*/ 	.word	0xffffffff


	//   ....[51]....
        /*0a34*/ 	.word	0xffffffff


	//   ....[52]....
        /*0a38*/ 	.word	0xffffffff


	//   ....[53]....
        /*0a3c*/ 	.word	0xffffffff


	//   ....[54]....
        /*0a40*/ 	.word	0xffffffff


	//   ....[55]....
        /*0a44*/ 	.word	0xffffffff


	//   ....[56]....
        /*0a48*/ 	.word	0xffffffff


	//   ....[57]....
        /*0a4c*/ 	.word	0xffffffff


	//   ....[58]....
        /*0a50*/ 	.word	0xffffffff


	//   ....[59]....
        /*0a54*/ 	.word	0xffffffff


	//   ....[60]....
        /*0a58*/ 	.word	0xffffffff


	//   ....[61]....
        /*0a5c*/ 	.word	0xffffffff


	//   ....[62]....
        /*0a60*/ 	.word	0xffffffff


	//   ....[63]....
        /*0a64*/ 	.word	0xffffffff


	//   ....[64]....
        /*0a68*/ 	.word	0xffffffff


	//   ....[65]....
        /*0a6c*/ 	.word	0xffffffff


	//   ....[66]....
        /*0a70*/ 	.word	0xffffffff


	//   ....[67]....
        /*0a74*/ 	.word	0xffffffff


	//   ....[68]....
        /*0a78*/ 	.word	0xffffffff


	//   ....[69]....
        /*0a7c*/ 	.word	0xffffffff


	//   ....[70]....
        /*0a80*/ 	.word	0xffffffff


	//   ....[71]....
        /*0a84*/ 	.word	0xffffffff


	//   ....[72]....
        /*0a88*/ 	.word	0xffffffff


	//   ....[73]....
        /*0a8c*/ 	.word	0xffffffff


	//   ....[74]....
        /*0a90*/ 	.word	0xffffffff


	//   ....[75]....
        /*0a94*/ 	.word	0xffffffff


	//   ....[76]....
        /*0a98*/ 	.word	0xffffffff


	//   ....[77]....
        /*0a9c*/ 	.word	0xffffffff


	//   ....[78]....
        /*0aa0*/ 	.word	0xffffffff


	//   ....[79]....
        /*0aa4*/ 	.word	0xffffffff


	//   ....[80]....
        /*0aa8*/ 	.word	0xffffffff


	//   ....[81]....
        /*0aac*/ 	.word	0xffffffff


	//   ....[82]....
        /*0ab0*/ 	.word	0xffffffff


	//   ....[83]....
        /*0ab4*/ 	.word	0xffffffff


	//   ....[84]....
        /*0ab8*/ 	.word	0xffffffff


	//   ....[85]....
        /*0abc*/ 	.word	0xffffffff


	//   ....[86]....
        /*0ac0*/ 	.word	0xffffffff


	//   ....[87]....
        /*0ac4*/ 	.word	0xffffffff


	//   ....[88]....
        /*0ac8*/ 	.word	0xffffffff


	//   ....[89]....
        /*0acc*/ 	.word	0xffffffff


	//   ....[90]....
        /*0ad0*/ 	.word	0xffffffff


	//   ....[91]....
        /*0ad4*/ 	.word	0xffffffff


	//   ....[92]....
        /*0ad8*/ 	.word	0xffffffff


	//   ....[93]....
        /*0adc*/ 	.word	0xffffffff


	//   ....[94]....
        /*0ae0*/ 	.word	0xffffffff


	//   ....[95]....
        /*0ae4*/ 	.word	0xffffffff


	//   ....[96]....
        /*0ae8*/ 	.word	0xffffffff


	//   ....[97]....
        /*0aec*/ 	.word	0xffffffff


	//   ....[98]....
        /*0af0*/ 	.word	0xffffffff


	//   ....[99]....
        /*0af4*/ 	.word	0xffffffff


	//   ....[100]....
        /*0af8*/ 	.word	0xffffffff


	//   ....[101]....
        /*0afc*/ 	.word	0xffffffff


	//   ....[102]....
        /*0b00*/ 	.word	0xffffffff


	//   ....[103]....
        /*0b04*/ 	.word	0xffffffff


	//   ....[104]....
        /*0b08*/ 	.word	0xffffffff


	//   ....[105]....
        /*0b0c*/ 	.word	0xffffffff


	//   ....[106]....
        /*0b10*/ 	.word	0xffffffff


	//   ....[107]....
        /*0b14*/ 	.word	0xffffffff


	//   ....[108]....
        /*0b18*/ 	.word	0xffffffff


	//   ....[109]....
        /*0b1c*/ 	.word	0xffffffff


	//   ....[110]....
        /*0b20*/ 	.word	0xffffffff


	//   ....[111]....
        /*0b24*/ 	.word	0xffffffff


	//   ....[112]....
        /*0b28*/ 	.word	0xffffffff


	//   ....[113]....
        /*0b2c*/ 	.word	0xffffffff


	//   ....[114]....
        /*0b30*/ 	.word	0xffffffff


	//   ....[115]....
        /*0b34*/ 	.word	0xffffffff


	//   ....[116]....
        /*0b38*/ 	.word	0xffffffff


	//   ....[117]....
        /*0b3c*/ 	.word	0xffffffff


	//   ....[118]....
        /*0b40*/ 	.word	0xffffffff


	//   ....[119]....
        /*0b44*/ 	.word	0xffffffff


	//   ....[120]....
        /*0b48*/ 	.word	0xffffffff


	//   ....[121]....
        /*0b4c*/ 	.word	0xffffffff


	//   ....[122]....
        /*0b50*/ 	.word	0x0500000f


	//   ....[123]....
        /*0b54*/ 	.word	0x0500000f


	//   ....[124]....
        /*0b58*/ 	.word	0x0500000f


	//   ....[125]....
        /*0b5c*/ 	.word	0x0500000f


	//   ....[126]....
        /*0b60*/ 	.word	0x0500000f


	//   ....[127]....
        /*0b64*/ 	.word	0x0500000f


	//   ....[128]....
        /*0b68*/ 	.word	0x0500000f


	//   ....[129]....
        /*0b6c*/ 	.word	0x0500000f


	//   ....[130]....
        /*0b70*/ 	.word	0x0500000f


	//   ....[131]....
        /*0b74*/ 	.word	0x0500000f


	//   ....[132]....
        /*0b78*/ 	.word	0x0500000f


	//   ....[133]....
        /*0b7c*/ 	.word	0x0500000f


	//   ....[134]....
        /*0b80*/ 	.word	0x0500000f


	//   ....[135]....
        /*0b84*/ 	.word	0x0500000f


	//   ....[136]....
        /*0b88*/ 	.word	0x0500000f


	//   ....[137]....
        /*0b8c*/ 	.word	0x0500000f


	//   ....[138]....
        /*0b90*/ 	.word	0x0500000f


	//   ....[139]....
        /*0b94*/ 	.word	0x0500000f


	//   ....[140]....
        /*0b98*/ 	.word	0x0500000f


	//   ....[141]....
        /*0b9c*/ 	.word	0x0500000f


	//   ....[142]....
        /*0ba0*/ 	.word	0x0500000f


	//   ....[143]....
        /*0ba4*/ 	.word	0x0500000f


	//   ....[144]....
        /*0ba8*/ 	.word	0x0500000f


	//   ....[145]....
        /*0bac*/ 	.word	0x0500000f


	//   ....[146]....
        /*0bb0*/ 	.word	0x0500000f


	//   ....[147]....
        /*0bb4*/ 	.word	0x0500000f


	//   ....[148]....
        /*0bb8*/ 	.word	0x0500000f


	//   ....[149]....
        /*0bbc*/ 	.word	0x0500000f


	//   ....[150]....
        /*0bc0*/ 	.word	0x0500000f


	//   ....[151]....
        /*0bc4*/ 	.word	0x0500000f


	//   ....[152]....
        /*0bc8*/ 	.word	0x0500000f


	//   ....[153]....
        /*0bcc*/ 	.word	0x0500000f


	//   ....[154]....
        /*0bd0*/ 	.word	0x0500000f


	//   ....[155]....
        /*0bd4*/ 	.word	0x0500000f


	//   ....[156]....
        /*0bd8*/ 	.word	0x0500000f


	//   ....[157]....
        /*0bdc*/ 	.word	0x0500000f


	//   ....[158]....
        /*0be0*/ 	.word	0x0500000f


	//   ....[159]....
        /*0be4*/ 	.word	0x0500000f


	//   ....[160]....
        /*0be8*/ 	.word	0x0500000f


	//   ....[161]....
        /*0bec*/ 	.word	0x0500000f


	//   ....[162]....
        /*0bf0*/ 	.word	0x0500000f


	//   ....[163]....
        /*0bf4*/ 	.word	0x0500000f


	//   ....[164]....
        /*0bf8*/ 	.word	0x0500000f


	//   ....[165]....
        /*0bfc*/ 	.word	0x0500000f


	//   ....[166]....
        /*0c00*/ 	.word	0x0500000f


	//   ....[167]....
        /*0c04*/ 	.word	0x0500000f


	//   ....[168]....
        /*0c08*/ 	.word	0x0500000f


	//   ....[169]....
        /*0c0c*/ 	.word	0x0500000f


	//   ....[170]....
        /*0c10*/ 	.word	0x0500000f


	//   ....[171]....
        /*0c14*/ 	.word	0x0500000f


	//   ....[172]....
        /*0c18*/ 	.word	0x0500000f


	//   ....[173]....
        /*0c1c*/ 	.word	0x0500000f


	//   ....[174]....
        /*0c20*/ 	.word	0x0500000f


	//   ....[175]....
        /*0c24*/ 	.word	0xffffffff


	//   ....[176]....
        /*0c28*/ 	.word	0xffffffff


	//   ....[177]....
        /*0c2c*/ 	.word	0xffffffff


	//   ....[178]....
        /*0c30*/ 	.word	0xffffffff


	//   ....[179]....
        /*0c34*/ 	.word	0xffffffff


	//   ....[180]....
        /*0c38*/ 	.word	0xffffffff


	//   ....[181]....
        /*0c3c*/ 	.word	0xffffffff


	//   ....[182]....
        /*0c40*/ 	.word	0xffffffff


	//----- nvinfo : EIATTR_COOP_GROUP_INSTR_OFFSETS
	.align		4
.L_468:
        /*0c44*/ 	.byte	0x04, 0x28
        /*0c46*/ 	.short	(.L_470 - .L_469)


	//   ....[0]....
.L_469:
        /*0c48*/ 	.word	0x000000b0


	//   ....[1]....
        /*0c4c*/ 	.word	0x000001e0


	//   ....[2]....
        /*0c50*/ 	.word	0x00000290


	//   ....[3]....
        /*0c54*/ 	.word	0x00000430


	//   ....[4]....
        /*0c58*/ 	.word	0x00000590


	//   ....[5]....
        /*0c5c*/ 	.word	0x000006b0


	//   ....[6]....
        /*0c60*/ 	.word	0x00000810


	//   ....[7]....
        /*0c64*/ 	.word	0x00005fd0


	//   ....[8]....
        /*0c68*/ 	.word	0x0000deb0


	//   ....[9]....
        /*0c6c*/ 	.word	0x0000eff0


	//   ....[10]....
        /*0c70*/ 	.word	0x0000f000


	//   ....[11]....
        /*0c74*/ 	.word	0x0000f010


	//   ....[12]....
        /*0c78*/ 	.word	0x0000f020


	//   ....[13]....
        /*0c7c*/ 	.word	0x0000f360


	//   ....[14]....
        /*0c80*/ 	.word	0x0000f370


	//   ....[15]....
        /*0c84*/ 	.word	0x0000f380


	//   ....[16]....
        /*0c88*/ 	.word	0x0000f390


	//   ....[17]....
        /*0c8c*/ 	.word	0x000105b0


	//   ....[18]....
        /*0c90*/ 	.word	0x000105c0


	//   ....[19]....
        /*0c94*/ 	.word	0x000105d0


	//   ....[20]....
        /*0c98*/ 	.word	0x000105e0


	//   ....[21]....
        /*0c9c*/ 	.word	0x00010820


	//   ....[22]....
        /*0ca0*/ 	.word	0x00010830


	//   ....[23]....
        /*0ca4*/ 	.word	0x00010840


	//   ....[24]....
        /*0ca8*/ 	.word	0x00010850


	//   ....[25]....
        /*0cac*/ 	.word	0x00013290


	//   ....[26]....
        /*0cb0*/ 	.word	0x00014500


	//   ....[27]....
        /*0cb4*/ 	.word	0x00014d70


	//   ....[28]....
        /*0cb8*/ 	.word	0x000154d0


	//   ....[29]....
        /*0cbc*/ 	.word	0x00015560


	//   ....[30]....
        /*0cc0*/ 	.word	0x00015640


	//   ....[31]....
        /*0cc4*/ 	.word	0x00015660


	//   ....[32]....
        /*0cc8*/ 	.word	0x0001c480


	//   ....[33]....
        /*0ccc*/ 	.word	0x0001dc80


	//   ....[34]....
        /*0cd0*/ 	.word	0x0001ef90


	//   ....[35]....
        /*0cd4*/ 	.word	0x0001f040


	//   ....[36]....
        /*0cd8*/ 	.word	0x0001f1f0


	//   ....[37]....
        /*0cdc*/ 	.word	0x0001f210


	//   ....[38]....
        /*0ce0*/ 	.word	0x00025fb0


	//   ....[39]....
        /*0ce4*/ 	.word	0x000274e0


	//   ....[40]....
        /*0ce8*/ 	.word	0x00028770


	//   ....[41]....
        /*0cec*/ 	.word	0x00029060


	//   ....[42]....
        /*0cf0*/ 	.word	0x00029720


	//   ....[43]....
        /*0cf4*/ 	.word	0x000297b0


	//   ....[44]....
        /*0cf8*/ 	.word	0x00029890


	//   ....[45]....
        /*0cfc*/ 	.word	0x000298b0


	//   ....[46]....
        /*0d00*/ 	.word	0x000307d0


	//   ....[47]....
        /*0d04*/ 	.word	0x00030910


	//   ....[48]....
        /*0d08*/ 	.word	0x00030930


	//   ....[49]....
        /*0d0c*/ 	.word	0x00030970


	//   ....[50]....
        /*0d10*/ 	.word	0x00030990


	//   ....[51]....
        /*0d14*/ 	.word	0x00032c80


	//   ....[52]....
        /*0d18*/ 	.word	0x000330a0


	//   ....[53]....
        /*0d1c*/ 	.word	0x000330b0


	//   ....[54]....
        /*0d20*/ 	.word	0x000330d0


	//   ....[55]....
        /*0d24*/ 	.word	0x000330e0


	//   ....[56]....
        /*0d28*/ 	.word	0x00033c90


	//   ....[57]....
        /*0d2c*/ 	.word	0x00033cb0


	//   ....[58]....
        /*0d30*/ 	.word	0x00033ee0


	//   ....[59]....
        /*0d34*/ 	.word	0x00033f00


	//   ....[60]....
        /*0d38*/ 	.word	0x00034630


	//   ....[61]....
        /*0d3c*/ 	.word	0x00034650


	//   ....[62]....
        /*0d40*/ 	.word	0x000350b0


	//   ....[63]....
        /*0d44*/ 	.word	0x000350d0


	//   ....[64]....
        /*0d48*/ 	.word	0x00036500


	//   ....[65]....
        /*0d4c*/ 	.word	0x00036510


	//   ....[66]....
        /*0d50*/ 	.word	0x00036740


	//   ....[67]....
        /*0d54*/ 	.word	0x00036760


	//   ....[68]....
        /*0d58*/ 	.word	0x00036a10


	//   ....[69]....
        /*0d5c*/ 	.word	0x00036c20


	//   ....[70]....
        /*0d60*/ 	.word	0x00036c50


	//   ....[71]....
        /*0d64*/ 	.word	0x00036c80


	//   ....[72]....
        /*0d68*/ 	.word	0x00036cb0


	//   ....[73]....
        /*0d6c*/ 	.word	0x00036ce0


	//   ....[74]....
        /*0d70*/ 	.word	0x00036d10


	//   ....[75]....
        /*0d74*/ 	.word	0x00036eb0


	//   ....[76]....
        /*0d78*/ 	.word	0x00036ee0


	//   ....[77]....
        /*0d7c*/ 	.word	0x00036f10


	//   ....[78]....
        /*0d80*/ 	.word	0x00036f40


	//   ....[79]....
        /*0d84*/ 	.word	0x00036f70


	//   ....[80]....
        /*0d88*/ 	.word	0x00036fa0


	//   ....[81]....
        /*0d8c*/ 	.word	0x00037040


	//   ....[82]....
        /*0d90*/ 	.word	0x00037070


	//   ....[83]....
        /*0d94*/ 	.word	0x00037080


	//   ....[84]....
        /*0d98*/ 	.word	0x000370b0


	//   ....[85]....
        /*0d9c*/ 	.word	0x000389c0


	//   ....[86]....
        /*0da0*/ 	.word	0x0003b140


	//   ....[87]....
        /*0da4*/ 	.word	0x0003bbf0


	//   ....[88]....
        /*0da8*/ 	.word	0x0003bc00


	//   ....[89]....
        /*0dac*/ 	.word	0x0003bc30


	//   ....[90]....
        /*0db0*/ 	.word	0x0003bd10


	//   ....[91]....
        /*0db4*/ 	.word	0x0003bd40


	//   ....[92]....
        /*0db8*/ 	.word	0x0003bda0


	//   ....[93]....
        /*0dbc*/ 	.word	0x0003bdb0


	//   ....[94]....
        /*0dc0*/ 	.word	0x0003be20


	//   ....[95]....
        /*0dc4*/ 	.word	0x0003c760


	//   ....[96]....
        /*0dc8*/ 	.word	0x0003c770


	//   ....[97]....
        /*0dcc*/ 	.word	0x0003c830


	//   ....[98]....
        /*0dd0*/ 	.word	0x0003c870


	//   ....[99]....
        /*0dd4*/ 	.word	0x0003cb10


	//   ....[100]....
        /*0dd8*/ 	.word	0x0003cb20


	//   ....[101]....
        /*0ddc*/ 	.word	0x0003cc80


	//   ....[102]....
        /*0de0*/ 	.word	0x0003cc90


	//   ....[103]....
        /*0de4*/ 	.word	0x000408c0


	//   ....[104]....
        /*0de8*/ 	.word	0x000408d0


	//   ....[105]....
        /*0dec*/ 	.word	0x00040910


	//   ....[106]....
        /*0df0*/ 	.word	0x00040950


	//   ....[107]....
        /*0df4*/ 	.word	0x00040980


	//   ....[108]....
        /*0df8*/ 	.word	0x000409b0


	//   ....[109]....
        /*0dfc*/ 	.word	0x000409e0


	//   ....[110]....
        /*0e00*/ 	.word	0x00040a10


	//   ....[111]....
        /*0e04*/ 	.word	0x00040be0


	//   ....[112]....
        /*0e08*/ 	.word	0x00040c10


	//   ....[113]....
        /*0e0c*/ 	.word	0x00040c40


	//   ....[114]....
        /*0e10*/ 	.word	0x00040c70


	//   ....[115]....
        /*0e14*/ 	.word	0x00040ca0


	//   ....[116]....
        /*0e18*/ 	.word	0x00040cd0


	//   ....[117]....
        /*0e1c*/ 	.word	0x00040da0


	//   ....[118]....
        /*0e20*/ 	.word	0x00040dc0


	//   ....[119]....
        /*0e24*/ 	.word	0x00040dd0


	//   ....[120]....
        /*0e28*/ 	.word	0x00040e50


	//   ....[121]....
        /*0e2c*/ 	.word	0x00041990


	//   ....[122]....
        /*0e30*/ 	.word	0x00041d60


	//   ....[123]....
        /*0e34*/ 	.word	0x00041df0


	//   ....[124]....
        /*0e38*/ 	.word	0x00041e40


	//   ....[125]....
        /*0e3c*/ 	.word	0x00041e90


	//   ....[126]....
        /*0e40*/ 	.word	0x00041f30


	//   ....[127]....
        /*0e44*/ 	.word	0x00041fc0


	//   ....[128]....
        /*0e48*/ 	.word	0x00042010


	//   ....[129]....
        /*0e4c*/ 	.word	0x00042060


	//   ....[130]....
        /*0e50*/ 	.word	0x00042140


	//   ....[131]....
        /*0e54*/ 	.word	0x000421d0


	//   ....[132]....
        /*0e58*/ 	.word	0x00042220


	//   ....[133]....
        /*0e5c*/ 	.word	0x00042270


	//   ....[134]....
        /*0e60*/ 	.word	0x00042310


	//   ....[135]....
        /*0e64*/ 	.word	0x000423a0


	//   ....[136]....
        /*0e68*/ 	.word	0x000423f0


	//   ....[137]....
        /*0e6c*/ 	.word	0x00042440


	//   ....[138]....
        /*0e70*/ 	.word	0x00042750


	//   ....[139]....
        /*0e74*/ 	.word	0x00042a30


	//   ....[140]....
        /*0e78*/ 	.word	0x00042bc0


	//   ....[141]....
        /*0e7c*/ 	.word	0x00042c20


	//   ....[142]....
        /*0e80*/ 	.word	0x00042c80


	//   ....[143]....
        /*0e84*/ 	.word	0x00042cd0


	//   ....[144]....
        /*0e88*/ 	.word	0x00042e30


	//   ....[145]....
        /*0e8c*/ 	.word	0x00042ed0


	//   ....[146]....
        /*0e90*/ 	.word	0x00042f80


	//   ....[147]....
        /*0e94*/ 	.word	0x00043060


	//   ....[148]....
        /*0e98*/ 	.word	0x00043220


	//   ....[149]....
        /*0e9c*/ 	.word	0x00043300


	//   ....[150]....
        /*0ea0*/ 	.word	0x00043580


	//   ....[151]....
        /*0ea4*/ 	.word	0x000436a0


	//   ....[152]....
        /*0ea8*/ 	.word	0x00043870


	//   ....[153]....
        /*0eac*/ 	.word	0x00043930


	//   ....[154]....
        /*0eb0*/ 	.word	0x00043b40


	//   ....[155]....
        /*0eb4*/ 	.word	0x00043b90


	//   ....[156]....
        /*0eb8*/ 	.word	0x00043ec0


	//   ....[157]....
        /*0ebc*/ 	.word	0x00043f60


	//   ....[158]....
        /*0ec0*/ 	.word	0x00044100


	//   ....[159]....
        /*0ec4*/ 	.word	0x00044180


	//   ....[160]....
        /*0ec8*/ 	.word	0x00044200


	//   ....[161]....
        /*0ecc*/ 	.word	0x00044280


	//   ....[162]....
        /*0ed0*/ 	.word	0x00044300


	//   ....[163]....
        /*0ed4*/ 	.word	0x00044390


	//   ....[164]....
        /*0ed8*/ 	.word	0x00044430


	//   ....[165]....
        /*0edc*/ 	.word	0x000444e0


	//   ....[166]....
        /*0ee0*/ 	.word	0x00044560


	//   ....[167]....
        /*0ee4*/ 	.word	0x000445e0


	//   ....[168]....
        /*0ee8*/ 	.word	0x00044660


	//   ....[169]....
        /*0eec*/ 	.word	0x000446f0


	//   ....[170]....
        /*0ef0*/ 	.word	0x00044770


	//   ....[171]....
        /*0ef4*/ 	.word	0x00044820


	//   ....[172]....
        /*0ef8*/ 	.word	0x00044870


	//   ....[173]....
        /*0efc*/ 	.word	0x00044930


	//   ....[174]....
        /*0f00*/ 	.word	0x00044a60


	//   ....[175]....
        /*0f04*/ 	.word	0x00046980


	//   ....[176]....
        /*0f08*/ 	.word	0x00048190


	//   ....[177]....
        /*0f0c*/ 	.word	0x00048bc0


	//   ....[178]....
        /*0f10*/ 	.word	0x00049450


	//   ....[179]....
        /*0f14*/ 	.word	0x000494a0


	//   ....[180]....
        /*0f18*/ 	.word	0x000494c0


	//   ....[181]....
        /*0f1c*/ 	.word	0x000494d0


	//   ....[182]....
        /*0f20*/ 	.word	0x00054120


	//----- nvinfo : EIATTR_REG_RECONFIG
	.align		4
.L_470:
        /*0f24*/ 	.byte	0x01, 0x54
	.zero		2


	//----- nvinfo : EIATTR_SYSCALL_OFFSETS
	.align		4
        /*0f28*/ 	.byte	0x04, 0x46
        /*0f2a*/ 	.short	(.L_472 - .L_471)


	//   ....[0]....
.L_471:
        /*0f2c*/ 	.word	0x00002680


	//   ....[1]....
        /*0f30*/ 	.word	0x000027d0


	//   ....[2]....
        /*0f34*/ 	.word	0x0000e450


	//   ....[3]....
        /*0f38*/ 	.word	0x0000eda0


	//   ....[4]....
        /*0f3c*/ 	.word	0x0003ad70


	//   ....[5]....
        /*0f40*/ 	.word	0x0003aec0


	//   ....[6]....
        /*0f44*/ 	.word	0x0003afb0


	//   ....[7]....
        /*0f48*/ 	.word	0x0003b7f0


	//   ....[8]....
        /*0f4c*/ 	.word	0x0003c130


	//----- nvinfo : EIATTR_MBARRIER_INSTR_OFFSETS
	.align		4
.L_472:
        /*0f50*/ 	.byte	0x04, 0x39
        /*0f52*/ 	.short	(.L_474 - .L_473)


	//   ....[0]....
.L_473:
        /*0f54*/ 	.word	0x00000310
        /*0f58*/ 	.word	0x000000ff
        /*0f5c*/ 	.word	0x00038800
        /*0f60*/ 	.short	0x0100
        /*0f62*/ 	.byte	0x08
	.zero		1


	//   ....[1]....
        /*0f64*/ 	.word	0x00000320
        /*0f68*/ 	.word	0x000000ff
        /*0f6c*/ 	.word	0x00038810
        /*0f70*/ 	.short	0x0100
        /*0f72*/ 	.byte	0x08
	.zero		1


	//   ....[2]....
        /*0f74*/ 	.word	0x00000330
        /*0f78*/ 	.word	0x000000ff
        /*0f7c*/ 	.word	0x00038820
        /*0f80*/ 	.short	0x0100
        /*0f82*/ 	.byte	0x08
	.zero		1


	//   ....[3]....
        /*0f84*/ 	.word	0x000003e0
        /*0f88*/ 	.word	0x000000ff
        /*0f8c*/ 	.word	0x00038830
        /*0f90*/ 	.short	0x0100
        /*0f92*/ 	.byte	0x06
	.zero		1


	//   ....[4]....
        /*0f94*/ 	.word	0x000003f0
        /*0f98*/ 	.word	0x000000ff
        /*0f9c*/ 	.word	0x00038840
        /*0fa0*/ 	.short	0x0100
        /*0fa2*/ 	.byte	0x06
	.zero		1


	//   ....[5]....
        /*0fa4*/ 	.word	0x00000400
        /*0fa8*/ 	.word	0x000000ff
        /*0fac*/ 	.word	0x00038838
        /*0fb0*/ 	.short	0x0100
        /*0fb2*/ 	.byte	0x06
	.zero		1


	//   ....[6]....
        /*0fb4*/ 	.word	0x00000410
        /*0fb8*/ 	.word	0x000000ff
        /*0fbc*/ 	.word	0x00038848
        /*0fc0*/ 	.short	0x0100
        /*0fc2*/ 	.byte	0x06
	.zero		1


	//   ....[7]....
        /*0fc4*/ 	.word	0x00000540
        /*0fc8*/ 	.word	0x000000ff
        /*0fcc*/ 	.word	0x00038850
        /*0fd0*/ 	.short	0x0100
        /*0fd2*/ 	.byte	0x08
	.zero		1


	//   ....[8]....
        /*0fd4*/ 	.word	0x00000550
        /*0fd8*/ 	.word	0x000000ff
        /*0fdc*/ 	.word	0x00038860
        /*0fe0*/ 	.short	0x0100
        /*0fe2*/ 	.byte	0x08
	.zero		1


	//   ....[9]....
        /*0fe4*/ 	.word	0x00000560
        /*0fe8*/ 	.word	0x000000ff
        /*0fec*/ 	.word	0x00038858
        /*0ff0*/ 	.short	0x0100
        /*0ff2*/ 	.byte	0x08
	.zero		1


	//   ....[10]....
        /*0ff4*/ 	.word	0x00000570
        /*0ff8*/ 	.word	0x000000ff
        /*0ffc*/ 	.word	0x00038868
        /*1000*/ 	.short	0x0100
        /*1002*/ 	.byte	0x08
	.zero		1


	//   ....[11]....
        /*1004*/ 	.word	0x00000660
        /*1008*/ 	.word	0x000000ff
        /*100c*/ 	.word	0x00038870
        /*1010*/ 	.short	0x0100
        /*1012*/ 	.byte	0x06
	.zero		1


	//   ....[12]....
        /*1014*/ 	.word	0x00000670
        /*1018*/ 	.word	0x000000ff
        /*101c*/ 	.word	0x00038880
        /*1020*/ 	.short	0x0100
        /*1022*/ 	.byte	0x06
	.zero		1


	//   ....[13]....
        /*1024*/ 	.word	0x00000680
        /*1028*/ 	.word	0x000000ff
        /*102c*/ 	.word	0x00038878
        /*1030*/ 	.short	0x0100
        /*1032*/ 	.byte	0x06
	.zero		1


	//   ....[14]....
        /*1034*/ 	.word	0x00000690
        /*1038*/ 	.word	0x000000ff
        /*103c*/ 	.word	0x00038888
        /*1040*/ 	.short	0x0100
        /*1042*/ 	.byte	0x06
	.zero		1


	//   ....[15]....
        /*1044*/ 	.word	0x000007c0
        /*1048*/ 	.word	0x000000ff
        /*104c*/ 	.word	0x00038890
        /*1050*/ 	.short	0x0100
        /*1052*/ 	.byte	0x08
	.zero		1


	//   ....[16]....
        /*1054*/ 	.word	0x000007d0
        /*1058*/ 	.word	0x000000ff
        /*105c*/ 	.word	0x000388a0
        /*1060*/ 	.short	0x0100
        /*1062*/ 	.byte	0x08
	.zero		1


	//   ....[17]....
        /*1064*/ 	.word	0x000007e0
        /*1068*/ 	.word	0x000000ff
        /*106c*/ 	.word	0x00038898
        /*1070*/ 	.short	0x0100
        /*1072*/ 	.byte	0x08
	.zero		1


	//   ....[18]....
        /*1074*/ 	.word	0x000007f0
        /*1078*/ 	.word	0x000000ff
        /*107c*/ 	.word	0x000388a8
        /*1080*/ 	.short	0x0100
        /*1082*/ 	.byte	0x08
	.zero		1


	//   ....[19]....
        /*1084*/ 	.word	0x00000930
        /*1088*/ 	.word	0x000000ff
        /*108c*/ 	.word	0x000388b0
        /*1090*/ 	.short	0x0100
        /*1092*/ 	.byte	0x08
	.zero		1


	//   ....[20]....
        /*1094*/ 	.word	0x00000940
        /*1098*/ 	.word	0x000000ff
        /*109c*/ 	.word	0x000388c0
        /*10a0*/ 	.short	0x0100
        /*10a2*/ 	.byte	0x08
	.zero		1


	//   ....[21]....
        /*10a4*/ 	.word	0x00000950
        /*10a8*/ 	.word	0x000000ff
        /*10ac*/ 	.word	0x000388b8
        /*10b0*/ 	.short	0x0100
        /*10b2*/ 	.byte	0x08
	.zero		1


	//   ....[22]....
        /*10b4*/ 	.word	0x00000960
        /*10b8*/ 	.word	0x000000ff
        /*10bc*/ 	.word	0x000388c8
        /*10c0*/ 	.short	0x0100
        /*10c2*/ 	.byte	0x08
	.zero		1


	//   ....[23]....
        /*10c4*/ 	.word	0x00003200
        /*10c8*/ 	.word	0x0000002d
        /*10cc*/ 	.word	0x00038890
        /*10d0*/ 	.short	0x010a
        /*10d2*/ 	.byte	0x3f
	.zero		1


	//   ....[24]....
        /*10d4*/ 	.word	0x00003cf0
        /*10d8*/ 	.word	0x0000002d
        /*10dc*/ 	.word	0x00038890
        /*10e0*/ 	.short	0x010a
        /*10e2*/ 	.byte	0x3f
	.zero		1


	//   ....[25]....
        /*10e4*/ 	.word	0x00004560
        /*10e8*/ 	.word	0x0000002d
        /*10ec*/ 	.word	0x00038890
        /*10f0*/ 	.short	0x010a
        /*10f2*/ 	.byte	0x3f
	.zero		1


	//   ....[26]....
        /*10f4*/ 	.word	0x000047c0
        /*10f8*/ 	.word	0x00000004
        /*10fc*/ 	.word	0x00000000
        /*1100*/ 	.short	0x0101
        /*1102*/ 	.byte	0x3f
	.zero		1


	//   ....[27]....
        /*1104*/ 	.word	0x00004800
        /*1108*/ 	.word	0x0000002d
        /*110c*/ 	.word	0x000388b0
        /*1110*/ 	.short	0x010a
        /*1112*/ 	.byte	0x3f
	.zero		1


	//   ....[28]....
        /*1114*/ 	.word	0x00004e70
        /*1118*/ 	.word	0x0000002d
        /*111c*/ 	.word	0x00000000
        /*1120*/ 	.short	0x0101
        /*1122*/ 	.byte	0x3f
	.zero		1


	//   ....[29]....
        /*1124*/ 	.word	0x000084d0
        /*1128*/ 	.word	0x0000000c
        /*112c*/ 	.word	0x00000000
        /*1130*/ 	.short	0x0101
        /*1132*/ 	.byte	0x3f
	.zero		1


	//   ....[30]....
        /*1134*/ 	.word	0x0000c2d0
        /*1138*/ 	.word	0x0000000c
        /*113c*/ 	.word	0x00000000
        /*1140*/ 	.short	0x0101
        /*1142*/ 	.byte	0x3f
	.zero		1


	//   ....[31]....
        /*1144*/ 	.word	0x0000eb20
        /*1148*/ 	.word	0x00000002
        /*114c*/ 	.word	0x00038800
        /*1150*/ 	.short	0x010a
        /*1152*/ 	.byte	0x3f
	.zero		1


	//   ....[32]....
        /*1154*/ 	.word	0x0000eb70
        /*1158*/ 	.word	0x00000002
        /*115c*/ 	.word	0x00038800
        /*1160*/ 	.short	0x010a
        /*1162*/ 	.byte	0x3f
	.zero		1


	//   ....[33]....
        /*1164*/ 	.word	0x0000f5f0
        /*1168*/ 	.word	0x00000002
        /*116c*/ 	.word	0x00038800
        /*1170*/ 	.short	0x010a
        /*1172*/ 	.byte	0x3f
	.zero		1


	//   ....[34]....
        /*1174*/ 	.word	0x00010a00
        /*1178*/ 	.word	0x00000002
        /*117c*/ 	.word	0x00038800
        /*1180*/ 	.short	0x010a
        /*1182*/ 	.byte	0x3f
	.zero		1


	//   ....[35]....
        /*1184*/ 	.word	0x00011fc0
        /*1188*/ 	.word	0x00000007
        /*118c*/ 	.word	0x00000000
        /*1190*/ 	.short	0x010a
        /*1192*/ 	.byte	0x3f
	.zero		1


	//   ....[36]....
        /*1194*/ 	.word	0x000120c0
        /*1198*/ 	.word	0x00000003
        /*119c*/ 	.word	0x00000000
        /*11a0*/ 	.short	0x010a
        /*11a2*/ 	.byte	0x3f
	.zero		1


	//   ....[37]....
        /*11a4*/ 	.word	0x000124e0
        /*11a8*/ 	.word	0x0000000d
        /*11ac*/ 	.word	0x00000000
        /*11b0*/ 	.short	0x010a
        /*11b2*/ 	.byte	0x3f
	.zero		1


	//   ....[38]....
        /*11b4*/ 	.word	0x000125e0
        /*11b8*/ 	.word	0x00000006
        /*11bc*/ 	.word	0x00000000
        /*11c0*/ 	.short	0x010a
        /*11c2*/ 	.byte	0x3f
	.zero		1


	//   ....[39]....
        /*11c4*/ 	.word	0x00014120
        /*11c8*/ 	.word	0x0000003b
        /*11cc*/ 	.word	0x00000000
        /*11d0*/ 	.short	0x0101
        /*11d2*/ 	.byte	0x3f
	.zero		1


	//   ....[40]....
        /*11d4*/ 	.word	0x0001c500
        /*11d8*/ 	.word	0x00000004
        /*11dc*/ 	.word	0x00000000
        /*11e0*/ 	.short	0x0101
        /*11e2*/ 	.byte	0x3f
	.zero		1


	//   ....[41]....
        /*11e4*/ 	.word	0x0001c980
        /*11e8*/ 	.word	0x00000007
        /*11ec*/ 	.word	0x00000000
        /*11f0*/ 	.short	0x010a
        /*11f2*/ 	.byte	0x3f
	.zero		1


	//   ....[42]....
        /*11f4*/ 	.word	0x0001ca80
        /*11f8*/ 	.word	0x00000003
        /*11fc*/ 	.word	0x00000000
        /*1200*/ 	.short	0x010a
        /*1202*/ 	.byte	0x3f
	.zero		1


	//   ....[43]....
        /*1204*/ 	.word	0x0001cea0
        /*1208*/ 	.word	0x0000000b
        /*120c*/ 	.word	0x00000000
        /*1210*/ 	.short	0x010a
        /*1212*/ 	.byte	0x3f
	.zero		1


	//   ....[44]....
        /*1214*/ 	.word	0x0001cfa0
        /*1218*/ 	.word	0x00000006
        /*121c*/ 	.word	0x00000000
        /*1220*/ 	.short	0x010a
        /*1222*/ 	.byte	0x3f
	.zero		1


	//   ....[45]....
        /*1224*/ 	.word	0x0001eae0
        /*1228*/ 	.word	0x0000003b
        /*122c*/ 	.word	0x00000000
        /*1230*/ 	.short	0x0101
        /*1232*/ 	.byte	0x3f
	.zero		1


	//   ....[46]....
        /*1234*/ 	.word	0x00026030
        /*1238*/ 	.word	0x00000004
        /*123c*/ 	.word	0x00000000
        /*1240*/ 	.short	0x0101
        /*1242*/ 	.byte	0x3f
	.zero		1


	//   ....[47]....
        /*1244*/ 	.word	0x00026210
        /*1248*/ 	.word	0x00000007
        /*124c*/ 	.word	0x00000000
        /*1250*/ 	.short	0x010a
        /*1252*/ 	.byte	0x3f
	.zero		1


	//   ....[48]....
        /*1254*/ 	.word	0x00026310
        /*1258*/ 	.word	0x00000003
        /*125c*/ 	.word	0x00000000
        /*1260*/ 	.short	0x010a
        /*1262*/ 	.byte	0x3f
	.zero		1


	//   ....[49]....
        /*1264*/ 	.word	0x00026730
        /*1268*/ 	.word	0x0000000e
        /*126c*/ 	.word	0x00000000
        /*1270*/ 	.short	0x010a
        /*1272*/ 	.byte	0x3f
	.zero		1


	//   ....[50]....
        /*1274*/ 	.word	0x00026830
        /*1278*/ 	.word	0x00000006
        /*127c*/ 	.word	0x00000000
        /*1280*/ 	.short	0x010a
        /*1282*/ 	.byte	0x3f
	.zero		1


	//   ....[51]....
        /*1284*/ 	.word	0x00028370
        /*1288*/ 	.word	0x0000003a
        /*128c*/ 	.word	0x00000000
        /*1290*/ 	.short	0x0101
        /*1292*/ 	.byte	0x3f
	.zero		1


	//   ....[52]....
        /*1294*/ 	.word	0x00030850
        /*1298*/ 	.word	0x00000004
        /*129c*/ 	.word	0x00000000
        /*12a0*/ 	.short	0x0101
        /*12a2*/ 	.byte	0x3f
	.zero		1


	//   ....[53]....
        /*12a4*/ 	.word	0x00033c80
        /*12a8*/ 	.word	0x00000000
        /*12ac*/ 	.word	0x00000000
        /*12b0*/ 	.short	0x0101
        /*12b2*/ 	.byte	0x3f
	.zero		1


	//   ....[54]....
        /*12b4*/ 	.word	0x00034640
        /*12b8*/ 	.word	0x00000004
        /*12bc*/ 	.word	0x00000000
        /*12c0*/ 	.short	0x0101
        /*12c2*/ 	.byte	0x3f
	.zero		1


	//   ....[55]....
        /*12c4*/ 	.word	0x00038aa0
        /*12c8*/ 	.word	0x00000012
        /*12cc*/ 	.word	0x00038820
        /*12d0*/ 	.short	0x010a
        /*12d2*/ 	.byte	0x3f
	.zero		1


	//   ....[56]....
        /*12d4*/ 	.word	0x00038b70
        /*12d8*/ 	.word	0x00000006
        /*12dc*/ 	.word	0x000388a0
        /*12e0*/ 	.short	0x010a
        /*12e2*/ 	.byte	0x3f
	.zero		1


	//   ....[57]....
        /*12e4*/ 	.word	0x00038db0
        /*12e8*/ 	.word	0x00000006
        /*12ec*/ 	.word	0x000388c0
        /*12f0*/ 	.short	0x010a
        /*12f2*/ 	.byte	0x3f
	.zero		1


	//   ....[58]....
        /*12f4*/ 	.word	0x00039810
        /*12f8*/ 	.word	0x00000006
        /*12fc*/ 	.word	0x000388a0
        /*1300*/ 	.short	0x010a
        /*1302*/ 	.byte	0x3f
	.zero		1


	//   ....[59]....
        /*1304*/ 	.word	0x00039a40
        /*1308*/ 	.word	0x00000006
        /*130c*/ 	.word	0x000388c0
        /*1310*/ 	.short	0x010a
        /*1312*/ 	.byte	0x3f
	.zero		1


	//   ....[60]....
        /*1314*/ 	.word	0x0003b3a0
        /*1318*/ 	.word	0x00000000
        /*131c*/ 	.word	0x00038840
        /*1320*/ 	.short	0x010a
        /*1322*/ 	.byte	0x3f
	.zero		1


	//   ....[61]....
        /*1324*/ 	.word	0x0003bee0
        /*1328*/ 	.word	0x00000012
        /*132c*/ 	.word	0x00038800
        /*1330*/ 	.short	0x0107
        /*1332*/ 	.byte	0x3f
	.zero		1


	//   ....[62]....
        /*1334*/ 	.word	0x0003bf80
        /*1338*/ 	.word	0x00000012
        /*133c*/ 	.word	0x00038800
        /*1340*/ 	.short	0x0101
        /*1342*/ 	.byte	0x3f
	.zero		1


	//   ....[63]....
        /*1344*/ 	.word	0x0003cea0
        /*1348*/ 	.word	0x00000012
        /*134c*/ 	.word	0x00038810
        /*1350*/ 	.short	0x0107
        /*1352*/ 	.byte	0x3f
	.zero		1


	//   ....[64]....
        /*1354*/ 	.word	0x0003cfa0
        /*1358*/ 	.word	0x00000012
        /*135c*/ 	.word	0x00038810
        /*1360*/ 	.short	0x0101
        /*1362*/ 	.byte	0x3f
	.zero		1


	//   ....[65]....
        /*1364*/ 	.word	0x0003cfc0
        /*1368*/ 	.word	0x00000012
        /*136c*/ 	.word	0x00038820
        /*1370*/ 	.short	0x010a
        /*1372*/ 	.byte	0x3f
	.zero		1


	//   ....[66]....
        /*1374*/ 	.word	0x0003d0a0
        /*1378*/ 	.word	0x00000000
        /*137c*/ 	.word	0x00038860
        /*1380*/ 	.short	0x010a
        /*1382*/ 	.byte	0x3f
	.zero		1


	//   ....[67]....
        /*1384*/ 	.word	0x0003ddb0
        /*1388*/ 	.word	0x00000002
        /*138c*/ 	.word	0x00038840
        /*1390*/ 	.short	0x010a
        /*1392*/ 	.byte	0x3f
	.zero		1


	//   ....[68]....
        /*1394*/ 	.word	0x0003dff0
        /*1398*/ 	.word	0x00000002
        /*139c*/ 	.word	0x00038860
        /*13a0*/ 	.short	0x010a
        /*13a2*/ 	.byte	0x3f
	.zero		1


	//   ....[69]....
        /*13a4*/ 	.word	0x0003ebc0
        /*13a8*/ 	.word	0x00000003
        /*13ac*/ 	.word	0x00038840
        /*13b0*/ 	.short	0x010a
        /*13b2*/ 	.byte	0x3f
	.zero		1


	//   ....[70]....
        /*13b4*/ 	.word	0x0003edf0
        /*13b8*/ 	.word	0x00000003
        /*13bc*/ 	.word	0x00038860
        /*13c0*/ 	.short	0x010a
        /*13c2*/ 	.byte	0x3f
	.zero		1


	//   ....[71]....
        /*13c4*/ 	.word	0x0003f950
        /*13c8*/ 	.word	0x00000003
        /*13cc*/ 	.word	0x00038840
        /*13d0*/ 	.short	0x010a
        /*13d2*/ 	.byte	0x3f
	.zero		1


	//   ....[72]....
        /*13d4*/ 	.word	0x0003fb90
        /*13d8*/ 	.word	0x00000003
        /*13dc*/ 	.word	0x00038860
        /*13e0*/ 	.short	0x010a
        /*13e2*/ 	.byte	0x3f
	.zero		1


	//   ....[73]....
        /*13e4*/ 	.word	0x00041910
        /*13e8*/ 	.word	0x00000009
        /*13ec*/ 	.word	0x00038820
        /*13f0*/ 	.short	0x010a
        /*13f2*/ 	.byte	0x3f
	.zero		1


	//   ....[74]....
        /*13f4*/ 	.word	0x00041a70
        /*13f8*/ 	.word	0x00000005
        /*13fc*/ 	.word	0x00000000
        /*1400*/ 	.short	0x010a
        /*1402*/ 	.byte	0x3f
	.zero		1


	//   ....[75]....
        /*1404*/ 	.word	0x00041af0
        /*1408*/ 	.word	0x00000007
        /*140c*/ 	.word	0x00000000
        /*1410*/ 	.short	0x010a
        /*1412*/ 	.byte	0x3f
	.zero		1


	//   ....[76]....
        /*1414*/ 	.word	0x00041b30
        /*1418*/ 	.word	0x00000005
        /*141c*/ 	.word	0x00000000
        /*1420*/ 	.short	0x010a
        /*1422*/ 	.byte	0x3f
	.zero		1


	//   ....[77]....
        /*1424*/ 	.word	0x00041b60
        /*1428*/ 	.word	0x00000003
        /*142c*/ 	.word	0x00000000
        /*1430*/ 	.short	0x010a
        /*1432*/ 	.byte	0x3f
	.zero		1


	//   ....[78]....
        /*1434*/ 	.word	0x00041bc0
        /*1438*/ 	.word	0x0000002d
        /*143c*/ 	.word	0x00038890
        /*1440*/ 	.short	0x010a
        /*1442*/ 	.byte	0x3f
	.zero		1


	//   ....[79]....
        /*1444*/ 	.word	0x00041c10
        /*1448*/ 	.word	0x0000002d
        /*144c*/ 	.word	0x00038890
        /*1450*/ 	.short	0x010a
        /*1452*/ 	.byte	0x3f
	.zero		1


	//   ....[80]....
        /*1454*/ 	.word	0x00041c60
        /*1458*/ 	.word	0x0000002d
        /*145c*/ 	.word	0x00038890
        /*1460*/ 	.short	0x010a
        /*1462*/ 	.byte	0x3f
	.zero		1


	//   ....[81]....
        /*1464*/ 	.word	0x00041cb0
        /*1468*/ 	.word	0x0000002d
        /*146c*/ 	.word	0x000388b0
        /*1470*/ 	.short	0x010a
        /*1472*/ 	.byte	0x3f
	.zero		1


	//   ....[82]....
        /*1474*/ 	.word	0x00042090
        /*1478*/ 	.word	0x00000002
        /*147c*/ 	.word	0x00038800
        /*1480*/ 	.short	0x010a
        /*1482*/ 	.byte	0x3f
	.zero		1


	//   ....[83]....
        /*1484*/ 	.word	0x00042490
        /*1488*/ 	.word	0x00000002
        /*148c*/ 	.word	0x00038800
        /*1490*/ 	.short	0x010a
        /*1492*/ 	.byte	0x3f
	.zero		1


	//   ....[84]....
        /*1494*/ 	.word	0x000424e0
        /*1498*/ 	.word	0x00000003
        /*149c*/ 	.word	0x00000000
        /*14a0*/ 	.short	0x010a
        /*14a2*/ 	.byte	0x3f
	.zero		1


	//   ....[85]....
        /*14a4*/ 	.word	0x00042530
        /*14a8*/ 	.word	0x00000006
        /*14ac*/ 	.word	0x00000000
        /*14b0*/ 	.short	0x010a
        /*14b2*/ 	.byte	0x3f
	.zero		1


	//   ....[86]....
        /*14b4*/ 	.word	0x00042580
        /*14b8*/ 	.word	0x00000003
        /*14bc*/ 	.word	0x00000000
        /*14c0*/ 	.short	0x010a
        /*14c2*/ 	.byte	0x3f
	.zero		1


	//   ....[87]....
        /*14c4*/ 	.word	0x000425d0
        /*14c8*/ 	.word	0x00000006
        /*14cc*/ 	.word	0x00000000
        /*14d0*/ 	.short	0x010a
        /*14d2*/ 	.byte	0x3f
	.zero		1


	//   ....[88]....
        /*14d4*/ 	.word	0x00042620
        /*14d8*/ 	.word	0x00000003
        /*14dc*/ 	.word	0x00000000
        /*14e0*/ 	.short	0x010a
        /*14e2*/ 	.byte	0x3f
	.zero		1


	//   ....[89]....
        /*14e4*/ 	.word	0x00042670
        /*14e8*/ 	.word	0x00000006
        /*14ec*/ 	.word	0x00000000
        /*14f0*/ 	.short	0x010a
        /*14f2*/ 	.byte	0x3f
	.zero		1


	//   ....[90]....
        /*14f4*/ 	.word	0x00042810
        /*14f8*/ 	.word	0x00000012
        /*14fc*/ 	.word	0x00038820
        /*1500*/ 	.short	0x010a
        /*1502*/ 	.byte	0x3f
	.zero		1


	//   ....[91]....
        /*1504*/ 	.word	0x00042860
        /*1508*/ 	.word	0x00000006
        /*150c*/ 	.word	0x000388a0
        /*1510*/ 	.short	0x010a
        /*1512*/ 	.byte	0x3f
	.zero		1


	//   ....[92]....
        /*1514*/ 	.word	0x000428b0
        /*1518*/ 	.word	0x00000006
        /*151c*/ 	.word	0x000388c0
        /*1520*/ 	.short	0x010a
        /*1522*/ 	.byte	0x3f
	.zero		1


	//   ....[93]....
        /*1524*/ 	.word	0x00042900
        /*1528*/ 	.word	0x00000006
        /*152c*/ 	.word	0x000388a0
        /*1530*/ 	.short	0x010a
        /*1532*/ 	.byte	0x3f
	.zero		1


	//   ....[94]....
        /*1534*/ 	.word	0x00042950
        /*1538*/ 	.word	0x00000006
        /*153c*/ 	.word	0x000388c0
        /*1540*/ 	.short	0x010a
        /*1542*/ 	.byte	0x3f
	.zero		1


	//   ....[95]....
        /*1544*/ 	.word	0x00042af0
        /*1548*/ 	.word	0x00000000
        /*154c*/ 	.word	0x00038840
        /*1550*/ 	.short	0x010a
        /*1552*/ 	.byte	0x3f
	.zero		1


	//   ....[96]....
        /*1554*/ 	.word	0x00043bd0
        /*1558*/ 	.word	0x00000012
        /*155c*/ 	.word	0x00038820
        /*1560*/ 	.short	0x010a
        /*1562*/ 	.byte	0x3f
	.zero		1


	//   ....[97]....
        /*1564*/ 	.word	0x00043c20
        /*1568*/ 	.word	0x00000000
        /*156c*/ 	.word	0x00038860
        /*1570*/ 	.short	0x010a
        /*1572*/ 	.byte	0x3f
	.zero		1


	//   ....[98]....
        /*1574*/ 	.word	0x00043c70
        /*1578*/ 	.word	0x00000002
        /*157c*/ 	.word	0x00038840
        /*1580*/ 	.short	0x010a
        /*1582*/ 	.byte	0x3f
	.zero		1


	//   ....[99]....
        /*1584*/ 	.word	0x00043cc0
        /*1588*/ 	.word	0x00000002
        /*158c*/ 	.word	0x00038860
        /*1590*/ 	.short	0x010a
        /*1592*/ 	.byte	0x3f
	.zero		1


	//   ....[100]....
        /*1594*/ 	.word	0x00043d10
        /*1598*/ 	.word	0x00000003
        /*159c*/ 	.word	0x00038840
        /*15a0*/ 	.short	0x010a
        /*15a2*/ 	.byte	0x3f
	.zero		1


	//   ....[101]....
        /*15a4*/ 	.word	0x00043d60
        /*15a8*/ 	.word	0x00000003
        /*15ac*/ 	.word	0x00038860
        /*15b0*/ 	.short	0x010a
        /*15b2*/ 	.byte	0x3f
	.zero		1


	//   ....[102]....
        /*15b4*/ 	.word	0x00043db0
        /*15b8*/ 	.word	0x00000003
        /*15bc*/ 	.word	0x00038840
        /*15c0*/ 	.short	0x010a
        /*15c2*/ 	.byte	0x3f
	.zero		1


	//   ....[103]....
        /*15c4*/ 	.word	0x00043e00
        /*15c8*/ 	.word	0x00000003
        /*15cc*/ 	.word	0x00038860
        /*15d0*/ 	.short	0x010a
        /*15d2*/ 	.byte	0x3f
	.zero		1


	//   ....[104]....
        /*15d4*/ 	.word	0x00044980
        /*15d8*/ 	.word	0x00000009
        /*15dc*/ 	.word	0x00038820
        /*15e0*/ 	.short	0x010a
        /*15e2*/ 	.byte	0x3f
	.zero		1


	//   ....[105]....
        /*15e4*/ 	.word	0x00044b20
        /*15e8*/ 	.word	0x00000005
        /*15ec*/ 	.word	0x00000000
        /*15f0*/ 	.short	0x010a
        /*15f2*/ 	.byte	0x3f
	.zero		1


	//   ....[106]....
        /*15f4*/ 	.word	0x00044b70
        /*15f8*/ 	.word	0x00000007
        /*15fc*/ 	.word	0x00000000
        /*1600*/ 	.short	0x010a
        /*1602*/ 	.byte	0x3f
	.zero		1


	//   ....[107]....
        /*1604*/ 	.word	0x00044bc0
        /*1608*/ 	.word	0x00000005
        /*160c*/ 	.word	0x00000000
        /*1610*/ 	.short	0x010a
        /*1612*/ 	.byte	0x3f
	.zero		1


	//   ....[108]....
        /*1614*/ 	.word	0x00044de0
        /*1618*/ 	.word	0x00000005
        /*161c*/ 	.word	0x00000000
        /*1620*/ 	.short	0x010a
        /*1622*/ 	.byte	0x3f
	.zero		1


	//   ....[109]....
        /*1624*/ 	.word	0x00044f20
        /*1628*/ 	.word	0x0000000c
        /*162c*/ 	.word	0x00000000
        /*1630*/ 	.short	0x010a
        /*1632*/ 	.byte	0x3f
	.zero		1


	//   ....[110]....
        /*1634*/ 	.word	0x000454c0
        /*1638*/ 	.word	0x0000000c
        /*163c*/ 	.word	0x00038810
        /*1640*/ 	.short	0x010a
        /*1642*/ 	.byte	0x3f
	.zero		1


	//   ....[111]....
        /*1644*/ 	.word	0x00045640
        /*1648*/ 	.word	0x0000000e
        /*164c*/ 	.word	0x00000000
        /*1650*/ 	.short	0x010a
        /*1652*/ 	.byte	0x3f
	.zero		1


	//   ....[112]....
        /*1654*/ 	.word	0x00045780
        /*1658*/ 	.word	0x0000000c
        /*165c*/ 	.word	0x00000000
        /*1660*/ 	.short	0x010a
        /*1662*/ 	.byte	0x3f
	.zero		1


	//   ....[113]....
        /*1664*/ 	.word	0x00047ba0
        /*1668*/ 	.word	0x0000000c
        /*166c*/ 	.word	0x00000000
        /*1670*/ 	.short	0x0101
        /*1672*/ 	.byte	0x3f
	.zero		1


	//   ....[114]....
        /*1674*/ 	.word	0x00054200
        /*1678*/ 	.word	0x00000002
        /*167c*/ 	.word	0x00000000
        /*1680*/ 	.short	0x0101
        /*1682*/ 	.byte	0x3f
	.zero		1


	//   ....[115]....
        /*1684*/ 	.word	0x00054250
        /*1688*/ 	.word	0x0000000c
        /*168c*/ 	.word	0x00000000
        /*1690*/ 	.short	0x010a
        /*1692*/ 	.byte	0x3f
	.zero		1


	//   ....[116]....
        /*1694*/ 	.word	0x000542a0
        /*1698*/ 	.word	0x0000000c
        /*169c*/ 	.word	0x00038810
        /*16a0*/ 	.short	0x010a
        /*16a2*/ 	.byte	0x3f
	.zero		1


	//   ....[117]....
        /*16a4*/ 	.word	0x000542f0
        /*16a8*/ 	.word	0x0000000c
        /*16ac*/ 	.word	0x00000000
        /*16b0*/ 	.short	0x010a
        /*16b2*/ 	.byte	0x3f
	.zero		1


	//----- nvinfo : EIATTR_NUM_MBARRIERS
	.align		4
.L_474:
        /*16b4*/ 	.byte	0x03, 0x38
        /*16b6*/ 	.short	0x0017


	//----- nvinfo : EIATTR_EXIT_INSTR_OFFSETS
	.align		4
        /*16b8*/ 	.byte	0x04, 0x1c
        /*16ba*/ 	.short	(.L_476 - .L_475)


	//   ....[0]....
.L_475:
        /*16bc*/ 	.word	0x00041bb0


	//----- nvinfo : EIATTR_MAX_THREADS
	.align		4
.L_476:
        /*16c0*/ 	.byte	0x04, 0x05
        /*16c2*/ 	.short	(.L_478 - .L_477)
.L_477:
        /*16c4*/ 	.word	0x00000180
        /*16c8*/ 	.word	0x00000001
        /*16cc*/ 	.word	0x00000001


	//----- nvinfo : EIATTR_CRS_STACK_SIZE
	.align		4
.L_478:
        /*16d0*/ 	.byte	0x04, 0x1e
        /*16d2*/ 	.short	(.L_480 - .L_479)
.L_479:
        /*16d4*/ 	.word	0x00000000


	//----- nvinfo : EIATTR_CBANK_PARAM_SIZE
	.align		4
.L_480:
        /*16d8*/ 	.byte	0x03, 0x19
        /*16da*/ 	.short	0x0bf0


	//----- nvinfo : EIATTR_PARAM_CBANK
	.align		4
        /*16dc*/ 	.byte	0x04, 0x0a
        /*16de*/ 	.short	(.L_482 - .L_481)
	.align		4
.L_481:
        /*16e0*/ 	.word	index@(.nv.constant0._ZN7cutlass13device_kernelIN5flash11enable_sm90INS1_16FlashAttnFwdSm90INS1_25CollectiveMainloopFwdSm90ILi2EN4cute5tupleIJNS5_1CILi1EEES8_S8_EEENS6_IJNS7_ILi64EEESA_SA_EEELi512ENS_6half_tEfNS_4arch4Sm90ELb0ELb1ELb1ELb1ELb0ELb1ELb1ELb0ELb0ELb1ELb1ELb0EEENS1_21CollectiveEpilogueFwdINS6_IJSA_NS7_ILi512EEESA_EEES9_SC_SE_Li256ELb1ELb1ELb1ELb0EEENS1_36VarlenDynamicPersistentTileSchedulerILi64ELi64ELi256ELi128ELb1ELb1ELb1ELb1ELb0ELb1EEEEEEEEEvNT_6ParamsE)
        /*16e4*/ 	.short	0x0210
        /*16e6*/ 	.short	0x0bf0


	//----- nvinfo : EIATTR_SW_WAR
	.align		4
.L_482:
        /*16e8*/ 	.byte	0x04, 0x36
        /*16ea*/ 	.short	(.L_484 - .L_483)
.L_483:
        /*16ec*/ 	.word	0x00000008
.L_484:


//--------------------- .nv.info._ZN7cutlass13device_kernelIN5flash11enable_sm90INS1_16FlashAttnFwdSm90INS1_25CollectiveMainloopFwdSm90ILi2EN4cute5tupleIJNS5_1CILi1EEES8_S8_EEENS6_IJNS7_ILi64EEESA_SA_EEELi512ENS_6half_tEfNS_4arch4Sm90ELb1ELb0ELb1ELb0ELb0ELb0ELb0ELb0ELb0ELb1ELb1ELb0EEENS1_21CollectiveEpilogueFwdINS6_IJSA_NS7_ILi512EEESA_EEES9_SC_SE_Li256ELb0ELb1ELb1ELb0EEENS1_19SingleTileSchedulerILb0ELb1ELb1ELi64EEEEEEEEEvNT_6ParamsE --------------------------
	.section	.nv.info._ZN7cutlass13device_kernelIN5flash11enable_sm90INS1_16FlashAttnFwdSm90INS1_25CollectiveMainloopFwdSm90ILi2EN4cute5tupleIJNS5_1CILi1EEES8_S8_EEENS6_IJNS7_ILi64EEESA_SA_EEELi512ENS_6half_tEfNS_4arch4Sm90ELb1ELb0ELb1ELb0ELb0ELb0ELb0ELb0ELb0ELb1ELb1ELb0EEENS1_21CollectiveEpilogueFwdINS6_IJSA_NS7_ILi512EEESA_EEES9_SC_SE_Li256ELb0ELb1ELb1ELb0EEENS1_19SingleTileSchedulerILb0ELb1ELb1ELi64EEEEEEEEEvNT_6ParamsE,"",@"SHT_CUDA_INFO"
	.sectionflags	@""
	.align	4


	//----- nvinfo : EIATTR_CUDA_API_VERSION
	.align		4
        /*0000*/ 	.byte	0x04, 0x37
        /*0002*/ 	.short	(.L_486 - .L_485)
.L_485:
        /*0004*/ 	.word	0x00000082


	//----- nvinfo : EIATTR_KPARAM_INFO
	.align		4
.L_486:
        /*0008*/ 	.byte	0x04, 0x17
        /*000a*/ 	.short	(.L_488 - .L_487)
.L_487:
        /*000c*/ 	.word	0x00000000
        /*0010*/ 	.short	0x0000
        /*0012*/ 	.short	0x0070
        /*0014*/ 	.byte	0x00, 0xf0, 0x01, 0x28


	//----- nvinfo : EIATTR_SPARSE_MMA_MASK
	.align		4
.L_488:
        /*0018*/ 	.byte	0x03, 0x50
        /*001a*/ 	.short	0x0000


	//----- nvinfo : EIATTR_MAXREG_COUNT
	.align		4
        /*001c*/ 	.byte	0x03, 0x1b
        /*001e*/ 	.short	0x00a8


	//----- nvinfo : EIATTR_NUM_BARRIERS
	.align		4
        /*0020*/ 	.byte	0x02, 0x4c
        /*0022*/ 	.byte	0x10
	.zero		1


	//----- nvinfo : EIATTR_EXTERNS
	.align		4
        /*0024*/ 	.byte	0x04, 0x0f
        /*0026*/ 	.short	(.L_490 - .L_489)


	//   ....[0]....
	.align		4
.L_489:
        /*0028*/ 	.word	index@(__assertfail)


	//----- nvinfo : EIATTR_ANNOTATIONS
	.align		4
.L_490:
        /*002c*/ 	.byte	0x04, 0x55
        /*002e*/ 	.short	(.L_492 - .L_491)


	//   ....[0]....
.L_491:
        /*0030*/ 	.word	0x00000001
        /*0034*/ 	.byte	0x80, 0xcd, 0x00, 0x00, 0x01, 0x00, 0x00, 0x00, 0x00, 0xd2, 0x00, 0x00, 0x01, 0x00, 0x00, 0x00
        /*0044*/ 	.byte	0x50, 0xd2, 0x00, 0x00, 0x01, 0x00, 0x00, 0x00, 0x30, 0xd4, 0x00, 0x00, 0x01, 0x00, 0x00, 0x00
        /*0054*/ 	.byte	0x20, 0xd5, 0x00, 0x00, 0x01, 0x00, 0x00, 0x00, 0x20, 0xdf, 0x00, 0x00, 0x01, 0x00, 0x00, 0x00
        /*0064*/ 	.byte	0x10, 0xe6, 0x00, 0x00, 0x01, 0x00, 0x00, 0x00, 0x40, 0xe8, 0x00, 0x00, 0x01, 0x00, 0x00, 0x00
        /*0074*/ 	.byte	0xc0, 0xf3, 0x00, 0x00, 0x01, 0x00, 0x00, 0x00, 0x90, 0xff, 0x00, 0x00


	//----- nvinfo : EIATTR_MERCURY_ISA_VERSION
	.align		4
.L_492:
        /*0080*/ 	.byte	0x03, 0x5f
        /*0082*/ 	.short	0x0101


	//----- nvinfo : EIATTR_INT_WARP_WIDE_INSTR_OFFSETS
	.align		4
        /*0084*/ 	.byte	0x04, 0x31
        /*0086*/ 	.short	(.L_494 - .L_493)


	//   ....[0]....
.L_493:
        /*0088*/ 	.word	0x00000130


	//   ....[1]....
        /*008c*/ 	.word	0x00000170


	//   ....[2]....
        /*0090*/ 	.word	0x000001e0


	//----- nvinfo : EIATTR_COOP_GROUP_MASK_REGIDS
	.align		4
.L_494:
        /*0094*/ 	.byte	0x04, 0x29
        /*0096*/ 	.short	(.L_496 - .L_495)


	//   ....[0]....
.L_495:
        /*0098*/ 	.word	0xffffffff


	//   ....[1]....
        /*009c*/ 	.word	0xffffffff


	//   ....[2]....
        /*00a0*/ 	.word	0xffffffff


	//   ....[3]....
        /*00a4*/ 	.word	0xffffffff


	//   ....[4]....
        /*00a8*/ 	.word	0xffffffff


	//   ....[5]....
        /*00ac*/ 	.word	0xffffffff


	//   ....[6]....
        /*00b0*/ 	.word	0xffffffff


	//   ....[7]....
        /*00b4*/ 	.word	0xffffffff


	//   ....[8]....
        /*00b8*/ 	.word	0xffffffff


	//   ....[9]....
        /*00bc*/ 	.word	0xffffffff


	//   ....[10]....
        /*00c0*/ 	.word	0xffffffff


	//   ....[11]....
        /*00c4*/ 	.word	0xffffffff


	//   ....[12]....
        /*00c8*/ 	.word	0xffffffff


	//   ....[13]....
        /*00cc*/ 	.word	0xffffffff


	//   ....[14]....
        /*00d0*/ 	.word	0xffffffff


	//   ....[15]....
        /*00d4*/ 	.word	0xffffffff


	//   ....[16]....
        /*00d8*/ 	.word	0xffffffff


	//   ....[17]....
        /*00dc*/ 	.word	0xffffffff


	//   ....[18]....
        /*00e0*/ 	.word	0xffffffff


	//   ....[19]....
        /*00e4*/ 	.word	0xffffffff


	//   ....[20]....
        /*00e8*/ 	.word	0xffffffff


	//   ....[21]....
        /*00ec*/ 	.word	0xffffffff


	//   ....[22]....
        /*00f0*/ 	.word	0xffffffff


	//   ....[23]....
        /*00f4*/ 	.word	0xffffffff


	//   ....[24]....
        /*00f8*/ 	.word	0xffffffff


	//   ....[25]....
        /*00fc*/ 	.word	0xffffffff


	//   ....[26]....
        /*0100*/ 	.word	0xffffffff


	//   ....[27]....
        /*0104*/ 	.word	0xffffffff


	//   ....[28]....
        /*0108*/ 	.word	0xffffffff


	//   ....[29]....
        /*010c*/ 	.word	0xffffffff


	//   ....[30]....
        /*0110*/ 	.word	0xffffffff


	//   ....[31]....
        /*0114*/ 	.word	0xffffffff


	//   ....[32]....
        /*0118*/ 	.word	0xffffffff


	//   ....[33]....
        /*011c*/ 	.word	0xffffffff


	//   ....[34]....
        /*0120*/ 	.word	0xffffffff


	//   ....[35]....
        /*0124*/ 	.word	0xffffffff


	//   ....[36]....
        /*0128*/ 	.word	0xffffffff


	//   ....[37]....
        /*012c*/ 	.word	0xffffffff


	//   ....[38]....
        /*0130*/ 	.word	0xffffffff


	//   ....[39]....
        /*0134*/ 	.word	0xffffffff


	//   ....[40]....
        /*0138*/ 	.word	0xffffffff


	//   ....[41]....
        /*013c*/ 	.word	0xffffffff


	//   ....[42]....
        /*0140*/ 	.word	0xffffffff


	//   ....[43]....
        /*0144*/ 	.word	0xffffffff


	//   ....[44]....
        /*0148*/ 	.word	0xffffffff


	//   ....[45]....
        /*014c*/ 	.word	0xffffffff


	//   ....[46]....
        /*0150*/ 	.word	0xffffffff


	//   ....[47]....
        /*0154*/ 	.word	0xffffffff


	//   ....[48]....
        /*0158*/ 	.word	0xffffffff


	//   ....[49]....
        /*015c*/ 	.word	0xffffffff


	//   ....[50]....
        /*0160*/ 	.word	0xffffffff


	//   ....[51]....
        /*0164*/ 	.word	0xffffffff


	//   ....[52]....
        /*0168*/ 	.word	0x0500000f


	//   ....[53]....
        /*016c*/ 	.word	0x0500000f


	//   ....[54]....
        /*0170*/ 	.word	0x0500000f


	//   ....[55]....
        /*0174*/ 	.word	0x0500000f


	//   ....[56]....
        /*0178*/ 	.word	0x0500000f


	//   ....[57]....
        /*017c*/ 	.word	0x0500000f


	//   ....[58]....
        /*0180*/ 	.word	0x0500000f


	//   ....[59]....
        /*0184*/ 	.word	0x0500000f


	//   ....[60]....
        /*0188*/ 	.word	0x0500000f


	//   ....[61]....
        /*018c*/ 	.word	0x0500000f


	//----- nvinfo : EIATTR_COOP_GROUP_INSTR_OFFSETS
	.align		4
.L_496:
        /*0190*/ 	.byte	0x04, 0x28
        /*0192*/ 	.short	(.L_498 - .L_497)


	//   ....[0]....
.L_497:
        /*0194*/ 	.word	0x00000060


	//   ....[1]....
        /*0198*/ 	.word	0x00000140


	//   ....[2]....
        /*019c*/ 	.word	0x00000190


	//   ....[3]....
        /*01a0*/ 	.word	0x00000380


	//   ....[4]....
        /*01a4*/ 	.word	0x000004e0


	//   ....[5]....
        /*01a8*/ 	.word	0x00000600


	//   ....[6]....
        /*01ac*/ 	.word	0x00000760


	//   ....[7]....
        /*01b0*/ 	.word	0x000013c0


	//   ....[8]....
        /*01b4*/ 	.word	0x00003530


	//   ....[9]....
        /*01b8*/ 	.word	0x00003c80


	//   ....[10]....
        /*01bc*/ 	.word	0x00003cb0


	//   ....[11]....
        /*01c0*/ 	.word	0x00004420


	//   ....[12]....
        /*01c4*/ 	.word	0x00004490


	//   ....[13]....
        /*01c8*/ 	.word	0x00004930


	//   ....[14]....
        /*01cc*/ 	.word	0x000049a0


	//   ....[15]....
        /*01d0*/ 	.word	0x00005590


	//   ....[16]....
        /*01d4*/ 	.word	0x00005870


	//   ....[17]....
        /*01d8*/ 	.word	0x00005f70


	//   ....[18]....
        /*01dc*/ 	.word	0x00005fa0


	//   ....[19]....
        /*01e0*/ 	.word	0x00006040


	//   ....[20]....
        /*01e4*/ 	.word	0x00006500


	//   ....[21]....
        /*01e8*/ 	.word	0x00006570


	//   ....[22]....
        /*01ec*/ 	.word	0x000077b0


	//   ....[23]....
        /*01f0*/ 	.word	0x00007ef0


	//   ....[24]....
        /*01f4*/ 	.word	0x00007f70


	//   ....[25]....
        /*01f8*/ 	.word	0x000082a0


	//   ....[26]....
        /*01fc*/ 	.word	0x00008460


	//   ....[27]....
        /*0200*/ 	.word	0x000094a0


	//   ....[28]....
        /*0204*/ 	.word	0x000094e0


	//   ....[29]....
        /*0208*/ 	.word	0x00009530


	//   ....[30]....
        /*020c*/ 	.word	0x00009560


	//   ....[31]....
        /*0210*/ 	.word	0x000095c0


	//   ....[32]....
        /*0214*/ 	.word	0x0000a070


	//   ....[33]....
        /*0218*/ 	.word	0x0000a530


	//   ....[34]....
        /*021c*/ 	.word	0x0000a560


	//   ....[35]....
        /*0220*/ 	.word	0x0000a580


	//   ....[36]....
        /*0224*/ 	.word	0x0000a5b0


	//   ....[37]....
        /*0228*/ 	.word	0x0000aa40


	//   ....[38]....
        /*022c*/ 	.word	0x0000aa60


	//   ....[39]....
        /*0230*/ 	.word	0x0000b6b0


	//   ....[40]....
        /*0234*/ 	.word	0x0000b6d0


	//   ....[41]....
        /*0238*/ 	.word	0x0000c720


	//   ....[42]....
        /*023c*/ 	.word	0x0000d240


	//   ....[43]....
        /*0240*/ 	.word	0x0000daf0


	//   ....[44]....
        /*0244*/ 	.word	0x0000db20


	//   ....[45]....
        /*0248*/ 	.word	0x0000dba0


	//   ....[46]....
        /*024c*/ 	.word	0x0000dbd0


	//   ....[47]....
        /*0250*/ 	.word	0x0000dc30


	//   ....[48]....
        /*0254*/ 	.word	0x0000dc60


	//   ....[49]....
        /*0258*/ 	.word	0x0000dc80


	//   ....[50]....
        /*025c*/ 	.word	0x0000dcc0


	//   ....[51]....
        /*0260*/ 	.word	0x00010bb0


	//   ....[52]....
        /*0264*/ 	.word	0x000111a0


	//   ....[53]....
        /*0268*/ 	.word	0x00011310


	//   ....[54]....
        /*026c*/ 	.word	0x00011370


	//   ....[55]....
        /*0270*/ 	.word	0x00011430


	//   ....[56]....
        /*0274*/ 	.word	0x000114f0


	//   ....[57]....
        /*0278*/ 	.word	0x00011570


	//   ....[58]....
        /*027c*/ 	.word	0x00011620


	//   ....[59]....
        /*0280*/ 	.word	0x000116a0


	//   ....[60]....
        /*0284*/ 	.word	0x00011730


	//   ....[61]....
        /*0288*/ 	.word	0x00011b40


	//----- nvinfo : EIATTR_REG_RECONFIG
	.align		4
.L_498:
        /*028c*/ 	.byte	0x01, 0x54
	.zero		2


	//----- nvinfo : EIATTR_SYSCALL_OFFSETS
	.align		4
        /*0290*/ 	.byte	0x04, 0x46
        /*0292*/ 	.short	(.L_500 - .L_499)


	//   ....[0]....
.L_499:
        /*0294*/ 	.word	0x00003710


	//   ....[1]....
        /*0298*/ 	.word	0x0000cf00


	//   ....[2]....
        /*029c*/ 	.word	0x0000d040


	//   ....[3]....
        /*02a0*/ 	.word	0x0000d130


	//   ....[4]....
        /*02a4*/ 	.word	0x0000d780


	//----- nvinfo : EIATTR_MBARRIER_INSTR_OFFSETS
	.align		4
.L_500:
        /*02a8*/ 	.byte	0x04, 0x39
        /*02aa*/ 	.short	(.L_502 - .L_501)


	//   ....[0]....
.L_501:
        /*02ac*/ 	.word	0x00000270
        /*02b0*/ 	.word	0x000000ff
        /*02b4*/ 	.word	0x00028c00
        /*02b8*/ 	.short	0x0100
        /*02ba*/ 	.byte	0x08
	.zero		1


	//   ....[1]....
        /*02bc*/ 	.word	0x00000280
        /*02c0*/ 	.word	0x000000ff
        /*02c4*/ 	.word	0x00028c20
        /*02c8*/ 	.short	0x0100
        /*02ca*/ 	.byte	0x08
	.zero		1


	//   ....[2]....
        /*02cc*/ 	.word	0x00000330
        /*02d0*/ 	.word	0x000000ff
        /*02d4*/ 	.word	0x00028c30
        /*02d8*/ 	.short	0x0100
        /*02da*/ 	.byte	0x06
	.zero		1


	//   ....[3]....
        /*02dc*/ 	.word	0x00000340
        /*02e0*/ 	.word	0x000000ff
        /*02e4*/ 	.word	0x00028c40
        /*02e8*/ 	.short	0x0100
        /*02ea*/ 	.byte	0x06
	.zero		1


	//   ....[4]....
        /*02ec*/ 	.word	0x00000350
        /*02f0*/ 	.word	0x000000ff
        /*02f4*/ 	.word	0x00028c38
        /*02f8*/ 	.short	0x0100
        /*02fa*/ 	.byte	0x06
	.zero		1


	//   ....[5]....
        /*02fc*/ 	.word	0x00000360
        /*0300*/ 	.word	0x000000ff
        /*0304*/ 	.word	0x00028c48
        /*0308*/ 	.short	0x0100
        /*030a*/ 	.byte	0x06
	.zero		1


	//   ....[6]....
        /*030c*/ 	.word	0x00000490
        /*0310*/ 	.word	0x000000ff
        /*0314*/ 	.word	0x00028c50
        /*0318*/ 	.short	0x0100
        /*031a*/ 	.byte	0x08
	.zero		1


	//   ....[7]....
        /*031c*/ 	.word	0x000004a0
        /*0320*/ 	.word	0x000000ff
        /*0324*/ 	.word	0x00028c60
        /*0328*/ 	.short	0x0100
        /*032a*/ 	.byte	0x08
	.zero		1


	//   ....[8]....
        /*032c*/ 	.word	0x000004b0
        /*0330*/ 	.word	0x000000ff
        /*0334*/ 	.word	0x00028c58
        /*0338*/ 	.short	0x0100
        /*033a*/ 	.byte	0x08
	.zero		1


	//   ....[9]....
        /*033c*/ 	.word	0x000004c0
        /*0340*/ 	.word	0x000000ff
        /*0344*/ 	.word	0x00028c68
        /*0348*/ 	.short	0x0100
        /*034a*/ 	.byte	0x08
	.zero		1


	//   ....[10]....
        /*034c*/ 	.word	0x000005b0
        /*0350*/ 	.word	0x000000ff
        /*0354*/ 	.word	0x00028c70
        /*0358*/ 	.short	0x0100
        /*035a*/ 	.byte	0x06
	.zero		1


	//   ....[11]....
        /*035c*/ 	.word	0x000005c0
        /*0360*/ 	.word	0x000000ff
        /*0364*/ 	.word	0x00028c80
        /*0368*/ 	.short	0x0100
        /*036a*/ 	.byte	0x06
	.zero		1


	//   ....[12]....
        /*036c*/ 	.word	0x000005d0
        /*0370*/ 	.word	0x000000ff
        /*0374*/ 	.word	0x00028c78
        /*0378*/ 	.short	0x0100
        /*037a*/ 	.byte	0x06
	.zero		1


	//   ....[13]....
        /*037c*/ 	.word	0x000005e0
        /*0380*/ 	.word	0x000000ff
        /*0384*/ 	.word	0x00028c88
        /*0388*/ 	.short	0x0100
        /*038a*/ 	.byte	0x06
	.zero		1


	//   ....[14]....
        /*038c*/ 	.word	0x00000710
        /*0390*/ 	.word	0x000000ff
        /*0394*/ 	.word	0x00028c90
        /*0398*/ 	.short	0x0100
        /*039a*/ 	.byte	0x08
	.zero		1


	//   ....[15]....
        /*039c*/ 	.word	0x00000720
        /*03a0*/ 	.word	0x000000ff
        /*03a4*/ 	.word	0x00028ca0
        /*03a8*/ 	.short	0x0100
        /*03aa*/ 	.byte	0x08
	.zero		1


	//   ....[16]....
        /*03ac*/ 	.word	0x00000730
        /*03b0*/ 	.word	0x000000ff
        /*03b4*/ 	.word	0x00028c98
        /*03b8*/ 	.short	0x0100
        /*03ba*/ 	.byte	0x08
	.zero		1


	//   ....[17]....
        /*03bc*/ 	.word	0x00000740
        /*03c0*/ 	.word	0x000000ff
        /*03c4*/ 	.word	0x00028ca8
        /*03c8*/ 	.short	0x0100
        /*03ca*/ 	.byte	0x08
	.zero		1


	//   ....[18]....
        /*03cc*/ 	.word	0x00000870
        /*03d0*/ 	.word	0x000000ff
        /*03d4*/ 	.word	0x00028cb0
        /*03d8*/ 	.short	0x0100
        /*03da*/ 	.byte	0x08
	.zero		1


	//   ....[19]....
        /*03dc*/ 	.word	0x00000880
        /*03e0*/ 	.word	0x000000ff
        /*03e4*/ 	.word	0x00028cc0
        /*03e8*/ 	.short	0x0100
        /*03ea*/ 	.byte	0x08
	.zero		1


	//   ....[20]....
        /*03ec*/ 	.word	0x00000890
        /*03f0*/ 	.word	0x000000ff
        /*03f4*/ 	.word	0x00028cb8
        /*03f8*/ 	.short	0x0100
        /*03fa*/ 	.byte	0x08
	.zero		1


	//   ....[21]....
        /*03fc*/ 	.word	0x000008a0
        /*0400*/ 	.word	0x000000ff
        /*0404*/ 	.word	0x00028cc8
        /*0408*/ 	.short	0x0100
        /*040a*/ 	.byte	0x08
	.zero		1


	//   ....[22]....
        /*040c*/ 	.word	0x00001580
        /*0410*/ 	.word	0x000000ff
        /*0414*/ 	.word	0x00028c50
        /*0418*/ 	.short	0x010a
        /*041a*/ 	.byte	0x05
	.zero		1


	//   ....[23]....
        /*041c*/ 	.word	0x00001870
        /*0420*/ 	.word	0x00000002
        /*0424*/ 	.word	0x00000000
        /*0428*/ 	.short	0x0101
        /*042a*/ 	.byte	0x3f
	.zero		1


	//   ....[24]....
        /*042c*/ 	.word	0x000021c0
        /*0430*/ 	.word	0x000000ff
        /*0434*/ 	.word	0x00028c50
        /*0438*/ 	.short	0x010a
        /*043a*/ 	.byte	0x07
	.zero		1


	//   ....[25]....
        /*043c*/ 	.word	0x00002200
        /*0440*/ 	.word	0x000000ff
        /*0444*/ 	.word	0x00028c50
        /*0448*/ 	.short	0x010a
        /*044a*/ 	.byte	0x07
	.zero		1


	//   ....[26]....
        /*044c*/ 	.word	0x000023d0
        /*0450*/ 	.word	0x00000002
        /*0454*/ 	.word	0x00000000
        /*0458*/ 	.short	0x0101
        /*045a*/ 	.byte	0x3f
	.zero		1


	//   ....[27]....
        /*045c*/ 	.word	0x00003740
        /*0460*/ 	.word	0x000000ff
        /*0464*/ 	.word	0x00028c00
        /*0468*/ 	.short	0x010a
        /*046a*/ 	.byte	0x27
	.zero		1


	//   ....[28]....
        /*046c*/ 	.word	0x000038d0
        /*0470*/ 	.word	0x000000ff
        /*0474*/ 	.word	0x00028c30
        /*0478*/ 	.short	0x010a
        /*047a*/ 	.byte	0x27
	.zero		1


	//   ....[29]....
        /*047c*/ 	.word	0x00003940
        /*0480*/ 	.word	0x000000ff
        /*0484*/ 	.word	0x00028c30
        /*0488*/ 	.short	0x010a
        /*048a*/ 	.byte	0x27
	.zero		1


	//   ....[30]....
        /*048c*/ 	.word	0x00004e10
        /*0490*/ 	.word	0x00000005
        /*0494*/ 	.word	0x00000000
        /*0498*/ 	.short	0x0101
        /*049a*/ 	.byte	0x3f
	.zero		1


	//   ....[31]....
        /*049c*/ 	.word	0x000051f0
        /*04a0*/ 	.word	0x000000ff
        /*04a4*/ 	.word	0x00028c50
        /*04a8*/ 	.short	0x010a
        /*04aa*/ 	.byte	0x27
	.zero		1


	//   ....[32]....
        /*04ac*/ 	.word	0x00005230
        /*04b0*/ 	.word	0x000000ff
        /*04b4*/ 	.word	0x00028c50
        /*04b8*/ 	.short	0x010a
        /*04ba*/ 	.byte	0x27
	.zero		1


	//   ....[33]....
        /*04bc*/ 	.word	0x000055b0
        /*04c0*/ 	.word	0x0000000e
        /*04c4*/ 	.word	0x00000000
        /*04c8*/ 	.short	0x0101
        /*04ca*/ 	.byte	0x3f
	.zero		1


	//   ....[34]....
        /*04cc*/ 	.word	0x000056f0
        /*04d0*/ 	.word	0x000000ff
        /*04d4*/ 	.word	0x00028c30
        /*04d8*/ 	.short	0x010a
        /*04da*/ 	.byte	0x1e
	.zero		1


	//   ....[35]....
        /*04dc*/ 	.word	0x00005730
        /*04e0*/ 	.word	0x000000ff
        /*04e4*/ 	.word	0x00028c30
        /*04e8*/ 	.short	0x010a
        /*04ea*/ 	.byte	0x1e
	.zero		1


	//   ....[36]....
        /*04ec*/ 	.word	0x00006770
        /*04f0*/ 	.word	0x00000098
        /*04f4*/ 	.word	0x00000000
        /*04f8*/ 	.short	0x0101
        /*04fa*/ 	.byte	0x3f
	.zero		1


	//   ....[37]....
        /*04fc*/ 	.word	0x000074f0
        /*0500*/ 	.word	0x000000ff
        /*0504*/ 	.word	0x00028c50
        /*0508*/ 	.short	0x010a
        /*050a*/ 	.byte	0x1e
	.zero		1


	//   ....[38]....
        /*050c*/ 	.word	0x00007530
        /*0510*/ 	.word	0x000000ff
        /*0514*/ 	.word	0x00028c50
        /*0518*/ 	.short	0x010a
        /*051a*/ 	.byte	0x1e
	.zero		1


	//   ....[39]....
        /*051c*/ 	.word	0x000077d0
        /*0520*/ 	.word	0x0000000e
        /*0524*/ 	.word	0x00000000
        /*0528*/ 	.short	0x0101
        /*052a*/ 	.byte	0x3f
	.zero		1


	//   ....[40]....
        /*052c*/ 	.word	0x00007920
        /*0530*/ 	.word	0x000000ff
        /*0534*/ 	.word	0x00028c30
        /*0538*/ 	.short	0x010a
        /*053a*/ 	.byte	0x1a
	.zero		1


	//   ....[41]....
        /*053c*/ 	.word	0x00007960
        /*0540*/ 	.word	0x000000ff
        /*0544*/ 	.word	0x00028c30
        /*0548*/ 	.short	0x010a
        /*054a*/ 	.byte	0x1a
	.zero		1


	//   ....[42]....
        /*054c*/ 	.word	0x000086d0
        /*0550*/ 	.word	0x00000098
        /*0554*/ 	.word	0x00000000
        /*0558*/ 	.short	0x0101
        /*055a*/ 	.byte	0x3f
	.zero		1


	//   ....[43]....
        /*055c*/ 	.word	0x000091d0
        /*0560*/ 	.word	0x000000ff
        /*0564*/ 	.word	0x00028c50
        /*0568*/ 	.short	0x010a
        /*056a*/ 	.byte	0x1a
	.zero		1


	//   ....[44]....
        /*056c*/ 	.word	0x00009210
        /*0570*/ 	.word	0x000000ff
        /*0574*/ 	.word	0x00028c50
        /*0578*/ 	.short	0x010a
        /*057a*/ 	.byte	0x1a
	.zero		1


	//   ....[45]....
        /*057c*/ 	.word	0x000094c0
        /*0580*/ 	.word	0x0000000b
        /*0584*/ 	.word	0x00000000
        /*0588*/ 	.short	0x0101
        /*058a*/ 	.byte	0x3f
	.zero		1


	//   ....[46]....
        /*058c*/ 	.word	0x0000a030
        /*0590*/ 	.word	0x000000ff
        /*0594*/ 	.word	0x00000000
        /*0598*/ 	.short	0x0101
        /*059a*/ 	.byte	0x04
	.zero		1


	//   ....[47]....
        /*059c*/ 	.word	0x0000d470
        /*05a0*/ 	.word	0x000000ff
        /*05a4*/ 	.word	0x00028c40
        /*05a8*/ 	.short	0x010a
        /*05aa*/ 	.byte	0x26
	.zero		1


	//   ....[48]....
        /*05ac*/ 	.word	0x0000dd90
        /*05b0*/ 	.word	0x000000ff
        /*05b4*/ 	.word	0x00028c00
        /*05b8*/ 	.short	0x0107
        /*05ba*/ 	.byte	0x26
	.zero		1


	//   ....[49]....
        /*05bc*/ 	.word	0x0000ddd0
        /*05c0*/ 	.word	0x000000ff
        /*05c4*/ 	.word	0x00028c00
        /*05c8*/ 	.short	0x0101
        /*05ca*/ 	.byte	0x26
	.zero		1


	//   ....[50]....
        /*05cc*/ 	.word	0x0000dde0
        /*05d0*/ 	.word	0x000000ff
        /*05d4*/ 	.word	0x00028c20
        /*05d8*/ 	.short	0x010a
        /*05da*/ 	.byte	0x26
	.zero		1


	//   ....[51]....
        /*05dc*/ 	.word	0x0000de40
        /*05e0*/ 	.word	0x000000ff
        /*05e4*/ 	.word	0x00028c60
        /*05e8*/ 	.short	0x010a
        /*05ea*/ 	.byte	0x26
	.zero		1


	//   ....[52]....
        /*05ec*/ 	.word	0x0000ea00
        /*05f0*/ 	.word	0x000000ff
        /*05f4*/ 	.word	0x00028c48
        /*05f8*/ 	.short	0x010a
        /*05fa*/ 	.byte	0x26
	.zero		1


	//   ....[53]....
        /*05fc*/ 	.word	0x0000ebd0
        /*0600*/ 	.word	0x000000ff
        /*0604*/ 	.word	0x00028c68
        /*0608*/ 	.short	0x010a
        /*060a*/ 	.byte	0x26
	.zero		1


	//   ....[54]....
        /*060c*/ 	.word	0x0000f580
        /*0610*/ 	.word	0x000000ff
        /*0614*/ 	.word	0x00028c40
        /*0618*/ 	.short	0x010a
        /*061a*/ 	.byte	0x26
	.zero		1


	//   ....[55]....
        /*061c*/ 	.word	0x0000f760
        /*0620*/ 	.word	0x000000ff
        /*0624*/ 	.word	0x00028c60
        /*0628*/ 	.short	0x010a
        /*062a*/ 	.byte	0x26
	.zero		1


	//   ....[56]....
        /*062c*/ 	.word	0x00010140
        /*0630*/ 	.word	0x000000ff
        /*0634*/ 	.word	0x00028c48
        /*0638*/ 	.short	0x010a
        /*063a*/ 	.byte	0x26
	.zero		1


	//   ....[57]....
        /*063c*/ 	.word	0x00010320
        /*0640*/ 	.word	0x000000ff
        /*0644*/ 	.word	0x00028c68
        /*0648*/ 	.short	0x010a
        /*064a*/ 	.byte	0x26
	.zero		1


	//   ....[58]....
        /*064c*/ 	.word	0x00010b40
        /*0650*/ 	.word	0x00000002
        /*0654*/ 	.word	0x00028c20
        /*0658*/ 	.short	0x010a
        /*065a*/ 	.byte	0x3f
	.zero		1


	//   ....[59]....
        /*065c*/ 	.word	0x00010cc0
        /*0660*/ 	.word	0x00000007
        /*0664*/ 	.word	0x00000000
        /*0668*/ 	.short	0x010a
        /*066a*/ 	.byte	0x3f
	.zero		1


	//   ....[60]....
        /*066c*/ 	.word	0x00010d30
        /*0670*/ 	.word	0x00000005
        /*0674*/ 	.word	0x00000000
        /*0678*/ 	.short	0x010a
        /*067a*/ 	.byte	0x3f
	.zero		1


	//   ....[61]....
        /*067c*/ 	.word	0x00010d90
        /*0680*/ 	.word	0x00000005
        /*0684*/ 	.word	0x00000000
        /*0688*/ 	.short	0x010a
        /*068a*/ 	.byte	0x3f
	.zero		1


	//   ....[62]....
        /*068c*/ 	.word	0x00010dc0
        /*0690*/ 	.word	0x00000003
        /*0694*/ 	.word	0x00000000
        /*0698*/ 	.short	0x010a
        /*069a*/ 	.byte	0x3f
	.zero		1


	//   ....[63]....
        /*069c*/ 	.word	0x00010e30
        /*06a0*/ 	.word	0x00000005
        /*06a4*/ 	.word	0x00028c50
        /*06a8*/ 	.short	0x010a
        /*06aa*/ 	.byte	0x3f
	.zero		1


	//   ....[64]....
        /*06ac*/ 	.word	0x00010e90
        /*06b0*/ 	.word	0x00000005
        /*06b4*/ 	.word	0x00028c50
        /*06b8*/ 	.short	0x010a
        /*06ba*/ 	.byte	0x3f
	.zero		1


	//   ....[65]....
        /*06bc*/ 	.word	0x00010ef0
        /*06c0*/ 	.word	0x00000000
        /*06c4*/ 	.word	0x00028c00
        /*06c8*/ 	.short	0x010a
        /*06ca*/ 	.byte	0x3f
	.zero		1


	//   ....[66]....
        /*06cc*/ 	.word	0x00010f50
        /*06d0*/ 	.word	0x00000004
        /*06d4*/ 	.word	0x00028c30
        /*06d8*/ 	.short	0x010a
        /*06da*/ 	.byte	0x3f
	.zero		1


	//   ....[67]....
        /*06dc*/ 	.word	0x00010fa0
        /*06e0*/ 	.word	0x0000000e
        /*06e4*/ 	.word	0x00028c50
        /*06e8*/ 	.short	0x010a
        /*06ea*/ 	.byte	0x3f
	.zero		1


	//   ....[68]....
        /*06ec*/ 	.word	0x00011000
        /*06f0*/ 	.word	0x00000004
        /*06f4*/ 	.word	0x00028c30
        /*06f8*/ 	.short	0x010a
        /*06fa*/ 	.byte	0x3f
	.zero		1


	//   ....[69]....
        /*06fc*/ 	.word	0x00011050
        /*0700*/ 	.word	0x0000000e
        /*0704*/ 	.word	0x00028c50
        /*0708*/ 	.short	0x010a
        /*070a*/ 	.byte	0x3f
	.zero		1


	//   ....[70]....
        /*070c*/ 	.word	0x000110b0
        /*0710*/ 	.word	0x00000004
        /*0714*/ 	.word	0x00028c30
        /*0718*/ 	.short	0x010a
        /*071a*/ 	.byte	0x3f
	.zero		1


	//   ....[71]....
        /*071c*/ 	.word	0x00011100
        /*0720*/ 	.word	0x000000be
        /*0724*/ 	.word	0x00028c50
        /*0728*/ 	.short	0x010a
        /*072a*/ 	.byte	0x3f
	.zero		1


	//   ....[72]....
        /*072c*/ 	.word	0x00011260
        /*0730*/ 	.word	0x00000003
        /*0734*/ 	.word	0x00028c40
        /*0738*/ 	.short	0x010a
        /*073a*/ 	.byte	0x3f
	.zero		1


	//   ....[73]....
        /*073c*/ 	.word	0x00011770
        /*0740*/ 	.word	0x00000003
        /*0744*/ 	.word	0x00028c20
        /*0748*/ 	.short	0x010a
        /*074a*/ 	.byte	0x3f
	.zero		1


	//   ....[74]....
        /*074c*/ 	.word	0x000117d0
        /*0750*/ 	.word	0x00000003
        /*0754*/ 	.word	0x00028c60
        /*0758*/ 	.short	0x010a
        /*075a*/ 	.byte	0x3f
	.zero		1


	//   ....[75]....
        /*075c*/ 	.word	0x00011830
        /*0760*/ 	.word	0x00000003
        /*0764*/ 	.word	0x00028c48
        /*0768*/ 	.short	0x010a
        /*076a*/ 	.byte	0x3f
	.zero		1


	//   ....[76]....
        /*076c*/ 	.word	0x00011890
        /*0770*/ 	.word	0x00000003
        /*0774*/ 	.word	0x00028c68
        /*0778*/ 	.short	0x010a
        /*077a*/ 	.byte	0x3f
	.zero		1


	//   ....[77]....
        /*077c*/ 	.word	0x000118f0
        /*0780*/ 	.word	0x00000003
        /*0784*/ 	.word	0x00028c40
        /*0788*/ 	.short	0x010a
        /*078a*/ 	.byte	0x3f
	.zero		1


	//   ....[78]....
        /*078c*/ 	.word	0x00011950
        /*0790*/ 	.word	0x00000003
        /*0794*/ 	.word	0x00028c60
        /*0798*/ 	.short	0x010a
        /*079a*/ 	.byte	0x3f
	.zero		1


	//   ....[79]....
        /*079c*/ 	.word	0x000119b0
        /*07a0*/ 	.word	0x00000003
        /*07a4*/ 	.word	0x00028c48
        /*07a8*/ 	.short	0x010a
        /*07aa*/ 	.byte	0x3f
	.zero		1


	//   ....[80]....
        /*07ac*/ 	.word	0x00011a10
        /*07b0*/ 	.word	0x00000003
        /*07b4*/ 	.word	0x00028c68
        /*07b8*/ 	.short	0x010a
        /*07ba*/ 	.byte	0x3f
	.zero		1


	//   ....[81]....
        /*07bc*/ 	.word	0x00011a60
        /*07c0*/ 	.word	0x00000002
        /*07c4*/ 	.word	0x00028c20
        /*07c8*/ 	.short	0x010a
        /*07ca*/ 	.byte	0x3f
	.zero		1


	//   ....[82]....
        /*07cc*/ 	.word	0x00011c00
        /*07d0*/ 	.word	0x00000007
        /*07d4*/ 	.word	0x00000000
        /*07d8*/ 	.short	0x010a
        /*07da*/ 	.byte	0x3f
	.zero		1


	//   ....[83]....
        /*07dc*/ 	.word	0x00011c50
        /*07e0*/ 	.word	0x00000005
        /*07e4*/ 	.word	0x00000000
        /*07e8*/ 	.short	0x010a
        /*07ea*/ 	.byte	0x3f
	.zero		1


	//   ....[84]....
        /*07ec*/ 	.word	0x00011ca0
        /*07f0*/ 	.word	0x00000005
        /*07f4*/ 	.word	0x00000000
        /*07f8*/ 	.short	0x010a
        /*07fa*/ 	.byte	0x3f
	.zero		1


	//----- nvinfo : EIATTR_NUM_MBARRIERS
	.align		4
.L_502:
        /*07fc*/ 	.byte	0x03, 0x38
        /*07fe*/ 	.short	0x0016


	//----- nvinfo : EIATTR_EXIT_INSTR_OFFSETS
	.align		4
        /*0800*/ 	.byte	0x04, 0x1c
        /*0802*/ 	.short	(.L_504 - .L_503)


	//   ....[0]....
.L_503:
        /*0804*/ 	.word	0x00010e10


	//----- nvinfo : EIATTR_MAX_THREADS
	.align		4
.L_504:
        /*0808*/ 	.byte	0x04, 0x05
        /*080a*/ 	.short	(.L_506 - .L_505)
.L_505:
        /*080c*/ 	.word	0x00000180
        /*0810*/ 	.word	0x00000001
        /*0814*/ 	.word	0x00000001


	//----- nvinfo : EIATTR_CRS_STACK_SIZE
	.align		4
.L_506:
        /*0818*/ 	.byte	0x04, 0x1e
        /*081a*/ 	.short	(.L_508 - .L_507)
.L_507:
        /*081c*/ 	.word	0x00000000


	//----- nvinfo : EIATTR_CBANK_PARAM_SIZE
	.align		4
.L_508:
        /*0820*/ 	.byte	0x03, 0x19
        /*0822*/ 	.short	0x0a70


	//----- nvinfo : EIATTR_PARAM_CBANK
	.align		4
        /*0824*/ 	.byte	0x04, 0x0a
        /*0826*/ 	.short	(.L_510 - .L_509)
	.align		4
.L_509:
        /*0828*/ 	.word	index@(.nv.constant0._ZN7cutlass13device_kernelIN5flash11enable_sm90INS1_16FlashAttnFwdSm90INS1_25CollectiveMainloopFwdSm90ILi2EN4cute5tupleIJNS5_1CILi1EEES8_S8_EEENS6_IJNS7_ILi64EEESA_SA_EEELi512ENS_6half_tEfNS_4arch4Sm90ELb1ELb0ELb1ELb0ELb0ELb0ELb0ELb0ELb0ELb1ELb1ELb0EEENS1_21CollectiveEpilogueFwdINS6_IJSA_NS7_ILi512EEESA_EEES9_SC_SE_Li256ELb0ELb1ELb1ELb0EEENS1_19SingleTileSchedulerILb0ELb1ELb1ELi64EEEEEEEEEvNT_6ParamsE)
        /*082c*/ 	.short	0x0210
        /*082e*/ 	.short	0x0a70


	//----- nvinfo : EIATTR_SW_WAR
	.align		4
.L_510:
        /*0830*/ 	.byte	0x04, 0x36
        /*0832*/ 	.short	(.L_512 - .L_511)
.L_511:
        /*0834*/ 	.word	0x00000008
.L_512:


//--------------------- .nv.info._ZN7cutlass13device_kernelIN5flash11enable_sm90INS1_16FlashAttnFwdSm90INS1_25CollectiveMainloopFwdSm90ILi2EN4cute5tupleIJNS5_1CILi1EEES8_S8_EEENS6_IJNS7_ILi64EEESA_SA_EEELi512ENS_6half_tEfNS_4arch4Sm90ELb1ELb0ELb1ELb0ELb0ELb0ELb1ELb0ELb0ELb1ELb1ELb0EEENS1_21CollectiveEpilogueFwdINS6_IJSA_NS7_ILi512EEESA_EEES9_SC_SE_Li256ELb0ELb1ELb1ELb0EEENS1_19SingleTileSchedulerILb0ELb1ELb1ELi64EEEEEEEEEvNT_6ParamsE --------------------------
	.section	.nv.info._ZN7cutlass13device_kernelIN5flash11enable_sm90INS1_16FlashAttnFwdSm90INS1_25CollectiveMainloopFwdSm90ILi2EN4cute5tupleIJNS5_1CILi1EEES8_S8_EEENS6_IJNS7_ILi64EEESA_SA_EEELi512ENS_6half_tEfNS_4arch4Sm90ELb1ELb0ELb1ELb0ELb0ELb0ELb1ELb0ELb0ELb1ELb1ELb0EEENS1_21CollectiveEpilogueFwdINS6_IJSA_NS7_ILi512EEESA_EEES9_SC_SE_Li256ELb0ELb1ELb1ELb0EEENS1_19SingleTileSchedulerILb0ELb1ELb1ELi64EEEEEEEEEvNT_6ParamsE,"",@"SHT_CUDA_INFO"
	.sectionflags	@""
	.align	4


	//----- nvinfo : EIATTR_CUDA_API_VERSION
	.align		4
        /*0000*/ 	.byte	0x04, 0x37
        /*0002*/ 	.short	(.L_514 - .L_513)
.L_513:
        /*0004*/ 	.word	0x00000082


	//----- nvinfo : EIATTR_KPARAM_INFO
	.align		4
.L_514:
        /*0008*/ 	.byte	0x04, 0x17
        /*000a*/ 	.short	(.L_516 - .L_515)
.L_515:
        /*000c*/ 	.word	0x00000000
        /*0010*/ 	.short	0x0000
        /*0012*/ 	.short	0x0070
        /*0014*/ 	.byte	0x00, 0xf0, 0x01, 0x2c


	//----- nvinfo : EIATTR_SPARSE_MMA_MASK
	.align		4
.L_516:
        /*0018*/ 	.byte	0x03, 0x50
        /*001a*/ 	.short	0x0000


	//----- nvinfo : EIATTR_MAXREG_COUNT
	.align		4
        /*001c*/ 	.byte	0x03, 0x1b
        /*001e*/ 	.short	0x00a8


	//----- nvinfo : EIATTR_NUM_BARRIERS
	.align		4
        /*0020*/ 	.byte	0x02, 0x4c
        /*0022*/ 	.byte	0x10
	.zero		1


	//----- nvinfo : EIATTR_EXTERNS
	.align		4
        /*0024*/ 	.byte	0x04, 0x0f
        /*0026*/ 	.short	(.L_518 - .L_517)


	//   ....[0]....
	.align		4
.L_517:
        /*0028*/ 	.word	index@(__assertfail)


	//----- nvinfo : EIATTR_ANNOTATIONS
	.align		4
.L_518:
        /*002c*/ 	.byte	0x04, 0x55
        /*002e*/ 	.short	(.L_520 - .L_519)


	//   ....[0]....
.L_519:
        /* <DEDUP_REMOVED lines=18> */


	//----- nvinfo : EIATTR_MERCURY_ISA_VERSION
	.align		4
.L_520:
        /*0138*/ 	.byte	0x03, 0x5f
        /*013a*/ 	.short	0x0101


	//----- nvinfo : EIATTR_INT_WARP_WIDE_INSTR_OFFSETS
	.align		4
        /*013c*/ 	.byte	0x04, 0x31
        /*013e*/ 	.short	(.L_522 - .L_521)


	//   ....[0]....
.L_521:
        /*0140*/ 	.word	0x00000130


	//   ....[1]....
        /*0144*/ 	.word	0x00000170


	//   ....[2]....
        /*0148*/ 	.word	0x000001e0


	//   ....[3]....
        /*014c*/ 	.word	0x000001f0


	//----- nvinfo : EIATTR_COOP_GROUP_MASK_REGIDS
	.align		4
.L_522:
        /*0150*/ 	.byte	0x04, 0x29
        /*0152*/ 	.short	(.L_524 - .L_523)


	//   ....[0]....
.L_523:
        /*0154*/ 	.word	0xffffffff


	//   ....[1]....
        /*0158*/ 	.word	0xffffffff


	//   ....[2]....
        /*015c*/ 	.word	0xffffffff


	//   ....[3]....
        /*0160*/ 	.word	0xffffffff


	//   ....[4]....
        /*0164*/ 	.word	0xffffffff


	//   ....[5]....
        /*0168*/ 	.word	0xffffffff


	//   ....[6]....
        /*016c*/ 	.word	0xffffffff


	//   ....[7]....
        /*0170*/ 	.word	0xffffffff


	//   ....[8]....
        /*0174*/ 	.word	0xffffffff


	//   ....[9]....
        /*0178*/ 	.word	0xffffffff


	//   ....[10]....
        /*017c*/ 	.word	0xffffffff


	//   ....[11]....
        /*0180*/ 	.word	0xffffffff


	//   ....[12]....
        /*0184*/ 	.word	0xffffffff


	//   ....[13]....
        /*0188*/ 	.word	0xffffffff


	//   ....[14]....
        /*018c*/ 	.word	0xffffffff


	//   ....[15]....
        /*0190*/ 	.word	0xffffffff


	//   ....[16]....
        /*0194*/ 	.word	0xffffffff


	//   ....[17]....
        /*0198*/ 	.word	0xffffffff


	//   ....[18]....
        /*019c*/ 	.word	0xffffffff


	//   ....[19]....
        /*01a0*/ 	.word	0xffffffff


	//   ....[20]....
        /*01a4*/ 	.word	0xffffffff


	//   ....[21]....
        /*01a8*/ 	.word	0xffffffff


	//   ....[22]....
        /*01ac*/ 	.word	0xffffffff


	//   ....[23]....
        /*01b0*/ 	.word	0xffffffff


	//   ....[24]....
        /*01b4*/ 	.word	0xffffffff


	//   ....[25]....
        /*01b8*/ 	.word	0xffffffff


	//   ....[26]....
        /*01bc*/ 	.word	0xffffffff


	//   ....[27]....
        /*01c0*/ 	.word	0xffffffff


	//   ....[28]....
        /*01c4*/ 	.word	0xffffffff


	//   ....[29]....
        /*01c8*/ 	.word	0xffffffff


	//   ....[30]....
        /*01cc*/ 	.word	0xffffffff


	//   ....[31]....
        /*01d0*/ 	.word	0xffffffff


	//   ....[32]....
        /*01d4*/ 	.word	0xffffffff


	//   ....[33]....
        /*01d8*/ 	.word	0xffffffff


	//   ....[34]....
        /*01dc*/ 	.word	0xffffffff


	//   ....[35]....
        /*01e0*/ 	.word	0xffffffff


	//   ....[36]....
        /*01e4*/ 	.word	0xffffffff


	//   ....[37]....
        /*01e8*/ 	.word	0xffffffff


	//   ....[38]....
        /*01ec*/ 	.word	0xffffffff


	//   ....[39]....
        /*01f0*/ 	.word	0xffffffff


	//   ....[40]....
        /*01f4*/ 	.word	0xffffffff


	//   ....[41]....
        /*01f8*/ 	.word	0xffffffff


	//   ....[42]....
        /*01fc*/ 	.word	0xffffffff


	//   ....[43]....
        /*0200*/ 	.word	0xffffffff


	//   ....[44]....
        /*0204*/ 	.word	0xffffffff


	//   ....[45]....
        /*0208*/ 	.word	0xffffffff


	//   ....[46]....
        /*020c*/ 	.word	0xffffffff


	//   ....[47]....
        /*0210*/ 	.word	0xffffffff


	//   ....[48]....
        /*0214*/ 	.word	0xffffffff


	//   ....[49]....
        /*0218*/ 	.word	0xffffffff


	//   ....[50]....
        /*021c*/ 	.word	0xffffffff


	//   ....[51]....
        /*0220*/ 	.word	0xffffffff


	//   ....[52]....
        /*0224*/ 	.word	0xffffffff


	//   ....[53]....
        /*0228*/ 	.word	0xffffffff


	//   ....[54]....
        /*022c*/ 	.word	0xffffffff


	//   ....[55]....
        /*0230*/ 	.word	0xffffffff


	//   ....[56]....
        /*0234*/ 	.word	0xffffffff


	//   ....[57]....
        /*0238*/ 	.word	0xffffffff


	//   ....[58]....
        /*023c*/ 	.word	0xffffffff


	//   ....[59]....
        /*0240*/ 	.word	0xffffffff


	//   ....[60]....
        /*0244*/ 	.word	0xffffffff


	//   ....[61]....
        /*0248*/ 	.word	0xffffffff


	//   ....[62]....
        /*024c*/ 	.word	0xffffffff


	//   ....[63]....
        /*0250*/ 	.word	0x0500000f


	//   ....[64]....
        /*0254*/ 	.word	0x0500000f


	//   ....[65]....
        /*0258*/ 	.word	0x0500000f


	//   ....[66]....
        /*025c*/ 	.word	0x0500000f


	//   ....[67]....
        /*0260*/ 	.word	0x0500000f


	//   ....[68]....
        /*0264*/ 	.word	0x0500000f


	//   ....[69]....
        /*0268*/ 	.word	0x0500000f


	//   ....[70]....
        /*026c*/ 	.word	0x0500000f


	//   ....[71]....
        /*0270*/ 	.word	0x0500000f


	//   ....[72]....
        /*0274*/ 	.word	0x0500000f


	//   ....[73]....
        /*0278*/ 	.word	0x0500000f


	//   ....[74]....
        /*027c*/ 	.word	0x0500000f


	//   ....[75]....
        /*0280*/ 	.word	0x0500000f


	//   ....[76]....
        /*0284*/ 	.word	0x0500000f


	//   ....[77]....
        /*0288*/ 	.word	0x0500000f


	//   ....[78]....
        /*028c*/ 	.word	0x0500000f


	//   ....[79]....
        /*0290*/ 	.word	0x0500000f


	//   ....[80]....
        /*0294*/ 	.word	0x0500000f


	//----- nvinfo : EIATTR_COOP_GROUP_INSTR_OFFSETS
	.align		4
.L_524:
        /*0298*/ 	.byte	0x04, 0x28
        /*029a*/ 	.short	(.L_526 - .L_525)


	//   ....[0]....
.L_525:
        /*029c*/ 	.word	0x00000070


	//   ....[1]....
        /*02a0*/ 	.word	0x00000140


	//   ....[2]....
        /*02a4*/ 	.word	0x00000190


	//   ....[3]....
        /*02a8*/ 	.word	0x000003a0


	//   ....[4]....
        /*02ac*/ 	.word	0x00000500


	//   ....[5]....
        /*02b0*/ 	.word	0x00000620


	//   ....[6]....
        /*02b4*/ 	.word	0x00000780


	//   ....[7]....
        /*02b8*/ 	.word	0x000014c0


	//   ....[8]....
        /*02bc*/ 	.word	0x00003420


	//   ....[9]....
        /*02c0*/ 	.word	0x00004550


	//   ....[10]....
        /*02c4*/ 	.word	0x000053e0


	//   ....[11]....
        /*02c8*/ 	.word	0x000053f0


	//   ....[12]....
        /*02cc*/ 	.word	0x00005b60


	//   ....[13]....
        /*02d0*/ 	.word	0x00005c00


	//   ....[14]....
        /*02d4*/ 	.word	0x00006050


	//   ....[15]....
        /*02d8*/ 	.word	0x000060c0


	//   ....[16]....
        /*02dc*/ 	.word	0x00006b90


	//   ....[17]....
        /*02e0*/ 	.word	0x00007580


	//   ....[18]....
        /*02e4*/ 	.word	0x00008390


	//   ....[19]....
        /*02e8*/ 	.word	0x00008960


	//   ....[20]....
        /*02ec*/ 	.word	0x00008ab0


	//   ....[21]....
        /*02f0*/ 	.word	0x00008c00


	//   ....[22]....
        /*02f4*/ 	.word	0x00008fe0


	//   ....[23]....
        /*02f8*/ 	.word	0x00009060


	//   ....[24]....
        /*02fc*/ 	.word	0x0000a1e0


	//   ....[25]....
        /*0300*/ 	.word	0x0000aa70


	//   ....[26]....
        /*0304*/ 	.word	0x0000bc40


	//   ....[27]....
        /*0308*/ 	.word	0x0000bd00


	//   ....[28]....
        /*030c*/ 	.word	0x0000c000


	//   ....[29]....
        /*0310*/ 	.word	0x0000c1d0


	//   ....[30]....
        /*0314*/ 	.word	0x0000d150


	//   ....[31]....
        /*0318*/ 	.word	0x0000d190


	//   ....[32]....
        /*031c*/ 	.word	0x0000d1e0


	//   ....[33]....
        /*0320*/ 	.word	0x0000d200


	//   ....[34]....
        /*0324*/ 	.word	0x0000d220


	//   ....[35]....
        /*0328*/ 	.word	0x0000dce0


	//   ....[36]....
        /*032c*/ 	.word	0x0000e210


	//   ....[37]....
        /*0330*/ 	.word	0x0000e240


	//   ....[38]....
        /*0334*/ 	.word	0x0000e260


	//   ....[39]....
        /*0338*/ 	.word	0x0000e270


	//   ....[40]....
        /*033c*/ 	.word	0x0000e710


	//   ....[41]....
        /*0340*/ 	.word	0x0000e740


	//   ....[42]....
        /*0344*/ 	.word	0x0000f3b0


	//   ....[43]....
        /*0348*/ 	.word	0x0000f3d0


	//   ....[44]....
        /*034c*/ 	.word	0x00010460


	//   ....[45]....
        /*0350*/ 	.word	0x00011010


	//   ....[46]....
        /*0354*/ 	.word	0x00011980


	//   ....[47]....
        /*0358*/ 	.word	0x00011a20


	//   ....[48]....
        /*035c*/ 	.word	0x00011a70


	//   ....[49]....
        /*0360*/ 	.word	0x00011aa0


	//   ....[50]....
        /*0364*/ 	.word	0x00011ad0


	//   ....[51]....
        /*0368*/ 	.word	0x00011b20


	//   ....[52]....
        /*036c*/ 	.word	0x00011b50


	//   ....[53]....
        /*0370*/ 	.word	0x00011b60


	//   ....[54]....
        /*0374*/ 	.word	0x000124d0


	//   ....[55]....
        /*0378*/ 	.word	0x000124f0


	//   ....[56]....
        /*037c*/ 	.word	0x00012510


	//   ....[57]....
        /*0380*/ 	.word	0x00012630


	//   ....[58]....
        /*0384*/ 	.word	0x000127e0


	//   ....[59]....
        /*0388*/ 	.word	0x00012810


	//   ....[60]....
        /*038c*/ 	.word	0x00012960


	//   ....[61]....
        /*0390*/ 	.word	0x00012970


	//   ....[62]....
        /*0394*/ 	.word	0x00015a30


	//   ....[63]....
        /*0398*/ 	.word	0x00015f90


	//   ....[64]....
        /*039c*/ 	.word	0x00016110


	//   ....[65]....
        /*03a0*/ 	.word	0x00016180


	//   ....[66]....
        /*03a4*/ 	.word	0x00016290


	//   ....[67]....
        /*03a8*/ 	.word	0x00016340


	//   ....[68]....
        /*03ac*/ 	.word	0x00016430


	//   ....[69]....
        /*03b0*/ 	.word	0x00016490


	//   ....[70]....
        /*03b4*/ 	.word	0x00016580


	//   ....[71]....
        /*03b8*/ 	.word	0x000165d0


	//   ....[72]....
        /*03bc*/ 	.word	0x00016660


	//   ....[73]....
        /*03c0*/ 	.word	0x00016780


	//   ....[74]....
        /*03c4*/ 	.word	0x00016a90


	//   ....[75]....
        /*03c8*/ 	.word	0x00016ae0


	//   ....[76]....
        /*03cc*/ 	.word	0x00016cd0


	//   ....[77]....
        /*03d0*/ 	.word	0x00016d20


	//   ....[78]....
        /*03d4*/ 	.word	0x00016f50


	//   ....[79]....
        /*03d8*/ 	.word	0x00016fa0


	//   ....[80]....
        /*03dc*/ 	.word	0x000173b0


	//----- nvinfo : EIATTR_REG_RECONFIG
	.align		4
.L_526:
        /*03e0*/ 	.byte	0x01, 0x54
	.zero		2


	//----- nvinfo : EIATTR_SYSCALL_OFFSETS
	.align		4
        /*03e4*/ 	.byte	0x04, 0x46
        /*03e6*/ 	.short	(.L_528 - .L_527)


	//   ....[0]....
.L_527:
        /*03e8*/ 	.word	0x000035e0


	//   ....[1]....
        /*03ec*/ 	.word	0x00010c50


	//   ....[2]....
        /*03f0*/ 	.word	0x00010d90


	//   ....[3]....
        /*03f4*/ 	.word	0x00010e80


	//   ....[4]....
        /*03f8*/ 	.word	0x000115a0


	//   ....[5]....
        /*03fc*/ 	.word	0x00011ea0


	//----- nvinfo : EIATTR_MBARRIER_INSTR_OFFSETS
	.align		4
.L_528:
        /*0400*/ 	.byte	0x04, 0x39
        /*0402*/ 	.short	(.L_530 - .L_529)


	//   ....[0]....
.L_529:
        /*0404*/ 	.word	0x00000280
        /*0408*/ 	.word	0x000000ff
        /*040c*/ 	.word	0x00038800
        /*0410*/ 	.short	0x0100
        /*0412*/ 	.byte	0x08
	.zero		1


	//   ....[1]....
        /*0414*/ 	.word	0x00000290
        /*0418*/ 	.word	0x000000ff
        /*041c*/ 	.word	0x00038810
        /*0420*/ 	.short	0x0100
        /*0422*/ 	.byte	0x08
	.zero		1


	//   ....[2]....
        /*0424*/ 	.word	0x000002a0
        /*0428*/ 	.word	0x000000ff
        /*042c*/ 	.word	0x00038820
        /*0430*/ 	.short	0x0100
        /*0432*/ 	.byte	0x08
	.zero		1


	//   ....[3]....
        /*0434*/ 	.word	0x00000350
        /*0438*/ 	.word	0x000000ff
        /*043c*/ 	.word	0x00038830
        /*0440*/ 	.short	0x0100
        /*0442*/ 	.byte	0x06
	.zero		1


	//   ....[4]....
        /*0444*/ 	.word	0x00000360
        /*0448*/ 	.word	0x000000ff
        /*044c*/ 	.word	0x00038840
        /*0450*/ 	.short	0x0100
        /*0452*/ 	.byte	0x06
	.zero		1


	//   ....[5]....
        /*0454*/ 	.word	0x00000370
        /*0458*/ 	.word	0x000000ff
        /*045c*/ 	.word	0x00038838
        /*0460*/ 	.short	0x0100
        /*0462*/ 	.byte	0x06
	.zero		1


	//   ....[6]....
        /*0464*/ 	.word	0x00000380
        /*0468*/ 	.word	0x000000ff
        /*046c*/ 	.word	0x00038848
        /*0470*/ 	.short	0x0100
        /*0472*/ 	.byte	0x06
	.zero		1


	//   ....[7]....
        /*0474*/ 	.word	0x000004b0
        /*0478*/ 	.word	0x000000ff
        /*047c*/ 	.word	0x00038850
        /*0480*/ 	.short	0x0100
        /*0482*/ 	.byte	0x08
	.zero		1


	//   ....[8]....
        /*0484*/ 	.word	0x000004c0
        /*0488*/ 	.word	0x000000ff
        /*048c*/ 	.word	0x00038860
        /*0490*/ 	.short	0x0100
        /*0492*/ 	.byte	0x08
	.zero		1


	//   ....[9]....
        /*0494*/ 	.word	0x000004d0
        /*0498*/ 	.word	0x000000ff
        /*049c*/ 	.word	0x00038858
        /*04a0*/ 	.short	0x0100
        /*04a2*/ 	.byte	0x08
	.zero		1


	//   ....[10]....
        /*04a4*/ 	.word	0x000004e0
        /*04a8*/ 	.word	0x000000ff
        /*04ac*/ 	.word	0x00038868
        /*04b0*/ 	.short	0x0100
        /*04b2*/ 	.byte	0x08
	.zero		1


	//   ....[11]....
        /*04b4*/ 	.word	0x000005d0
        /*04b8*/ 	.word	0x000000ff
        /*04bc*/ 	.word	0x00038870
        /*04c0*/ 	.short	0x0100
        /*04c2*/ 	.byte	0x06
	.zero		1


	//   ....[12]....
        /*04c4*/ 	.word	0x000005e0
        /*04c8*/ 	.word	0x000000ff
        /*04cc*/ 	.word	0x00038880
        /*04d0*/ 	.short	0x0100
        /*04d2*/ 	.byte	0x06
	.zero		1


	//   ....[13]....
        /*04d4*/ 	.word	0x000005f0
        /*04d8*/ 	.word	0x000000ff
        /*04dc*/ 	.word	0x00038878
        /*04e0*/ 	.short	0x0100
        /*04e2*/ 	.byte	0x06
	.zero		1


	//   ....[14]....
        /*04e4*/ 	.word	0x00000600
        /*04e8*/ 	.word	0x000000ff
        /*04ec*/ 	.word	0x00038888
        /*04f0*/ 	.short	0x0100
        /*04f2*/ 	.byte	0x06
	.zero		1


	//   ....[15]....
        /*04f4*/ 	.word	0x00000730
        /*04f8*/ 	.word	0x000000ff
        /*04fc*/ 	.word	0x00038890
        /*0500*/ 	.short	0x0100
        /*0502*/ 	.byte	0x08
	.zero		1


	//   ....[16]....
        /*0504*/ 	.word	0x00000740
        /*0508*/ 	.word	0x000000ff
        /*050c*/ 	.word	0x000388a0
        /*0510*/ 	.short	0x0100
        /*0512*/ 	.byte	0x08
	.zero		1


	//   ....[17]....
        /*0514*/ 	.word	0x00000750
        /*0518*/ 	.word	0x000000ff
        /*051c*/ 	.word	0x00038898
        /*0520*/ 	.short	0x0100
        /*0522*/ 	.byte	0x08
	.zero		1


	//   ....[18]....
        /*0524*/ 	.word	0x00000760
        /*0528*/ 	.word	0x000000ff
        /*052c*/ 	.word	0x000388a8
        /*0530*/ 	.short	0x0100
        /*0532*/ 	.byte	0x08
	.zero		1


	//   ....[19]....
        /*0534*/ 	.word	0x00000890
        /*0538*/ 	.word	0x000000ff
        /*053c*/ 	.word	0x000388b0
        /*0540*/ 	.short	0x0100
        /*0542*/ 	.byte	0x08
	.zero		1


	//   ....[20]....
        /*0544*/ 	.word	0x000008a0
        /*0548*/ 	.word	0x000000ff
        /*054c*/ 	.word	0x000388c0
        /*0550*/ 	.short	0x0100
        /*0552*/ 	.byte	0x08
	.zero		1


	//   ....[21]....
        /*0554*/ 	.word	0x000008b0
        /*0558*/ 	.word	0x000000ff
        /*055c*/ 	.word	0x000388b8
        /*0560*/ 	.short	0x0100
        /*0562*/ 	.byte	0x08
	.zero		1


	//   ....[22]....
        /*0564*/ 	.word	0x000008c0
        /*0568*/ 	.word	0x000000ff
        /*056c*/ 	.word	0x000388c8
        /*0570*/ 	.short	0x0100
        /*0572*/ 	.byte	0x08
	.zero		1


	//   ....[23]....
        /*0574*/ 	.word	0x00001860
        /*0578*/ 	.word	0x00000008
        /*057c*/ 	.word	0x00000000
        /*0580*/ 	.short	0x0101
        /*0582*/ 	.byte	0x3f
	.zero		1


	//   ....[24]....
        /*0584*/ 	.word	0x00002300
        /*0588*/ 	.word	0x00000004
        /*058c*/ 	.word	0x00000000
        /*0590*/ 	.short	0x0101
        /*0592*/ 	.byte	0x3f
	.zero		1


	//   ....[25]....
        /*0594*/ 	.word	0x00003610
        /*0598*/ 	.word	0x000000c3
        /*059c*/ 	.word	0x00038800
        /*05a0*/ 	.short	0x010a
        /*05a2*/ 	.byte	0x3f
	.zero		1


	//   ....[26]....
        /*05a4*/ 	.word	0x000037c0
        /*05a8*/ 	.word	0x000000c3
        /*05ac*/ 	.word	0x00038830
        /*05b0*/ 	.short	0x010a
        /*05b2*/ 	.byte	0x3f
	.zero		1


	//   ....[27]....
        /*05b4*/ 	.word	0x00003800
        /*05b8*/ 	.word	0x000000c3
        /*05bc*/ 	.word	0x00038830
        /*05c0*/ 	.short	0x010a
        /*05c2*/ 	.byte	0x3f
	.zero		1


	//   ....[28]....
        /*05c4*/ 	.word	0x00003c10
        /*05c8*/ 	.word	0x000000c3
        /*05cc*/ 	.word	0x00038810
        /*05d0*/ 	.short	0x010a
        /*05d2*/ 	.byte	0x3f
	.zero		1


	//   ....[29]....
        /*05d4*/ 	.word	0x00003c50
        /*05d8*/ 	.word	0x000000c3
        /*05dc*/ 	.word	0x00038850
        /*05e0*/ 	.short	0x010a
        /*05e2*/ 	.byte	0x3f
	.zero		1


	//   ....[30]....
        /*05e4*/ 	.word	0x00003d10
        /*05e8*/ 	.word	0x000000c3
        /*05ec*/ 	.word	0x00038850
        /*05f0*/ 	.short	0x010a
        /*05f2*/ 	.byte	0x3f
	.zero		1


	//   ....[31]....
        /*05f4*/ 	.word	0x00006520
        /*05f8*/ 	.word	0x00000018
        /*05fc*/ 	.word	0x00000000
        /*0600*/ 	.short	0x0101
        /*0602*/ 	.byte	0x3f
	.zero		1


	//   ....[32]....
        /*0604*/ 	.word	0x00006bb0
        /*0608*/ 	.word	0x00000015
        /*060c*/ 	.word	0x00000000
        /*0610*/ 	.short	0x0101
        /*0612*/ 	.byte	0x3f
	.zero		1


	//   ....[33]....
        /*0614*/ 	.word	0x00006cf0
        /*0618*/ 	.word	0x000000c5
        /*061c*/ 	.word	0x00038830
        /*0620*/ 	.short	0x010a
        /*0622*/ 	.byte	0x3f
	.zero		1


	//   ....[34]....
        /*0624*/ 	.word	0x00006d40
        /*0628*/ 	.word	0x000000c5
        /*062c*/ 	.word	0x00038830
        /*0630*/ 	.short	0x010a
        /*0632*/ 	.byte	0x3f
	.zero		1


	//   ....[35]....
        /*0634*/ 	.word	0x00007070
        /*0638*/ 	.word	0x000000c5
        /*063c*/ 	.word	0x00038850
        /*0640*/ 	.short	0x010a
        /*0642*/ 	.byte	0x3f
	.zero		1


	//   ....[36]....
        /*0644*/ 	.word	0x000070b0
        /*0648*/ 	.word	0x000000c5
        /*064c*/ 	.word	0x00038850
        /*0650*/ 	.short	0x010a
        /*0652*/ 	.byte	0x3f
	.zero		1


	//   ....[37]....
        /*0654*/ 	.word	0x00009280
        /*0658*/ 	.word	0x00000099
        /*065c*/ 	.word	0x00000000
        /*0660*/ 	.short	0x0101
        /*0662*/ 	.byte	0x3f
	.zero		1


	//   ....[38]....
        /*0664*/ 	.word	0x0000a200
        /*0668*/ 	.word	0x000000c5
        /*066c*/ 	.word	0x00000000
        /*0670*/ 	.short	0x0101
        /*0672*/ 	.byte	0x3f
	.zero		1


	//   ....[39]....
        /*0674*/ 	.word	0x0000a350
        /*0678*/ 	.word	0x000000ba
        /*067c*/ 	.word	0x00038830
        /*0680*/ 	.short	0x010a
        /*0682*/ 	.byte	0x3f
	.zero		1


	//   ....[40]....
        /*0684*/ 	.word	0x0000a3a0
        /*0688*/ 	.word	0x000000ba
        /*068c*/ 	.word	0x00038830
        /*0690*/ 	.short	0x010a
        /*0692*/ 	.byte	0x3f
	.zero		1


	//   ....[41]....
        /*0694*/ 	.word	0x0000a5d0
        /*0698*/ 	.word	0x000000ba
        /*069c*/ 	.word	0x00038850
        /*06a0*/ 	.short	0x010a
        /*06a2*/ 	.byte	0x3f
	.zero		1


	//   ....[42]....
        /*06a4*/ 	.word	0x0000a610
        /*06a8*/ 	.word	0x000000ba
        /*06ac*/ 	.word	0x00038850
        /*06b0*/ 	.short	0x010a
        /*06b2*/ 	.byte	0x3f
	.zero		1


	//   ....[43]....
        /*06b4*/ 	.word	0x0000c530
        /*06b8*/ 	.word	0x00000098
        /*06bc*/ 	.word	0x00000000
        /*06c0*/ 	.short	0x0101
        /*06c2*/ 	.byte	0x3f
	.zero		1


	//   ....[44]....
        /*06c4*/ 	.word	0x0000d170
        /*06c8*/ 	.word	0x000000ba
        /*06cc*/ 	.word	0x00000000
        /*06d0*/ 	.short	0x0101
        /*06d2*/ 	.byte	0x3f
	.zero		1


	//   ....[45]....
        /*06d4*/ 	.word	0x0000dd00
        /*06d8*/ 	.word	0x000000ff
        /*06dc*/ 	.word	0x00000000
        /*06e0*/ 	.short	0x0101
        /*06e2*/ 	.byte	0x04
	.zero		1


	//   ....[46]....
        /*06e4*/ 	.word	0x00011260
        /*06e8*/ 	.word	0x000000ff
        /*06ec*/ 	.word	0x00038840
        /*06f0*/ 	.short	0x010a
        /*06f2*/ 	.byte	0x26
	.zero		1


	//   ....[47]....
        /*06f4*/ 	.word	0x00011cb0
        /*06f8*/ 	.word	0x000000ff
        /*06fc*/ 	.word	0x00038800
        /*0700*/ 	.short	0x0107
        /*0702*/ 	.byte	0x26
	.zero		1


	//   ....[48]....
        /*0704*/ 	.word	0x00011d30
        /*0708*/ 	.word	0x000000ff
        /*070c*/ 	.word	0x00038800
        /*0710*/ 	.short	0x0101
        /*0712*/ 	.byte	0x26
	.zero		1


	//   ....[49]....
        /*0714*/ 	.word	0x00012c00
        /*0718*/ 	.word	0x000000ff
        /*071c*/ 	.word	0x00038810
        /*0720*/ 	.short	0x0107
        /*0722*/ 	.byte	0x26
	.zero		1


	//   ....[50]....
        /*0724*/ 	.word	0x00012c60
        /*0728*/ 	.word	0x000000ff
        /*072c*/ 	.word	0x00038810
        /*0730*/ 	.short	0x0101
        /*0732*/ 	.byte	0x26
	.zero		1


	//   ....[51]....
        /*0734*/ 	.word	0x00012c70
        /*0738*/ 	.word	0x000000ff
        /*073c*/ 	.word	0x00038820
        /*0740*/ 	.short	0x010a
        /*0742*/ 	.byte	0x26
	.zero		1


	//   ....[52]....
        /*0744*/ 	.word	0x00012cd0
        /*0748*/ 	.word	0x000000ff
        /*074c*/ 	.word	0x00038860
        /*0750*/ 	.short	0x010a
        /*0752*/ 	.byte	0x26
	.zero		1


	//   ....[53]....
        /*0754*/ 	.word	0x00013890
        /*0758*/ 	.word	0x000000ff
        /*075c*/ 	.word	0x00038848
        /*0760*/ 	.short	0x010a
        /*0762*/ 	.byte	0x26
	.zero		1


	//   ....[54]....
        /*0764*/ 	.word	0x00013a60
        /*0768*/ 	.word	0x000000ff
        /*076c*/ 	.word	0x00038868
        /*0770*/ 	.short	0x010a
        /*0772*/ 	.byte	0x26
	.zero		1


	//   ....[55]....
        /*0774*/ 	.word	0x00014410
        /*0778*/ 	.word	0x000000ff
        /*077c*/ 	.word	0x00038840
        /*0780*/ 	.short	0x010a
        /*0782*/ 	.byte	0x26
	.zero		1


	//   ....[56]....
        /*0784*/ 	.word	0x000145f0
        /*0788*/ 	.word	0x000000ff
        /*078c*/ 	.word	0x00038860
        /*0790*/ 	.short	0x010a
        /*0792*/ 	.byte	0x26
	.zero		1


	//   ....[57]....
        /*0794*/ 	.word	0x00014fc0
        /*0798*/ 	.word	0x000000ff
        /*079c*/ 	.word	0x00038848
        /*07a0*/ 	.short	0x010a
        /*07a2*/ 	.byte	0x26
	.zero		1


	//   ....[58]....
        /*07a4*/ 	.word	0x000151a0
        /*07a8*/ 	.word	0x000000ff
        /*07ac*/ 	.word	0x00038868
        /*07b0*/ 	.short	0x010a
        /*07b2*/ 	.byte	0x26
	.zero		1


	//   ....[59]....
        /*07b4*/ 	.word	0x000159c0
        /*07b8*/ 	.word	0x00000002
        /*07bc*/ 	.word	0x00038820
        /*07c0*/ 	.short	0x010a
        /*07c2*/ 	.byte	0x3f
	.zero		1


	//   ....[60]....
        /*07c4*/ 	.word	0x00015b60
        /*07c8*/ 	.word	0x00000007
        /*07cc*/ 	.word	0x00000000
        /*07d0*/ 	.short	0x010a
        /*07d2*/ 	.byte	0x3f
	.zero		1


	//   ....[61]....
        /*07d4*/ 	.word	0x00015bd0
        /*07d8*/ 	.word	0x00000005
        /*07dc*/ 	.word	0x00000000
        /*07e0*/ 	.short	0x010a
        /*07e2*/ 	.byte	0x3f
	.zero		1


	//   ....[62]....
        /*07e4*/ 	.word	0x00015c30
        /*07e8*/ 	.word	0x00000005
        /*07ec*/ 	.word	0x00000000
        /*07f0*/ 	.short	0x010a
        /*07f2*/ 	.byte	0x3f
	.zero		1


	//   ....[63]....
        /*07f4*/ 	.word	0x00015c60
        /*07f8*/ 	.word	0x00000003
        /*07fc*/ 	.word	0x00000000
        /*0800*/ 	.short	0x010a
        /*0802*/ 	.byte	0x3f
	.zero		1


	//   ....[64]....
        /*0804*/ 	.word	0x00015cc0
        /*0808*/ 	.word	0x000000c3
        /*080c*/ 	.word	0x00038800
        /*0810*/ 	.short	0x010a
        /*0812*/ 	.byte	0x3f
	.zero		1


	//   ....[65]....
        /*0814*/ 	.word	0x00015d10
        /*0818*/ 	.word	0x000000c3
        /*081c*/ 	.word	0x00038830
        /*0820*/ 	.short	0x010a
        /*0822*/ 	.byte	0x3f
	.zero		1


	//   ....[66]....
        /*0824*/ 	.word	0x00015d60
        /*0828*/ 	.word	0x000000c3
        /*082c*/ 	.word	0x00038810
        /*0830*/ 	.short	0x010a
        /*0832*/ 	.byte	0x3f
	.zero		1


	//   ....[67]....
        /*0834*/ 	.word	0x00015db0
        /*0838*/ 	.word	0x000000c3
        /*083c*/ 	.word	0x00038850
        /*0840*/ 	.short	0x010a
        /*0842*/ 	.byte	0x3f
	.zero		1


	//   ....[68]....
        /*0844*/ 	.word	0x00015e00
        /*0848*/ 	.word	0x000000c5
        /*084c*/ 	.word	0x00038830
        /*0850*/ 	.short	0x010a
        /*0852*/ 	.byte	0x3f
	.zero		1


	//   ....[69]....
        /*0854*/ 	.word	0x00015e50
        /*0858*/ 	.word	0x000000c5
        /*085c*/ 	.word	0x00038850
        /*0860*/ 	.short	0x010a
        /*0862*/ 	.byte	0x3f
	.zero		1


	//   ....[70]....
        /*0864*/ 	.word	0x00015ea0
        /*0868*/ 	.word	0x000000ba
        /*086c*/ 	.word	0x00038830
        /*0870*/ 	.short	0x010a
        /*0872*/ 	.byte	0x3f
	.zero		1


	//   ....[71]....
        /*0874*/ 	.word	0x00015ef0
        /*0878*/ 	.word	0x000000ba
        /*087c*/ 	.word	0x00038850
        /*0880*/ 	.short	0x010a
        /*0882*/ 	.byte	0x3f
	.zero		1


	//   ....[72]....
        /*0884*/ 	.word	0x00016050
        /*0888*/ 	.word	0x00000003
        /*088c*/ 	.word	0x00038840
        /*0890*/ 	.short	0x010a
        /*0892*/ 	.byte	0x3f
	.zero		1


	//   ....[73]....
        /*0894*/ 	.word	0x00016fe0
        /*0898*/ 	.word	0x00000003
        /*089c*/ 	.word	0x00038820
        /*08a0*/ 	.short	0x010a
        /*08a2*/ 	.byte	0x3f
	.zero		1


	//   ....[74]....
        /*08a4*/ 	.word	0x00017040
        /*08a8*/ 	.word	0x00000003
        /*08ac*/ 	.word	0x00038860
        /*08b0*/ 	.short	0x010a
        /*08b2*/ 	.byte	0x3f
	.zero		1


	//   ....[75]....
        /*08b4*/ 	.word	0x000170a0
        /*08b8*/ 	.word	0x00000003
        /*08bc*/ 	.word	0x00038848
        /*08c0*/ 	.short	0x010a
        /*08c2*/ 	.byte	0x3f
	.zero		1


	//   ....[76]....
        /*08c4*/ 	.word	0x00017100
        /*08c8*/ 	.word	0x00000003
        /*08cc*/ 	.word	0x00038868
        /*08d0*/ 	.short	0x010a
        /*08d2*/ 	.byte	0x3f
	.zero		1


	//   ....[77]....
        /*08d4*/ 	.word	0x00017160
        /*08d8*/ 	.word	0x00000003
        /*08dc*/ 	.word	0x00038840
        /*08e0*/ 	.short	0x010a
        /*08e2*/ 	.byte	0x3f
	.zero		1


	//   ....[78]....
        /*08e4*/ 	.word	0x000171c0
        /*08e8*/ 	.word	0x00000003
        /*08ec*/ 	.word	0x00038860
        /*08f0*/ 	.short	0x010a
        /*08f2*/ 	.byte	0x3f
	.zero		1


	//   ....[79]....
        /*08f4*/ 	.word	0x00017220
        /*08f8*/ 	.word	0x00000003
        /*08fc*/ 	.word	0x00038848
        /*0900*/ 	.short	0x010a
        /*0902*/ 	.byte	0x3f
	.zero		1


	//   ....[80]....
        /*0904*/ 	.word	0x00017280
        /*0908*/ 	.word	0x00000003
        /*090c*/ 	.word	0x00038868
        /*0910*/ 	.short	0x010a
        /*0912*/ 	.byte	0x3f
	.zero		1


	//   ....[81]....
        /*0914*/ 	.word	0x000172d0
        /*0918*/ 	.word	0x00000002
        /*091c*/ 	.word	0x00038820
        /*0920*/ 	.short	0x010a
        /*0922*/ 	.byte	0x3f
	.zero		1


	//   ....[82]....
        /*0924*/ 	.word	0x00017470
        /*0928*/ 	.word	0x00000007
        /*092c*/ 	.word	0x00000000
        /*0930*/ 	.short	0x010a
        /*0932*/ 	.byte	0x3f
	.zero		1


	//   ....[83]....
        /*0934*/ 	.word	0x000174c0
        /*0938*/ 	.word	0x00000005
        /*093c*/ 	.word	0x00000000
        /*0940*/ 	.short	0x010a
        /*0942*/ 	.byte	0x3f
	.zero		1


	//   ....[84]....
        /*0944*/ 	.word	0x00017510
        /*0948*/ 	.word	0x00000005
        /*094c*/ 	.word	0x00000000
        /*0950*/ 	.short	0x010a
        /*0952*/ 	.byte	0x3f
	.zero		1


	//----- nvinfo : EIATTR_NUM_MBARRIERS
	.align		4
.L_530:
        /*0954*/ 	.byte	0x03, 0x38
        /*0956*/ 	.short	0x0017


	//----- nvinfo : EIATTR_EXIT_INSTR_OFFSETS
	.align		4
        /*0958*/ 	.byte	0x04, 0x1c
        /*095a*/ 	.short	(.L_532 - .L_531)


	//   ....[0]....
.L_531:
        /*095c*/ 	.word	0x00015cb0


	//----- nvinfo : EIATTR_MAX_THREADS
	.align		4
.L_532:
        /*0960*/ 	.byte	0x04, 0x05
        /*0962*/ 	.short	(.L_534 - .L_533)
.L_533:
        /*0964*/ 	.word	0x00000180
        /*0968*/ 	.word	0x00000001
        /*096c*/ 	.word	0x00000001


	//----- nvinfo : EIATTR_CRS_STACK_SIZE
	.align		4
.L_534:
        /*0970*/ 	.byte	0x04, 0x1e
        /*0972*/ 	.short	(.L_536 - .L_535)
.L_535:
        /*0974*/ 	.word	0x00000000


	//----- nvinfo : EIATTR_CBANK_PARAM_SIZE
	.align		4
.L_536:
        /*0978*/ 	.byte	0x03, 0x19
        /*097a*/ 	.short	0x0b70


	//----- nvinfo : EIATTR_PARAM_CBANK
	.align		4
        /*097c*/ 	.byte	0x04, 0x0a
        /*097e*/ 	.short	(.L_538 - .L_537)
	.align		4
.L_537:
        /*0980*/ 	.word	index@(.nv.constant0._ZN7cutlass13device_kernelIN5flash11enable_sm90INS1_16FlashAttnFwdSm90INS1_25CollectiveMainloopFwdSm90ILi2EN4cute5tupleIJNS5_1CILi1EEES8_S8_EEENS6_IJNS7_ILi64EEESA_SA_EEELi512ENS_6half_tEfNS_4arch4Sm90ELb1ELb0ELb1ELb0ELb0ELb0ELb1ELb0ELb0ELb1ELb1ELb0EEENS1_21CollectiveEpilogueFwdINS6_IJSA_NS7_ILi512EEESA_EEES9_SC_SE_Li256ELb0ELb1ELb1ELb0EEENS1_19SingleTileSchedulerILb0ELb1ELb1ELi64EEEEEEEEEvNT_6ParamsE)
        /*0984*/ 	.short	0x0210
        /*0986*/ 	.short	0x0b70


	//----- nvinfo : EIATTR_SW_WAR
	.align		4
.L_538:
        /*0988*/ 	.byte	0x04, 0x36
        /*098a*/ 	.short	(.L_540 - .L_539)
.L_539:
        /*098c*/ 	.word	0x00000008
.L_540:


//--------------------- .nv.info._ZN7cutlass13device_kernelIN5flash11enable_sm90INS1_16FlashAttnFwdSm90INS1_25CollectiveMainloopFwdSm90ILi2EN4cute5tupleIJNS5_1CILi1EEES8_S8_EEENS6_IJNS7_ILi64EEESA_SA_EEELi512ENS_6half_tEfNS_4arch4Sm90ELb1ELb0ELb1ELb1ELb0ELb0ELb0ELb0ELb0ELb1ELb1ELb0EEENS1_21CollectiveEpilogueFwdINS6_IJSA_NS7_ILi512EEESA_EEES9_SC_SE_Li256ELb1ELb1ELb1ELb0EEENS1_36VarlenDynamicPersistentTileSchedulerILi64ELi64ELi256ELi128ELb1ELb1ELb1ELb1ELb1ELb1EEEEEEEEEvNT_6ParamsE --------------------------
	.section	.nv.info._ZN7cutlass13device_kernelIN5flash11enable_sm90INS1_16FlashAttnFwdSm90INS1_25CollectiveMainloopFwdSm90ILi2EN4cute5tupleIJNS5_1CILi1EEES8_S8_EEENS6_IJNS7_ILi64EEESA_SA_EEELi512ENS_6half_tEfNS_4arch4Sm90ELb1ELb0ELb1ELb1ELb0ELb0ELb0ELb0ELb0ELb1ELb1ELb0EEENS1_21CollectiveEpilogueFwdINS6_IJSA_NS7_ILi512EEESA_EEES9_SC_SE_Li256ELb1ELb1ELb1ELb0EEENS1_36VarlenDynamicPersistentTileSchedulerILi64ELi64ELi256ELi128ELb1ELb1ELb1ELb1ELb1ELb1EEEEEEEEEvNT_6ParamsE,"",@"SHT_CUDA_INFO"
	.sectionflags	@""
	.align	4


	//----- nvinfo : EIATTR_CUDA_API_VERSION
	.align		4
        /*0000*/ 	.byte	0x04, 0x37
        /*0002*/ 	.short	(.L_542 - .L_541)
.L_541:
        /*0004*/ 	.word	0x00000082


	//----- nvinfo : EIATTR_KPARAM_INFO
	.align		4
.L_542:
        /*0008*/ 	.byte	0x04, 0x17
        /*000a*/ 	.short	(.L_544 - .L_543)
.L_543:
        /*000c*/ 	.word	0x00000000
        /*0010*/ 	.short	0x0000
        /*0012*/ 	.short	0x0070
        /*0014*/ 	.byte	0x00, 0xf0, 0x01, 0x2a


	//----- nvinfo : EIATTR_SPARSE_MMA_MASK
	.align		4
.L_544:
        /*0018*/ 	.byte	0x03, 0x50
        /*001a*/ 	.short	0x0000


	//----- nvinfo : EIATTR_MAXREG_COUNT
	.align		4
        /*001c*/ 	.byte	0x03, 0x1b
        /*001e*/ 	.short	0x00a8


	//----- nvinfo : EIATTR_NUM_BARRIERS
	.align		4
        /*0020*/ 	.byte	0x02, 0x4c
        /*0022*/ 	.byte	0x10
	.zero		1


	//----- nvinfo : EIATTR_EXTERNS
	.align		4
        /*0024*/ 	.byte	0x04, 0x0f
        /*0026*/ 	.short	(.L_546 - .L_545)


	//   ....[0]....
	.align		4
.L_545:
        /*0028*/ 	.word	index@(__assertfail)


	//----- nvinfo : EIATTR_ANNOTATIONS
	.align		4
.L_546:
        /*002c*/ 	.byte	0x04, 0x55
        /*002e*/ 	.short	(.L_548 - .L_547)


	//   ....[0]....
.L_547:
        /* <DEDUP_REMOVED lines=72> */


	//----- nvinfo : EIATTR_MERCURY_ISA_VERSION
	.align		4
.L_548:
        /*04a0*/ 	.byte	0x03, 0x5f
        /*04a2*/ 	.short	0x0101


	//----- nvinfo : EIATTR_UNUSED_LOAD_BYTE_OFFSET
	.align		4
        /*04a4*/ 	.byte	0x04, 0x44
        /*04a6*/ 	.short	(.L_550 - .L_549)


	//   ....[0]....
.L_549:
        /*04a8*/ 	.word	0x00000a10
        /*04ac*/ 	.word	0x0000fff0


	//   ....[1]....
        /*04b0*/ 	.word	0x0000aa00
        /*04b4*/ 	.word	0x0000fff0


	//----- nvinfo : EIATTR_INT_WARP_WIDE_INSTR_OFFSETS
	.align		4
.L_550:
        /*04b8*/ 	.byte	0x04, 0x31
        /*04ba*/ 	.short	(.L_552 - .L_551)


	//   ....[0]....
.L_551:
        /*04bc*/ 	.word	0x00000130


	//   ....[1]....
        /*04c0*/ 	.word	0x00000170


	//   ....[2]....
        /*04c4*/ 	.word	0x000001e0


	//   ....[3]....
        /*04c8*/ 	.word	0x00010e90


	//   ....[4]....
        /*04cc*/ 	.word	0x00010f20


	//   ....[5]....
        /*04d0*/ 	.word	0x00015850


	//   ....[6]....
        /*04d4*/ 	.word	0x000158e0


	//----- nvinfo : EIATTR_COOP_GROUP_MASK_REGIDS
	.align		4
.L_552:
        /*04d8*/ 	.byte	0x04, 0x29
        /*04da*/ 	.short	(.L_554 - .L_553)


	//   ....[0]....
.L_553:
        /*04dc*/ 	.word	0xffffffff


	//   ....[1]....
        /*04e0*/ 	.word	0xffffffff


	//   ....[2]....
        /*04e4*/ 	.word	0xffffffff


	//   ....[3]....
        /*04e8*/ 	.word	0xffffffff


	//   ....[4]....
        /*04ec*/ 	.word	0xffffffff


	//   ....[5]....
        /*04f0*/ 	.word	0xffffffff


	//   ....[6]....
        /*04f4*/ 	.word	0xffffffff


	//   ....[7]....
        /*04f8*/ 	.word	0xffffffff


	//   ....[8]....
        /*04fc*/ 	.word	0xffffffff


	//   ....[9]....
        /*0500*/ 	.word	0xffffffff


	//   ....[10]....
        /*0504*/ 	.word	0xffffffff


	//   ....[11]....
        /*0508*/ 	.word	0xffffffff


	//   ....[12]....
        /*050c*/ 	.word	0xffffffff


	//   ....[13]....
        /*0510*/ 	.word	0xffffffff


	//   ....[14]....
        /*0514*/ 	.word	0xffffffff


	//   ....[15]....
        /*0518*/ 	.word	0xffffffff


	//   ....[16]....
        /*051c*/ 	.word	0xffffffff


	//   ....[17]....
        /*0520*/ 	.word	0xffffffff


	//   ....[18]....
        /*0524*/ 	.word	0xffffffff


	//   ....[19]....
        /*0528*/ 	.word	0xffffffff


	//   ....[20]....
        /*052c*/ 	.word	0xffffffff


	//   ....[21]....
        /*0530*/ 	.word	0xffffffff


	//   ....[22]....
        /*0534*/ 	.word	0xffffffff


	//   ....[23]....
        /*0538*/ 	.word	0xffffffff


	//   ....[24]....
        /*053c*/ 	.word	0xffffffff


	//   ....[25]....
        /*0540*/ 	.word	0xffffffff


	//   ....[26]....
        /*0544*/ 	.word	0xffffffff


	//   ....[27]....
        /*0548*/ 	.word	0xffffffff


	//   ....[28]....
        /*054c*/ 	.word	0xffffffff


	//   ....[29]....
        /*0550*/ 	.word	0xffffffff


	//   ....[30]....
        /*0554*/ 	.word	0xffffffff


	//   ....[31]....
        /*0558*/ 	.word	0xffffffff


	//   ....[32]....
        /*055c*/ 	.word	0xffffffff


	//   ....[33]....
        /*0560*/ 	.word	0xffffffff


	//   ....[34]....
        /*0564*/ 	.word	0xffffffff


	//   ....[35]....
        /*0568*/ 	.word	0xffffffff


	//   ....[36]....
        /*056c*/ 	.word	0xffffffff


	//   ....[37]....
        /*0570*/ 	.word	0xffffffff


	//   ....[38]....
        /*0574*/ 	.word	0xffffffff


	//   ....[39]....
        /*0578*/ 	.word	0xffffffff


	//   ....[40]....
        /*057c*/ 	.word	0xffffffff


	//   ....[41]....
        /*0580*/ 	.word	0xffffffff


	//   ....[42]....
        /*0584*/ 	.word	0xffffffff


	//   ....[43]....
        /*0588*/ 	.word	0xffffffff


	//   ....[44]....
        /*058c*/ 	.word	0xffffffff


	//   ....[45]....
        /*0590*/ 	.word	0xffffffff


	//   ....[46]....
        /*0594*/ 	.word	0xffffffff


	//   ....[47]....
        /*0598*/ 	.word	0xffffffff


	//   ....[48]....
        /*059c*/ 	.word	0xffffffff


	//   ....[49]....
        /*05a0*/ 	.word	0xffffffff


	//   ....[50]....
        /*05a4*/ 	.word	0xffffffff


	//   ....[51]....
        /*05a8*/ 	.word	0xffffffff


	//   ....[52]....
        /*05ac*/ 	.word	0xffffffff


	//   ....[53]....
        /*05b0*/ 	.word	0xffffffff


	//   ....[54]....
        /*05b4*/ 	.word	0xffffffff


	//   ....[55]....
        /*05b8*/ 	.word	0xffffffff


	//   ....[56]....
        /*05bc*/ 	.word	0xffffffff


	//   ....[57]....
        /*05c0*/ 	.word	0xffffffff


	//   ....[58]....
        /*05c4*/ 	.word	0xffffffff


	//   ....[59]....
        /*05c8*/ 	.word	0xffffffff


	//   ....[60]....
        /*05cc*/ 	.word	0xffffffff


	//   ....[61]....
        /*05d0*/ 	.word	0xffffffff


	//   ....[62]....
        /*05d4*/ 	.word	0xffffffff


	//   ....[63]....
        /*05d8*/ 	.word	0xffffffff


	//   ....[64]....
        /*05dc*/ 	.word	0xffffffff


	//   ....[65]....
        /*05e0*/ 	.word	0xffffffff


	//   ....[66]....
        /*05e4*/ 	.word	0xffffffff


	//   ....[67]....
        /*05e8*/ 	.word	0xffffffff


	//   ....[68]....
        /*05ec*/ 	.word	0xffffffff


	//   ....[69]....
        /*05f0*/ 	.word	0xffffffff


	//   ....[70]....
        /*05f4*/ 	.word	0xffffffff


	//   ....[71]....
        /*05f8*/ 	.word	0xffffffff


	//   ....[72]....
        /*05fc*/ 	.word	0xffffffff


	//   ....[73]....
        /*0600*/ 	.word	0xffffffff


	//   ....[74]....
        /*0604*/ 	.word	0xffffffff


	//   ....[75]....
        /*0608*/ 	.word	0xffffffff


	//   ....[76]....
        /*060c*/ 	.word	0xffffffff


	//   ....[77]....
        /*0610*/ 	.word	0xffffffff


	//   ....[78]....
        /*0614*/ 	.word	0xffffffff


	//   ....[79]....
        /*0618*/ 	.word	0xffffffff


	//   ....[80]....
        /*061c*/ 	.word	0xffffffff


	//   ....[81]....
        /*0620*/ 	.word	0xffffffff


	//   ....[82]....
        /*0624*/ 	.word	0xffffffff


	//   ....[83]....
        /*0628*/ 	.word	0xffffffff


	//   ....[84]....
        /*062c*/ 	.word	0xffffffff


	//   ....[85]....
        /*0630*/ 	.word	0xffffffff


	//   ....[86]....
        /*0634*/ 	.word	0xffffffff


	//   ....[87]....
        /*0638*/ 	.word	0xffffffff


	//   ....[88]....
        /*063c*/ 	.word	0xffffffff


	//   ....[89]....
        /*0640*/ 	.word	0xffffffff


	//   ....[90]....
        /*0644*/ 	.word	0xffffffff


	//   ....[91]....
        /*0648*/ 	.word	0xffffffff


	//   ....[92]....
        /*064c*/ 	.word	0xffffffff


	//   ....[93]....
        /*0650*/ 	.word	0xffffffff


	//   ....[94]....
        /*0654*/ 	.word	0x0500000f


	//   ....[95]....
        /*0658*/ 	.word	0x0500000f


	//   ....[96]....
        /*065c*/ 	.word	0x0500000f


	//   ....[97]....
        /*0660*/ 	.word	0x0500000f


	//   ....[98]....
        /*0664*/ 	.word	0x0500000f


	//   ....[99]....
        /*0668*/ 	.word	0x0500000f


	//   ....[100]....
        /*066c*/ 	.word	0x0500000f


	//   ....[101]....
        /*0670*/ 	.word	0x0500000f


	//   ....[102]....
        /*0674*/ 	.word	0x0500000f


	//   ....[103]....
        /*0678*/ 	.word	0x0500000f


	//   ....[104]....
        /*067c*/ 	.word	0x0500000f


	//   ....[105]....
        /*0680*/ 	.word	0x0500000f


	//   ....[106]....
        /*0684*/ 	.word	0x0500000f


	//   ....[107]....
        /*0688*/ 	.word	0x0500000f


	//   ....[108]....
        /*068c*/ 	.word	0x0500000f


	//   ....[109]....
        /*0690*/ 	.word	0x0500000f


	//   ....[110]....
        /*0694*/ 	.word	0x0500000f


	//   ....[111]....
        /*0698*/ 	.word	0x0500000f


	//   ....[112]....
        /*069c*/ 	.word	0x0500000f


	//   ....[113]....
        /*06a0*/ 	.word	0x0500000f


	//   ....[114]....
        /*06a4*/ 	.word	0x0500000f


	//   ....[115]....
        /*06a8*/ 	.word	0x0500000f


	//   ....[116]....
        /*06ac*/ 	.word	0x0500000f


	//   ....[117]....
        /*06b0*/ 	.word	0x0500000f


	//   ....[118]....
        /*06b4*/ 	.word	0x0500000f


	//   ....[119]....
        /*06b8*/ 	.word	0x0500000f


	//   ....[120]....
        /*06bc*/ 	.word	0x0500000f


	//   ....[121]....
        /*06c0*/ 	.word	0x0500000f


	//----- nvinfo : EIATTR_COOP_GROUP_INSTR_OFFSETS
	.align		4
.L_554:
        /*06c4*/ 	.byte	0x04, 0x28
        /*06c6*/ 	.short	(.L_556 - .L_555)


	//   ....[0]....
.L_555:
        /*06c8*/ 	.word	0x00000060


	//   ....[1]....
        /*06cc*/ 	.word	0x00000140


	//   ....[2]....
        /*06d0*/ 	.word	0x00000190


	//   ....[3]....
        /*06d4*/ 	.word	0x00000380


	//   ....[4]....
        /*06d8*/ 	.word	0x000004e0


	//   ....[5]....
        /*06dc*/ 	.word	0x00000600


	//   ....[6]....
        /*06e0*/ 	.word	0x00000760


	//   ....[7]....
        /*06e4*/ 	.word	0x00002170


	//   ....[8]....
        /*06e8*/ 	.word	0x00004220


	//   ....[9]....
        /*06ec*/ 	.word	0x00004860


	//   ....[10]....
        /*06f0*/ 	.word	0x00004890


	//   ....[11]....
        /*06f4*/ 	.word	0x00004ff0


	//   ....[12]....
        /*06f8*/ 	.word	0x00005090


	//   ....[13]....
        /*06fc*/ 	.word	0x00005500


	//   ....[14]....
        /*0700*/ 	.word	0x00005560


	//   ....[15]....
        /*0704*/ 	.word	0x00005f00


	//   ....[16]....
        /*0708*/ 	.word	0x000061f0


	//   ....[17]....
        /*070c*/ 	.word	0x00006210


	//   ....[18]....
        /*0710*/ 	.word	0x00006b40


	//   ....[19]....
        /*0714*/ 	.word	0x00006c00


	//   ....[20]....
        /*0718*/ 	.word	0x000073b0


	//   ....[21]....
        /*071c*/ 	.word	0x00007520


	//   ....[22]....
        /*0720*/ 	.word	0x000081d0


	//   ....[23]....
        /*0724*/ 	.word	0x00008850


	//   ....[24]....
        /*0728*/ 	.word	0x00008880


	//   ....[25]....
        /*072c*/ 	.word	0x000091b0


	//   ....[26]....
        /*0730*/ 	.word	0x00009230


	//   ....[27]....
        /*0734*/ 	.word	0x00009eb0


	//   ....[28]....
        /*0738*/ 	.word	0x00009f00


	//   ....[29]....
        /*073c*/ 	.word	0x00009f70


	//   ....[30]....
        /*0740*/ 	.word	0x00009fa0


	//   ....[31]....
        /*0744*/ 	.word	0x00009fd0


	//   ....[32]....
        /*0748*/ 	.word	0x0000b7e0


	//   ....[33]....
        /*074c*/ 	.word	0x0000bbd0


	//   ....[34]....
        /*0750*/ 	.word	0x0000bbe0


	//   ....[35]....
        /*0754*/ 	.word	0x0000bbf0


	//   ....[36]....
        /*0758*/ 	.word	0x0000bc20


	//   ....[37]....
        /*075c*/ 	.word	0x0000c840


	//   ....[38]....
        /*0760*/ 	.word	0x0000c860


	//   ....[39]....
        /*0764*/ 	.word	0x0000cb10


	//   ....[40]....
        /*0768*/ 	.word	0x0000cb30


	//   ....[41]....
        /*076c*/ 	.word	0x0000d250


	//   ....[42]....
        /*0770*/ 	.word	0x0000d260


	//   ....[43]....
        /*0774*/ 	.word	0x0000dab0


	//   ....[44]....
        /*0778*/ 	.word	0x0000dad0


	//   ....[45]....
        /*077c*/ 	.word	0x0000ee40


	//   ....[46]....
        /*0780*/ 	.word	0x0000ee80


	//   ....[47]....
        /*0784*/ 	.word	0x0000f0c0


	//   ....[48]....
        /*0788*/ 	.word	0x0000f0e0


	//   ....[49]....
        /*078c*/ 	.word	0x0000f3a0


	//   ....[50]....
        /*0790*/ 	.word	0x0000f5b0


	//   ....[51]....
        /*0794*/ 	.word	0x0000f5e0


	//   ....[52]....
        /*0798*/ 	.word	0x0000f610


	//   ....[53]....
        /*079c*/ 	.word	0x0000f640


	//   ....[54]....
        /*07a0*/ 	.word	0x0000f670


	//   ....[55]....
        /*07a4*/ 	.word	0x0000f6a0


	//   ....[56]....
        /*07a8*/ 	.word	0x0000f840


	//   ....[57]....
        /*07ac*/ 	.word	0x0000f870


	//   ....[58]....
        /*07b0*/ 	.word	0x0000f8a0


	//   ....[59]....
        /*07b4*/ 	.word	0x0000f8d0


	//   ....[60]....
        /*07b8*/ 	.word	0x0000f900


	//   ....[61]....
        /*07bc*/ 	.word	0x0000f930


	//   ....[62]....
        /*07c0*/ 	.word	0x0000f9d0


	//   ....[63]....
        /*07c4*/ 	.word	0x0000fa00


	//   ....[64]....
        /*07c8*/ 	.word	0x0000fa10


	//   ....[65]....
        /*07cc*/ 	.word	0x0000fa40


	//   ....[66]....
        /*07d0*/ 	.word	0x00011470


	//   ....[67]....
        /*07d4*/ 	.word	0x00011f60


	//   ....[68]....
        /*07d8*/ 	.word	0x00011f70


	//   ....[69]....
        /*07dc*/ 	.word	0x00012010


	//   ....[70]....
        /*07e0*/ 	.word	0x00012020


	//   ....[71]....
        /*07e4*/ 	.word	0x000120a0


	//   ....[72]....
        /*07e8*/ 	.word	0x000120b0


	//   ....[73]....
        /*07ec*/ 	.word	0x00012100


	//   ....[74]....
        /*07f0*/ 	.word	0x00012120


	//   ....[75]....
        /*07f4*/ 	.word	0x00015b70


	//   ....[76]....
        /*07f8*/ 	.word	0x00015ba0


	//   ....[77]....
        /*07fc*/ 	.word	0x00015c00


	//   ....[78]....
        /*0800*/ 	.word	0x00015c30


	//   ....[79]....
        /*0804*/ 	.word	0x00015c60


	//   ....[80]....
        /*0808*/ 	.word	0x00015c90


	//   ....[81]....
        /*080c*/ 	.word	0x00015cc0


	//   ....[82]....
        /*0810*/ 	.word	0x00015cf0


	//   ....[83]....
        /*0814*/ 	.word	0x00015eb0


	//   ....[84]....
        /*0818*/ 	.word	0x00015ee0


	//   ....[85]....
        /*081c*/ 	.word	0x00015f10


	//   ....[86]....
        /*0820*/ 	.word	0x00015f40


	//   ....[87]....
        /*0824*/ 	.word	0x00015f70


	//   ....[88]....
        /*0828*/ 	.word	0x00015fa0


	//   ....[89]....
        /*082c*/ 	.word	0x00016070


	//   ....[90]....
        /*0830*/ 	.word	0x00016090


	//   ....[91]....
        /*0834*/ 	.word	0x000160a0


	//   ....[92]....
        /*0838*/ 	.word	0x00016120


	//   ....[93]....
        /*083c*/ 	.word	0x00016c50


	//   ....[94]....
        /*0840*/ 	.word	0x000172b0


	//   ....[95]....
        /*0844*/ 	.word	0x00017490


	//   ....[96]....
        /*0848*/ 	.word	0x000174e0


	//   ....[97]....
        /*084c*/ 	.word	0x00017540


	//   ....[98]....
        /*0850*/ 	.word	0x00017630


	//   ....[99]....
        /*0854*/ 	.word	0x00017690


	//   ....[100]....
        /*0858*/ 	.word	0x00017780


	//   ....[101]....
        /*085c*/ 	.word	0x000177e0


	//   ....[102]....
        /*0860*/ 	.word	0x000178b0


	//   ....[103]....
        /*0864*/ 	.word	0x00017be0


	//   ....[104]....
        /*0868*/ 	.word	0x00017c80


	//   ....[105]....
        /*086c*/ 	.word	0x00017e20


	//   ....[106]....
        /*0870*/ 	.word	0x00017e90


	//   ....[107]....
        /*0874*/ 	.word	0x00017f00


	//   ....[108]....
        /*0878*/ 	.word	0x00017f70


	//   ....[109]....
        /*087c*/ 	.word	0x00017fe0


	//   ....[110]....
        /*0880*/ 	.word	0x00018060


	//   ....[111]....
        /*0884*/ 	.word	0x000180f0


	//   ....[112]....
        /*0888*/ 	.word	0x00018190


	//   ....[113]....
        /*088c*/ 	.word	0x00018200


	//   ....[114]....
        /*0890*/ 	.word	0x00018270


	//   ....[115]....
        /*0894*/ 	.word	0x000182e0


	//   ....[116]....
        /*0898*/ 	.word	0x00018360


	//   ....[117]....
        /*089c*/ 	.word	0x000183d0


	//   ....[118]....
        /*08a0*/ 	.word	0x00018480


	//   ....[119]....
        /*08a4*/ 	.word	0x000184d0


	//   ....[120]....
        /*08a8*/ 	.word	0x00018580


	//   ....[121]....
        /*08ac*/ 	.word	0x000186b0


	//----- nvinfo : EIATTR_REG_RECONFIG
	.align		4
.L_556:
        /*08b0*/ 	.byte	0x01, 0x54
	.zero		2


	//----- nvinfo : EIATTR_SYSCALL_OFFSETS
	.align		4
        /*08b4*/ 	.byte	0x04, 0x46
        /*08b6*/ 	.short	(.L_558 - .L_557)


	//   ....[0]....
.L_557:
        /*08b8*/ 	.word	0x000043f0


	//   ....[1]....
        /*08bc*/ 	.word	0x00011090


	//   ....[2]....
        /*08c0*/ 	.word	0x000111e0


	//   ....[3]....
        /*08c4*/ 	.word	0x000112e0


	//   ....[4]....
        /*08c8*/ 	.word	0x00011b80


	//----- nvinfo : EIATTR_MBARRIER_INSTR_OFFSETS
	.align		4
.L_558:
        /*08cc*/ 	.byte	0x04, 0x39
        /*08ce*/ 	.short	(.L_560 - .L_559)


	//   ....[0]....
.L_559:
        /*08d0*/ 	.word	0x00000270
        /*08d4*/ 	.word	0x000000ff
        /*08d8*/ 	.word	0x00028c00
        /*08dc*/ 	.short	0x0100
        /*08de*/ 	.byte	0x08
	.zero		1


	//   ....[1]....
        /*08e0*/ 	.word	0x00000280
        /*08e4*/ 	.word	0x000000ff
        /*08e8*/ 	.word	0x00028c20
        /*08ec*/ 	.short	0x0100
        /*08ee*/ 	.byte	0x08
	.zero		1


	//   ....[2]....
        /*08f0*/ 	.word	0x00000330
        /*08f4*/ 	.word	0x000000ff
        /*08f8*/ 	.word	0x00028c30
        /*08fc*/ 	.short	0x0100
        /*08fe*/ 	.byte	0x06
	.zero		1


	//   ....[3]....
        /*0900*/ 	.word	0x00000340
        /*0904*/ 	.word	0x000000ff
        /*0908*/ 	.word	0x00028c40
        /*090c*/ 	.short	0x0100
        /*090e*/ 	.byte	0x06
	.zero		1


	//   ....[4]....
        /*0910*/ 	.word	0x00000350
        /*0914*/ 	.word	0x000000ff
        /*0918*/ 	.word	0x00028c38
        /*091c*/ 	.short	0x0100
        /*091e*/ 	.byte	0x06
	.zero		1


	//   ....[5]....
        /*0920*/ 	.word	0x00000360
        /*0924*/ 	.word	0x000000ff
        /*0928*/ 	.word	0x00028c48
        /*092c*/ 	.short	0x0100
        /*092e*/ 	.byte	0x06
	.zero		1


	//   ....[6]....
        /*0930*/ 	.word	0x00000490
        /*0934*/ 	.word	0x000000ff
        /*0938*/ 	.word	0x00028c50
        /*093c*/ 	.short	0x0100
        /*093e*/ 	.byte	0x08
	.zero		1


	//   ....[7]....
        /*0940*/ 	.word	0x000004a0
        /*0944*/ 	.word	0x000000ff
        /*0948*/ 	.word	0x00028c60
        /*094c*/ 	.short	0x0100
        /*094e*/ 	.byte	0x08
	.zero		1


	//   ....[8]....
        /*0950*/ 	.word	0x000004b0
        /*0954*/ 	.word	0x000000ff
        /*0958*/ 	.word	0x00028c58
        /*095c*/ 	.short	0x0100
        /*095e*/ 	.byte	0x08
	.zero		1


	//   ....[9]....
        /*0960*/ 	.word	0x000004c0
        /*0964*/ 	.word	0x000000ff
        /*0968*/ 	.word	0x00028c68
        /*096c*/ 	.short	0x0100
        /*096e*/ 	.byte	0x08
	.zero		1


	//   ....[10]....
        /*0970*/ 	.word	0x000005b0
        /*0974*/ 	.word	0x000000ff
        /*0978*/ 	.word	0x00028c70
        /*097c*/ 	.short	0x0100
        /*097e*/ 	.byte	0x06
	.zero		1


	//   ....[11]....
        /*0980*/ 	.word	0x000005c0
        /*0984*/ 	.word	0x000000ff
        /*0988*/ 	.word	0x00028c80
        /*098c*/ 	.short	0x0100
        /*098e*/ 	.byte	0x06
	.zero		1


	//   ....[12]....
        /*0990*/ 	.word	0x000005d0
        /*0994*/ 	.word	0x000000ff
        /*0998*/ 	.word	0x00028c78
        /*099c*/ 	.short	0x0100
        /*099e*/ 	.byte	0x06
	.zero		1


	//   ....[13]....
        /*09a0*/ 	.word	0x000005e0
        /*09a4*/ 	.word	0x000000ff
        /*09a8*/ 	.word	0x00028c88
        /*09ac*/ 	.short	0x0100
        /*09ae*/ 	.byte	0x06
	.zero		1


	//   ....[14]....
        /*09b0*/ 	.word	0x00000710
        /*09b4*/ 	.word	0x000000ff
        /*09b8*/ 	.word	0x00028c90
        /*09bc*/ 	.short	0x0100
        /*09be*/ 	.byte	0x08
	.zero		1


	//   ....[15]....
        /*09c0*/ 	.word	0x00000720
        /*09c4*/ 	.word	0x000000ff
        /*09c8*/ 	.word	0x00028ca0
        /*09cc*/ 	.short	0x0100
        /*09ce*/ 	.byte	0x08
	.zero		1


	//   ....[16]....
        /*09d0*/ 	.word	0x00000730
        /*09d4*/ 	.word	0x000000ff
        /*09d8*/ 	.word	0x00028c98
        /*09dc*/ 	.short	0x0100
        /*09de*/ 	.byte	0x08
	.zero		1


	//   ....[17]....
        /*09e0*/ 	.word	0x00000740
        /*09e4*/ 	.word	0x000000ff
        /*09e8*/ 	.word	0x00028ca8
        /*09ec*/ 	.short	0x0100
        /*09ee*/ 	.byte	0x08
	.zero		1


	//   ....[18]....
        /*09f0*/ 	.word	0x00000870
        /*09f4*/ 	.word	0x000000ff
        /*09f8*/ 	.word	0x00028cb0
        /*09fc*/ 	.short	0x0100
        /*09fe*/ 	.byte	0x08
	.zero		1


	//   ....[19]....
        /*0a00*/ 	.word	0x00000880
        /*0a04*/ 	.word	0x000000ff
        /*0a08*/ 	.word	0x00028cc0
        /*0a0c*/ 	.short	0x0100
        /*0a0e*/ 	.byte	0x08
	.zero		1


	//   ....[20]....
        /*0a10*/ 	.word	0x00000890
        /*0a14*/ 	.word	0x000000ff
        /*0a18*/ 	.word	0x00028cb8
        /*0a1c*/ 	.short	0x0100
        /*0a1e*/ 	.byte	0x08
	.zero		1


	//   ....[21]....
        /*0a20*/ 	.word	0x000008a0
        /*0a24*/ 	.word	0x000000ff
        /*0a28*/ 	.word	0x00028cc8
        /*0a2c*/ 	.short	0x0100
        /*0a2e*/ 	.byte	0x08
	.zero		1


	//   ....[22]....
        /*0a30*/ 	.word	0x000022b0
        /*0a34*/ 	.word	0x000000ff
        /*0a38*/ 	.word	0x00028c50
        /*0a3c*/ 	.short	0x010a
        /*0a3e*/ 	.byte	0x17
	.zero		1


	//   ....[23]....
        /*0a40*/ 	.word	0x00002580
        /*0a44*/ 	.word	0x00000000
        /*0a48*/ 	.word	0x00000000
        /*0a4c*/ 	.short	0x0101
        /*0a4e*/ 	.byte	0x3f
	.zero		1


	//   ....[24]....
        /*0a50*/ 	.word	0x00002ee0
        /*0a54*/ 	.word	0x000000ff
        /*0a58*/ 	.word	0x00028c50
        /*0a5c*/ 	.short	0x010a
        /*0a5e*/ 	.byte	0x17
	.zero		1


	//   ....[25]....
        /*0a60*/ 	.word	0x00002f20
        /*0a64*/ 	.word	0x000000ff
        /*0a68*/ 	.word	0x00028c50
        /*0a6c*/ 	.short	0x010a
        /*0a6e*/ 	.byte	0x17
	.zero		1


	//   ....[26]....
        /*0a70*/ 	.word	0x00003100
        /*0a74*/ 	.word	0x00000000
        /*0a78*/ 	.word	0x00000000
        /*0a7c*/ 	.short	0x0101
        /*0a7e*/ 	.byte	0x3f
	.zero		1


	//   ....[27]....
        /*0a80*/ 	.word	0x000044a0
        /*0a84*/ 	.word	0x000000ff
        /*0a88*/ 	.word	0x00028c00
        /*0a8c*/ 	.short	0x010a
        /*0a8e*/ 	.byte	0x2e
	.zero		1


	//   ....[28]....
        /*0a90*/ 	.word	0x00004520
        /*0a94*/ 	.word	0x00000007
        /*0a98*/ 	.word	0x00028c30
        /*0a9c*/ 	.short	0x010a
        /*0a9e*/ 	.byte	0x3f
	.zero		1


	//   ....[29]....
        /*0aa0*/ 	.word	0x00004560
        /*0aa4*/ 	.word	0x00000007
        /*0aa8*/ 	.word	0x00028c30
        /*0aac*/ 	.short	0x010a
        /*0aae*/ 	.byte	0x3f
	.zero		1


	//   ....[30]....
        /*0ab0*/ 	.word	0x00005840
        /*0ab4*/ 	.word	0x00000004
        /*0ab8*/ 	.word	0x00000000
        /*0abc*/ 	.short	0x0101
        /*0abe*/ 	.byte	0x3f
	.zero		1


	//   ....[31]....
        /*0ac0*/ 	.word	0x00005bc0
        /*0ac4*/ 	.word	0x00000007
        /*0ac8*/ 	.word	0x00028c50
        /*0acc*/ 	.short	0x010a
        /*0ace*/ 	.byte	0x3f
	.zero		1


	//   ....[32]....
        /*0ad0*/ 	.word	0x00005c00
        /*0ad4*/ 	.word	0x00000007
        /*0ad8*/ 	.word	0x00028c50
        /*0adc*/ 	.short	0x010a
        /*0ade*/ 	.byte	0x3f
	.zero		1


	//   ....[33]....
        /*0ae0*/ 	.word	0x00005f20
        /*0ae4*/ 	.word	0x00000007
        /*0ae8*/ 	.word	0x00000000
        /*0aec*/ 	.short	0x0101
        /*0aee*/ 	.byte	0x3f
	.zero		1


	//   ....[34]....
        /*0af0*/ 	.word	0x00006030
        /*0af4*/ 	.word	0x000000ff
        /*0af8*/ 	.word	0x00028c30
        /*0afc*/ 	.short	0x010a
        /*0afe*/ 	.byte	0x19
	.zero		1


	//   ....[35]....
        /*0b00*/ 	.word	0x00006080
        /*0b04*/ 	.word	0x000000ff
        /*0b08*/ 	.word	0x00028c30
        /*0b0c*/ 	.short	0x010a
        /*0b0e*/ 	.byte	0x19
	.zero		1


	//   ....[36]....
        /*0b10*/ 	.word	0x00006f20
        /*0b14*/ 	.word	0x00000000
        /*0b18*/ 	.word	0x00000000
        /*0b1c*/ 	.short	0x0101
        /*0b1e*/ 	.byte	0x3f
	.zero		1


	//   ....[37]....
        /*0b20*/ 	.word	0x00007f10
        /*0b24*/ 	.word	0x000000ff
        /*0b28*/ 	.word	0x00028c50
        /*0b2c*/ 	.short	0x010a
        /*0b2e*/ 	.byte	0x19
	.zero		1


	//   ....[38]....
        /*0b30*/ 	.word	0x00007f50
        /*0b34*/ 	.word	0x000000ff
        /*0b38*/ 	.word	0x00028c50
        /*0b3c*/ 	.short	0x010a
        /*0b3e*/ 	.byte	0x19
	.zero		1


	//   ....[39]....
        /*0b40*/ 	.word	0x000081f0
        /*0b44*/ 	.word	0x0000000b
        /*0b48*/ 	.word	0x00000000
        /*0b4c*/ 	.short	0x0101
        /*0b4e*/ 	.byte	0x3f
	.zero		1


	//   ....[40]....
        /*0b50*/ 	.word	0x00008330
        /*0b54*/ 	.word	0x000000ff
        /*0b58*/ 	.word	0x00028c30
        /*0b5c*/ 	.short	0x010a
        /*0b5e*/ 	.byte	0x18
	.zero		1


	//   ....[41]....
        /*0b60*/ 	.word	0x00008370
        /*0b64*/ 	.word	0x000000ff
        /*0b68*/ 	.word	0x00028c30
        /*0b6c*/ 	.short	0x010a
        /*0b6e*/ 	.byte	0x18
	.zero		1


	//   ....[42]....
        /*0b70*/ 	.word	0x000095e0
        /*0b74*/ 	.word	0x000000a0
        /*0b78*/ 	.word	0x00000000
        /*0b7c*/ 	.short	0x0101
        /*0b7e*/ 	.byte	0x3f
	.zero		1


	//   ....[43]....
        /*0b80*/ 	.word	0x00009c00
        /*0b84*/ 	.word	0x000000ff
        /*0b88*/ 	.word	0x00028c50
        /*0b8c*/ 	.short	0x010a
        /*0b8e*/ 	.byte	0x18
	.zero		1


	//   ....[44]....
        /*0b90*/ 	.word	0x00009c40
        /*0b94*/ 	.word	0x000000ff
        /*0b98*/ 	.word	0x00028c50
        /*0b9c*/ 	.short	0x010a
        /*0b9e*/ 	.byte	0x18
	.zero		1


	//   ....[45]....
        /*0ba0*/ 	.word	0x00009ed0
        /*0ba4*/ 	.word	0x00000009
        /*0ba8*/ 	.word	0x00000000
        /*0bac*/ 	.short	0x0101
        /*0bae*/ 	.byte	0x3f
	.zero		1


	//   ....[46]....
        /*0bb0*/ 	.word	0x0000c850
        /*0bb4*/ 	.word	0x000000ff
        /*0bb8*/ 	.word	0x00000000
        /*0bbc*/ 	.short	0x0101
        /*0bbe*/ 	.byte	0x04
	.zero		1


	//   ....[47]....
        /*0bc0*/ 	.word	0x0000d170
        /*0bc4*/ 	.word	0x000000ff
        /*0bc8*/ 	.word	0x00000000
        /*0bcc*/ 	.short	0x0101
        /*0bce*/ 	.byte	0x04
	.zero		1


	//   ....[48]....
        /*0bd0*/ 	.word	0x000116d0
        /*0bd4*/ 	.word	0x00000000
        /*0bd8*/ 	.word	0x00028c40
        /*0bdc*/ 	.short	0x010a
        /*0bde*/ 	.byte	0x3f
	.zero		1


	//   ....[49]....
        /*0be0*/ 	.word	0x000121c0
        /*0be4*/ 	.word	0x00000013
        /*0be8*/ 	.word	0x00028c00
        /*0bec*/ 	.short	0x0107
        /*0bee*/ 	.byte	0x3f
	.zero		1


	//   ....[50]....
        /*0bf0*/ 	.word	0x000122b0
        /*0bf4*/ 	.word	0x00000013
        /*0bf8*/ 	.word	0x00028c00
        /*0bfc*/ 	.short	0x0101
        /*0bfe*/ 	.byte	0x3f
	.zero		1


	//   ....[51]....
        /*0c00*/ 	.word	0x000122d0
        /*0c04*/ 	.word	0x00000013
        /*0c08*/ 	.word	0x00028c20
        /*0c0c*/ 	.short	0x010a
        /*0c0e*/ 	.byte	0x3f
	.zero		1


	//   ....[52]....
        /*0c10*/ 	.word	0x000123b0
        /*0c14*/ 	.word	0x00000000
        /*0c18*/ 	.word	0x00028c60
        /*0c1c*/ 	.short	0x010a
        /*0c1e*/ 	.byte	0x3f
	.zero		1


	//   ....[53]....
        /*0c20*/ 	.word	0x00013040
        /*0c24*/ 	.word	0x00000003
        /*0c28*/ 	.word	0x00028c40
        /*0c2c*/ 	.short	0x010a
        /*0c2e*/ 	.byte	0x3f
	.zero		1


	//   ....[54]....
        /*0c30*/ 	.word	0x000132a0
        /*0c34*/ 	.word	0x00000003
        /*0c38*/ 	.word	0x00028c60
        /*0c3c*/ 	.short	0x010a
        /*0c3e*/ 	.byte	0x3f
	.zero		1


	//   ....[55]....
        /*0c40*/ 	.word	0x00013e60
        /*0c44*/ 	.word	0x00000004
        /*0c48*/ 	.word	0x00028c40
        /*0c4c*/ 	.short	0x010a
        /*0c4e*/ 	.byte	0x3f
	.zero		1


	//   ....[56]....
        /*0c50*/ 	.word	0x000140b0
        /*0c54*/ 	.word	0x00000004
        /*0c58*/ 	.word	0x00028c60
        /*0c5c*/ 	.short	0x010a
        /*0c5e*/ 	.byte	0x3f
	.zero		1


	//   ....[57]....
        /*0c60*/ 	.word	0x00014bf0
        /*0c64*/ 	.word	0x00000004
        /*0c68*/ 	.word	0x00028c40
        /*0c6c*/ 	.short	0x010a
        /*0c6e*/ 	.byte	0x3f
	.zero		1


	//   ....[58]....
        /*0c70*/ 	.word	0x00014e50
        /*0c74*/ 	.word	0x00000004
        /*0c78*/ 	.word	0x00028c60
        /*0c7c*/ 	.short	0x010a
        /*0c7e*/ 	.byte	0x3f
	.zero		1


	//   ....[59]....
        /*0c80*/ 	.word	0x00016bd0
        /*0c84*/ 	.word	0x00000000
        /*0c88*/ 	.word	0x00028c20
        /*0c8c*/ 	.short	0x010a
        /*0c8e*/ 	.byte	0x3f
	.zero		1


	//   ....[60]....
        /*0c90*/ 	.word	0x00016d90
        /*0c94*/ 	.word	0x00000006
        /*0c98*/ 	.word	0x00000000
        /*0c9c*/ 	.short	0x010a
        /*0c9e*/ 	.byte	0x3f
	.zero		1


	//   ....[61]....
        /*0ca0*/ 	.word	0x00016e00
        /*0ca4*/ 	.word	0x00000007
        /*0ca8*/ 	.word	0x00000000
        /*0cac*/ 	.short	0x010a
        /*0cae*/ 	.byte	0x3f
	.zero		1


	//   ....[62]....
        /*0cb0*/ 	.word	0x00016e70
        /*0cb4*/ 	.word	0x00000004
        /*0cb8*/ 	.word	0x00000000
        /*0cbc*/ 	.short	0x010a
        /*0cbe*/ 	.byte	0x3f
	.zero		1


	//   ....[63]....
        /*0cc0*/ 	.word	0x00016ea0
        /*0cc4*/ 	.word	0x00000003
        /*0cc8*/ 	.word	0x00000000
        /*0ccc*/ 	.short	0x010a
        /*0cce*/ 	.byte	0x3f
	.zero		1


	//   ....[64]....
        /*0cd0*/ 	.word	0x00016f10
        /*0cd4*/ 	.word	0x00000003
        /*0cd8*/ 	.word	0x00028c50
        /*0cdc*/ 	.short	0x010a
        /*0cde*/ 	.byte	0x3f
	.zero		1


	//   ....[65]....
        /*0ce0*/ 	.word	0x00016f70
        /*0ce4*/ 	.word	0x00000003
        /*0ce8*/ 	.word	0x00028c50
        /*0cec*/ 	.short	0x010a
        /*0cee*/ 	.byte	0x3f
	.zero		1


	//   ....[66]....
        /*0cf0*/ 	.word	0x00016fd0
        /*0cf4*/ 	.word	0x00000003
        /*0cf8*/ 	.word	0x00028c00
        /*0cfc*/ 	.short	0x010a
        /*0cfe*/ 	.byte	0x3f
	.zero		1


	//   ....[67]....
        /*0d00*/ 	.word	0x00017020
        /*0d04*/ 	.word	0x00000007
        /*0d08*/ 	.word	0x00028c30
        /*0d0c*/ 	.short	0x010a
        /*0d0e*/ 	.byte	0x3f
	.zero		1


	//   ....[68]....
        /*0d10*/ 	.word	0x00017070
        /*0d14*/ 	.word	0x00000007
        /*0d18*/ 	.word	0x00028c50
        /*0d1c*/ 	.short	0x010a
        /*0d1e*/ 	.byte	0x3f
	.zero		1


	//   ....[69]....
        /*0d20*/ 	.word	0x000170d0
        /*0d24*/ 	.word	0x00000000
        /*0d28*/ 	.word	0x00028c30
        /*0d2c*/ 	.short	0x010a
        /*0d2e*/ 	.byte	0x3f
	.zero		1


	//   ....[70]....
        /*0d30*/ 	.word	0x00017120
        /*0d34*/ 	.word	0x0000000b
        /*0d38*/ 	.word	0x00028c50
        /*0d3c*/ 	.short	0x010a
        /*0d3e*/ 	.byte	0x3f
	.zero		1


	//   ....[71]....
        /*0d40*/ 	.word	0x00017180
        /*0d44*/ 	.word	0x00000000
        /*0d48*/ 	.word	0x00028c30
        /*0d4c*/ 	.short	0x010a
        /*0d4e*/ 	.byte	0x3f
	.zero		1


	//   ....[72]....
        /*0d50*/ 	.word	0x000171d0
        /*0d54*/ 	.word	0x00000009
        /*0d58*/ 	.word	0x00028c50
        /*0d5c*/ 	.short	0x010a
        /*0d5e*/ 	.byte	0x3f
	.zero		1


	//   ....[73]....
        /*0d60*/ 	.word	0x00017370
        /*0d64*/ 	.word	0x00000000
        /*0d68*/ 	.word	0x00028c40
        /*0d6c*/ 	.short	0x010a
        /*0d6e*/ 	.byte	0x3f
	.zero		1


	//   ....[74]....
        /*0d70*/ 	.word	0x000178f0
        /*0d74*/ 	.word	0x00000013
        /*0d78*/ 	.word	0x00028c20
        /*0d7c*/ 	.short	0x010a
        /*0d7e*/ 	.byte	0x3f
	.zero		1


	//   ....[75]....
        /*0d80*/ 	.word	0x00017940
        /*0d84*/ 	.word	0x00000000
        /*0d88*/ 	.word	0x00028c60
        /*0d8c*/ 	.short	0x010a
        /*0d8e*/ 	.byte	0x3f
	.zero		1


	//   ....[76]....
        /*0d90*/ 	.word	0x00017990
        /*0d94*/ 	.word	0x00000003
        /*0d98*/ 	.word	0x00028c40
        /*0d9c*/ 	.short	0x010a
        /*0d9e*/ 	.byte	0x3f
	.zero		1


	//   ....[77]....
        /*0da0*/ 	.word	0x000179e0
        /*0da4*/ 	.word	0x00000003
        /*0da8*/ 	.word	0x00028c60
        /*0dac*/ 	.short	0x010a
        /*0dae*/ 	.byte	0x3f
	.zero		1


	//   ....[78]....
        /*0db0*/ 	.word	0x00017a30
        /*0db4*/ 	.word	0x00000004
        /*0db8*/ 	.word	0x00028c40
        /*0dbc*/ 	.short	0x010a
        /*0dbe*/ 	.byte	0x3f
	.zero		1


	//   ....[79]....
        /*0dc0*/ 	.word	0x00017a80
        /*0dc4*/ 	.word	0x00000004
        /*0dc8*/ 	.word	0x00028c60
        /*0dcc*/ 	.short	0x010a
        /*0dce*/ 	.byte	0x3f
	.zero		1


	//   ....[80]....
        /*0dd0*/ 	.word	0x00017ad0
        /*0dd4*/ 	.word	0x00000004
        /*0dd8*/ 	.word	0x00028c40
        /*0ddc*/ 	.short	0x010a
        /*0dde*/ 	.byte	0x3f
	.zero		1


	//   ....[81]....
        /*0de0*/ 	.word	0x00017b20
        /*0de4*/ 	.word	0x00000004
        /*0de8*/ 	.word	0x00028c60
        /*0dec*/ 	.short	0x010a
        /*0dee*/ 	.byte	0x3f
	.zero		1


	//   ....[82]....
        /*0df0*/ 	.word	0x000185d0
        /*0df4*/ 	.word	0x00000000
        /*0df8*/ 	.word	0x00028c20
        /*0dfc*/ 	.short	0x010a
        /*0dfe*/ 	.byte	0x3f
	.zero		1


	//   ....[83]....
        /*0e00*/ 	.word	0x00018770
        /*0e04*/ 	.word	0x00000006
        /*0e08*/ 	.word	0x00000000
        /*0e0c*/ 	.short	0x010a
        /*0e0e*/ 	.byte	0x3f
	.zero		1


	//   ....[84]....
        /*0e10*/ 	.word	0x000187c0
        /*0e14*/ 	.word	0x00000007
        /*0e18*/ 	.word	0x00000000
        /*0e1c*/ 	.short	0x010a
        /*0e1e*/ 	.byte	0x3f
	.zero		1


	//   ....[85]....
        /*0e20*/ 	.word	0x00018810
        /*0e24*/ 	.word	0x00000004
        /*0e28*/ 	.word	0x00000000
        /*0e2c*/ 	.short	0x010a
        /*0e2e*/ 	.byte	0x3f
	.zero		1


	//----- nvinfo : EIATTR_NUM_MBARRIERS
	.align		4
.L_560:
        /*0e30*/ 	.byte	0x03, 0x38
        /*0e32*/ 	.short	0x0016


	//----- nvinfo : EIATTR_EXIT_INSTR_OFFSETS
	.align		4
        /*0e34*/ 	.byte	0x04, 0x1c
        /*0e36*/ 	.short	(.L_562 - .L_561)


	//   ....[0]....
.L_561:
        /*0e38*/ 	.word	0x00000a40


	//   ....[1]....
        /*0e3c*/ 	.word	0x0000f340


	//   ....[2]....
        /*0e40*/ 	.word	0x00016ef0


	//----- nvinfo : EIATTR_MAX_THREADS
	.align		4
.L_562:
        /*0e44*/ 	.byte	0x04, 0x05
        /*0e46*/ 	.short	(.L_564 - .L_563)
.L_563:
        /*0e48*/ 	.word	0x00000180
        /*0e4c*/ 	.word	0x00000001
        /*0e50*/ 	.word	0x00000001


	//----- nvinfo : EIATTR_CRS_STACK_SIZE
	.align		4
.L_564:
        /*0e54*/ 	.byte	0x04, 0x1e
        /*0e56*/ 	.short	(.L_566 - .L_565)
.L_565:
        /*0e58*/ 	.word	0x00000000


	//----- nvinfo : EIATTR_CBANK_PARAM_SIZE
	.align		4
.L_566:
        /*0e5c*/ 	.byte	0x03, 0x19
        /*0e5e*/ 	.short	0x0af0


	//----- nvinfo : EIATTR_PARAM_CBANK
	.align		4
        /*0e60*/ 	.byte	0x04, 0x0a
        /*0e62*/ 	.short	(.L_568 - .L_567)
	.align		4
.L_567:
        /*0e64*/ 	.word	index@(.nv.constant0._ZN7cutlass13device_kernelIN5flash11enable_sm90INS1_16FlashAttnFwdSm90INS1_25CollectiveMainloopFwdSm90ILi2EN4cute5tupleIJNS5_1CILi1EEES8_S8_EEENS6_IJNS7_ILi64EEESA_SA_EEELi512ENS_6half_tEfNS_4arch4Sm90ELb1ELb0ELb1ELb1ELb0ELb0ELb0ELb0ELb0ELb1ELb1ELb0EEENS1_21CollectiveEpilogueFwdINS6_IJSA_NS7_ILi512EEESA_EEES9_SC_SE_Li256ELb1ELb1ELb1ELb0EEENS1_36VarlenDynamicPersistentTileSchedulerILi64ELi64ELi256ELi128ELb1ELb1ELb1ELb1ELb1ELb1EEEEEEEEEvNT_6ParamsE)
        /*0e68*/ 	.short	0x0210
        /*0e6a*/ 	.short	0x0af0


	//----- nvinfo : EIATTR_SW_WAR
	.align		4
.L_568:
        /*0e6c*/ 	.byte	0x04, 0x36
        /*0e6e*/ 	.short	(.L_570 - .L_569)
.L_569:
        /*0e70*/ 	.word	0x00000008
.L_570:


//--------------------- .nv.info._ZN7cutlass13device_kernelIN5flash11enable_sm90INS1_16FlashAttnFwdSm90INS1_25CollectiveMainloopFwdSm90ILi2EN4cute5tupleIJNS5_1CILi1EEES8_S8_EEENS6_IJNS7_ILi64EEESA_SA_EEELi512ENS_6half_tEfNS_4arch4Sm90ELb1ELb0ELb1ELb1ELb0ELb1ELb0ELb0ELb0ELb1ELb1ELb0EEENS1_21CollectiveEpilogueFwdINS6_IJSA_NS7_ILi512EEESA_EEES9_SC_SE_Li256ELb1ELb1ELb1ELb0EEENS1_36VarlenDynamicPersistentTileSchedulerILi64ELi64ELi256ELi128ELb1ELb1ELb1ELb1ELb1ELb1EEEEEEEEEvNT_6ParamsE --------------------------
	.section	.nv.info._ZN7cutlass13device_kernelIN5flash11enable_sm90INS1_16FlashAttnFwdSm90INS1_25CollectiveMainloopFwdSm90ILi2EN4cute5tupleIJNS5_1CILi1EEES8_S8_EEENS6_IJNS7_ILi64EEESA_SA_EEELi512ENS_6half_tEfNS_4arch4Sm90ELb1ELb0ELb1ELb1ELb0ELb1ELb0ELb0ELb0ELb1ELb1ELb0EEENS1_21CollectiveEpilogueFwdINS6_IJSA_NS7_ILi512EEESA_EEES9_SC_SE_Li256ELb1ELb1ELb1ELb0EEENS1_36VarlenDynamicPersistentTileSchedulerILi64ELi64ELi256ELi128ELb1ELb1ELb1ELb1ELb1ELb1EEEEEEEEEvNT_6ParamsE,"",@"SHT_CUDA_INFO"
	.sectionflags	@""
	.align	4


	//----- nvinfo : EIATTR_CUDA_API_VERSION
	.align		4
        /*0000*/ 	.byte	0x04, 0x37
        /*0002*/ 	.short	(.L_572 - .L_571)
.L_571:
        /*0004*/ 	.word	0x00000082


	//----- nvinfo : EIATTR_KPARAM_INFO
	.align		4
.L_572:
        /*0008*/ 	.byte	0x04, 0x17
        /*000a*/ 	.short	(.L_574 - .L_573)
.L_573:
        /*000c*/ 	.word	0x00000000
        /*0010*/ 	.short	0x0000
        /*0012*/ 	.short	0x0070
        /*0014*/ 	.byte	0x00, 0xf0, 0x01, 0x2a


	//----- nvinfo : EIATTR_SPARSE_MMA_MASK
	.align		4
.L_574:
        /*0018*/ 	.byte	0x03, 0x50
        /*001a*/ 	.short	0x0000


	//----- nvinfo : EIATTR_MAXREG_COUNT
	.align		4
        /*001c*/ 	.byte	0x03, 0x1b
        /*001e*/ 	.short	0x00a8


	//----- nvinfo : EIATTR_NUM_BARRIERS
	.align		4
        /*0020*/ 	.byte	0x02, 0x4c
        /*0022*/ 	.byte	0x10
	.zero		1


	//----- nvinfo : EIATTR_EXTERNS
	.align		4
        /*0024*/ 	.byte	0x04, 0x0f
        /*0026*/ 	.short	(.L_576 - .L_575)


	//   ....[0]....
	.align		4
.L_575:
        /*0028*/ 	.word	index@(__assertfail)


	//----- nvinfo : EIATTR_ANNOTATIONS
	.align		4
.L_576:
        /*002c*/ 	.byte	0x04, 0x55
        /*002e*/ 	.short	(.L_578 - .L_577)


	//   ....[0]....
.L_577:
        /* <DEDUP_REMOVED lines=88> */


	//----- nvinfo : EIATTR_MERCURY_ISA_VERSION
	.align		4
.L_578:
        /*05a0*/ 	.byte	0x03, 0x5f
        /*05a2*/ 	.short	0x0101


	//----- nvinfo : EIATTR_UNUSED_LOAD_BYTE_OFFSET
	.align		4
        /*05a4*/ 	.byte	0x04, 0x44
        /*05a6*/ 	.short	(.L_580 - .L_579)


	//   ....[0]....
.L_579:
        /*05a8*/ 	.word	0x00000a80
        /*05ac*/ 	.word	0x0000fff0


	//   ....[1]....
        /*05b0*/ 	.word	0x00010aa0
        /*05b4*/ 	.word	0x0000fff0


	//----- nvinfo : EIATTR_INT_WARP_WIDE_INSTR_OFFSETS
	.align		4
.L_580:
        /*05b8*/ 	.byte	0x04, 0x31
        /*05ba*/ 	.short	(.L_582 - .L_581)


	//   ....[0]....
.L_581:
        /*05bc*/ 	.word	0x00000190


	//   ....[1]....
        /*05c0*/ 	.word	0x000001d0


	//   ....[2]....
        /*05c4*/ 	.word	0x00000240


	//   ....[3]....
        /*05c8*/ 	.word	0x00018f00


	//   ....[4]....
        /*05cc*/ 	.word	0x00018f90


	//   ....[5]....
        /*05d0*/ 	.word	0x0001d8c0


	//   ....[6]....
        /*05d4*/ 	.word	0x0001d950


	//----- nvinfo : EIATTR_COOP_GROUP_MASK_REGIDS
	.align		4
.L_582:
        /*05d8*/ 	.byte	0x04, 0x29
        /*05da*/ 	.short	(.L_584 - .L_583)


	//   ....[0]....
.L_583:
        /*05dc*/ 	.word	0xffffffff


	//   ....[1]....
        /*05e0*/ 	.word	0xffffffff


	//   ....[2]....
        /*05e4*/ 	.word	0xffffffff


	//   ....[3]....
        /*05e8*/ 	.word	0xffffffff


	//   ....[4]....
        /*05ec*/ 	.word	0xffffffff


	//   ....[5]....
        /*05f0*/ 	.word	0xffffffff


	//   ....[6]....
        /*05f4*/ 	.word	0xffffffff


	//   ....[7]....
        /*05f8*/ 	.word	0xffffffff


	//   ....[8]....
        /*05fc*/ 	.word	0xffffffff


	//   ....[9]....
        /*0600*/ 	.word	0xffffffff


	//   ....[10]....
        /*0604*/ 	.word	0xffffffff


	//   ....[11]....
        /*0608*/ 	.word	0xffffffff


	//   ....[12]....
        /*060c*/ 	.word	0xffffffff


	//   ....[13]....
        /*0610*/ 	.word	0xffffffff


	//   ....[14]....
        /*0614*/ 	.word	0xffffffff


	//   ....[15]....
        /*0618*/ 	.word	0xffffffff


	//   ....[16]....
        /*061c*/ 	.word	0xffffffff


	//   ....[17]....
        /*0620*/ 	.word	0xffffffff


	//   ....[18]....
        /*0624*/ 	.word	0xffffffff


	//   ....[19]....
        /*0628*/ 	.word	0xffffffff


	//   ....[20]....
        /*062c*/ 	.word	0xffffffff


	//   ....[21]....
        /*0630*/ 	.word	0xffffffff


	//   ....[22]....
        /*0634*/ 	.word	0xffffffff


	//   ....[23]....
        /*0638*/ 	.word	0xffffffff


	//   ....[24]....
        /*063c*/ 	.word	0xffffffff


	//   ....[25]....
        /*0640*/ 	.word	0xffffffff


	//   ....[26]....
        /*0644*/ 	.word	0xffffffff


	//   ....[27]....
        /*0648*/ 	.word	0xffffffff


	//   ....[28]....
        /*064c*/ 	.word	0xffffffff


	//   ....[29]....
        /*0650*/ 	.word	0xffffffff


	//   ....[30]....
        /*0654*/ 	.word	0xffffffff


	//   ....[31]....
        /*0658*/ 	.word	0xffffffff


	//   ....[32]....
        /*065c*/ 	.word	0xffffffff


	//   ....[33]....
        /*0660*/ 	.word	0xffffffff


	//   ....[34]....
        /*0664*/ 	.word	0xffffffff


	//   ....[35]....
        /*0668*/ 	.word	0xffffffff


	//   ....[36]....
        /*066c*/ 	.word	0xffffffff


	//   ....[37]....
        /*0670*/ 	.word	0xffffffff


	//   ....[38]....
        /*0674*/ 	.word	0xffffffff


	//   ....[39]....
        /*0678*/ 	.word	0xffffffff


	//   ....[40]....
        /*067c*/ 	.word	0xffffffff


	//   ....[41]....
        /*0680*/ 	.word	0xffffffff


	//   ....[42]....
        /*0684*/ 	.word	0xffffffff


	//   ....[43]....
        /*0688*/ 	.word	0xffffffff


	//   ....[44]....
        /*068c*/ 	.word	0xffffffff


	//   ....[45]....
        /*0690*/ 	.word	0xffffffff


	//   ....[46]....
        /*0694*/ 	.word	0xffffffff


	//   ....[47]....
        /*0698*/ 	.word	0xffffffff


	//   ....[48]....
        /*069c*/ 	.word	0xffffffff


	//   ....[49]....
        /*06a0*/ 	.word	0xffffffff


	//   ....[50]....
        /*06a4*/ 	.word	0xffffffff


	//   ....[51]....
        /*06a8*/ 	.word	0xffffffff


	//   ....[52]....
        /*06ac*/ 	.word	0xffffffff


	//   ....[53]....
        /*06b0*/ 	.word	0xffffffff


	//   ....[54]....
        /*06b4*/ 	.word	0xffffffff


	//   ....[55]....
        /*06b8*/ 	.word	0xffffffff


	//   ....[56]....
        /*06bc*/ 	.word	0xffffffff


	//   ....[57]....
        /*06c0*/ 	.word	0xffffffff


	//   ....[58]....
        /*06c4*/ 	.word	0xffffffff


	//   ....[59]....
        /*06c8*/ 	.word	0xffffffff


	//   ....[60]....
        /*06cc*/ 	.word	0xffffffff


	//   ....[61]....
        /*06d0*/ 	.word	0xffffffff


	//   ....[62]....
        /*06d4*/ 	.word	0xffffffff


	//   ....[63]....
        /*06d8*/ 	.word	0xffffffff


	//   ....[64]....
        /*06dc*/ 	.word	0xffffffff


	//   ....[65]....
        /*06e0*/ 	.word	0xffffffff


	//   ....[66]....
        /*06e4*/ 	.word	0xffffffff


	//   ....[67]....
        /*06e8*/ 	.word	0xffffffff


	//   ....[68]....
        /*06ec*/ 	.word	0xffffffff


	//   ....[69]....
        /*06f0*/ 	.word	0xffffffff


	//   ....[70]....
        /*06f4*/ 	.word	0xffffffff


	//   ....[71]....
        /*06f8*/ 	.word	0xffffffff


	//   ....[72]....
        /*06fc*/ 	.word	0xffffffff


	//   ....[73]....
        /*0700*/ 	.word	0xffffffff


	//   ....[74]....
        /*0704*/ 	.word	0xffffffff


	//   ....[75]....
        /*0708*/ 	.word	0xffffffff


	//   ....[76]....
        /*070c*/ 	.word	0xffffffff


	//   ....[77]....
        /*0710*/ 	.word	0xffffffff


	//   ....[78]....
        /*0714*/ 	.word	0xffffffff


	//   ....[79]....
        /*0718*/ 	.word	0xffffffff


	//   ....[80]....
        /*071c*/ 	.word	0xffffffff


	//   ....[81]....
        /*0720*/ 	.word	0xffffffff


	//   ....[82]....
        /*0724*/ 	.word	0xffffffff


	//   ....[83]....
        /*0728*/ 	.word	0xffffffff


	//   ....[84]....
        /*072c*/ 	.word	0xffffffff


	//   ....[85]....
        /*0730*/ 	.word	0xffffffff


	//   ....[86]....
        /*0734*/ 	.word	0xffffffff


	//   ....[87]....
        /*0738*/ 	.word	0xffffffff


	//   ....[88]....
        /*073c*/ 	.word	0xffffffff


	//   ....[89]....
        /*0740*/ 	.word	0xffffffff


	//   ....[90]....
        /*0744*/ 	.word	0xffffffff


	//   ....[91]....
        /*0748*/ 	.word	0xffffffff


	//   ....[92]....
        /*074c*/ 	.word	0xffffffff


	//   ....[93]....
        /*0750*/ 	.word	0xffffffff


	//   ....[94]....
        /*0754*/ 	.word	0xffffffff


	//   ....[95]....
        /*0758*/ 	.word	0xffffffff


	//   ....[96]....
        /*075c*/ 	.word	0xffffffff


	//   ....[97]....
        /*0760*/ 	.word	0xffffffff


	//   ....[98]....
        /*0764*/ 	.word	0xffffffff


	//   ....[99]....
        /*0768*/ 	.word	0xffffffff


	//   ....[100]....
        /*076c*/ 	.word	0xffffffff


	//   ....[101]....
        /*0770*/ 	.word	0xffffffff


	//   ....[102]....
        /*0774*/ 	.word	0xffffffff


	//   ....[103]....
        /*0778*/ 	.word	0xffffffff


	//   ....[104]....
        /*077c*/ 	.word	0xffffffff


	//   ....[105]....
        /*0780*/ 	.word	0xffffffff


	//   ....[106]....
        /*0784*/ 	.word	0xffffffff


	//   ....[107]....
        /*0788*/ 	.word	0xffffffff


	//   ....[108]....
        /*078c*/ 	.word	0xffffffff


	//   ....[109]....
        /*0790*/ 	.word	0xffffffff


	//   ....[110]....
        /*0794*/ 	.word	0xffffffff


	//   ....[111]....
        /*0798*/ 	.word	0x0500000f


	//   ....[112]....
        /*079c*/ 	.word	0x0500000f


	//   ....[113]....
        /*07a0*/ 	.word	0x0500000f


	//   ....[114]....
        /*07a4*/ 	.word	0x0500000f


	//   ....[115]....
        /*07a8*/ 	.word	0x0500000f


	//   ....[116]....
        /*07ac*/ 	.word	0x0500000f


	//   ....[117]....
        /*07b0*/ 	.word	0x0500000f


	//   ....[118]....
        /*07b4*/ 	.word	0x0500000f


	//   ....[119]....
        /*07b8*/ 	.word	0x0500000f


	//   ....[120]....
        /*07bc*/ 	.word	0x0500000f


	//   ....[121]....
        /*07c0*/ 	.word	0x0500000f


	//   ....[122]....
        /*07c4*/ 	.word	0x0500000f


	//   ....[123]....
        /*07c8*/ 	.word	0x0500000f


	//   ....[124]....
        /*07cc*/ 	.word	0x0500000f


	//   ....[125]....
        /*07d0*/ 	.word	0x0500000f


	//   ....[126]....
        /*07d4*/ 	.word	0x0500000f


	//   ....[127]....
        /*07d8*/ 	.word	0x0500000f


	//   ....[128]....
        /*07dc*/ 	.word	0x0500000f


	//   ....[129]....
        /*07e0*/ 	.word	0x0500000f


	//   ....[130]....
        /*07e4*/ 	.word	0x0500000f


	//   ....[131]....
        /*07e8*/ 	.word	0x0500000f


	//   ....[132]....
        /*07ec*/ 	.word	0x0500000f


	//   ....[133]....
        /*07f0*/ 	.word	0x0500000f


	//   ....[134]....
        /*07f4*/ 	.word	0x0500000f


	//   ....[135]....
        /*07f8*/ 	.word	0x0500000f


	//   ....[136]....
        /*07fc*/ 	.word	0x0500000f


	//   ....[137]....
        /*0800*/ 	.word	0x0500000f


	//   ....[138]....
        /*0804*/ 	.word	0x0500000f


	//   ....[139]....
        /*0808*/ 	.word	0x0500000f


	//   ....[140]....
        /*080c*/ 	.word	0x0500000f


	//   ....[141]....
        /*0810*/ 	.word	0x0500000f


	//   ....[142]....
        /*0814*/ 	.word	0x0500000f


	//   ....[143]....
        /*0818*/ 	.word	0x0500000f


	//   ....[144]....
        /*081c*/ 	.word	0x0500000f


	//   ....[145]....
        /*0820*/ 	.word	0x0500000f


	//   ....[146]....
        /*0824*/ 	.word	0x0500000f


	//   ....[147]....
        /*0828*/ 	.word	0x0500000f


	//   ....[148]....
        /*082c*/ 	.word	0x0500000f


	//   ....[149]....
        /*0830*/ 	.word	0x0500000f


	//   ....[150]....
        /*0834*/ 	.word	0x0500000f


	//   ....[151]....
        /*0838*/ 	.word	0x0500000f


	//   ....[152]....
        /*083c*/ 	.word	0x0500000f


	//   ....[153]....
        /*0840*/ 	.word	0x0500000f


	//   ....[154]....
        /*0844*/ 	.word	0x0500000f


	//   ....[155]....
        /*0848*/ 	.word	0x0500000f


	//----- nvinfo : EIATTR_COOP_GROUP_INSTR_OFFSETS
	.align		4
.L_584:
        /*084c*/ 	.byte	0x04, 0x28
        /*084e*/ 	.short	(.L_586 - .L_585)


	//   ....[0]....
.L_585:
        /*0850*/ 	.word	0x00000060


	//   ....[1]....
        /*0854*/ 	.word	0x000001a0


	//   ....[2]....
        /*0858*/ 	.word	0x000001f0


	//   ....[3]....
        /*085c*/ 	.word	0x000003e0


	//   ....[4]....
        /*0860*/ 	.word	0x00000540


	//   ....[5]....
        /*0864*/ 	.word	0x00000660


	//   ....[6]....
        /*0868*/ 	.word	0x000007c0


	//   ....[7]....
        /*086c*/ 	.word	0x00005050


	//   ....[8]....
        /*0870*/ 	.word	0x00007220


	//   ....[9]....
        /*0874*/ 	.word	0x00007990


	//   ....[10]....
        /*0878*/ 	.word	0x000079a0


	//   ....[11]....
        /*087c*/ 	.word	0x000079b0


	//   ....[12]....
        /*0880*/ 	.word	0x000079c0


	//   ....[13]....
        /*0884*/ 	.word	0x00007cc0


	//   ....[14]....
        /*0888*/ 	.word	0x00007cd0


	//   ....[15]....
        /*088c*/ 	.word	0x00007ce0


	//   ....[16]....
        /*0890*/ 	.word	0x00007cf0


	//   ....[17]....
        /*0894*/ 	.word	0x00008ed0


	//   ....[18]....
        /*0898*/ 	.word	0x00008ee0


	//   ....[19]....
        /*089c*/ 	.word	0x00008ef0


	//   ....[20]....
        /*08a0*/ 	.word	0x00008f00


	//   ....[21]....
        /*08a4*/ 	.word	0x00009120


	//   ....[22]....
        /*08a8*/ 	.word	0x00009130


	//   ....[23]....
        /*08ac*/ 	.word	0x00009140


	//   ....[24]....
        /*08b0*/ 	.word	0x00009150


	//   ....[25]....
        /*08b4*/ 	.word	0x0000a5d0


	//   ....[26]....
        /*08b8*/ 	.word	0x0000a5f0


	//   ....[27]....
        /*08bc*/ 	.word	0x0000acd0


	//   ....[28]....
        /*08c0*/ 	.word	0x0000ada0


	//   ....[29]....
        /*08c4*/ 	.word	0x0000b130


	//   ....[30]....
        /*08c8*/ 	.word	0x0000b250


	//   ....[31]....
        /*08cc*/ 	.word	0x0000bd00


	//   ....[32]....
        /*08d0*/ 	.word	0x0000bff0


	//   ....[33]....
        /*08d4*/ 	.word	0x0000c070


	//   ....[34]....
        /*08d8*/ 	.word	0x0000cb00


	//   ....[35]....
        /*08dc*/ 	.word	0x0000cb70


	//   ....[36]....
        /*08e0*/ 	.word	0x0000d330


	//   ....[37]....
        /*08e4*/ 	.word	0x0000d460


	//   ....[38]....
        /*08e8*/ 	.word	0x0000e130


	//   ....[39]....
        /*08ec*/ 	.word	0x0000e980


	//   ....[40]....
        /*08f0*/ 	.word	0x0000e9e0


	//   ....[41]....
        /*08f4*/ 	.word	0x0000f230


	//   ....[42]....
        /*08f8*/ 	.word	0x0000f2e0


	//   ....[43]....
        /*08fc*/ 	.word	0x0000ff70


	//   ....[44]....
        /*0900*/ 	.word	0x0000ffc0


	//   ....[45]....
        /*0904*/ 	.word	0x00010020


	//   ....[46]....
        /*0908*/ 	.word	0x00010170


	//   ....[47]....
        /*090c*/ 	.word	0x00010340


	//   ....[48]....
        /*0910*/ 	.word	0x000117b0


	//   ....[49]....
        /*0914*/ 	.word	0x00011b30


	//   ....[50]....
        /*0918*/ 	.word	0x00011b40


	//   ....[51]....
        /*091c*/ 	.word	0x00011b50


	//   ....[52]....
        /*0920*/ 	.word	0x00011b60


	//   ....[53]....
        /*0924*/ 	.word	0x000127c0


	//   ....[54]....
        /*0928*/ 	.word	0x00012800


	//   ....[55]....
        /*092c*/ 	.word	0x00012a90


	//   ....[56]....
        /*0930*/ 	.word	0x00012ab0


	//   ....[57]....
        /*0934*/ 	.word	0x000132f0


	//   ....[58]....
        /*0938*/ 	.word	0x00013340


	//   ....[59]....
        /*093c*/ 	.word	0x00013c90


	//   ....[60]....
        /*0940*/ 	.word	0x00013cb0


	//   ....[61]....
        /*0944*/ 	.word	0x00014f80


	//   ....[62]....
        /*0948*/ 	.word	0x00014fa0


	//   ....[63]....
        /*094c*/ 	.word	0x000151d0


	//   ....[64]....
        /*0950*/ 	.word	0x000151f0


	//   ....[65]....
        /*0954*/ 	.word	0x000154a0


	//   ....[66]....
        /*0958*/ 	.word	0x000156b0


	//   ....[67]....
        /*095c*/ 	.word	0x000156e0


	//   ....[68]....
        /*0960*/ 	.word	0x00015710


	//   ....[69]....
        /*0964*/ 	.word	0x00015740


	//   ....[70]....
        /*0968*/ 	.word	0x00015770


	//   ....[71]....
        /*096c*/ 	.word	0x000157a0


	//   ....[72]....
        /*0970*/ 	.word	0x00015940


	//   ....[73]....
        /*0974*/ 	.word	0x00015970


	//   ....[74]....
        /*0978*/ 	.word	0x000159a0


	//   ....[75]....
        /*097c*/ 	.word	0x000159d0


	//   ....[76]....
        /*0980*/ 	.word	0x00015a00


	//   ....[77]....
        /*0984*/ 	.word	0x00015a30


	//   ....[78]....
        /*0988*/ 	.word	0x00015ad0


	//   ....[79]....
        /*098c*/ 	.word	0x00015b00


	//   ....[80]....
        /*0990*/ 	.word	0x00015b10


	//   ....[81]....
        /*0994*/ 	.word	0x00015b40


	//   ....[82]....
        /*0998*/ 	.word	0x000170d0


	//   ....[83]....
        /*099c*/ 	.word	0x000194e0


	//   ....[84]....
        /*09a0*/ 	.word	0x00019fd0


	//   ....[85]....
        /*09a4*/ 	.word	0x00019fe0


	//   ....[86]....
        /*09a8*/ 	.word	0x0001a080


	//   ....[87]....
        /*09ac*/ 	.word	0x0001a090


	//   ....[88]....
        /*09b0*/ 	.word	0x0001a110


	//   ....[89]....
        /*09b4*/ 	.word	0x0001a120


	//   ....[90]....
        /*09b8*/ 	.word	0x0001a170


	//   ....[91]....
        /*09bc*/ 	.word	0x0001a190


	//   ....[92]....
        /*09c0*/ 	.word	0x0001dbe0


	//   ....[93]....
        /*09c4*/ 	.word	0x0001dc60


	//   ....[94]....
        /*09c8*/ 	.word	0x0001dc90


	//   ....[95]....
        /*09cc*/ 	.word	0x0001dca0


	//   ....[96]....
        /*09d0*/ 	.word	0x0001dcd0


	//   ....[97]....
        /*09d4*/ 	.word	0x0001dd00


	//   ....[98]....
        /*09d8*/ 	.word	0x0001dd30


	//   ....[99]....
        /*09dc*/ 	.word	0x0001dd60


	//   ....[100]....
        /*09e0*/ 	.word	0x0001df20


	//   ....[101]....
        /*09e4*/ 	.word	0x0001df50


	//   ....[102]....
        /*09e8*/ 	.word	0x0001df80


	//   ....[103]....
        /*09ec*/ 	.word	0x0001dfb0


	//   ....[104]....
        /*09f0*/ 	.word	0x0001dfe0


	//   ....[105]....
        /*09f4*/ 	.word	0x0001e010


	//   ....[106]....
        /*09f8*/ 	.word	0x0001e0e0


	//   ....[107]....
        /*09fc*/ 	.word	0x0001e100


	//   ....[108]....
        /*0a00*/ 	.word	0x0001e110


	//   ....[109]....
        /*0a04*/ 	.word	0x0001e190


	//   ....[110]....
        /*0a08*/ 	.word	0x0001ecc0


	//   ....[111]....
        /*0a0c*/ 	.word	0x0001f1a0


	//   ....[112]....
        /*0a10*/ 	.word	0x0001f230


	//   ....[113]....
        /*0a14*/ 	.word	0x0001f280


	//   ....[114]....
        /*0a18*/ 	.word	0x0001f2d0


	//   ....[115]....
        /*0a1c*/ 	.word	0x0001f370


	//   ....[116]....
        /*0a20*/ 	.word	0x0001f400


	//   ....[117]....
        /*0a24*/ 	.word	0x0001f450


	//   ....[118]....
        /*0a28*/ 	.word	0x0001f4a0


	//   ....[119]....
        /*0a2c*/ 	.word	0x0001f590


	//   ....[120]....
        /*0a30*/ 	.word	0x0001f620


	//   ....[121]....
        /*0a34*/ 	.word	0x0001f670


	//   ....[122]....
        /*0a38*/ 	.word	0x0001f6c0


	//   ....[123]....
        /*0a3c*/ 	.word	0x0001f760


	//   ....[124]....
        /*0a40*/ 	.word	0x0001f7f0


	//   ....[125]....
        /*0a44*/ 	.word	0x0001f840


	//   ....[126]....
        /*0a48*/ 	.word	0x0001f890


	//   ....[127]....
        /*0a4c*/ 	.word	0x0001fba0


	//   ....[128]....
        /*0a50*/ 	.word	0x0001fe80


	//   ....[129]....
        /*0a54*/ 	.word	0x00020060


	//   ....[130]....
        /*0a58*/ 	.word	0x000200b0


	//   ....[131]....
        /*0a5c*/ 	.word	0x00020110


	//   ....[132]....
        /*0a60*/ 	.word	0x00020200


	//   ....[133]....
        /*0a64*/ 	.word	0x00020260


	//   ....[134]....
        /*0a68*/ 	.word	0x00020350


	//   ....[135]....
        /*0a6c*/ 	.word	0x000203b0


	//   ....[136]....
        /*0a70*/ 	.word	0x00020480


	//   ....[137]....
        /*0a74*/ 	.word	0x000207b0


	//   ....[138]....
        /*0a78*/ 	.word	0x00020850


	//   ....[139]....
        /*0a7c*/ 	.word	0x000209f0


	//   ....[140]....
        /*0a80*/ 	.word	0x00020a70


	//   ....[141]....
        /*0a84*/ 	.word	0x00020af0


	//   ....[142]....
        /*0a88*/ 	.word	0x00020b70


	//   ....[143]....
        /*0a8c*/ 	.word	0x00020bf0


	//   ....[144]....
        /*0a90*/ 	.word	0x00020c80


	//   ....[145]....
        /*0a94*/ 	.word	0x00020d20


	//   ....[146]....
        /*0a98*/ 	.word	0x00020dd0


	//   ....[147]....
        /*0a9c*/ 	.word	0x00020e50


	//   ....[148]....
        /*0aa0*/ 	.word	0x00020ed0


	//   ....[149]....
        /*0aa4*/ 	.word	0x00020f50


	//   ....[150]....
        /*0aa8*/ 	.word	0x00020fe0


	//   ....[151]....
        /*0aac*/ 	.word	0x00021060


	//   ....[152]....
        /*0ab0*/ 	.word	0x00021110


	//   ....[153]....
        /*0ab4*/ 	.word	0x00021160


	//   ....[154]....
        /*0ab8*/ 	.word	0x00021220


	//   ....[155]....
        /*0abc*/ 	.word	0x00021350


	//----- nvinfo : EIATTR_REG_RECONFIG
	.align		4
.L_586:
        /*0ac0*/ 	.byte	0x01, 0x54
	.zero		2


	//----- nvinfo : EIATTR_SYSCALL_OFFSETS
	.align		4
        /*0ac4*/ 	.byte	0x04, 0x46
        /*0ac6*/ 	.short	(.L_588 - .L_587)


	//   ....[0]....
.L_587:
        /*0ac8*/ 	.word	0x000020a0


	//   ....[1]....
        /*0acc*/ 	.word	0x000021f0


	//   ....[2]....
        /*0ad0*/ 	.word	0x000073c0


	//   ....[3]....
        /*0ad4*/ 	.word	0x000076e0


	//   ....[4]....
        /*0ad8*/ 	.word	0x00019100


	//   ....[5]....
        /*0adc*/ 	.word	0x00019250


	//   ....[6]....
        /*0ae0*/ 	.word	0x00019350


	//   ....[7]....
        /*0ae4*/ 	.word	0x00019bf0


	//----- nvinfo : EIATTR_MBARRIER_INSTR_OFFSETS
	.align		4
.L_588:
        /*0ae8*/ 	.byte	0x04, 0x39
        /*0aea*/ 	.short	(.L_590 - .L_589)


	//   ....[0]....
.L_589:
        /*0aec*/ 	.word	0x000002d0
        /*0af0*/ 	.word	0x000000ff
        /*0af4*/ 	.word	0x00028c00
        /*0af8*/ 	.short	0x0100
        /*0afa*/ 	.byte	0x08
	.zero		1


	//   ....[1]....
        /*0afc*/ 	.word	0x000002e0
        /*0b00*/ 	.word	0x000000ff
        /*0b04*/ 	.word	0x00028c20
        /*0b08*/ 	.short	0x0100
        /*0b0a*/ 	.byte	0x08
	.zero		1


	//   ....[2]....
        /*0b0c*/ 	.word	0x00000390
        /*0b10*/ 	.word	0x000000ff
        /*0b14*/ 	.word	0x00028c30
        /*0b18*/ 	.short	0x0100
        /*0b1a*/ 	.byte	0x06
	.zero		1


	//   ....[3]....
        /*0b1c*/ 	.word	0x000003a0
        /*0b20*/ 	.word	0x000000ff
        /*0b24*/ 	.word	0x00028c40
        /*0b28*/ 	.short	0x0100
        /*0b2a*/ 	.byte	0x06
	.zero		1


	//   ....[4]....
        /*0b2c*/ 	.word	0x000003b0
        /*0b30*/ 	.word	0x000000ff
        /*0b34*/ 	.word	0x00028c38
        /*0b38*/ 	.short	0x0100
        /*0b3a*/ 	.byte	0x06
	.zero		1


	//   ....[5]....
        /*0b3c*/ 	.word	0x000003c0
        /*0b40*/ 	.word	0x000000ff
        /*0b44*/ 	.word	0x00028c48
        /*0b48*/ 	.short	0x0100
        /*0b4a*/ 	.byte	0x06
	.zero		1


	//   ....[6]....
        /*0b4c*/ 	.word	0x000004f0
        /*0b50*/ 	.word	0x000000ff
        /*0b54*/ 	.word	0x00028c50
        /*0b58*/ 	.short	0x0100
        /*0b5a*/ 	.byte	0x08
	.zero		1


	//   ....[7]....
        /*0b5c*/ 	.word	0x00000500
        /*0b60*/ 	.word	0x000000ff
        /*0b64*/ 	.word	0x00028c60
        /*0b68*/ 	.short	0x0100
        /*0b6a*/ 	.byte	0x08
	.zero		1


	//   ....[8]....
        /*0b6c*/ 	.word	0x00000510
        /*0b70*/ 	.word	0x000000ff
        /*0b74*/ 	.word	0x00028c58
        /*0b78*/ 	.short	0x0100
        /*0b7a*/ 	.byte	0x08
	.zero		1


	//   ....[9]....
        /*0b7c*/ 	.word	0x00000520
        /*0b80*/ 	.word	0x000000ff
        /*0b84*/ 	.word	0x00028c68
        /*0b88*/ 	.short	0x0100
        /*0b8a*/ 	.byte	0x08
	.zero		1


	//   ....[10]....
        /*0b8c*/ 	.word	0x00000610
        /*0b90*/ 	.word	0x000000ff
        /*0b94*/ 	.word	0x00028c70
        /*0b98*/ 	.short	0x0100
        /*0b9a*/ 	.byte	0x06
	.zero		1


	//   ....[11]....
        /*0b9c*/ 	.word	0x00000620
        /*0ba0*/ 	.word	0x000000ff
        /*0ba4*/ 	.word	0x00028c80
        /*0ba8*/ 	.short	0x0100
        /*0baa*/ 	.byte	0x06
	.zero		1


	//   ....[12]....
        /*0bac*/ 	.word	0x00000630
        /*0bb0*/ 	.word	0x000000ff
        /*0bb4*/ 	.word	0x00028c78
        /*0bb8*/ 	.short	0x0100
        /*0bba*/ 	.byte	0x06
	.zero		1


	//   ....[13]....
        /*0bbc*/ 	.word	0x00000640
        /*0bc0*/ 	.word	0x000000ff
        /*0bc4*/ 	.word	0x00028c88
        /*0bc8*/ 	.short	0x0100
        /*0bca*/ 	.byte	0x06
	.zero		1


	//   ....[14]....
        /*0bcc*/ 	.word	0x00000770
        /*0bd0*/ 	.word	0x000000ff
        /*0bd4*/ 	.word	0x00028c90
        /*0bd8*/ 	.short	0x0100
        /*0bda*/ 	.byte	0x08
	.zero		1


	//   ....[15]....
        /*0bdc*/ 	.word	0x00000780
        /*0be0*/ 	.word	0x000000ff
        /*0be4*/ 	.word	0x00028ca0
        /*0be8*/ 	.short	0x0100
        /*0bea*/ 	.byte	0x08
	.zero		1


	//   ....[16]....
        /*0bec*/ 	.word	0x00000790
        /*0bf0*/ 	.word	0x000000ff
        /*0bf4*/ 	.word	0x00028c98
        /*0bf8*/ 	.short	0x0100
        /*0bfa*/ 	.byte	0x08
	.zero		1


	//   ....[17]....
        /*0bfc*/ 	.word	0x000007a0
        /*0c00*/ 	.word	0x000000ff
        /*0c04*/ 	.word	0x00028ca8
        /*0c08*/ 	.short	0x0100
        /*0c0a*/ 	.byte	0x08
	.zero		1


	//   ....[18]....
        /*0c0c*/ 	.word	0x000008d0
        /*0c10*/ 	.word	0x000000ff
        /*0c14*/ 	.word	0x00028cb0
        /*0c18*/ 	.short	0x0100
        /*0c1a*/ 	.byte	0x08
	.zero		1


	//   ....[19]....
        /*0c1c*/ 	.word	0x000008e0
        /*0c20*/ 	.word	0x000000ff
        /*0c24*/ 	.word	0x00028cc0
        /*0c28*/ 	.short	0x0100
        /*0c2a*/ 	.byte	0x08
	.zero		1


	//   ....[20]....
        /*0c2c*/ 	.word	0x000008f0
        /*0c30*/ 	.word	0x000000ff
        /*0c34*/ 	.word	0x00028cb8
        /*0c38*/ 	.short	0x0100
        /*0c3a*/ 	.byte	0x08
	.zero		1


	//   ....[21]....
        /*0c3c*/ 	.word	0x00000900
        /*0c40*/ 	.word	0x000000ff
        /*0c44*/ 	.word	0x00028cc8
        /*0c48*/ 	.short	0x0100
        /*0c4a*/ 	.byte	0x08
	.zero		1


	//   ....[22]....
        /*0c4c*/ 	.word	0x00002d70
        /*0c50*/ 	.word	0x0000004b
        /*0c54*/ 	.word	0x00028c90
        /*0c58*/ 	.short	0x010a
        /*0c5a*/ 	.byte	0x3f
	.zero		1


	//   ....[23]....
        /*0c5c*/ 	.word	0x00003700
        /*0c60*/ 	.word	0x0000004b
        /*0c64*/ 	.word	0x00028c90
        /*0c68*/ 	.short	0x010a
        /*0c6a*/ 	.byte	0x3f
	.zero		1


	//   ....[24]....
        /*0c6c*/ 	.word	0x00003f90
        /*0c70*/ 	.word	0x0000004b
        /*0c74*/ 	.word	0x00028c90
        /*0c78*/ 	.short	0x010a
        /*0c7a*/ 	.byte	0x3f
	.zero		1


	//   ....[25]....
        /*0c7c*/ 	.word	0x00004190
        /*0c80*/ 	.word	0x00000004
        /*0c84*/ 	.word	0x00000000
        /*0c88*/ 	.short	0x0101
        /*0c8a*/ 	.byte	0x3f
	.zero		1


	//   ....[26]....
        /*0c8c*/ 	.word	0x000041d0
        /*0c90*/ 	.word	0x0000004b
        /*0c94*/ 	.word	0x00028cb0
        /*0c98*/ 	.short	0x010a
        /*0c9a*/ 	.byte	0x3f
	.zero		1


	//   ....[27]....
        /*0c9c*/ 	.word	0x00004800
        /*0ca0*/ 	.word	0x0000004b
        /*0ca4*/ 	.word	0x00000000
        /*0ca8*/ 	.short	0x0101
        /*0caa*/ 	.byte	0x3f
	.zero		1


	//   ....[28]....
        /*0cac*/ 	.word	0x00005170
        /*0cb0*/ 	.word	0x00000005
        /*0cb4*/ 	.word	0x00028c50
        /*0cb8*/ 	.short	0x010a
        /*0cba*/ 	.byte	0x3f
	.zero		1


	//   ....[29]....
        /*0cbc*/ 	.word	0x00005530
        /*0cc0*/ 	.word	0x00000005
        /*0cc4*/ 	.word	0x00000000
        /*0cc8*/ 	.short	0x0101
        /*0cca*/ 	.byte	0x3f
	.zero		1


	//   ....[30]....
        /*0ccc*/ 	.word	0x00005e70
        /*0cd0*/ 	.word	0x00000015
        /*0cd4*/ 	.word	0x00028c50
        /*0cd8*/ 	.short	0x010a
        /*0cda*/ 	.byte	0x3f
	.zero		1


	//   ....[31]....
        /*0cdc*/ 	.word	0x00005ec0
        /*0ce0*/ 	.word	0x00000015
        /*0ce4*/ 	.word	0x00028c50
        /*0ce8*/ 	.short	0x010a
        /*0cea*/ 	.byte	0x3f
	.zero		1


	//   ....[32]....
        /*0cec*/ 	.word	0x00006190
        /*0cf0*/ 	.word	0x00000015
        /*0cf4*/ 	.word	0x00000000
        /*0cf8*/ 	.short	0x0101
        /*0cfa*/ 	.byte	0x3f
	.zero		1


	//   ....[33]....
        /*0cfc*/ 	.word	0x00007450
        /*0d00*/ 	.word	0x00000002
        /*0d04*/ 	.word	0x00028c00
        /*0d08*/ 	.short	0x010a
        /*0d0a*/ 	.byte	0x3f
	.zero		1


	//   ....[34]....
        /*0d0c*/ 	.word	0x000074a0
        /*0d10*/ 	.word	0x00000002
        /*0d14*/ 	.word	0x00028c00
        /*0d18*/ 	.short	0x010a
        /*0d1a*/ 	.byte	0x3f
	.zero		1


	//   ....[35]....
        /*0d1c*/ 	.word	0x00007f40
        /*0d20*/ 	.word	0x00000002
        /*0d24*/ 	.word	0x00028c00
        /*0d28*/ 	.short	0x010a
        /*0d2a*/ 	.byte	0x3f
	.zero		1


	//   ....[36]....
        /*0d2c*/ 	.word	0x00009300
        /*0d30*/ 	.word	0x00000002
        /*0d34*/ 	.word	0x00028c00
        /*0d38*/ 	.short	0x010a
        /*0d3a*/ 	.byte	0x3f
	.zero		1


	//   ....[37]....
        /*0d3c*/ 	.word	0x0000a190
        /*0d40*/ 	.word	0x00000015
        /*0d44*/ 	.word	0x00028c30
        /*0d48*/ 	.short	0x010a
        /*0d4a*/ 	.byte	0x3f
	.zero		1


	//   ....[38]....
        /*0d4c*/ 	.word	0x0000a230
        /*0d50*/ 	.word	0x00000015
        /*0d54*/ 	.word	0x00028c30
        /*0d58*/ 	.short	0x010a
        /*0d5a*/ 	.byte	0x3f
	.zero		1


	//   ....[39]....
        /*0d5c*/ 	.word	0x0000b4a0
        /*0d60*/ 	.word	0x0000001e
        /*0d64*/ 	.word	0x00000000
        /*0d68*/ 	.short	0x0101
        /*0d6a*/ 	.byte	0x3f
	.zero		1


	//   ....[40]....
        /*0d6c*/ 	.word	0x0000b900
        /*0d70*/ 	.word	0x00000015
        /*0d74*/ 	.word	0x00028c50
        /*0d78*/ 	.short	0x010a
        /*0d7a*/ 	.byte	0x3f
	.zero		1


	//   ....[41]....
        /*0d7c*/ 	.word	0x0000b9d0
        /*0d80*/ 	.word	0x00000015
        /*0d84*/ 	.word	0x00028c50
        /*0d88*/ 	.short	0x010a
        /*0d8a*/ 	.byte	0x3f
	.zero		1


	//   ....[42]....
        /*0d8c*/ 	.word	0x0000bd20
        /*0d90*/ 	.word	0x00000015
        /*0d94*/ 	.word	0x00000000
        /*0d98*/ 	.short	0x0101
        /*0d9a*/ 	.byte	0x3f
	.zero		1


	//   ....[43]....
        /*0d9c*/ 	.word	0x0000be40
        /*0da0*/ 	.word	0x000000d7
        /*0da4*/ 	.word	0x00028c30
        /*0da8*/ 	.short	0x010a
        /*0daa*/ 	.byte	0x3f
	.zero		1


	//   ....[44]....
        /*0dac*/ 	.word	0x0000bf00
        /*0db0*/ 	.word	0x000000d7
        /*0db4*/ 	.word	0x00028c30
        /*0db8*/ 	.short	0x010a
        /*0dba*/ 	.byte	0x3f
	.zero		1


	//   ....[45]....
        /*0dbc*/ 	.word	0x0000cea0
        /*0dc0*/ 	.word	0x0000000f
        /*0dc4*/ 	.word	0x00000000
        /*0dc8*/ 	.short	0x0101
        /*0dca*/ 	.byte	0x3f
	.zero		1


	//   ....[46]....
        /*0dcc*/ 	.word	0x0000de00
        /*0dd0*/ 	.word	0x000000d7
        /*0dd4*/ 	.word	0x00028c50
        /*0dd8*/ 	.short	0x010a
        /*0dda*/ 	.byte	0x3f
	.zero		1


	//   ....[47]....
        /*0ddc*/ 	.word	0x0000de50
        /*0de0*/ 	.word	0x000000d7
        /*0de4*/ 	.word	0x00028c50
        /*0de8*/ 	.short	0x010a
        /*0dea*/ 	.byte	0x3f
	.zero		1


	//   ....[48]....
        /*0dec*/ 	.word	0x0000e150
        /*0df0*/ 	.word	0x000000d7
        /*0df4*/ 	.word	0x00000000
        /*0df8*/ 	.short	0x0101
        /*0dfa*/ 	.byte	0x3f
	.zero		1


	//   ....[49]....
        /*0dfc*/ 	.word	0x0000e280
        /*0e00*/ 	.word	0x00000015
        /*0e04*/ 	.word	0x00028c30
        /*0e08*/ 	.short	0x010a
        /*0e0a*/ 	.byte	0x3f
	.zero		1


	//   ....[50]....
        /*0e0c*/ 	.word	0x0000e2f0
        /*0e10*/ 	.word	0x00000015
        /*0e14*/ 	.word	0x00028c30
        /*0e18*/ 	.short	0x010a
        /*0e1a*/ 	.byte	0x3f
	.zero		1


	//   ....[51]....
        /*0e1c*/ 	.word	0x0000ede0
        /*0e20*/ 	.word	0x00000014
        /*0e24*/ 	.word	0x00000000
        /*0e28*/ 	.short	0x0101
        /*0e2a*/ 	.byte	0x3f
	.zero		1


	//   ....[52]....
        /*0e2c*/ 	.word	0x0000fc40
        /*0e30*/ 	.word	0x00000015
        /*0e34*/ 	.word	0x00028c50
        /*0e38*/ 	.short	0x010a
        /*0e3a*/ 	.byte	0x3f
	.zero		1


	//   ....[53]....
        /*0e3c*/ 	.word	0x0000fc90
        /*0e40*/ 	.word	0x00000015
        /*0e44*/ 	.word	0x00028c50
        /*0e48*/ 	.short	0x010a
        /*0e4a*/ 	.byte	0x3f
	.zero		1


	//   ....[54]....
        /*0e4c*/ 	.word	0x0000ff90
        /*0e50*/ 	.word	0x00000015
        /*0e54*/ 	.word	0x00000000
        /*0e58*/ 	.short	0x0101
        /*0e5a*/ 	.byte	0x3f
	.zero		1


	//   ....[55]....
        /*0e5c*/ 	.word	0x000127b0
        /*0e60*/ 	.word	0x00000004
        /*0e64*/ 	.word	0x00000000
        /*0e68*/ 	.short	0x0101
        /*0e6a*/ 	.byte	0x3f
	.zero		1


	//   ....[56]....
        /*0e6c*/ 	.word	0x00013380
        /*0e70*/ 	.word	0x00000008
        /*0e74*/ 	.word	0x00000000
        /*0e78*/ 	.short	0x0101
        /*0e7a*/ 	.byte	0x3f
	.zero		1


	//   ....[57]....
        /*0e7c*/ 	.word	0x000171b0
        /*0e80*/ 	.word	0x00000012
        /*0e84*/ 	.word	0x00028c20
        /*0e88*/ 	.short	0x010a
        /*0e8a*/ 	.byte	0x3f
	.zero		1


	//   ....[58]....
        /*0e8c*/ 	.word	0x00017280
        /*0e90*/ 	.word	0x00000005
        /*0e94*/ 	.word	0x00028ca0
        /*0e98*/ 	.short	0x010a
        /*0e9a*/ 	.byte	0x3f
	.zero		1


	//   ....[59]....
        /*0e9c*/ 	.word	0x000174c0
        /*0ea0*/ 	.word	0x00000005
        /*0ea4*/ 	.word	0x00028cc0
        /*0ea8*/ 	.short	0x010a
        /*0eaa*/ 	.byte	0x3f
	.zero		1


	//   ....[60]....
        /*0eac*/ 	.word	0x00017f20
        /*0eb0*/ 	.word	0x00000005
        /*0eb4*/ 	.word	0x00028ca0
        /*0eb8*/ 	.short	0x010a
        /*0eba*/ 	.byte	0x3f
	.zero		1


	//   ....[61]....
        /*0ebc*/ 	.word	0x00018150
        /*0ec0*/ 	.word	0x00000005
        /*0ec4*/ 	.word	0x00028cc0
        /*0ec8*/ 	.short	0x010a
        /*0eca*/ 	.byte	0x3f
	.zero		1


	//   ....[62]....
        /*0ecc*/ 	.word	0x00019740
        /*0ed0*/ 	.word	0x00000000
        /*0ed4*/ 	.word	0x00028c40
        /*0ed8*/ 	.short	0x010a
        /*0eda*/ 	.byte	0x3f
	.zero		1


	//   ....[63]....
        /*0edc*/ 	.word	0x0001a230
        /*0ee0*/ 	.word	0x00000012
        /*0ee4*/ 	.word	0x00028c00
        /*0ee8*/ 	.short	0x0107
        /*0eea*/ 	.byte	0x3f
	.zero		1


	//   ....[64]....
        /*0eec*/ 	.word	0x0001a320
        /*0ef0*/ 	.word	0x00000012
        /*0ef4*/ 	.word	0x00028c00
        /*0ef8*/ 	.short	0x0101
        /*0efa*/ 	.byte	0x3f
	.zero		1


	//   ....[65]....
        /*0efc*/ 	.word	0x0001a340
        /*0f00*/ 	.word	0x00000012
        /*0f04*/ 	.word	0x00028c20
        /*0f08*/ 	.short	0x010a
        /*0f0a*/ 	.byte	0x3f
	.zero		1


	//   ....[66]....
        /*0f0c*/ 	.word	0x0001a420
        /*0f10*/ 	.word	0x00000000
        /*0f14*/ 	.word	0x00028c60
        /*0f18*/ 	.short	0x010a
        /*0f1a*/ 	.byte	0x3f
	.zero		1


	//   ....[67]....
        /*0f1c*/ 	.word	0x0001b0b0
        /*0f20*/ 	.word	0x00000002
        /*0f24*/ 	.word	0x00028c40
        /*0f28*/ 	.short	0x010a
        /*0f2a*/ 	.byte	0x3f
	.zero		1


	//   ....[68]....
        /*0f2c*/ 	.word	0x0001b310
        /*0f30*/ 	.word	0x00000002
        /*0f34*/ 	.word	0x00028c60
        /*0f38*/ 	.short	0x010a
        /*0f3a*/ 	.byte	0x3f
	.zero		1


	//   ....[69]....
        /*0f3c*/ 	.word	0x0001bed0
        /*0f40*/ 	.word	0x00000002
        /*0f44*/ 	.word	0x00028c40
        /*0f48*/ 	.short	0x010a
        /*0f4a*/ 	.byte	0x3f
	.zero		1


	//   ....[70]....
        /*0f4c*/ 	.word	0x0001c120
        /*0f50*/ 	.word	0x00000002
        /*0f54*/ 	.word	0x00028c60
        /*0f58*/ 	.short	0x010a
        /*0f5a*/ 	.byte	0x3f
	.zero		1


	//   ....[71]....
        /*0f5c*/ 	.word	0x0001cc60
        /*0f60*/ 	.word	0x00000003
        /*0f64*/ 	.word	0x00028c40
        /*0f68*/ 	.short	0x010a
        /*0f6a*/ 	.byte	0x3f
	.zero		1


	//   ....[72]....
        /*0f6c*/ 	.word	0x0001cec0
        /*0f70*/ 	.word	0x00000003
        /*0f74*/ 	.word	0x00028c60
        /*0f78*/ 	.short	0x010a
        /*0f7a*/ 	.byte	0x3f
	.zero		1


	//   ....[73]....
        /*0f7c*/ 	.word	0x0001ec40
        /*0f80*/ 	.word	0x00000000
        /*0f84*/ 	.word	0x00028c20
        /*0f88*/ 	.short	0x010a
        /*0f8a*/ 	.byte	0x3f
	.zero		1


	//   ....[74]....
        /*0f8c*/ 	.word	0x0001edf0
        /*0f90*/ 	.word	0x00000006
        /*0f94*/ 	.word	0x00000000
        /*0f98*/ 	.short	0x010a
        /*0f9a*/ 	.byte	0x3f
	.zero		1


	//   ....[75]....
        /*0f9c*/ 	.word	0x0001ee60
        /*0fa0*/ 	.word	0x00000007
        /*0fa4*/ 	.word	0x00000000
        /*0fa8*/ 	.short	0x010a
        /*0faa*/ 	.byte	0x3f
	.zero		1


	//   ....[76]....
        /*0fac*/ 	.word	0x0001eed0
        /*0fb0*/ 	.word	0x00000004
        /*0fb4*/ 	.word	0x00000000
        /*0fb8*/ 	.short	0x010a
        /*0fba*/ 	.byte	0x3f
	.zero		1


	//   ....[77]....
        /*0fbc*/ 	.word	0x0001ef00
        /*0fc0*/ 	.word	0x00000003
        /*0fc4*/ 	.word	0x00000000
        /*0fc8*/ 	.short	0x010a
        /*0fca*/ 	.byte	0x3f
	.zero		1


	//   ....[78]....
        /*0fcc*/ 	.word	0x0001ef60
        /*0fd0*/ 	.word	0x0000004b
        /*0fd4*/ 	.word	0x00028c90
        /*0fd8*/ 	.short	0x010a
        /*0fda*/ 	.byte	0x3f
	.zero		1


	//   ....[79]....
        /*0fdc*/ 	.word	0x0001efb0
        /*0fe0*/ 	.word	0x0000004b
        /*0fe4*/ 	.word	0x00028c90
        /*0fe8*/ 	.short	0x010a
        /*0fea*/ 	.byte	0x3f
	.zero		1


	//   ....[80]....
        /*0fec*/ 	.word	0x0001f000
        /*0ff0*/ 	.word	0x0000004b
        /*0ff4*/ 	.word	0x00028c90
        /*0ff8*/ 	.short	0x010a
        /*0ffa*/ 	.byte	0x3f
	.zero		1


	//   ....[81]....
        /*0ffc*/ 	.word	0x0001f050
        /*1000*/ 	.word	0x0000004b
        /*1004*/ 	.word	0x00028cb0
        /*1008*/ 	.short	0x010a
        /*100a*/ 	.byte	0x3f
	.zero		1


	//   ....[82]....
        /*100c*/ 	.word	0x0001f0a0
        /*1010*/ 	.word	0x00000005
        /*1014*/ 	.word	0x00028c50
        /*1018*/ 	.short	0x010a
        /*101a*/ 	.byte	0x3f
	.zero		1


	//   ....[83]....
        /*101c*/ 	.word	0x0001f0f0
        /*1020*/ 	.word	0x00000015
        /*1024*/ 	.word	0x00028c50
        /*1028*/ 	.short	0x010a
        /*102a*/ 	.byte	0x3f
	.zero		1


	//   ....[84]....
        /*102c*/ 	.word	0x0001f4e0
        /*1030*/ 	.word	0x00000002
        /*1034*/ 	.word	0x00028c00
        /*1038*/ 	.short	0x010a
        /*103a*/ 	.byte	0x3f
	.zero		1


	//   ....[85]....
        /*103c*/ 	.word	0x0001f8e0
        /*1040*/ 	.word	0x00000002
        /*1044*/ 	.word	0x00028c00
        /*1048*/ 	.short	0x010a
        /*104a*/ 	.byte	0x3f
	.zero		1


	//   ....[86]....
        /*104c*/ 	.word	0x0001f930
        /*1050*/ 	.word	0x00000015
        /*1054*/ 	.word	0x00028c30
        /*1058*/ 	.short	0x010a
        /*105a*/ 	.byte	0x3f
	.zero		1


	//   ....[87]....
        /*105c*/ 	.word	0x0001f980
        /*1060*/ 	.word	0x00000015
        /*1064*/ 	.word	0x00028c50
        /*1068*/ 	.short	0x010a
        /*106a*/ 	.byte	0x3f
	.zero		1


	//   ....[88]....
        /*106c*/ 	.word	0x0001f9d0
        /*1070*/ 	.word	0x000000d7
        /*1074*/ 	.word	0x00028c30
        /*1078*/ 	.short	0x010a
        /*107a*/ 	.byte	0x3f
	.zero		1


	//   ....[89]....
        /*107c*/ 	.word	0x0001fa20
        /*1080*/ 	.word	0x000000d7
        /*1084*/ 	.word	0x00028c50
        /*1088*/ 	.short	0x010a
        /*108a*/ 	.byte	0x3f
	.zero		1


	//   ....[90]....
        /*108c*/ 	.word	0x0001fa70
        /*1090*/ 	.word	0x00000015
        /*1094*/ 	.word	0x00028c30
        /*1098*/ 	.short	0x010a
        /*109a*/ 	.byte	0x3f
	.zero		1


	//   ....[91]....
        /*109c*/ 	.word	0x0001fac0
        /*10a0*/ 	.word	0x00000015
        /*10a4*/ 	.word	0x00028c50
        /*10a8*/ 	.short	0x010a
        /*10aa*/ 	.byte	0x3f
	.zero		1


	//   ....[92]....
        /*10ac*/ 	.word	0x0001fc60
        /*10b0*/ 	.word	0x00000012
        /*10b4*/ 	.word	0x00028c20
        /*10b8*/ 	.short	0x010a
        /*10ba*/ 	.byte	0x3f
	.zero		1


	//   ....[93]....
        /*10bc*/ 	.word	0x0001fcb0
        /*10c0*/ 	.word	0x00000005
        /*10c4*/ 	.word	0x00028ca0
        /*10c8*/ 	.short	0x010a
        /*10ca*/ 	.byte	0x3f
	.zero		1


	//   ....[94]....
        /*10cc*/ 	.word	0x0001fd00
        /*10d0*/ 	.word	0x00000005
        /*10d4*/ 	.word	0x00028cc0
        /*10d8*/ 	.short	0x010a
        /*10da*/ 	.byte	0x3f
	.zero		1


	//   ....[95]....
        /*10dc*/ 	.word	0x0001fd50
        /*10e0*/ 	.word	0x00000005
        /*10e4*/ 	.word	0x00028ca0
        /*10e8*/ 	.short	0x010a
        /*10ea*/ 	.byte	0x3f
	.zero		1


	//   ....[96]....
        /*10ec*/ 	.word	0x0001fda0
        /*10f0*/ 	.word	0x00000005
        /*10f4*/ 	.word	0x00028cc0
        /*10f8*/ 	.short	0x010a
        /*10fa*/ 	.byte	0x3f
	.zero		1


	//   ....[97]....
        /*10fc*/ 	.word	0x0001ff40
        /*1100*/ 	.word	0x00000000
        /*1104*/ 	.word	0x00028c40
        /*1108*/ 	.short	0x010a
        /*110a*/ 	.byte	0x3f
	.zero		1


	//   ....[98]....
        /*110c*/ 	.word	0x000204c0
        /*1110*/ 	.word	0x00000012
        /*1114*/ 	.word	0x00028c20
        /*1118*/ 	.short	0x010a
        /*111a*/ 	.byte	0x3f
	.zero		1


	//   ....[99]....
        /*111c*/ 	.word	0x00020510
        /*1120*/ 	.word	0x00000000
        /*1124*/ 	.word	0x00028c60
        /*1128*/ 	.short	0x010a
        /*112a*/ 	.byte	0x3f
	.zero		1


	//   ....[100]....
        /*112c*/ 	.word	0x00020560
        /*1130*/ 	.word	0x00000002
        /*1134*/ 	.word	0x00028c40
        /*1138*/ 	.short	0x010a
        /*113a*/ 	.byte	0x3f
	.zero		1


	//   ....[101]....
        /*113c*/ 	.word	0x000205b0
        /*1140*/ 	.word	0x00000002
        /*1144*/ 	.word	0x00028c60
        /*1148*/ 	.short	0x010a
        /*114a*/ 	.byte	0x3f
	.zero		1


	//   ....[102]....
        /*114c*/ 	.word	0x00020600
        /*1150*/ 	.word	0x00000002
        /*1154*/ 	.word	0x00028c40
        /*1158*/ 	.short	0x010a
        /*115a*/ 	.byte	0x3f
	.zero		1


	//   ....[103]....
        /*115c*/ 	.word	0x00020650
        /*1160*/ 	.word	0x00000002
        /*1164*/ 	.word	0x00028c60
        /*1168*/ 	.short	0x010a
        /*116a*/ 	.byte	0x3f
	.zero		1


	//   ....[104]....
        /*116c*/ 	.word	0x000206a0
        /*1170*/ 	.word	0x00000003
        /*1174*/ 	.word	0x00028c40
        /*1178*/ 	.short	0x010a
        /*117a*/ 	.byte	0x3f
	.zero		1


	//   ....[105]....
        /*117c*/ 	.word	0x000206f0
        /*1180*/ 	.word	0x00000003
        /*1184*/ 	.word	0x00028c60
        /*1188*/ 	.short	0x010a
        /*118a*/ 	.byte	0x3f
	.zero		1


	//   ....[106]....
        /*118c*/ 	.word	0x00021270
        /*1190*/ 	.word	0x00000000
        /*1194*/ 	.word	0x00028c20
        /*1198*/ 	.short	0x010a
        /*119a*/ 	.byte	0x3f
	.zero		1


	//   ....[107]....
        /*119c*/ 	.word	0x00021410
        /*11a0*/ 	.word	0x00000006
        /*11a4*/ 	.word	0x00000000
        /*11a8*/ 	.short	0x010a
        /*11aa*/ 	.byte	0x3f
	.zero		1


	//   ....[108]....
        /*11ac*/ 	.word	0x00021460
        /*11b0*/ 	.word	0x00000007
        /*11b4*/ 	.word	0x00000000
        /*11b8*/ 	.short	0x010a
        /*11ba*/ 	.byte	0x3f
	.zero		1


	//   ....[109]....
        /*11bc*/ 	.word	0x000214b0
        /*11c0*/ 	.word	0x00000004
        /*11c4*/ 	.word	0x00000000
        /*11c8*/ 	.short	0x010a
        /*11ca*/ 	.byte	0x3f
	.zero		1


	//----- nvinfo : EIATTR_NUM_MBARRIERS
	.align		4
.L_590:
        /*11cc*/ 	.byte	0x03, 0x38
        /*11ce*/ 	.short	0x0016


	//----- nvinfo : EIATTR_EXIT_INSTR_OFFSETS
	.align		4
        /*11d0*/ 	.byte	0x04, 0x1c
        /*11d2*/ 	.short	(.L_592 - .L_591)


	//   ....[0]....
.L_591:
        /*11d4*/ 	.word	0x0001ef50


	//----- nvinfo : EIATTR_MAX_THREADS
	.align		4
.L_592:
        /*11d8*/ 	.byte	0x04, 0x05
        /*11da*/ 	.short	(.L_594 - .L_593)
.L_593:
        /*11dc*/ 	.word	0x00000180
        /*11e0*/ 	.word	0x00000001
        /*11e4*/ 	.word	0x00000001


	//----- nvinfo : EIATTR_CRS_STACK_SIZE
	.align		4
.L_594:
        /*11e8*/ 	.byte	0x04, 0x1e
        /*11ea*/ 	.short	(.L_596 - .L_595)
.L_595:
        /*11ec*/ 	.word	0x00000000


	//----- nvinfo : EIATTR_CBANK_PARAM_SIZE
	.align		4
.L_596:
        /*11f0*/ 	.byte	0x03, 0x19
        /*11f2*/ 	.short	0x0af0


	//----- nvinfo : EIATTR_PARAM_CBANK
	.align		4
        /*11f4*/ 	.byte	0x04, 0x0a
        /*11f6*/ 	.short	(.L_598 - .L_597)
	.align		4
.L_597:
        /*11f8*/ 	.word	index@(.nv.constant0._ZN7cutlass13device_kernelIN5flash11enable_sm90INS1_16FlashAttnFwdSm90INS1_25CollectiveMainloopFwdSm90ILi2EN4cute5tupleIJNS5_1CILi1EEES8_S8_EEENS6_IJNS7_ILi64EEESA_SA_EEELi512ENS_6half_tEfNS_4arch4Sm90ELb1ELb0ELb1ELb1ELb0ELb1ELb0ELb0ELb0ELb1ELb1ELb0EEENS1_21CollectiveEpilogueFwdINS6_IJSA_NS7_ILi512EEESA_EEES9_SC_SE_Li256ELb1ELb1ELb1ELb0EEENS1_36VarlenDynamicPersistentTileSchedulerILi64ELi64ELi256ELi128ELb1ELb1ELb1ELb1ELb1ELb1EEEEEEEEEvNT_6ParamsE)
        /*11fc*/ 	.short	0x0210
        /*11fe*/ 	.short	0x0af0


	//----- nvinfo : EIATTR_SW_WAR
	.align		4
.L_598:
        /*1200*/ 	.byte	0x04, 0x36
        /*1202*/ 	.short	(.L_600 - .L_599)
.L_599:
        /*1204*/ 	.word	0x00000008
.L_600:


//--------------------- .nv.info._ZN7cutlass13device_kernelIN5flash11enable_sm90INS1_16FlashAttnFwdSm90INS1_25CollectiveMainloopFwdSm90ILi2EN4cute5tupleIJNS5_1CILi1EEES8_S8_EEENS6_IJNS7_ILi64EEESA_SA_EEELi512ENS_6half_tEfNS_4arch4Sm90ELb1ELb0ELb1ELb1ELb0ELb0ELb1ELb0ELb0ELb1ELb1ELb0EEENS1_21CollectiveEpilogueFwdINS6_IJSA_NS7_ILi512EEESA_EEES9_SC_SE_Li256ELb1ELb1ELb1ELb0EEENS1_36VarlenDynamicPersistentTileSchedulerILi64ELi64ELi256ELi128ELb1ELb1ELb1ELb1ELb1ELb1EEEEEEEEEvNT_6ParamsE --------------------------
	.section	.nv.info._ZN7cutlass13device_kernelIN5flash11enable_sm90INS1_16FlashAttnFwdSm90INS1_25CollectiveMainloopFwdSm90ILi2EN4cute5tupleIJNS5_1CILi1EEES8_S8_EEENS6_IJNS7_ILi64EEESA_SA_EEELi512ENS_6half_tEfNS_4arch4Sm90ELb1ELb0ELb1ELb1ELb0ELb0ELb1ELb0ELb0ELb1ELb1ELb0EEENS1_21CollectiveEpilogueFwdINS6_IJSA_NS7_ILi512EEESA_EEES9_SC_SE_Li256ELb1ELb1ELb1ELb0EEENS1_36VarlenDynamicPersistentTileSchedulerILi64ELi64ELi256ELi128ELb1ELb1ELb1ELb1ELb1ELb1EEEEEEEEEvNT_6ParamsE,"",@"SHT_CUDA_INFO"
	.sectionflags	@""
	.align	4


	//----- nvinfo : EIATTR_CUDA_API_VERSION
	.align		4
        /*0000*/ 	.byte	0x04, 0x37
        /*0002*/ 	.short	(.L_602 - .L_601)
.L_601:
        /*0004*/ 	.word	0x00000082


	//----- nvinfo : EIATTR_KPARAM_INFO
	.align		4
.L_602:
        /*0008*/ 	.byte	0x04, 0x17
        /*000a*/ 	.short	(.L_604 - .L_603)
.L_603:
        /*000c*/ 	.word	0x00000000
        /*0010*/ 	.short	0x0000
        /*0012*/ 	.short	0x0070
        /*0014*/ 	.byte	0x00, 0xf0, 0x01, 0x2e


	//----- nvinfo : EIATTR_SPARSE_MMA_MASK
	.align		4
.L_604:
        /*0018*/ 	.byte	0x03, 0x50
        /*001a*/ 	.short	0x0000


	//----- nvinfo : EIATTR_MAXREG_COUNT
	.align		4
        /*001c*/ 	.byte	0x03, 0x1b
        /*001e*/ 	.short	0x00a8


	//----- nvinfo : EIATTR_NUM_BARRIERS
	.align		4
        /*0020*/ 	.byte	0x02, 0x4c
        /*0022*/ 	.byte	0x10
	.zero		1


	//----- nvinfo : EIATTR_EXTERNS
	.align		4
        /*0024*/ 	.byte	0x04, 0x0f
        /*0026*/ 	.short	(.L_606 - .L_605)


	//   ....[0]....
	.align		4
.L_605:
        /*0028*/ 	.word	index@(__assertfail)


	//----- nvinfo : EIATTR_ANNOTATIONS
	.align		4
.L_606:
        /*002c*/ 	.byte	0x04, 0x55
        /*002e*/ 	.short	(.L_608 - .L_607)


	//   ....[0]....
.L_607:
        /* <DEDUP_REMOVED lines=88> */


	//----- nvinfo : EIATTR_MERCURY_ISA_VERSION
	.align		4
.L_608:
        /*0598*/ 	.byte	0x03, 0x5f
        /*059a*/ 	.short	0x0101


	//----- nvinfo : EIATTR_UNUSED_LOAD_BYTE_OFFSET
	.align		4
        /*059c*/ 	.byte	0x04, 0x44
        /*059e*/ 	.short	(.L_610 - .L_609)


	//   ....[0]....
.L_609:
        /*05a0*/ 	.word	0x00000a40
        /*05a4*/ 	.word	0x0000fff0


	//   ....[1]....
        /*05a8*/ 	.word	0x0000e460
        /*05ac*/ 	.word	0x0000fff0


	//----- nvinfo : EIATTR_INT_WARP_WIDE_INSTR_OFFSETS
	.align		4
.L_610:
        /*05b0*/ 	.byte	0x04, 0x31
        /*05b2*/ 	.short	(.L_612 - .L_611)


	//   ....[0]....
.L_611:
        /*05b4*/ 	.word	0x00000130


	//   ....[1]....
        /*05b8*/ 	.word	0x00000170


	//   ....[2]....
        /*05bc*/ 	.word	0x000001e0


	//   ....[3]....
        /*05c0*/ 	.word	0x000001f0


	//   ....[4]....
        /*05c4*/ 	.word	0x00014880


	//   ....[5]....
        /*05c8*/ 	.word	0x000148e0


	//   ....[6]....
        /*05cc*/ 	.word	0x0001a270


	//   ....[7]....
        /*05d0*/ 	.word	0x0001a300


	//----- nvinfo : EIATTR_COOP_GROUP_MASK_REGIDS
	.align		4
.L_612:
        /*05d4*/ 	.byte	0x04, 0x29
        /*05d6*/ 	.short	(.L_614 - .L_613)


	//   ....[0]....
.L_613:
        /*05d8*/ 	.word	0xffffffff


	//   ....[1]....
        /*05dc*/ 	.word	0xffffffff


	//   ....[2]....
        /*05e0*/ 	.word	0xffffffff


	//   ....[3]....
        /*05e4*/ 	.word	0xffffffff


	//   ....[4]....
        /*05e8*/ 	.word	0xffffffff


	//   ....[5]....
        /*05ec*/ 	.word	0xffffffff


	//   ....[6]....
        /*05f0*/ 	.word	0xffffffff


	//   ....[7]....
        /*05f4*/ 	.word	0xffffffff


	//   ....[8]....
        /*05f8*/ 	.word	0xffffffff


	//   ....[9]....
        /*05fc*/ 	.word	0xffffffff


	//   ....[10]....
        /*0600*/ 	.word	0xffffffff


	//   ....[11]....
        /*0604*/ 	.word	0xffffffff


	//   ....[12]....
        /*0608*/ 	.word	0xffffffff


	//   ....[13]....
        /*060c*/ 	.word	0xffffffff


	//   ....[14]....
        /*0610*/ 	.word	0xffffffff


	//   ....[15]....
        /*0614*/ 	.word	0xffffffff


	//   ....[16]....
        /*0618*/ 	.word	0xffffffff


	//   ....[17]....
        /*061c*/ 	.word	0xffffffff


	//   ....[18]....
        /*0620*/ 	.word	0xffffffff


	//   ....[19]....
        /*0624*/ 	.word	0xffffffff


	//   ....[20]....
        /*0628*/ 	.word	0xffffffff


	//   ....[21]....
        /*062c*/ 	.word	0xffffffff


	//   ....[22]....
        /*0630*/ 	.word	0xffffffff


	//   ....[23]....
        /*0634*/ 	.word	0xffffffff


	//   ....[24]....
        /*0638*/ 	.word	0xffffffff


	//   ....[25]....
        /*063c*/ 	.word	0xffffffff


	//   ....[26]....
        /*0640*/ 	.word	0xffffffff


	//   ....[27]....
        /*0644*/ 	.word	0xffffffff


	//   ....[28]....
        /*0648*/ 	.word	0xffffffff


	//   ....[29]....
        /*064c*/ 	.word	0xffffffff


	//   ....[30]....
        /*0650*/ 	.word	0xffffffff


	//   ....[31]....
        /*0654*/ 	.word	0xffffffff


	//   ....[32]....
        /*0658*/ 	.word	0xffffffff


	//   ....[33]....
        /*065c*/ 	.word	0xffffffff


	//   ....[34]....
        /*0660*/ 	.word	0xffffffff


	//   ....[35]....
        /*0664*/ 	.word	0xffffffff


	//   ....[36]....
        /*0668*/ 	.word	0xffffffff


	//   ....[37]....
        /*066c*/ 	.word	0xffffffff


	//   ....[38]....
        /*0670*/ 	.word	0xffffffff


	//   ....[39]....
        /*0674*/ 	.word	0xffffffff


	//   ....[40]....
        /*0678*/ 	.word	0xffffffff


	//   ....[41]....
        /*067c*/ 	.word	0xffffffff


	//   ....[42]....
        /*0680*/ 	.word	0xffffffff


	//   ....[43]....
        /*0684*/ 	.word	0xffffffff


	//   ....[44]....
        /*0688*/ 	.word	0xffffffff


	//   ....[45]....
        /*068c*/ 	.word	0xffffffff


	//   ....[46]....
        /*0690*/ 	.word	0xffffffff


	//   ....[47]....
        /*0694*/ 	.word	0xffffffff


	//   ....[48]....
        /*0698*/ 	.word	0xffffffff


	//   ....[49]....
        /*069c*/ 	.word	0xffffffff


	//   ....[50]....
        /*06a0*/ 	.word	0xffffffff


	//   ....[51]....
        /*06a4*/ 	.word	0xffffffff


	//   ....[52]....
        /*06a8*/ 	.word	0xffffffff


	//   ....[53]....
        /*06ac*/ 	.word	0xffffffff


	//   ....[54]....
        /*06b0*/ 	.word	0xffffffff


	//   ....[55]....
        /*06b4*/ 	.word	0xffffffff


	//   ....[56]....
        /*06b8*/ 	.word	0xffffffff


	//   ....[57]....
        /*06bc*/ 	.word	0xffffffff


	//   ....[58]....
        /*06c0*/ 	.word	0xffffffff


	//   ....[59]....
        /*06c4*/ 	.word	0xffffffff


	//   ....[60]....
        /*06c8*/ 	.word	0xffffffff


	//   ....[61]....
        /*06cc*/ 	.word	0xffffffff


	//   ....[62]....
        /*06d0*/ 	.word	0xffffffff


	//   ....[63]....
        /*06d4*/ 	.word	0xffffffff


	//   ....[64]....
        /*06d8*/ 	.word	0xffffffff


	//   ....[65]....
        /*06dc*/ 	.word	0xffffffff


	//   ....[66]....
        /*06e0*/ 	.word	0xffffffff


	//   ....[67]....
        /*06e4*/ 	.word	0xffffffff


	//   ....[68]....
        /*06e8*/ 	.word	0xffffffff


	//   ....[69]....
        /*06ec*/ 	.word	0xffffffff


	//   ....[70]....
        /*06f0*/ 	.word	0xffffffff


	//   ....[71]....
        /*06f4*/ 	.word	0xffffffff


	//   ....[72]....
        /*06f8*/ 	.word	0xffffffff


	//   ....[73]....
        /*06fc*/ 	.word	0xffffffff


	//   ....[74]....
        /*0700*/ 	.word	0xffffffff


	//   ....[75]....
        /*0704*/ 	.word	0xffffffff


	//   ....[76]....
        /*0708*/ 	.word	0xffffffff


	//   ....[77]....
        /*070c*/ 	.word	0xffffffff


	//   ....[78]....
        /*0710*/ 	.word	0xffffffff


	//   ....[79]....
        /*0714*/ 	.word	0xffffffff


	//   ....[80]....
        /*0718*/ 	.word	0xffffffff


	//   ....[81]....
        /*071c*/ 	.word	0xffffffff


	//   ....[82]....
        /*0720*/ 	.word	0xffffffff


	//   ....[83]....
        /*0724*/ 	.word	0xffffffff


	//   ....[84]....
        /*0728*/ 	.word	0xffffffff


	//   ....[85]....
        /*072c*/ 	.word	0xffffffff


	//   ....[86]....
        /*0730*/ 	.word	0xffffffff


	//   ....[87]....
        /*0734*/ 	.word	0xffffffff


	//   ....[88]....
        /*0738*/ 	.word	0xffffffff


	//   ....[89]....
        /*073c*/ 	.word	0xffffffff


	//   ....[90]....
        /*0740*/ 	.word	0xffffffff


	//   ....[91]....
        /*0744*/ 	.word	0xffffffff


	//   ....[92]....
        /*0748*/ 	.word	0xffffffff


	//   ....[93]....
        /*074c*/ 	.word	0xffffffff


	//   ....[94]....
        /*0750*/ 	.word	0xffffffff


	//   ....[95]....
        /*0754*/ 	.word	0xffffffff


	//   ....[96]....
        /*0758*/ 	.word	0xffffffff


	//   ....[97]....
        /*075c*/ 	.word	0xffffffff


	//   ....[98]....
        /*0760*/ 	.word	0xffffffff


	//   ....[99]....
        /*0764*/ 	.word	0xffffffff


	//   ....[100]....
        /*0768*/ 	.word	0xffffffff


	//   ....[101]....
        /*076c*/ 	.word	0xffffffff


	//   ....[102]....
        /*0770*/ 	.word	0xffffffff


	//   ....[103]....
        /*0774*/ 	.word	0xffffffff


	//   ....[104]....
        /*0778*/ 	.word	0xffffffff


	//   ....[105]....
        /*077c*/ 	.word	0x0500000f


	//   ....[106]....
        /*0780*/ 	.word	0x0500000f


	//   ....[107]....
        /*0784*/ 	.word	0x0500000f


	//   ....[108]....
        /*0788*/ 	.word	0x0500000f


	//   ....[109]....
        /*078c*/ 	.word	0x0500000f


	//   ....[110]....
        /*0790*/ 	.word	0x0500000f


	//   ....[111]....
        /*0794*/ 	.word	0x0500000f


	//   ....[112]....
        /*0798*/ 	.word	0x0500000f


	//   ....[113]....
        /*079c*/ 	.word	0x0500000f


	//   ....[114]....
        /*07a0*/ 	.word	0x0500000f


	//   ....[115]....
        /*07a4*/ 	.word	0x0500000f


	//   ....[116]....
        /*07a8*/ 	.word	0x0500000f


	//   ....[117]....
        /*07ac*/ 	.word	0x0500000f


	//   ....[118]....
        /*07b0*/ 	.word	0x0500000f


	//   ....[119]....
        /*07b4*/ 	.word	0x0500000f


	//   ....[120]....
        /*07b8*/ 	.word	0x0500000f


	//   ....[121]....
        /*07bc*/ 	.word	0x0500000f


	//   ....[122]....
        /*07c0*/ 	.word	0x0500000f


	//   ....[123]....
        /*07c4*/ 	.word	0x0500000f


	//   ....[124]....
        /*07c8*/ 	.word	0x0500000f


	//   ....[125]....
        /*07cc*/ 	.word	0x0500000f


	//   ....[126]....
        /*07d0*/ 	.word	0x0500000f


	//   ....[127]....
        /*07d4*/ 	.word	0x0500000f


	//   ....[128]....
        /*07d8*/ 	.word	0x0500000f


	//   ....[129]....
        /*07dc*/ 	.word	0x0500000f


	//   ....[130]....
        /*07e0*/ 	.word	0x0500000f


	//   ....[131]....
        /*07e4*/ 	.word	0x0500000f


	//   ....[132]....
        /*07e8*/ 	.word	0x0500000f


	//   ....[133]....
        /*07ec*/ 	.word	0x0500000f


	//   ....[134]....
        /*07f0*/ 	.word	0x0500000f


	//   ....[135]....
        /*07f4*/ 	.word	0x0500000f


	//   ....[136]....
        /*07f8*/ 	.word	0x0500000f


	//   ....[137]....
        /*07fc*/ 	.word	0x0500000f


	//   ....[138]....
        /*0800*/ 	.word	0x0500000f


	//   ....[139]....
        /*0804*/ 	.word	0x0500000f


	//   ....[140]....
        /*0808*/ 	.word	0x0500000f


	//----- nvinfo : EIATTR_COOP_GROUP_INSTR_OFFSETS
	.align		4
.L_614:
        /*080c*/ 	.byte	0x04, 0x28
        /*080e*/ 	.short	(.L_616 - .L_615)


	//   ....[0]....
.L_615:
        /*0810*/ 	.word	0x00000070


	//   ....[1]....
        /*0814*/ 	.word	0x00000140


	//   ....[2]....
        /*0818*/ 	.word	0x00000190


	//   ....[3]....
        /*081c*/ 	.word	0x000003a0


	//   ....[4]....
        /*0820*/ 	.word	0x00000500


	//   ....[5]....
        /*0824*/ 	.word	0x00000620


	//   ....[6]....
        /*0828*/ 	.word	0x00000780


	//   ....[7]....
        /*082c*/ 	.word	0x00001f80


	//   ....[8]....
        /*0830*/ 	.word	0x00003f60


	//   ....[9]....
        /*0834*/ 	.word	0x00004f60


	//   ....[10]....
        /*0838*/ 	.word	0x00005b60


	//   ....[11]....
        /*083c*/ 	.word	0x00005ba0


	//   ....[12]....
        /*0840*/ 	.word	0x000062b0


	//   ....[13]....
        /*0844*/ 	.word	0x00006330


	//   ....[14]....
        /*0848*/ 	.word	0x000067c0


	//   ....[15]....
        /*084c*/ 	.word	0x00006840


	//   ....[16]....
        /*0850*/ 	.word	0x00007170


	//   ....[17]....
        /*0854*/ 	.word	0x00007e00


	//   ....[18]....
        /*0858*/ 	.word	0x00008a10


	//   ....[19]....
        /*085c*/ 	.word	0x00009010


	//   ....[20]....
        /*0860*/ 	.word	0x00009080


	//   ....[21]....
        /*0864*/ 	.word	0x00009230


	//   ....[22]....
        /*0868*/ 	.word	0x000095a0


	//   ....[23]....
        /*086c*/ 	.word	0x00009620


	//   ....[24]....
        /*0870*/ 	.word	0x0000a7b0


	//   ....[25]....
        /*0874*/ 	.word	0x0000b450


	//   ....[26]....
        /*0878*/ 	.word	0x0000c400


	//   ....[27]....
        /*087c*/ 	.word	0x0000c4a0


	//   ....[28]....
        /*0880*/ 	.word	0x0000c760


	//   ....[29]....
        /*0884*/ 	.word	0x0000c920


	//   ....[30]....
        /*0888*/ 	.word	0x0000d920


	//   ....[31]....
        /*088c*/ 	.word	0x0000d960


	//   ....[32]....
        /*0890*/ 	.word	0x0000d9d0


	//   ....[33]....
        /*0894*/ 	.word	0x0000d9f0


	//   ....[34]....
        /*0898*/ 	.word	0x0000da20


	//   ....[35]....
        /*089c*/ 	.word	0x0000f1c0


	//   ....[36]....
        /*08a0*/ 	.word	0x0000f530


	//   ....[37]....
        /*08a4*/ 	.word	0x0000f540


	//   ....[38]....
        /*08a8*/ 	.word	0x0000f550


	//   ....[39]....
        /*08ac*/ 	.word	0x0000f580


	//   ....[40]....
        /*08b0*/ 	.word	0x000101d0


	//   ....[41]....
        /*08b4*/ 	.word	0x00010210


	//   ....[42]....
        /*08b8*/ 	.word	0x000104c0


	//   ....[43]....
        /*08bc*/ 	.word	0x000104e0


	//   ....[44]....
        /*08c0*/ 	.word	0x00010bc0


	//   ....[45]....
        /*08c4*/ 	.word	0x00010bf0


	//   ....[46]....
        /*08c8*/ 	.word	0x000114b0


	//   ....[47]....
        /*08cc*/ 	.word	0x000114d0


	//   ....[48]....
        /*08d0*/ 	.word	0x000127b0


	//   ....[49]....
        /*08d4*/ 	.word	0x000127f0


	//   ....[50]....
        /*08d8*/ 	.word	0x00012a30


	//   ....[51]....
        /*08dc*/ 	.word	0x00012a50


	//   ....[52]....
        /*08e0*/ 	.word	0x00012d10


	//   ....[53]....
        /*08e4*/ 	.word	0x00012f20


	//   ....[54]....
        /*08e8*/ 	.word	0x00012f50


	//   ....[55]....
        /*08ec*/ 	.word	0x00012f80


	//   ....[56]....
        /*08f0*/ 	.word	0x00012fb0


	//   ....[57]....
        /*08f4*/ 	.word	0x00012fe0


	//   ....[58]....
        /*08f8*/ 	.word	0x00013010


	//   ....[59]....
        /*08fc*/ 	.word	0x000131b0


	//   ....[60]....
        /*0900*/ 	.word	0x000131e0


	//   ....[61]....
        /*0904*/ 	.word	0x00013210


	//   ....[62]....
        /*0908*/ 	.word	0x00013240


	//   ....[63]....
        /*090c*/ 	.word	0x00013270


	//   ....[64]....
        /*0910*/ 	.word	0x000132a0


	//   ....[65]....
        /*0914*/ 	.word	0x00013340


	//   ....[66]....
        /*0918*/ 	.word	0x00013370


	//   ....[67]....
        /*091c*/ 	.word	0x00013380


	//   ....[68]....
        /*0920*/ 	.word	0x000133b0


	//   ....[69]....
        /*0924*/ 	.word	0x00014e60


	//   ....[70]....
        /*0928*/ 	.word	0x000158f0


	//   ....[71]....
        /*092c*/ 	.word	0x00015920


	//   ....[72]....
        /*0930*/ 	.word	0x00015940


	//   ....[73]....
        /*0934*/ 	.word	0x000159f0


	//   ....[74]....
        /*0938*/ 	.word	0x00015a80


	//   ....[75]....
        /*093c*/ 	.word	0x00015aa0


	//   ....[76]....
        /*0940*/ 	.word	0x00015b30


	//   ....[77]....
        /*0944*/ 	.word	0x00015b40


	//   ....[78]....
        /*0948*/ 	.word	0x000164d0


	//   ....[79]....
        /*094c*/ 	.word	0x00016560


	//   ....[80]....
        /*0950*/ 	.word	0x000165b0


	//   ....[81]....
        /*0954*/ 	.word	0x000166e0


	//   ....[82]....
        /*0958*/ 	.word	0x00016850


	//   ....[83]....
        /*095c*/ 	.word	0x00016860


	//   ....[84]....
        /*0960*/ 	.word	0x000169c0


	//   ....[85]....
        /*0964*/ 	.word	0x000169d0


	//   ....[86]....
        /*0968*/ 	.word	0x0001a580


	//   ....[87]....
        /*096c*/ 	.word	0x0001a5b0


	//   ....[88]....
        /*0970*/ 	.word	0x0001a610


	//   ....[89]....
        /*0974*/ 	.word	0x0001a640


	//   ....[90]....
        /*0978*/ 	.word	0x0001a670


	//   ....[91]....
        /*097c*/ 	.word	0x0001a6a0


	//   ....[92]....
        /*0980*/ 	.word	0x0001a6d0


	//   ....[93]....
        /*0984*/ 	.word	0x0001a700


	//   ....[94]....
        /*0988*/ 	.word	0x0001a8c0


	//   ....[95]....
        /*098c*/ 	.word	0x0001a8f0


	//   ....[96]....
        /*0990*/ 	.word	0x0001a920


	//   ....[97]....
        /*0994*/ 	.word	0x0001a950


	//   ....[98]....
        /*0998*/ 	.word	0x0001a980


	//   ....[99]....
        /*099c*/ 	.word	0x0001a9b0


	//   ....[100]....
        /*09a0*/ 	.word	0x0001aa80


	//   ....[101]....
        /*09a4*/ 	.word	0x0001aaa0


	//   ....[102]....
        /*09a8*/ 	.word	0x0001aab0


	//   ....[103]....
        /*09ac*/ 	.word	0x0001ab30


	//   ....[104]....
        /*09b0*/ 	.word	0x0001b670


	//   ....[105]....
        /*09b4*/ 	.word	0x0001bc30


	//   ....[106]....
        /*09b8*/ 	.word	0x0001bdb0


	//   ....[107]....
        /*09bc*/ 	.word	0x0001be10


	//   ....[108]....
        /*09c0*/ 	.word	0x0001bea0


	//   ....[109]....
        /*09c4*/ 	.word	0x0001bef0


	//   ....[110]....
        /*09c8*/ 	.word	0x0001c050


	//   ....[111]....
        /*09cc*/ 	.word	0x0001c0f0


	//   ....[112]....
        /*09d0*/ 	.word	0x0001c1a0


	//   ....[113]....
        /*09d4*/ 	.word	0x0001c280


	//   ....[114]....
        /*09d8*/ 	.word	0x0001c440


	//   ....[115]....
        /*09dc*/ 	.word	0x0001c520


	//   ....[116]....
        /*09e0*/ 	.word	0x0001c7b0


	//   ....[117]....
        /*09e4*/ 	.word	0x0001c8b0


	//   ....[118]....
        /*09e8*/ 	.word	0x0001ca80


	//   ....[119]....
        /*09ec*/ 	.word	0x0001cb40


	//   ....[120]....
        /*09f0*/ 	.word	0x0001cd60


	//   ....[121]....
        /*09f4*/ 	.word	0x0001cdb0


	//   ....[122]....
        /*09f8*/ 	.word	0x0001d0e0


	//   ....[123]....
        /*09fc*/ 	.word	0x0001d180


	//   ....[124]....
        /*0a00*/ 	.word	0x0001d310


	//   ....[125]....
        /*0a04*/ 	.word	0x0001d390


	//   ....[126]....
        /*0a08*/ 	.word	0x0001d410


	//   ....[127]....
        /*0a0c*/ 	.word	0x0001d490


	//   ....[128]....
        /*0a10*/ 	.word	0x0001d510


	//   ....[129]....
        /*0a14*/ 	.word	0x0001d5a0


	//   ....[130]....
        /*0a18*/ 	.word	0x0001d640


	//   ....[131]....
        /*0a1c*/ 	.word	0x0001d6f0


	//   ....[132]....
        /*0a20*/ 	.word	0x0001d770


	//   ....[133]....
        /*0a24*/ 	.word	0x0001d7f0


	//   ....[134]....
        /*0a28*/ 	.word	0x0001d870


	//   ....[135]....
        /*0a2c*/ 	.word	0x0001d900


	//   ....[136]....
        /*0a30*/ 	.word	0x0001d980


	//   ....[137]....
        /*0a34*/ 	.word	0x0001da30


	//   ....[138]....
        /*0a38*/ 	.word	0x0001da80


	//   ....[139]....
        /*0a3c*/ 	.word	0x0001db40


	//   ....[140]....
        /*0a40*/ 	.word	0x0001dc70


	//----- nvinfo : EIATTR_REG_RECONFIG
	.align		4
.L_616:
        /*0a44*/ 	.byte	0x01, 0x54
	.zero		2


	//----- nvinfo : EIATTR_SYSCALL_OFFSETS
	.align		4
        /*0a48*/ 	.byte	0x04, 0x46
        /*0a4a*/ 	.short	(.L_618 - .L_617)


	//   ....[0]....
.L_617:
        /*0a4c*/ 	.word	0x00004110


	//   ....[1]....
        /*0a50*/ 	.word	0x00014a80


	//   ....[2]....
        /*0a54*/ 	.word	0x00014bd0


	//   ....[3]....
        /*0a58*/ 	.word	0x00014cd0


	//   ....[4]....
        /*0a5c*/ 	.word	0x00015510


	//   ....[5]....
        /*0a60*/ 	.word	0x00015e50


	//----- nvinfo : EIATTR_MBARRIER_INSTR_OFFSETS
	.align		4
.L_618:
        /*0a64*/ 	.byte	0x04, 0x39
        /*0a66*/ 	.short	(.L_620 - .L_619)


	//   ....[0]....
.L_619:
        /*0a68*/ 	.word	0x00000280
        /*0a6c*/ 	.word	0x000000ff
        /*0a70*/ 	.word	0x00038800
        /*0a74*/ 	.short	0x0100
        /*0a76*/ 	.byte	0x08
	.zero		1


	//   ....[1]....
        /*0a78*/ 	.word	0x00000290
        /*0a7c*/ 	.word	0x000000ff
        /*0a80*/ 	.word	0x00038810
        /*0a84*/ 	.short	0x0100
        /*0a86*/ 	.byte	0x08
	.zero		1


	//   ....[2]....
        /*0a88*/ 	.word	0x000002a0
        /*0a8c*/ 	.word	0x000000ff
        /*0a90*/ 	.word	0x00038820
        /*0a94*/ 	.short	0x0100
        /*0a96*/ 	.byte	0x08
	.zero		1


	//   ....[3]....
        /*0a98*/ 	.word	0x00000350
        /*0a9c*/ 	.word	0x000000ff
        /*0aa0*/ 	.word	0x00038830
        /*0aa4*/ 	.short	0x0100
        /*0aa6*/ 	.byte	0x06
	.zero		1


	//   ....[4]....
        /*0aa8*/ 	.word	0x00000360
        /*0aac*/ 	.word	0x000000ff
        /*0ab0*/ 	.word	0x00038840
        /*0ab4*/ 	.short	0x0100
        /*0ab6*/ 	.byte	0x06
	.zero		1


	//   ....[5]....
        /*0ab8*/ 	.word	0x00000370
        /*0abc*/ 	.word	0x000000ff
        /*0ac0*/ 	.word	0x00038838
        /*0ac4*/ 	.short	0x0100
        /*0ac6*/ 	.byte	0x06
	.zero		1


	//   ....[6]....
        /*0ac8*/ 	.word	0x00000380
        /*0acc*/ 	.word	0x000000ff
        /*0ad0*/ 	.word	0x00038848
        /*0ad4*/ 	.short	0x0100
        /*0ad6*/ 	.byte	0x06
	.zero		1


	//   ....[7]....
        /*0ad8*/ 	.word	0x000004b0
        /*0adc*/ 	.word	0x000000ff
        /*0ae0*/ 	.word	0x00038850
        /*0ae4*/ 	.short	0x0100
        /*0ae6*/ 	.byte	0x08
	.zero		1


	//   ....[8]....
        /*0ae8*/ 	.word	0x000004c0
        /*0aec*/ 	.word	0x000000ff
        /*0af0*/ 	.word	0x00038860
        /*0af4*/ 	.short	0x0100
        /*0af6*/ 	.byte	0x08
	.zero		1


	//   ....[9]....
        /*0af8*/ 	.word	0x000004d0
        /*0afc*/ 	.word	0x000000ff
        /*0b00*/ 	.word	0x00038858
        /*0b04*/ 	.short	0x0100
        /*0b06*/ 	.byte	0x08
	.zero		1


	//   ....[10]....
        /*0b08*/ 	.word	0x000004e0
        /*0b0c*/ 	.word	0x000000ff
        /*0b10*/ 	.word	0x00038868
        /*0b14*/ 	.short	0x0100
        /*0b16*/ 	.byte	0x08
	.zero		1


	//   ....[11]....
        /*0b18*/ 	.word	0x000005d0
        /*0b1c*/ 	.word	0x000000ff
        /*0b20*/ 	.word	0x00038870
        /*0b24*/ 	.short	0x0100
        /*0b26*/ 	.byte	0x06
	.zero		1


	//   ....[12]....
        /*0b28*/ 	.word	0x000005e0
        /*0b2c*/ 	.word	0x000000ff
        /*0b30*/ 	.word	0x00038880
        /*0b34*/ 	.short	0x0100
        /*0b36*/ 	.byte	0x06
	.zero		1


	//   ....[13]....
        /*0b38*/ 	.word	0x000005f0
        /*0b3c*/ 	.word	0x000000ff
        /*0b40*/ 	.word	0x00038878
        /*0b44*/ 	.short	0x0100
        /*0b46*/ 	.byte	0x06
	.zero		1


	//   ....[14]....
        /*0b48*/ 	.word	0x00000600
        /*0b4c*/ 	.word	0x000000ff
        /*0b50*/ 	.word	0x00038888
        /*0b54*/ 	.short	0x0100
        /*0b56*/ 	.byte	0x06
	.zero		1


	//   ....[15]....
        /*0b58*/ 	.word	0x00000730
        /*0b5c*/ 	.word	0x000000ff
        /*0b60*/ 	.word	0x00038890
        /*0b64*/ 	.short	0x0100
        /*0b66*/ 	.byte	0x08
	.zero		1


	//   ....[16]....
        /*0b68*/ 	.word	0x00000740
        /*0b6c*/ 	.word	0x000000ff
        /*0b70*/ 	.word	0x000388a0
        /*0b74*/ 	.short	0x0100
        /*0b76*/ 	.byte	0x08
	.zero		1


	//   ....[17]....
        /*0b78*/ 	.word	0x00000750
        /*0b7c*/ 	.word	0x000000ff
        /*0b80*/ 	.word	0x00038898
        /*0b84*/ 	.short	0x0100
        /*0b86*/ 	.byte	0x08
	.zero		1


	//   ....[18]....
        /*0b88*/ 	.word	0x00000760
        /*0b8c*/ 	.word	0x000000ff
        /*0b90*/ 	.word	0x000388a8
        /*0b94*/ 	.short	0x0100
        /*0b96*/ 	.byte	0x08
	.zero		1


	//   ....[19]....
        /*0b98*/ 	.word	0x00000890
        /*0b9c*/ 	.word	0x000000ff
        /*0ba0*/ 	.word	0x000388b0
        /*0ba4*/ 	.short	0x0100
        /*0ba6*/ 	.byte	0x08
	.zero		1


	//   ....[20]....
        /*0ba8*/ 	.word	0x000008a0
        /*0bac*/ 	.word	0x000000ff
        /*0bb0*/ 	.word	0x000388c0
        /*0bb4*/ 	.short	0x0100
        /*0bb6*/ 	.byte	0x08
	.zero		1


	//   ....[21]....
        /*0bb8*/ 	.word	0x000008b0
        /*0bbc*/ 	.word	0x000000ff
        /*0bc0*/ 	.word	0x000388b8
        /*0bc4*/ 	.short	0x0100
        /*0bc6*/ 	.byte	0x08
	.zero		1


	//   ....[22]....
        /*0bc8*/ 	.word	0x000008c0
        /*0bcc*/ 	.word	0x000000ff
        /*0bd0*/ 	.word	0x000388c8
        /*0bd4*/ 	.short	0x0100
        /*0bd6*/ 	.byte	0x08
	.zero		1


	//   ....[23]....
        /*0bd8*/ 	.word	0x00002350
        /*0bdc*/ 	.word	0x00000004
        /*0be0*/ 	.word	0x00000000
        /*0be4*/ 	.short	0x0101
        /*0be6*/ 	.byte	0x3f
	.zero		1


	//   ....[24]....
        /*0be8*/ 	.word	0x00002e40
        /*0bec*/ 	.word	0x00000004
        /*0bf0*/ 	.word	0x00000000
        /*0bf4*/ 	.short	0x0101
        /*0bf6*/ 	.byte	0x3f
	.zero		1


	//   ....[25]....
        /*0bf8*/ 	.word	0x000041c0
        /*0bfc*/ 	.word	0x00000010
        /*0c00*/ 	.word	0x00038800
        /*0c04*/ 	.short	0x010a
        /*0c06*/ 	.byte	0x3f
	.zero		1


	//   ....[26]....
        /*0c08*/ 	.word	0x00004230
        /*0c0c*/ 	.word	0x00000009
        /*0c10*/ 	.word	0x00038830
        /*0c14*/ 	.short	0x010a
        /*0c16*/ 	.byte	0x3f
	.zero		1


	//   ....[27]....
        /*0c18*/ 	.word	0x000042a0
        /*0c1c*/ 	.word	0x00000009
        /*0c20*/ 	.word	0x00038830
        /*0c24*/ 	.short	0x010a
        /*0c26*/ 	.byte	0x3f
	.zero		1


	//   ....[28]....
        /*0c28*/ 	.word	0x00004520
        /*0c2c*/ 	.word	0x00000010
        /*0c30*/ 	.word	0x00038810
        /*0c34*/ 	.short	0x010a
        /*0c36*/ 	.byte	0x3f
	.zero		1


	//   ....[29]....
        /*0c38*/ 	.word	0x00004560
        /*0c3c*/ 	.word	0x00000009
        /*0c40*/ 	.word	0x00038850
        /*0c44*/ 	.short	0x010a
        /*0c46*/ 	.byte	0x3f
	.zero		1


	//   ....[30]....
        /*0c48*/ 	.word	0x00004630
        /*0c4c*/ 	.word	0x00000009
        /*0c50*/ 	.word	0x00038850
        /*0c54*/ 	.short	0x010a
        /*0c56*/ 	.byte	0x3f
	.zero		1


	//   ....[31]....
        /*0c58*/ 	.word	0x00006a90
        /*0c5c*/ 	.word	0x00000006
        /*0c60*/ 	.word	0x00000000
        /*0c64*/ 	.short	0x0101
        /*0c66*/ 	.byte	0x3f
	.zero		1


	//   ....[32]....
        /*0c68*/ 	.word	0x00007190
        /*0c6c*/ 	.word	0x00000009
        /*0c70*/ 	.word	0x00000000
        /*0c74*/ 	.short	0x0101
        /*0c76*/ 	.byte	0x3f
	.zero		1


	//   ....[33]....
        /*0c78*/ 	.word	0x000072b0
        /*0c7c*/ 	.word	0x00000009
        /*0c80*/ 	.word	0x00038830
        /*0c84*/ 	.short	0x010a
        /*0c86*/ 	.byte	0x3f
	.zero		1


	//   ....[34]....
        /*0c88*/ 	.word	0x00007300
        /*0c8c*/ 	.word	0x00000009
        /*0c90*/ 	.word	0x00038830
        /*0c94*/ 	.short	0x010a
        /*0c96*/ 	.byte	0x3f
	.zero		1


	//   ....[35]....
        /*0c98*/ 	.word	0x00007480
        /*0c9c*/ 	.word	0x00000009
        /*0ca0*/ 	.word	0x00038850
        /*0ca4*/ 	.short	0x010a
        /*0ca6*/ 	.byte	0x3f
	.zero		1


	//   ....[36]....
        /*0ca8*/ 	.word	0x000074c0
        /*0cac*/ 	.word	0x00000009
        /*0cb0*/ 	.word	0x00038850
        /*0cb4*/ 	.short	0x010a
        /*0cb6*/ 	.byte	0x3f
	.zero		1


	//   ....[37]....
        /*0cb8*/ 	.word	0x00009800
        /*0cbc*/ 	.word	0x0000000b
        /*0cc0*/ 	.word	0x00000000
        /*0cc4*/ 	.short	0x0101
        /*0cc6*/ 	.byte	0x3f
	.zero		1


	//   ....[38]....
        /*0cc8*/ 	.word	0x0000a7d0
        /*0ccc*/ 	.word	0x00000009
        /*0cd0*/ 	.word	0x00000000
        /*0cd4*/ 	.short	0x0101
        /*0cd6*/ 	.byte	0x3f
	.zero		1


	//   ....[39]....
        /*0cd8*/ 	.word	0x0000a920
        /*0cdc*/ 	.word	0x00000009
        /*0ce0*/ 	.word	0x00038830
        /*0ce4*/ 	.short	0x010a
        /*0ce6*/ 	.byte	0x3f
	.zero		1


	//   ....[40]....
        /*0ce8*/ 	.word	0x0000a970
        /*0cec*/ 	.word	0x00000009
        /*0cf0*/ 	.word	0x00038830
        /*0cf4*/ 	.short	0x010a
        /*0cf6*/ 	.byte	0x3f
	.zero		1


	//   ....[41]....
        /*0cf8*/ 	.word	0x0000aaf0
        /*0cfc*/ 	.word	0x00000009
        /*0d00*/ 	.word	0x00038850
        /*0d04*/ 	.short	0x010a
        /*0d06*/ 	.byte	0x3f
	.zero		1


	//   ....[42]....
        /*0d08*/ 	.word	0x0000ab30
        /*0d0c*/ 	.word	0x00000009
        /*0d10*/ 	.word	0x00038850
        /*0d14*/ 	.short	0x010a
        /*0d16*/ 	.byte	0x3f
	.zero		1


	//   ....[43]....
        /*0d18*/ 	.word	0x0000cd10
        /*0d1c*/ 	.word	0x00000099
        /*0d20*/ 	.word	0x00000000
        /*0d24*/ 	.short	0x0101
        /*0d26*/ 	.byte	0x3f
	.zero		1


	//   ....[44]....
        /*0d28*/ 	.word	0x0000d940
        /*0d2c*/ 	.word	0x00000009
        /*0d30*/ 	.word	0x00000000
        /*0d34*/ 	.short	0x0101
        /*0d36*/ 	.byte	0x3f
	.zero		1


	//   ....[45]....
        /*0d38*/ 	.word	0x00010200
        /*0d3c*/ 	.word	0x00000008
        /*0d40*/ 	.word	0x00000000
        /*0d44*/ 	.short	0x0101
        /*0d46*/ 	.byte	0x3f
	.zero		1


	//   ....[46]....
        /*0d48*/ 	.word	0x00010af0
        /*0d4c*/ 	.word	0x00000008
        /*0d50*/ 	.word	0x00000000
        /*0d54*/ 	.short	0x0101
        /*0d56*/ 	.byte	0x3f
	.zero		1


	//   ....[47]....
        /*0d58*/ 	.word	0x000150c0
        /*0d5c*/ 	.word	0x00000000
        /*0d60*/ 	.word	0x00038840
        /*0d64*/ 	.short	0x010a
        /*0d66*/ 	.byte	0x3f
	.zero		1


	//   ....[48]....
        /*0d68*/ 	.word	0x00015c00
        /*0d6c*/ 	.word	0x00000012
        /*0d70*/ 	.word	0x00038800
        /*0d74*/ 	.short	0x0107
        /*0d76*/ 	.byte	0x3f
	.zero		1


	//   ....[49]....
        /*0d78*/ 	.word	0x00015ca0
        /*0d7c*/ 	.word	0x00000012
        /*0d80*/ 	.word	0x00038800
        /*0d84*/ 	.short	0x0101
        /*0d86*/ 	.byte	0x3f
	.zero		1


	//   ....[50]....
        /*0d88*/ 	.word	0x00016bd0
        /*0d8c*/ 	.word	0x00000012
        /*0d90*/ 	.word	0x00038810
        /*0d94*/ 	.short	0x0107
        /*0d96*/ 	.byte	0x3f
	.zero		1


	//   ....[51]....
        /*0d98*/ 	.word	0x00016cd0
        /*0d9c*/ 	.word	0x00000012
        /*0da0*/ 	.word	0x00038810
        /*0da4*/ 	.short	0x0101
        /*0da6*/ 	.byte	0x3f
	.zero		1


	//   ....[52]....
        /*0da8*/ 	.word	0x00016cf0
        /*0dac*/ 	.word	0x00000012
        /*0db0*/ 	.word	0x00038820
        /*0db4*/ 	.short	0x010a
        /*0db6*/ 	.byte	0x3f
	.zero		1


	//   ....[53]....
        /*0db8*/ 	.word	0x00016dd0
        /*0dbc*/ 	.word	0x00000000
        /*0dc0*/ 	.word	0x00038860
        /*0dc4*/ 	.short	0x010a
        /*0dc6*/ 	.byte	0x3f
	.zero		1


	//   ....[54]....
        /*0dc8*/ 	.word	0x00017a60
        /*0dcc*/ 	.word	0x00000003
        /*0dd0*/ 	.word	0x00038840
        /*0dd4*/ 	.short	0x010a
        /*0dd6*/ 	.byte	0x3f
	.zero		1


	//   ....[55]....
        /*0dd8*/ 	.word	0x00017cc0
        /*0ddc*/ 	.word	0x00000003
        /*0de0*/ 	.word	0x00038860
        /*0de4*/ 	.short	0x010a
        /*0de6*/ 	.byte	0x3f
	.zero		1


	//   ....[56]....
        /*0de8*/ 	.word	0x00018880
        /*0dec*/ 	.word	0x00000004
        /*0df0*/ 	.word	0x00038840
        /*0df4*/ 	.short	0x010a
        /*0df6*/ 	.byte	0x3f
	.zero		1


	//   ....[57]....
        /*0df8*/ 	.word	0x00018ad0
        /*0dfc*/ 	.word	0x00000004
        /*0e00*/ 	.word	0x00038860
        /*0e04*/ 	.short	0x010a
        /*0e06*/ 	.byte	0x3f
	.zero		1


	//   ....[58]....
        /*0e08*/ 	.word	0x00019610
        /*0e0c*/ 	.word	0x00000004
        /*0e10*/ 	.word	0x00038840
        /*0e14*/ 	.short	0x010a
        /*0e16*/ 	.byte	0x3f
	.zero		1


	//   ....[59]....
        /*0e18*/ 	.word	0x00019870
        /*0e1c*/ 	.word	0x00000004
        /*0e20*/ 	.word	0x00038860
        /*0e24*/ 	.short	0x010a
        /*0e26*/ 	.byte	0x3f
	.zero		1


	//   ....[60]....
        /*0e28*/ 	.word	0x0001b5f0
        /*0e2c*/ 	.word	0x00000000
        /*0e30*/ 	.word	0x00038820
        /*0e34*/ 	.short	0x010a
        /*0e36*/ 	.byte	0x3f
	.zero		1


	//   ....[61]....
        /*0e38*/ 	.word	0x0001b7b0
        /*0e3c*/ 	.word	0x00000006
        /*0e40*/ 	.word	0x00000000
        /*0e44*/ 	.short	0x010a
        /*0e46*/ 	.byte	0x3f
	.zero		1


	//   ....[62]....
        /*0e48*/ 	.word	0x0001b820
        /*0e4c*/ 	.word	0x00000007
        /*0e50*/ 	.word	0x00000000
        /*0e54*/ 	.short	0x010a
        /*0e56*/ 	.byte	0x3f
	.zero		1


	//   ....[63]....
        /*0e58*/ 	.word	0x0001b890
        /*0e5c*/ 	.word	0x00000004
        /*0e60*/ 	.word	0x00000000
        /*0e64*/ 	.short	0x010a
        /*0e66*/ 	.byte	0x3f
	.zero		1


	//   ....[64]....
        /*0e68*/ 	.word	0x0001b8c0
        /*0e6c*/ 	.word	0x00000003
        /*0e70*/ 	.word	0x00000000
        /*0e74*/ 	.short	0x010a
        /*0e76*/ 	.byte	0x3f
	.zero		1


	//   ....[65]....
        /*0e78*/ 	.word	0x0001b920
        /*0e7c*/ 	.word	0x00000010
        /*0e80*/ 	.word	0x00038800
        /*0e84*/ 	.short	0x010a
        /*0e86*/ 	.byte	0x3f
	.zero		1


	//   ....[66]....
        /*0e88*/ 	.word	0x0001b970
        /*0e8c*/ 	.word	0x00000009
        /*0e90*/ 	.word	0x00038830
        /*0e94*/ 	.short	0x010a
        /*0e96*/ 	.byte	0x3f
	.zero		1


	//   ....[67]....
        /*0e98*/ 	.word	0x0001b9c0
        /*0e9c*/ 	.word	0x00000010
        /*0ea0*/ 	.word	0x00038810
        /*0ea4*/ 	.short	0x010a
        /*0ea6*/ 	.byte	0x3f
	.zero		1


	//   ....[68]....
        /*0ea8*/ 	.word	0x0001ba10
        /*0eac*/ 	.word	0x00000009
        /*0eb0*/ 	.word	0x00038850
        /*0eb4*/ 	.short	0x010a
        /*0eb6*/ 	.byte	0x3f
	.zero		1


	//   ....[69]....
        /*0eb8*/ 	.word	0x0001ba60
        /*0ebc*/ 	.word	0x00000009
        /*0ec0*/ 	.word	0x00038830
        /*0ec4*/ 	.short	0x010a
        /*0ec6*/ 	.byte	0x3f
	.zero		1


	//   ....[70]....
        /*0ec8*/ 	.word	0x0001bab0
        /*0ecc*/ 	.word	0x00000009
        /*0ed0*/ 	.word	0x00038850
        /*0ed4*/ 	.short	0x010a
        /*0ed6*/ 	.byte	0x3f
	.zero		1


	//   ....[71]....
        /*0ed8*/ 	.word	0x0001bb00
        /*0edc*/ 	.word	0x00000009
        /*0ee0*/ 	.word	0x00038830
        /*0ee4*/ 	.short	0x010a
        /*0ee6*/ 	.byte	0x3f
	.zero		1


	//   ....[72]....
        /*0ee8*/ 	.word	0x0001bb50
        /*0eec*/ 	.word	0x00000009
        /*0ef0*/ 	.word	0x00038850
        /*0ef4*/ 	.short	0x010a
        /*0ef6*/ 	.byte	0x3f
	.zero		1


	//   ....[73]....
        /*0ef8*/ 	.word	0x0001bcf0
        /*0efc*/ 	.word	0x00000000
        /*0f00*/ 	.word	0x00038840
        /*0f04*/ 	.short	0x010a
        /*0f06*/ 	.byte	0x3f
	.zero		1


	//   ....[74]....
        /*0f08*/ 	.word	0x0001cdf0
        /*0f0c*/ 	.word	0x00000012
        /*0f10*/ 	.word	0x00038820
        /*0f14*/ 	.short	0x010a
        /*0f16*/ 	.byte	0x3f
	.zero		1


	//   ....[75]....
        /*0f18*/ 	.word	0x0001ce40
        /*0f1c*/ 	.word	0x00000000
        /*0f20*/ 	.word	0x00038860
        /*0f24*/ 	.short	0x010a
        /*0f26*/ 	.byte	0x3f
	.zero		1


	//   ....[76]....
        /*0f28*/ 	.word	0x0001ce90
        /*0f2c*/ 	.word	0x00000003
        /*0f30*/ 	.word	0x00038840
        /*0f34*/ 	.short	0x010a
        /*0f36*/ 	.byte	0x3f
	.zero		1


	//   ....[77]....
        /*0f38*/ 	.word	0x0001cee0
        /*0f3c*/ 	.word	0x00000003
        /*0f40*/ 	.word	0x00038860
        /*0f44*/ 	.short	0x010a
        /*0f46*/ 	.byte	0x3f
	.zero		1


	//   ....[78]....
        /*0f48*/ 	.word	0x0001cf30
        /*0f4c*/ 	.word	0x00000004
        /*0f50*/ 	.word	0x00038840
        /*0f54*/ 	.short	0x010a
        /*0f56*/ 	.byte	0x3f
	.zero		1


	//   ....[79]....
        /*0f58*/ 	.word	0x0001cf80
        /*0f5c*/ 	.word	0x00000004
        /*0f60*/ 	.word	0x00038860
        /*0f64*/ 	.short	0x010a
        /*0f66*/ 	.byte	0x3f
	.zero		1


	//   ....[80]....
        /*0f68*/ 	.word	0x0001cfd0
        /*0f6c*/ 	.word	0x00000004
        /*0f70*/ 	.word	0x00038840
        /*0f74*/ 	.short	0x010a
        /*0f76*/ 	.byte	0x3f
	.zero		1


	//   ....[81]....
        /*0f78*/ 	.word	0x0001d020
        /*0f7c*/ 	.word	0x00000004
        /*0f80*/ 	.word	0x00038860
        /*0f84*/ 	.short	0x010a
        /*0f86*/ 	.byte	0x3f
	.zero		1


	//   ....[82]....
        /*0f88*/ 	.word	0x0001db90
        /*0f8c*/ 	.word	0x00000000
        /*0f90*/ 	.word	0x00038820
        /*0f94*/ 	.short	0x010a
        /*0f96*/ 	.byte	0x3f
	.zero		1


	//   ....[83]....
        /*0f98*/ 	.word	0x0001dd30
        /*0f9c*/ 	.word	0x00000006
        /*0fa0*/ 	.word	0x00000000
        /*0fa4*/ 	.short	0x010a
        /*0fa6*/ 	.byte	0x3f
	.zero		1


	//   ....[84]....
        /*0fa8*/ 	.word	0x0001dd80
        /*0fac*/ 	.word	0x00000007
        /*0fb0*/ 	.word	0x00000000
        /*0fb4*/ 	.short	0x010a
        /*0fb6*/ 	.byte	0x3f
	.zero		1


	//   ....[85]....
        /*0fb8*/ 	.word	0x0001ddd0
        /*0fbc*/ 	.word	0x00000004
        /*0fc0*/ 	.word	0x00000000
        /*0fc4*/ 	.short	0x010a
        /*0fc6*/ 	.byte	0x3f
	.zero		1


	//----- nvinfo : EIATTR_NUM_MBARRIERS
	.align		4
.L_620:
        /*0fc8*/ 	.byte	0x03, 0x38
        /*0fca*/ 	.short	0x0017


	//----- nvinfo : EIATTR_EXIT_INSTR_OFFSETS
	.align		4
        /*0fcc*/ 	.byte	0x04, 0x1c
        /*0fce*/ 	.short	(.L_622 - .L_621)


	//   ....[0]....
.L_621:
        /*0fd0*/ 	.word	0x00000a70


	//   ....[1]....
        /*0fd4*/ 	.word	0x00012cb0


	//   ....[2]....
        /*0fd8*/ 	.word	0x0001b910


	//----- nvinfo : EIATTR_MAX_THREADS
	.align		4
.L_622:
        /*0fdc*/ 	.byte	0x04, 0x05
        /*0fde*/ 	.short	(.L_624 - .L_623)
.L_623:
        /*0fe0*/ 	.word	0x00000180
        /*0fe4*/ 	.word	0x00000001
        /*0fe8*/ 	.word	0x00000001


	//----- nvinfo : EIATTR_CRS_STACK_SIZE
	.align		4
.L_624:
        /*0fec*/ 	.byte	0x04, 0x1e
        /*0fee*/ 	.short	(.L_626 - .L_625)
.L_625:
        /*0ff0*/ 	.word	0x00000000


	//----- nvinfo : EIATTR_CBANK_PARAM_SIZE
	.align		4
.L_626:
        /*0ff4*/ 	.byte	0x03, 0x19
        /*0ff6*/ 	.short	0x0bf0


	//----- nvinfo : EIATTR_PARAM_CBANK
	.align		4
        /*0ff8*/ 	.byte	0x04, 0x0a
        /*0ffa*/ 	.short	(.L_628 - .L_627)
	.align		4
.L_627:
        /*0ffc*/ 	.word	index@(.nv.constant0._ZN7cutlass13device_kernelIN5flash11enable_sm90INS1_16FlashAttnFwdSm90INS1_25CollectiveMainloopFwdSm90ILi2EN4cute5tupleIJNS5_1CILi1EEES8_S8_EEENS6_IJNS7_ILi64EEESA_SA_EEELi512ENS_6half_tEfNS_4arch4Sm90ELb1ELb0ELb1ELb1ELb0ELb0ELb1ELb0ELb0ELb1ELb1ELb0EEENS1_21CollectiveEpilogueFwdINS6_IJSA_NS7_ILi512EEESA_EEES9_SC_SE_Li256ELb1ELb1ELb1ELb0EEENS1_36VarlenDynamicPersistentTileSchedulerILi64ELi64ELi256ELi128ELb1ELb1ELb1ELb1ELb1ELb1EEEEEEEEEvNT_6ParamsE)
        /*1000*/ 	.short	0x0210
        /*1002*/ 	.short	0x0bf0


	//----- nvinfo : EIATTR_SW_WAR
	.align		4
.L_628:
        /*1004*/ 	.byte	0x04, 0x36
        /*1006*/ 	.short	(.L_630 - .L_629)
.L_629:
        /*1008*/ 	.word	0x00000008
.L_630:


//--------------------- .nv.info._ZN7cutlass13device_kernelIN5flash11enable_sm90INS1_16FlashAttnFwdSm90INS1_25CollectiveMainloopFwdSm90ILi2EN4cute5tupleIJNS5_1CILi1EEES8_S8_EEENS6_IJNS7_ILi64EEESA_SA_EEELi512ENS_6half_tEfNS_4arch4Sm90ELb1ELb0ELb1ELb1ELb0ELb1ELb1ELb0ELb0ELb1ELb1ELb0EEENS1_21CollectiveEpilogueFwdINS6_IJSA_NS7_ILi512EEESA_EEES9_SC_SE_Li256ELb1ELb1ELb1ELb0EEENS1_36VarlenDynamicPersistentTileSchedulerILi64ELi64ELi256ELi128ELb1ELb1ELb1ELb1ELb1ELb1EEEEEEEEEvNT_6ParamsE --------------------------
	.section	.nv.info._ZN7cutlass13device_kernelIN5flash11enable_sm90INS1_16FlashAttnFwdSm90INS1_25CollectiveMainloopFwdSm90ILi2EN4cute5tupleIJNS5_1CILi1EEES8_S8_EEENS6_IJNS7_ILi64EEESA_SA_EEELi512ENS_6half_tEfNS_4arch4Sm90ELb1ELb0ELb1ELb1ELb0ELb1ELb1ELb0ELb0ELb1ELb1ELb0EEENS1_21CollectiveEpilogueFwdINS6_IJSA_NS7_ILi512EEESA_EEES9_SC_SE_Li256ELb1ELb1ELb1ELb0EEENS1_36VarlenDynamicPersistentTileSchedulerILi64ELi64ELi256ELi128ELb1ELb1ELb1ELb1ELb1ELb1EEEEEEEEEvNT_6ParamsE,"",@"SHT_CUDA_INFO"
	.sectionflags	@""
	.align	4


	//----- nvinfo : EIATTR_CUDA_API_VERSION
	.align		4
        /*0000*/ 	.byte	0x04, 0x37
        /*0002*/ 	.short	(.L_632 - .L_631)
.L_631:
        /*0004*/ 	.word	0x00000082


	//----- nvinfo : EIATTR_KPARAM_INFO
	.align		4
.L_632:
        /*0008*/ 	.byte	0x04, 0x17
        /*000a*/ 	.short	(.L_634 - .L_633)
.L_633:
        /*000c*/ 	.word	0x00000000
        /*0010*/ 	.short	0x0000
        /*0012*/ 	.short	0x0070
        /*0014*/ 	.byte	0x00, 0xf0, 0x01, 0x2e


	//----- nvinfo : EIATTR_SPARSE_MMA_MASK
	.align		4
.L_634:
        /*0018*/ 	.byte	0x03, 0x50
        /*001a*/ 	.short	0x0000


	//----- nvinfo : EIATTR_MAXREG_COUNT
	.align		4
        /*001c*/ 	.byte	0x03, 0x1b
        /*001e*/ 	.short	0x00a8


	//----- nvinfo : EIATTR_NUM_BARRIERS
	.align		4
        /*0020*/ 	.byte	0x02, 0x4c
        /*0022*/ 	.byte	0x10
	.zero		1


	//----- nvinfo : EIATTR_EXTERNS
	.align		4
        /*0024*/ 	.byte	0x04, 0x0f
        /*0026*/ 	.short	(.L_636 - .L_635)


	//   ....[0]....
	.align		4
.L_635:
        /*0028*/ 	.word	index@(__assertfail)


	//----- nvinfo : EIATTR_ANNOTATIONS
	.align		4
.L_636:
        /*002c*/ 	.byte	0x04, 0x55
        /*002e*/ 	.short	(.L_638 - .L_637)


	//   ....[0]....
.L_637:
        /* <DEDUP_REMOVED lines=104> */


	//----- nvinfo : EIATTR_MERCURY_ISA_VERSION
	.align		4
.L_638:
        /*0698*/ 	.byte	0x03, 0x5f
        /*069a*/ 	.short	0x0101


	//----- nvinfo : EIATTR_UNUSED_LOAD_BYTE_OFFSET
	.align		4
        /*069c*/ 	.byte	0x04, 0x44
        /*069e*/ 	.short	(.L_640 - .L_639)


	//   ....[0]....
.L_639:
        /*06a0*/ 	.word	0x00000ab0
        /*06a4*/ 	.word	0x0000fff0


	//   ....[1]....
        /*06a8*/ 	.word	0x000152a0
        /*06ac*/ 	.word	0x0000fff0


	//----- nvinfo : EIATTR_INT_WARP_WIDE_INSTR_OFFSETS
	.align		4
.L_640:
        /*06b0*/ 	.byte	0x04, 0x31
        /*06b2*/ 	.short	(.L_642 - .L_641)


	//   ....[0]....
.L_641:
        /*06b4*/ 	.word	0x00000190


	//   ....[1]....
        /*06b8*/ 	.word	0x000001d0


	//   ....[2]....
        /*06bc*/ 	.word	0x00000240


	//   ....[3]....
        /*06c0*/ 	.word	0x00000250


	//   ....[4]....
        /*06c4*/ 	.word	0x0001d880


	//   ....[5]....
        /*06c8*/ 	.word	0x0001d8e0


	//   ....[6]....
        /*06cc*/ 	.word	0x00023270


	//   ....[7]....
        /*06d0*/ 	.word	0x000232d0


	//----- nvinfo : EIATTR_COOP_GROUP_MASK_REGIDS
	.align		4
.L_642:
        /*06d4*/ 	.byte	0x04, 0x29
        /*06d6*/ 	.short	(.L_644 - .L_643)


	//   ....[0]....
.L_643:
        /*06d8*/ 	.word	0xffffffff


	//   ....[1]....
        /*06dc*/ 	.word	0xffffffff


	//   ....[2]....
        /*06e0*/ 	.word	0xffffffff


	//   ....[3]....
        /*06e4*/ 	.word	0xffffffff


	//   ....[4]....
        /*06e8*/ 	.word	0xffffffff


	//   ....[5]....
        /*06ec*/ 	.word	0xffffffff


	//   ....[6]....
        /*06f0*/ 	.word	0xffffffff


	//   ....[7]....
        /*06f4*/ 	.word	0xffffffff


	//   ....[8]....
        /*06f8*/ 	.word	0xffffffff


	//   ....[9]....
        /*06fc*/ 	.word	0xffffffff


	//   ....[10]....
        /*0700*/ 	.word	0xffffffff


	//   ....[11]....
        /*0704*/ 	.word	0xffffffff


	//   ....[12]....
        /*0708*/ 	.word	0xffffffff


	//   ....[13]....
        /*070c*/ 	.word	0xffffffff


	//   ....[14]....
        /*0710*/ 	.word	0xffffffff


	//   ....[15]....
        /*0714*/ 	.word	0xffffffff


	//   ....[16]....
        /*0718*/ 	.word	0xffffffff


	//   ....[17]....
        /*071c*/ 	.word	0xffffffff


	//   ....[18]....
        /*0720*/ 	.word	0xffffffff


	//   ....[19]....
        /*0724*/ 	.word	0xffffffff


	//   ....[20]....
        /*0728*/ 	.word	0xffffffff


	//   ....[21]....
        /*072c*/ 	.word	0xffffffff


	//   ....[22]....
        /*0730*/ 	.word	0xffffffff


	//   ....[23]....
        /*0734*/ 	.word	0xffffffff


	//   ....[24]....
        /*0738*/ 	.word	0xffffffff


	//   ....[25]....
        /*073c*/ 	.word	0xffffffff


	//   ....[26]....
        /*0740*/ 	.word	0xffffffff


	//   ....[27]....
        /*0744*/ 	.word	0xffffffff


	//   ....[28]....
        /*0748*/ 	.word	0xffffffff


	//   ....[29]....
        /*074c*/ 	.word	0xffffffff


	//   ....[30]....
        /*0750*/ 	.word	0xffffffff


	//   ....[31]....
        /*0754*/ 	.word	0xffffffff


	//   ....[32]....
        /*0758*/ 	.word	0xffffffff


	//   ....[33]....
        /*075c*/ 	.word	0xffffffff


	//   ....[34]....
        /*0760*/ 	.word	0xffffffff


	//   ....[35]....
        /*0764*/ 	.word	0xffffffff


	//   ....[36]....
        /*0768*/ 	.word	0xffffffff


	//   ....[37]....
        /*076c*/ 	.word	0xffffffff


	//   ....[38]....
        /*0770*/ 	.word	0xffffffff


	//   ....[39]....
        /*0774*/ 	.word	0xffffffff


	//   ....[40]....
        /*0778*/ 	.word	0xffffffff


	//   ....[41]....
        /*077c*/ 	.word	0xffffffff


	//   ....[42]....
        /*0780*/ 	.word	0xffffffff


	//   ....[43]....
        /*0784*/ 	.word	0xffffffff


	//   ....[44]....
        /*0788*/ 	.word	0xffffffff


	//   ....[45]....
        /*078c*/ 	.word	0xffffffff


	//   ....[46]....
        /*0790*/ 	.word	0xffffffff


	//   ....[47]....
        /*0794*/ 	.word	0xffffffff


	//   ....[48]....
        /*0798*/ 	.word	0xffffffff


	//   ....[49]....
        /*079c*/ 	.word	0xffffffff


	//   ....[50]....
        /*07a0*/ 	.word	0xffffffff


	//   ....[51]....
        /*07a4*/ 	.word	0xffffffff


	//   ....[52]....
        /*07a8*/ 	.word	0xffffffff


	//   ....[53]....
        /*07ac*/ 	.word	0xffffffff


	//   ....[54]....
        /*07b0*/ 	.word	0xffffffff


	//   ....[55]....
        /*07b4*/ 	.word	0xffffffff


	//   ....[56]....
        /*07b8*/ 	.word	0xffffffff


	//   ....[57]....
        /*07bc*/ 	.word	0xffffffff


	//   ....[58]....
        /*07c0*/ 	.word	0xffffffff


	//   ....[59]....
        /*07c4*/ 	.word	0xffffffff


	//   ....[60]....
        /*07c8*/ 	.word	0xffffffff


	//   ....[61]....
        /*07cc*/ 	.word	0xffffffff


	//   ....[62]....
        /*07d0*/ 	.word	0xffffffff


	//   ....[63]....
        /*07d4*/ 	.word	0xffffffff


	//   ....[64]....
        /*07d8*/ 	.word	0xffffffff


	//   ....[65]....
        /*07dc*/ 	.word	0xffffffff


	//   ....[66]....
        /*07e0*/ 	.word	0xffffffff


	//   ....[67]....
        /*07e4*/ 	.word	0xffffffff


	//   ....[68]....
        /*07e8*/ 	.word	0xffffffff


	//   ....[69]....
        /*07ec*/ 	.word	0xffffffff


	//   ....[70]....
        /*07f0*/ 	.word	0xffffffff


	//   ....[71]....
        /*07f4*/ 	.word	0xffffffff


	//   ....[72]....
        /*07f8*/ 	.word	0xffffffff


	//   ....[73]....
        /*07fc*/ 	.word	0xffffffff


	//   ....[74]....
        /*0800*/ 	.word	0xffffffff


	//   ....[75]....
        /*0804*/ 	.word	0xffffffff


	//   ....[76]....
        /*0808*/ 	.word	0xffffffff


	//   ....[77]....
        /*080c*/ 	.word	0xffffffff


	//   ....[78]....
        /*0810*/ 	.word	0xffffffff


	//   ....[79]....
        /*0814*/ 	.word	0xffffffff


	//   ....[80]....
        /*0818*/ 	.word	0xffffffff


	//   ....[81]....
        /*081c*/ 	.word	0xffffffff


	//   ....[82]....
        /*0820*/ 	.word	0xffffffff


	//   ....[83]....
        /*0824*/ 	.word	0xffffffff


	//   ....[84]....
        /*0828*/ 	.word	0xffffffff


	//   ....[85]....
        /*082c*/ 	.word	0xffffffff


	//   ....[86]....
        /*0830*/ 	.word	0xffffffff


	//   ....[87]....
        /*0834*/ 	.word	0xffffffff


	//   ....[88]....
        /*0838*/ 	.word	0xffffffff


	//   ....[89]....
        /*083c*/ 	.word	0xffffffff


	//   ....[90]....
        /*0840*/ 	.word	0xffffffff


	//   ....[91]....
        /*0844*/ 	.word	0xffffffff


	//   ....[92]....
        /*0848*/ 	.word	0xffffffff


	//   ....[93]....
        /*084c*/ 	.word	0xffffffff


	//   ....[94]....
        /*0850*/ 	.word	0xffffffff


	//   ....[95]....
        /*0854*/ 	.word	0xffffffff


	//   ....[96]....
        /*0858*/ 	.word	0xffffffff


	//   ....[97]....
        /*085c*/ 	.word	0xffffffff


	//   ....[98]....
        /*0860*/ 	.word	0xffffffff


	//   ....[99]....
        /*0864*/ 	.word	0xffffffff


	//   ....[100]....
        /*0868*/ 	.word	0xffffffff


	//   ....[101]....
        /*086c*/ 	.word	0xffffffff


	//   ....[102]....
        /*0870*/ 	.word	0xffffffff


	//   ....[103]....
        /*0874*/ 	.word	0xffffffff


	//   ....[104]....
        /*0878*/ 	.word	0xffffffff


	//   ....[105]....
        /*087c*/ 	.word	0xffffffff


	//   ....[106]....
        /*0880*/ 	.word	0xffffffff


	//   ....[107]....
        /*0884*/ 	.word	0xffffffff


	//   ....[108]....
        /*0888*/ 	.word	0xffffffff


	//   ....[109]....
        /*088c*/ 	.word	0xffffffff


	//   ....[110]....
        /*0890*/ 	.word	0xffffffff


	//   ....[111]....
        /*0894*/ 	.word	0xffffffff


	//   ....[112]....
        /*0898*/ 	.word	0xffffffff


	//   ....[113]....
        /*089c*/ 	.word	0xffffffff


	//   ....[114]....
        /*08a0*/ 	.word	0xffffffff


	//   ....[115]....
        /*08a4*/ 	.word	0xffffffff


	//   ....[116]....
        /*08a8*/ 	.word	0xffffffff


	//   ....[117]....
        /*08ac*/ 	.word	0xffffffff


	//   ....[118]....
        /*08b0*/ 	.word	0xffffffff


	//   ....[119]....
        /*08b4*/ 	.word	0xffffffff


	//   ....[120]....
        /*08b8*/ 	.word	0xffffffff


	//   ....[121]....
        /*08bc*/ 	.word	0xffffffff


	//   ....[122]....
        /*08c0*/ 	.word	0x0500000f


	//   ....[123]....
        /*08c4*/ 	.word	0x0500000f


	//   ....[124]....
        /*08c8*/ 	.word	0x0500000f


	//   ....[125]....
        /*08cc*/ 	.word	0x0500000f


	//   ....[126]....
        /*08d0*/ 	.word	0x0500000f


	//   ....[127]....
        /*08d4*/ 	.word	0x0500000f


	//   ....[128]....
        /*08d8*/ 	.word	0x0500000f


	//   ....[129]....
        /*08dc*/ 	.word	0x0500000f


	//   ....[130]....
        /*08e0*/ 	.word	0x0500000f


	//   ....[131]....
        /*08e4*/ 	.word	0x0500000f


	//   ....[132]....
        /*08e8*/ 	.word	0x0500000f


	//   ....[133]....
        /*08ec*/ 	.word	0x0500000f


	//   ....[134]....
        /*08f0*/ 	.word	0x0500000f


	//   ....[135]....
        /*08f4*/ 	.word	0x0500000f


	//   ....[136]....
        /*08f8*/ 	.word	0x0500000f


	//   ....[137]....
        /*08fc*/ 	.word	0x0500000f


	//   ....[138]....
        /*0900*/ 	.word	0x0500000f


	//   ....[139]....
        /*0904*/ 	.word	0x0500000f


	//   ....[140]....
        /*0908*/ 	.word	0x0500000f


	//   ....[141]....
        /*090c*/ 	.word	0x0500000f


	//   ....[142]....
        /*0910*/ 	.word	0x0500000f


	//   ....[143]....
        /*0914*/ 	.word	0x0500000f


	//   ....[144]....
        /*0918*/ 	.word	0x0500000f


	//   ....[145]....
        /*091c*/ 	.word	0x0500000f


	//   ....[146]....
        /*0920*/ 	.word	0x0500000f


	//   ....[147]....
        /*0924*/ 	.word	0x0500000f


	//   ....[148]....
        /*0928*/ 	.word	0x0500000f


	//   ....[149]....
        /*092c*/ 	.word	0x0500000f


	//   ....[150]....
        /*0930*/ 	.word	0x0500000f


	//   ....[151]....
        /*0934*/ 	.word	0x0500000f


	//   ....[152]....
        /*0938*/ 	.word	0x0500000f


	//   ....[153]....
        /*093c*/ 	.word	0x0500000f


	//   ....[154]....
        /*0940*/ 	.word	0x0500000f


	//   ....[155]....
        /*0944*/ 	.word	0x0500000f


	//   ....[156]....
        /*0948*/ 	.word	0x0500000f


	//   ....[157]....
        /*094c*/ 	.word	0x0500000f


	//   ....[158]....
        /*0950*/ 	.word	0x0500000f


	//   ....[159]....
        /*0954*/ 	.word	0x0500000f


	//   ....[160]....
        /*0958*/ 	.word	0x0500000f


	//   ....[161]....
        /*095c*/ 	.word	0x0500000f


	//   ....[162]....
        /*0960*/ 	.word	0x0500000f


	//   ....[163]....
        /*0964*/ 	.word	0x0500000f


	//   ....[164]....
        /*0968*/ 	.word	0x0500000f


	//   ....[165]....
        /*096c*/ 	.word	0x0500000f


	//   ....[166]....
        /*0970*/ 	.word	0x0500000f


	//   ....[167]....
        /*0974*/ 	.word	0x0500000f


	//   ....[168]....
        /*0978*/ 	.word	0x0500000f


	//   ....[169]....
        /*097c*/ 	.word	0x0500000f


	//   ....[170]....
        /*0980*/ 	.word	0x0500000f


	//   ....[171]....
        /*0984*/ 	.word	0x0500000f


	//   ....[172]....
        /*0988*/ 	.word	0x0500000f


	//   ....[173]....
        /*098c*/ 	.word	0x0500000f


	//   ....[174]....
        /*0990*/ 	.word	0x0500000f


	//----- nvinfo : EIATTR_COOP_GROUP_INSTR_OFFSETS
	.align		4
.L_644:
        /*0994*/ 	.byte	0x04, 0x28
        /*0996*/ 	.short	(.L_646 - .L_645)


	//   ....[0]....
.L_645:
        /*0998*/ 	.word	0x00000070


	//   ....[1]....
        /*099c*/ 	.word	0x000001a0


	//   ....[2]....
        /*09a0*/ 	.word	0x000001f0


	//   ....[3]....
        /*09a4*/ 	.word	0x00000400


	//   ....[4]....
        /*09a8*/ 	.word	0x00000560


	//   ....[5]....
        /*09ac*/ 	.word	0x00000680


	//   ....[6]....
        /*09b0*/ 	.word	0x000007e0


	//   ....[7]....
        /*09b4*/ 	.word	0x000051b0


	//   ....[8]....
        /*09b8*/ 	.word	0x00007110


	//   ....[9]....
        /*09bc*/ 	.word	0x00007880


	//   ....[10]....
        /*09c0*/ 	.word	0x00007890


	//   ....[11]....
        /*09c4*/ 	.word	0x000078a0


	//   ....[12]....
        /*09c8*/ 	.word	0x000078b0


	//   ....[13]....
        /*09cc*/ 	.word	0x00007bb0


	//   ....[14]....
        /*09d0*/ 	.word	0x00007bc0


	//   ....[15]....
        /*09d4*/ 	.word	0x00007bd0


	//   ....[16]....
        /*09d8*/ 	.word	0x00007be0


	//   ....[17]....
        /*09dc*/ 	.word	0x00008dc0


	//   ....[18]....
        /*09e0*/ 	.word	0x00008dd0


	//   ....[19]....
        /*09e4*/ 	.word	0x00008de0


	//   ....[20]....
        /*09e8*/ 	.word	0x00008df0


	//   ....[21]....
        /*09ec*/ 	.word	0x00009010


	//   ....[22]....
        /*09f0*/ 	.word	0x00009020


	//   ....[23]....
        /*09f4*/ 	.word	0x00009030


	//   ....[24]....
        /*09f8*/ 	.word	0x00009040


	//   ....[25]....
        /*09fc*/ 	.word	0x0000a7e0


	//   ....[26]....
        /*0a00*/ 	.word	0x0000bf10


	//   ....[27]....
        /*0a04*/ 	.word	0x0000bf30


	//   ....[28]....
        /*0a08*/ 	.word	0x0000c640


	//   ....[29]....
        /*0a0c*/ 	.word	0x0000c6f0


	//   ....[30]....
        /*0a10*/ 	.word	0x0000cb00


	//   ....[31]....
        /*0a14*/ 	.word	0x0000cc00


	//   ....[32]....
        /*0a18*/ 	.word	0x0000d4f0


	//   ....[33]....
        /*0a1c*/ 	.word	0x0000e480


	//   ....[34]....
        /*0a20*/ 	.word	0x0000f2a0


	//   ....[35]....
        /*0a24*/ 	.word	0x0000f410


	//   ....[36]....
        /*0a28*/ 	.word	0x0000fa30


	//   ....[37]....
        /*0a2c*/ 	.word	0x0000fae0


	//   ....[38]....
        /*0a30*/ 	.word	0x0000fea0


	//   ....[39]....
        /*0a34*/ 	.word	0x0000ff00


	//   ....[40]....
        /*0a38*/ 	.word	0x000110b0


	//   ....[41]....
        /*0a3c*/ 	.word	0x00012090


	//   ....[42]....
        /*0a40*/ 	.word	0x00013300


	//   ....[43]....
        /*0a44*/ 	.word	0x000133a0


	//   ....[44]....
        /*0a48*/ 	.word	0x00013570


	//   ....[45]....
        /*0a4c*/ 	.word	0x00013700


	//   ....[46]....
        /*0a50*/ 	.word	0x00014770


	//   ....[47]....
        /*0a54*/ 	.word	0x000147c0


	//   ....[48]....
        /*0a58*/ 	.word	0x00014830


	//   ....[49]....
        /*0a5c*/ 	.word	0x000148b0


	//   ....[50]....
        /*0a60*/ 	.word	0x00014a80


	//   ....[51]....
        /*0a64*/ 	.word	0x00015fb0


	//   ....[52]....
        /*0a68*/ 	.word	0x00016330


	//   ....[53]....
        /*0a6c*/ 	.word	0x00016340


	//   ....[54]....
        /*0a70*/ 	.word	0x00016350


	//   ....[55]....
        /*0a74*/ 	.word	0x00016360


	//   ....[56]....
        /*0a78*/ 	.word	0x00016fc0


	//   ....[57]....
        /*0a7c*/ 	.word	0x00017000


	//   ....[58]....
        /*0a80*/ 	.word	0x00017290


	//   ....[59]....
        /*0a84*/ 	.word	0x000172b0


	//   ....[60]....
        /*0a88*/ 	.word	0x00017b90


	//   ....[61]....
        /*0a8c*/ 	.word	0x00017be0


	//   ....[62]....
        /*0a90*/ 	.word	0x00018590


	//   ....[63]....
        /*0a94*/ 	.word	0x000185b0


	//   ....[64]....
        /*0a98*/ 	.word	0x00019880


	//   ....[65]....
        /*0a9c*/ 	.word	0x000198a0


	//   ....[66]....
        /*0aa0*/ 	.word	0x00019ad0


	//   ....[67]....
        /*0aa4*/ 	.word	0x00019af0


	//   ....[68]....
        /*0aa8*/ 	.word	0x00019da0


	//   ....[69]....
        /*0aac*/ 	.word	0x00019fb0


	//   ....[70]....
        /*0ab0*/ 	.word	0x00019fe0


	//   ....[71]....
        /*0ab4*/ 	.word	0x0001a010


	//   ....[72]....
        /*0ab8*/ 	.word	0x0001a040


	//   ....[73]....
        /*0abc*/ 	.word	0x0001a070


	//   ....[74]....
        /*0ac0*/ 	.word	0x0001a0a0


	//   ....[75]....
        /*0ac4*/ 	.word	0x0001a240


	//   ....[76]....
        /*0ac8*/ 	.word	0x0001a270


	//   ....[77]....
        /*0acc*/ 	.word	0x0001a2a0


	//   ....[78]....
        /*0ad0*/ 	.word	0x0001a2d0


	//   ....[79]....
        /*0ad4*/ 	.word	0x0001a300


	//   ....[80]....
        /*0ad8*/ 	.word	0x0001a330


	//   ....[81]....
        /*0adc*/ 	.word	0x0001a3d0


	//   ....[82]....
        /*0ae0*/ 	.word	0x0001a400


	//   ....[83]....
        /*0ae4*/ 	.word	0x0001a410


	//   ....[84]....
        /*0ae8*/ 	.word	0x0001a440


	//   ....[85]....
        /*0aec*/ 	.word	0x0001ba50


	//   ....[86]....
        /*0af0*/ 	.word	0x0001de60


	//   ....[87]....
        /*0af4*/ 	.word	0x0001e8f0


	//   ....[88]....
        /*0af8*/ 	.word	0x0001e920


	//   ....[89]....
        /*0afc*/ 	.word	0x0001e940


	//   ....[90]....
        /*0b00*/ 	.word	0x0001e9f0


	//   ....[91]....
        /*0b04*/ 	.word	0x0001ea80


	//   ....[92]....
        /*0b08*/ 	.word	0x0001eaa0


	//   ....[93]....
        /*0b0c*/ 	.word	0x0001eb30


	//   ....[94]....
        /*0b10*/ 	.word	0x0001eb40


	//   ....[95]....
        /*0b14*/ 	.word	0x0001f4d0


	//   ....[96]....
        /*0b18*/ 	.word	0x0001f4e0


	//   ....[97]....
        /*0b1c*/ 	.word	0x0001f5b0


	//   ....[98]....
        /*0b20*/ 	.word	0x0001f5c0


	//   ....[99]....
        /*0b24*/ 	.word	0x0001f850


	//   ....[100]....
        /*0b28*/ 	.word	0x0001f860


	//   ....[101]....
        /*0b2c*/ 	.word	0x0001f9c0


	//   ....[102]....
        /*0b30*/ 	.word	0x0001f9d0


	//   ....[103]....
        /*0b34*/ 	.word	0x00023590


	//   ....[104]....
        /*0b38*/ 	.word	0x000235c0


	//   ....[105]....
        /*0b3c*/ 	.word	0x00023620


	//   ....[106]....
        /*0b40*/ 	.word	0x00023650


	//   ....[107]....
        /*0b44*/ 	.word	0x00023680


	//   ....[108]....
        /*0b48*/ 	.word	0x000236b0


	//   ....[109]....
        /*0b4c*/ 	.word	0x000236e0


	//   ....[110]....
        /*0b50*/ 	.word	0x00023710


	//   ....[111]....
        /*0b54*/ 	.word	0x000238d0


	//   ....[112]....
        /*0b58*/ 	.word	0x00023900


	//   ....[113]....
        /*0b5c*/ 	.word	0x00023930


	//   ....[114]....
        /*0b60*/ 	.word	0x00023960


	//   ....[115]....
        /*0b64*/ 	.word	0x00023990


	//   ....[116]....
        /*0b68*/ 	.word	0x000239c0


	//   ....[117]....
        /*0b6c*/ 	.word	0x00023a90


	//   ....[118]....
        /*0b70*/ 	.word	0x00023ab0


	//   ....[119]....
        /*0b74*/ 	.word	0x00023ac0


	//   ....[120]....
        /*0b78*/ 	.word	0x00023b40


	//   ....[121]....
        /*0b7c*/ 	.word	0x00024680


	//   ....[122]....
        /*0b80*/ 	.word	0x00024ac0


	//   ....[123]....
        /*0b84*/ 	.word	0x00024b50


	//   ....[124]....
        /*0b88*/ 	.word	0x00024ba0


	//   ....[125]....
        /*0b8c*/ 	.word	0x00024bf0


	//   ....[126]....
        /*0b90*/ 	.word	0x00024c90


	//   ....[127]....
        /*0b94*/ 	.word	0x00024d20


	//   ....[128]....
        /*0b98*/ 	.word	0x00024d70


	//   ....[129]....
        /*0b9c*/ 	.word	0x00024dc0


	//   ....[130]....
        /*0ba0*/ 	.word	0x00024eb0


	//   ....[131]....
        /*0ba4*/ 	.word	0x00024f40


	//   ....[132]....
        /*0ba8*/ 	.word	0x00024f90


	//   ....[133]....
        /*0bac*/ 	.word	0x00024fe0


	//   ....[134]....
        /*0bb0*/ 	.word	0x00025080


	//   ....[135]....
        /*0bb4*/ 	.word	0x00025110


	//   ....[136]....
        /*0bb8*/ 	.word	0x00025160


	//   ....[137]....
        /*0bbc*/ 	.word	0x000251b0


	//   ....[138]....
        /*0bc0*/ 	.word	0x00025510


	//   ....[139]....
        /*0bc4*/ 	.word	0x000257f0


	//   ....[140]....
        /*0bc8*/ 	.word	0x00025970


	//   ....[141]....
        /*0bcc*/ 	.word	0x000259d0


	//   ....[142]....
        /*0bd0*/ 	.word	0x00025a60


	//   ....[143]....
        /*0bd4*/ 	.word	0x00025ab0


	//   ....[144]....
        /*0bd8*/ 	.word	0x00025c10


	//   ....[145]....
        /*0bdc*/ 	.word	0x00025cb0


	//   ....[146]....
        /*0be0*/ 	.word	0x00025d60


	//   ....[147]....
        /*0be4*/ 	.word	0x00025e40


	//   ....[148]....
        /*0be8*/ 	.word	0x00026000


	//   ....[149]....
        /*0bec*/ 	.word	0x000260e0


	//   ....[150]....
        /*0bf0*/ 	.word	0x00026360


	//   ....[151]....
        /*0bf4*/ 	.word	0x00026470


	//   ....[152]....
        /*0bf8*/ 	.word	0x00026640


	//   ....[153]....
        /*0bfc*/ 	.word	0x00026700


	//   ....[154]....
        /*0c00*/ 	.word	0x00026920


	//   ....[155]....
        /*0c04*/ 	.word	0x00026970


	//   ....[156]....
        /*0c08*/ 	.word	0x00026ca0


	//   ....[157]....
        /*0c0c*/ 	.word	0x00026d40


	//   ....[158]....
        /*0c10*/ 	.word	0x00026ee0


	//   ....[159]....
        /*0c14*/ 	.word	0x00026f60


	//   ....[160]....
        /*0c18*/ 	.word	0x00026fe0


	//   ....[161]....
        /*0c1c*/ 	.word	0x00027060


	//   ....[162]....
        /*0c20*/ 	.word	0x000270e0


	//   ....[163]....
        /*0c24*/ 	.word	0x00027170


	//   ....[164]....
        /*0c28*/ 	.word	0x00027210


	//   ....[165]....
        /*0c2c*/ 	.word	0x000272c0


	//   ....[166]....
        /*0c30*/ 	.word	0x00027340


	//   ....[167]....
        /*0c34*/ 	.word	0x000273c0


	//   ....[168]....
        /*0c38*/ 	.word	0x00027440


	//   ....[169]....
        /*0c3c*/ 	.word	0x000274d0


	//   ....[170]....
        /*0c40*/ 	.word	0x00027550


	//   ....[171]....
        /*0c44*/ 	.word	0x00027600


	//   ....[172]....
        /*0c48*/ 	.word	0x00027650


	//   ....[173]....
        /*0c4c*/ 	.word	0x00027710


	//   ....[174]....
        /*0c50*/ 	.word	0x00027840


	//----- nvinfo : EIATTR_REG_RECONFIG
	.align		4
.L_646:
        /*0c54*/ 	.byte	0x01, 0x54
	.zero		2


	//----- nvinfo : EIATTR_SYSCALL_OFFSETS
	.align		4
        /*0c58*/ 	.byte	0x04, 0x46
        /*0c5a*/ 	.short	(.L_648 - .L_647)


	//   ....[0]....
.L_647:
        /*0c5c*/ 	.word	0x000020d0


	//   ....[1]....
        /*0c60*/ 	.word	0x00002220


	//   ....[2]....
        /*0c64*/ 	.word	0x000072b0


	//   ....[3]....
        /*0c68*/ 	.word	0x000075d0


	//   ....[4]....
        /*0c6c*/ 	.word	0x0001da80


	//   ....[5]....
        /*0c70*/ 	.word	0x0001dbd0


	//   ....[6]....
        /*0c74*/ 	.word	0x0001dcd0


	//   ....[7]....
        /*0c78*/ 	.word	0x0001e510


	//   ....[8]....
        /*0c7c*/ 	.word	0x0001ee50


	//----- nvinfo : EIATTR_MBARRIER_INSTR_OFFSETS
	.align		4
.L_648:
        /*0c80*/ 	.byte	0x04, 0x39
        /*0c82*/ 	.short	(.L_650 - .L_649)


	//   ....[0]....
.L_649:
        /*0c84*/ 	.word	0x000002e0
        /*0c88*/ 	.word	0x000000ff
        /*0c8c*/ 	.word	0x00038800
        /*0c90*/ 	.short	0x0100
        /*0c92*/ 	.byte	0x08
	.zero		1


	//   ....[1]....
        /*0c94*/ 	.word	0x000002f0
        /*0c98*/ 	.word	0x000000ff
        /*0c9c*/ 	.word	0x00038810
        /*0ca0*/ 	.short	0x0100
        /*0ca2*/ 	.byte	0x08
	.zero		1


	//   ....[2]....
        /*0ca4*/ 	.word	0x00000300
        /*0ca8*/ 	.word	0x000000ff
        /*0cac*/ 	.word	0x00038820
        /*0cb0*/ 	.short	0x0100
        /*0cb2*/ 	.byte	0x08
	.zero		1


	//   ....[3]....
        /*0cb4*/ 	.word	0x000003b0
        /*0cb8*/ 	.word	0x000000ff
        /*0cbc*/ 	.word	0x00038830
        /*0cc0*/ 	.short	0x0100
        /*0cc2*/ 	.byte	0x06
	.zero		1


	//   ....[4]....
        /*0cc4*/ 	.word	0x000003c0
        /*0cc8*/ 	.word	0x000000ff
        /*0ccc*/ 	.word	0x00038840
        /*0cd0*/ 	.short	0x0100
        /*0cd2*/ 	.byte	0x06
	.zero		1


	//   ....[5]....
        /*0cd4*/ 	.word	0x000003d0
        /*0cd8*/ 	.word	0x000000ff
        /*0cdc*/ 	.word	0x00038838
        /*0ce0*/ 	.short	0x0100
        /*0ce2*/ 	.byte	0x06
	.zero		1


	//   ....[6]....
        /*0ce4*/ 	.word	0x000003e0
        /*0ce8*/ 	.word	0x000000ff
        /*0cec*/ 	.word	0x00038848
        /*0cf0*/ 	.short	0x0100
        /*0cf2*/ 	.byte	0x06
	.zero		1


	//   ....[7]....
        /*0cf4*/ 	.word	0x00000510
        /*0cf8*/ 	.word	0x000000ff
        /*0cfc*/ 	.word	0x00038850
        /*0d00*/ 	.short	0x0100
        /*0d02*/ 	.byte	0x08
	.zero		1


	//   ....[8]....
        /*0d04*/ 	.word	0x00000520
        /*0d08*/ 	.word	0x000000ff
        /*0d0c*/ 	.word	0x00038860
        /*0d10*/ 	.short	0x0100
        /*0d12*/ 	.byte	0x08
	.zero		1


	//   ....[9]....
        /*0d14*/ 	.word	0x00000530
        /*0d18*/ 	.word	0x000000ff
        /*0d1c*/ 	.word	0x00038858
        /*0d20*/ 	.short	0x0100
        /*0d22*/ 	.byte	0x08
	.zero		1


	//   ....[10]....
        /*0d24*/ 	.word	0x00000540
        /*0d28*/ 	.word	0x000000ff
        /*0d2c*/ 	.word	0x00038868
        /*0d30*/ 	.short	0x0100
        /*0d32*/ 	.byte	0x08
	.zero		1


	//   ....[11]....
        /*0d34*/ 	.word	0x00000630
        /*0d38*/ 	.word	0x000000ff
        /*0d3c*/ 	.word	0x00038870
        /*0d40*/ 	.short	0x0100
        /*0d42*/ 	.byte	0x06
	.zero		1


	//   ....[12]....
        /*0d44*/ 	.word	0x00000640
        /*0d48*/ 	.word	0x000000ff
        /*0d4c*/ 	.word	0x00038880
        /*0d50*/ 	.short	0x0100
        /*0d52*/ 	.byte	0x06
	.zero		1


	//   ....[13]....
        /*0d54*/ 	.word	0x00000650
        /*0d58*/ 	.word	0x000000ff
        /*0d5c*/ 	.word	0x00038878
        /*0d60*/ 	.short	0x0100
        /*0d62*/ 	.byte	0x06
	.zero		1


	//   ....[14]....
        /*0d64*/ 	.word	0x00000660
        /*0d68*/ 	.word	0x000000ff
        /*0d6c*/ 	.word	0x00038888
        /*0d70*/ 	.short	0x0100
        /*0d72*/ 	.byte	0x06
	.zero		1


	//   ....[15]....
        /*0d74*/ 	.word	0x00000790
        /*0d78*/ 	.word	0x000000ff
        /*0d7c*/ 	.word	0x00038890
        /*0d80*/ 	.short	0x0100
        /*0d82*/ 	.byte	0x08
	.zero		1


	//   ....[16]....
        /*0d84*/ 	.word	0x000007a0
        /*0d88*/ 	.word	0x000000ff
        /*0d8c*/ 	.word	0x000388a0
        /*0d90*/ 	.short	0x0100
        /*0d92*/ 	.byte	0x08
	.zero		1


	//   ....[17]....
        /*0d94*/ 	.word	0x000007b0
        /*0d98*/ 	.word	0x000000ff
        /*0d9c*/ 	.word	0x00038898
        /*0da0*/ 	.short	0x0100
        /*0da2*/ 	.byte	0x08
	.zero		1


	//   ....[18]....
        /*0da4*/ 	.word	0x000007c0
        /*0da8*/ 	.word	0x000000ff
        /*0dac*/ 	.word	0x000388a8
        /*0db0*/ 	.short	0x0100
        /*0db2*/ 	.byte	0x08
	.zero		1


	//   ....[19]....
        /*0db4*/ 	.word	0x000008f0
        /*0db8*/ 	.word	0x000000ff
        /*0dbc*/ 	.word	0x000388b0
        /*0dc0*/ 	.short	0x0100
        /*0dc2*/ 	.byte	0x08
	.zero		1


	//   ....[20]....
        /*0dc4*/ 	.word	0x00000900
        /*0dc8*/ 	.word	0x000000ff
        /*0dcc*/ 	.word	0x000388c0
        /*0dd0*/ 	.short	0x0100
        /*0dd2*/ 	.byte	0x08
	.zero		1


	//   ....[21]....
        /*0dd4*/ 	.word	0x00000910
        /*0dd8*/ 	.word	0x000000ff
        /*0ddc*/ 	.word	0x000388b8
        /*0de0*/ 	.short	0x0100
        /*0de2*/ 	.byte	0x08
	.zero		1


	//   ....[22]....
        /*0de4*/ 	.word	0x00000920
        /*0de8*/ 	.word	0x000000ff
        /*0dec*/ 	.word	0x000388c8
        /*0df0*/ 	.short	0x0100
        /*0df2*/ 	.byte	0x08
	.zero		1


	//   ....[23]....
        /*0df4*/ 	.word	0x00002db0
        /*0df8*/ 	.word	0x0000004b
        /*0dfc*/ 	.word	0x00038890
        /*0e00*/ 	.short	0x010a
        /*0e02*/ 	.byte	0x3f
	.zero		1


	//   ....[24]....
        /*0e04*/ 	.word	0x00003740
        /*0e08*/ 	.word	0x0000004b
        /*0e0c*/ 	.word	0x00038890
        /*0e10*/ 	.short	0x010a
        /*0e12*/ 	.byte	0x3f
	.zero		1


	//   ....[25]....
        /*0e14*/ 	.word	0x00003fd0
        /*0e18*/ 	.word	0x0000004b
        /*0e1c*/ 	.word	0x00038890
        /*0e20*/ 	.short	0x010a
        /*0e22*/ 	.byte	0x3f
	.zero		1


	//   ....[26]....
        /*0e24*/ 	.word	0x000041d0
        /*0e28*/ 	.word	0x00000004
        /*0e2c*/ 	.word	0x00000000
        /*0e30*/ 	.short	0x0101
        /*0e32*/ 	.byte	0x3f
	.zero		1


	//   ....[27]....
        /*0e34*/ 	.word	0x00004210
        /*0e38*/ 	.word	0x0000004b
        /*0e3c*/ 	.word	0x000388b0
        /*0e40*/ 	.short	0x010a
        /*0e42*/ 	.byte	0x3f
	.zero		1


	//   ....[28]....
        /*0e44*/ 	.word	0x00004840
        /*0e48*/ 	.word	0x0000004b
        /*0e4c*/ 	.word	0x00000000
        /*0e50*/ 	.short	0x0101
        /*0e52*/ 	.byte	0x3f
	.zero		1


	//   ....[29]....
        /*0e54*/ 	.word	0x000054e0
        /*0e58*/ 	.word	0x00000005
        /*0e5c*/ 	.word	0x00000000
        /*0e60*/ 	.short	0x0101
        /*0e62*/ 	.byte	0x3f
	.zero		1


	//   ....[30]....
        /*0e64*/ 	.word	0x00006080
        /*0e68*/ 	.word	0x00000004
        /*0e6c*/ 	.word	0x00000000
        /*0e70*/ 	.short	0x0101
        /*0e72*/ 	.byte	0x3f
	.zero		1


	//   ....[31]....
        /*0e74*/ 	.word	0x00007340
        /*0e78*/ 	.word	0x00000002
        /*0e7c*/ 	.word	0x00038800
        /*0e80*/ 	.short	0x010a
        /*0e82*/ 	.byte	0x3f
	.zero		1


	//   ....[32]....
        /*0e84*/ 	.word	0x00007390
        /*0e88*/ 	.word	0x00000002
        /*0e8c*/ 	.word	0x00038800
        /*0e90*/ 	.short	0x010a
        /*0e92*/ 	.byte	0x3f
	.zero		1


	//   ....[33]....
        /*0e94*/ 	.word	0x00007e30
        /*0e98*/ 	.word	0x00000002
        /*0e9c*/ 	.word	0x00038800
        /*0ea0*/ 	.short	0x010a
        /*0ea2*/ 	.byte	0x3f
	.zero		1


	//   ....[34]....
        /*0ea4*/ 	.word	0x000091f0
        /*0ea8*/ 	.word	0x00000002
        /*0eac*/ 	.word	0x00038800
        /*0eb0*/ 	.short	0x010a
        /*0eb2*/ 	.byte	0x3f
	.zero		1


	//   ....[35]....
        /*0eb4*/ 	.word	0x0000a080
        /*0eb8*/ 	.word	0x00000015
        /*0ebc*/ 	.word	0x00038830
        /*0ec0*/ 	.short	0x010a
        /*0ec2*/ 	.byte	0x3f
	.zero		1


	//   ....[36]....
        /*0ec4*/ 	.word	0x0000a130
        /*0ec8*/ 	.word	0x00000015
        /*0ecc*/ 	.word	0x00038830
        /*0ed0*/ 	.short	0x010a
        /*0ed2*/ 	.byte	0x3f
	.zero		1


	//   ....[37]....
        /*0ed4*/ 	.word	0x0000a440
        /*0ed8*/ 	.word	0x00000002
        /*0edc*/ 	.word	0x00038810
        /*0ee0*/ 	.short	0x010a
        /*0ee2*/ 	.byte	0x3f
	.zero		1


	//   ....[38]....
        /*0ee4*/ 	.word	0x0000a490
        /*0ee8*/ 	.word	0x00000015
        /*0eec*/ 	.word	0x00038850
        /*0ef0*/ 	.short	0x010a
        /*0ef2*/ 	.byte	0x3f
	.zero		1


	//   ....[39]....
        /*0ef4*/ 	.word	0x0000a540
        /*0ef8*/ 	.word	0x00000015
        /*0efc*/ 	.word	0x00038850
        /*0f00*/ 	.short	0x010a
        /*0f02*/ 	.byte	0x3f
	.zero		1


	//   ....[40]....
        /*0f04*/ 	.word	0x0000ce30
        /*0f08*/ 	.word	0x00000000
        /*0f0c*/ 	.word	0x00000000
        /*0f10*/ 	.short	0x0101
        /*0f12*/ 	.byte	0x3f
	.zero		1


	//   ....[41]....
        /*0f14*/ 	.word	0x0000d510
        /*0f18*/ 	.word	0x00000015
        /*0f1c*/ 	.word	0x00000000
        /*0f20*/ 	.short	0x0101
        /*0f22*/ 	.byte	0x3f
	.zero		1


	//   ....[42]....
        /*0f24*/ 	.word	0x0000d620
        /*0f28*/ 	.word	0x000000c3
        /*0f2c*/ 	.word	0x00038830
        /*0f30*/ 	.short	0x010a
        /*0f32*/ 	.byte	0x3f
	.zero		1


	//   ....[43]....
        /*0f34*/ 	.word	0x0000d690
        /*0f38*/ 	.word	0x000000c3
        /*0f3c*/ 	.word	0x00038830
        /*0f40*/ 	.short	0x010a
        /*0f42*/ 	.byte	0x3f
	.zero		1


	//   ....[44]....
        /*0f44*/ 	.word	0x0000d900
        /*0f48*/ 	.word	0x000000c3
        /*0f4c*/ 	.word	0x00038850
        /*0f50*/ 	.short	0x010a
        /*0f52*/ 	.byte	0x3f
	.zero		1


	//   ....[45]....
        /*0f54*/ 	.word	0x0000d950
        /*0f58*/ 	.word	0x000000c3
        /*0f5c*/ 	.word	0x00038850
        /*0f60*/ 	.short	0x010a
        /*0f62*/ 	.byte	0x3f
	.zero		1


	//   ....[46]....
        /*0f64*/ 	.word	0x00010110
        /*0f68*/ 	.word	0x000000a6
        /*0f6c*/ 	.word	0x00000000
        /*0f70*/ 	.short	0x0101
        /*0f72*/ 	.byte	0x3f
	.zero		1


	//   ....[47]....
        /*0f74*/ 	.word	0x000110d0
        /*0f78*/ 	.word	0x000000c3
        /*0f7c*/ 	.word	0x00000000
        /*0f80*/ 	.short	0x0101
        /*0f82*/ 	.byte	0x3f
	.zero		1


	//   ....[48]....
        /*0f84*/ 	.word	0x00011210
        /*0f88*/ 	.word	0x000000c0
        /*0f8c*/ 	.word	0x00038830
        /*0f90*/ 	.short	0x010a
        /*0f92*/ 	.byte	0x3f
	.zero		1


	//   ....[49]....
        /*0f94*/ 	.word	0x00011280
        /*0f98*/ 	.word	0x000000c0
        /*0f9c*/ 	.word	0x00038830
        /*0fa0*/ 	.short	0x010a
        /*0fa2*/ 	.byte	0x3f
	.zero		1


	//   ....[50]....
        /*0fa4*/ 	.word	0x000114f0
        /*0fa8*/ 	.word	0x000000c0
        /*0fac*/ 	.word	0x00038850
        /*0fb0*/ 	.short	0x010a
        /*0fb2*/ 	.byte	0x3f
	.zero		1


	//   ....[51]....
        /*0fb4*/ 	.word	0x00011540
        /*0fb8*/ 	.word	0x000000c0
        /*0fbc*/ 	.word	0x00038850
        /*0fc0*/ 	.short	0x010a
        /*0fc2*/ 	.byte	0x3f
	.zero		1


	//   ....[52]....
        /*0fc4*/ 	.word	0x00013a20
        /*0fc8*/ 	.word	0x000000a2
        /*0fcc*/ 	.word	0x00000000
        /*0fd0*/ 	.short	0x0101
        /*0fd2*/ 	.byte	0x3f
	.zero		1


	//   ....[53]....
        /*0fd4*/ 	.word	0x00014790
        /*0fd8*/ 	.word	0x000000c0
        /*0fdc*/ 	.word	0x00000000
        /*0fe0*/ 	.short	0x0101
        /*0fe2*/ 	.byte	0x3f
	.zero		1


	//   ....[54]....
        /*0fe4*/ 	.word	0x00016fb0
        /*0fe8*/ 	.word	0x00000004
        /*0fec*/ 	.word	0x00000000
        /*0ff0*/ 	.short	0x0101
        /*0ff2*/ 	.byte	0x3f
	.zero		1


	//   ....[55]....
        /*0ff4*/ 	.word	0x00017c20
        /*0ff8*/ 	.word	0x00000008
        /*0ffc*/ 	.word	0x00000000
        /*1000*/ 	.short	0x0101
        /*1002*/ 	.byte	0x3f
	.zero		1


	//   ....[56]....
        /*1004*/ 	.word	0x0001bb30
        /*1008*/ 	.word	0x00000012
        /*100c*/ 	.word	0x00038820
        /*1010*/ 	.short	0x010a
        /*1012*/ 	.byte	0x3f
	.zero		1


	//   ....[57]....
        /*1014*/ 	.word	0x0001bc00
        /*1018*/ 	.word	0x00000004
        /*101c*/ 	.word	0x000388a0
        /*1020*/ 	.short	0x010a
        /*1022*/ 	.byte	0x3f
	.zero		1


	//   ....[58]....
        /*1024*/ 	.word	0x0001be40
        /*1028*/ 	.word	0x00000004
        /*102c*/ 	.word	0x000388c0
        /*1030*/ 	.short	0x010a
        /*1032*/ 	.byte	0x3f
	.zero		1


	//   ....[59]....
        /*1034*/ 	.word	0x0001c8a0
        /*1038*/ 	.word	0x00000004
        /*103c*/ 	.word	0x000388a0
        /*1040*/ 	.short	0x010a
        /*1042*/ 	.byte	0x3f
	.zero		1


	//   ....[60]....
        /*1044*/ 	.word	0x0001cad0
        /*1048*/ 	.word	0x00000004
        /*104c*/ 	.word	0x000388c0
        /*1050*/ 	.short	0x010a
        /*1052*/ 	.byte	0x3f
	.zero		1


	//   ....[61]....
        /*1054*/ 	.word	0x0001e0c0
        /*1058*/ 	.word	0x00000000
        /*105c*/ 	.word	0x00038840
        /*1060*/ 	.short	0x010a
        /*1062*/ 	.byte	0x3f
	.zero		1


	//   ....[62]....
        /*1064*/ 	.word	0x0001ec00
        /*1068*/ 	.word	0x00000012
        /*106c*/ 	.word	0x00038800
        /*1070*/ 	.short	0x0107
        /*1072*/ 	.byte	0x3f
	.zero		1


	//   ....[63]....
        /*1074*/ 	.word	0x0001eca0
        /*1078*/ 	.word	0x00000012
        /*107c*/ 	.word	0x00038800
        /*1080*/ 	.short	0x0101
        /*1082*/ 	.byte	0x3f
	.zero		1


	//   ....[64]....
        /*1084*/ 	.word	0x0001fbd0
        /*1088*/ 	.word	0x00000012
        /*108c*/ 	.word	0x00038810
        /*1090*/ 	.short	0x0107
        /*1092*/ 	.byte	0x3f
	.zero		1


	//   ....[65]....
        /*1094*/ 	.word	0x0001fcd0
        /*1098*/ 	.word	0x00000012
        /*109c*/ 	.word	0x00038810
        /*10a0*/ 	.short	0x0101
        /*10a2*/ 	.byte	0x3f
	.zero		1


	//   ....[66]....
        /*10a4*/ 	.word	0x0001fcf0
        /*10a8*/ 	.word	0x00000012
        /*10ac*/ 	.word	0x00038820
        /*10b0*/ 	.short	0x010a
        /*10b2*/ 	.byte	0x3f
	.zero		1


	//   ....[67]....
        /*10b4*/ 	.word	0x0001fdd0
        /*10b8*/ 	.word	0x00000000
        /*10bc*/ 	.word	0x00038860
        /*10c0*/ 	.short	0x010a
        /*10c2*/ 	.byte	0x3f
	.zero		1


	//   ....[68]....
        /*10c4*/ 	.word	0x00020a60
        /*10c8*/ 	.word	0x00000002
        /*10cc*/ 	.word	0x00038840
        /*10d0*/ 	.short	0x010a
        /*10d2*/ 	.byte	0x3f
	.zero		1


	//   ....[69]....
        /*10d4*/ 	.word	0x00020cc0
        /*10d8*/ 	.word	0x00000002
        /*10dc*/ 	.word	0x00038860
        /*10e0*/ 	.short	0x010a
        /*10e2*/ 	.byte	0x3f
	.zero		1


	//   ....[70]....
        /*10e4*/ 	.word	0x00021880
        /*10e8*/ 	.word	0x00000003
        /*10ec*/ 	.word	0x00038840
        /*10f0*/ 	.short	0x010a
        /*10f2*/ 	.byte	0x3f
	.zero		1


	//   ....[71]....
        /*10f4*/ 	.word	0x00021ad0
        /*10f8*/ 	.word	0x00000003
        /*10fc*/ 	.word	0x00038860
        /*1100*/ 	.short	0x010a
        /*1102*/ 	.byte	0x3f
	.zero		1


	//   ....[72]....
        /*1104*/ 	.word	0x00022610
        /*1108*/ 	.word	0x00000003
        /*110c*/ 	.word	0x00038840
        /*1110*/ 	.short	0x010a
        /*1112*/ 	.byte	0x3f
	.zero		1


	//   ....[73]....
        /*1114*/ 	.word	0x00022870
        /*1118*/ 	.word	0x00000003
        /*111c*/ 	.word	0x00038860
        /*1120*/ 	.short	0x010a
        /*1122*/ 	.byte	0x3f
	.zero		1


	//   ....[74]....
        /*1124*/ 	.word	0x00024600
        /*1128*/ 	.word	0x00000000
        /*112c*/ 	.word	0x00038820
        /*1130*/ 	.short	0x010a
        /*1132*/ 	.byte	0x3f
	.zero		1


	//   ....[75]....
        /*1134*/ 	.word	0x000247b0
        /*1138*/ 	.word	0x00000006
        /*113c*/ 	.word	0x00000000
        /*1140*/ 	.short	0x010a
        /*1142*/ 	.byte	0x3f
	.zero		1


	//   ....[76]....
        /*1144*/ 	.word	0x00024820
        /*1148*/ 	.word	0x00000007
        /*114c*/ 	.word	0x00000000
        /*1150*/ 	.short	0x010a
        /*1152*/ 	.byte	0x3f
	.zero		1


	//   ....[77]....
        /*1154*/ 	.word	0x00024890
        /*1158*/ 	.word	0x00000004
        /*115c*/ 	.word	0x00000000
        /*1160*/ 	.short	0x010a
        /*1162*/ 	.byte	0x3f
	.zero		1


	//   ....[78]....
        /*1164*/ 	.word	0x000248c0
        /*1168*/ 	.word	0x00000003
        /*116c*/ 	.word	0x00000000
        /*1170*/ 	.short	0x010a
        /*1172*/ 	.byte	0x3f
	.zero		1


	//   ....[79]....
        /*1174*/ 	.word	0x00024920
        /*1178*/ 	.word	0x0000004b
        /*117c*/ 	.word	0x00038890
        /*1180*/ 	.short	0x010a
        /*1182*/ 	.byte	0x3f
	.zero		1


	//   ....[80]....
        /*1184*/ 	.word	0x00024970
        /*1188*/ 	.word	0x0000004b
        /*118c*/ 	.word	0x00038890
        /*1190*/ 	.short	0x010a
        /*1192*/ 	.byte	0x3f
	.zero		1


	//   ....[81]....
        /*1194*/ 	.word	0x000249c0
        /*1198*/ 	.word	0x0000004b
        /*119c*/ 	.word	0x00038890
        /*11a0*/ 	.short	0x010a
        /*11a2*/ 	.byte	0x3f
	.zero		1


	//   ....[82]....
        /*11a4*/ 	.word	0x00024a10
        /*11a8*/ 	.word	0x0000004b
        /*11ac*/ 	.word	0x000388b0
        /*11b0*/ 	.short	0x010a
        /*11b2*/ 	.byte	0x3f
	.zero		1


	//   ....[83]....
        /*11b4*/ 	.word	0x00024e00
        /*11b8*/ 	.word	0x00000002
        /*11bc*/ 	.word	0x00038800
        /*11c0*/ 	.short	0x010a
        /*11c2*/ 	.byte	0x3f
	.zero		1


	//   ....[84]....
        /*11c4*/ 	.word	0x00025200
        /*11c8*/ 	.word	0x00000002
        /*11cc*/ 	.word	0x00038800
        /*11d0*/ 	.short	0x010a
        /*11d2*/ 	.byte	0x3f
	.zero		1


	//   ....[85]....
        /*11d4*/ 	.word	0x00025250
        /*11d8*/ 	.word	0x00000015
        /*11dc*/ 	.word	0x00038830
        /*11e0*/ 	.short	0x010a
        /*11e2*/ 	.byte	0x3f
	.zero		1


	//   ....[86]....
        /*11e4*/ 	.word	0x000252a0
        /*11e8*/ 	.word	0x00000002
        /*11ec*/ 	.word	0x00038810
        /*11f0*/ 	.short	0x010a
        /*11f2*/ 	.byte	0x3f
	.zero		1


	//   ....[87]....
        /*11f4*/ 	.word	0x000252f0
        /*11f8*/ 	.word	0x00000015
        /*11fc*/ 	.word	0x00038850
        /*1200*/ 	.short	0x010a
        /*1202*/ 	.byte	0x3f
	.zero		1


	//   ....[88]....
        /*1204*/ 	.word	0x00025340
        /*1208*/ 	.word	0x000000c3
        /*120c*/ 	.word	0x00038830
        /*1210*/ 	.short	0x010a
        /*1212*/ 	.byte	0x3f
	.zero		1


	//   ....[89]....
        /*1214*/ 	.word	0x00025390
        /*1218*/ 	.word	0x000000c3
        /*121c*/ 	.word	0x00038850
        /*1220*/ 	.short	0x010a
        /*1222*/ 	.byte	0x3f
	.zero		1


	//   ....[90]....
        /*1224*/ 	.word	0x000253e0
        /*1228*/ 	.word	0x000000c0
        /*122c*/ 	.word	0x00038830
        /*1230*/ 	.short	0x010a
        /*1232*/ 	.byte	0x3f
	.zero		1


	//   ....[91]....
        /*1234*/ 	.word	0x00025430
        /*1238*/ 	.word	0x000000c0
        /*123c*/ 	.word	0x00038850
        /*1240*/ 	.short	0x010a
        /*1242*/ 	.byte	0x3f
	.zero		1


	//   ....[92]....
        /*1244*/ 	.word	0x000255d0
        /*1248*/ 	.word	0x00000012
        /*124c*/ 	.word	0x00038820
        /*1250*/ 	.short	0x010a
        /*1252*/ 	.byte	0x3f
	.zero		1


	//   ....[93]....
        /*1254*/ 	.word	0x00025620
        /*1258*/ 	.word	0x00000004
        /*125c*/ 	.word	0x000388a0
        /*1260*/ 	.short	0x010a
        /*1262*/ 	.byte	0x3f
	.zero		1


	//   ....[94]....
        /*1264*/ 	.word	0x00025670
        /*1268*/ 	.word	0x00000004
        /*126c*/ 	.word	0x000388c0
        /*1270*/ 	.short	0x010a
        /*1272*/ 	.byte	0x3f
	.zero		1


	//   ....[95]....
        /*1274*/ 	.word	0x000256c0
        /*1278*/ 	.word	0x00000004
        /*127c*/ 	.word	0x000388a0
        /*1280*/ 	.short	0x010a
        /*1282*/ 	.byte	0x3f
	.zero		1


	//   ....[96]....
        /*1284*/ 	.word	0x00025710
        /*1288*/ 	.word	0x00000004
        /*128c*/ 	.word	0x000388c0
        /*1290*/ 	.short	0x010a
        /*1292*/ 	.byte	0x3f
	.zero		1


	//   ....[97]....
        /*1294*/ 	.word	0x000258b0
        /*1298*/ 	.word	0x00000000
        /*129c*/ 	.word	0x00038840
        /*12a0*/ 	.short	0x010a
        /*12a2*/ 	.byte	0x3f
	.zero		1


	//   ....[98]....
        /*12a4*/ 	.word	0x000269b0
        /*12a8*/ 	.word	0x00000012
        /*12ac*/ 	.word	0x00038820
        /*12b0*/ 	.short	0x010a
        /*12b2*/ 	.byte	0x3f
	.zero		1


	//   ....[99]....
        /*12b4*/ 	.word	0x00026a00
        /*12b8*/ 	.word	0x00000000
        /*12bc*/ 	.word	0x00038860
        /*12c0*/ 	.short	0x010a
        /*12c2*/ 	.byte	0x3f
	.zero		1


	//   ....[100]....
        /*12c4*/ 	.word	0x00026a50
        /*12c8*/ 	.word	0x00000002
        /*12cc*/ 	.word	0x00038840
        /*12d0*/ 	.short	0x010a
        /*12d2*/ 	.byte	0x3f
	.zero		1


	//   ....[101]....
        /*12d4*/ 	.word	0x00026aa0
        /*12d8*/ 	.word	0x00000002
        /*12dc*/ 	.word	0x00038860
        /*12e0*/ 	.short	0x010a
        /*12e2*/ 	.byte	0x3f
	.zero		1


	//   ....[102]....
        /*12e4*/ 	.word	0x00026af0
        /*12e8*/ 	.word	0x00000003
        /*12ec*/ 	.word	0x00038840
        /*12f0*/ 	.short	0x010a
        /*12f2*/ 	.byte	0x3f
	.zero		1


	//   ....[103]....
        /*12f4*/ 	.word	0x00026b40
        /*12f8*/ 	.word	0x00000003
        /*12fc*/ 	.word	0x00038860
        /*1300*/ 	.short	0x010a
        /*1302*/ 	.byte	0x3f
	.zero		1


	//   ....[104]....
        /*1304*/ 	.word	0x00026b90
        /*1308*/ 	.word	0x00000003
        /*130c*/ 	.word	0x00038840
        /*1310*/ 	.short	0x010a
        /*1312*/ 	.byte	0x3f
	.zero		1


	//   ....[105]....
        /*1314*/ 	.word	0x00026be0
        /*1318*/ 	.word	0x00000003
        /*131c*/ 	.word	0x00038860
        /*1320*/ 	.short	0x010a
        /*1322*/ 	.byte	0x3f
	.zero		1


	//   ....[106]....
        /*1324*/ 	.word	0x00027760
        /*1328*/ 	.word	0x00000000
        /*132c*/ 	.word	0x00038820
        /*1330*/ 	.short	0x010a
        /*1332*/ 	.byte	0x3f
	.zero		1


	//   ....[107]....
        /*1334*/ 	.word	0x00027900
        /*1338*/ 	.word	0x00000006
        /*133c*/ 	.word	0x00000000
        /*1340*/ 	.short	0x010a
        /*1342*/ 	.byte	0x3f
	.zero		1


	//   ....[108]....
        /*1344*/ 	.word	0x00027950
        /*1348*/ 	.word	0x00000007
        /*134c*/ 	.word	0x00000000
        /*1350*/ 	.short	0x010a
        /*1352*/ 	.byte	0x3f
	.zero		1


	//   ....[109]....
        /*1354*/ 	.word	0x000279a0
        /*1358*/ 	.word	0x00000004
        /*135c*/ 	.word	0x00000000
        /*1360*/ 	.short	0x010a
        /*1362*/ 	.byte	0x3f
	.zero		1


	//----- nvinfo : EIATTR_NUM_MBARRIERS
	.align		4
.L_650:
        /*1364*/ 	.byte	0x03, 0x38
        /*1366*/ 	.short	0x0017


	//----- nvinfo : EIATTR_EXIT_INSTR_OFFSETS
	.align		4
        /*1368*/ 	.byte	0x04, 0x1c
        /*136a*/ 	.short	(.L_652 - .L_651)


	//   ....[0]....
.L_651:
        /*136c*/ 	.word	0x00024910


	//----- nvinfo : EIATTR_MAX_THREADS
	.align		4
.L_652:
        /*1370*/ 	.byte	0x04, 0x05
        /*1372*/ 	.short	(.L_654 - .L_653)
.L_653:
        /*1374*/ 	.word	0x00000180
        /*1378*/ 	.word	0x00000001
        /*137c*/ 	.word	0x00000001


	//----- nvinfo : EIATTR_CRS_STACK_SIZE
	.align		4
.L_654:
        /*1380*/ 	.byte	0x04, 0x1e
        /*1382*/ 	.short	(.L_656 - .L_655)
.L_655:
        /*1384*/ 	.word	0x00000000


	//----- nvinfo : EIATTR_CBANK_PARAM_SIZE
	.align		4
.L_656:
        /*1388*/ 	.byte	0x03, 0x19
        /*138a*/ 	.short	0x0bf0


	//----- nvinfo : EIATTR_PARAM_CBANK
	.align		4
        /*138c*/ 	.byte	0x04, 0x0a
        /*138e*/ 	.short	(.L_658 - .L_657)
	.align		4
.L_657:
        /*1390*/ 	.word	index@(.nv.constant0._ZN7cutlass13device_kernelIN5flash11enable_sm90INS1_16FlashAttnFwdSm90INS1_25CollectiveMainloopFwdSm90ILi2EN4cute5tupleIJNS5_1CILi1EEES8_S8_EEENS6_IJNS7_ILi64EEESA_SA_EEELi512ENS_6half_tEfNS_4arch4Sm90ELb1ELb0ELb1ELb1ELb0ELb1ELb1ELb0ELb0ELb1ELb1ELb0EEENS1_21CollectiveEpilogueFwdINS6_IJSA_NS7_ILi512EEESA_EEES9_SC_SE_Li256ELb1ELb1ELb1ELb0EEENS1_36VarlenDynamicPersistentTileSchedulerILi64ELi64ELi256ELi128ELb1ELb1ELb1ELb1ELb1ELb1EEEEEEEEEvNT_6ParamsE)
        /*1394*/ 	.short	0x0210
        /*1396*/ 	.short	0x0bf0


	//----- nvinfo : EIATTR_SW_WAR
	.align		4
.L_658:
        /*1398*/ 	.byte	0x04, 0x36
        /*139a*/ 	.short	(.L_660 - .L_659)
.L_659:
        /*139c*/ 	.word	0x00000008
.L_660:


//--------------------- .nv.callgraph             --------------------------
	.section	.nv.callgraph,"",@"SHT_CUDA_CALLGRAPH"
	.align	4
	.sectionentsize	8
	.align		4
        /*0000*/ 	.word	0x00000000
	.align		4
        /*0004*/ 	.word	0xffffffff
	.align		4
        /*0008*/ 	.word	index@(_ZN7cutlass13device_kernelIN5flash11enable_sm90INS1_16FlashAttnFwdSm90INS1_25CollectiveMainloopFwdSm90ILi2EN4cute5tupleIJNS5_1CILi1EEES8_S8_EEENS6_IJNS7_ILi64EEESA_SA_EEELi512ENS_6half_tEfNS_4arch4Sm90ELb0ELb0ELb1ELb0ELb0ELb0ELb0ELb0ELb0ELb1ELb1ELb0EEENS1_21CollectiveEpilogueFwdINS6_IJSA_NS7_ILi512EEESA_EEES9_SC_SE_Li256ELb0ELb1ELb1ELb0EEENS1_19SingleTileSchedulerILb0ELb1ELb1ELi64EEEEEEEEEvNT_6ParamsE)
	.align		4
        /*000c*/ 	.word	index@(__assertfail)
	.align		4
        /*0010*/ 	.word	index@(_ZN7cutlass13device_kernelIN5flash11enable_sm90INS1_16FlashAttnFwdSm90INS1_25CollectiveMainloopFwdSm90ILi2EN4cute5tupleIJNS5_1CILi1EEES8_S8_EEENS6_IJNS7_ILi64EEESA_SA_EEELi512ENS_6half_tEfNS_4arch4Sm90ELb0ELb0ELb1ELb0ELb0ELb0ELb1ELb0ELb0ELb1ELb1ELb0EEENS1_21CollectiveEpilogueFwdINS6_IJSA_NS7_ILi512EEESA_EEES9_SC_SE_Li256ELb0ELb1ELb1ELb0EEENS1_19SingleTileSchedulerILb0ELb1ELb1ELi64EEEEEEEEEvNT_6ParamsE)
	.align		4
        /*0014*/ 	.word	index@(__assertfail)
	.align		4
        /*0018*/ 	.word	index@(_ZN7cutlass13device_kernelIN5flash11enable_sm90INS1_16FlashAttnFwdSm90INS1_25CollectiveMainloopFwdSm90ILi2EN4cute5tupleIJNS5_1CILi1EEES8_S8_EEENS6_IJNS7_ILi64EEESA_SA_EEELi512ENS_6half_tEfNS_4arch4Sm90ELb0ELb0ELb1ELb1ELb0ELb0ELb0ELb0ELb0ELb1ELb1ELb0EEENS1_21CollectiveEpilogueFwdINS6_IJSA_NS7_ILi512EEESA_EEES9_SC_SE_Li256ELb1ELb1ELb1ELb0EEENS1_36VarlenDynamicPersistentTileSchedulerILi64ELi64ELi256ELi128ELb1ELb1ELb1ELb0ELb1ELb1EEEEEEEEEvNT_6ParamsE)
	.align		4
        /*001c*/ 	.word	index@(__assertfail)
	.align		4
        /*0020*/ 	.word	index@(_ZN7cutlass13device_kernelIN5flash11enable_sm90INS1_16FlashAttnFwdSm90INS1_25CollectiveMainloopFwdSm90ILi2EN4cute5tupleIJNS5_1CILi1EEES8_S8_EEENS6_IJNS7_ILi64EEESA_SA_EEELi512ENS_6half_tEfNS_4arch4Sm90ELb0ELb0ELb1ELb1ELb0ELb1ELb0ELb0ELb0ELb1ELb1ELb0EEENS1_21CollectiveEpilogueFwdINS6_IJSA_NS7_ILi512EEESA_EEES9_SC_SE_Li256ELb1ELb1ELb1ELb0EEENS1_36VarlenDynamicPersistentTileSchedulerILi64ELi64ELi256ELi128ELb1ELb1ELb1ELb0ELb1ELb1EEEEEEEEEvNT_6ParamsE)
	.align		4
        /*0024*/ 	.word	index@(__assertfail)
	.align		4
        /*0028*/ 	.word	index@(_ZN7cutlass13device_kernelIN5flash11enable_sm90INS1_16FlashAttnFwdSm90INS1_25CollectiveMainloopFwdSm90ILi2EN4cute5tupleIJNS5_1CILi1EEES8_S8_EEENS6_IJNS7_ILi64EEESA_SA_EEELi512ENS_6half_tEfNS_4arch4Sm90ELb0ELb0ELb1ELb1ELb0ELb0ELb1ELb0ELb0ELb1ELb1ELb0EEENS1_21CollectiveEpilogueFwdINS6_IJSA_NS7_ILi512EEESA_EEES9_SC_SE_Li256ELb1ELb1ELb1ELb0EEENS1_36VarlenDynamicPersistentTileSchedulerILi64ELi64ELi256ELi128ELb1ELb1ELb1ELb0ELb1ELb1EEEEEEEEEvNT_6ParamsE)
	.align		4
        /*002c*/ 	.word	index@(__assertfail)
	.align		4
        /*0030*/ 	.word	index@(_ZN7cutlass13device_kernelIN5flash11enable_sm90INS1_16FlashAttnFwdSm90INS1_25CollectiveMainloopFwdSm90ILi2EN4cute5tupleIJNS5_1CILi1EEES8_S8_EEENS6_IJNS7_ILi64EEESA_SA_EEELi512ENS_6half_tEfNS_4arch4Sm90ELb0ELb0ELb1ELb1ELb0ELb1ELb1ELb0ELb0ELb1ELb1ELb0EEENS1_21CollectiveEpilogueFwdINS6_IJSA_NS7_ILi512EEESA_EEES9_SC_SE_Li256ELb1ELb1ELb1ELb0EEENS1_36VarlenDynamicPersistentTileSchedulerILi64ELi64ELi256ELi128ELb1ELb1ELb1ELb0ELb1ELb1EEEEEEEEEvNT_6ParamsE)
	.align		4
        /*0034*/ 	.word	index@(__assertfail)
	.align		4
        /*0038*/ 	.word	index@(_ZN7cutlass13device_kernelIN5flash11enable_sm90INS1_16FlashAttnFwdSm90INS1_25CollectiveMainloopFwdSm90ILi2EN4cute5tupleIJNS5_1CILi1EEES8_S8_EEENS6_IJNS7_ILi64EEESA_SA_EEELi512ENS_6half_tEfNS_4arch4Sm90ELb0ELb1ELb1ELb0ELb0ELb0ELb0ELb0ELb0ELb1ELb1ELb0EEENS1_21CollectiveEpilogueFwdINS6_IJSA_NS7_ILi512EEESA_EEES9_SC_SE_Li256ELb0ELb1ELb1ELb0EEENS1_19SingleTileSchedulerILb0ELb1ELb1ELi64EEEEEEEEEvNT_6ParamsE)
	.align		4
        /*003c*/ 	.word	index@(__assertfail)
	.align		4
        /*0040*/ 	.word	index@(_ZN7cutlass13device_kernelIN5flash11enable_sm90INS1_16FlashAttnFwdSm90INS1_25CollectiveMainloopFwdSm90ILi2EN4cute5tupleIJNS5_1CILi1EEES8_S8_EEENS6_IJNS7_ILi64EEESA_SA_EEELi512ENS_6half_tEfNS_4arch4Sm90ELb0ELb1ELb1ELb0ELb0ELb0ELb1ELb0ELb0ELb1ELb1ELb0EEENS1_21CollectiveEpilogueFwdINS6_IJSA_NS7_ILi512EEESA_EEES9_SC_SE_Li256ELb0ELb1ELb1ELb0EEENS1_19SingleTileSchedulerILb0ELb1ELb1ELi64EEEEEEEEEvNT_6ParamsE)
	.align		4
        /*0044*/ 	.word	index@(__assertfail)
	.align		4
        /*0048*/ 	.word	index@(_ZN7cutlass13device_kernelIN5flash11enable_sm90INS1_16FlashAttnFwdSm90INS1_25CollectiveMainloopFwdSm90ILi2EN4cute5tupleIJNS5_1CILi1EEES8_S8_EEENS6_IJNS7_ILi64EEESA_SA_EEELi512ENS_6half_tEfNS_4arch4Sm90ELb0ELb1ELb1ELb1ELb0ELb0ELb0ELb0ELb0ELb1ELb1ELb0EEENS1_21CollectiveEpilogueFwdINS6_IJSA_NS7_ILi512EEESA_EEES9_SC_SE_Li256ELb1ELb1ELb1ELb0EEENS1_36VarlenDynamicPersistentTileSchedulerILi64ELi64ELi256ELi128ELb1ELb1ELb1ELb1ELb0ELb1EEEEEEEEEvNT_6ParamsE)
	.align		4
        /*004c*/ 	.word	index@(__assertfail)
	.align		4
        /*0050*/ 	.word	index@(_ZN7cutlass13device_kernelIN5flash11enable_sm90INS1_16FlashAttnFwdSm90INS1_25CollectiveMainloopFwdSm90ILi2EN4cute5tupleIJNS5_1CILi1EEES8_S8_EEENS6_IJNS7_ILi64EEESA_SA_EEELi512ENS_6half_tEfNS_4arch4Sm90ELb0ELb1ELb1ELb1ELb0ELb1ELb0ELb0ELb0ELb1ELb1ELb0EEENS1_21CollectiveEpilogueFwdINS6_IJSA_NS7_ILi512EEESA_EEES9_SC_SE_Li256ELb1ELb1ELb1ELb0EEENS1_36VarlenDynamicPersistentTileSchedulerILi64ELi64ELi256ELi128ELb1ELb1ELb1ELb1ELb0ELb1EEEEEEEEEvNT_6ParamsE)
	.align		4
        /*0054*/ 	.word	index@(__assertfail)
	.align		4
        /*0058*/ 	.word	index@(_ZN7cutlass13device_kernelIN5flash11enable_sm90INS1_16FlashAttnFwdSm90INS1_25CollectiveMainloopFwdSm90ILi2EN4cute5tupleIJNS5_1CILi1EEES8_S8_EEENS6_IJNS7_ILi64EEESA_SA_EEELi512ENS_6half_tEfNS_4arch4Sm90ELb0ELb1ELb1ELb1ELb0ELb0ELb1ELb0ELb0ELb1ELb1ELb0EEENS1_21CollectiveEpilogueFwdINS6_IJSA_NS7_ILi512EEESA_EEES9_SC_SE_Li256ELb1ELb1ELb1ELb0EEENS1_36VarlenDynamicPersistentTileSchedulerILi64ELi64ELi256ELi128ELb1ELb1ELb1ELb1ELb0ELb1EEEEEEEEEvNT_6ParamsE)
	.align		4
        /*005c*/ 	.word	index@(__assertfail)
	.align		4
        /*0060*/ 	.word	index@(_ZN7cutlass13device_kernelIN5flash11enable_sm90INS1_16FlashAttnFwdSm90INS1_25CollectiveMainloopFwdSm90ILi2EN4cute5tupleIJNS5_1CILi1EEES8_S8_EEENS6_IJNS7_ILi64EEESA_SA_EEELi512ENS_6half_tEfNS_4arch4Sm90ELb0ELb1ELb1ELb1ELb0ELb1ELb1ELb0ELb0ELb1ELb1ELb0EEENS1_21CollectiveEpilogueFwdINS6_IJSA_NS7_ILi512EEESA_EEES9_SC_SE_Li256ELb1ELb1ELb1ELb0EEENS1_36VarlenDynamicPersistentTileSchedulerILi64ELi64ELi256ELi128ELb1ELb1ELb1ELb1ELb0ELb1EEEEEEEEEvNT_6ParamsE)
	.align		4
        /*0064*/ 	.word	index@(__assertfail)
	.align		4
        /*0068*/ 	.word	index@(_ZN7cutlass13device_kernelIN5flash11enable_sm90INS1_16FlashAttnFwdSm90INS1_25CollectiveMainloopFwdSm90ILi2EN4cute5tupleIJNS5_1CILi1EEES8_S8_EEENS6_IJNS7_ILi64EEESA_SA_EEELi512ENS_6half_tEfNS_4arch4Sm90ELb1ELb0ELb1ELb0ELb0ELb0ELb0ELb0ELb0ELb1ELb1ELb0EEENS1_21CollectiveEpilogueFwdINS6_IJSA_NS7_ILi512EEESA_EEES9_SC_SE_Li256ELb0ELb1ELb1ELb0EEENS1_19SingleTileSchedulerILb0ELb1ELb1ELi64EEEEEEEEEvNT_6ParamsE)
	.align		4
        /*006c*/ 	.word	index@(__assertfail)
	.align		4
        /*0070*/ 	.word	index@(_ZN7cutlass13device_kernelIN5flash11enable_sm90INS1_16FlashAttnFwdSm90INS1_25CollectiveMainloopFwdSm90ILi2EN4cute5tupleIJNS5_1CILi1EEES8_S8_EEENS6_IJNS7_ILi64EEESA_SA_EEELi512ENS_6half_tEfNS_4arch4Sm90ELb1ELb0ELb1ELb0ELb0ELb0ELb1ELb0ELb0ELb1ELb1ELb0EEENS1_21CollectiveEpilogueFwdINS6_IJSA_NS7_ILi512EEESA_EEES9_SC_SE_Li256ELb0ELb1ELb1ELb0EEENS1_19SingleTileSchedulerILb0ELb1ELb1ELi64EEEEEEEEEvNT_6ParamsE)
	.align		4
        /*0074*/ 	.word	index@(__assertfail)
	.align		4
        /*0078*/ 	.word	index@(_ZN7cutlass13device_kernelIN5flash11enable_sm90INS1_16FlashAttnFwdSm90INS1_25CollectiveMainloopFwdSm90ILi2EN4cute5tupleIJNS5_1CILi1EEES8_S8_EEENS6_IJNS7_ILi64EEESA_SA_EEELi512ENS_6half_tEfNS_4arch4Sm90ELb1ELb0ELb1ELb1ELb0ELb0ELb0ELb0ELb0ELb1ELb1ELb0EEENS1_21CollectiveEpilogueFwdINS6_IJSA_NS7_ILi512EEESA_EEES9_SC_SE_Li256ELb1ELb1ELb1ELb0EEENS1_36VarlenDynamicPersistentTileSchedulerILi64ELi64ELi256ELi128ELb1ELb1ELb1ELb1ELb1ELb1EEEEEEEEEvNT_6ParamsE)
	.align		4
        /*007c*/ 	.word	index@(__assertfail)
	.align		4
        /*0080*/ 	.word	index@(_ZN7cutlass13device_kernelIN5flash11enable_sm90INS1_16FlashAttnFwdSm90INS1_25CollectiveMainloopFwdSm90ILi2EN4cute5tupleIJNS5_1CILi1EEES8_S8_EEENS6_IJNS7_ILi64EEESA_SA_EEELi512ENS_6half_tEfNS_4arch4Sm90ELb1ELb0ELb1ELb1ELb0ELb1ELb0ELb0ELb0ELb1ELb1ELb0EEENS1_21CollectiveEpilogueFwdINS6_IJSA_NS7_ILi512EEESA_EEES9_SC_SE_Li256ELb1ELb1ELb1ELb0EEENS1_36VarlenDynamicPersistentTileSchedulerILi64ELi64ELi256ELi128ELb1ELb1ELb1ELb1ELb1ELb1EEEEEEEEEvNT_6ParamsE)
	.align		4
        /*0084*/ 	.word	index@(__assertfail)
	.align		4
        /*0088*/ 	.word	index@(_ZN7cutlass13device_kernelIN5flash11enable_sm90INS1_16FlashAttnFwdSm90INS1_25CollectiveMainloopFwdSm90ILi2EN4cute5tupleIJNS5_1CILi1EEES8_S8_EEENS6_IJNS7_ILi64EEESA_SA_EEELi512ENS_6half_tEfNS_4arch4Sm90ELb1ELb0ELb1ELb1ELb0ELb0ELb1ELb0ELb0ELb1ELb1ELb0EEENS1_21CollectiveEpilogueFwdINS6_IJSA_NS7_ILi512EEESA_EEES9_SC_SE_Li256ELb1ELb1ELb1ELb0EEENS1_36VarlenDynamicPersistentTileSchedulerILi64ELi64ELi256ELi128ELb1ELb1ELb1ELb1ELb1ELb1EEEEEEEEEvNT_6ParamsE)
	.align		4
        /*008c*/ 	.word	index@(__assertfail)
	.align		4
        /*0090*/ 	.word	index@(_ZN7cutlass13device_kernelIN5flash11enable_sm90INS1_16FlashAttnFwdSm90INS1_25CollectiveMainloopFwdSm90ILi2EN4cute5tupleIJNS5_1CILi1EEES8_S8_EEENS6_IJNS7_ILi64EEESA_SA_EEELi512ENS_6half_tEfNS_4arch4Sm90ELb1ELb0ELb1ELb1ELb0ELb1ELb1ELb0ELb0ELb1ELb1ELb0EEENS1_21CollectiveEpilogueFwdINS6_IJSA_NS7_ILi512EEESA_EEES9_SC_SE_Li256ELb1ELb1ELb1ELb0EEENS1_36VarlenDynamicPersistentTileSchedulerILi64ELi64ELi256ELi128ELb1ELb1ELb1ELb1ELb1ELb1EEEEEEEEEvNT_6ParamsE)
	.align		4
        /*0094*/ 	.word	index@(__assertfail)
	.align		4
        /*0098*/ 	.word	0x00000000
	.align		4
        /*009c*/ 	.word	0xfffffffe
	.align		4
        /*00a0*/ 	.word	0x00000000
	.align		4
        /*00a4*/ 	.word	0xfffffffd
	.align		4
        /*00a8*/ 	.word	0x00000000
	.align		4
        /*00ac*/ 	.word	0xfffffffc


//--------------------- .nv.constant4             --------------------------
	.section	.nv.constant4,"a",@progbits
	.align	8
	.align		8
.nv.constant4:
        /*0000*/ 	.dword	__assertfail
	.align		8
        /*0008*/ 	.dword	__unnamed_1
	.align		8
        /*0010*/ 	.dword	__unnamed_2
	.align		8
        /*0018*/ 	.dword	__unnamed_3
	.align		8
        /*0020*/ 	.dword	__unnamed_4
	.align		8
        /*0028*/ 	.dword	__unnamed_5
	.align		8
        /*0030*/ 	.dword	__unnamed_6
	.align		8
        /*0038*/ 	.dword	_ZN83_INTERNAL_4b3e648f_47_flash_fwd_hdim64_512_fp16_split_softcap_sm90_cu_49158569_35144cuda3std3__45__cpo5beginE
	.align		8
        /*0040*/ 	.dword	_ZN83_INTERNAL_4b3e648f_47_flash_fwd_hdim64_512_fp16_split_softcap_sm90_cu_49158569_35144cuda3std3__45__cpo3endE
	.align		8
        /*0048*/ 	.dword	_ZN83_INTERNAL_4b3e648f_47_flash_fwd_hdim64_512_fp16_split_softcap_sm90_cu_49158569_35144cuda3std3__45__cpo6cbeginE
	.align		8
        /*0050*/ 	.dword	_ZN83_INTERNAL_4b3e648f_47_flash_fwd_hdim64_512_fp16_split_softcap_sm90_cu_49158569_35144cuda3std3__45__cpo4cendE
	.align		8
        /*0058*/ 	.dword	_ZN83_INTERNAL_4b3e648f_47_flash_fwd_hdim64_512_fp16_split_softcap_sm90_cu_49158569_35144cuda3std3__485_GLOBAL__N__4b3e648f_47_flash_fwd_hdim64_512_fp16_split_softcap_sm90_cu_49158569_35146ignoreE
	.align		8
        /*0060*/ 	.dword	_ZN83_INTERNAL_4b3e648f_47_flash_fwd_hdim64_512_fp16_split_softcap_sm90_cu_49158569_35144cuda3std3__419piecewise_constructE
	.align		8
        /*0068*/ 	.dword	_ZN83_INTERNAL_4b3e648f_47_flash_fwd_hdim64_512_fp16_split_softcap_sm90_cu_49158569_35144cuda3std3__48in_placeE
	.align		8
        /*0070*/ 	.dword	_ZN83_INTERNAL_4b3e648f_47_flash_fwd_hdim64_512_fp16_split_softcap_sm90_cu_49158569_35144cuda3std6ranges3__45__cpo4swapE
	.align		8
        /*0078*/ 	.dword	_ZN83_INTERNAL_4b3e648f_47_flash_fwd_hdim64_512_fp16_split_softcap_sm90_cu_49158569_35144cuda3std6ranges3__45__cpo9iter_moveE
	.align		8
        /*0080*/ 	.dword	_ZN83_INTERNAL_4b3e648f_47_flash_fwd_hdim64_512_fp16_split_softcap_sm90_cu_49158569_35144cute7productE
	.align		8
        /*0088*/ 	.dword	_ZN83_INTERNAL_4b3e648f_47_flash_fwd_hdim64_512_fp16_split_softcap_sm90_cu_49158569_35144cute1_E
	.align		8
        /*0090*/ 	.dword	$str$20
	.align		8
        /*0098*/ 	.dword	$str$21


//--------------------- .text._ZN7cutlass13device_kernelIN5flash11enable_sm90INS1_16FlashAttnFwdSm90INS1_25CollectiveMainloopFwdSm90ILi2EN4cute5tupleIJNS5_1CILi1EEES8_S8_EEENS6_IJNS7_ILi64EEESA_SA_EEELi512ENS_6half_tEfNS_4arch4Sm90ELb0ELb0ELb1ELb0ELb0ELb0ELb0ELb0ELb0ELb1ELb1ELb0EEENS1_21CollectiveEpilogueFwdINS6_IJSA_NS7_ILi512EEESA_EEES9_SC_SE_Li256ELb0ELb1ELb1ELb0EEENS1_19SingleTileSchedulerILb0ELb1ELb1ELi64EEEEEEEEEvNT_6ParamsE --------------------------
	.section	.text._ZN7cutlass13device_kernelIN5flash11enable_sm90INS1_16FlashAttnFwdSm90INS1_25CollectiveMainloopFwdSm90ILi2EN4cute5tupleIJNS5_1CILi1EEES8_S8_EEENS6_IJNS7_ILi64EEESA_SA_EEELi512ENS_6half_tEfNS_4arch4Sm90ELb0ELb0ELb1ELb0ELb0ELb0ELb0ELb0ELb0ELb1ELb1ELb0EEENS1_21CollectiveEpilogueFwdINS6_IJSA_NS7_ILi512EEESA_EEES9_SC_SE_Li256ELb0ELb1ELb1ELb0EEENS1_19SingleTileSchedulerILb0ELb1ELb1ELi64EEEEEEEEEvNT_6ParamsE,"ax",@progbits
	.align	128
.text._ZN7cutlass13device_kernelIN5flash11enable_sm90INS1_16FlashAttnFwdSm90INS1_25CollectiveMainloopFwdSm90ILi2EN4cute5tupleIJNS5_1CILi1EEES8_S8_EEENS6_IJNS7_ILi64EEESA_SA_EEELi512ENS_6half_tEfNS_4arch4Sm90ELb0ELb0ELb1ELb0ELb0ELb0ELb0ELb0ELb0ELb1ELb1ELb0EEENS1_21CollectiveEpilogueFwdINS6_IJSA_NS7_ILi512EEESA_EEES9_SC_SE_Li256ELb0ELb1ELb1ELb0EEENS1_19SingleTileSchedulerILb0ELb1ELb1ELi64EEEEEEEEEvNT_6ParamsE:
        .type           _ZN7cutlass13device_kernelIN5flash11enable_sm90INS1_16FlashAttnFwdSm90INS1_25CollectiveMainloopFwdSm90ILi2EN4cute5tupleIJNS5_1CILi1EEES8_S8_EEENS6_IJNS7_ILi64EEESA_SA_EEELi512ENS_6half_tEfNS_4arch4Sm90ELb0ELb0ELb1ELb0ELb0ELb0ELb0ELb0ELb0ELb1ELb1ELb0EEENS1_21CollectiveEpilogueFwdINS6_IJSA_NS7_ILi512EEESA_EEES9_SC_SE_Li256ELb0ELb1ELb1ELb0EEENS1_19SingleTileSchedulerILb0ELb1ELb1ELi64EEEEEEEEEvNT_6ParamsE,@function
        .size           _ZN7cutlass13device_kernelIN5flash11enable_sm90INS1_16FlashAttnFwdSm90INS1_25CollectiveMainloopFwdSm90ILi2EN4cute5tupleIJNS5_1CILi1EEES8_S8_EEENS6_IJNS7_ILi64EEESA_SA_EEELi512ENS_6half_tEfNS_4arch4Sm90ELb0ELb0ELb1ELb0ELb0ELb0ELb0ELb0ELb0ELb1ELb1ELb0EEENS1_21CollectiveEpilogueFwdINS6_IJSA_NS7_ILi512EEESA_EEES9_SC_SE_Li256ELb0ELb1ELb1ELb0EEENS1_19SingleTileSchedulerILb0ELb1ELb1ELi64EEEEEEEEEvNT_6ParamsE,(.L_x_6038 - _ZN7cutlass13device_kernelIN5flash11enable_sm90INS1_16FlashAttnFwdSm90INS1_25CollectiveMainloopFwdSm90ILi2EN4cute5tupleIJNS5_1CILi1EEES8_S8_EEENS6_IJNS7_ILi64EEESA_SA_EEELi512ENS_6half_tEfNS_4arch4Sm90ELb0ELb0ELb1ELb0ELb0ELb0ELb0ELb0ELb0ELb1ELb1ELb0EEENS1_21CollectiveEpilogueFwdINS6_IJSA_NS7_ILi512EEESA_EEES9_SC_SE_Li256ELb0ELb1ELb1ELb0EEENS1_19SingleTileSchedulerILb0ELb1ELb1ELi64EEEEEEEEEvNT_6ParamsE)
        .other          _ZN7cutlass13device_kernelIN5flash11enable_sm90INS1_16FlashAttnFwdSm90INS1_25CollectiveMainloopFwdSm90ILi2EN4cute5tupleIJNS5_1CILi1EEES8_S8_EEENS6_IJNS7_ILi64EEESA_SA_EEELi512ENS_6half_tEfNS_4arch4Sm90ELb0ELb0ELb1ELb0ELb0ELb0ELb0ELb0ELb0ELb1ELb1ELb0EEENS1_21CollectiveEpilogueFwdINS6_IJSA_NS7_ILi512EEESA_EEES9_SC_SE_Li256ELb0ELb1ELb1ELb0EEENS1_19SingleTileSchedulerILb0ELb1ELb1ELi64EEEEEEEEEvNT_6ParamsE,@"STO_CUDA_ENTRY STV_DEFAULT"
_ZN7cutlass13device_kernelIN5flash11enable_sm90INS1_16FlashAttnFwdSm90INS1_25CollectiveMainloopFwdSm90ILi2EN4cute5tupleIJNS5_1CILi1EEES8_S8_EEENS6_IJNS7_ILi64EEESA_SA_EEELi512ENS_6half_tEfNS_4arch4Sm90ELb0ELb0ELb1ELb0ELb0ELb0ELb0ELb0ELb0ELb1ELb1ELb0EEENS1_21CollectiveEpilogueFwdINS6_IJSA_NS7_ILi512EEESA_EEES9_SC_SE_Li256ELb0ELb1ELb1ELb0EEENS1_19SingleTileSchedulerILb0ELb1ELb1ELi64EEEEEEEEEvNT_6ParamsE:
[----:B------:R-:W0:Y:S02]  /*0000*/  LDC R1, c[0x0][0x28] ;  /* 0x00000a00ff017b82 */ /* 0x000e240000000800 */
[----:B0-----:R-:W-:Y:S01]  /*0010*/  VIADD R1, R1, 0xffffffe8 ;  /* 0xffffffe801017836 */ /* 0x001fe20000000000 */
[----:B------:R-:W0:Y:S01]  /*0020*/  S2R R3, SR_TID.X ;  /* 0x0000000000037919 */ /* 0x000e220000002100 */
[----:B------:R-:W-:Y:S01]  /*0030*/  ELECT P0, URZ, PT ;  /* 0x00000000003f782f */ /* 0x000fe20003800000 */
[----:B------:R-:W-:Y:S01]  /*0040*/  BSSY B0, `(.L_x_0) ;  /* 0x000000d000007945 */ /* 0x000fe20003800000 */
[----:B0-----:R-:W-:-:S05]  /*0050*/  SHF.R.U32.HI R0, RZ, 0x5, R3 ;  /* 0x00000005ff007819 */ /* 0x001fca0000011603 */
[----:B------:R-:W0:Y:S02]  /*0060*/  SHFL.IDX PT, R2, R0, RZ, 0x1f ;  /* 0x00001fff00027589 */ /* 0x000e2400000e0000 */
[----:B0-----:R-:W-:-:S13]  /*0070*/  ISETP.EQ.AND P0, PT, R2, RZ, P0 ;  /* 0x000000ff0200720c */ /* 0x001fda0000702270 */
[----:B------:R-:W-:Y:S05]  /*0080*/  @!P0 BRA `(.L_x_1) ;  /* 0x0000000000208947 */ /* 0x000fea0003800000 */
[----:B------:R-:W-:Y:S02]  /*0090*/  ULDC.64 UR4, c[0x0][0x198] ;  /* 0x0000660000047ab9 */ /* 0x000fe40000000a00 */
[----:B------:R-:W-:Y:S02]  /*00a0*/  UIADD3 UR6, UP0, UR4, 0x370, URZ ;  /* 0x0000037004067890 */ /* 0x000fe4000ff1e03f */
[----:B------:R-:W-:Y:S02]  /*00b0*/  UIADD3 UR4, UP1, UR4, 0x470, URZ ;  /* 0x0000047004047890 */ /* 0x000fe4000ff3e03f */
[----:B------:R-:W-:Y:S02]  /*00c0*/  UIADD3.X UR7, URZ, UR5, URZ, UP0, !UPT ;  /* 0x000000053f077290 */ /* 0x000fe400087fe43f */
[----:B------:R-:W-:-:S07]  /*00d0*/  UIADD3.X UR5, URZ, UR5, URZ, UP1, !UPT ;  /* 0x000000053f057290 */ /* 0x000fce0008ffe43f */
[----:B------:R0:W-:Y:S02]  /*00e0*/  UTMACCTL.PF [UR6] ;  /* 0x00000000060079b9 */ /* 0x0001e40008040000 */
[----:B------:R0:W-:Y:S02]  /*00f0*/  UTMACCTL.PF [UR4] ;  /* 0x00000000040079b9 */ /* 0x0001e40008040000 */
[----:B0-----:R-:W-:Y:S01]  /*0100*/  NOP ;  /* 0x0000000000007918 */ /* 0x001fe20000000000 */
.L_x_1:
[----:B------:R-:W-:Y:S05]  /*0110*/  BSYNC B0 ;  /* 0x0000000000007941 */ /* 0x000fea0003800000 */
.L_x_0:
[----:B------:R-:W-:Y:S01]  /*0120*/  VOTEU.ANY UP0, P0 ;  /* 0x00000000003f7886 */ /* 0x000fe20000000100 */
[----:B------:R-:W0:Y:S01]  /*0130*/  SHFL.IDX PT, R2, R0, RZ, 0x1f ;  /* 0x00001fff00027589 */ /* 0x000e2200000e0000 */
[----:B------:R-:W-:Y:S01]  /*0140*/  UMOV UR4, 0x80 ;  /* 0x0000008000047882 */ /* 0x000fe20000000000 */
[----:B------:R-:W-:Y:S01]  /*0150*/  UMOV UR7, 0x100 ;  /* 0x0000010000077882 */ /* 0x000fe20000000000 */
[----:B------:R-:W-:Y:S01]  /*0160*/  VOTEU.ANY UP1, P0 ;  /* 0x00000000003f7886 */ /* 0x000fe20000020100 */
[----:B------:R-:W1:Y:S01]  /*0170*/  @UP0 S2UR UR8, SR_CgaCtaId ;  /* 0x00000000000809c3 */ /* 0x000e620000008800 */
[----:B------:R-:W-:Y:S01]  /*0180*/  @UP0 UMOV UR6, 0x400 ;  /* 0x0000040000060882 */ /* 0x000fe20000000000 */
[----:B------:R-:W-:-:S04]  /*0190*/  @UP0 UIADD3 UR4, -UR4, 0x100000, URZ ;  /* 0x0010000004040890 */ /* 0x000fc8000fffe13f */
[----:B------:R-:W-:Y:S02]  /*01a0*/  @UP0 USHF.L.U32 UR5, UR4, 0xb, URZ ;  /* 0x0000000b04050899 */ /* 0x000fe4000800063f */
[----:B------:R-:W-:Y:S01]  /*01b0*/  @UP0 USHF.L.U32 UR4, UR4, 0x1, URZ ;  /* 0x0000000104040899 */ /* 0x000fe2000800063f */
[----:B0-----:R-:W-:Y:S02]  /*01c0*/  ISETP.NE.AND P1, PT, R2, RZ, PT ;  /* 0x000000ff0200720c */ /* 0x001fe40003f25270 */
[----:B------:R-:W-:Y:S01]  /*01d0*/  SHF.R.U32.HI R2, RZ, 0x7, R3 ;  /* 0x00000007ff027819 */ /* 0x000fe20000011603 */
[----:B-1----:R-:W-:Y:S02]  /*01e0*/  @UP0 ULEA UR8, UR8, UR6, 0x18 ;  /* 0x0000000608080291 */ /* 0x002fe4000f8ec03f */
[----:B------:R-:W-:-:S04]  /*01f0*/  @UP0 UIADD3 UR6, -UR7, 0x100000, URZ ;  /* 0x0010000007060890 */ /* 0x000fc8000fffe13f */
[----:B------:R-:W-:Y:S02]  /*0200*/  @UP0 USHF.L.U32 UR7, UR6, 0xb, URZ ;  /* 0x0000000b06070899 */ /* 0x000fe4000800063f */
[----:B------:R-:W-:Y:S01]  /*0210*/  @UP0 USHF.L.U32 UR6, UR6, 0x1, URZ ;  /* 0x0000000106060899 */ /* 0x000fe2000800063f */
[----:B------:R0:W1:Y:S01]  /*0220*/  SHFL.IDX PT, R3, R2, RZ, 0x1f ;  /* 0x00001fff02037589 */ /* 0x00006200000e0000 */
[----:B------:R-:W-:-:S03]  /*0230*/  VOTEU.ANY UP0, P0 ;  /* 0x00000000003f7886 */ /* 0x000fc60000000100 */
[----:B------:R-:W2:Y:S02]  /*0240*/  FENCE.VIEW.ASYNC.S ;  /* 0x00000000000073c6 */ /* 0x000ea40000000000 */
[----:B--2---:R0:W2:Y:S05]  /*0250*/  @UP0 SYNCS.EXCH.64 URZ, [UR8+0x28c00], UR4 ;  /* 0x028c0004083f05b2 */ /* 0x0040aa0008000100 */
[----:B------:R0:W3:Y:S02]  /*0260*/  @UP1 SYNCS.EXCH.64 URZ, [UR8+0x28c20], UR6 ;  /* 0x028c2006083f15b2 */ /* 0x0000e40008000100 */
[----:B0-----:R-:W-:Y:S05]  /*0270*/  @P1 BRA `(.L_x_2) ;  /* 0x0000000000381947 */ /* 0x001fea0003800000 */
[----:B------:R-:W0:Y:S01]  /*0280*/  S2UR UR5, SR_CgaCtaId ;  /* 0x00000000000579c3 */ /* 0x000e220000008800 */
[----:B------:R-:W-:Y:S01]  /*0290*/  UMOV UR4, 0x400 ;  /* 0x0000040000047882 */ /* 0x000fe20000000000 */
[----:B------:R-:W-:Y:S01]  /*02a0*/  UMOV UR7, 0x1 ;  /* 0x0000000100077882 */ /* 0x000fe20000000000 */
[----:B------:R-:W-:Y:S01]  /*02b0*/  ELECT P0, URZ, PT ;  /* 0x00000000003f782f */ /* 0x000fe20003800000 */
[----:B0-----:R-:W-:Y:S02]  /*02c0*/  ULEA UR6, UR5, UR4, 0x18 ;  /* 0x0000000405067291 */ /* 0x001fe4000f8ec03f */
[----:B------:R-:W-:-:S04]  /*02d0*/  UIADD3 UR4, -UR7, 0x100000, URZ ;  /* 0x0010000007047890 */ /* 0x000fc8000fffe13f */
[----:B------:R-:W-:Y:S02]  /*02e0*/  USHF.L.U32 UR5, UR4, 0xb, URZ ;  /* 0x0000000b04057899 */ /* 0x000fe4000800063f */
[----:B------:R-:W-:Y:S01]  /*02f0*/  USHF.L.U32 UR4, UR4, 0x1, URZ ;  /* 0x0000000104047899 */ /* 0x000fe2000800063f */
[----:B------:R-:W0:Y:S11]  /*0300*/  FENCE.VIEW.ASYNC.S ;  /* 0x00000000000073c6 */ /* 0x000e360000000000 */
[----:B0-----:R0:W4:Y:S01]  /*0310*/  SYNCS.EXCH.64 URZ, [UR6+0x28c30], UR4 ;  /* 0x028c3004063f75b2 */ /* 0x0011220008000100 */
[----:B------:R0:W0:Y:S01]  /*0320*/  SYNCS.EXCH.64 URZ, [UR6+0x28c40], UR4 ;  /* 0x028c4004063f75b2 */ /* 0x0000220008000100 */
[----:B------:R0:W0:Y:S01]  /*0330*/  SYNCS.EXCH.64 URZ, [UR6+0x28c38], UR4 ;  /* 0x028c3804063f75b2 */ /* 0x0000220008000100 */
[----:B------:R0:W0:Y:S01]  /*0340*/  SYNCS.EXCH.64 URZ, [UR6+0x28c48], UR4 ;  /* 0x028c4804063f75b2 */ /* 0x0000220008000100 */
[----:B------:R-:W-:Y:S01]  /*0350*/  NOP ;  /* 0x0000000000007918 */ /* 0x000fe20000000000 */
.L_x_2:
[----:B------:R-:W5:Y:S01]  /*0360*/  SHFL.IDX PT, R2, R0, RZ, 0x1f ;  /* 0x00001fff00027589 */ /* 0x000f6200000e0000 */
[----:B------:R-:W-:Y:S01]  /*0370*/  NOP ;  /* 0x0000000000007918 */ /* 0x000fe20000000000 */
[----:B-----5:R-:W-:-:S13]  /*0380*/  ISETP.NE.AND P0, PT, R2, RZ, PT ;  /* 0x000000ff0200720c */ /* 0x020fda0003f05270 */
[----:B------:R-:W-:Y:S05]  /*0390*/  @P0 BRA `(.L_x_3) ;  /* 0x0000000000480947 */ /* 0x000fea0003800000 */
[----:B0-----:R-:W0:Y:S01]  /*03a0*/  S2UR UR5, SR_CgaCtaId ;  /* 0x00000000000579c3 */ /* 0x001e220000008800 */
[----:B------:R-:W-:Y:S01]  /*03b0*/  UMOV UR4, 0x400 ;  /* 0x0000040000047882 */ /* 0x000fe20000000000 */
[----:B------:R-:W-:Y:S01]  /*03c0*/  UMOV UR6, 0x1 ;  /* 0x0000000100067882 */ /* 0x000fe20000000000 */
[----:B------:R-:W-:Y:S01]  /*03d0*/  UMOV UR9, 0x2 ;  /* 0x0000000200097882 */ /* 0x000fe20000000000 */
[----:B------:R-:W-:-:S04]  /*03e0*/  UIADD3 UR6, -UR6, 0x100000, URZ ;  /* 0x0010000006067890 */ /* 0x000fc8000fffe13f */
[----:B------:R-:W-:Y:S02]  /*03f0*/  USHF.L.U32 UR7, UR6, 0xb, URZ ;  /* 0x0000000b06077899 */ /* 0x000fe4000800063f */
[----:B------:R-:W-:Y:S01]  /*0400*/  USHF.L.U32 UR6, UR6, 0x1, URZ ;  /* 0x0000000106067899 */ /* 0x000fe2000800063f */
[----:B------:R-:W-:Y:S01]  /*0410*/  ELECT P0, URZ, PT ;  /* 0x00000000003f782f */ /* 0x000fe20003800000 */
[----:B0-----:R-:W-:Y:S02]  /*0420*/  ULEA UR8, UR5, UR4, 0x18 ;  /* 0x0000000405087291 */ /* 0x001fe4000f8ec03f */
[----:B------:R-:W-:-:S04]  /*0430*/  UIADD3 UR4, -UR9, 0x100000, URZ ;  /* 0x0010000009047890 */ /* 0x000fc8000fffe13f */
[----:B------:R-:W-:Y:S02]  /*0440*/  USHF.L.U32 UR5, UR4, 0xb, URZ ;  /* 0x0000000b04057899 */ /* 0x000fe4000800063f */
[----:B------:R-:W-:Y:S01]  /*0450*/  USHF.L.U32 UR4, UR4, 0x1, URZ ;  /* 0x0000000104047899 */ /* 0x000fe2000800063f */
[----:B------:R-:W0:Y:S03]  /*0460*/  FENCE.VIEW.ASYNC.S ;  /* 0x00000000000073c6 */ /* 0x000e260000000000 */
[----:B0-----:R0:W0:Y:S08]  /*0470*/  SYNCS.EXCH.64 URZ, [UR8+0x28c50], UR6 ;  /* 0x028c5006083f75b2 */ /* 0x0010300008000100 */
[----:B------:R0:W0:Y:S01]  /*0480*/  SYNCS.EXCH.64 URZ, [UR8+0x28c60], UR4 ;  /* 0x028c6004083f75b2 */ /* 0x0000220008000100 */
[----:B------:R0:W0:Y:S01]  /*0490*/  SYNCS.EXCH.64 URZ, [UR8+0x28c58], UR6 ;  /* 0x028c5806083f75b2 */ /* 0x0000220008000100 */
[----:B------:R0:W0:Y:S01]  /*04a0*/  SYNCS.EXCH.64 URZ, [UR8+0x28c68], UR4 ;  /* 0x028c6804083f75b2 */ /* 0x0000220008000100 */
[----:B------:R-:W-:Y:S01]  /*04b0*/  NOP ;  /* 0x0000000000007918 */ /* 0x000fe20000000000 */
.L_x_3:
[----:B------:R-:W5:Y:S01]  /*04c0*/  SHFL.IDX PT, R2, R0, RZ, 0x1f ;  /* 0x00001fff00027589 */ /* 0x000f6200000e0000 */
[----:B------:R-:W-:Y:S01]  /*04d0*/  NOP ;  /* 0x0000000000007918 */ /* 0x000fe20000000000 */
[----:B-----5:R-:W-:-:S13]  /*04e0*/  ISETP.NE.AND P0, PT, R2, RZ, PT ;  /* 0x000000ff0200720c */ /* 0x020fda0003f05270 */
[----:B------:R-:W-:Y:S05]  /*04f0*/  @P0 BRA `(.L_x_4) ;  /* 0x0000000000380947 */ /* 0x000fea0003800000 */
[----:B0-----:R-:W0:Y:S01]  /*0500*/  S2UR UR5, SR_CgaCtaId ;  /* 0x00000000000579c3 */ /* 0x001e220000008800 */
        /* <DEDUP_REMOVED lines=8> */
[----:B0-----:R0:W0:Y:S01]  /*0590*/  SYNCS.EXCH.64 URZ, [UR6+0x28c70], UR4 ;  /* 0x028c7004063f75b2 */ /* 0x0010220008000100 */
[----:B------:R0:W0:Y:S01]  /*05a0*/  SYNCS.EXCH.64 URZ, [UR6+0x28c80], UR4 ;  /* 0x028c8004063f75b2 */ /* 0x0000220008000100 */
[----:B------:R0:W0:Y:S01]  /*05b0*/  SYNCS.EXCH.64 URZ, [UR6+0x28c78], UR4 ;  /* 0x028c7804063f75b2 */ /* 0x0000220008000100 */
[----:B------:R0:W0:Y:S01]  /*05c0*/  SYNCS.EXCH.64 URZ, [UR6+0x28c88], UR4 ;  /* 0x028c8804063f75b2 */ /* 0x0000220008000100 */
[----:B------:R-:W-:Y:S01]  /*05d0*/  NOP ;  /* 0x0000000000007918 */ /* 0x000fe20000000000 */
.L_x_4:
        /* <DEDUP_REMOVED lines=8> */
[----:B------:R-:W-:Y:S01]  /*0660*/  ELECT P0, URZ, PT ;  /* 0x00000000003f782f */ /* 0x000fe20003800000 */
[----:B0-----:R-:W-:Y:S02]  /*0670*/  ULEA UR8, UR5, UR4, 0x18 ;  /* 0x0000000405087291 */ /* 0x001fe4000f8ec03f */
[----:B------:R-:W-:-:S04]  /*0680*/  UIADD3 UR4, -UR6, 0x100000, URZ ;  /* 0x0010000006047890 */ /* 0x000fc8000fffe13f */
[----:B------:R-:W-:Y:S02]  /*0690*/  USHF.L.U32 UR5, UR4, 0xb, URZ ;  /* 0x0000000b04057899 */ /* 0x000fe4000800063f */
[----:B------:R-:W-:Y:S02]  /*06a0*/  USHF.L.U32 UR4, UR4, 0x1, URZ ;  /* 0x0000000104047899 */ /* 0x000fe4000800063f */
        /* <DEDUP_REMOVED lines=9> */
.L_x_5:
        /* <DEDUP_REMOVED lines=22> */
.L_x_6:
[----:B------:R-:W-:Y:S01]  /*08a0*/  IMAD.MOV.U32 R2, RZ, RZ, 0x1 ;  /* 0x00000001ff027424 */ /* 0x000fe200078e00ff */
[----:B-1----:R-:W-:Y:S01]  /*08b0*/  ISETP.NE.AND P0, PT, R3, RZ, PT ;  /* 0x000000ff0300720c */ /* 0x002fe20003f05270 */
[----:B------:R-:W-:Y:S01]  /*08c0*/  NOP ;  /* 0x0000000000007918 */ /* 0x000fe20000000000 */
[----:B------:R-:W-:Y:S01]  /*08d0*/  ULDC.64 UR42, c[0x0][0x208] ;  /* 0x00008200002a7ab9 */ /* 0x000fe20000000a00 */
[----:B------:R-:W-:Y:S01]  /*08e0*/  BSSY B6, `(.L_x_7) ;  /* 0x0000d99000067945 */ /* 0x000fe20003800000 */
[----:B------:R-:W-:-:S05]  /*08f0*/  SEL R2, R2, 0x2, !P0 ;  /* 0x0000000202027807 */ /* 0x000fca0004000000 */
[----:B------:R1:W-:Y:S01]  /*0900*/  STL [R1+0x14], R2 ;  /* 0x0000140201007387 */ /* 0x0003e20000100800 */
[----:B0-234-:R-:W-:Y:S06]  /*0910*/  BAR.SYNC.DEFER_BLOCKING 0x0 ;  /* 0x0000000000007b1d */ /* 0x01dfec0000010000 */
[----:B------:R-:W-:Y:S05]  /*0920*/  @!P0 BRA `(.L_x_8) ;  /* 0x0000009000d48947 */ /* 0x000fea0003800000 */
.L_x_9:
[----:B------:R-:W-:-:S08]  /*0930*/  NOP ;  /* 0x0000000000007918 */ /* 0x000fd00000000000 */
[----:B------:R-:W0:Y:S02]  /*0940*/  USETMAXREG.TRY_ALLOC.CTAPOOL UP0, 0xf0 ;  /* 0x000000f0000079c8 */ /* 0x000e240008000600 */
[----:B0-----:R-:W-:-:S13]  /*0950*/  PLOP3.LUT P0, PT, PT, PT, UP0, 0x80, 0x0 ;  /* 0x000000000000781c */ /* 0x001fda0003f0f008 */
[----:B------:R-:W-:Y:S05]  /*0960*/  @!P0 BRA `(.L_x_9) ;  /* 0xfffffffc00f08947 */ /* 0x000fea000383ffff */
[----:B------:R-:W0:Y:S01]  /*0970*/  S2R R6, SR_TID.X ;  /* 0x0000000000067919 */ /* 0x000e220000002100 */
[----:B------:R-:W2:Y:S08]  /*0980*/  LDC R4, c[0x0][0xc50] ;  /* 0x00031400ff047b82 */ /* 0x000eb00000000800 */
[----:B------:R-:W1:Y:S08]  /*0990*/  S2UR UR4, SR_CTAID.Y ;  /* 0x00000000000479c3 */ /* 0x000e700000002600 */
[----:B------:R-:W3:Y:S01]  /*09a0*/  S2UR UR5, SR_CTAID.Z ;  /* 0x00000000000579c3 */ /* 0x000ee20000002700 */
[----:B--2---:R-:W-:-:S02]  /*09b0*/  ISETP.NE.AND P1, PT, R4, 0x1, PT ;  /* 0x000000010400780c */ /* 0x004fc40003f25270 */
[----:B0-----:R-:W-:Y:S01]  /*09c0*/  LOP3.LUT R0, R6, 0xffffff80, RZ, 0xc0, !PT ;  /* 0xffffff8006007812 */ /* 0x001fe200078ec0ff */
[----:B-1----:R-:W-:-:S03]  /*09d0*/  IMAD.U32 R2, RZ, RZ, UR4 ;  /* 0x00000004ff027e24 */ /* 0x002fc6000f8e00ff */
[----:B------:R-:W-:-:S07]  /*09e0*/  ISETP.NE.AND P0, PT, R0, 0x80, PT ;  /* 0x000000800000780c */ /* 0x000fce0003f05270 */
[----:B------:R-:W0:Y:S08]  /*09f0*/  @P1 LDC R0, c[0x0][0xc54] ;  /* 0x00031500ff001b82 */ /* 0x000e300000000800 */
[----:B------:R-:W1:Y:S08]  /*0a00*/  @P1 LDC R5, c[0x0][0xc58] ;  /* 0x00031600ff051b82 */ /* 0x000e700000000800 */
[----:B------:R-:W-:Y:S06]  /*0a10*/  @!P0 BAR.ARV 0x8, 0x100 ;  /* 0x0204000000008b1d */ /* 0x000fec0000002000 */
[----:B------:R-:W-:Y:S01]  /*0a20*/  ISETP.GE.U32.AND P0, PT, R6, 0x100, PT ;  /* 0x000001000600780c */ /* 0x000fe20003f06070 */
[----:B0-----:R-:W-:-:S12]  /*0a30*/  @P1 IMAD.HI.U32 R0, R0, UR4, RZ ;  /* 0x0000000400001c27 */ /* 0x001fd8000f8e00ff */
[----:B------:R-:W-:Y:S06]  /*0a40*/  @P0 BAR.ARV 0xf, 0x100 ;  /* 0x03c4000000000b1d */ /* 0x000fec0000002000 */
[----:B---3--:R-:W-:Y:S02]  /*0a50*/  ISETP.LE.AND P0, PT, RZ, UR5, PT ;  /* 0x00000005ff007c0c */ /* 0x008fe4000bf03270 */
[----:B-1----:R-:W-:-:S05]  /*0a60*/  @P1 SHF.R.U32.HI R2, RZ, R5, R0 ;  /* 0x00000005ff021219 */ /* 0x002fca0000011600 */
[----:B------:R-:W-:-:S04]  /*0a70*/  IMAD.MOV R5, RZ, RZ, -R2 ;  /* 0x000000ffff057224 */ /* 0x000fc800078e0a02 */
[----:B------:R-:W-:Y:S02]  /*0a80*/  IMAD R4, R4, R5, UR4 ;  /* 0x0000000404047e24 */ /* 0x000fe4000f8e0205 */
[----:B------:R-:W-:Y:S05]  /*0a90*/  @!P0 BRA `(.L_x_10) ;  /* 0x000000d400f48947 */ /* 0x000fea0003800000 */
[----:B------:R-:W0:Y:S01]  /*0aa0*/  LDC.64 R8, c[0x0][0x418] ;  /* 0x00010600ff087b82 */ /* 0x000e220000000a00 */
[----:B------:R-:W-:Y:S02]  /*0ab0*/  SHF.R.U32.HI R7, RZ, 0x10, R4 ;  /* 0x00000010ff077819 */ /* 0x000fe40000011604 */
[----:B------:R-:W-:Y:S02]  /*0ac0*/  IADD3 R18, R6, -0x80, RZ ;  /* 0xffffff8006127810 */ /* 0x000fe40007ffe0ff */
[----:B------:R-:W-:Y:S02]  /*0ad0*/  ISETP.NE.AND P1, PT, R7, RZ, PT ;  /* 0x000000ff0700720c */ /* 0x000fe40003f25270 */
[----:B------:R-:W-:Y:S01]  /*0ae0*/  LOP3.LUT R16, R4, 0xffff, RZ, 0xc0, !PT ;  /* 0x0000ffff04107812 */ /* 0x000fe200078ec0ff */
[----:B------:R-:W1:Y:S08]  /*0af0*/  LDC R22, c[0x0][0x424] ;  /* 0x00010900ff167b82 */ /* 0x000e700000000800 */
[----:B------:R-:W2:Y:S01]  /*0b00*/  LDC R5, c[0x0][0x2f0] ;  /* 0x0000bc00ff057b82 */ /* 0x000ea20000000800 */
[----:B0-----:R-:W-:-:S07]  /*0b10*/  ISETP.NE.U32.AND P0, PT, R8, RZ, PT ;  /* 0x000000ff0800720c */ /* 0x001fce0003f05070 */
[----:B------:R-:W0:Y:S01]  /*0b20*/  @!P1 LDC R7, c[0x0][0x9f0] ;  /* 0x00027c00ff079b82 */ /* 0x000e220000000800 */
[----:B------:R-:W-:-:S04]  /*0b30*/  ISETP.NE.AND.EX P0, PT, R9, RZ, PT, P0 ;  /* 0x000000ff0900720c */ /* 0x000fc80003f05300 */
[----:B-1----:R-:W-:Y:S02]  /*0b40*/  SEL R22, R22, 0x1, P0 ;  /* 0x0000000116167807 */ /* 0x002fe40000000000 */
[----:B------:R-:W-:-:S03]  /*0b50*/  ISETP.NE.AND P0, PT, R3, 0x1, PT ;  /* 0x000000010300780c */ /* 0x000fc60003f05270 */
[----:B--2---:R-:W-:-:S04]  /*0b60*/  IMAD R22, R22, R5, RZ ;  /* 0x0000000516167224 */ /* 0x004fc800078e02ff */
[----:B------:R-:W-:-:S05]  /*0b70*/  VIADD R0, R22, 0x3f ;  /* 0x0000003f16007836 */ /* 0x000fca0000000000 */
[----:B------:R-:W-:-:S04]  /*0b80*/  SHF.R.S32.HI R5, RZ, 0x1f, R0 ;  /* 0x0000001fff057819 */ /* 0x000fc80000011400 */
[----:B------:R-:W-:-:S04]  /*0b90*/  LEA.HI R5, R5, R0, RZ, 0x6 ;  /* 0x0000000005057211 */ /* 0x000fc800078f30ff */
[----:B------:R-:W-:Y:S01]  /*0ba0*/  SHF.R.S32.HI R0, RZ, 0x6, R5 ;  /* 0x00000006ff007819 */ /* 0x000fe20000011405 */
[----:B------:R-:W-:Y:S06]  /*0bb0*/  @!P0 BRA `(.L_x_11) ;  /* 0x0000001c00d88947 */ /* 0x000fec0003800000 */
[----:B------:R-:W-:Y:S01]  /*0bc0*/  ISETP.GE.AND P0, PT, R22, 0x1, PT ;  /* 0x000000011600780c */ /* 0x000fe20003f06270 */
[----:B------:R-:W-:-:S12]  /*0bd0*/  IMAD.MOV.U32 R4, RZ, RZ, RZ ;  /* 0x000000ffff047224 */ /* 0x000fd800078e00ff */
[----:B------:R-:W-:Y:S05]  /*0be0*/  @!P0 BRA `(.L_x_12) ;  /* 0x0000000000688947 */ /* 0x000fea0003800000 */
[-C--:B0-----:R-:W-:Y:S02]  /*0bf0*/  IABS R8, R7.reuse ;  /* 0x0000000700087213 */ /* 0x081fe40000000000 */
[----:B------:R-:W-:Y:S02]  /*0c00*/  IADD3 R6, R0, -0x1, R7 ;  /* 0xffffffff00067810 */ /* 0x000fe40007ffe007 */
[----:B------:R-:W0:Y:S01]  /*0c10*/  I2F.RP R3, R8 ;  /* 0x0000000800037306 */ /* 0x000e220000209400 */
[-C--:B------:R-:W-:Y:S02]  /*0c20*/  IABS R11, R7.reuse ;  /* 0x00000007000b7213 */ /* 0x080fe40000000000 */
[----:B------:R-:W-:Y:S02]  /*0c30*/  IABS R10, R6 ;  /* 0x00000006000a7213 */ /* 0x000fe40000000000 */
[----:B------:R-:W-:-:S04]  /*0c40*/  LOP3.LUT R6, R6, R7, RZ, 0x3c, !PT ;  /* 0x0000000706067212 */ /* 0x000fc800078e3cff */
[----:B------:R-:W-:Y:S01]  /*0c50*/  ISETP.GE.AND P2, PT, R6, RZ, PT ;  /* 0x000000ff0600720c */ /* 0x000fe20003f46270 */
[----:B0-----:R-:W0:Y:S02]  /*0c60*/  MUFU.RCP R3, R3 ;  /* 0x0000000300037308 */ /* 0x001e240000001000 */
[----:B0-----:R-:W-:Y:S02]  /*0c70*/  VIADD R4, R3, 0xffffffe ;  /* 0x0ffffffe03047836 */ /* 0x001fe40000000000 */
[----:B------:R-:W-:-:S04]  /*0c80*/  IMAD.MOV R3, RZ, RZ, -R11 ;  /* 0x000000ffff037224 */ /* 0x000fc800078e0a0b */
[----:B------:R0:W1:Y:S02]  /*0c90*/  F2I.FTZ.U32.TRUNC.NTZ R5, R4 ;  /* 0x0000000400057305 */ /* 0x000064000021f000 */
[----:B0-----:R-:W-:Y:S02]  /*0ca0*/  IMAD.MOV.U32 R4, RZ, RZ, RZ ;  /* 0x000000ffff047224 */ /* 0x001fe400078e00ff */
[----:B-1----:R-:W-:-:S04]  /*0cb0*/  IMAD.MOV R9, RZ, RZ, -R5 ;  /* 0x000000ffff097224 */ /* 0x002fc800078e0a05 */
[----:B------:R-:W-:-:S04]  /*0cc0*/  IMAD R9, R9, R8, RZ ;  /* 0x0000000809097224 */ /* 0x000fc800078e02ff */
[----:B------:R-:W-:-:S06]  /*0cd0*/  IMAD.HI.U32 R5, R5, R9, R4 ;  /* 0x0000000905057227 */ /* 0x000fcc00078e0004 */
[----:B------:R-:W-:-:S04]  /*0ce0*/  IMAD.HI.U32 R5, R5, R10, RZ ;  /* 0x0000000a05057227 */ /* 0x000fc800078e00ff */
[----:B------:R-:W-:-:S05]  /*0cf0*/  IMAD R3, R5, R3, R10 ;  /* 0x0000000305037224 */ /* 0x000fca00078e020a */
[----:B------:R-:W-:-:S13]  /*0d00*/  ISETP.GT.U32.AND P1, PT, R8, R3, PT ;  /* 0x000000030800720c */ /* 0x000fda0003f24070 */
[-C--:B------:R-:W-:Y:S01]  /*0d10*/  @!P1 IADD3 R3, R3, -R8.reuse, RZ ;  /* 0x8000000803039210 */ /* 0x080fe20007ffe0ff */
[----:B------:R-:W-:Y:S01]  /*0d20*/  @!P1 VIADD R5, R5, 0x1 ;  /* 0x0000000105059836 */ /* 0x000fe20000000000 */
[----:B------:R-:W-:Y:S02]  /*0d30*/  ISETP.NE.AND P1, PT, R7, RZ, PT ;  /* 0x000000ff0700720c */ /* 0x000fe40003f25270 */
[----:B------:R-:W-:-:S13]  /*0d40*/  ISETP.GE.U32.AND P0, PT, R3, R8, PT ;  /* 0x000000080300720c */ /* 0x000fda0003f06070 */
[----:B------:R-:W-:-:S04]  /*0d50*/  @P0 VIADD R5, R5, 0x1 ;  /* 0x0000000105050836 */ /* 0x000fc80000000000 */
[----:B------:R-:W-:-:S04]  /*0d60*/  IMAD.MOV.U32 R4, RZ, RZ, R5 ;  /* 0x000000ffff047224 */ /* 0x000fc800078e0005 */
[----:B------:R-:W-:Y:S01]  /*0d70*/  @!P2 IMAD.MOV R4, RZ, RZ, -R4 ;  /* 0x000000ffff04a224 */ /* 0x000fe200078e0a04 */
[----:B------:R-:W-:-:S07]  /*0d80*/  @!P1 LOP3.LUT R4, RZ, R7, RZ, 0x33, !PT ;  /* 0x00000007ff049212 */ /* 0x000fce00078e33ff */
.L_x_12:
[-C--:B------:R-:W-:Y:S01]  /*0d90*/  IMAD R3, R16, R4.reuse, RZ ;  /* 0x0000000410037224 */ /* 0x080fe200078e02ff */
[----:B------:R-:W-:Y:S02]  /*0da0*/  PLOP3.LUT P0, PT, PT, PT, PT, 0x80, 0x0 ;  /* 0x000000000000781c */ /* 0x000fe40003f0f070 */
[----:B0-----:R-:W-:Y:S02]  /*0db0*/  CS2R R6, SRZ ;  /* 0x0000000000067805 */ /* 0x001fe4000001ff00 */
[----:B------:R-:W-:Y:S02]  /*0dc0*/  CS2R R150, SRZ ;  /* 0x0000000000967805 */ /* 0x000fe4000001ff00 */
[----:B------:R-:W-:Y:S02]  /*0dd0*/  CS2R R148, SRZ ;  /* 0x0000000000947805 */ /* 0x000fe4000001ff00 */
[----:B------:R-:W-:Y:S02]  /*0de0*/  VIADDMNMX R0, R3, R4, R0, PT ;  /* 0x0000000403007246 */ /* 0x000fe40003800100 */
[----:B------:R-:W-:-:S02]  /*0df0*/  CS2R R146, SRZ ;  /* 0x0000000000927805 */ /* 0x000fc4000001ff00 */
[----:B------:R-:W-:Y:S02]  /*0e00*/  CS2R R144, SRZ ;  /* 0x0000000000907805 */ /* 0x000fe4000001ff00 */
[----:B------:R-:W-:Y:S02]  /*0e10*/  CS2R R142, SRZ ;  /* 0x00000000008e7805 */ /* 0x000fe4000001ff00 */
[----:B------:R-:W-:Y:S02]  /*0e20*/  ISETP.GT.AND P1, PT, R0, R3, PT ;  /* 0x000000030000720c */ /* 0x000fe40003f24270 */
[----:B------:R-:W-:Y:S02]  /*0e30*/  CS2R R140, SRZ ;  /* 0x00000000008c7805 */ /* 0x000fe4000001ff00 */
[----:B------:R-:W-:Y:S02]  /*0e40*/  CS2R R138, SRZ ;  /* 0x00000000008a7805 */ /* 0x000fe4000001ff00 */
[----:B------:R-:W-:-:S02]  /*0e50*/  CS2R R136, SRZ ;  /* 0x0000000000887805 */ /* 0x000fc4000001ff00 */
[----:B------:R-:W-:Y:S02]  /*0e60*/  CS2R R134, SRZ ;  /* 0x0000000000867805 */ /* 0x000fe4000001ff00 */
[----:B------:R-:W-:Y:S02]  /*0e70*/  CS2R R132, SRZ ;  /* 0x0000000000847805 */ /* 0x000fe4000001ff00 */
[----:B------:R-:W-:Y:S02]  /*0e80*/  CS2R R130, SRZ ;  /* 0x0000000000827805 */ /* 0x000fe4000001ff00 */
        /* <DEDUP_REMOVED lines=52> */
[----:B------:R-:W-:Y:S01]  /*11d0*/  CS2R R24, SRZ ;  /* 0x0000000000187805 */ /* 0x000fe2000001ff00 */
[----:B------:R-:W-:Y:S06]  /*11e0*/  @!P1 BRA `(.L_x_13) ;  /* 0x0000006000d89947 */ /* 0x000fec0003800000 */
[----:B------:R-:W2:Y:S01]  /*11f0*/  LDL.LU R8, [R1+0x14] ;  /* 0x0000140001087983 */ /* 0x000ea20000300800 */
[----:B------:R-:W-:Y:S01]  /*1200*/  SHF.R.S32.HI R5, RZ, 0x1f, R18 ;  /* 0x0000001fff057819 */ /* 0x000fe20000011412 */
[----:B------:R-:W0:Y:S01]  /*1210*/  S2UR UR8, SR_CgaCtaId ;  /* 0x00000000000879c3 */ /* 0x000e220000008800 */
[----:B------:R-:W-:Y:S02]  /*1220*/  UMOV UR7, 0x400 ;  /* 0x0000040000077882 */ /* 0x000fe40000000000 */
[----:B------:R-:W-:-:S04]  /*1230*/  LEA.HI R5, R5, R18, RZ, 0x7 ;  /* 0x0000001205057211 */ /* 0x000fc800078f38ff */
[----:B------:R-:W-:Y:S02]  /*1240*/  SHF.R.S32.HI R4, RZ, 0x7, R5 ;  /* 0x00000007ff047819 */ /* 0x000fe40000011405 */
[----:B------:R-:W-:-:S04]  /*1250*/  LOP3.LUT R5, R5, 0xffffff80, RZ, 0xc0, !PT ;  /* 0xffffff8005057812 */ /* 0x000fc800078ec0ff */
[----:B------:R-:W1:Y:S01]  /*1260*/  SHFL.IDX PT, R4, R4, RZ, 0x1f ;  /* 0x00001fff04047589 */ /* 0x000e6200000e0000 */
[----:B------:R-:W-:-:S05]  /*1270*/  IMAD.IADD R5, R18, 0x1, -R5 ;  /* 0x0000000112057824 */ /* 0x000fca00078e0a05 */
[----:B------:R-:W-:Y:S02]  /*1280*/  SHF.R.S32.HI R6, RZ, 0x1f, R5 ;  /* 0x0000001fff067819 */ /* 0x000fe40000011405 */
[----:B-1----:R-:W-:Y:S02]  /*1290*/  R2UR UR4, R4 ;  /* 0x00000000040472ca */ /* 0x002fe400000e0000 */
[CC--:B------:R-:W-:Y:S02]  /*12a0*/  LEA.HI R4, R6.reuse, R5.reuse, RZ, 0x2 ;  /* 0x0000000506047211 */ /* 0x0c0fe400078f10ff */
[----:B------:R-:W-:Y:S02]  /*12b0*/  LEA.HI R5, R6, R5, RZ, 0x5 ;  /* 0x0000000506057211 */ /* 0x000fe400078f28ff */
[--C-:B------:R-:W-:Y:S02]  /*12c0*/  SHF.R.S32.HI R7, RZ, 0x2, R4.reuse ;  /* 0x00000002ff077819 */ /* 0x100fe40000011404 */
[----:B------:R-:W-:-:S02]  /*12d0*/  SHF.R.S32.HI R4, RZ, 0x1f, R4 ;  /* 0x0000001fff047819 */ /* 0x000fc40000011404 */
[----:B------:R-:W-:Y:S02]  /*12e0*/  SHF.R.S32.HI R5, RZ, 0x5, R5 ;  /* 0x00000005ff057819 */ /* 0x000fe40000011405 */
[----:B------:R-:W-:Y:S01]  /*12f0*/  LEA.HI R4, R4, R7, RZ, 0x3 ;  /* 0x0000000704047211 */ /* 0x000fe200078f18ff */
[----:B------:R-:W-:-:S03]  /*1300*/  ULEA.HI UR5, UR4, UR4, URZ, 0x1 ;  /* 0x0000000404057291 */ /* 0x000fc6000f8f083f */
[----:B------:R-:W-:Y:S01]  /*1310*/  LOP3.LUT R4, R4, 0xfffffff8, RZ, 0xc0, !PT ;  /* 0xfffffff804047812 */ /* 0x000fe200078ec0ff */
[----:B------:R-:W-:Y:S02]  /*1320*/  ULOP3.LUT UR6, UR5, 0x1fffe, URZ, 0xc0, !UPT ;  /* 0x0001fffe05067892 */ /* 0x000fe4000f8ec03f */
[----:B0-----:R-:W-:Y:S01]  /*1330*/  ULEA UR5, UR8, UR7, 0x18 ;  /* 0x0000000708057291 */ /* 0x001fe2000f8ec03f */
[----:B------:R-:W-:Y:S01]  /*1340*/  IADD3 R4, R7, -R4, RZ ;  /* 0x8000000407047210 */ /* 0x000fe20007ffe0ff */
[----:B------:R-:W-:-:S04]  /*1350*/  UIADD3 UR6, UR4, -UR6, URZ ;  /* 0x8000000604067290 */ /* 0x000fc8000fffe03f */
[----:B------:R-:W-:Y:S01]  /*1360*/  ULEA UR6, UR6, UR5, 0xf ;  /* 0x0000000506067291 */ /* 0x000fe2000f8e783f */
[----:B------:R-:W-:-:S03]  /*1370*/  IMAD R4, R5, 0x10, R4 ;  /* 0x0000001005047824 */ /* 0x000fc600078e0204 */
[----:B------:R-:W-:-:S04]  /*1380*/  UIADD3 UR6, UR6, 0x400, URZ ;  /* 0x0000040006067890 */ /* 0x000fc8000fffe03f */
[----:B------:R-:W-:-:S04]  /*1390*/  USHF.R.U32.HI UR6, URZ, 0x4, UR6 ;  /* 0x000000043f067899 */ /* 0x000fc80008011606 */
[----:B------:R-:W-:-:S04]  /*13a0*/  ULOP3.LUT UR6, UR6, 0x3fff, URZ, 0xc0, !UPT ;  /* 0x00003fff06067892 */ /* 0x000fc8000f8ec03f */
[----:B------:R-:W-:Y:S01]  /*13b0*/  ULOP3.LUT UR6, UR6, 0x2000000, URZ, 0xfc, !UPT ;  /* 0x0200000006067892 */ /* 0x000fe2000f8efc3f */
[----:B--2---:R-:W-:-:S04]  /*13c0*/  LOP3.LUT R8, R8, 0x1, RZ, 0xfc, !PT ;  /* 0x0000000108087812 */ /* 0x004fc800078efcff */
[----:B------:R-:W-:-:S13]  /*13d0*/  ISETP.NE.AND P0, PT, R8, 0x3, PT ;  /* 0x000000030800780c */ /* 0x000fda0003f05270 */
[----:B------:R-:W-:Y:S05]  /*13e0*/  @!P0 BRA `(.L_x_14) ;  /* 0x0000000000048947 */ /* 0x000fea0003800000 */
[----:B------:R-:W-:Y:S01]  /*13f0*/  BPT.TRAP 0x1 ;  /* 0x000000040000795c */ /* 0x000fe20000300000 */
.L_x_14:
[----:B------:R-:W-:-:S04]  /*1400*/  SHF.L.U32 R5, RZ, 0x1f, RZ ;  /* 0x0000001fff057819 */ /* 0x000fc800000006ff */
[----:B------:R-:W0:Y:S02]  /*1410*/  SYNCS.PHASECHK.TRANS64.TRYWAIT P1, [UR5+0x28c50], R5 ;  /* 0x028c5005ff0075a7 */ /* 0x000e240008020145 */
[----:B0-----:R-:W-:Y:S05]  /*1420*/  @!P1 BRA `(.L_x_15) ;  /* 0x000000cc00989947 */ /* 0x001fea0003800000 */
.L_x_147:
[----:B------:R-:W-:Y:S01]  /*1430*/  BAR.SYNC.DEFER_BLOCKING 0xe, 0x100 ;  /* 0x0384000000007b1d */ /* 0x000fe20000010000 */
[----:B------:R-:W-:Y:S01]  /*1440*/  UIADD3 UR4, UR5, 0x26800, URZ ;  /* 0x0002680005047890 */ /* 0x000fe2000fffe03f */
[----:B------:R-:W-:Y:S01]  /*1450*/  VIADD R0, R0, 0xfffffffe ;  /* 0xfffffffe00007836 */ /* 0x000fe20000000000 */
[----:B------:R-:W-:Y:S01]  /*1460*/  UIADD3 UR14, UR6, 0x80, URZ ;  /* 0x00000080060e7890 */ /* 0x000fe2000fffe03f */
[----:B0-----:R-:W-:Y:S01]  /*1470*/  IMAD.U32 R5, RZ, RZ, UR5 ;  /* 0x00000005ff057e24 */ /* 0x001fe2000f8e00ff */
[----:B------:R-:W-:Y:S01]  /*1480*/  USHF.R.U32.HI UR4, URZ, 0x4, UR4 ;  /* 0x000000043f047899 */ /* 0x000fe20008011604 */
[----:B------:R-:W-:Y:S01]  /*1490*/  UMOV UR9, 0x40000040 ;  /* 0x4000004000097882 */ /* 0x000fe20000000000 */
[----:B------:R-:W-:Y:S02]  /*14a0*/  UMOV UR10, UR6 ;  /* 0x00000006000a7c82 */ /* 0x000fe40008000000 */
[----:B------:R-:W-:Y:S01]  /*14b0*/  ULOP3.LUT UR4, UR4, 0x3fff, URZ, 0xc0, !UPT ;  /* 0x00003fff04047892 */ /* 0x000fe2000f8ec03f */
[----:B------:R-:W0:Y:S01]  /*14c0*/  S2R R6, SR_TID.X ;  /* 0x0000000000067919 */ /* 0x000e220000002100 */
[----:B------:R-:W-:Y:S01]  /*14d0*/  UMOV UR11, 0x40000040 ;  /* 0x40000040000b7882 */ /* 0x000fe20000000000 */
[----:B------:R-:W-:Y:S01]  /*14e0*/  UMOV UR13, 0x40000040 ;  /* 0x40000040000d7882 */ /* 0x000fe20000000000 */
[----:B------:R-:W-:Y:S01]  /*14f0*/  ULOP3.LUT UR4, UR4, 0x10000, URZ, 0xfc, !UPT ;  /* 0x0001000004047892 */ /* 0x000fe2000f8efc3f */
[----:B------:R-:W-:Y:S01]  /*1500*/  ISETP.GE.AND P1, PT, R0, R3, PT ;  /* 0x000000030000720c */ /* 0x000fe20003f26270 */
[----:B------:R-:W-:Y:S01]  /*1510*/  UMOV UR15, 0x40000040 ;  /* 0x40000040000f7882 */ /* 0x000fe20000000000 */
[----:B------:R-:W-:-:S02]  /*1520*/  UIADD3 UR18, UR6, 0x100, URZ ;  /* 0x0000010006127890 */ /* 0x000fc4000fffe03f */
[----:B------:R-:W-:Y:S02]  /*1530*/  UIADD3 UR12, UR4, 0x2, URZ ;  /* 0x00000002040c7890 */ /* 0x000fe4000fffe03f */
[----:B------:R-:W-:Y:S01]  /*1540*/  UMOV UR8, UR4 ;  /* 0x0000000400087c82 */ /* 0x000fe20008000000 */
[----:B------:R-:W-:Y:S01]  /*1550*/  UIADD3 UR16, UR4, 0x4, URZ ;  /* 0x0000000404107890 */ /* 0x000fe2000fffe03f */
[----:B------:R-:W-:Y:S01]  /*1560*/  UMOV UR17, 0x40000040 ;  /* 0x4000004000117882 */ /* 0x000fe20000000000 */
[----:B------:R-:W-:Y:S01]  /*1570*/  WARPGROUP.ARRIVE ;  /* 0x00000000000079c5 */ /* 0x000fe20000000000 */
[----:B------:R-:W-:Y:S01]  /*1580*/  UMOV UR19, 0x40000040 ;  /* 0x4000004000137882 */ /* 0x000fe20000000000 */
[----:B------:R-:W-:Y:S02]  /*1590*/  UIADD3 UR20, UR4, 0x6, URZ ;  /* 0x0000000604147890 */ /* 0x000fe4000fffe03f */
[----:B------:R-:W-:Y:S02]  /*15a0*/  UIADD3 UR22, UR6, 0x180, URZ ;  /* 0x0000018006167890 */ /* 0x000fe4000fffe03f */
[----:B------:R-:W-:Y:S01]  /*15b0*/  HGMMA.64x256x16.F32 R24, gdesc[UR8].tnspB, RZ, !UPT, gsb0 ;  /* 0x43e00000081879f0 */ /* 0x000fe2000c0008ff */
[----:B------:R-:W-:Y:S01]  /*15c0*/  UMOV UR21, 0x40000040 ;  /* 0x4000004000157882 */ /* 0x000fe20000000000 */
[----:B------:R-:W-:Y:S01]  /*15d0*/  UMOV UR23, 0x40000040 ;  /* 0x4000004000177882 */ /* 0x000fe20000000000 */
[----:B------:R-:W-:Y:S01]  /*15e0*/  UMOV UR4, URZ ;  /* 0x0000003f00047c82 */ /* 0x000fe20008000000 */
[----:B0-----:R-:W-:-:S04]  /*15f0*/  LOP3.LUT R6, R6, 0x7f, RZ, 0xc0, !PT ;  /* 0x0000007f06067812 */ /* 0x001fc800078ec0ff */
[----:B------:R-:W-:-:S13]  /*1600*/  ISETP.NE.AND P2, PT, R6, RZ, PT ;  /* 0x000000ff0600720c */ /* 0x000fda0003f45270 */
[----:B------:R-:W-:-:S05]  /*1610*/  @!P2 VIADD R5, R5, 0x28c60 ;  /* 0x00028c600505a836 */ /* 0x000fca0000000000 */
[----:B------:R-:W-:Y:S01]  /*1620*/  @!P2 PRMT R5, RZ, 0x654, R5 ;  /* 0x00000654ff05a816 */ /* 0x000fe20000000005 */
[----:B------:R-:W-:Y:S02]  /*1630*/  WARPGROUP.DEPBAR.LE gsb0, 0x0 ;  /* 0x00008000000079c5 */ /* 0x000fe40000010000 */
[----:B------:R-:W-:-:S06]  /*1640*/  WARPGROUP.ARRIVE ;  /* 0x00000000000079c5 */ /* 0x000fcc0000000000 */
[----:B------:R-:W-:Y:S03]  /*1650*/  HGMMA.64x256x16.F32 R24, gdesc[UR12].tnspB, R24, gsb0 ;  /* 0x43e000000c1879f0 */ /* 0x000fe60008000818 */
[----:B------:R-:W-:Y:S02]  /*1660*/  WARPGROUP.DEPBAR.LE gsb0, 0x0 ;  /* 0x00008000000079c5 */ /* 0x000fe40000010000 */
[----:B------:R-:W-:-:S15]  /*1670*/  WARPGROUP.ARRIVE ;  /* 0x00000000000079c5 */ /* 0x000fde0000000000 */
[----:B------:R-:W-:-:S08]  /*1680*/  NOP ;  /* 0x0000000000007918 */ /* 0x000fd00000000000 */
[----:B------:R-:W-:Y:S03]  /*1690*/  HGMMA.64x256x16.F32 R24, gdesc[UR16].tnspB, R24, gsb0 ;  /* 0x43e00000101879f0 */ /* 0x000fe60008000818 */
[----:B------:R-:W-:Y:S02]  /*16a0*/  WARPGROUP.DEPBAR.LE gsb0, 0x0 ;  /* 0x00008000000079c5 */ /* 0x000fe40000010000 */
[----:B------:R-:W-:-:S15]  /*16b0*/  WARPGROUP.ARRIVE ;  /* 0x00000000000079c5 */ /* 0x000fde0000000000 */
[----:B------:R-:W-:-:S08]  /*16c0*/  NOP ;  /* 0x0000000000007918 */ /* 0x000fd00000000000 */
[----:B------:R-:W-:Y:S03]  /*16d0*/  HGMMA.64x256x16.F32 R24, gdesc[UR20].tnspB, R24, gsb0 ;  /* 0x43e00000141879f0 */ /* 0x000fe60008000818 */
[----:B------:R-:W-:Y:S02]  /*16e0*/  WARPGROUP.DEPBAR.LE gsb0, 0x0 ;  /* 0x00008000000079c5 */ /* 0x000fe40000010000 */
[----:B------:R-:W-:Y:S06]  /*16f0*/  BAR.ARV 0xf, 0x100 ;  /* 0x03c4000000007b1d */ /* 0x000fec0000002000 */
[----:B------:R0:W-:Y:S01]  /*1700*/  @!P2 SYNCS.ARRIVE.TRANS64.RED.A1T0 RZ, [R5+URZ], RZ ;  /* 0x000000ff05ffa9a7 */ /* 0x0001e2000810043f */
[----:B------:R-:W-:Y:S05]  /*1710*/  @!P1 BRA `(.L_x_16) ;  /* 0x0000000800dc9947 */ /* 0x000fea0003800000 */
[----:B------:R-:W-:Y:S01]  /*1720*/  IMAD.MOV.U32 R8, RZ, RZ, RZ ;  /* 0x000000ffff087224 */ /* 0x000fe200078e00ff */
[----:B------:R-:W-:-:S06]  /*1730*/  UMOV UR4, URZ ;  /* 0x0000003f00047c82 */ /* 0x000fcc0008000000 */
.L_x_21:
[----:B------:R-:W-:Y:S01]  /*1740*/  BAR.SYNC.DEFER_BLOCKING 0xe, 0x100 ;  /* 0x0384000000007b1d */ /* 0x000fe20000010000 */
[----:B01----:R-:W-:Y:S01]  /*1750*/  MOV R5, UR4 ;  /* 0x0000000400057c02 */ /* 0x003fe20008000f00 */
[----:B------:R-:W-:Y:S01]  /*1760*/  UIADD3 UR4, UR4, 0x1, URZ ;  /* 0x0000000104047890 */ /* 0x000fe2000fffe03f */
[C---:B------:R-:W-:Y:S01]  /*1770*/  ISETP.GT.AND P3, PT, R0.reuse, R3, PT ;  /* 0x000000030000720c */ /* 0x040fe20003f64270 */
[----:B------:R-:W-:Y:S02]  /*1780*/  VIADD R0, R0, 0xffffffff ;  /* 0xffffffff00007836 */ /* 0x000fe40000000000 */
[----:B------:R-:W-:Y:S01]  /*1790*/  IMAD R5, R5, 0x40, R4 ;  /* 0x0000004005057824 */ /* 0x000fe200078e0204 */
[----:B------:R-:W-:-:S04]  /*17a0*/  UISETP.NE.AND UP0, UPT, UR4, 0x2, UPT ;  /* 0x000000020400788c */ /* 0x000fc8000bf05270 */
[----:B------:R-:W-:Y:S01]  /*17b0*/  LEA R5, R5, UR5, 0x2 ;  /* 0x0000000505057c11 */ /* 0x000fe2000f8e10ff */
[----:B------:R-:W-:Y:S02]  /*17c0*/  USEL UR7, URZ, 0x1, UP0 ;  /* 0x000000013f077887 */ /* 0x000fe40008000000 */
[----:B------:R-:W-:-:S04]  /*17d0*/  USEL UR4, UR4, URZ, UP0 ;  /* 0x0000003f04047287 */ /* 0x000fc80008000000 */
[----:B------:R-:W-:Y:S01]  /*17e0*/  LOP3.LUT R8, R8, UR7, RZ, 0x3c, !PT ;  /* 0x0000000708087c12 */ /* 0x000fe2000f8e3cff */
[----:B------:R-:W0:Y:S04]  /*17f0*/  LDS R6, [R5+0x28800] ;  /* 0x0288000005067984 */ /* 0x000e280000000800 */
[----:B------:R-:W1:Y:S01]  /*1800*/  LDS R7, [R5+0x28820] ;  /* 0x0288200005077984 */ /* 0x000e620000000800 */
[-C--:B0-----:R-:W-:Y:S01]  /*1810*/  FMUL.FTZ R24, R24, R6.reuse ;  /* 0x0000000618187220 */ /* 0x081fe20000410000 */
[-C--:B------:R-:W-:Y:S01]  /*1820*/  FMUL.FTZ R25, R25, R6.reuse ;  /* 0x0000000619197220 */ /* 0x080fe20000410000 */
        /* <DEDUP_REMOVED lines=61> */
[----:B------:R-:W-:Y:S01]  /*1c00*/  FMUL.FTZ R149, R149, R6 ;  /* 0x0000000695957220 */ /* 0x000fe20000410000 */
[-C--:B-1----:R-:W-:Y:S01]  /*1c10*/  FMUL.FTZ R26, R26, R7.reuse ;  /* 0x000000071a1a7220 */ /* 0x082fe20000410000 */
        /* <DEDUP_REMOVED lines=63> */
[----:B------:R-:W-:Y:S06]  /*2010*/  @!P0 BRA `(.L_x_17) ;  /* 0x0000000000048947 */ /* 0x000fec0003800000 */
[----:B------:R-:W-:Y:S01]  /*2020*/  BPT.TRAP 0x1 ;  /* 0x000000040000795c */ /* 0x000fe20000300000 */
.L_x_17:
[----:B------:R-:W-:Y:S01]  /*2030*/  ULEA UR7, UR4, UR5, 0x3 ;  /* 0x0000000504077291 */ /* 0x000fe2000f8e183f */
[----:B------:R-:W-:-:S08]  /*2040*/  SHF.L.U32 R5, R8, 0x1f, RZ ;  /* 0x0000001f08057819 */ /* 0x000fd000000006ff */
[----:B------:R0:W1:Y:S01]  /*2050*/  SYNCS.PHASECHK.TRANS64.TRYWAIT P1, [UR7+0x28c50], R5 ;  /* 0x028c5005ff0075a7 */ /* 0x0000620008020147 */
[----:B------:R-:W-:Y:S05]  /*2060*/  @!P0 BRA `(.L_x_18) ;  /* 0x0000000000048947 */ /* 0x000fea0003800000 */
[----:B------:R-:W-:Y:S01]  /*2070*/  BPT.TRAP 0x1 ;  /* 0x000000040000795c */ /* 0x000fe20000300000 */
.L_x_18:
[----:B-1----:R-:W-:Y:S05]  /*2080*/  @P1 BRA `(.L_x_19) ;  /* 0x0000000000081947 */ /* 0x002fea0003800000 */
[----:B------:R-:W1:Y:S02]  /*2090*/  SYNCS.PHASECHK.TRANS64.TRYWAIT P1, [UR7+0x28c50], R5 ;  /* 0x028c5005ff0075a7 */ /* 0x000e640008020147 */
[----:B-1----:R-:W-:Y:S05]  /*20a0*/  @!P1 BRA `(.L_x_20) ;  /* 0x000000c000909947 */ /* 0x002fea0003800000 */
.L_x_19:
[----:B------:R-:W-:Y:S01]  /*20b0*/  ULEA UR10, UR4, UR6, 0xc ;  /* 0x00000006040a7291 */ /* 0x000fe2000f8e603f */
[----:B------:R-:W-:Y:S01]  /*20c0*/  WARPGROUP.ARRIVE ;  /* 0x00000000000079c5 */ /* 0x000fe20000000000 */
[----:B------:R-:W-:Y:S01]  /*20d0*/  UMOV UR11, 0x40000040 ;  /* 0x40000040000b7882 */ /* 0x000fe20000000000 */
[----:B------:R-:W-:Y:S01]  /*20e0*/  UMOV UR15, 0x40000040 ;  /* 0x40000040000f7882 */ /* 0x000fe20000000000 */
[----:B------:R-:W-:Y:S01]  /*20f0*/  UIADD3 UR14, UR10, 0x80, URZ ;  /* 0x000000800a0e7890 */ /* 0x000fe2000fffe03f */
[----:B01----:R-:W-:Y:S01]  /*2100*/  IMAD.U32 R5, RZ, RZ, UR7 ;  /* 0x00000007ff057e24 */ /* 0x003fe2000f8e00ff */
[----:B------:R-:W-:Y:S01]  /*2110*/  UIADD3 UR18, UR10, 0x100, URZ ;  /* 0x000001000a127890 */ /* 0x000fe2000fffe03f */
[----:B------:R-:W-:Y:S02]  /*2120*/  UMOV UR19, 0x40000040 ;  /* 0x4000004000137882 */ /* 0x000fe40000000000 */
[----:B------:R-:W-:Y:S01]  /*2130*/  HGMMA.64x256x16.F32 R24, gdesc[UR8].tnspB, R24, gsb0 ;  /* 0x43e00000081879f0 */ /* 0x000fe20008000818 */
[----:B------:R-:W-:Y:S01]  /*2140*/  UIADD3 UR22, UR10, 0x180, URZ ;  /* 0x000001800a167890 */ /* 0x000fe2000fffe03f */
[----:B------:R-:W-:Y:S01]  /*2150*/  @!P2 VIADD R5, R5, 0x28c60 ;  /* 0x00028c600505a836 */ /* 0x000fe20000000000 */
[----:B------:R-:W-:-:S04]  /*2160*/  UMOV UR23, 0x40000040 ;  /* 0x4000004000177882 */ /* 0x000fc80000000000 */
[----:B------:R-:W-:Y:S01]  /*2170*/  @!P2 PRMT R5, RZ, 0x654, R5 ;  /* 0x00000654ff05a816 */ /* 0x000fe20000000005 */
[----:B------:R-:W-:Y:S02]  /*2180*/  WARPGROUP.DEPBAR.LE gsb0, 0x0 ;  /* 0x00008000000079c5 */ /* 0x000fe40000010000 */
[----:B------:R-:W-:-:S15]  /*2190*/  WARPGROUP.ARRIVE ;  /* 0x00000000000079c5 */ /* 0x000fde0000000000 */
[----:B------:R-:W-:-:S03]  /*21a0*/  NOP ;  /* 0x0000000000007918 */ /* 0x000fc60000000000 */
        /* <DEDUP_REMOVED lines=12> */
[----:B------:R-:W-:Y:S05]  /*2270*/  @P3 BRA `(.L_x_21) ;  /* 0xfffffff400303947 */ /* 0x000fea000383ffff */
[----:B------:R-:W-:-:S12]  /*2280*/  USHF.L.U32 UR4, UR4, 0x6, URZ ;  /* 0x0000000604047899 */ /* 0x000fd8000800063f */
.L_x_16:
[----:B------:R-:W-:Y:S01]  /*2290*/  BAR.SYNC.DEFER_BLOCKING 0xe, 0x100 ;  /* 0x0384000000007b1d */ /* 0x000fe20000010000 */
[----:B------:R-:W-:Y:S01]  /*22a0*/  VIADD R4, R4, UR4 ;  /* 0x0000000404047c36 */ /* 0x000fe20008000000 */
[----:B------:R-:W-:Y:S02]  /*22b0*/  PLOP3.LUT P0, PT, PT, PT, PT, 0x8, 0x0 ;  /* 0x000000000000781c */ /* 0x000fe40003f0e170 */
[----:B------:R-:W-:Y:S02]  /*22c0*/  CS2R R6, SRZ ;  /* 0x0000000000067805 */ /* 0x000fe4000001ff00 */
[----:B------:R-:W-:-:S05]  /*22d0*/  LEA R4, R4, UR5, 0x2 ;  /* 0x0000000504047c11 */ /* 0x000fca000f8e10ff */
[----:B------:R-:W2:Y:S04]  /*22e0*/  LDS R3, [R4+0x28800] ;  /* 0x0288000004037984 */ /* 0x000ea80000000800 */
[----:B------:R-:W3:Y:S01]  /*22f0*/  LDS R0, [R4+0x28820] ;  /* 0x0288200004007984 */ /* 0x000ee20000000800 */
[-C--:B--2---:R-:W-:Y:S01]  /*2300*/  FMUL.FTZ R24, R24, R3.reuse ;  /* 0x0000000318187220 */ /* 0x084fe20000410000 */
        /* <DEDUP_REMOVED lines=63> */
[-C--:B---3--:R-:W-:Y:S01]  /*2700*/  FMUL.FTZ R26, R26, R0.reuse ;  /* 0x000000001a1a7220 */ /* 0x088fe20000410000 */
        /* <DEDUP_REMOVED lines=63> */
[----:B------:R-:W-:Y:S06]  /*2b00*/  BAR.ARV 0xf, 0x100 ;  /* 0x03c4000000007b1d */ /* 0x000fec0000002000 */
[----:B------:R-:W-:Y:S05]  /*2b10*/  BRA `(.L_x_13) ;  /* 0x00000048008c7947 */ /* 0x000fea0003800000 */
.L_x_11:
[----:B------:R-:W-:Y:S02]  /*2b20*/  ISETP.GE.AND P0, PT, R22, 0x1, PT ;  /* 0x000000011600780c */ /* 0x000fe40003f06270 */
[----:B------:R-:W-:-:S11]  /*2b30*/  MOV R17, RZ ;  /* 0x000000ff00117202 */ /* 0x000fd60000000f00 */
[----:B------:R-:W-:Y:S05]  /*2b40*/  @!P0 BRA `(.L_x_22) ;  /* 0x0000000000688947 */ /* 0x000fea0003800000 */
[-C--:B0-----:R-:W-:Y:S02]  /*2b50*/  IABS R3, R7.reuse ;  /* 0x0000000700037213 */ /* 0x081fe40000000000 */
[----:B------:R-:W-:Y:S02]  /*2b60*/  IADD3 R6, R0, -0x1, R7 ;  /* 0xffffffff00067810 */ /* 0x000fe40007ffe007 */
[----:B------:R-:W0:Y:S01]  /*2b70*/  I2F.RP R8, R3 ;  /* 0x0000000300087306 */ /* 0x000e220000209400 */
[----:B------:R-:W-:-:S05]  /*2b80*/  IABS R11, R7 ;  /* 0x00000007000b7213 */ /* 0x000fca0000000000 */
[----:B------:R-:W-:Y:S02]  /*2b90*/  IMAD.MOV R11, RZ, RZ, -R11 ;  /* 0x000000ffff0b7224 */ /* 0x000fe400078e0a0b */
[----:B0-----:R-:W0:Y:S02]  /*2ba0*/  MUFU.RCP R8, R8 ;  /* 0x0000000800087308 */ /* 0x001e240000001000 */
[----:B0-----:R-:W-:Y:S01]  /*2bb0*/  VIADD R4, R8, 0xffffffe ;  /* 0x0ffffffe08047836 */ /* 0x001fe20000000000 */
[----:B------:R-:W-:Y:S02]  /*2bc0*/  IABS R8, R6 ;  /* 0x0000000600087213 */ /* 0x000fe40000000000 */
[----:B------:R-:W-:-:S03]  /*2bd0*/  LOP3.LUT R6, R6, R7, RZ, 0x3c, !PT ;  /* 0x0000000706067212 */ /* 0x000fc600078e3cff */
[----:B------:R0:W1:Y:S01]  /*2be0*/  F2I.FTZ.U32.TRUNC.NTZ R5, R4 ;  /* 0x0000000400057305 */ /* 0x000062000021f000 */
[----:B------:R-:W-:Y:S01]  /*2bf0*/  ISETP.GE.AND P2, PT, R6, RZ, PT ;  /* 0x000000ff0600720c */ /* 0x000fe20003f46270 */
[----:B0-----:R-:W-:Y:S02]  /*2c00*/  IMAD.MOV.U32 R4, RZ, RZ, RZ ;  /* 0x000000ffff047224 */ /* 0x001fe400078e00ff */
[----:B-1----:R-:W-:-:S04]  /*2c10*/  IMAD.MOV R10, RZ, RZ, -R5 ;  /* 0x000000ffff0a7224 */ /* 0x002fc800078e0a05 */
[----:B------:R-:W-:-:S04]  /*2c20*/  IMAD R9, R10, R3, RZ ;  /* 0x000000030a097224 */ /* 0x000fc800078e02ff */
[----:B------:R-:W-:-:S04]  /*2c30*/  IMAD.HI.U32 R9, R5, R9, R4 ;  /* 0x0000000905097227 */ /* 0x000fc800078e0004 */
[----:B------:R-:W-:Y:S02]  /*2c40*/  IMAD.MOV.U32 R4, RZ, RZ, R11 ;  /* 0x000000ffff047224 */ /* 0x000fe400078e000b */
        /* <DEDUP_REMOVED lines=8> */
[----:B------:R-:W-:Y:S01]  /*2cd0*/  @!P2 IMAD.MOV R17, RZ, RZ, -R17 ;  /* 0x000000ffff11a224 */ /* 0x000fe200078e0a11 */
[----:B------:R-:W-:-:S07]  /*2ce0*/  @!P0 LOP3.LUT R17, RZ, R7, RZ, 0x33, !PT ;  /* 0x00000007ff118212 */ /* 0x000fce00078e33ff */
.L_x_22:
        /* <DEDUP_REMOVED lines=70> */
[----:B------:R-:W-:Y:S01]  /*3150*/  SHF.R.S32.HI R19, RZ, 0x1f, R18 ;  /* 0x0000001fff137819 */ /* 0x000fe20000011412 */
[----:B------:R-:W0:Y:S01]  /*3160*/  S2UR UR6, SR_CgaCtaId ;  /* 0x00000000000679c3 */ /* 0x000e220000008800 */
[----:B------:R-:W-:Y:S02]  /*3170*/  UMOV UR36, 0x400 ;  /* 0x0000040000247882 */ /* 0x000fe40000000000 */
[----:B------:R-:W-:-:S04]  /*3180*/  LEA.HI R23, R19, R18, RZ, 0x7 ;  /* 0x0000001213177211 */ /* 0x000fc800078f38ff */
[----:B------:R-:W-:-:S05]  /*3190*/  SHF.R.S32.HI R24, RZ, 0x7, R23 ;  /* 0x00000007ff187819 */ /* 0x000fca0000011417 */
[----:B------:R-:W1:Y:S01]  /*31a0*/  SHFL.IDX PT, R0, R24, RZ, 0x1f ;  /* 0x00001fff18007589 */ /* 0x000e6200000e0000 */
[----:B0-----:R-:W-:Y:S01]  /*31b0*/  ULEA UR36, UR6, UR36, 0x18 ;  /* 0x0000002406247291 */ /* 0x001fe2000f8ec03f */
[----:B-1----:R-:W-:-:S13]  /*31c0*/  R2UR UR4, R0 ;  /* 0x00000000000472ca */ /* 0x002fda00000e0000 */
[----:B------:R-:W-:-:S04]  /*31d0*/  ULEA.HI UR5, UR4, UR4, URZ, 0x1 ;  /* 0x0000000404057291 */ /* 0x000fc8000f8f083f */
[----:B------:R-:W-:-:S04]  /*31e0*/  ULOP3.LUT UR5, UR5, 0x1fffe, URZ, 0xc0, !UPT ;  /* 0x0001fffe05057892 */ /* 0x000fc8000f8ec03f */
[----:B------:R-:W-:Y:S02]  /*31f0*/  UIADD3 UR5, UR4, -UR5, URZ ;  /* 0x8000000504057290 */ /* 0x000fe4000fffe03f */
[----:B------:R-:W-:Y:S02]  /*3200*/  UIADD3 UR4, UR36, 0x26800, URZ ;  /* 0x0002680024047890 */ /* 0x000fe4000fffe03f */
[----:B------:R-:W-:Y:S02]  /*3210*/  ULEA UR5, UR5, UR36, 0xf ;  /* 0x0000002405057291 */ /* 0x000fe4000f8e783f */
[----:B------:R-:W-:Y:S02]  /*3220*/  ULOP3.LUT UP0, URZ, UR4, 0x3ff, URZ, 0xc0, !UPT ;  /* 0x000003ff043f7892 */ /* 0x000fe4000f80c03f */
[----:B------:R-:W-:-:S04]  /*3230*/  UIADD3 UR5, UR5, 0x400, URZ ;  /* 0x0000040005057890 */ /* 0x000fc8000fffe03f */
[----:B------:R-:W-:Y:S01]  /*3240*/  PLOP3.LUT P0, PT, PT, PT, UP0, 0x80, 0x0 ;  /* 0x000000000000781c */ /* 0x000fe20003f0f008 */
[----:B------:R-:W-:-:S04]  /*3250*/  USHF.R.U32.HI UR5, URZ, 0x4, UR5 ;  /* 0x000000043f057899 */ /* 0x000fc80008011605 */
[----:B------:R-:W-:-:S08]  /*3260*/  ULOP3.LUT UR37, UR5, 0x3fff, URZ, 0xc0, !UPT ;  /* 0x00003fff05257892 */ /* 0x000fd0000f8ec03f */
[----:B------:R-:W-:Y:S05]  /*3270*/  @!P0 BRA `(.L_x_23) ;  /* 0x0000000000408947 */ /* 0x000fea0003800000 */
[----:B------:R-:W-:Y:S01]  /*3280*/  MOV R0, 0x0 ;  /* 0x0000000000007802 */ /* 0x000fe20000000f00 */
[----:B------:R-:W-:Y:S01]  /*3290*/  ULDC.64 UR4, c[0x4][0x90] ;  /* 0x0100240000047ab9 */ /* 0x000fe20000000a00 */
[----:B------:R-:W-:Y:S01]  /*32a0*/  ULDC.64 UR6, c[0x4][0x20] ;  /* 0x0100080000067ab9 */ /* 0x000fe20000000a00 */
[----:B------:R-:W-:Y:S01]  /*32b0*/  IMAD.U32 R4, RZ, RZ, UR4 ;  /* 0x00000004ff047e24 */ /* 0x000fe2000f8e00ff */
[----:B------:R0:W1:Y:S01]  /*32c0*/  LDC.64 R14, c[0x4][R0] ;  /* 0x01000000000e7b82 */ /* 0x0000620000000a00 */
[----:B------:R-:W-:Y:S01]  /*32d0*/  IMAD.U32 R5, RZ, RZ, UR5 ;  /* 0x00000005ff057e24 */ /* 0x000fe2000f8e00ff */
[----:B------:R-:W-:Y:S01]  /*32e0*/  ULDC.64 UR4, c[0x4][0x98] ;  /* 0x0100260000047ab9 */ /* 0x000fe20000000a00 */
[----:B------:R-:W-:Y:S01]  /*32f0*/  IMAD.U32 R10, RZ, RZ, UR6 ;  /* 0x00000006ff0a7e24 */ /* 0x000fe2000f8e00ff */
[----:B------:R-:W-:Y:S01]  /*3300*/  MOV R6, UR4 ;  /* 0x0000000400067c02 */ /* 0x000fe20008000f00 */
[----:B------:R-:W-:Y:S01]  /*3310*/  IMAD.U32 R7, RZ, RZ, UR5 ;  /* 0x00000005ff077e24 */ /* 0x000fe2000f8e00ff */
[----:B------:R-:W-:Y:S01]  /*3320*/  MOV R13, RZ ;  /* 0x000000ff000d7202 */ /* 0x000fe20000000f00 */
[----:B------:R-:W-:-:S02]  /*3330*/  IMAD.U32 R11, RZ, RZ, UR7 ;  /* 0x00000007ff0b7e24 */ /* 0x000fc4000f8e00ff */
[----:B------:R-:W-:Y:S02]  /*3340*/  IMAD.MOV.U32 R8, RZ, RZ, 0x70 ;  /* 0x00000070ff087424 */ /* 0x000fe400078e00ff */
[----:B0-----:R-:W-:-:S07]  /*3350*/  IMAD.MOV.U32 R12, RZ, RZ, 0x1 ;  /* 0x00000001ff0c7424 */ /* 0x001fce00078e00ff */
[----:B------:R-:W-:-:S07]  /*3360*/  LEPC R20, `(.L_x_23) ;  /* 0x000000001014794e */ /* 0x000fce0000000000 */
[----:B-1----:R-:W-:Y:S05]  /*3370*/  CALL.ABS.NOINC R14 ;  /* 0x000000000e007343 */ /* 0x002fea0003c00000 */
.L_x_23:
[----:B------:R-:W2:Y:S01]  /*3380*/  LDL.LU R20, [R1+0x14] ;  /* 0x0000140001147983 */ /* 0x000ea20000300800 */
[----:B------:R-:W-:Y:S02]  /*3390*/  SHF.L.U32 R13, RZ, 0x1f, RZ ;  /* 0x0000001fff0d7819 */ /* 0x000fe400000006ff */
[----:B------:R-:W-:Y:S02]  /*33a0*/  LOP3.LUT R23, R23, 0xffffff80, RZ, 0xc0, !PT ;  /* 0xffffff8017177812 */ /* 0x000fe400078ec0ff */
[----:B------:R-:W0:Y:S01]  /*33b0*/  SYNCS.PHASECHK.TRANS64.TRYWAIT P1, [UR36+0x28c00], R13 ;  /* 0x028c000dff0075a7 */ /* 0x000e220008020164 */
[----:B------:R-:W-:Y:S02]  /*33c0*/  LEA.HI R3, R24, R24, RZ, 0x1 ;  /* 0x0000001818037211 */ /* 0x000fe400078f08ff */
[----:B------:R-:W-:Y:S02]  /*33d0*/  IMAD.IADD R23, R18, 0x1, -R23 ;  /* 0x0000000112177824 */ /* 0x000fe400078e0a17 */
[----:B------:R-:W-:-:S03]  /*33e0*/  LOP3.LUT R3, R3, 0xfffffe, RZ, 0xc0, !PT ;  /* 0x00fffffe03037812 */ /* 0x000fc600078ec0ff */
[----:B------:R-:W-:Y:S02]  /*33f0*/  SHF.R.S32.HI R4, RZ, 0x1f, R23 ;  /* 0x0000001fff047819 */ /* 0x000fe40000011417 */
[----:B------:R-:W-:Y:S02]  /*3400*/  IMAD.IADD R3, R24, 0x1, -R3 ;  /* 0x0000000118037824 */ /* 0x000fe400078e0a03 */
[CC--:B------:R-:W-:Y:S02]  /*3410*/  LEA.HI R0, R4.reuse, R23.reuse, RZ, 0x2 ;  /* 0x0000001704007211 */ /* 0x0c0fe400078f10ff */
[----:B------:R-:W-:Y:S02]  /*3420*/  LEA.HI R4, R4, R23, RZ, 0x5 ;  /* 0x0000001704047211 */ /* 0x000fe400078f28ff */
[--C-:B------:R-:W-:Y:S02]  /*3430*/  SHF.R.S32.HI R5, RZ, 0x2, R0.reuse ;  /* 0x00000002ff057819 */ /* 0x100fe40000011400 */
[----:B------:R-:W-:-:S02]  /*3440*/  SHF.R.S32.HI R6, RZ, 0x1f, R0 ;  /* 0x0000001fff067819 */ /* 0x000fc40000011400 */
[----:B------:R-:W-:Y:S02]  /*3450*/  LOP3.LUT R0, R0, 0x7ffffffc, RZ, 0xc0, !PT ;  /* 0x7ffffffc00007812 */ /* 0x000fe400078ec0ff */
[----:B------:R-:W-:Y:S02]  /*3460*/  LEA.HI R6, R6, R5, RZ, 0x3 ;  /* 0x0000000506067211 */ /* 0x000fe400078f18ff */
[----:B------:R-:W-:Y:S01]  /*3470*/  SHF.R.S32.HI R4, RZ, 0x5, R4 ;  /* 0x00000005ff047819 */ /* 0x000fe20000011404 */
[----:B------:R-:W-:Y:S01]  /*3480*/  IMAD.IADD R0, R23, 0x1, -R0 ;  /* 0x0000000117007824 */ /* 0x000fe200078e0a00 */
[----:B------:R-:W-:-:S03]  /*3490*/  LOP3.LUT R6, R6, 0xfffffff8, RZ, 0xc0, !PT ;  /* 0xfffffff806067812 */ /* 0x000fc600078ec0ff */
[----:B------:R-:W-:Y:S02]  /*34a0*/  IMAD.SHL.U32 R0, R0, 0x2, RZ ;  /* 0x0000000200007824 */ /* 0x000fe400078e00ff */
[----:B------:R-:W-:Y:S01]  /*34b0*/  IMAD.IADD R5, R5, 0x1, -R6 ;  /* 0x0000000105057824 */ /* 0x000fe200078e0a06 */
[----:B--2---:R-:W-:-:S04]  /*34c0*/  LOP3.LUT R7, R20, 0x1, RZ, 0xfc, !PT ;  /* 0x0000000114077812 */ /* 0x004fc800078efcff */
[----:B------:R-:W-:Y:S01]  /*34d0*/  ISETP.NE.AND P0, PT, R7, 0x3, PT ;  /* 0x000000030700780c */ /* 0x000fe20003f05270 */
[----:B0-----:R-:W-:-:S12]  /*34e0*/  @!P1 BRA `(.L_x_24) ;  /* 0x000000ac00989947 */ /* 0x001fd80003800000 */
.L_x_148:
[----:B0-----:R-:W-:Y:S01]  /*34f0*/  LEA R6, R4, R5, 0x4 ;  /* 0x0000000504067211 */ /* 0x001fe200078e20ff */
[----:B------:R-:W-:Y:S01]  /*3500*/  IMAD R4, R3, 0x100, R0 ;  /* 0x0000010003047824 */ /* 0x000fe200078e0200 */
[----:B------:R-:W-:Y:S06]  /*3510*/  @!P0 BRA `(.L_x_25) ;  /* 0x0000000000048947 */ /* 0x000fec0003800000 */
[----:B------:R-:W-:Y:S01]  /*3520*/  BPT.TRAP 0x1 ;  /* 0x000000040000795c */ /* 0x000fe20000300000 */
.L_x_25:
[----:B------:R0:W1:Y:S01]  /*3530*/  SYNCS.PHASECHK.TRANS64.TRYWAIT P2, [UR36+0x28c30], R13 ;  /* 0x028c300dff0075a7 */ /* 0x0000620008040164 */
[----:B------:R-:W-:Y:S05]  /*3540*/  @!P0 BRA `(.L_x_26) ;  /* 0x0000000000048947 */ /* 0x000fea0003800000 */
[----:B------:R-:W-:Y:S01]  /*3550*/  BPT.TRAP 0x1 ;  /* 0x000000040000795c */ /* 0x000fe20000300000 */
.L_x_26:
[----:B------:R-:W2:Y:S02]  /*3560*/  S2R R3, SR_TID.X ;  /* 0x0000000000037919 */ /* 0x000ea40000002100 */
[----:B--2---:R-:W-:-:S04]  /*3570*/  LOP3.LUT R3, R3, 0x7f, RZ, 0xc0, !PT ;  /* 0x0000007f03037812 */ /* 0x004fc800078ec0ff */
[----:B------:R-:W-:Y:S01]  /*3580*/  ISETP.NE.AND P1, PT, R3, RZ, PT ;  /* 0x000000ff0300720c */ /* 0x000fe20003f25270 */
[----:B-1----:R-:W-:-:S12]  /*3590*/  @P2 BRA `(.L_x_27) ;  /* 0x0000000000082947 */ /* 0x002fd80003800000 */
[----:B------:R-:W1:Y:S02]  /*35a0*/  SYNCS.PHASECHK.TRANS64.TRYWAIT P2, [UR36+0x28c30], R13 ;  /* 0x028c300dff0075a7 */ /* 0x000e640008040164 */
[----:B-1----:R-:W-:Y:S05]  /*35b0*/  @!P2 BRA `(.L_x_28) ;  /* 0x000000ac007ca947 */ /* 0x002fea0003800000 */
.L_x_27:
[----:B------:R-:W-:Y:S05]  /*35c0*/  WARPSYNC.ALL ;  /* 0x0000000000007948 */ /* 0x000fea0003800000 */
[----:B------:R-:W-:Y:S01]  /*35d0*/  UIADD3 UR4, UR36, 0x20400, URZ ;  /* 0x0002040024047890 */ /* 0x000fe2000fffe03f */
[----:B------:R-:W-:Y:S01]  /*35e0*/  WARPGROUP.ARRIVE ;  /* 0x00000000000079c5 */ /* 0x000fe20000000000 */
[----:B------:R-:W-:Y:S01]  /*35f0*/  UIADD3 UR5, UR36, 0x22400, URZ ;  /* 0x0002240024057890 */ /* 0x000fe2000fffe03f */
[----:B------:R-:W-:Y:S01]  /*3600*/  IMAD R3, R17, -0x40, R22 ;  /* 0xffffffc011037824 */ /* 0x000fe200078e0216 */
[----:B------:R-:W-:Y:S02]  /*3610*/  USHF.R.U32.HI UR4, URZ, 0x4, UR4 ;  /* 0x000000043f047899 */ /* 0x000fe40008011604 */
[----:B------:R-:W-:-:S02]  /*3620*/  USHF.R.U32.HI UR5, URZ, 0x4, UR5 ;  /* 0x000000043f057899 */ /* 0x000fc40008011605 */
[----:B------:R-:W-:Y:S01]  /*3630*/  ULOP3.LUT UR4, UR4, 0x3fff, URZ, 0xc0, !UPT ;  /* 0x00003fff04047892 */ /* 0x000fe2000f8ec03f */
[----:B------:R-:W-:Y:S01]  /*3640*/  IADD3 R3, -R0, 0x40, R3 ;  /* 0x0000004000037810 */ /* 0x000fe20007ffe103 */
[----:B------:R-:W-:Y:S02]  /*3650*/  ULOP3.LUT UR5, UR5, 0x3fff, URZ, 0xc0, !UPT ;  /* 0x00003fff05057892 */ /* 0x000fe4000f8ec03f */
[----:B------:R-:W-:Y:S01]  /*3660*/  ULOP3.LUT UR8, UR4, 0x10000, URZ, 0xfc, !UPT ;  /* 0x0001000004087892 */ /* 0x000fe2000f8efc3f */
[C---:B------:R-:W-:Y:S01]  /*3670*/  ISETP.GT.AND P3, PT, R3.reuse, RZ, PT ;  /* 0x000000ff0300720c */ /* 0x040fe20003f64270 */
[----:B------:R-:W-:Y:S01]  /*3680*/  ULOP3.LUT UR6, UR5, 0x10000, URZ, 0xfc, !UPT ;  /* 0x0001000005067892 */ /* 0x000fe2000f8efc3f */
[C---:B------:R-:W-:Y:S01]  /*3690*/  ISETP.GT.AND P6, PT, R3.reuse, 0x1, PT ;  /* 0x000000010300780c */ /* 0x040fe20003fc4270 */
[----:B------:R-:W-:Y:S01]  /*36a0*/  UMOV UR9, 0x40000040 ;  /* 0x4000004000097882 */ /* 0x000fe20000000000 */
[----:B------:R-:W-:Y:S01]  /*36b0*/  UMOV UR7, 0x40000040 ;  /* 0x4000004000077882 */ /* 0x000fe20000000000 */
[----:B------:R-:W-:Y:S01]  /*36c0*/  UMOV UR5, UR9 ;  /* 0x0000000900057c82 */ /* 0x000fe20008000000 */
[----:B------:R-:W-:Y:S01]  /*36d0*/  UMOV UR4, UR8 ;  /* 0x0000000800047c82 */ /* 0x000fe20008000000 */
[----:B------:R-:W-:Y:S01]  /*36e0*/  UIADD3 UR12, UR8, 0x2, URZ ;  /* 0x00000002080c7890 */ /* 0x000fe2000fffe03f */
[----:B------:R-:W-:Y:S01]  /*36f0*/  ISETP.GT.AND P5, PT, R3, 0x8, PT ;  /* 0x000000080300780c */ /* 0x000fe20003fa4270 */
[----:B------:R-:W-:-:S02]  /*3700*/  UIADD3 UR14, UR6, 0x2, URZ ;  /* 0x00000002060e7890 */ /* 0x000fc4000fffe03f */
[----:B------:R-:W-:Y:S01]  /*3710*/  HGMMA.64x64x16.F32 R24, gdesc[UR4], RZ, !UPT, gsb0 ;  /* 0x00e00000041879f0 */ /* 0x000fe2000c0008ff */
[----:B------:R-:W-:Y:S01]  /*3720*/  UMOV UR13, 0x40000040 ;  /* 0x40000040000d7882 */ /* 0x000fe20000000000 */
[----:B------:R-:W-:Y:S01]  /*3730*/  UMOV UR15, 0x40000040 ;  /* 0x40000040000f7882 */ /* 0x000fe20000000000 */
[----:B------:R-:W-:Y:S01]  /*3740*/  UIADD3 UR16, UR8, 0x4, URZ ;  /* 0x0000000408107890 */ /* 0x000fe2000fffe03f */
[C---:B------:R-:W-:Y:S01]  /*3750*/  ISETP.GT.AND P4, PT, R3.reuse, 0x9, PT ;  /* 0x000000090300780c */ /* 0x040fe20003f84270 */
[----:B------:R-:W-:Y:S01]  /*3760*/  UIADD3 UR18, UR6, 0x4, URZ ;  /* 0x0000000406127890 */ /* 0x000fe2000fffe03f */
[----:B------:R-:W-:Y:S01]  /*3770*/  ISETP.GT.AND P2, PT, R3, 0x10, PT ;  /* 0x000000100300780c */ /* 0x000fe20003f44270 */
[----:B------:R-:W-:Y:S01]  /*3780*/  UMOV UR17, 0x40000040 ;  /* 0x4000004000117882 */ /* 0x000fe20000000000 */
[----:B------:R-:W-:Y:S01]  /*3790*/  UMOV UR19, 0x40000040 ;  /* 0x4000004000137882 */ /* 0x000fe20000000000 */
[----:B------:R-:W-:Y:S02]  /*37a0*/  UIADD3 UR20, UR8, 0x6, URZ ;  /* 0x0000000608147890 */ /* 0x000fe4000fffe03f */
[----:B------:R-:W-:Y:S01]  /*37b0*/  UIADD3 UR22, UR6, 0x6, URZ ;  /* 0x0000000606167890 */ /* 0x000fe2000fffe03f */
[----:B------:R-:W-:Y:S01]  /*37c0*/  UMOV UR21, 0x40000040 ;  /* 0x4000004000157882 */ /* 0x000fe20000000000 */
[----:B------:R-:W-:Y:S01]  /*37d0*/  UMOV UR23, 0x40000040 ;  /* 0x4000004000177882 */ /* 0x000fe20000000000 */
[----:B------:R-:W-:Y:S01]  /*37e0*/  ULDC UR4, c[0x0][0x9d8] ;  /* 0x0002760000047ab9 */ /* 0x000fe20000000800 */
[----:B------:R-:W-:Y:S01]  /*37f0*/  ULDC UR5, c[0x0][0x988] ;  /* 0x0002620000057ab9 */ /* 0x000fe20000000800 */
[----:B------:R-:W-:-:S02]  /*3800*/  WARPGROUP.DEPBAR.LE gsb0, 0x0 ;  /* 0x00008000000079c5 */ /* 0x000fc40000010000 */
[----:B------:R-:W-:-:S06]  /*3810*/  WARPGROUP.ARRIVE ;  /* 0x00000000000079c5 */ /* 0x000fcc0000000000 */
[----:B------:R-:W-:Y:S03]  /*3820*/  HGMMA.64x64x16.F32 R24, gdesc[UR12], R24, gsb0 ;  /* 0x00e000000c1879f0 */ /* 0x000fe60008000818 */
[----:B------:R-:W-:Y:S02]  /*3830*/  WARPGROUP.DEPBAR.LE gsb0, 0x0 ;  /* 0x00008000000079c5 */ /* 0x000fe40000010000 */
[----:B------:R-:W-:-:S06]  /*3840*/  WARPGROUP.ARRIVE ;  /* 0x00000000000079c5 */ /* 0x000fcc0000000000 */
[----:B------:R-:W-:Y:S03]  /*3850*/  HGMMA.64x64x16.F32 R24, gdesc[UR16], R24, gsb0 ;  /* 0x00e00000101879f0 */ /* 0x000fe60008000818 */
[----:B------:R-:W-:Y:S02]  /*3860*/  WARPGROUP.DEPBAR.LE gsb0, 0x0 ;  /* 0x00008000000079c5 */ /* 0x000fe40000010000 */
[----:B------:R-:W-:-:S06]  /*3870*/  WARPGROUP.ARRIVE ;  /* 0x00000000000079c5 */ /* 0x000fcc0000000000 */
[----:B------:R-:W-:Y:S03]  /*3880*/  HGMMA.64x64x16.F32 R24, gdesc[UR20], R24, gsb0 ;  /* 0x00e00000141879f0 */ /* 0x000fe60008000818 */
[----:B------:R-:W-:Y:S02]  /*3890*/  WARPGROUP.DEPBAR.LE gsb0, 0x0 ;  /* 0x00008000000079c5 */ /* 0x000fe40000010000 */
[----:B------:R-:W-:Y:S01]  /*38a0*/  FMUL.FTZ R24, R24, UR4 ;  /* 0x0000000418187c20 */ /* 0x000fe20008410000 */
[----:B------:R-:W-:Y:S01]  /*38b0*/  FMUL.FTZ R25, R25, UR4 ;  /* 0x0000000419197c20 */ /* 0x000fe20008410000 */
[----:B------:R-:W-:Y:S01]  /*38c0*/  FMUL.FTZ R28, R28, UR4 ;  /* 0x000000041c1c7c20 */ /* 0x000fe20008410000 */
[----:B------:R-:W-:Y:S01]  /*38d0*/  FMUL.FTZ R29, R29, UR4 ;  /* 0x000000041d1d7c20 */ /* 0x000fe20008410000 */
[----:B------:R-:W-:Y:S01]  /*38e0*/  FMUL.FTZ R26, R26, UR4 ;  /* 0x000000041a1a7c20 */ /* 0x000fe20008410000 */
[----:B------:R-:W-:Y:S01]  /*38f0*/  FMUL.FTZ R32, R32, UR4 ;  /* 0x0000000420207c20 */ /* 0x000fe20008410000 */
[----:B------:R-:W2:Y:S01]  /*3900*/  MUFU.TANH R24, R24 ;  /* 0x0000001800187308 */ /* 0x000ea20000002400 */
[----:B------:R-:W-:Y:S01]  /*3910*/  FMUL.FTZ R27, R27, UR4 ;  /* 0x000000041b1b7c20 */ /* 0x000fe20008410000 */
[----:B------:R-:W-:Y:S01]  /*3920*/  FMUL.FTZ R33, R33, UR4 ;  /* 0x0000000421217c20 */ /* 0x000fe20008410000 */
[----:B------:R-:W-:Y:S01]  /*3930*/  FMUL.FTZ R30, R30, UR4 ;  /* 0x000000041e1e7c20 */ /* 0x000fe20008410000 */
[----:B------:R-:W-:Y:S01]  /*3940*/  FMUL.FTZ R36, R36, UR4 ;  /* 0x0000000424247c20 */ /* 0x000fe20008410000 */
[----:B------:R-:W-:Y:S01]  /*3950*/  FMUL.FTZ R31, R31, UR4 ;  /* 0x000000041f1f7c20 */ /* 0x000fe20008410000 */
[----:B------:R-:W-:Y:S01]  /*3960*/  FMUL.FTZ R37, R37, UR4 ;  /* 0x0000000425257c20 */ /* 0x000fe20008410000 */
[----:B------:R-:W-:Y:S01]  /*3970*/  FMUL.FTZ R35, R35, UR4 ;  /* 0x0000000423237c20 */ /* 0x000fe20008410000 */
[----:B------:R-:W3:Y:S01]  /*3980*/  MUFU.TANH R25, R25 ;  /* 0x0000001900197308 */ /* 0x000ee20000002400 */
[----:B------:R-:W-:Y:S01]  /*3990*/  FMUL.FTZ R40, R40, UR4 ;  /* 0x0000000428287c20 */ /* 0x000fe20008410000 */
[----:B------:R-:W-:Y:S01]  /*39a0*/  FMUL.FTZ R34, R34, UR4 ;  /* 0x0000000422227c20 */ /* 0x000fe20008410000 */
[----:B------:R-:W-:Y:S01]  /*39b0*/  FMUL.FTZ R41, R41, UR4 ;  /* 0x0000000429297c20 */ /* 0x000fe20008410000 */
[----:B------:R-:W-:Y:S01]  /*39c0*/  FMUL.FTZ R38, R38, UR4 ;  /* 0x0000000426267c20 */ /* 0x000fe20008410000 */
[----:B------:R-:W-:Y:S01]  /*39d0*/  FMUL.FTZ R44, R44, UR4 ;  /* 0x000000042c2c7c20 */ /* 0x000fe20008410000 */
[----:B------:R-:W-:Y:S01]  /*39e0*/  FMUL.FTZ R39, R39, UR4 ;  /* 0x0000000427277c20 */ /* 0x000fe20008410000 */
[----:B------:R-:W-:Y:S01]  /*39f0*/  FMUL.FTZ R45, R45, UR4 ;  /* 0x000000042d2d7c20 */ /* 0x000fe20008410000 */
[----:B------:R-:W4:Y:S01]  /*3a00*/  MUFU.TANH R28, R28 ;  /* 0x0000001c001c7308 */ /* 0x000f220000002400 */
[----:B--2---:R-:W-:Y:S01]  /*3a10*/  FSEL R24, R24, -INF , P3 ;  /* 0xff80000018187808 */ /* 0x004fe20001800000 */
[----:B------:R-:W-:Y:S01]  /*3a20*/  FMUL.FTZ R42, R42, UR4 ;  /* 0x000000042a2a7c20 */ /* 0x000fe20008410000 */
[----:B------:R-:W-:Y:S01]  /*3a30*/  FMUL.FTZ R48, R48, UR4 ;  /* 0x0000000430307c20 */ /* 0x000fe20008410000 */
[----:B------:R-:W-:Y:S01]  /*3a40*/  FMUL.FTZ R43, R43, UR4 ;  /* 0x000000042b2b7c20 */ /* 0x000fe20008410000 */
[----:B------:R-:W-:Y:S01]  /*3a50*/  FMUL.FTZ R49, R49, UR4 ;  /* 0x0000000431317c20 */ /* 0x000fe20008410000 */
[----:B------:R-:W-:Y:S01]  /*3a60*/  FMUL.FTZ R46, R46, UR4 ;  /* 0x000000042e2e7c20 */ /* 0x000fe20008410000 */
[----:B------:R-:W-:Y:S01]  /*3a70*/  FMUL.FTZ R52, R52, UR4 ;  /* 0x0000000434347c20 */ /* 0x000fe20008410000 */
[----:B------:R-:W2:Y:S01]  /*3a80*/  MUFU.TANH R29, R29 ;  /* 0x0000001d001d7308 */ /* 0x000ea20000002400 */
[----:B---3--:R-:W-:Y:S01]  /*3a90*/  FSEL R25, R25, -INF , P6 ;  /* 0xff80000019197808 */ /* 0x008fe20003000000 */
[----:B------:R-:W-:Y:S01]  /*3aa0*/  FMUL.FTZ R53, R53, UR4 ;  /* 0x0000000435357c20 */ /* 0x000fe20008410000 */
[----:B------:R-:W-:Y:S01]  /*3ab0*/  FMUL.FTZ R47, R47, UR4 ;  /* 0x000000042f2f7c20 */ /* 0x000fe20008410000 */
[----:B------:R-:W-:Y:S01]  /*3ac0*/  FMUL.FTZ R50, R50, UR4 ;  /* 0x0000000432327c20 */ /* 0x000fe20008410000 */
[----:B------:R-:W-:Y:S01]  /*3ad0*/  FMNMX.FTZ R5, R24, R25, !PT ;  /* 0x0000001918057209 */ /* 0x000fe20007810000 */
[----:B------:R-:W-:Y:S01]  /*3ae0*/  FMUL.FTZ R51, R51, UR4 ;  /* 0x0000000433337c20 */ /* 0x000fe20008410000 */
[----:B------:R-:W-:Y:S01]  /*3af0*/  FMUL.FTZ R54, R54, UR4 ;  /* 0x0000000436367c20 */ /* 0x000fe20008410000 */
[----:B------:R-:W3:Y:S01]  /*3b00*/  MUFU.TANH R26, R26 ;  /* 0x0000001a001a7308 */ /* 0x000ee20000002400 */
[----:B----4-:R-:W-:Y:S01]  /*3b10*/  FSEL R28, R28, -INF , P5 ;  /* 0xff8000001c1c7808 */ /* 0x010fe20002800000 */
[----:B------:R-:W-:-:S03]  /*3b20*/  FMUL.FTZ R55, R55, UR4 ;  /* 0x0000000437377c20 */ /* 0x000fc60008410000 */
[----:B------:R-:W-:-:S03]  /*3b30*/  FMNMX.FTZ R5, R28, R5, !PT ;  /* 0x000000051c057209 */ /* 0x000fc60007810000 */
[----:B------:R-:W4:Y:S01]  /*3b40*/  MUFU.TANH R32, R32 ;  /* 0x0000002000207308 */ /* 0x000f220000002400 */
[----:B--2---:R-:W-:-:S04]  /*3b50*/  FSEL R10, R29, -INF , P4 ;  /* 0xff8000001d0a7808 */ /* 0x004fc80002000000 */
[----:B------:R-:W-:-:S03]  /*3b60*/  FMNMX.FTZ R5, R10, R5, !PT ;  /* 0x000000050a057209 */ /* 0x000fc60007810000 */
[----:B------:R-:W2:Y:S01]  /*3b70*/  MUFU.TANH R27, R27 ;  /* 0x0000001b001b7308 */ /* 0x000ea20000002400 */
[----:B---3--:R-:W-:Y:S02]  /*3b80*/  FSEL R26, R26, -INF , P3 ;  /* 0xff8000001a1a7808 */ /* 0x008fe40001800000 */
[----:B------:R-:W-:-:S05]  /*3b90*/  ISETP.GT.AND P3, PT, R3, 0x11, PT ;  /* 0x000000110300780c */ /* 0x000fca0003f64270 */
[----:B------:R-:W3:Y:S01]  /*3ba0*/  MUFU.TANH R33, R33 ;  /* 0x0000002100217308 */ /* 0x000ee20000002400 */
[----:B----4-:R-:W-:-:S04]  /*3bb0*/  FSEL R32, R32, -INF , P2 ;  /* 0xff80000020207808 */ /* 0x010fc80001000000 */
[----:B------:R-:W-:-:S03]  /*3bc0*/  FMNMX.FTZ R5, R32, R5, !PT ;  /* 0x0000000520057209 */ /* 0x000fc60007810000 */
[----:B------:R-:W4:Y:S01]  /*3bd0*/  MUFU.TANH R30, R30 ;  /* 0x0000001e001e7308 */ /* 0x000f220000002400 */
[----:B--2---:R-:W-:Y:S02]  /*3be0*/  FSEL R27, R27, -INF , P6 ;  /* 0xff8000001b1b7808 */ /* 0x004fe40003000000 */
[----:B------:R-:W-:-:S05]  /*3bf0*/  ISETP.GT.AND P6, PT, R3, 0x18, PT ;  /* 0x000000180300780c */ /* 0x000fca0003fc4270 */
[----:B------:R-:W2:Y:S01]  /*3c00*/  MUFU.TANH R36, R36 ;  /* 0x0000002400247308 */ /* 0x000ea20000002400 */
[----:B---3--:R-:W-:-:S04]  /*3c10*/  FSEL R14, R33, -INF , P3 ;  /* 0xff800000210e7808 */ /* 0x008fc80001800000 */
[----:B------:R-:W-:-:S03]  /*3c20*/  FMNMX.FTZ R5, R14, R5, !PT ;  /* 0x000000050e057209 */ /* 0x000fc60007810000 */
[----:B------:R-:W1:Y:S01]  /*3c30*/  MUFU.TANH R31, R31 ;  /* 0x0000001f001f7308 */ /* 0x000e620000002400 */
[----:B----4-:R-:W-:Y:S02]  /*3c40*/  FSEL R30, R30, -INF , P5 ;  /* 0xff8000001e1e7808 */ /* 0x010fe40002800000 */
[----:B------:R-:W-:-:S05]  /*3c50*/  ISETP.GT.AND P5, PT, R3, 0x19, PT ;  /* 0x000000190300780c */ /* 0x000fca0003fa4270 */
[----:B------:R-:W3:Y:S01]  /*3c60*/  MUFU.TANH R37, R37 ;  /* 0x0000002500257308 */ /* 0x000ee20000002400 */
[----:B--2---:R-:W-:-:S04]  /*3c70*/  FSEL R36, R36, -INF , P6 ;  /* 0xff80000024247808 */ /* 0x004fc80003000000 */
[----:B------:R-:W-:-:S03]  /*3c80*/  FMNMX.FTZ R5, R36, R5, !PT ;  /* 0x0000000524057209 */ /* 0x000fc60007810000 */
[----:B------:R-:W2:Y:S01]  /*3c90*/  MUFU.TANH R35, R35 ;  /* 0x0000002300237308 */ /* 0x000ea20000002400 */
[----:B-1----:R-:W-:Y:S02]  /*3ca0*/  FSEL R8, R31, -INF , P4 ;  /* 0xff8000001f087808 */ /* 0x002fe40002000000 */
[----:B------:R-:W-:-:S05]  /*3cb0*/  ISETP.GT.AND P4, PT, R3, 0x20, PT ;  /* 0x000000200300780c */ /* 0x000fca0003f84270 */
[----:B------:R-:W1:Y:S01]  /*3cc0*/  MUFU.TANH R40, R40 ;  /* 0x0000002800287308 */ /* 0x000e620000002400 */
[----:B---3--:R-:W-:-:S04]  /*3cd0*/  FSEL R22, R37, -INF , P5 ;  /* 0xff80000025167808 */ /* 0x008fc80002800000 */
[----:B------:R-:W-:-:S03]  /*3ce0*/  FMNMX.FTZ R5, R22, R5, !PT ;  /* 0x0000000516057209 */ /* 0x000fc60007810000 */
[----:B------:R-:W3:Y:S01]  /*3cf0*/  MUFU.TANH R34, R34 ;  /* 0x0000002200227308 */ /* 0x000ee20000002400 */
[----:B--2---:R-:W-:Y:S02]  /*3d00*/  FSEL R12, R35, -INF , P3 ;  /* 0xff800000230c7808 */ /* 0x004fe40001800000 */
[----:B------:R-:W-:-:S05]  /*3d10*/  ISETP.GT.AND P3, PT, R3, 0x21, PT ;  /* 0x000000210300780c */ /* 0x000fca0003f64270 */
[----:B------:R-:W2:Y:S01]  /*3d20*/  MUFU.TANH R41, R41 ;  /* 0x0000002900297308 */ /* 0x000ea20000002400 */
[----:B-1----:R-:W-:-:S04]  /*3d30*/  FSEL R40, R40, -INF , P4 ;  /* 0xff80000028287808 */ /* 0x002fc80002000000 */
[----:B------:R-:W-:-:S03]  /*3d40*/  FMNMX.FTZ R5, R40, R5, !PT ;  /* 0x0000000528057209 */ /* 0x000fc60007810000 */
[----:B------:R-:W1:Y:S01]  /*3d50*/  MUFU.TANH R38, R38 ;  /* 0x0000002600267308 */ /* 0x000e620000002400 */
[----:B---3--:R-:W-:Y:S02]  /*3d60*/  FSEL R34, R34, -INF , P2 ;  /* 0xff80000022227808 */ /* 0x008fe40001000000 */
        /* <DEDUP_REMOVED lines=30> */
[----:B------:R-:W-:Y:S02]  /*3f50*/  ISETP.GT.AND P2, PT, R3, 0x39, PT ;  /* 0x000000390300780c */ /* 0x000fe40003f44270 */
[----:B------:R-:W-:-:S03]  /*3f60*/  FMNMX.FTZ R3, R26, R27, !PT ;  /* 0x0000001b1a037209 */ /* 0x000fc60007810000 */
[----:B------:R-:W2:Y:S01]  /*3f70*/  MUFU.TANH R47, R47 ;  /* 0x0000002f002f7308 */ /* 0x000ea20000002400 */
[----:B-1----:R-:W-:Y:S02]  /*3f80*/  FSEL R52, R52, -INF , P3 ;  /* 0xff80000034347808 */ /* 0x002fe40001800000 */
[----:B------:R-:W-:Y:S02]  /*3f90*/  FMNMX.FTZ R3, R30, R3, !PT ;  /* 0x000000031e037209 */ /* 0x000fe40007810000 */
[----:B------:R-:W-:Y:S02]  /*3fa0*/  FMNMX.FTZ R5, R52, R5, !PT ;  /* 0x0000000534057209 */ /* 0x000fe40007810000 */
[----:B------:R-:W-:Y:S01]  /*3fb0*/  FMNMX.FTZ R3, R8, R3, !PT ;  /* 0x0000000308037209 */ /* 0x000fe20007810000 */
[----:B------:R-:W1:Y:S01]  /*3fc0*/  MUFU.TANH R50, R50 ;  /* 0x0000003200327308 */ /* 0x000e620000002400 */
[----:B---3--:R-:W-:Y:S02]  /*3fd0*/  FSEL R68, R53, -INF , P2 ;  /* 0xff80000035447808 */ /* 0x008fe40001000000 */
[----:B------:R-:W-:-:S02]  /*3fe0*/  FMNMX.FTZ R3, R34, R3, !PT ;  /* 0x0000000322037209 */ /* 0x000fc40007810000 */
[----:B------:R-:W-:Y:S02]  /*3ff0*/  FMNMX.FTZ R5, R68, R5, !PT ;  /* 0x0000000544057209 */ /* 0x000fe40007810000 */
[----:B------:R-:W-:Y:S01]  /*4000*/  FMNMX.FTZ R3, R12, R3, !PT ;  /* 0x000000030c037209 */ /* 0x000fe20007810000 */
[----:B------:R-:W-:Y:S01]  /*4010*/  MUFU.TANH R51, R51 ;  /* 0x0000003300337308 */ /* 0x000fe20000002400 */
[----:B--2---:R-:W-:Y:S01]  /*4020*/  FSEL R48, R47, -INF , P6 ;  /* 0xff8000002f307808 */ /* 0x004fe20003000000 */
[----:B------:R-:W2:Y:S01]  /*4030*/  SHFL.BFLY PT, R0, R5, 0x2, 0x1f ;  /* 0x0c401f0005007f89 */ /* 0x000ea200000e0000 */
[----:B------:R-:W-:-:S04]  /*4040*/  FMNMX.FTZ R3, R38, R3, !PT ;  /* 0x0000000326037209 */ /* 0x000fc80007810000 */
[----:B------:R-:W-:Y:S01]  /*4050*/  FMNMX.FTZ R3, R20, R3, !PT ;  /* 0x0000000314037209 */ /* 0x000fe20007810000 */
[----:B------:R-:W3:Y:S01]  /*4060*/  MUFU.TANH R54, R54 ;  /* 0x0000003600367308 */ /* 0x000ee20000002400 */
[----:B-1----:R-:W-:Y:S02]  /*4070*/  FSEL R50, R50, -INF , P5 ;  /* 0xff80000032327808 */ /* 0x002fe40002800000 */
[----:B------:R-:W-:-:S04]  /*4080*/  FMNMX.FTZ R3, R42, R3, !PT ;  /* 0x000000032a037209 */ /* 0x000fc80007810000 */
[----:B------:R-:W-:Y:S01]  /*4090*/  FMNMX.FTZ R3, R44, R3, !PT ;  /* 0x000000032c037209 */ /* 0x000fe20007810000 */
[----:B------:R-:W1:Y:S03]  /*40a0*/  MUFU.TANH R55, R55 ;  /* 0x0000003700377308 */ /* 0x000e660000002400 */
[----:B------:R-:W-:-:S04]  /*40b0*/  FMNMX.FTZ R3, R46, R3, !PT ;  /* 0x000000032e037209 */ /* 0x000fc80007810000 */
[----:B------:R-:W-:Y:S02]  /*40c0*/  FMNMX.FTZ R3, R48, R3, !PT ;  /* 0x0000000330037209 */ /* 0x000fe40007810000 */
[----:B---3--:R-:W-:Y:S02]  /*40d0*/  FSEL R54, R54, -INF , P3 ;  /* 0xff80000036367808 */ /* 0x008fe40001800000 */
[----:B--2---:R-:W-:Y:S01]  /*40e0*/  FMNMX.FTZ R0, R5, R0, !PT ;  /* 0x0000000005007209 */ /* 0x004fe20007810000 */
[----:B------:R-:W-:Y:S01]  /*40f0*/  IMAD.U32 R5, RZ, RZ, UR5 ;  /* 0x00000005ff057e24 */ /* 0x000fe2000f8e00ff */
[----:B------:R-:W-:-:S03]  /*4100*/  FMNMX.FTZ R3, R50, R3, !PT ;  /* 0x0000000332037209 */ /* 0x000fc60007810000 */
[----:B------:R-:W2:Y:S01]  /*4110*/  SHFL.BFLY PT, R7, R0, 0x1, 0x1f ;  /* 0x0c201f0000077f89 */ /* 0x000ea200000e0000 */
[----:B-1----:R-:W-:Y:S02]  /*4120*/  FSEL R66, R55, -INF , P2 ;  /* 0xff80000037427808 */ /* 0x002fe40001000000 */
[----:B--2---:R-:W-:-:S04]  /*4130*/  FMNMX.FTZ R0, R0, R7, !PT ;  /* 0x0000000700007209 */ /* 0x004fc80007810000 */
[C---:B------:R-:W-:Y:S01]  /*4140*/  FSETP.NEU.FTZ.AND P6, PT, R0.reuse, -INF , PT ;  /* 0xff8000000000780b */ /* 0x040fe20003fdd000 */
[----:B------:R-:W-:-:S05]  /*4150*/  FMUL.FTZ R7, R0, R5 ;  /* 0x0000000500077220 */ /* 0x000fca0000410000 */
[----:B------:R-:W-:-:S05]  /*4160*/  FSEL R7, R7, RZ, P6 ;  /* 0x000000ff07077208 */ /* 0x000fca0003000000 */
[-CC-:B------:R-:W-:Y:S01]  /*4170*/  FFMA.FTZ R9, R24, R5.reuse, -R7.reuse ;  /* 0x0000000518097223 */ /* 0x180fe20000010807 */
[----:B------:R-:W-:Y:S01]  /*4180*/  FSEL R24, R51, -INF , P4 ;  /* 0xff80000033187808 */ /* 0x000fe20002000000 */
[-CC-:B------:R-:W-:Y:S01]  /*4190*/  FFMA.FTZ R25, R25, R5.reuse, -R7.reuse ;  /* 0x0000000519197223 */ /* 0x180fe20000010807 */
[--C-:B------:R-:W-:Y:S01]  /*41a0*/  FFMA.FTZ R28, R28, R5, -R7.reuse ;  /* 0x000000051c1c7223 */ /* 0x100fe20000010807 */
[----:B------:R1:W-:Y:S01]  /*41b0*/  MUFU.EX2 R152, R9 ;  /* 0x0000000900987308 */ /* 0x0003e20000000800 */
[----:B------:R-:W-:Y:S01]  /*41c0*/  FMNMX.FTZ R3, R24, R3, !PT ;  /* 0x0000000318037209 */ /* 0x000fe20007810000 */
[-CC-:B------:R-:W-:Y:S01]  /*41d0*/  FFMA.FTZ R32, R32, R5.reuse, -R7.reuse ;  /* 0x0000000520207223 */ /* 0x180fe20000010807 */
[-CC-:B------:R-:W-:Y:S01]  /*41e0*/  FFMA.FTZ R14, R14, R5.reuse, -R7.reuse ;  /* 0x000000050e0e7223 */ /* 0x180fe20000010807 */
[--C-:B------:R-:W-:Y:S01]  /*41f0*/  FFMA.FTZ R36, R36, R5, -R7.reuse ;  /* 0x0000000524247223 */ /* 0x100fe20000010807 */
[----:B------:R-:W-:Y:S01]  /*4200*/  FMNMX.FTZ R3, R54, R3, !PT ;  /* 0x0000000336037209 */ /* 0x000fe20007810000 */
[-CC-:B------:R-:W-:Y:S01]  /*4210*/  FFMA.FTZ R22, R22, R5.reuse, -R7.reuse ;  /* 0x0000000516167223 */ /* 0x180fe20000010807 */
[-CC-:B------:R-:W-:Y:S01]  /*4220*/  FFMA.FTZ R40, R40, R5.reuse, -R7.reuse ;  /* 0x0000000528287223 */ /* 0x180fe20000010807 */
[--C-:B------:R-:W-:Y:S01]  /*4230*/  FFMA.FTZ R56, R56, R5, -R7.reuse ;  /* 0x0000000538387223 */ /* 0x100fe20000010807 */
[----:B------:R-:W-:Y:S01]  /*4240*/  FMNMX.FTZ R3, R66, R3, !PT ;  /* 0x0000000342037209 */ /* 0x000fe20007810000 */
[-CC-:B-1----:R-:W-:Y:S01]  /*4250*/  FFMA.FTZ R9, R10, R5.reuse, -R7.reuse ;  /* 0x000000050a097223 */ /* 0x182fe20000010807 */
[-CC-:B------:R-:W-:Y:S01]  /*4260*/  FFMA.FTZ R58, R58, R5.reuse, -R7.reuse ;  /* 0x000000053a3a7223 */ /* 0x180fe20000010807 */
[-CC-:B------:R-:W-:Y:S01]  /*4270*/  FFMA.FTZ R60, R60, R5.reuse, -R7.reuse ;  /* 0x000000053c3c7223 */ /* 0x180fe20000010807 */
[-CC-:B------:R-:W-:Y:S01]  /*4280*/  FFMA.FTZ R62, R62, R5.reuse, -R7.reuse ;  /* 0x000000053e3e7223 */ /* 0x180fe20000010807 */
[----:B------:R-:W1:Y:S01]  /*4290*/  SHFL.BFLY PT, R10, R3, 0x2, 0x1f ;  /* 0x0c401f00030a7f89 */ /* 0x000e6200000e0000 */
[----:B------:R-:W-:Y:S01]  /*42a0*/  MUFU.EX2 R11, R9 ;  /* 0x00000009000b7308 */ /* 0x000fe20000000800 */
[-CC-:B------:R-:W-:Y:S01]  /*42b0*/  FFMA.FTZ R64, R64, R5.reuse, -R7.reuse ;  /* 0x0000000540407223 */ /* 0x180fe20000010807 */
[-CC-:B------:R-:W-:Y:S01]  /*42c0*/  FFMA.FTZ R52, R52, R5.reuse, -R7.reuse ;  /* 0x0000000534347223 */ /* 0x180fe20000010807 */
[----:B------:R-:W-:Y:S01]  /*42d0*/  FFMA.FTZ R68, R68, R5, -R7 ;  /* 0x0000000544447223 */ /* 0x000fe20000010807 */
[----:B------:R-:W-:-:S04]  /*42e0*/  LEA.HI R7, R19, R18, RZ, 0x4 ;  /* 0x0000001213077211 */ /* 0x000fc800078f20ff */
[----:B------:R-:W-:Y:S08]  /*42f0*/  MUFU.EX2 R25, R25 ;  /* 0x0000001900197308 */ /* 0x000ff00000000800 */
[----:B------:R-:W2:Y:S01]  /*4300*/  MUFU.EX2 R28, R28 ;  /* 0x0000001c001c7308 */ /* 0x000ea20000000800 */
[----:B-1----:R-:W-:-:S07]  /*4310*/  FMNMX.FTZ R10, R3, R10, !PT ;  /* 0x0000000a030a7209 */ /* 0x002fce0007810000 */
[----:B------:R-:W-:Y:S01]  /*4320*/  MUFU.EX2 R32, R32 ;  /* 0x0000002000207308 */ /* 0x000fe20000000800 */
[----:B------:R-:W1:Y:S07]  /*4330*/  SHFL.BFLY PT, R3, R10, 0x1, 0x1f ;  /* 0x0c201f000a037f89 */ /* 0x000e6e00000e0000 */
[----:B------:R3:W4:Y:S01]  /*4340*/  MUFU.EX2 R15, R14 ;  /* 0x0000000e000f7308 */ /* 0x0007220000000800 */
[----:B--2---:R-:W-:-:S07]  /*4350*/  F2FP.F16.F32.PACK_AB R154, R11, R28 ;  /* 0x0000001c0b9a723e */ /* 0x004fce00000000ff */
[----:B------:R-:W-:Y:S01]  /*4360*/  MUFU.EX2 R36, R36 ;  /* 0x0000002400247308 */ /* 0x000fe20000000800 */
[----:B---3--:R-:W-:-:S07]  /*4370*/  IMAD.U32 R14, RZ, RZ, UR36 ;  /* 0x00000024ff0e7e24 */ /* 0x008fce000f8e00ff */
[----:B------:R-:W-:Y:S01]  /*4380*/  MUFU.EX2 R21, R22 ;  /* 0x0000001600157308 */ /* 0x000fe20000000800 */
[----:B----4-:R-:W-:Y:S02]  /*4390*/  F2FP.F16.F32.PACK_AB R156, R15, R32 ;  /* 0x000000200f9c723e */ /* 0x010fe400000000ff */
[----:B-1----:R-:W-:-:S04]  /*43a0*/  FMNMX.FTZ R3, R10, R3, !PT ;  /* 0x000000030a037209 */ /* 0x002fc80007810000 */
[C---:B------:R-:W-:Y:S01]  /*43b0*/  FSETP.NEU.FTZ.AND P2, PT, R3.reuse, -INF , PT ;  /* 0xff8000000300780b */ /* 0x040fe20003f5d000 */
[-C--:B------:R-:W-:Y:S01]  /*43c0*/  FMUL.FTZ R9, R3, R5.reuse ;  /* 0x0000000503097220 */ /* 0x080fe20000410000 */
[----:B------:R-:W-:Y:S04]  /*43d0*/  MUFU.EX2 R40, R40 ;  /* 0x0000002800287308 */ /* 0x000fe80000000800 */
[----:B------:R-:W-:Y:S02]  /*43e0*/  FSEL R35, R9, RZ, P2 ;  /* 0x000000ff09237208 */ /* 0x000fe40001000000 */
[----:B------:R-:W-:Y:S02]  /*43f0*/  LOP3.LUT R9, R7, 0xfffffff0, RZ, 0xc0, !PT ;  /* 0xfffffff007097812 */ /* 0x000fe400078ec0ff */
[----:B------:R-:W1:Y:S01]  /*4400*/  MUFU.EX2 R23, R56 ;  /* 0x0000003800177308 */ /* 0x000e620000000800 */
[-CC-:B------:R-:W-:Y:S01]  /*4410*/  FFMA.FTZ R10, R8, R5.reuse, -R35.reuse ;  /* 0x00000005080a7223 */ /* 0x180fe20000010823 */
[----:B------:R-:W-:Y:S01]  /*4420*/  FFMA.FTZ R12, R12, R5, -R35 ;  /* 0x000000050c0c7223 */ /* 0x000fe20000010823 */
[----:B------:R-:W-:-:S02]  /*4430*/  IMAD.IADD R9, R18, 0x1, -R9 ;  /* 0x0000000112097824 */ /* 0x000fc400078e0a09 */
[-CC-:B------:R-:W-:Y:S01]  /*4440*/  FFMA.FTZ R26, R26, R5.reuse, -R35.reuse ;  /* 0x000000051a1a7223 */ /* 0x180fe20000010823 */
[-CC-:B------:R-:W-:Y:S01]  /*4450*/  FFMA.FTZ R27, R27, R5.reuse, -R35.reuse ;  /* 0x000000051b1b7223 */ /* 0x180fe20000010823 */
[-CC-:B------:R-:W-:Y:S01]  /*4460*/  FFMA.FTZ R30, R30, R5.reuse, -R35.reuse ;  /* 0x000000051e1e7223 */ /* 0x180fe20000010823 */
[-C--:B------:R-:W-:Y:S01]  /*4470*/  FFMA.FTZ R34, R34, R5.reuse, -R35 ;  /* 0x0000000522227223 */ /* 0x080fe20000010823 */
[----:B------:R-:W-:Y:S01]  /*4480*/  SHF.R.S32.HI R8, RZ, 0x1f, R9 ;  /* 0x0000001fff087819 */ /* 0x000fe20000011409 */
[----:B------:R2:W-:Y:S01]  /*4490*/  MUFU.EX2 R155, R10 ;  /* 0x0000000a009b7308 */ /* 0x0005e20000000800 */
[-CC-:B------:R-:W-:Y:S01]  /*44a0*/  FFMA.FTZ R38, R38, R5.reuse, -R35.reuse ;  /* 0x0000000526267223 */ /* 0x180fe20000010823 */
[----:B------:R-:W-:Y:S01]  /*44b0*/  LEA.HI R18, R19, R18, RZ, 0x5 ;  /* 0x0000001213127211 */ /* 0x000fe200078f28ff */
[--C-:B------:R-:W-:Y:S01]  /*44c0*/  FFMA.FTZ R20, R20, R5, -R35.reuse ;  /* 0x0000000514147223 */ /* 0x100fe20000010823 */
[----:B------:R-:W-:Y:S01]  /*44d0*/  LEA.HI R8, R8, R9, RZ, 0x3 ;  /* 0x0000000908087211 */ /* 0x000fe200078f18ff */
[-CC-:B------:R-:W-:Y:S01]  /*44e0*/  FFMA.FTZ R42, R42, R5.reuse, -R35.reuse ;  /* 0x000000052a2a7223 */ /* 0x180fe20000010823 */
[----:B------:R-:W-:Y:S01]  /*44f0*/  FFMA.FTZ R44, R44, R5, -R35 ;  /* 0x000000052c2c7223 */ /* 0x000fe20000010823 */
[----:B------:R-:W-:Y:S01]  /*4500*/  IMAD.SHL.U32 R18, R18, 0x20, RZ ;  /* 0x0000002012127824 */ /* 0x000fe200078e00ff */
[----:B------:R3:W-:Y:S01]  /*4510*/  MUFU.EX2 R157, R12 ;  /* 0x0000000c009d7308 */ /* 0x0007e20000000800 */
[C---:B--2---:R-:W-:Y:S01]  /*4520*/  LOP3.LUT R10, R8.reuse, 0xfffffff8, RZ, 0xc0, !PT ;  /* 0xfffffff8080a7812 */ /* 0x044fe200078ec0ff */
[----:B------:R-:W-:-:S02]  /*4530*/  IMAD.SHL.U32 R8, R8, 0x40, RZ ;  /* 0x0000004008087824 */ /* 0x000fc400078e00ff */
[-CC-:B------:R-:W-:Y:S01]  /*4540*/  FFMA.FTZ R46, R46, R5.reuse, -R35.reuse ;  /* 0x000000052e2e7223 */ /* 0x180fe20000010823 */
[----:B------:R-:W-:Y:S01]  /*4550*/  LOP3.LUT R37, R18, 0x7ffffc00, RZ, 0xc0, !PT ;  /* 0x7ffffc0012257812 */ /* 0x000fe200078ec0ff */
[-C--:B------:R-:W-:Y:S01]  /*4560*/  FFMA.FTZ R48, R48, R5.reuse, -R35 ;  /* 0x0000000530307223 */ /* 0x080fe20000010823 */
[----:B------:R-:W-:Y:S01]  /*4570*/  IMAD.IADD R10, R9, 0x1, -R10 ;  /* 0x00000001090a7824 */ /* 0x000fe200078e0a0a */
[----:B------:R-:W-:Y:S01]  /*4580*/  SHF.R.S32.HI R9, RZ, 0x4, R7 ;  /* 0x00000004ff097819 */ /* 0x000fe20000011407 */
[----:B------:R-:W-:Y:S01]  /*4590*/  MUFU.EX2 R26, R26 ;  /* 0x0000001a001a7308 */ /* 0x000fe20000000800 */
[-C--:B------:R-:W-:Y:S01]  /*45a0*/  FFMA.FTZ R50, R50, R5.reuse, -R35 ;  /* 0x0000000532327223 */ /* 0x080fe20000010823 */
[----:B------:R-:W-:Y:S01]  /*45b0*/  IMAD.SHL.U32 R7, R10, 0x40, RZ ;  /* 0x000000400a077824 */ /* 0x000fe200078e00ff */
[----:B---3--:R-:W-:Y:S01]  /*45c0*/  SHF.L.U32 R12, R9, 0x3, RZ ;  /* 0x00000003090c7819 */ /* 0x008fe200000006ff */
[----:B------:R-:W-:Y:S01]  /*45d0*/  FADD.FTZ R9, R152, R25 ;  /* 0x0000001998097221 */ /* 0x000fe20000010000 */
[----:B------:R-:W-:Y:S01]  /*45e0*/  LOP3.LUT P2, RZ, R10, 0x4, RZ, 0xc0, !PT ;  /* 0x000000040aff7812 */ /* 0x000fe2000784c0ff */
[-C--:B------:R-:W-:Y:S01]  /*45f0*/  FFMA.FTZ R24, R24, R5.reuse, -R35 ;  /* 0x0000000518187223 */ /* 0x080fe20000010823 */
[----:B------:R-:W-:Y:S01]  /*4600*/  LOP3.LUT R7, R7, 0x1c0, RZ, 0xc0, !PT ;  /* 0x000001c007077812 */ /* 0x000fe200078ec0ff */
[----:B------:R-:W2:Y:S01]  /*4610*/  MUFU.EX2 R27, R27 ;  /* 0x0000001b001b7308 */ /* 0x000ea20000000800 */
[----:B------:R-:W-:Y:S01]  /*4620*/  LOP3.LUT P3, RZ, R10, 0x2, RZ, 0xc0, !PT ;  /* 0x000000020aff7812 */ /* 0x000fe2000786c0ff */
[----:B------:R-:W-:Y:S01]  /*4630*/  FADD.FTZ R10, R28, R9 ;  /* 0x000000091c0a7221 */ /* 0x000fe20000010000 */
[----:B------:R-:W-:Y:S01]  /*4640*/  LOP3.LUT R12, R7, 0x8, R12, 0xf8, !PT ;  /* 0x00000008070c7812 */ /* 0x000fe200078ef80c */
[----:B------:R-:W-:Y:S01]  /*4650*/  FFMA.FTZ R54, R54, R5, -R35 ;  /* 0x0000000536367223 */ /* 0x000fe20000010823 */
[----:B------:R-:W-:Y:S01]  /*4660*/  SHF.R.U32.HI R7, RZ, 0x3, R7 ;  /* 0x00000003ff077819 */ /* 0x000fe20000011607 */
[----:B------:R-:W-:Y:S01]  /*4670*/  FADD.FTZ R9, R11, R10 ;  /* 0x0000000a0b097221 */ /* 0x000fe20000010000 */
[----:B------:R-:W-:Y:S01]  /*4680*/  LOP3.LUT R10, R8, 0x7ffffe00, RZ, 0xc0, !PT ;  /* 0x7ffffe00080a7812 */ /* 0x000fe200078ec0ff */
[----:B------:R-:W3:Y:S01]  /*4690*/  MUFU.EX2 R30, R30 ;  /* 0x0000001e001e7308 */ /* 0x000ee20000000800 */
[----:B------:R-:W-:Y:S01]  /*46a0*/  LOP3.LUT R12, R12, R7, RZ, 0x3c, !PT ;  /* 0x000000070c0c7212 */ /* 0x000fe200078e3cff */
[----:B------:R-:W-:-:S02]  /*46b0*/  @!P1 VIADD R7, R14, 0x28c40 ;  /* 0x00028c400e079836 */ /* 0x000fc40000000000 */
[----:B------:R-:W-:Y:S01]  /*46c0*/  FADD.FTZ R8, R32, R9 ;  /* 0x0000000920087221 */ /* 0x000fe20000010000 */
[----:B-1----:R-:W-:Y:S01]  /*46d0*/  F2FP.F16.F32.PACK_AB R160, R23, R40 ;  /* 0x0000002817a0723e */ /* 0x002fe200000000ff */
[----:B------:R-:W-:Y:S01]  /*46e0*/  FFMA.FTZ R35, R66, R5, -R35 ;  /* 0x0000000542237223 */ /* 0x000fe20000010823 */
[----:B------:R-:W-:Y:S01]  /*46f0*/  IADD3 R12, R12, R10, R37 ;  /* 0x0000000a0c0c7210 */ /* 0x000fe20007ffe025 */
[----:B------:R-:W-:Y:S01]  /*4700*/  FADD.FTZ R9, R15, R8 ;  /* 0x000000080f097221 */ /* 0x000fe20000010000 */
[----:B------:R-:W1:Y:S01]  /*4710*/  MUFU.EX2 R34, R34 ;  /* 0x0000002200227308 */ /* 0x000e620000000800 */
[----:B------:R-:W-:Y:S02]  /*4720*/  @!P1 PRMT R7, RZ, 0x654, R7 ;  /* 0x00000654ff079816 */ /* 0x000fe40000000007 */
[----:B------:R-:W-:Y:S01]  /*4730*/  FADD.FTZ R10, R36, R9 ;  /* 0x00000009240a7221 */ /* 0x000fe20000010000 */
[----:B------:R-:W-:Y:S01]  /*4740*/  F2FP.F16.F32.PACK_AB R158, R21, R36 ;  /* 0x00000024159e723e */ /* 0x000fe200000000ff */
[----:B------:R4:W-:Y:S01]  /*4750*/  @!P1 SYNCS.ARRIVE.TRANS64.RED.A1T0 RZ, [R7+URZ], RZ ;  /* 0x000000ff07ff99a7 */ /* 0x0009e2000810043f */
[----:B------:R-:W-:Y:S01]  /*4760*/  F2FP.F16.F32.PACK_AB R152, R25, R152 ;  /* 0x000000981998723e */ /* 0x000fe200000000ff */
[----:B------:R-:W-:Y:S01]  /*4770*/  FADD.FTZ R9, R21, R10 ;  /* 0x0000000a15097221 */ /* 0x000fe20000010000 */
[----:B------:R-:W5:Y:S01]  /*4780*/  MUFU.EX2 R38, R38 ;  /* 0x0000002600267308 */ /* 0x000f620000000800 */
[----:B--2---:R-:W-:-:S02]  /*4790*/  F2FP.F16.F32.PACK_AB R153, R27, R26 ;  /* 0x0000001a1b99723e */ /* 0x004fc400000000ff */
[----:B------:R-:W-:Y:S01]  /*47a0*/  FADD.FTZ R10, R40, R9 ;  /* 0x00000009280a7221 */ /* 0x000fe20000010000 */
[----:B----4-:R-:W-:-:S03]  /*47b0*/  FADD.FTZ R7, R26, R27 ;  /* 0x0000001b1a077221 */ /* 0x010fc60000010000 */
[----:B------:R-:W-:Y:S01]  /*47c0*/  FADD.FTZ R15, R23, R10 ;  /* 0x0000000a170f7221 */ /* 0x000fe20000010000 */
[----:B------:R-:W2:Y:S01]  /*47d0*/  MUFU.EX2 R159, R20 ;  /* 0x00000014009f7308 */ /* 0x000ea20000000800 */
[----:B---3--:R-:W-:Y:S01]  /*47e0*/  FADD.FTZ R8, R30, R7 ;  /* 0x000000071e087221 */ /* 0x008fe20000010000 */
[----:B------:R-:W-:-:S03]  /*47f0*/  IMAD.MOV.U32 R23, RZ, RZ, 0x40 ;  /* 0x00000040ff177424 */ /* 0x000fc600078e00ff */
[C---:B------:R-:W-:Y:S01]  /*4800*/  FADD.FTZ R7, R155.reuse, R8 ;  /* 0x000000089b077221 */ /* 0x040fe20000010000 */
[----:B------:R-:W-:Y:S02]  /*4810*/  F2FP.F16.F32.PACK_AB R155, R155, R30 ;  /* 0x0000001e9b9b723e */ /* 0x000fe400000000ff */
[----:B------:R-:W3:Y:S01]  /*4820*/  MUFU.EX2 R42, R42 ;  /* 0x0000002a002a7308 */ /* 0x000ee20000000800 */
[----:B-1----:R-:W-:Y:S01]  /*4830*/  FADD.FTZ R8, R34, R7 ;  /* 0x0000000722087221 */ /* 0x002fe20000010000 */
[----:B------:R-:W-:-:S03]  /*4840*/  SEL R23, R23, 0xffffffc0, !P2 ;  /* 0xffffffc017177807 */ /* 0x000fc60005000000 */
[C---:B------:R-:W-:Y:S01]  /*4850*/  FADD.FTZ R7, R157.reuse, R8 ;  /* 0x000000089d077221 */ /* 0x040fe20000010000 */
[----:B------:R-:W-:Y:S02]  /*4860*/  F2FP.F16.F32.PACK_AB R157, R157, R34 ;  /* 0x000000229d9d723e */ /* 0x000fe400000000ff */
[----:B------:R-:W1:Y:S01]  /*4870*/  MUFU.EX2 R161, R44 ;  /* 0x0000002c00a17308 */ /* 0x000e620000000800 */
[----:B-----5:R-:W-:Y:S01]  /*4880*/  FADD.FTZ R8, R38, R7 ;  /* 0x0000000726087221 */ /* 0x020fe20000010000 */
[----:B------:R-:W-:Y:S01]  /*4890*/  LEA R7, R12, UR36, 0x1 ;  /* 0x000000240c077c11 */ /* 0x000fe2000f8e08ff */
[----:B------:R-:W-:Y:S02]  /*48a0*/  BAR.SYNC.DEFER_BLOCKING 0xf, 0x100 ;  /* 0x03c4000000007b1d */ /* 0x000fe40000010000 */
[----:B--2---:R-:W-:Y:S01]  /*48b0*/  FADD.FTZ R9, R159, R8 ;  /* 0x000000089f097221 */ /* 0x004fe20000010000 */
[C---:B------:R-:W-:Y:S01]  /*48c0*/  IADD3 R12, R7.reuse, 0x26800, RZ ;  /* 0x00026800070c7810 */ /* 0x040fe20007ffe0ff */
[----:B------:R-:W-:Y:S01]  /*48d0*/  VIADD R8, R7, 0x26820 ;  /* 0x0002682007087836 */ /* 0x000fe20000000000 */
[----:B------:R-:W-:Y:S01]  /*48e0*/  F2FP.F16.F32.PACK_AB R159, R159, R38 ;  /* 0x000000269f9f723e */ /* 0x000fe200000000ff */
[----:B------:R-:W2:Y:S01]  /*48f0*/  MUFU.EX2 R58, R58 ;  /* 0x0000003a003a7308 */ /* 0x000ea20000000800 */
[----:B---3--:R-:W-:Y:S01]  /*4900*/  FADD.FTZ R10, R42, R9 ;  /* 0x000000092a0a7221 */ /* 0x008fe20000010000 */
[----:B------:R-:W-:-:S02]  /*4910*/  @P3 VIADD R8, R12, 0xffffffe0 ;  /* 0xffffffe00c083836 */ /* 0x000fc40000000000 */
[----:B------:R-:W-:-:S04]  /*4920*/  IMAD.IADD R9, R12, 0x1, R23 ;  /* 0x000000010c097824 */ /* 0x000fc800078e0217 */
[----:B------:R-:W3:Y:S01]  /*4930*/  MUFU.EX2 R46, R46 ;  /* 0x0000002e002e7308 */ /* 0x000ee20000000800 */
[C---:B-1----:R-:W-:Y:S01]  /*4940*/  FADD.FTZ R21, R161.reuse, R10 ;  /* 0x0000000aa1157221 */ /* 0x042fe20000010000 */
[----:B------:R-:W-:Y:S01]  /*4950*/  F2FP.F16.F32.PACK_AB R161, R161, R42 ;  /* 0x0000002aa1a1723e */ /* 0x000fe200000000ff */
[----:B------:R-:W-:-:S05]  /*4960*/  IMAD.IADD R10, R23, 0x1, R8 ;  /* 0x00000001170a7824 */ /* 0x000fca00078e0208 */
[----:B------:R-:W1:Y:S01]  /*4970*/  MUFU.EX2 R29, R60 ;  /* 0x0000003c001d7308 */ /* 0x000e620000000800 */
[----:B--2---:R-:W-:Y:S01]  /*4980*/  FADD.FTZ R12, R58, R15 ;  /* 0x0000000f3a0c7221 */ /* 0x004fe20000010000 */
[----:B------:R2:W-:Y:S04]  /*4990*/  STSM.16.M88.4 [R7+0x26800], R152 ;  /* 0x0268009807007844 */ /* 0x0005e80000000200 */
[----:B------:R2:W-:Y:S02]  /*49a0*/  STSM.16.M88.4 [R8], R156 ;  /* 0x0000009c08007844 */ /* 0x0005e40000000200 */
[----:B------:R-:W4:Y:S01]  /*49b0*/  MUFU.EX2 R19, R48 ;  /* 0x0000003000137308 */ /* 0x000f220000000800 */
[----:B---3--:R-:W-:-:S07]  /*49c0*/  FADD.FTZ R18, R46, R21 ;  /* 0x000000152e127221 */ /* 0x008fce0000010000 */
[----:B------:R-:W-:Y:S01]  /*49d0*/  MUFU.EX2 R62, R62 ;  /* 0x0000003e003e7308 */ /* 0x000fe20000000800 */
[C---:B-1----:R-:W-:Y:S01]  /*49e0*/  F2FP.F16.F32.PACK_AB R162, R29.reuse, R58 ;  /* 0x0000003a1da2723e */ /* 0x042fe200000000ff */
[----:B------:R-:W-:-:S06]  /*49f0*/  FADD.FTZ R29, R29, R12 ;  /* 0x0000000c1d1d7221 */ /* 0x000fcc0000010000 */
[----:B------:R-:W1:Y:S01]  /*4a00*/  MUFU.EX2 R31, R64 ;  /* 0x00000040001f7308 */ /* 0x000e620000000800 */
[C---:B----4-:R-:W-:Y:S01]  /*4a10*/  F2FP.F16.F32.PACK_AB R163, R19.reuse, R46 ;  /* 0x0000002e13a3723e */ /* 0x050fe200000000ff */
[----:B------:R-:W-:-:S04]  /*4a20*/  FADD.FTZ R19, R19, R18 ;  /* 0x0000001213137221 */ /* 0x000fc80000010000 */
[----:B------:R2:W-:Y:S02]  /*4a30*/  STSM.16.M88.4 [R9], R160 ;  /* 0x000000a009007844 */ /* 0x0005e40000000200 */
[----:B------:R-:W-:Y:S08]  /*4a40*/  MUFU.EX2 R50, R50 ;  /* 0x0000003200327308 */ /* 0x000ff00000000800 */
[----:B------:R-:W3:Y:S01]  /*4a50*/  MUFU.EX2 R11, R24 ;  /* 0x00000018000b7308 */ /* 0x000ee20000000800 */
[----:B-1----:R-:W-:Y:S01]  /*4a60*/  F2FP.F16.F32.PACK_AB R164, R31, R62 ;  /* 0x0000003e1fa4723e */ /* 0x002fe200000000ff */
[----:B------:R-:W-:-:S04]  /*4a70*/  FADD.FTZ R62, R62, R29 ;  /* 0x0000001d3e3e7221 */ /* 0x000fc80000010000 */
[----:B------:R-:W-:Y:S02]  /*4a80*/  FADD.FTZ R31, R31, R62 ;  /* 0x0000003e1f1f7221 */ /* 0x000fe40000010000 */
[----:B------:R-:W1:Y:S08]  /*4a90*/  MUFU.EX2 R52, R52 ;  /* 0x0000003400347308 */ /* 0x000e700000000800 */
[----:B------:R-:W4:Y:S01]  /*4aa0*/  MUFU.EX2 R33, R68 ;  /* 0x0000004400217308 */ /* 0x000f220000000800 */
[----:B---3--:R-:W-:Y:S01]  /*4ab0*/  F2FP.F16.F32.PACK_AB R165, R11, R50 ;  /* 0x000000320ba5723e */ /* 0x008fe200000000ff */
[----:B------:R-:W-:-:S04]  /*4ac0*/  FADD.FTZ R50, R50, R19 ;  /* 0x0000001332327221 */ /* 0x000fc80000010000 */
[----:B------:R-:W-:Y:S02]  /*4ad0*/  FADD.FTZ R11, R11, R50 ;  /* 0x000000320b0b7221 */ /* 0x000fe40000010000 */
[----:B------:R-:W-:Y:S01]  /*4ae0*/  MUFU.EX2 R54, R54 ;  /* 0x0000003600367308 */ /* 0x000fe20000000800 */
[----:B-1----:R-:W-:-:S07]  /*4af0*/  FADD.FTZ R12, R52, R31 ;  /* 0x0000001f340c7221 */ /* 0x002fce0000010000 */
[----:B------:R-:W1:Y:S01]  /*4b00*/  MUFU.EX2 R35, R35 ;  /* 0x0000002300237308 */ /* 0x000e620000000800 */
[C---:B----4-:R-:W-:Y:S01]  /*4b10*/  F2FP.F16.F32.PACK_AB R166, R33.reuse, R52 ;  /* 0x0000003421a6723e */ /* 0x050fe200000000ff */
[----:B------:R-:W-:Y:S01]  /*4b20*/  FADD.FTZ R12, R33, R12 ;  /* 0x0000000c210c7221 */ /* 0x000fe20000010000 */
[----:B-1----:R-:W-:Y:S01]  /*4b30*/  F2FP.F16.F32.PACK_AB R167, R35, R54 ;  /* 0x0000003623a7723e */ /* 0x002fe200000000ff */
[----:B------:R-:W-:-:S04]  /*4b40*/  FADD.FTZ R54, R54, R11 ;  /* 0x0000000b36367221 */ /* 0x000fc80000010000 */
[----:B------:R2:W-:Y:S01]  /*4b50*/  STSM.16.M88.4 [R10], R164 ;  /* 0x000000a40a007844 */ /* 0x0005e20000000200 */
[----:B------:R-:W-:Y:S01]  /*4b60*/  FADD.FTZ R11, R35, R54 ;  /* 0x00000036230b7221 */ /* 0x000fe20000010000 */
[----:B------:R-:W-:Y:S06]  /*4b70*/  @!P0 BRA `(.L_x_29) ;  /* 0x0000000000048947 */ /* 0x000fec0003800000 */
[----:B------:R-:W-:Y:S01]  /*4b80*/  BPT.TRAP 0x1 ;  /* 0x000000040000795c */ /* 0x000fe20000300000 */
.L_x_29:
[----:B------:R1:W3:Y:S01]  /*4b90*/  SYNCS.PHASECHK.TRANS64.TRYWAIT P2, [UR36+0x28c50], R13 ;  /* 0x028c500dff0075a7 */ /* 0x0002e20008040164 */
[----:B------:R-:W-:Y:S05]  /*4ba0*/  @!P0 BRA `(.L_x_30) ;  /* 0x0000000000048947 */ /* 0x000fea0003800000 */
[----:B------:R-:W-:Y:S01]  /*4bb0*/  BPT.TRAP 0x1 ;  /* 0x000000040000795c */ /* 0x000fe20000300000 */
.L_x_30:
[----:B------:R-:W-:Y:S01]  /*4bc0*/  ULOP3.LUT UR24, UR37, 0x2000000, URZ, 0xfc, !UPT ;  /* 0x0200000025187892 */ /* 0x000fe2000f8efc3f */
[----:B---3--:R-:W-:Y:S11]  /*4bd0*/  @P2 BRA `(.L_x_31) ;  /* 0x0000000000082947 */ /* 0x008ff60003800000 */
[----:B------:R-:W3:Y:S02]  /*4be0*/  SYNCS.PHASECHK.TRANS64.TRYWAIT P2, [UR36+0x28c50], R13 ;  /* 0x028c500dff0075a7 */ /* 0x000ee40008040164 */
[----:B---3--:R-:W-:Y:S05]  /*4bf0*/  @!P2 BRA `(.L_x_32) ;  /* 0x000000980004a947 */ /* 0x008fea0003800000 */
.L_x_31:
[----:B------:R-:W-:Y:S01]  /*4c00*/  WARPGROUP.ARRIVE ;  /* 0x00000000000079c5 */ /* 0x000fe20000000000 */
[----:B------:R-:W-:Y:S01]  /*4c10*/  UMOV UR10, UR24 ;  /* 0x00000018000a7c82 */ /* 0x000fe20008000000 */
[----:B------:R-:W-:Y:S01]  /*4c20*/  UMOV UR11, 0x40000040 ;  /* 0x40000040000b7882 */ /* 0x000fe20000000000 */
[----:B------:R-:W-:Y:S01]  /*4c30*/  UIADD3 UR4, UR24, 0x80, URZ ;  /* 0x0000008018047890 */ /* 0x000fe2000fffe03f */
[----:B01-3--:R-:W-:Y:S01]  /*4c40*/  IADD3 R13, R17, -0x2, RZ ;  /* 0xfffffffe110d7810 */ /* 0x00bfe20007ffe0ff */
[----:B------:R-:W-:Y:S01]  /*4c50*/  @!P1 VIADD R14, R14, 0x28c60 ;  /* 0x00028c600e0e9836 */ /* 0x000fe20000000000 */
[----:B------:R-:W-:Y:S01]  /*4c60*/  HGMMA.64x256x16.F32 R24, R152, gdesc[UR8].tnspB, RZ, !UPT, gsb0 ;  /* 0x43e0000898187df0 */ /* 0x000fe2000c0008ff */
[----:B------:R-:W-:Y:S01]  /*4c70*/  UMOV UR11, 0x40000040 ;  /* 0x40000040000b7882 */ /* 0x000fe20000000000 */
[----:B------:R-:W-:Y:S02]  /*4c80*/  ISETP.GE.AND P2, PT, R13, R16, PT ;  /* 0x000000100d00720c */ /* 0x000fe40003f46270 */
[----:B------:R-:W-:Y:S01]  /*4c90*/  UMOV UR10, UR4 ;  /* 0x00000004000a7c82 */ /* 0x000fe20008000000 */
[----:B------:R-:W-:Y:S01]  /*4ca0*/  UIADD3 UR4, UR24, 0x100, URZ ;  /* 0x0000010018047890 */ /* 0x000fe2000fffe03f */
[----:B------:R-:W-:Y:S01]  /*4cb0*/  @!P1 PRMT R14, RZ, 0x654, R14 ;  /* 0x00000654ff0e9816 */ /* 0x000fe2000000000e */
[----:B------:R-:W-:-:S02]  /*4cc0*/  WARPGROUP.DEPBAR.LE gsb0, 0x0 ;  /* 0x00008000000079c5 */ /* 0x000fc40000010000 */
[----:B------:R-:W-:-:S15]  /*4cd0*/  WARPGROUP.ARRIVE ;  /* 0x00000000000079c5 */ /* 0x000fde0000000000 */
[----:B------:R-:W-:-:S04]  /*4ce0*/  NOP ;  /* 0x0000000000007918 */ /* 0x000fc80000000000 */
[----:B------:R-:W-:Y:S01]  /*4cf0*/  HGMMA.64x256x16.F32 R24, R156, gdesc[UR8].tnspB, R24, gsb0 ;  /* 0x43e000089c187df0 */ /* 0x000fe20008000818 */
[----:B------:R-:W-:Y:S01]  /*4d00*/  UMOV UR10, UR4 ;  /* 0x00000004000a7c82 */ /* 0x000fe20008000000 */
[----:B------:R-:W-:Y:S01]  /*4d10*/  UMOV UR11, 0x40000040 ;  /* 0x40000040000b7882 */ /* 0x000fe20000000000 */
[----:B------:R-:W-:Y:S01]  /*4d20*/  UIADD3 UR4, UR24, 0x180, URZ ;  /* 0x0000018018047890 */ /* 0x000fe2000fffe03f */
[----:B------:R-:W-:Y:S02]  /*4d30*/  WARPGROUP.DEPBAR.LE gsb0, 0x0 ;  /* 0x00008000000079c5 */ /* 0x000fe40000010000 */
[----:B------:R-:W-:-:S15]  /*4d40*/  WARPGROUP.ARRIVE ;  /* 0x00000000000079c5 */ /* 0x000fde0000000000 */
[----:B------:R-:W-:-:S07]  /*4d50*/  NOP ;  /* 0x0000000000007918 */ /* 0x000fce0000000000 */
[----:B------:R-:W-:Y:S01]  /*4d60*/  HGMMA.64x256x16.F32 R24, R160, gdesc[UR8].tnspB, R24, gsb0 ;  /* 0x43e00008a0187df0 */ /* 0x000fe20008000818 */
[----:B------:R-:W-:Y:S01]  /*4d70*/  UMOV UR10, UR4 ;  /* 0x00000004000a7c82 */ /* 0x000fe20008000000 */
[----:B------:R-:W-:Y:S01]  /*4d80*/  UMOV UR11, 0x40000040 ;  /* 0x40000040000b7882 */ /* 0x000fe20000000000 */
[----:B------:R-:W-:Y:S01]  /*4d90*/  UMOV UR4, URZ ;  /* 0x0000003f00047c82 */ /* 0x000fe20008000000 */
[----:B------:R-:W-:Y:S02]  /*4da0*/  WARPGROUP.DEPBAR.LE gsb0, 0x0 ;  /* 0x00008000000079c5 */ /* 0x000fe40000010000 */
[----:B------:R-:W-:-:S15]  /*4db0*/  WARPGROUP.ARRIVE ;  /* 0x00000000000079c5 */ /* 0x000fde0000000000 */
[----:B------:R-:W-:-:S07]  /*4dc0*/  NOP ;  /* 0x0000000000007918 */ /* 0x000fce0000000000 */
[----:B------:R-:W-:Y:S03]  /*4dd0*/  HGMMA.64x256x16.F32 R24, R164, gdesc[UR8].tnspB, R24, gsb0 ;  /* 0x43e00008a4187df0 */ /* 0x000fe60008000818 */
[----:B------:R-:W-:Y:S02]  /*4de0*/  WARPGROUP.DEPBAR.LE gsb0, 0x0 ;  /* 0x00008000000079c5 */ /* 0x000fe40000010000 */
[----:B------:R-:W-:Y:S01]  /*4df0*/  @!PT LDS RZ, [RZ] ;  /* 0x00000000fffff984 */ /* 0x000fe20000000800 */
[----:B------:R-:W-:Y:S01]  /*4e00*/  @!PT LDS RZ, [RZ] ;  /* 0x00000000fffff984 */ /* 0x000fe20000000800 */
[----:B------:R-:W-:Y:S01]  /*4e10*/  @!PT LDS RZ, [RZ] ;  /* 0x00000000fffff984 */ /* 0x000fe20000000800 */
[----:B------:R-:W-:Y:S01]  /*4e20*/  @!PT LDS RZ, [RZ] ;  /* 0x00000000fffff984 */ /* 0x000fe20000000800 */
[----:B------:R0:W-:Y:S06]  /*4e30*/  MEMBAR.ALL.CTA ;  /* 0x0000000000007992 */ /* 0x0001ec0000008000 */
[----:B0-----:R-:W0:Y:S02]  /*4e40*/  FENCE.VIEW.ASYNC.S ;  /* 0x00000000000073c6 */ /* 0x001e240000000000 */
[----:B0-----:R-:W-:Y:S01]  /*4e50*/  NOP ;  /* 0x0000000000007918 */ /* 0x001fe20000000000 */
[----:B------:R-:W-:Y:S06]  /*4e60*/  BAR.ARV 0xe, 0x100 ;  /* 0x0384000000007b1d */ /* 0x000fec0000002000 */
[----:B------:R0:W-:Y:S01]  /*4e70*/  @!P1 SYNCS.ARRIVE.TRANS64.RED.A1T0 RZ, [R14+URZ], RZ ;  /* 0x000000ff0eff99a7 */ /* 0x0001e2000810043f */
[----:B------:R-:W-:Y:S05]  /*4e80*/  @!P2 BRA `(.L_x_33) ;  /* 0x0000001c002ca947 */ /* 0x000fea0003800000 */
[----:B------:R-:W-:Y:S01]  /*4e90*/  IMAD.MOV.U32 R185, RZ, RZ, RZ ;  /* 0x000000ffffb97224 */ /* 0x000fe200078e00ff */
[----:B------:R-:W-:Y:S01]  /*4ea0*/  UMOV UR4, URZ ;  /* 0x0000003f00047c82 */ /* 0x000fe20008000000 */
[----:B------:R-:W-:-:S05]  /*4eb0*/  ULDC UR25, c[0x0][0x9d8] ;  /* 0x0002760000197ab9 */ /* 0x000fca0000000800 */
.L_x_42:
[----:B------:R-:W-:Y:S01]  /*4ec0*/  UIADD3 UR5, UR4, 0x1, URZ ;  /* 0x0000000104057890 */ /* 0x000fe2000fffe03f */
[C---:B------:R-:W-:Y:S01]  /*4ed0*/  ISETP.GT.AND P2, PT, R13.reuse, R16, PT ;  /* 0x000000100d00720c */ /* 0x040fe20003f44270 */
[----:B------:R-:W-:Y:S02]  /*4ee0*/  VIADD R13, R13, 0xffffffff ;  /* 0xffffffff0d0d7836 */ /* 0x000fe40000000000 */
[----:B------:R-:W-:-:S04]  /*4ef0*/  UISETP.NE.AND UP0, UPT, UR5, 0x2, UPT ;  /* 0x000000020500788c */ /* 0x000fc8000bf05270 */
[----:B------:R-:W-:Y:S02]  /*4f00*/  USEL UR7, URZ, 0x1, UP0 ;  /* 0x000000013f077887 */ /* 0x000fe40008000000 */
[----:B------:R-:W-:-:S04]  /*4f10*/  USEL UR5, UR5, URZ, UP0 ;  /* 0x0000003f05057287 */ /* 0x000fc80008000000 */
[----:B------:R-:W-:Y:S01]  /*4f20*/  LOP3.LUT R185, R185, UR7, RZ, 0x3c, !PT ;  /* 0x00000007b9b97c12 */ /* 0x000fe2000f8e3cff */
[----:B-1-34-:R-:W-:Y:S07]  /*4f30*/  @!P0 BRA `(.L_x_34) ;  /* 0x0000000000048947 */ /* 0x01afee0003800000 */
[----:B------:R-:W-:Y:S01]  /*4f40*/  BPT.TRAP 0x1 ;  /* 0x000000040000795c */ /* 0x000fe20000300000 */
.L_x_34:
[----:B------:R-:W-:Y:S01]  /*4f50*/  ULEA UR7, UR5, UR36, 0x3 ;  /* 0x0000002405077291 */ /* 0x000fe2000f8e183f */
[----:B0-----:R-:W-:-:S08]  /*4f60*/  SHF.L.U32 R14, R185, 0x1f, RZ ;  /* 0x0000001fb90e7819 */ /* 0x001fd000000006ff */
[----:B------:R0:W1:Y:S01]  /*4f70*/  SYNCS.PHASECHK.TRANS64.TRYWAIT P3, [UR7+0x28c30], R14 ;  /* 0x028c300eff0075a7 */ /* 0x0000620008060147 */
[----:B------:R-:W-:Y:S05]  /*4f80*/  @!P0 BRA `(.L_x_35) ;  /* 0x0000000000048947 */ /* 0x000fea0003800000 */
[----:B------:R-:W-:Y:S01]  /*4f90*/  BPT.TRAP 0x1 ;  /* 0x000000040000795c */ /* 0x000fe20000300000 */
.L_x_35:
[----:B-1----:R-:W-:Y:S05]  /*4fa0*/  @P3 BRA `(.L_x_36) ;  /* 0x0000000000083947 */ /* 0x002fea0003800000 */
[----:B------:R-:W1:Y:S02]  /*4fb0*/  SYNCS.PHASECHK.TRANS64.TRYWAIT P3, [UR7+0x28c30], R14 ;  /* 0x028c300eff0075a7 */ /* 0x000e640008060147 */
[----:B-1----:R-:W-:Y:S05]  /*4fc0*/  @!P3 BRA `(.L_x_37) ;  /* 0x000000940024b947 */ /* 0x002fea0003800000 */
.L_x_36:
[----:B------:R-:W-:Y:S01]  /*4fd0*/  ULEA UR10, UR5, UR6, 0x9 ;  /* 0x00000006050a7291 */ /* 0x000fe2000f8e483f */
[----:B--2---:R-:W-:Y:S01]  /*4fe0*/  WARPGROUP.ARRIVE ;  /* 0x00000000000079c5 */ /* 0x004fe20000000000 */
[----:B------:R-:W-:Y:S01]  /*4ff0*/  UMOV UR11, 0x40000040 ;  /* 0x40000040000b7882 */ /* 0x000fe20000000000 */
[----:B------:R-:W-:Y:S01]  /*5000*/  UMOV UR15, 0x40000040 ;  /* 0x40000040000f7882 */ /* 0x000fe20000000000 */
[----:B------:R-:W-:Y:S01]  /*5010*/  UIADD3 UR14, UR10, 0x2, URZ ;  /* 0x000000020a0e7890 */ /* 0x000fe2000fffe03f */
[----:B------:R-:W-:Y:S01]  /*5020*/  ISETP.NE.AND P3, PT, R4, RZ, PT ;  /* 0x000000ff0400720c */ /* 0x000fe20003f65270 */
[----:B------:R-:W-:Y:S01]  /*5030*/  UIADD3 UR18, UR10, 0x4, URZ ;  /* 0x000000040a127890 */ /* 0x000fe2000fffe03f */
[----:B------:R-:W-:Y:S02]  /*5040*/  UMOV UR19, 0x40000040 ;  /* 0x4000004000137882 */ /* 0x000fe40000000000 */
[----:B------:R-:W-:Y:S01]  /*5050*/  HGMMA.64x64x16.F32 R152, gdesc[UR8], RZ, !UPT, gsb0 ;  /* 0x00e00000089879f0 */ /* 0x000fe2000c0008ff */
[----:B------:R-:W-:Y:S01]  /*5060*/  UIADD3 UR22, UR10, 0x6, URZ ;  /* 0x000000060a167890 */ /* 0x000fe2000fffe03f */
[----:B------:R-:W-:Y:S01]  /*5070*/  UMOV UR23, 0x40000040 ;  /* 0x4000004000177882 */ /* 0x000fe20000000000 */
        /* <DEDUP_REMOVED lines=16> */
[----:B------:R-:W1:Y:S01]  /*5180*/  MUFU.TANH R15, R15 ;  /* 0x0000000f000f7308 */ /* 0x000e620000002400 */
[----:B------:R-:W-:Y:S01]  /*5190*/  FMUL.FTZ R158, R160, UR25 ;  /* 0x00000019a09e7c20 */ /* 0x000fe20008410000 */
        /* <DEDUP_REMOVED lines=15> */
[----:B-1----:R-:W-:Y:S01]  /*5290*/  FMNMX.FTZ R5, R15, R0, !PT ;  /* 0x000000000f057209 */ /* 0x002fe20007810000 */
[----:B------:R-:W-:Y:S01]  /*52a0*/  FMUL.FTZ R162, R162, UR25 ;  /* 0x00000019a2a27c20 */ /* 0x000fe20008410000 */
[----:B------:R-:W-:Y:S01]  /*52b0*/  FMUL.FTZ R196, R163, UR25 ;  /* 0x00000019a3c47c20 */ /* 0x000fe20008410000 */
[----:B------:R-:W-:Y:S01]  /*52c0*/  FMUL.FTZ R166, R166, UR25 ;  /* 0x00000019a6a67c20 */ /* 0x000fe20008410000 */
[----:B------:R-:W-:Y:S01]  /*52d0*/  FMUL.FTZ R198, R167, UR25 ;  /* 0x00000019a7c67c20 */ /* 0x000fe20008410000 */
[----:B------:R-:W-:Y:S01]  /*52e0*/  FMUL.FTZ R170, R170, UR25 ;  /* 0x00000019aaaa7c20 */ /* 0x000fe20008410000 */
[----:B------:R-:W-:Y:S01]  /*52f0*/  FMUL.FTZ R200, R171, UR25 ;  /* 0x00000019abc87c20 */ /* 0x000fe20008410000 */
[----:B------:R-:W1:Y:S01]  /*5300*/  MUFU.TANH R156, R156 ;  /* 0x0000009c009c7308 */ /* 0x000e620000002400 */
[----:B--2---:R-:W-:Y:S01]  /*5310*/  FMNMX.FTZ R5, R184, R5, !PT ;  /* 0x00000005b8057209 */ /* 0x004fe20007810000 */
[----:B------:R-:W-:Y:S01]  /*5320*/  FMUL.FTZ R174, R174, UR25 ;  /* 0x00000019aeae7c20 */ /* 0x000fe20008410000 */
[----:B------:R-:W-:Y:S01]  /*5330*/  FMUL.FTZ R178, R178, UR25 ;  /* 0x00000019b2b27c20 */ /* 0x000fe20008410000 */
[----:B------:R-:W-:Y:S01]  /*5340*/  FMUL.FTZ R204, R179, UR25 ;  /* 0x00000019b3cc7c20 */ /* 0x000fe20008410000 */
[----:B------:R-:W-:Y:S01]  /*5350*/  FMUL.FTZ R182, R182, UR25 ;  /* 0x00000019b6b67c20 */ /* 0x000fe20008410000 */
[----:B------:R-:W-:Y:S01]  /*5360*/  FMUL.FTZ R206, R183, UR25 ;  /* 0x00000019b7ce7c20 */ /* 0x000fe20008410000 */
[----:B------:R-:W-:Y:S01]  /*5370*/  IMAD.U32 R177, RZ, RZ, UR4 ;  /* 0x00000004ffb17e24 */ /* 0x000fe2000f8e00ff */
[----:B------:R-:W2:Y:S01]  /*5380*/  MUFU.TANH R158, R158 ;  /* 0x0000009e009e7308 */ /* 0x000ea20000002400 */
[----:B---3--:R-:W-:Y:S01]  /*5390*/  FMNMX.FTZ R5, R154, R5, !PT ;  /* 0x000000059a057209 */ /* 0x008fe20007810000 */
[----:B------:R-:W-:-:S06]  /*53a0*/  IMAD.U32 R171, RZ, RZ, UR7 ;  /* 0x00000007ffab7e24 */ /* 0x000fcc000f8e00ff */
[----:B------:R-:W3:Y:S01]  /*53b0*/  MUFU.TANH R160, R160 ;  /* 0x000000a000a07308 */ /* 0x000ee20000002400 */
[----:B-1----:R-:W-:-:S07]  /*53c0*/  FMNMX.FTZ R5, R156, R5, !PT ;  /* 0x000000059c057209 */ /* 0x002fce0007810000 */
[----:B------:R-:W1:Y:S01]  /*53d0*/  MUFU.TANH R164, R164 ;  /* 0x000000a400a47308 */ /* 0x000e620000002400 */
[----:B--2---:R-:W-:-:S07]  /*53e0*/  FMNMX.FTZ R5, R158, R5, !PT ;  /* 0x000000059e057209 */ /* 0x004fce0007810000 */
[----:B------:R-:W2:Y:S01]  /*53f0*/  MUFU.TANH R186, R186 ;  /* 0x000000ba00ba7308 */ /* 0x000ea20000002400 */
[----:B---3--:R-:W-:-:S07]  /*5400*/  FMNMX.FTZ R5, R160, R5, !PT ;  /* 0x00000005a0057209 */ /* 0x008fce0007810000 */
        /* <DEDUP_REMOVED lines=19> */
[----:B-1----:R-:W-:-:S05]  /*5540*/  FMNMX.FTZ R5, R194, R5, !PT ;  /* 0x00000005c2057209 */ /* 0x002fca0007810000 */
[----:B------:R-:W1:Y:S02]  /*5550*/  SHFL.BFLY PT, R202, R5, 0x2, 0x1f ;  /* 0x0c401f0005ca7f89 */ /* 0x000e6400000e0000 */
[----:B------:R-:W4:Y:S01]  /*5560*/  MUFU.TANH R22, R22 ;  /* 0x0000001600167308 */ /* 0x000f220000002400 */
[----:B--2---:R-:W-:-:S07]  /*5570*/  FMNMX.FTZ R17, R18, R3, !PT ;  /* 0x0000000312117209 */ /* 0x004fce0007810000 */
[----:B------:R-:W2:Y:S01]  /*5580*/  MUFU.TANH R152, R152 ;  /* 0x0000009800987308 */ /* 0x000ea20000002400 */
[----:B---3--:R-:W-:-:S07]  /*5590*/  FMNMX.FTZ R17, R20, R17, !PT ;  /* 0x0000001114117209 */ /* 0x008fce0007810000 */
[----:B------:R-:W3:Y:S01]  /*55a0*/  MUFU.TANH R162, R162 ;  /* 0x000000a200a27308 */ /* 0x000ee20000002400 */
[----:B----4-:R-:W-:Y:S02]  /*55b0*/  FMNMX.FTZ R17, R22, R17, !PT ;  /* 0x0000001116117209 */ /* 0x010fe40007810000 */
[----:B-1----:R-:W-:Y:S01]  /*55c0*/  FMNMX.FTZ R21, R5, R202, !PT ;  /* 0x000000ca05157209 */ /* 0x002fe20007810000 */
[----:B------:R-:W-:-:S04]  /*55d0*/  FMUL.FTZ R202, R175, UR25 ;  /* 0x00000019afca7c20 */ /* 0x000fc80008410000 */
[----:B------:R-:W1:Y:S01]  /*55e0*/  MUFU.TANH R196, R196 ;  /* 0x000000c400c47308 */ /* 0x000e620000002400 */
[----:B--2---:R-:W-:Y:S01]  /*55f0*/  FMNMX.FTZ R17, R152, R17, !PT ;  /* 0x0000001198117209 */ /* 0x004fe20007810000 */
[----:B------:R-:W2:Y:S01]  /*5600*/  LDC R5, c[0x0][0x988] ;  /* 0x00026200ff057b82 */ /* 0x000ea20000000800 */
[----:B------:R-:W4:Y:S05]  /*5610*/  SHFL.BFLY PT, R208, R21, 0x1, 0x1f ;  /* 0x0c201f0015d07f89 */ /* 0x000f2a00000e0000 */
[----:B------:R-:W5:Y:S01]  /*5620*/  MUFU.TANH R166, R166 ;  /* 0x000000a600a67308 */ /* 0x000f620000002400 */
[----:B---3--:R-:W-:-:S07]  /*5630*/  FMNMX.FTZ R19, R162, R17, !PT ;  /* 0x00000011a2137209 */ /* 0x008fce0007810000 */
[----:B------:R-:W3:Y:S01]  /*5640*/  MUFU.TANH R198, R198 ;  /* 0x000000c600c67308 */ /* 0x000ee20000002400 */
[----:B-1----:R-:W-:-:S07]  /*5650*/  FMNMX.FTZ R19, R196, R19, !PT ;  /* 0x00000013c4137209 */ /* 0x002fce0007810000 */
[----:B------:R-:W1:Y:S01]  /*5660*/  MUFU.TANH R170, R170 ;  /* 0x000000aa00aa7308 */ /* 0x000e620000002400 */
[----:B-----5:R-:W-:Y:S02]  /*5670*/  FMNMX.FTZ R19, R166, R19, !PT ;  /* 0x00000013a6137209 */ /* 0x020fe40007810000 */
[----:B----4-:R-:W-:-:S05]  /*5680*/  FMNMX.FTZ R17, R21, R208, !PT ;  /* 0x000000d015117209 */ /* 0x010fca0007810000 */
[----:B------:R-:W4:Y:S01]  /*5690*/  MUFU.TANH R200, R200 ;  /* 0x000000c800c87308 */ /* 0x000f220000002400 */
[----:B---3--:R-:W-:Y:S01]  /*56a0*/  FMNMX.FTZ R21, R198, R19, !PT ;  /* 0x00000013c6157209 */ /* 0x008fe20007810000 */
[C---:B------:R-:W-:Y:S01]  /*56b0*/  FADD.FTZ R0, -R17.reuse, R0 ;  /* 0x0000000011007221 */ /* 0x040fe20000010100 */
[----:B--2---:R-:W-:-:S03]  /*56c0*/  FMUL.FTZ R163, R17, R5 ;  /* 0x0000000511a37220 */ /* 0x004fc60000410000 */
[-C--:B------:R-:W-:Y:S01]  /*56d0*/  FMUL.FTZ R23, R0, R5.reuse ;  /* 0x0000000500177220 */ /* 0x080fe20000410000 */
[--C-:B------:R-:W-:Y:S01]  /*56e0*/  FFMA.FTZ R0, R15, R5, -R163.reuse ;  /* 0x000000050f007223 */ /* 0x100fe200000108a3 */
[----:B------:R-:W2:Y:S01]  /*56f0*/  MUFU.TANH R174, R174 ;  /* 0x000000ae00ae7308 */ /* 0x000ea20000002400 */
[----:B-1----:R-:W-:Y:S01]  /*5700*/  FMNMX.FTZ R21, R170, R21, !PT ;  /* 0x00000015aa157209 */ /* 0x002fe20007810000 */
[-CC-:B------:R-:W-:Y:S01]  /*5710*/  FFMA.FTZ R15, R184, R5.reuse, -R163.reuse ;  /* 0x00000005b80f7223 */ /* 0x180fe200000108a3 */
[-CC-:B------:R-:W-:Y:S01]  /*5720*/  FFMA.FTZ R157, R156, R5.reuse, -R163.reuse ;  /* 0x000000059c9d7223 */ /* 0x180fe200000108a3 */
[-CC-:B------:R-:W-:Y:S01]  /*5730*/  FFMA.FTZ R154, R154, R5.reuse, -R163.reuse ;  /* 0x000000059a9a7223 */ /* 0x180fe200000108a3 */
[-CC-:B------:R-:W-:Y:S01]  /*5740*/  FFMA.FTZ R156, R158, R5.reuse, -R163.reuse ;  /* 0x000000059e9c7223 */ /* 0x180fe200000108a3 */
[-CC-:B------:R-:W-:Y:S01]  /*5750*/  FFMA.FTZ R158, R164, R5.reuse, -R163.reuse ;  /* 0x00000005a49e7223 */ /* 0x180fe200000108a3 */
[--C-:B------:R-:W-:Y:S01]  /*5760*/  FFMA.FTZ R159, R176, R5, -R163.reuse ;  /* 0x00000005b09f7223 */ /* 0x100fe200000108a3 */
[----:B------:R-:W1:Y:S01]  /*5770*/  MUFU.TANH R202, R202 ;  /* 0x000000ca00ca7308 */ /* 0x000e620000002400 */
[----:B----4-:R-:W-:Y:S01]  /*5780*/  FMNMX.FTZ R21, R200, R21, !PT ;  /* 0x00000015c8157209 */ /* 0x010fe20007810000 */
[-CC-:B------:R-:W-:Y:S01]  /*5790*/  FFMA.FTZ R165, R180, R5.reuse, -R163.reuse ;  /* 0x00000005b4a57223 */ /* 0x180fe200000108a3 */
[-CC-:B------:R-:W-:Y:S01]  /*57a0*/  FFMA.FTZ R153, R186, R5.reuse, -R163.reuse ;  /* 0x00000005ba997223 */ /* 0x180fe200000108a3 */
[-CC-:B------:R-:W-:Y:S01]  /*57b0*/  FFMA.FTZ R164, R190, R5.reuse, -R163.reuse ;  /* 0x00000005bea47223 */ /* 0x180fe200000108a3 */
[-CC-:B------:R-:W-:Y:S01]  /*57c0*/  FFMA.FTZ R176, R192, R5.reuse, -R163.reuse ;  /* 0x00000005c0b07223 */ /* 0x180fe200000108a3 */
[----:B------:R-:W-:-:S02]  /*57d0*/  FFMA.FTZ R180, R194, R5, -R163 ;  /* 0x00000005c2b47223 */ /* 0x000fc400000108a3 */
[----:B------:R-:W3:Y:S01]  /*57e0*/  MUFU.TANH R178, R178 ;  /* 0x000000b200b27308 */ /* 0x000ee20000002400 */
[----:B--2---:R-:W-:-:S07]  /*57f0*/  FMNMX.FTZ R21, R174, R21, !PT ;  /* 0x00000015ae157209 */ /* 0x004fce0007810000 */
[----:B------:R-:W2:Y:S01]  /*5800*/  MUFU.TANH R204, R204 ;  /* 0x000000cc00cc7308 */ /* 0x000ea20000002400 */
[----:B-1----:R-:W-:-:S07]  /*5810*/  FMNMX.FTZ R21, R202, R21, !PT ;  /* 0x00000015ca157209 */ /* 0x002fce0007810000 */
[----:B------:R-:W1:Y:S01]  /*5820*/  MUFU.TANH R182, R182 ;  /* 0x000000b600b67308 */ /* 0x000e620000002400 */
[----:B---3--:R-:W-:-:S07]  /*5830*/  FMNMX.FTZ R21, R178, R21, !PT ;  /* 0x00000015b2157209 */ /* 0x008fce0007810000 */
[----:B------:R-:W3:Y:S01]  /*5840*/  MUFU.TANH R206, R206 ;  /* 0x000000ce00ce7308 */ /* 0x000ee20000002400 */
[----:B--2---:R-:W-:-:S07]  /*5850*/  FMNMX.FTZ R21, R204, R21, !PT ;  /* 0x00000015cc157209 */ /* 0x004fce0007810000 */
[----:B------:R2:W4:Y:S01]  /*5860*/  MUFU.EX2 R19, R23 ;  /* 0x0000001700137308 */ /* 0x0005220000000800 */
[----:B-1----:R-:W-:-:S07]  /*5870*/  FMNMX.FTZ R21, R182, R21, !PT ;  /* 0x00000015b6157209 */ /* 0x002fce0007810000 */
[----:B------:R-:W1:Y:S01]  /*5880*/  MUFU.EX2 R0, R0 ;  /* 0x0000000000007308 */ /* 0x000e620000000800 */
[----:B---3--:R-:W-:Y:S01]  /*5890*/  FMNMX.FTZ R155, R206, R21, !PT ;  /* 0x00000015ce9b7209 */ /* 0x008fe20007810000 */
[-CC-:B--2---:R-:W-:Y:S01]  /*58a0*/  FFMA.FTZ R23, R160, R5.reuse, -R163.reuse ;  /* 0x00000005a0177223 */ /* 0x184fe200000108a3 */
[----:B------:R-:W-:-:S03]  /*58b0*/  FFMA.FTZ R160, R168, R5, -R163 ;  /* 0x00000005a8a07223 */ /* 0x000fc600000108a3 */
[----:B------:R-:W2:Y:S02]  /*58c0*/  SHFL.BFLY PT, R184, R155, 0x2, 0x1f ;  /* 0x0c401f009bb87f89 */ /* 0x000ea400000e0000 */
[----:B------:R3:W-:Y:S01]  /*58d0*/  MUFU.EX2 R21, R157 ;  /* 0x0000009d00157308 */ /* 0x0007e20000000800 */
[-C--:B----4-:R-:W-:Y:S01]  /*58e0*/  FMUL.FTZ R24, R24, R19.reuse ;  /* 0x0000001318187220 */ /* 0x090fe20000410000 */
[-C--:B------:R-:W-:Y:S01]  /*58f0*/  FMUL.FTZ R25, R25, R19.reuse ;  /* 0x0000001319197220 */ /* 0x080fe20000410000 */
[-C--:B------:R-:W-:Y:S01]  /*5900*/  FMUL.FTZ R28, R28, R19.reuse ;  /* 0x000000131c1c7220 */ /* 0x080fe20000410000 */
[-C--:B------:R-:W-:Y:S01]  /*5910*/  FMUL.FTZ R29, R29, R19.reuse ;  /* 0x000000131d1d7220 */ /* 0x080fe20000410000 */
[-C--:B------:R-:W-:Y:S01]  /*5920*/  FMUL.FTZ R32, R32, R19.reuse ;  /* 0x0000001320207220 */ /* 0x080fe20000410000 */
[-C--:B------:R-:W-:Y:S01]  /*5930*/  FMUL.FTZ R33, R33, R19.reuse ;  /* 0x0000001321217220 */ /* 0x080fe20000410000 */
[----:B------:R-:W-:Y:S01]  /*5940*/  FMUL.FTZ R36, R36, R19 ;  /* 0x0000001324247220 */ /* 0x000fe20000410000 */
[----:B------:R-:W4:Y:S01]  /*5950*/  MUFU.EX2 R15, R15 ;  /* 0x0000000f000f7308 */ /* 0x000f220000000800 */
[--C-:B---3--:R-:W-:Y:S01]  /*5960*/  FFMA.FTZ R157, R172, R5, -R163.reuse ;  /* 0x00000005ac9d7223 */ /* 0x108fe200000108a3 */
[----:B-1----:R-:W-:Y:S01]  /*5970*/  FFMA.FTZ R12, R19, R12, R0 ;  /* 0x0000000c130c7223 */ /* 0x002fe20000010000 */
[-C--:B------:R-:W-:Y:S01]  /*5980*/  FMUL.FTZ R37, R37, R19.reuse ;  /* 0x0000001325257220 */ /* 0x080fe20000410000 */
[-C--:B------:R-:W-:Y:S01]  /*5990*/  FMUL.FTZ R40, R40, R19.reuse ;  /* 0x0000001328287220 */ /* 0x080fe20000410000 */
[-C--:B------:R-:W-:Y:S01]  /*59a0*/  FMUL.FTZ R41, R41, R19.reuse ;  /* 0x0000001329297220 */ /* 0x080fe20000410000 */
[-C--:B------:R-:W-:Y:S01]  /*59b0*/  FMUL.FTZ R44, R44, R19.reuse ;  /* 0x000000132c2c7220 */ /* 0x080fe20000410000 */
[-C--:B------:R-:W-:Y:S01]  /*59c0*/  FMUL.FTZ R45, R45, R19.reuse ;  /* 0x000000132d2d7220 */ /* 0x080fe20000410000 */
[----:B------:R-:W1:Y:S01]  /*59d0*/  MUFU.EX2 R154, R154 ;  /* 0x0000009a009a7308 */ /* 0x000e620000000800 */
[-C--:B------:R-:W-:Y:S01]  /*59e0*/  FMUL.FTZ R48, R48, R19.reuse ;  /* 0x0000001330307220 */ /* 0x080fe20000410000 */
[-C--:B------:R-:W-:Y:S01]  /*59f0*/  FMUL.FTZ R49, R49, R19.reuse ;  /* 0x0000001331317220 */ /* 0x080fe20000410000 */
[-C--:B------:R-:W-:Y:S01]  /*5a00*/  FMUL.FTZ R52, R52, R19.reuse ;  /* 0x0000001334347220 */ /* 0x080fe20000410000 */
[-C--:B------:R-:W-:Y:S01]  /*5a10*/  FMUL.FTZ R53, R53, R19.reuse ;  /* 0x0000001335357220 */ /* 0x080fe20000410000 */
[----:B------:R-:W-:Y:S01]  /*5a20*/  FMUL.FTZ R56, R56, R19 ;  /* 0x0000001338387220 */ /* 0x000fe20000410000 */
[----:B--2---:R-:W-:Y:S01]  /*5a30*/  FMNMX.FTZ R184, R155, R184, !PT ;  /* 0x000000b89bb87209 */ /* 0x004fe20007810000 */
[----:B------:R-:W-:Y:S01]  /*5a40*/  FFMA.FTZ R155, R188, R5, -R163 ;  /* 0x00000005bc9b7223 */ /* 0x000fe200000108a3 */
[----:B------:R-:W2:Y:S01]  /*5a50*/  MUFU.EX2 R156, R156 ;  /* 0x0000009c009c7308 */ /* 0x000ea20000000800 */
[-C--:B------:R-:W-:Y:S01]  /*5a60*/  FMUL.FTZ R57, R57, R19.reuse ;  /* 0x0000001339397220 */ /* 0x080fe20000410000 */
[-C--:B------:R-:W-:Y:S01]  /*5a70*/  FMUL.FTZ R60, R60, R19.reuse ;  /* 0x000000133c3c7220 */ /* 0x080fe20000410000 */
[----:B------:R-:W3:Y:S01]  /*5a80*/  SHFL.BFLY PT, R161, R184, 0x1, 0x1f ;  /* 0x0c201f00b8a17f89 */ /* 0x000ee200000e0000 */
[-C--:B------:R-:W-:Y:S01]  /*5a90*/  FMUL.FTZ R61, R61, R19.reuse ;  /* 0x000000133d3d7220 */ /* 0x080fe20000410000 */
[-C--:B------:R-:W-:Y:S01]  /*5aa0*/  FMUL.FTZ R64, R64, R19.reuse ;  /* 0x0000001340407220 */ /* 0x080fe20000410000 */
[-C--:B------:R-:W-:Y:S01]  /*5ab0*/  FMUL.FTZ R65, R65, R19.reuse ;  /* 0x0000001341417220 */ /* 0x080fe20000410000 */
[-C--:B------:R-:W-:Y:S01]  /*5ac0*/  FMUL.FTZ R68, R68, R19.reuse ;  /* 0x0000001344447220 */ /* 0x080fe20000410000 */
[----:B------:R-:W-:Y:S01]  /*5ad0*/  MUFU.EX2 R23, R23 ;  /* 0x0000001700177308 */ /* 0x000fe20000000800 */
[-C--:B------:R-:W-:Y:S01]  /*5ae0*/  FMUL.FTZ R69, R69, R19.reuse ;  /* 0x0000001345457220 */ /* 0x080fe20000410000 */
[-C--:B------:R-:W-:Y:S01]  /*5af0*/  FMUL.FTZ R72, R72, R19.reuse ;  /* 0x0000001348487220 */ /* 0x080fe20000410000 */
[-C--:B------:R-:W-:Y:S01]  /*5b00*/  FMUL.FTZ R73, R73, R19.reuse ;  /* 0x0000001349497220 */ /* 0x080fe20000410000 */
        /* <DEDUP_REMOVED lines=14> */
[----:B------:R-:W-:Y:S01]  /*5bf0*/  FMUL.FTZ R100, R100, R19 ;  /* 0x0000001364647220 */ /* 0x000fe20000410000 */
[----:B---3--:R-:W-:Y:S01]  /*5c00*/  FMNMX.FTZ R168, R184, R161, !PT ;  /* 0x000000a1b8a87209 */ /* 0x008fe20007810000 */
[-C--:B------:R-:W-:Y:S01]  /*5c10*/  FMUL.FTZ R101, R101, R19.reuse ;  /* 0x0000001365657220 */ /* 0x080fe20000410000 */
[-C--:B------:R-:W-:Y:S01]  /*5c20*/  FMUL.FTZ R104, R104, R19.reuse ;  /* 0x0000001368687220 */ /* 0x080fe20000410000 */
[-C--:B------:R-:W-:Y:S01]  /*5c30*/  FMUL.FTZ R105, R105, R19.reuse ;  /* 0x0000001369697220 */ /* 0x080fe20000410000 */
[----:B------:R-:W-:Y:S01]  /*5c40*/  FMUL.FTZ R108, R108, R19 ;  /* 0x000000136c6c7220 */ /* 0x000fe20000410000 */
[C---:B------:R-:W-:Y:S01]  /*5c50*/  FADD.FTZ R172, -R168.reuse, R3 ;  /* 0x00000003a8ac7221 */ /* 0x040fe20000010100 */
[----:B------:R-:W-:Y:S01]  /*5c60*/  FMUL.FTZ R175, R168, R5 ;  /* 0x00000005a8af7220 */ /* 0x000fe20000410000 */
[----:B------:R3:W-:Y:S01]  /*5c70*/  MUFU.EX2 R161, R165 ;  /* 0x000000a500a17308 */ /* 0x0007e20000000800 */
[----:B------:R-:W-:Y:S01]  /*5c80*/  FMUL.FTZ R109, R109, R19 ;  /* 0x000000136d6d7220 */ /* 0x000fe20000410000 */
[-C--:B------:R-:W-:Y:S01]  /*5c90*/  FMUL.FTZ R172, R172, R5.reuse ;  /* 0x00000005acac7220 */ /* 0x080fe20000410000 */
[-CC-:B------:R-:W-:Y:S01]  /*5ca0*/  FFMA.FTZ R3, R18, R5.reuse, -R175.reuse ;  /* 0x0000000512037223 */ /* 0x180fe200000108af */
[-CC-:B------:R-:W-:Y:S01]  /*5cb0*/  FFMA.FTZ R18, R20, R5.reuse, -R175.reuse ;  /* 0x0000000514127223 */ /* 0x180fe200000108af */
[-CC-:B------:R-:W-:Y:S01]  /*5cc0*/  FFMA.FTZ R20, R22, R5.reuse, -R175.reuse ;  /* 0x0000000516147223 */ /* 0x180fe200000108af */
[-CC-:B------:R-:W-:Y:S01]  /*5cd0*/  FFMA.FTZ R163, R152, R5.reuse, -R175.reuse ;  /* 0x0000000598a37223 */ /* 0x180fe200000108af */
[----:B------:R-:W-:Y:S01]  /*5ce0*/  FFMA.FTZ R22, R162, R5, -R175 ;  /* 0x00000005a2167223 */ /* 0x000fe200000108af */
[----:B------:R-:W-:Y:S01]  /*5cf0*/  MUFU.EX2 R172, R172 ;  /* 0x000000ac00ac7308 */ /* 0x000fe20000000800 */
[----:B------:R-:W-:Y:S01]  /*5d00*/  @!P3 LEA R162, R177, R6, 0x6 ;  /* 0x00000006b1a2b211 */ /* 0x000fe200078e30ff */
[----:B----4-:R-:W-:Y:S01]  /*5d10*/  FADD.FTZ R177, R15, R12 ;  /* 0x0000000c0fb17221 */ /* 0x010fe20000010000 */
[----:B------:R-:W-:-:S02]  /*5d20*/  @!P1 VIADD R152, R171, 0x28c40 ;  /* 0x00028c40ab989836 */ /* 0x000fc40000000000 */
[-CC-:B---3--:R-:W-:Y:S01]  /*5d30*/  FFMA.FTZ R165, R196, R5.reuse, -R175.reuse ;  /* 0x00000005c4a57223 */ /* 0x188fe200000108af */
[-C--:B------:R-:W-:Y:S01]  /*5d40*/  FFMA.FTZ R167, R166, R5.reuse, -R175 ;  /* 0x00000005a6a77223 */ /* 0x080fe200000108af */
[----:B-1----:R-:W-:Y:S01]  /*5d50*/  FADD.FTZ R12, R154, R177 ;  /* 0x000000b19a0c7221 */ /* 0x002fe20000010000 */
[-CC-:B------:R-:W-:Y:S01]  /*5d60*/  FFMA.FTZ R184, R198, R5.reuse, -R175.reuse ;  /* 0x00000005c6b87223 */ /* 0x180fe200000108af */
[----:B------:R-:W1:Y:S01]  /*5d70*/  MUFU.EX2 R3, R3 ;  /* 0x0000000300037308 */ /* 0x000e620000000800 */
[----:B------:R-:W-:Y:S01]  /*5d80*/  @!P1 PRMT R152, RZ, 0x654, R152 ;  /* 0x00000654ff989816 */ /* 0x000fe20000000098 */
[----:B------:R-:W-:Y:S01]  /*5d90*/  FADD.FTZ R177, R21, R12 ;  /* 0x0000000c15b17221 */ /* 0x000fe20000010000 */
[-CC-:B------:R-:W-:Y:S01]  /*5da0*/  FFMA.FTZ R169, R170, R5.reuse, -R175.reuse ;  /* 0x00000005aaa97223 */ /* 0x180fe200000108af */
[-CC-:B------:R-:W-:Y:S01]  /*5db0*/  FFMA.FTZ R170, R200, R5.reuse, -R175.reuse ;  /* 0x00000005c8aa7223 */ /* 0x180fe200000108af */
[----:B------:R2:W-:Y:S01]  /*5dc0*/  @!P1 SYNCS.ARRIVE.TRANS64.RED.A1T0 RZ, [R152+URZ], RZ ;  /* 0x000000ff98ff99a7 */ /* 0x0005e2000810043f */
[-CC-:B------:R-:W-:Y:S01]  /*5dd0*/  FFMA.FTZ R173, R174, R5.reuse, -R175.reuse ;  /* 0x00000005aead7223 */ /* 0x180fe200000108af */
[-CC-:B------:R-:W-:Y:S01]  /*5de0*/  FFMA.FTZ R202, R202, R5.reuse, -R175.reuse ;  /* 0x00000005caca7223 */ /* 0x180fe200000108af */
[----:B------:R-:W3:Y:S01]  /*5df0*/  MUFU.EX2 R18, R18 ;  /* 0x0000001200127308 */ /* 0x000ee20000000800 */
[----:B------:R-:W-:Y:S01]  /*5e00*/  @!P3 LEA R162, R162, UR36, 0x2 ;  /* 0x00000024a2a2bc11 */ /* 0x000fe2000f8e10ff */
[-CC-:B------:R-:W-:Y:S01]  /*5e10*/  FFMA.FTZ R178, R178, R5.reuse, -R175.reuse ;  /* 0x00000005b2b27223 */ /* 0x180fe200000108af */
[-CC-:B------:R-:W-:Y:S01]  /*5e20*/  FFMA.FTZ R182, R182, R5.reuse, -R175.reuse ;  /* 0x00000005b6b67223 */ /* 0x180fe200000108af */
[-C--:B------:R-:W-:Y:S01]  /*5e30*/  FFMA.FTZ R204, R204, R5.reuse, -R175 ;  /* 0x00000005cccc7223 */ /* 0x080fe200000108af */
[----:B--2---:R-:W-:Y:S01]  /*5e40*/  FADD.FTZ R152, R156, R177 ;  /* 0x000000b19c987221 */ /* 0x004fe20000010000 */
[----:B------:R-:W-:Y:S01]  /*5e50*/  @!P3 STS [R162+0x28800], R19 ;  /* 0x02880013a200b388 */ /* 0x000fe20000000800 */
[----:B------:R-:W-:Y:S01]  /*5e60*/  FFMA.FTZ R206, R206, R5, -R175 ;  /* 0x00000005cece7223 */ /* 0x000fe200000108af */
[----:B------:R-:W2:Y:S01]  /*5e70*/  MUFU.EX2 R20, R20 ;  /* 0x0000001400147308 */ /* 0x000ea20000000800 */
[----:B-1----:R-:W-:Y:S01]  /*5e80*/  FFMA.FTZ R11, R172, R11, R3 ;  /* 0x0000000bac0b7223 */ /* 0x002fe20000010003 */
[----:B------:R-:W-:Y:S01]  /*5e90*/  FADD.FTZ R177, R23, R152 ;  /* 0x0000009817b17221 */ /* 0x000fe20000010000 */
[----:B------:R1:W-:Y:S01]  /*5ea0*/  @!P3 STS [R162+0x28820], R172 ;  /* 0x028820aca200b388 */ /* 0x0003e20000000800 */
[-C--:B------:R-:W-:Y:S01]  /*5eb0*/  FMUL.FTZ R112, R112, R19.reuse ;  /* 0x0000001370707220 */ /* 0x080fe20000410000 */
[-C--:B------:R-:W-:Y:S01]  /*5ec0*/  FMUL.FTZ R113, R113, R19.reuse ;  /* 0x0000001371717220 */ /* 0x080fe20000410000 */
[----:B------:R-:W-:Y:S01]  /*5ed0*/  FADD.FTZ R152, R158, R177 ;  /* 0x000000b19e987221 */ /* 0x000fe20000010000 */
[-C--:B------:R-:W-:Y:S01]  /*5ee0*/  FMUL.FTZ R116, R116, R19.reuse ;  /* 0x0000001374747220 */ /* 0x080fe20000410000 */
[----:B------:R-:W4:Y:S01]  /*5ef0*/  MUFU.EX2 R163, R163 ;  /* 0x000000a300a37308 */ /* 0x000f220000000800 */
[----:B---3--:R-:W-:Y:S01]  /*5f00*/  FADD.FTZ R11, R18, R11 ;  /* 0x0000000b120b7221 */ /* 0x008fe20000010000 */
[-C--:B------:R-:W-:Y:S01]  /*5f10*/  FMUL.FTZ R117, R117, R19.reuse ;  /* 0x0000001375757220 */ /* 0x080fe20000410000 */
[-C--:B------:R-:W-:Y:S01]  /*5f20*/  FMUL.FTZ R120, R120, R19.reuse ;  /* 0x0000001378787220 */ /* 0x080fe20000410000 */
[-C--:B------:R-:W-:Y:S01]  /*5f30*/  FMUL.FTZ R121, R121, R19.reuse ;  /* 0x0000001379797220 */ /* 0x080fe20000410000 */
[-C--:B------:R-:W-:Y:S01]  /*5f40*/  FMUL.FTZ R124, R124, R19.reuse ;  /* 0x000000137c7c7220 */ /* 0x080fe20000410000 */
[-C--:B------:R-:W-:Y:S01]  /*5f50*/  FMUL.FTZ R125, R125, R19.reuse ;  /* 0x000000137d7d7220 */ /* 0x080fe20000410000 */
[-C--:B------:R-:W-:Y:S01]  /*5f60*/  FMUL.FTZ R128, R128, R19.reuse ;  /* 0x0000001380807220 */ /* 0x080fe20000410000 */
[----:B------:R-:W3:Y:S01]  /*5f70*/  MUFU.EX2 R22, R22 ;  /* 0x0000001600167308 */ /* 0x000ee20000000800 */
[----:B--2---:R-:W-:Y:S01]  /*5f80*/  FADD.FTZ R12, R20, R11 ;  /* 0x0000000b140c7221 */ /* 0x004fe20000010000 */
[-C--:B------:R-:W-:Y:S01]  /*5f90*/  FMUL.FTZ R129, R129, R19.reuse ;  /* 0x0000001381817220 */ /* 0x080fe20000410000 */
[-C--:B------:R-:W-:Y:S01]  /*5fa0*/  FMUL.FTZ R132, R132, R19.reuse ;  /* 0x0000001384847220 */ /* 0x080fe20000410000 */
[-C--:B------:R-:W-:Y:S01]  /*5fb0*/  FMUL.FTZ R133, R133, R19.reuse ;  /* 0x0000001385857220 */ /* 0x080fe20000410000 */
[-C--:B------:R-:W-:Y:S01]  /*5fc0*/  FMUL.FTZ R136, R136, R19.reuse ;  /* 0x0000001388887220 */ /* 0x080fe20000410000 */
[-C--:B------:R-:W-:Y:S01]  /*5fd0*/  FMUL.FTZ R137, R137, R19.reuse ;  /* 0x0000001389897220 */ /* 0x080fe20000410000 */
[-C--:B------:R-:W-:Y:S01]  /*5fe0*/  FMUL.FTZ R140, R140, R19.reuse ;  /* 0x000000138c8c7220 */ /* 0x080fe20000410000 */
[----:B------:R-:W2:Y:S01]  /*5ff0*/  MUFU.EX2 R165, R165 ;  /* 0x000000a500a57308 */ /* 0x000ea20000000800 */
[----:B----4-:R-:W-:Y:S01]  /*6000*/  FADD.FTZ R11, R163, R12 ;  /* 0x0000000ca30b7221 */ /* 0x010fe20000010000 */
[-C--:B------:R-:W-:Y:S01]  /*6010*/  FMUL.FTZ R141, R141, R19.reuse ;  /* 0x000000138d8d7220 */ /* 0x080fe20000410000 */
[-C--:B------:R-:W-:Y:S01]  /*6020*/  FMUL.FTZ R144, R144, R19.reuse ;  /* 0x0000001390907220 */ /* 0x080fe20000410000 */
[-C--:B------:R-:W-:Y:S01]  /*6030*/  FMUL.FTZ R145, R145, R19.reuse ;  /* 0x0000001391917220 */ /* 0x080fe20000410000 */
[-C--:B------:R-:W-:Y:S01]  /*6040*/  FMUL.FTZ R148, R148, R19.reuse ;  /* 0x0000001394947220 */ /* 0x080fe20000410000 */
[----:B------:R-:W-:Y:S01]  /*6050*/  FMUL.FTZ R149, R149, R19 ;  /* 0x0000001395957220 */ /* 0x000fe20000410000 */
[C---:B------:R-:W-:Y:S01]  /*6060*/  F2FP.F16.F32.PACK_AB R158, R153.reuse, R158 ;  /* 0x0000009e999e723e */ /* 0x040fe200000000ff */
[----:B------:R-:W4:Y:S01]  /*6070*/  MUFU.EX2 R160, R160 ;  /* 0x000000a000a07308 */ /* 0x000f220000000800 */
[----:B---3--:R-:W-:Y:S01]  /*6080*/  FADD.FTZ R12, R22, R11 ;  /* 0x0000000b160c7221 */ /* 0x008fe20000010000 */
[----:B------:R-:W-:Y:S01]  /*6090*/  FADD.FTZ R11, R153, R152 ;  /* 0x00000098990b7221 */ /* 0x000fe20000010000 */
[----:B------:R-:W-:Y:S01]  /*60a0*/  F2FP.F16.F32.PACK_AB R154, R21, R154 ;  /* 0x0000009a159a723e */ /* 0x000fe200000000ff */
[-C--:B------:R-:W-:Y:S01]  /*60b0*/  FMUL.FTZ R26, R26, R172.reuse ;  /* 0x000000ac1a1a7220 */ /* 0x080fe20000410000 */
[----:B------:R-:W-:Y:S01]  /*60c0*/  F2FP.F16.F32.PACK_AB R153, R18, R3 ;  /* 0x000000031299723e */ /* 0x000fe200000000ff */
[----:B------:R-:W-:Y:S01]  /*60d0*/  FMUL.FTZ R27, R27, R172 ;  /* 0x000000ac1b1b7220 */ /* 0x000fe20000410000 */
[----:B------:R-:W-:Y:S01]  /*60e0*/  F2FP.F16.F32.PACK_AB R156, R23, R156 ;  /* 0x0000009c179c723e */ /* 0x000fe200000000ff */
        /* <DEDUP_REMOVED lines=14> */
[-C--:B------:R-:W-:Y:S01]  /*61d0*/  FMUL.FTZ R50, R50, R172.reuse ;  /* 0x000000ac32327220 */ /* 0x080fe20000410000 */
        /* <DEDUP_REMOVED lines=8> */
[----:B------:R-:W-:Y:S01]  /*6260*/  FMUL.FTZ R63, R63, R172 ;  /* 0x000000ac3f3f7220 */ /* 0x000fe20000410000 */
[----:B------:R-:W3:Y:S01]  /*6270*/  MUFU.EX2 R157, R157 ;  /* 0x0000009d009d7308 */ /* 0x000ee20000000800 */
[C---:B--2---:R-:W-:Y:S01]  /*6280*/  FADD.FTZ R152, R155.reuse, R152 ;  /* 0x000000989b987221 */ /* 0x044fe20000010000 */
[----:B------:R-:W-:Y:S01]  /*6290*/  F2FP.F16.F32.PACK_AB R160, R155, R160 ;  /* 0x000000a09ba0723e */ /* 0x000fe200000000ff */
[----:B------:R-:W-:Y:S01]  /*62a0*/  FMUL.FTZ R66, R66, R172 ;  /* 0x000000ac42427220 */ /* 0x000fe20000410000 */
[----:B------:R-:W-:Y:S01]  /*62b0*/  F2FP.F16.F32.PACK_AB R155, R163, R20 ;  /* 0x00000014a39b723e */ /* 0x000fe200000000ff */
        /* <DEDUP_REMOVED lines=10> */
[----:B------:R-:W-:Y:S01]  /*6360*/  FMUL.FTZ R83, R83, R172 ;  /* 0x000000ac53537220 */ /* 0x000fe20000410000 */
[----:B------:R-:W4:Y:S01]  /*6370*/  MUFU.EX2 R164, R164 ;  /* 0x000000a400a47308 */ /* 0x000f220000000800 */
[----:B---3--:R-:W-:Y:S01]  /*6380*/  FADD.FTZ R177, R157, R152 ;  /* 0x000000989db17221 */ /* 0x008fe20000010000 */
[----:B------:R-:W-:Y:S01]  /*6390*/  F2FP.F16.F32.PACK_AB R152, R15, R0 ;  /* 0x000000000f98723e */ /* 0x000fe200000000ff */
[----:B------:R-:W-:Y:S01]  /*63a0*/  BAR.SYNC.DEFER_BLOCKING 0xf, 0x100 ;  /* 0x03c4000000007b1d */ /* 0x000fe20000010000 */
        /* <DEDUP_REMOVED lines=14> */
[C---:B----4-:R-:W-:Y:S01]  /*6490*/  FADD.FTZ R12, R164.reuse, R177 ;  /* 0x000000b1a40c7221 */ /* 0x050fe20000010000 */
[----:B-1----:R-:W-:Y:S01]  /*64a0*/  F2FP.F16.F32.PACK_AB R162, R164, R157 ;  /* 0x0000009da4a2723e */ /* 0x002fe200000000ff */
[----:B------:R-:W-:Y:S01]  /*64b0*/  FMUL.FTZ R107, R107, R172 ;  /* 0x000000ac6b6b7220 */ /* 0x000fe20000410000 */
[----:B------:R-:W-:Y:S01]  /*64c0*/  F2FP.F16.F32.PACK_AB R157, R165, R22 ;  /* 0x00000016a59d723e */ /* 0x000fe200000000ff */
[-C--:B------:R-:W-:Y:S01]  /*64d0*/  FMUL.FTZ R110, R110, R172.reuse ;  /* 0x000000ac6e6e7220 */ /* 0x080fe20000410000 */
[-C--:B------:R-:W-:Y:S01]  /*64e0*/  FMUL.FTZ R111, R111, R172.reuse ;  /* 0x000000ac6f6f7220 */ /* 0x080fe20000410000 */
[-C--:B------:R-:W-:Y:S01]  /*64f0*/  FMUL.FTZ R114, R114, R172.reuse ;  /* 0x000000ac72727220 */ /* 0x080fe20000410000 */
[----:B------:R-:W1:Y:S01]  /*6500*/  MUFU.EX2 R173, R173 ;  /* 0x000000ad00ad7308 */ /* 0x000e620000000800 */
[----:B---3--:R-:W-:Y:S01]  /*6510*/  FADD.FTZ R15, R159, R12 ;  /* 0x0000000c9f0f7221 */ /* 0x008fe20000010000 */
[----:B------:R3:W-:Y:S01]  /*6520*/  STSM.16.M88.4 [R7+0x26800], R152 ;  /* 0x0268009807007844 */ /* 0x0007e20000000200 */
[-C--:B------:R-:W-:Y:S01]  /*6530*/  FMUL.FTZ R115, R115, R172.reuse ;  /* 0x000000ac73737220 */ /* 0x080fe20000410000 */
[-C--:B------:R-:W-:Y:S01]  /*6540*/  FMUL.FTZ R118, R118, R172.reuse ;  /* 0x000000ac76767220 */ /* 0x080fe20000410000 */
[-C--:B------:R-:W-:Y:S01]  /*6550*/  FMUL.FTZ R119, R119, R172.reuse ;  /* 0x000000ac77777220 */ /* 0x080fe20000410000 */
[-C--:B------:R-:W-:Y:S01]  /*6560*/  FMUL.FTZ R122, R122, R172.reuse ;  /* 0x000000ac7a7a7220 */ /* 0x080fe20000410000 */
[-C--:B------:R-:W-:Y:S01]  /*6570*/  FMUL.FTZ R123, R123, R172.reuse ;  /* 0x000000ac7b7b7220 */ /* 0x080fe20000410000 */
[----:B------:R-:W4:Y:S01]  /*6580*/  MUFU.EX2 R176, R176 ;  /* 0x000000b000b07308 */ /* 0x000f220000000800 */
        /* <DEDUP_REMOVED lines=8> */
[----:B-1----:R-:W-:Y:S01]  /*6610*/  FADD.FTZ R11, R173, R0 ;  /* 0x00000000ad0b7221 */ /* 0x002fe20000010000 */
[-C--:B------:R-:W-:Y:S01]  /*6620*/  FMUL.FTZ R138, R138, R172.reuse ;  /* 0x000000ac8a8a7220 */ /* 0x080fe20000410000 */
[-C--:B------:R-:W-:Y:S01]  /*6630*/  FMUL.FTZ R139, R139, R172.reuse ;  /* 0x000000ac8b8b7220 */ /* 0x080fe20000410000 */
[-C--:B------:R-:W-:Y:S01]  /*6640*/  FMUL.FTZ R142, R142, R172.reuse ;  /* 0x000000ac8e8e7220 */ /* 0x080fe20000410000 */
[-C--:B------:R-:W-:Y:S01]  /*6650*/  FMUL.FTZ R143, R143, R172.reuse ;  /* 0x000000ac8f8f7220 */ /* 0x080fe20000410000 */
[-C--:B------:R-:W-:Y:S01]  /*6660*/  FMUL.FTZ R146, R146, R172.reuse ;  /* 0x000000ac92927220 */ /* 0x080fe20000410000 */
[-C--:B------:R-:W-:Y:S01]  /*6670*/  FMUL.FTZ R147, R147, R172.reuse ;  /* 0x000000ac93937220 */ /* 0x080fe20000410000 */
[----:B------:R-:W1:Y:S01]  /*6680*/  MUFU.EX2 R178, R178 ;  /* 0x000000b200b27308 */ /* 0x000e620000000800 */
[C---:B----4-:R-:W-:Y:S01]  /*6690*/  FADD.FTZ R0, R176.reuse, R15 ;  /* 0x0000000fb0007221 */ /* 0x050fe20000010000 */
[----:B------:R-:W-:Y:S01]  /*66a0*/  F2FP.F16.F32.PACK_AB R164, R176, R159 ;  /* 0x0000009fb0a4723e */ /* 0x000fe200000000ff */
[-C--:B------:R-:W-:Y:S01]  /*66b0*/  FMUL.FTZ R150, R150, R172.reuse ;  /* 0x000000ac96967220 */ /* 0x080fe20000410000 */
[----:B------:R-:W-:Y:S01]  /*66c0*/  F2FP.F16.F32.PACK_AB R159, R184, R167 ;  /* 0x000000a7b89f723e */ /* 0x000fe200000000ff */
[----:B------:R-:W-:Y:S01]  /*66d0*/  FADD.FTZ R19, R161, R0 ;  /* 0x00000000a1137221 */ /* 0x000fe20000010000 */
[----:B------:R-:W-:-:S02]  /*66e0*/  FMUL.FTZ R151, R151, R172 ;  /* 0x000000ac97977220 */ /* 0x000fc40000410000 */
[----:B------:R-:W4:Y:S01]  /*66f0*/  MUFU.EX2 R180, R180 ;  /* 0x000000b400b47308 */ /* 0x000f220000000800 */
[C---:B--2---:R-:W-:Y:S01]  /*6700*/  FADD.FTZ R11, R202.reuse, R11 ;  /* 0x0000000bca0b7221 */ /* 0x044fe20000010000 */
[----:B------:R-:W-:Y:S01]  /*6710*/  F2FP.F16.F32.PACK_AB R163, R202, R173 ;  /* 0x000000adcaa3723e */ /* 0x000fe200000000ff */
[----:B------:R3:W-:Y:S05]  /*6720*/  STSM.16.M88.4 [R8], R156 ;  /* 0x0000009c08007844 */ /* 0x0007ea0000000200 */
[----:B------:R-:W2:Y:S01]  /*6730*/  MUFU.EX2 R175, R204 ;  /* 0x000000cc00af7308 */ /* 0x000ea20000000800 */
[----:B-1----:R-:W-:-:S07]  /*6740*/  FADD.FTZ R0, R178, R11 ;  /* 0x0000000bb2007221 */ /* 0x002fce0000010000 */
[----:B------:R-:W1:Y:S01]  /*6750*/  MUFU.EX2 R182, R182 ;  /* 0x000000b600b67308 */ /* 0x000e620000000800 */
[C---:B----4-:R-:W-:Y:S01]  /*6760*/  F2FP.F16.F32.PACK_AB R166, R180.reuse, R161 ;  /* 0x000000a1b4a6723e */ /* 0x050fe200000000ff */
[----:B------:R-:W-:Y:S01]  /*6770*/  FADD.FTZ R12, R180, R19 ;  /* 0x00000013b40c7221 */ /* 0x000fe20000010000 */
[----:B------:R-:W-:-:S05]  /*6780*/  F2FP.F16.F32.PACK_AB R161, R170, R169 ;  /* 0x000000a9aaa1723e */ /* 0x000fca00000000ff */
[----:B------:R-:W4:Y:S01]  /*6790*/  MUFU.EX2 R15, R206 ;  /* 0x000000ce000f7308 */ /* 0x000f220000000800 */
[C---:B--2---:R-:W-:Y:S01]  /*67a0*/  FADD.FTZ R3, R175.reuse, R0 ;  /* 0x00000000af037221 */ /* 0x044fe20000010000 */
[----:B------:R-:W-:Y:S01]  /*67b0*/  F2FP.F16.F32.PACK_AB R165, R175, R178 ;  /* 0x000000b2afa5723e */ /* 0x000fe200000000ff */
[----:B------:R3:W-:Y:S02]  /*67c0*/  STSM.16.M88.4 [R9], R160 ;  /* 0x000000a009007844 */ /* 0x0007e40000000200 */
[----:B-1----:R-:W-:Y:S01]  /*67d0*/  FADD.FTZ R0, R182, R3 ;  /* 0x00000003b6007221 */ /* 0x002fe20000010000 */
[----:B----4-:R-:W-:-:S03]  /*67e0*/  F2FP.F16.F32.PACK_AB R167, R15, R182 ;  /* 0x000000b60fa7723e */ /* 0x010fc600000000ff */
[----:B------:R-:W-:Y:S02]  /*67f0*/  FADD.FTZ R11, R15, R0 ;  /* 0x000000000f0b7221 */ /* 0x000fe40000010000 */
[----:B------:R3:W-:Y:S01]  /*6800*/  STSM.16.M88.4 [R10], R164 ;  /* 0x000000a40a007844 */ /* 0x0007e20000000200 */
[----:B------:R-:W-:Y:S05]  /*6810*/  @!P0 BRA `(.L_x_38) ;  /* 0x0000000000048947 */ /* 0x000fea0003800000 */
[----:B------:R-:W-:Y:S01]  /*6820*/  BPT.TRAP 0x1 ;  /* 0x000000040000795c */ /* 0x000fe20000300000 */
.L_x_38:
[----:B------:R1:W2:Y:S01]  /*6830*/  SYNCS.PHASECHK.TRANS64.TRYWAIT P3, [UR7+0x28c50], R14 ;  /* 0x028c500eff0075a7 */ /* 0x0002a20008060147 */
[----:B------:R-:W-:Y:S05]  /*6840*/  @!P0 BRA `(.L_x_39) ;  /* 0x0000000000048947 */ /* 0x000fea0003800000 */
[----:B------:R-:W-:Y:S01]  /*6850*/  BPT.TRAP 0x1 ;  /* 0x000000040000795c */ /* 0x000fe20000300000 */
.L_x_39:
[----:B--2---:R-:W-:Y:S05]  /*6860*/  @P3 BRA `(.L_x_40) ;  /* 0x0000000000083947 */ /* 0x004fea0003800000 */
[----:B------:R-:W2:Y:S02]  /*6870*/  SYNCS.PHASECHK.TRANS64.TRYWAIT P3, [UR7+0x28c50], R14 ;  /* 0x028c500eff0075a7 */ /* 0x000ea40008060147 */
[----:B--2---:R-:W-:Y:S05]  /*6880*/  @!P3 BRA `(.L_x_41) ;  /* 0x0000007c000cb947 */ /* 0x004fea0003800000 */
.L_x_40:
[----:B------:R-:W-:Y:S01]  /*6890*/  ULEA UR4, UR5, UR24, 0xc ;  /* 0x0000001805047291 */ /* 0x000fe2000f8e603f */
[----:B------:R-:W-:Y:S01]  /*68a0*/  WARPGROUP.ARRIVE ;  /* 0x00000000000079c5 */ /* 0x000fe20000000000 */
[----:B------:R-:W-:Y:S01]  /*68b0*/  UMOV UR11, 0x40000040 ;  /* 0x40000040000b7882 */ /* 0x000fe20000000000 */
[----:B--2---:R-:W-:Y:S02]  /*68c0*/  @!P1 VIADD R171, R171, 0x28c60 ;  /* 0x00028c60abab9836 */ /* 0x004fe40000000000 */
[----:B------:R-:W-:Y:S02]  /*68d0*/  IMAD.MOV.U32 R3, RZ, RZ, R168 ;  /* 0x000000ffff037224 */ /* 0x000fe400078e00a8 */
[----:B------:R-:W-:Y:S01]  /*68e0*/  UMOV UR10, UR4 ;  /* 0x00000004000a7c82 */ /* 0x000fe20008000000 */
[----:B------:R-:W-:Y:S01]  /*68f0*/  @!P1 PRMT R171, RZ, 0x654, R171 ;  /* 0x00000654ffab9816 */ /* 0x000fe200000000ab */
[----:B------:R-:W-:Y:S01]  /*6900*/  HGMMA.64x256x16.F32 R24, R152, gdesc[UR8].tnspB, R24, gsb0 ;  /* 0x43e0000898187df0 */ /* 0x000fe20008000818 */
[----:B------:R-:W-:Y:S01]  /*6910*/  UIADD3 UR10, UR4, 0x80, URZ ;  /* 0x00000080040a7890 */ /* 0x000fe2000fffe03f */
[----:B------:R-:W-:Y:S01]  /*6920*/  IMAD.MOV.U32 R0, RZ, RZ, R17 ;  /* 0x000000ffff007224 */ /* 0x000fe200078e0011 */
[----:B------:R-:W-:Y:S01]  /*6930*/  UMOV UR11, 0x40000040 ;  /* 0x40000040000b7882 */ /* 0x000fe20000000000 */
[----:B------:R-:W-:-:S02]  /*6940*/  WARPGROUP.DEPBAR.LE gsb0, 0x0 ;  /* 0x00008000000079c5 */ /* 0x000fc40000010000 */
[----:B------:R-:W-:-:S15]  /*6950*/  WARPGROUP.ARRIVE ;  /* 0x00000000000079c5 */ /* 0x000fde0000000000 */
[----:B------:R-:W-:-:S07]  /*6960*/  NOP ;  /* 0x0000000000007918 */ /* 0x000fce0000000000 */
[----:B------:R-:W-:Y:S01]  /*6970*/  HGMMA.64x256x16.F32 R24, R156, gdesc[UR8].tnspB, R24, gsb0 ;  /* 0x43e000089c187df0 */ /* 0x000fe20008000818 */
[----:B------:R-:W-:Y:S01]  /*6980*/  UIADD3 UR10, UR4, 0x100, URZ ;  /* 0x00000100040a7890 */ /* 0x000fe2000fffe03f */
        /* <DEDUP_REMOVED lines=8> */
[----:B------:R-:W-:Y:S01]  /*6a10*/  UMOV UR4, UR5 ;  /* 0x0000000500047c82 */ /* 0x000fe20008000000 */
        /* <DEDUP_REMOVED lines=10> */
[----:B--2---:R-:W2:Y:S02]  /*6ac0*/  FENCE.VIEW.ASYNC.S ;  /* 0x00000000000073c6 */ /* 0x004ea40000000000 */
[----:B--2---:R-:W-:Y:S01]  /*6ad0*/  NOP ;  /* 0x0000000000007918 */ /* 0x004fe20000000000 */
[----:B------:R-:W-:Y:S06]  /*6ae0*/  BAR.ARV 0xe, 0x100 ;  /* 0x0384000000007b1d */ /* 0x000fec0000002000 */
[----:B------:R4:W-:Y:S01]  /*6af0*/  @!P1 SYNCS.ARRIVE.TRANS64.RED.A1T0 RZ, [R171+URZ], RZ ;  /* 0x000000ffabff99a7 */ /* 0x0009e2000810043f */
[----:B------:R-:W-:Y:S05]  /*6b00*/  @P2 BRA `(.L_x_42) ;  /* 0xffffffe000ec2947 */ /* 0x000fea000383ffff */
[----:B------:R-:W-:Y:S01]  /*6b10*/  IMAD.MOV.U32 R3, RZ, RZ, R168 ;  /* 0x000000ffff037224 */ /* 0x000fe200078e00a8 */
[----:B------:R-:W-:Y:S01]  /*6b20*/  USHF.L.U32 UR4, UR5, 0x6, URZ ;  /* 0x0000000605047899 */ /* 0x000fe2000800063f */
[----:B------:R-:W-:-:S11]  /*6b30*/  IMAD.MOV.U32 R0, RZ, RZ, R17 ;  /* 0x000000ffff007224 */ /* 0x000fd600078e0011 */
.L_x_33:
[----:B--23--:R-:W2:Y:S01]  /*6b40*/  SHFL.BFLY PT, R7, R12, 0x2, 0x1f ;  /* 0x0c401f000c077f89 */ /* 0x00cea200000e0000 */
[----:B------:R-:W-:Y:S08]  /*6b50*/  BAR.ARV 0x8, 0x100 ;  /* 0x0204000000007b1d */ /* 0x000ff00000002000 */
[----:B------:R-:W-:Y:S01]  /*6b60*/  BAR.SYNC.DEFER_BLOCKING 0xf, 0x100 ;  /* 0x03c4000000007b1d */ /* 0x000fe20000010000 */
[----:B------:R-:W-:Y:S01]  /*6b70*/  ISETP.NE.AND P0, PT, R4, RZ, PT ;  /* 0x000000ff0400720c */ /* 0x000fe20003f05270 */
[----:B------:R-:W-:-:S04]  /*6b80*/  IMAD.MOV.U32 R4, RZ, RZ, RZ ;  /* 0x000000ffff047224 */ /* 0x000fc800078e00ff */
[----:B------:R-:W3:Y:S01]  /*6b90*/  SHFL.BFLY PT, R10, R11, 0x2, 0x1f ;  /* 0x0c401f000b0a7f89 */ /* 0x000ee200000e0000 */
[----:B--2---:R-:W-:-:S05]  /*6ba0*/  FADD.FTZ R7, R7, R12 ;  /* 0x0000000c07077221 */ /* 0x004fca0000010000 */
[----:B------:R-:W2:Y:S01]  /*6bb0*/  SHFL.BFLY PT, R8, R7, 0x1, 0x1f ;  /* 0x0c201f0007087f89 */ /* 0x000ea200000e0000 */
[----:B---3--:R-:W-:-:S05]  /*6bc0*/  FADD.FTZ R10, R10, R11 ;  /* 0x0000000b0a0a7221 */ /* 0x008fca0000010000 */
[----:B------:R-:W3:Y:S01]  /*6bd0*/  SHFL.BFLY PT, R9, R10, 0x1, 0x1f ;  /* 0x0c201f000a097f89 */ /* 0x000ee200000e0000 */
[----:B--2---:R-:W-:Y:S01]  /*6be0*/  FADD.FTZ R13, R7, R8 ;  /* 0x00000008070d7221 */ /* 0x004fe20000010000 */
[----:B------:R-:W-:Y:S01]  /*6bf0*/  MOV R8, RZ ;  /* 0x000000ff00087202 */ /* 0x000fe20000000f00 */
[----:B------:R-:W-:Y:S02]  /*6c00*/  VIADD R7, R6, UR4 ;  /* 0x0000000406077c36 */ /* 0x000fe40008000000 */
[----:B------:R-:W-:Y:S01]  /*6c10*/  IMAD.MOV.U32 R6, RZ, RZ, -0x800000 ;  /* 0xff800000ff067424 */ /* 0x000fe200078e00ff */
[----:B------:R-:W-:Y:S02]  /*6c20*/  FSETP.NE.FTZ.AND P1, PT, R13, RZ, PT ;  /* 0x000000ff0d00720b */ /* 0x000fe40003f35000 */
[----:B------:R-:W-:-:S11]  /*6c30*/  @!P0 LEA R7, R7, UR36, 0x2 ;  /* 0x0000002407078c11 */ /* 0x000fd6000f8e10ff */
[----:B------:R-:W2:Y:S01]  /*6c40*/  @P1 MUFU.RCP R8, R13 ;  /* 0x0000000d00081308 */ /* 0x000ea20000001000 */
[----:B---3--:R-:W-:-:S05]  /*6c50*/  FADD.FTZ R9, R10, R9 ;  /* 0x000000090a097221 */ /* 0x008fca0000010000 */
[----:B------:R-:W-:Y:S02]  /*6c60*/  FSETP.NE.FTZ.AND P2, PT, R9, RZ, PT ;  /* 0x000000ff0900720b */ /* 0x000fe40003f55000 */
[----:B------:R-:W-:Y:S01]  /*6c70*/  @P1 MUFU.LG2 R10, R13 ;  /* 0x0000000d000a1308 */ /* 0x000fe20000000c00 */
[----:B--2---:R2:W-:Y:S01]  /*6c80*/  @!P0 STS [R7+0x28800], R8 ;  /* 0x0288000807008388 */ /* 0x0045e20000000800 */
[-C--:B------:R-:W-:Y:S01]  /*6c90*/  FMUL.FTZ R24, R24, R8.reuse ;  /* 0x0000000818187220 */ /* 0x080fe20000410000 */
[----:B------:R-:W-:-:S08]  /*6ca0*/  FMUL.FTZ R25, R25, R8 ;  /* 0x0000000819197220 */ /* 0x000fd00000410000 */
[----:B------:R-:W3:Y:S01]  /*6cb0*/  @P2 MUFU.RCP R4, R9 ;  /* 0x0000000900042308 */ /* 0x000ee20000001000 */
[-C--:B------:R-:W-:Y:S01]  /*6cc0*/  FMUL.FTZ R28, R28, R8.reuse ;  /* 0x000000081c1c7220 */ /* 0x080fe20000410000 */
[-C--:B------:R-:W-:Y:S01]  /*6cd0*/  FMUL.FTZ R29, R29, R8.reuse ;  /* 0x000000081d1d7220 */ /* 0x080fe20000410000 */
[-C--:B------:R-:W-:Y:S01]  /*6ce0*/  FMUL.FTZ R32, R32, R8.reuse ;  /* 0x0000000820207220 */ /* 0x080fe20000410000 */
[-C--:B------:R-:W-:Y:S01]  /*6cf0*/  FMUL.FTZ R33, R33, R8.reuse ;  /* 0x0000000821217220 */ /* 0x080fe20000410000 */
[-C--:B------:R-:W-:Y:S01]  /*6d00*/  FMUL.FTZ R36, R36, R8.reuse ;  /* 0x0000000824247220 */ /* 0x080fe20000410000 */
[-C--:B------:R-:W-:Y:S01]  /*6d10*/  FMUL.FTZ R37, R37, R8.reuse ;  /* 0x0000000825257220 */ /* 0x080fe20000410000 */
[-C--:B------:R-:W-:Y:S01]  /*6d20*/  FMUL.FTZ R40, R40, R8.reuse ;  /* 0x0000000828287220 */ /* 0x080fe20000410000 */
[----:B------:R5:W2:Y:S01]  /*6d30*/  @P2 MUFU.LG2 R11, R9 ;  /* 0x00000009000b2308 */ /* 0x000aa20000000c00 */
        /* <DEDUP_REMOVED lines=8> */
[----:B---3--:R3:W-:Y:S01]  /*6dc0*/  @!P0 STS [R7+0x28820], R4 ;  /* 0x0288200407008388 */ /* 0x0087e20000000800 */
        /* <DEDUP_REMOVED lines=47> */
[C---:B-----5:R-:W-:Y:S01]  /*70c0*/  @P1 FMUL.FTZ R9, R5.reuse, 0.69314718246459960938 ;  /* 0x3f31721805091820 */ /* 0x060fe20000410000 */
[----:B------:R-:W-:Y:S01]  /*70d0*/  @P2 FMUL.FTZ R5, R5, 0.69314718246459960938 ;  /* 0x3f31721805052820 */ /* 0x000fe20000410000 */
[----:B------:R-:W-:Y:S01]  /*70e0*/  @P1 FMUL.FTZ R10, R10, 0.69314718246459960938 ;  /* 0x3f3172180a0a1820 */ /* 0x000fe20000410000 */
[----:B--2---:R-:W-:Y:S01]  /*70f0*/  @P2 FMUL.FTZ R8, R11, 0.69314718246459960938 ;  /* 0x3f3172180b082820 */ /* 0x004fe20000410000 */
[----:B---3--:R-:W-:Y:S01]  /*7100*/  IMAD.MOV.U32 R7, RZ, RZ, -0x800000 ;  /* 0xff800000ff077424 */ /* 0x008fe200078e00ff */
[----:B------:R-:W-:Y:S01]  /*7110*/  PLOP3.LUT P0, PT, PT, PT, PT, 0x8, 0x0 ;  /* 0x000000000000781c */ /* 0x000fe20003f0e170 */
        /* <DEDUP_REMOVED lines=64> */
[----:B------:R-:W-:Y:S01]  /*7520*/  @P1 FFMA.FTZ R6, R9, R0, R10 ;  /* 0x0000000009061223 */ /* 0x000fe2000001000a */
[----:B------:R-:W-:Y:S01]  /*7530*/  @P2 FFMA.FTZ R7, R5, R3, R8 ;  /* 0x0000000305072223 */ /* 0x000fe20000010008 */
[----:B------:R-:W-:Y:S06]  /*7540*/  BAR.ARV 0xe, 0x100 ;  /* 0x0384000000007b1d */ /* 0x000fec0000002000 */
.L_x_13:
[----:B------:R-:W-:Y:S05]  /*7550*/  @P0 BRA `(.L_x_43) ;  /* 0x0000002000e00947 */ /* 0x000fea0003800000 */
[----:B------:R-:W2:Y:S01]  /*7560*/  S2R R0, SR_TID.X ;  /* 0x0000000000007919 */ /* 0x000ea20000002100 */
[----:B------:R-:W3:Y:S01]  /*7570*/  S2UR UR5, SR_CgaCtaId ;  /* 0x00000000000579c3 */ /* 0x000ee20000008800 */
[----:B------:R-:W-:Y:S01]  /*7580*/  UMOV UR4, 0x400 ;  /* 0x0000040000047882 */ /* 0x000fe20000000000 */
[----:B------:R-:W-:-:S06]  /*7590*/  IADD3 R3, -R2, RZ, RZ ;  /* 0x000000ff02037210 */ /* 0x000fcc0007ffe1ff */
[----:B------:R-:W-:Y:S01]  /*75a0*/  BAR.SYNC.DEFER_BLOCKING 0x1, 0x100 ;  /* 0x0044000000007b1d */ /* 0x000fe20000010000 */
[----:B------:R-:W-:-:S07]  /*75b0*/  SHF.R.S32.HI R19, RZ, 0x1f, R2 ;  /* 0x0000001fff137819 */ /* 0x000fce0000011402 */
[----:B------:R-:W5:Y:S08]  /*75c0*/  S2UR UR6, SR_CTAID.Y ;  /* 0x00000000000679c3 */ /* 0x000f700000002600 */
[----:B------:R-:W5:Y:S01]  /*75d0*/  LDC R4, c[0x0][0xc50] ;  /* 0x00031400ff047b82 */ /* 0x000f620000000800 */
[----:B---3--:R-:W-:-:S07]  /*75e0*/  ULEA UR4, UR5, UR4, 0x18 ;  /* 0x0000000405047291 */ /* 0x008fce000f8ec03f */
[----:B------:R-:W3:Y:S01]  /*75f0*/  LDC R9, c[0x0][0xbe8] ;  /* 0x0002fa00ff097b82 */ /* 0x000ee20000000800 */
[----:B------:R-:W-:Y:S01]  /*7600*/  UIADD3 UR4, UR4, 0x28c20, URZ ;  /* 0x00028c2004047890 */ /* 0x000fe2000fffe03f */
[----:B--2---:R-:W-:-:S03]  /*7610*/  VIADD R152, R0, 0xffffff80 ;  /* 0xffffff8000987836 */ /* 0x004fc60000000000 */
[----:B------:R-:W-:Y:S02]  /*7620*/  UPRMT UR4, URZ, 0x654, UR4 ;  /* 0x000006543f047896 */ /* 0x000fe40008000004 */
[----:B------:R-:W-:-:S04]  /*7630*/  SHF.R.S32.HI R21, RZ, 0x1f, R152 ;  /* 0x0000001fff157819 */ /* 0x000fc80000011498 */
[----:B01----:R-:W-:Y:S01]  /*7640*/  LEA.HI R5, R21, R152, RZ, 0x7 ;  /* 0x0000009815057211 */ /* 0x003fe200078f38ff */
[----:B-----5:R-:W-:Y:S02]  /*7650*/  IMAD R3, R4, R3, UR6 ;  /* 0x0000000604037e24 */ /* 0x020fe4000f8e0203 */
[----:B------:R-:W-:Y:S01]  /*7660*/  SYNCS.ARRIVE.TRANS64.RED.A1T0 RZ, [UR4], RZ ;  /* 0x000000ffffff79a7 */ /* 0x000fe20008100404 */
[----:B------:R-:W-:Y:S02]  /*7670*/  SHF.R.S32.HI R8, RZ, 0x7, R5 ;  /* 0x00000007ff087819 */ /* 0x000fe40000011405 */
[----:B------:R-:W-:Y:S02]  /*7680*/  LOP3.LUT R11, R5, 0xffffff80, RZ, 0xc0, !PT ;  /* 0xffffff80050b7812 */ /* 0x000fe400078ec0ff */
[----:B------:R-:W-:Y:S01]  /*7690*/  SHF.R.S32.HI R4, RZ, 0x1f, R3 ;  /* 0x0000001fff047819 */ /* 0x000fe20000011403 */
[----:B------:R-:W0:Y:S02]  /*76a0*/  SHFL.IDX PT, R10, R8, RZ, 0x1f ;  /* 0x00001fff080a7589 */ /* 0x000e2400000e0000 */
[----:B------:R-:W-:-:S05]  /*76b0*/  IMAD.IADD R0, R152, 0x1, -R11 ;  /* 0x0000000198007824 */ /* 0x000fca00078e0a0b */
[----:B------:R-:W-:Y:S02]  /*76c0*/  SHF.R.S32.HI R157, RZ, 0x1f, R0 ;  /* 0x0000001fff9d7819 */ /* 0x000fe40000011400 */
[----:B0-----:R-:W-:Y:S02]  /*76d0*/  ISETP.NE.AND P0, PT, R10, RZ, PT ;  /* 0x000000ff0a00720c */ /* 0x001fe40003f05270 */
[----:B------:R-:W-:-:S11]  /*76e0*/  LEA.HI R10, R157, R0, RZ, 0x2 ;  /* 0x000000009d0a7211 */ /* 0x000fd600078f10ff */
[----:B---3--:R-:W-:Y:S05]  /*76f0*/  @P0 BRA `(.L_x_44) ;  /* 0x0000000400380947 */ /* 0x008fea0003800000 */
[----:B------:R-:W0:Y:S01]  /*7700*/  LDC R18, c[0x0][0xbe8] ;  /* 0x0002fa00ff127b82 */ /* 0x000e220000000800 */
[----:B------:R-:W-:Y:S01]  /*7710*/  LOP3.LUT R5, R5, 0xffffff80, RZ, 0xc0, !PT ;  /* 0xffffff8005057812 */ /* 0x000fe200078ec0ff */
[----:B------:R-:W1:Y:S01]  /*7720*/  S2R R16, SR_CTAID.X ;  /* 0x0000000000107919 */ /* 0x000e620000002500 */
[----:B------:R-:W-:-:S03]  /*7730*/  ULDC.64 UR4, c[0x0][0xbd0] ;  /* 0x0002f40000047ab9 */ /* 0x000fc60000000a00 */
[----:B------:R-:W-:Y:S01]  /*7740*/  IMAD.IADD R153, R152, 0x1, -R5 ;  /* 0x0000000198997824 */ /* 0x000fe200078e0a05 */
[----:B------:R-:W-:Y:S01]  /*7750*/  LEA.HI R5, R21, R152, RZ, 0x2 ;  /* 0x0000009815057211 */ /* 0x000fe200078f10ff */
[----:B------:R-:W2:Y:S03]  /*7760*/  S2UR UR6, SR_CTAID.Z ;  /* 0x00000000000679c3 */ /* 0x000ea60000002700 */
[----:B------:R-:W-:Y:S02]  /*7770*/  SHF.R.S32.HI R12, RZ, 0x1f, R153 ;  /* 0x0000001fff0c7819 */ /* 0x000fe40000011499 */
[----:B------:R-:W-:Y:S02]  /*7780*/  LOP3.LUT R5, R5, 0xfffffffc, RZ, 0xc0, !PT ;  /* 0xfffffffc05057812 */ /* 0x000fe400078ec0ff */
[CC--:B------:R-:W-:Y:S01]  /*7790*/  LEA.HI R154, R12.reuse, R153.reuse, RZ, 0x2 ;  /* 0x000000990c9a7211 */ /* 0x0c0fe200078f10ff */
[----:B------:R-:W3:Y:S01]  /*77a0*/  LDC.64 R22, c[0x0][0xbd8] ;  /* 0x0002f600ff167b82 */ /* 0x000ee20000000a00 */
[----:B------:R-:W-:Y:S01]  /*77b0*/  LEA.HI R13, R12, R153, RZ, 0x5 ;  /* 0x000000990c0d7211 */ /* 0x000fe200078f28ff */
[----:B------:R-:W-:Y:S01]  /*77c0*/  IMAD.IADD R5, R152, 0x1, -R5 ;  /* 0x0000000198057824 */ /* 0x000fe200078e0a05 */
[----:B------:R-:W-:-:S02]  /*77d0*/  SHF.R.S32.HI R11, RZ, 0x2, R154 ;  /* 0x00000002ff0b7819 */ /* 0x000fc4000001149a */
[----:B------:R-:W-:Y:S02]  /*77e0*/  SHF.R.S32.HI R14, RZ, 0x1f, R154 ;  /* 0x0000001fff0e7819 */ /* 0x000fe4000001149a */
[----:B------:R-:W-:Y:S02]  /*77f0*/  SHF.R.S32.HI R13, RZ, 0x5, R13 ;  /* 0x00000005ff0d7819 */ /* 0x000fe4000001140d */
[----:B0-----:R-:W-:Y:S02]  /*7800*/  ISETP.NE.AND P0, PT, R18, 0x1, PT ;  /* 0x000000011200780c */ /* 0x001fe40003f05270 */
[----:B------:R-:W-:Y:S02]  /*7810*/  LEA.HI R14, R14, R11, RZ, 0x3 ;  /* 0x0000000b0e0e7211 */ /* 0x000fe400078f18ff */
[----:B------:R-:W-:Y:S02]  /*7820*/  LOP3.LUT R154, R154, 0x7ffffffc, RZ, 0xc0, !PT ;  /* 0x7ffffffc9a9a7812 */ /* 0x000fe400078ec0ff */
[----:B------:R-:W-:-:S03]  /*7830*/  LOP3.LUT R14, R14, 0xfffffff8, RZ, 0xc0, !PT ;  /* 0xfffffff80e0e7812 */ /* 0x000fc600078ec0ff */
[----:B------:R-:W-:Y:S02]  /*7840*/  IMAD.IADD R154, R153, 0x1, -R154 ;  /* 0x00000001999a7824 */ /* 0x000fe400078e0a9a */
[----:B------:R-:W-:Y:S01]  /*7850*/  IMAD.IADD R14, R11, 0x1, -R14 ;  /* 0x000000010b0e7824 */ /* 0x000fe200078e0a0e */
[----:B------:R-:W-:Y:S01]  /*7860*/  LEA.HI R11, R5, R5, RZ, 0x1 ;  /* 0x00000005050b7211 */ /* 0x000fe200078f08ff */
[----:B------:R-:W0:Y:S01]  /*7870*/  @P0 LDC R20, c[0x0][0xbec] ;  /* 0x0002fb00ff140b82 */ /* 0x000e220000000800 */
[----:B------:R-:W-:Y:S02]  /*7880*/  SHF.L.U32 R154, R154, 0x1, RZ ;  /* 0x000000019a9a7819 */ /* 0x000fe400000006ff */
[----:B------:R-:W-:Y:S01]  /*7890*/  LOP3.LUT R12, R11, 0x1ffffffe, RZ, 0xc0, !PT ;  /* 0x1ffffffe0b0c7812 */ /* 0x000fe200078ec0ff */
[----:B------:R-:W-:Y:S01]  /*78a0*/  IMAD R11, R19, UR4, RZ ;  /* 0x00000004130b7c24 */ /* 0x000fe2000f8e02ff */
[----:B------:R-:W-:-:S03]  /*78b0*/  LEA R155, R13, R14, 0x4 ;  /* 0x0000000e0d9b7211 */ /* 0x000fc600078e20ff */
[----:B------:R-:W5:Y:S01]  /*78c0*/  @P0 LDC R17, c[0x0][0xbf0] ;  /* 0x0002fc00ff110b82 */ /* 0x000f620000000800 */
[----:B------:R-:W-:Y:S02]  /*78d0*/  IMAD.IADD R5, R5, 0x1, -R12 ;  /* 0x0000000105057824 */ /* 0x000fe400078e0a0c */
[----:B------:R-:W-:Y:S01]  /*78e0*/  IMAD.WIDE.U32 R12, R2, UR4, RZ ;  /* 0x00000004020c7c25 */ /* 0x000fe2000f8e00ff */
[----:B--2---:R-:W-:-:S03]  /*78f0*/  USHF.R.S32.HI UR4, URZ, 0x1f, UR6 ;  /* 0x0000001f3f047899 */ /* 0x004fc60008011406 */
[----:B------:R-:W-:Y:S02]  /*7900*/  IMAD R5, R5, 0x8, R155 ;  /* 0x0000000805057824 */ /* 0x000fe400078e029b */
[----:B------:R-:W-:Y:S02]  /*7910*/  IMAD R11, R2, UR5, R11 ;  /* 0x00000005020b7c24 */ /* 0x000fe4000f8e020b */
[----:B---3--:R-:W-:Y:S01]  /*7920*/  IMAD R14, R22, UR4, RZ ;  /* 0x00000004160e7c24 */ /* 0x008fe2000f8e02ff */
[----:B------:R-:W-:Y:S01]  /*7930*/  ULDC.64 UR4, c[0x0][0xbe0] ;  /* 0x0002f80000047ab9 */ /* 0x000fe20000000a00 */
[----:B-1----:R-:W-:Y:S02]  /*7940*/  IMAD R5, R16, 0x40, R5 ;  /* 0x0000004010057824 */ /* 0x002fe400078e0205 */
[----:B------:R-:W-:Y:S02]  /*7950*/  IMAD R15, R23, UR6, R14 ;  /* 0x00000006170f7c24 */ /* 0x000fe4000f8e020e */
[----:B------:R-:W-:-:S02]  /*7960*/  IMAD.IADD R13, R13, 0x1, R11 ;  /* 0x000000010d0d7824 */ /* 0x000fc400078e020b */
[----:B0-----:R-:W-:-:S04]  /*7970*/  @P0 IMAD.HI.U32 R14, R5, R20, RZ ;  /* 0x00000014050e0227 */ /* 0x001fc800078e00ff */
[----:B------:R-:W-:-:S04]  /*7980*/  IMAD.WIDE.U32 R12, R22, UR6, R12 ;  /* 0x00000006160c7c25 */ /* 0x000fc8000f8e000c */
[----:B------:R-:W-:Y:S01]  /*7990*/  IMAD.MOV.U32 R11, RZ, RZ, R5 ;  /* 0x000000ffff0b7224 */ /* 0x000fe200078e0005 */
[----:B-----5:R-:W-:Y:S01]  /*79a0*/  @P0 SHF.R.U32.HI R11, RZ, R17, R14 ;  /* 0x00000011ff0b0219 */ /* 0x020fe2000001160e */
[----:B------:R-:W-:Y:S02]  /*79b0*/  IMAD.IADD R13, R13, 0x1, R15 ;  /* 0x000000010d0d7824 */ /* 0x000fe400078e020f */
[----:B------:R-:W-:Y:S01]  /*79c0*/  IMAD R14, R4, UR4, RZ ;  /* 0x00000004040e7c24 */ /* 0x000fe2000f8e02ff */
[----:B------:R-:W-:Y:S01]  /*79d0*/  IADD3 R15, -R11, RZ, RZ ;  /* 0x000000ff0b0f7210 */ /* 0x000fe20007ffe1ff */
[----:B------:R-:W-:-:S04]  /*79e0*/  IMAD.WIDE.U32 R12, R3, UR4, R12 ;  /* 0x00000004030c7c25 */ /* 0x000fc8000f8e000c */
[----:B------:R-:W-:Y:S01]  /*79f0*/  IMAD R5, R18, R15, R5 ;  /* 0x0000000f12057224 */ /* 0x000fe200078e0205 */
[----:B------:R-:W-:Y:S01]  /*7a00*/  SHF.R.S32.HI R15, RZ, 0x1f, R11 ;  /* 0x0000001fff0f7819 */ /* 0x000fe2000001140b */
[----:B------:R-:W-:Y:S01]  /*7a10*/  IMAD R14, R3, UR5, R14 ;  /* 0x00000005030e7c24 */ /* 0x000fe2000f8e020e */
[----:B------:R-:W-:Y:S01]  /*7a20*/  IADD3 R12, P0, R11, R12, RZ ;  /* 0x0000000c0b0c7210 */ /* 0x000fe20007f1e0ff */
[----:B------:R-:W-:Y:S01]  /*7a30*/  ULDC.64 UR4, c[0x0][0xbc8] ;  /* 0x0002f20000047ab9 */ /* 0x000fe20000000a00 */
[----:B------:R-:W-:Y:S02]  /*7a40*/  SHF.R.S32.HI R11, RZ, 0x1f, R5 ;  /* 0x0000001fff0b7819 */ /* 0x000fe40000011405 */
[----:B------:R-:W-:-:S03]  /*7a50*/  IADD3.X R13, R15, R13, R14, P0, !PT ;  /* 0x0000000d0f0d7210 */ /* 0x000fc600007fe40e */
[----:B------:R-:W-:Y:S01]  /*7a60*/  IMAD R14, R11, UR4, RZ ;  /* 0x000000040b0e7c24 */ /* 0x000fe2000f8e02ff */
[----:B------:R-:W-:Y:S01]  /*7a70*/  LEA.HI R11, R8, R8, RZ, 0x1 ;  /* 0x00000008080b7211 */ /* 0x000fe200078f08ff */
[----:B------:R-:W-:-:S03]  /*7a80*/  IMAD.WIDE.U32 R12, R5, UR4, R12 ;  /* 0x00000004050c7c25 */ /* 0x000fc6000f8e000c */
[----:B------:R-:W-:Y:S01]  /*7a90*/  LOP3.LUT R11, R11, 0xfffffe, RZ, 0xc0, !PT ;  /* 0x00fffffe0b0b7812 */ /* 0x000fe200078ec0ff */
[----:B------:R-:W-:Y:S01]  /*7aa0*/  IMAD R5, R5, UR5, R14 ;  /* 0x0000000505057c24 */ /* 0x000fe2000f8e020e */
[----:B------:R-:W-:Y:S02]  /*7ab0*/  ULDC.64 UR4, c[0x0][0xba8] ;  /* 0x0002ea0000047ab9 */ /* 0x000fe40000000a00 */
[----:B------:R-:W-:Y:S01]  /*7ac0*/  LEA R17, P0, R12, UR4, 0x2 ;  /* 0x000000040c117c11 */ /* 0x000fe2000f8010ff */
[----:B------:R-:W-:Y:S01]  /*7ad0*/  IMAD.IADD R5, R13, 0x1, R5 ;  /* 0x000000010d057824 */ /* 0x000fe200078e0205 */
[----:B------:R-:W-:Y:S01]  /*7ae0*/  ULDC UR4, c[0x0][0xa88] ;  /* 0x0002a20000047ab9 */ /* 0x000fe20000000800 */
[----:B------:R-:W-:Y:S02]  /*7af0*/  IMAD.IADD R11, R8, 0x1, -R11 ;  /* 0x00000001080b7824 */ /* 0x000fe400078e0a0b */
[----:B------:R-:W-:Y:S01]  /*7b00*/  SHFL.IDX PT, R14, R17, 0x1, 0x1c1f ;  /* 0x003c1f00110e7f89 */ /* 0x000fe200000e0000 */
[----:B------:R-:W-:Y:S01]  /*7b10*/  LEA.HI.X R20, R12, UR5, R5, 0x2, P0 ;  /* 0x000000050c147c11 */ /* 0x000fe200080f1405 */
[----:B------:R-:W-:-:S02]  /*7b20*/  IMAD.U32 R11, R11, -0x100, RZ ;  /* 0xffffff000b0b7824 */ /* 0x000fc400078e00ff */
[----:B------:R-:W-:Y:S01]  /*7b30*/  SHFL.IDX PT, R12, R17, RZ, 0x1c1f ;  /* 0x001c1fff110c7589 */ /* 0x000fe200000e0000 */
[----:B------:R-:W-:Y:S02]  /*7b40*/  IMAD R5, R16, 0x40, R155 ;  /* 0x0000004010057824 */ /* 0x000fe400078e029b */
[----:B------:R-:W-:Y:S01]  /*7b50*/  IMAD R16, R18, UR4, RZ ;  /* 0x0000000412107c24 */ /* 0x000fe2000f8e02ff */
[----:B------:R-:W0:Y:S01]  /*7b60*/  SHFL.IDX PT, R13, R20, RZ, 0x1c1f ;  /* 0x001c1fff140d7589 */ /* 0x000e2200000e0000 */
[----:B------:R-:W-:Y:S01]  /*7b70*/  ISETP.NE.AND P0, PT, R154, R11, PT ;  /* 0x0000000b9a00720c */ /* 0x000fe20003f05270 */
[C---:B------:R-:W-:Y:S02]  /*7b80*/  VIADD R11, R5.reuse, 0x8 ;  /* 0x00000008050b7836 */ /* 0x040fe40000000000 */
[----:B------:R-:W1:Y:S01]  /*7b90*/  SHFL.IDX PT, R15, R20, 0x1, 0x1c1f ;  /* 0x003c1f00140f7f89 */ /* 0x000e6200000e0000 */
[-C--:B------:R-:W-:Y:S02]  /*7ba0*/  ISETP.GE.OR P1, PT, R5, R16.reuse, P0 ;  /* 0x000000100500720c */ /* 0x080fe40000726670 */
[----:B------:R-:W-:-:S11]  /*7bb0*/  ISETP.GE.OR P0, PT, R11, R16, P0 ;  /* 0x000000100b00720c */ /* 0x000fd60000706670 */
[----:B0-----:R0:W-:Y:S04]  /*7bc0*/  @!P1 ST.E desc[UR42][R12.64], R6 ;  /* 0x000000060c009985 */ /* 0x0011e8000c10192a */
[----:B-1----:R0:W-:Y:S02]  /*7bd0*/  @!P0 ST.E desc[UR42][R14.64], R7 ;  /* 0x000000070e008985 */ /* 0x0021e4000c10192a */
.L_x_44:
[----:B------:R-:W-:Y:S01]  /*7be0*/  ISETP.NE.AND P0, PT, R9, 0x1, PT ;  /* 0x000000010900780c */ /* 0x000fe20003f05270 */
[----:B0-----:R-:W0:Y:S01]  /*7bf0*/  S2R R15, SR_CTAID.X ;  /* 0x00000000000f7919 */ /* 0x001e220000002500 */
[--C-:B------:R-:W-:Y:S01]  /*7c00*/  SHF.R.S32.HI R5, RZ, 0x2, R10.reuse ;  /* 0x00000002ff057819 */ /* 0x100fe2000001140a */
[----:B------:R-:W1:Y:S01]  /*7c10*/  S2UR UR6, SR_CTAID.Z ;  /* 0x00000000000679c3 */ /* 0x000e620000002700 */
[----:B------:R-:W-:Y:S01]  /*7c20*/  SHF.R.S32.HI R6, RZ, 0x1f, R10 ;  /* 0x0000001fff067819 */ /* 0x000fe2000001140a */
[----:B------:R-:W-:Y:S01]  /*7c30*/  ULDC.64 UR4, c[0x0][0xb38] ;  /* 0x0002ce0000047ab9 */ /* 0x000fe20000000a00 */
[----:B------:R-:W-:Y:S01]  /*7c40*/  LEA.HI R21, R21, R152, RZ, 0x2 ;  /* 0x0000009815157211 */ /* 0x000fe200078f10ff */
[----:B------:R-:W-:Y:S01]  /*7c50*/  BSSY B0, `(.L_x_45) ;  /* 0x0000101000007945 */ /* 0x000fe20003800000 */
[----:B------:R-:W-:Y:S02]  /*7c60*/  LEA.HI R6, R6, R5, RZ, 0x3 ;  /* 0x0000000506067211 */ /* 0x000fe400078f18ff */
[----:B------:R-:W-:Y:S01]  /*7c70*/  LOP3.LUT R21, R21, 0xfffffffc, RZ, 0xc0, !PT ;  /* 0xfffffffc15157812 */ /* 0x000fe200078ec0ff */
[----:B------:R-:W2:Y:S01]  /*7c80*/  LDC.64 R12, c[0x0][0xb40] ;  /* 0x0002d000ff0c7b82 */ /* 0x000ea20000000a00 */
[----:B------:R-:W-:-:S02]  /*7c90*/  LOP3.LUT R6, R6, 0xfffffff8, RZ, 0xc0, !PT ;  /* 0xfffffff806067812 */ /* 0x000fc400078ec0ff */
[----:B------:R-:W-:Y:S01]  /*7ca0*/  LEA.HI R157, R157, R0, RZ, 0x5 ;  /* 0x000000009d9d7211 */ /* 0x000fe200078f28ff */
[----:B------:R-:W-:Y:S02]  /*7cb0*/  IMAD.IADD R21, R152, 0x1, -R21 ;  /* 0x0000000198157824 */ /* 0x000fe400078e0a15 */
[----:B------:R-:W-:Y:S01]  /*7cc0*/  IMAD.IADD R14, R5, 0x1, -R6 ;  /* 0x00000001050e7824 */ /* 0x000fe200078e0a06 */
[----:B------:R-:W-:Y:S01]  /*7cd0*/  SHF.R.S32.HI R157, RZ, 0x5, R157 ;  /* 0x00000005ff9d7819 */ /* 0x000fe2000001149d */
[----:B------:R-:W3:Y:S01]  /*7ce0*/  @P0 LDC R16, c[0x0][0xbec] ;  /* 0x0002fb00ff100b82 */ /* 0x000ee20000000800 */
[----:B------:R-:W-:-:S03]  /*7cf0*/  LEA.HI R5, R21, R21, RZ, 0x1 ;  /* 0x0000001515057211 */ /* 0x000fc600078f08ff */
[----:B------:R-:W-:Y:S01]  /*7d00*/  IMAD R14, R157, 0x10, R14 ;  /* 0x000000109d0e7824 */ /* 0x000fe200078e020e */
[----:B------:R-:W-:Y:S01]  /*7d10*/  LOP3.LUT R6, R5, 0x1ffffffe, RZ, 0xc0, !PT ;  /* 0x1ffffffe05067812 */ /* 0x000fe200078ec0ff */
[----:B------:R-:W-:Y:S02]  /*7d20*/  IMAD R5, R19, UR4, RZ ;  /* 0x0000000413057c24 */ /* 0x000fe4000f8e02ff */
[----:B------:R-:W5:Y:S02]  /*7d30*/  @P0 LDC R17, c[0x0][0xbf0] ;  /* 0x0002fc00ff110b82 */ /* 0x000f640000000800 */
[----:B------:R-:W-:Y:S02]  /*7d40*/  IMAD.IADD R21, R21, 0x1, -R6 ;  /* 0x0000000115157824 */ /* 0x000fe400078e0a06 */
[C---:B------:R-:W-:Y:S01]  /*7d50*/  IMAD.WIDE.U32 R6, R2.reuse, UR4, RZ ;  /* 0x0000000402067c25 */ /* 0x040fe2000f8e00ff */
[----:B-1----:R-:W-:Y:S02]  /*7d60*/  USHF.R.S32.HI UR4, URZ, 0x1f, UR6 ;  /* 0x0000001f3f047899 */ /* 0x002fe40008011406 */
[----:B------:R-:W-:Y:S01]  /*7d70*/  LEA R21, R21, R14, 0x3 ;  /* 0x0000000e15157211 */ /* 0x000fe200078e18ff */
[----:B------:R-:W-:-:S03]  /*7d80*/  IMAD R5, R2, UR5, R5 ;  /* 0x0000000502057c24 */ /* 0x000fc6000f8e0205 */
[C---:B--2---:R-:W-:Y:S01]  /*7d90*/  IMAD R2, R12.reuse, UR4, RZ ;  /* 0x000000040c027c24 */ /* 0x044fe2000f8e02ff */
[----:B------:R-:W-:Y:S01]  /*7da0*/  ULDC.64 UR4, c[0x0][0xb48] ;  /* 0x0002d20000047ab9 */ /* 0x000fe20000000a00 */
[----:B------:R-:W-:Y:S02]  /*7db0*/  IMAD.IADD R7, R7, 0x1, R5 ;  /* 0x0000000107077824 */ /* 0x000fe400078e0205 */
[----:B0-----:R-:W-:Y:S02]  /*7dc0*/  IMAD R21, R15, 0x40, R21 ;  /* 0x000000400f157824 */ /* 0x001fe400078e0215 */
[----:B------:R-:W-:Y:S02]  /*7dd0*/  IMAD R11, R13, UR6, R2 ;  /* 0x000000060d0b7c24 */ /* 0x000fe4000f8e0202 */
[----:B------:R-:W-:-:S04]  /*7de0*/  IMAD.WIDE.U32 R6, R12, UR6, R6 ;  /* 0x000000060c067c25 */ /* 0x000fc8000f8e0006 */
[----:B---3--:R-:W-:-:S04]  /*7df0*/  @P0 IMAD.HI.U32 R16, R21, R16, RZ ;  /* 0x0000001015100227 */ /* 0x008fc800078e00ff */
[----:B------:R-:W-:Y:S02]  /*7e00*/  IMAD R4, R4, UR4, RZ ;  /* 0x0000000404047c24 */ /* 0x000fe4000f8e02ff */
[----:B------:R-:W-:Y:S01]  /*7e10*/  IMAD.MOV.U32 R5, RZ, RZ, R21 ;  /* 0x000000ffff057224 */ /* 0x000fe200078e0015 */
[----:B-----5:R-:W-:Y:S01]  /*7e20*/  @P0 SHF.R.U32.HI R5, RZ, R17, R16 ;  /* 0x00000011ff050219 */ /* 0x020fe20000011610 */
[----:B------:R-:W-:Y:S02]  /*7e30*/  IMAD.IADD R7, R7, 0x1, R11 ;  /* 0x0000000107077824 */ /* 0x000fe400078e020b */
[C---:B------:R-:W-:Y:S01]  /*7e40*/  IMAD R11, R3.reuse, UR5, R4 ;  /* 0x00000005030b7c24 */ /* 0x040fe2000f8e0204 */
[----:B------:R-:W-:Y:S01]  /*7e50*/  SHF.R.S32.HI R4, RZ, 0x1f, R5 ;  /* 0x0000001fff047819 */ /* 0x000fe20000011405 */
[----:B------:R-:W-:Y:S01]  /*7e60*/  IMAD.WIDE.U32 R2, R3, UR4, R6 ;  /* 0x0000000403027c25 */ /* 0x000fe2000f8e0006 */
[----:B------:R-:W-:Y:S01]  /*7e70*/  ULDC.64 UR4, c[0x0][0xb30] ;  /* 0x0002cc0000047ab9 */ /* 0x000fe20000000a00 */
[----:B------:R-:W-:-:S02]  /*7e80*/  LEA.HI R6, R8, R8, RZ, 0x1 ;  /* 0x0000000808067211 */ /* 0x000fc400078f08ff */
[----:B------:R-:W-:Y:S01]  /*7e90*/  IMAD.MOV R12, RZ, RZ, -R5 ;  /* 0x000000ffff0c7224 */ /* 0x000fe200078e0a05 */
[----:B------:R-:W-:Y:S01]  /*7ea0*/  IADD3 R3, R3, R11, RZ ;  /* 0x0000000b03037210 */ /* 0x000fe20007ffe0ff */
[----:B------:R-:W-:Y:S01]  /*7eb0*/  IMAD R4, R4, UR4, RZ ;  /* 0x0000000404047c24 */ /* 0x000fe2000f8e02ff */
[----:B------:R-:W-:Y:S01]  /*7ec0*/  LOP3.LUT R13, R6, 0xfffffe, RZ, 0xc0, !PT ;  /* 0x00fffffe060d7812 */ /* 0x000fe200078ec0ff */
[----:B------:R-:W-:Y:S02]  /*7ed0*/  IMAD R7, R9, R12, R21 ;  /* 0x0000000c09077224 */ /* 0x000fe400078e0215 */
[C---:B------:R-:W-:Y:S02]  /*7ee0*/  IMAD R11, R5.reuse, UR5, R4 ;  /* 0x00000005050b7c24 */ /* 0x040fe4000f8e0204 */
[----:B------:R-:W-:Y:S01]  /*7ef0*/  IMAD.WIDE.U32 R2, R5, UR4, R2 ;  /* 0x0000000405027c25 */ /* 0x000fe2000f8e0002 */
[----:B------:R-:W-:Y:S01]  /*7f00*/  SHF.R.S32.HI R4, RZ, 0x1f, R7 ;  /* 0x0000001fff047819 */ /* 0x000fe20000011407 */
[----:B------:R-:W-:-:S02]  /*7f10*/  ULDC.64 UR4, c[0x0][0xb28] ;  /* 0x0002ca0000047ab9 */ /* 0x000fc40000000a00 */
[----:B------:R-:W-:Y:S01]  /*7f20*/  IMAD.IADD R3, R3, 0x1, R11 ;  /* 0x0000000103037824 */ /* 0x000fe200078e020b */
[----:B------:R-:W-:Y:S01]  /*7f30*/  LOP3.LUT R11, R10, 0x7ffffffc, RZ, 0xc0, !PT ;  /* 0x7ffffffc0a0b7812 */ /* 0x000fe200078ec0ff */
[----:B------:R-:W-:Y:S02]  /*7f40*/  IMAD R4, R4, UR4, RZ ;  /* 0x0000000404047c24 */ /* 0x000fe4000f8e02ff */
[----:B------:R-:W-:-:S04]  /*7f50*/  IMAD.WIDE.U32 R2, R7, UR4, R2 ;  /* 0x0000000407027c25 */ /* 0x000fc8000f8e0002 */
[----:B------:R-:W-:Y:S01]  /*7f60*/  IMAD R5, R7, UR5, R4 ;  /* 0x0000000507057c24 */ /* 0x000fe2000f8e0204 */
[----:B------:R-:W-:Y:S01]  /*7f70*/  ULDC.64 UR4, c[0x0][0xb00] ;  /* 0x0002c00000047ab9 */ /* 0x000fe20000000a00 */
[----:B------:R-:W-:Y:S01]  /*7f80*/  IMAD R7, R15, 0x40, R14 ;  /* 0x000000400f077824 */ /* 0x000fe200078e020e */
[----:B------:R-:W-:Y:S01]  /*7f90*/  LEA R4, P0, R2, UR4, 0x2 ;  /* 0x0000000402047c11 */ /* 0x000fe2000f8010ff */
[----:B------:R-:W-:Y:S01]  /*7fa0*/  ULDC UR4, c[0x0][0xa88] ;  /* 0x0002a20000047ab9 */ /* 0x000fe20000000800 */
[----:B------:R-:W-:Y:S02]  /*7fb0*/  IMAD.IADD R5, R3, 0x1, R5 ;  /* 0x0000000103057824 */ /* 0x000fe400078e0205 */
[----:B------:R-:W-:Y:S02]  /*7fc0*/  IMAD R6, R9, UR4, RZ ;  /* 0x0000000409067c24 */ /* 0x000fe4000f8e02ff */
[----:B------:R-:W-:Y:S01]  /*7fd0*/  IMAD.IADD R13, R8, 0x1, -R13 ;  /* 0x00000001080d7824 */ /* 0x000fe200078e0a0d */
[----:B------:R-:W-:Y:S01]  /*7fe0*/  LEA.HI.X R5, R2, UR5, R5, 0x2, P0 ;  /* 0x0000000502057c11 */ /* 0x000fe200080f1405 */
[----:B------:R-:W-:Y:S01]  /*7ff0*/  IMAD.IADD R0, R0, 0x1, -R11 ;  /* 0x0000000100007824 */ /* 0x000fe200078e0a0b */
[----:B------:R-:W-:Y:S01]  /*8000*/  ISETP.GE.AND P0, PT, R7, R6, PT ;  /* 0x000000060700720c */ /* 0x000fe20003f06270 */
[----:B------:R0:W1:Y:S03]  /*8010*/  SHFL.IDX PT, R2, R4, RZ, 0x1c1f ;  /* 0x001c1fff04027589 */ /* 0x00006600000e0000 */
[----:B------:R-:W-:Y:S01]  /*8020*/  LEA R0, R13, R0, 0x7 ;  /* 0x000000000d007211 */ /* 0x000fe200078e38ff */
[----:B------:R0:W2:Y:S04]  /*8030*/  SHFL.IDX PT, R3, R5, RZ, 0x1c1f ;  /* 0x001c1fff05037589 */ /* 0x0000a800000e0000 */
[----:B------:R-:W-:-:S04]  /*8040*/  IMAD.SHL.U32 R0, R0, 0x2, RZ ;  /* 0x0000000200007824 */ /* 0x000fc800078e00ff */
[----:B0-----:R-:W-:Y:S05]  /*8050*/  @P0 BRA `(.L_x_46) ;  /* 0x0000000c00000947 */ /* 0x001fea0003800000 */
[C---:B------:R-:W-:Y:S01]  /*8060*/  VIADD R9, R0.reuse, 0x8 ;  /* 0x0000000800097836 */ /* 0x040fe20000000000 */
[----:B------:R-:W-:Y:S01]  /*8070*/  ULDC UR4, c[0x0][0xac8] ;  /* 0x0002b20000047ab9 */ /* 0x000fe20000000800 */
[C---:B------:R-:W-:Y:S01]  /*8080*/  VIADD R11, R0.reuse, 0x10 ;  /* 0x00000010000b7836 */ /* 0x040fe20000000000 */
[C---:B------:R-:W-:Y:S01]  /*8090*/  ISETP.GE.AND P2, PT, R0.reuse, UR4, PT ;  /* 0x0000000400007c0c */ /* 0x040fe2000bf46270 */
[C---:B------:R-:W-:Y:S01]  /*80a0*/  VIADD R13, R0.reuse, 0x18 ;  /* 0x00000018000d7836 */ /* 0x040fe20000000000 */
[----:B------:R-:W-:Y:S01]  /*80b0*/  ISETP.GE.AND P3, PT, R9, UR4, PT ;  /* 0x0000000409007c0c */ /* 0x000fe2000bf66270 */
[C---:B------:R-:W-:Y:S01]  /*80c0*/  VIADD R16, R0.reuse, 0x20 ;  /* 0x0000002000107836 */ /* 0x040fe20000000000 */
[----:B------:R-:W-:Y:S01]  /*80d0*/  ISETP.GE.AND P4, PT, R11, UR4, PT ;  /* 0x000000040b007c0c */ /* 0x000fe2000bf86270 */
[C---:B------:R-:W-:Y:S01]  /*80e0*/  VIADD R18, R0.reuse, 0x30 ;  /* 0x0000003000127836 */ /* 0x040fe20000000000 */
[----:B------:R-:W-:Y:S01]  /*80f0*/  ISETP.GE.AND P5, PT, R13, UR4, PT ;  /* 0x000000040d007c0c */ /* 0x000fe2000bfa6270 */
[C---:B------:R-:W-:Y:S01]  /*8100*/  VIADD R19, R0.reuse, 0x38 ;  /* 0x0000003800137836 */ /* 0x040fe20000000000 */
[C---:B------:R-:W-:Y:S01]  /*8110*/  IADD3 R17, R0.reuse, 0x28, RZ ;  /* 0x0000002800117810 */ /* 0x040fe20007ffe0ff */
[----:B------:R-:W-:Y:S01]  /*8120*/  VIADD R20, R0, 0x40 ;  /* 0x0000004000147836 */ /* 0x000fe20000000000 */
[----:B------:R-:W-:Y:S01]  /*8130*/  ISETP.GE.AND P0, PT, R16, UR4, PT ;  /* 0x0000000410007c0c */ /* 0x000fe2000bf06270 */
[C---:B------:R-:W-:Y:S01]  /*8140*/  VIADD R21, R0.reuse, 0x48 ;  /* 0x0000004800157836 */ /* 0x040fe20000000000 */
[----:B------:R-:W-:Y:S01]  /*8150*/  ISETP.GE.AND P1, PT, R17, UR4, PT ;  /* 0x0000000411007c0c */ /* 0x000fe2000bf26270 */
[C---:B------:R-:W-:Y:S01]  /*8160*/  VIADD R22, R0.reuse, 0x50 ;  /* 0x0000005000167836 */ /* 0x040fe20000000000 */
[----:B------:R-:W-:-:S02]  /*8170*/  @!P2 LEA.HI R8, R0, R0, RZ, 0x1 ;  /* 0x000000000008a211 */ /* 0x000fc400078f08ff */
[----:B------:R-:W-:Y:S02]  /*8180*/  @!P3 LEA.HI R10, R9, R9, RZ, 0x1 ;  /* 0x00000009090ab211 */ /* 0x000fe400078f08ff */
[----:B------:R-:W-:Y:S02]  /*8190*/  @!P4 LEA.HI R12, R11, R11, RZ, 0x1 ;  /* 0x0000000b0b0cc211 */ /* 0x000fe400078f08ff */
[----:B------:R-:W-:Y:S02]  /*81a0*/  @!P5 LEA.HI R14, R13, R13, RZ, 0x1 ;  /* 0x0000000d0d0ed211 */ /* 0x000fe400078f08ff */
[----:B------:R-:W-:Y:S02]  /*81b0*/  @!P2 LOP3.LUT R9, R8, 0xfffffffe, RZ, 0xc0, !PT ;  /* 0xfffffffe0809a812 */ /* 0x000fe400078ec0ff */
[----:B------:R-:W-:Y:S02]  /*81c0*/  @!P3 LOP3.LUT R11, R10, 0xfffffffe, RZ, 0xc0, !PT ;  /* 0xfffffffe0a0bb812 */ /* 0x000fe400078ec0ff */
[----:B------:R-:W-:Y:S01]  /*81d0*/  @!P4 LOP3.LUT R13, R12, 0xfffffffe, RZ, 0xc0, !PT ;  /* 0xfffffffe0c0dc812 */ /* 0x000fe200078ec0ff */
[----:B-12---:R-:W-:Y:S01]  /*81e0*/  @!P2 IMAD.WIDE R8, R9, 0x4, R2 ;  /* 0x000000040908a825 */ /* 0x006fe200078e0202 */
[----:B------:R-:W-:-:S02]  /*81f0*/  @!P5 LOP3.LUT R15, R14, 0xfffffffe, RZ, 0xc0, !PT ;  /* 0xfffffffe0e0fd812 */ /* 0x000fc400078ec0ff */
[----:B------:R-:W-:Y:S01]  /*8200*/  ISETP.GE.AND P6, PT, R22, UR4, PT ;  /* 0x0000000416007c0c */ /* 0x000fe2000bfc6270 */
[--C-:B------:R-:W-:Y:S01]  /*8210*/  @!P3 IMAD.WIDE R10, R11, 0x4, R2.reuse ;  /* 0x000000040b0ab825 */ /* 0x100fe200078e0202 */
[----:B------:R0:W-:Y:S01]  /*8220*/  @!P2 ST.E.64 desc[UR42][R8.64], R24 ;  /* 0x000000180800a985 */ /* 0x0001e2000c101b2a */
[----:B------:R-:W-:Y:S02]  /*8230*/  ISETP.GE.AND P2, PT, R18, UR4, PT ;  /* 0x0000000412007c0c */ /* 0x000fe4000bf46270 */
[--C-:B------:R-:W-:Y:S01]  /*8240*/  @!P4 IMAD.WIDE R12, R13, 0x4, R2.reuse ;  /* 0x000000040d0cc825 */ /* 0x100fe200078e0202 */
[----:B------:R1:W-:Y:S01]  /*8250*/  @!P3 ST.E.64 desc[UR42][R10.64], R28 ;  /* 0x0000001c0a00b985 */ /* 0x0003e2000c101b2a */
[----:B------:R-:W-:Y:S02]  /*8260*/  ISETP.GE.AND P3, PT, R19, UR4, PT ;  /* 0x0000000413007c0c */ /* 0x000fe4000bf66270 */
[----:B------:R-:W-:Y:S01]  /*8270*/  @!P5 IMAD.WIDE R14, R15, 0x4, R2 ;  /* 0x000000040f0ed825 */ /* 0x000fe200078e0202 */
[----:B------:R2:W-:Y:S01]  /*8280*/  @!P4 ST.E.64 desc[UR42][R12.64], R32 ;  /* 0x000000200c00c985 */ /* 0x0005e2000c101b2a */
[----:B------:R-:W-:-:S02]  /*8290*/  ISETP.GE.AND P4, PT, R20, UR4, PT ;  /* 0x0000000414007c0c */ /* 0x000fc4000bf86270 */
[----:B------:R-:W-:Y:S01]  /*82a0*/  @!P0 LEA.HI R16, R16, R16, RZ, 0x1 ;  /* 0x0000001010108211 */ /* 0x000fe200078f08ff */
[----:B------:R3:W-:Y:S01]  /*82b0*/  @!P5 ST.E.64 desc[UR42][R14.64], R36 ;  /* 0x000000240e00d985 */ /* 0x0007e2000c101b2a */
[----:B------:R-:W-:Y:S01]  /*82c0*/  ISETP.GE.AND P5, PT, R21, UR4, PT ;  /* 0x0000000415007c0c */ /* 0x000fe2000bfa6270 */
[----:B0-----:R-:W-:Y:S01]  /*82d0*/  VIADD R24, R0, 0x60 ;  /* 0x0000006000187836 */ /* 0x001fe20000000000 */
[----:B------:R-:W-:Y:S02]  /*82e0*/  @!P1 LEA.HI R17, R17, R17, RZ, 0x1 ;  /* 0x0000001111119211 */ /* 0x000fe400078f08ff */
[----:B------:R-:W-:Y:S02]  /*82f0*/  @!P0 LOP3.LUT R9, R16, 0xfffffffe, RZ, 0xc0, !PT ;  /* 0xfffffffe10098812 */ /* 0x000fe400078ec0ff */
[----:B-1----:R-:W-:Y:S02]  /*8300*/  @!P1 LOP3.LUT R11, R17, 0xfffffffe, RZ, 0xc0, !PT ;  /* 0xfffffffe110b9812 */ /* 0x002fe400078ec0ff */
[----:B------:R-:W-:Y:S01]  /*8310*/  @!P2 LEA.HI R18, R18, R18, RZ, 0x1 ;  /* 0x000000121212a211 */ /* 0x000fe200078f08ff */
[----:B------:R-:W-:Y:S01]  /*8320*/  @!P0 IMAD.WIDE R8, R9, 0x4, R2 ;  /* 0x0000000409088825 */ /* 0x000fe200078e0202 */
[----:B------:R-:W-:-:S02]  /*8330*/  @!P3 LEA.HI R19, R19, R19, RZ, 0x1 ;  /* 0x000000131313b211 */ /* 0x000fc400078f08ff */
[----:B------:R-:W-:Y:S01]  /*8340*/  @!P4 LEA.HI R20, R20, R20, RZ, 0x1 ;  /* 0x000000141414c211 */ /* 0x000fe200078f08ff */
[----:B------:R-:W-:Y:S01]  /*8350*/  @!P1 IMAD.WIDE R10, R11, 0x4, R2 ;  /* 0x000000040b0a9825 */ /* 0x000fe200078e0202 */
[----:B------:R-:W-:Y:S01]  /*8360*/  @!P5 LEA.HI R21, R21, R21, RZ, 0x1 ;  /* 0x000000151515d211 */ /* 0x000fe200078f08ff */
[----:B------:R0:W-:Y:S01]  /*8370*/  @!P0 ST.E.64 desc[UR42][R8.64], R40 ;  /* 0x0000002808008985 */ /* 0x0001e2000c101b2a */
[----:B------:R-:W-:Y:S02]  /*8380*/  @!P6 LEA.HI R22, R22, R22, RZ, 0x1 ;  /* 0x000000161616e211 */ /* 0x000fe400078f08ff */
[----:B--2---:R-:W-:Y:S01]  /*8390*/  @!P2 LOP3.LUT R13, R18, 0xfffffffe, RZ, 0xc0, !PT ;  /* 0xfffffffe120da812 */ /* 0x004fe200078ec0ff */
[----:B------:R1:W-:Y:S01]  /*83a0*/  @!P1 ST.E.64 desc[UR42][R10.64], R44 ;  /* 0x0000002c0a009985 */ /* 0x0003e2000c101b2a */
[----:B------:R-:W-:Y:S01]  /*83b0*/  @!P3 LOP3.LUT R19, R19, 0xfffffffe, RZ, 0xc0, !PT ;  /* 0xfffffffe1313b812 */ /* 0x000fe200078ec0ff */
[----:B------:R-:W-:Y:S01]  /*83c0*/  VIADD R18, R0, 0x68 ;  /* 0x0000006800127836 */ /* 0x000fe20000000000 */
[----:B---3--:R-:W-:Y:S01]  /*83d0*/  @!P4 LOP3.LUT R15, R20, 0xfffffffe, RZ, 0xc0, !PT ;  /* 0xfffffffe140fc812 */ /* 0x008fe200078ec0ff */
[----:B------:R-:W-:Y:S01]  /*83e0*/  VIADD R20, R0, 0x78 ;  /* 0x0000007800147836 */ /* 0x000fe20000000000 */
[----:B------:R-:W-:-:S02]  /*83f0*/  @!P5 LOP3.LUT R21, R21, 0xfffffffe, RZ, 0xc0, !PT ;  /* 0xfffffffe1515d812 */ /* 0x000fc400078ec0ff */
[----:B------:R-:W-:Y:S02]  /*8400*/  IADD3 R23, R0, 0x58, RZ ;  /* 0x0000005800177810 */ /* 0x000fe40007ffe0ff */
[----:B------:R-:W-:Y:S01]  /*8410*/  @!P6 LOP3.LUT R17, R22, 0xfffffffe, RZ, 0xc0, !PT ;  /* 0xfffffffe1611e812 */ /* 0x000fe200078ec0ff */
[--C-:B0-----:R-:W-:Y:S01]  /*8420*/  @!P2 IMAD.WIDE R8, R13, 0x4, R2.reuse ;  /* 0x000000040d08a825 */ /* 0x101fe200078e0202 */
[----:B------:R-:W-:Y:S02]  /*8430*/  ISETP.GE.AND P1, PT, R23, UR4, PT ;  /* 0x0000000417007c0c */ /* 0x000fe4000bf26270 */
[----:B------:R-:W-:Y:S01]  /*8440*/  ISETP.GE.AND P0, PT, R24, UR4, PT ;  /* 0x0000000418007c0c */ /* 0x000fe2000bf06270 */
[--C-:B-1----:R-:W-:Y:S01]  /*8450*/  @!P3 IMAD.WIDE R10, R19, 0x4, R2.reuse ;  /* 0x00000004130ab825 */ /* 0x102fe200078e0202 */
[----:B------:R0:W-:Y:S01]  /*8460*/  @!P2 ST.E.64 desc[UR42][R8.64], R48 ;  /* 0x000000300800a985 */ /* 0x0001e2000c101b2a */
[----:B------:R-:W-:Y:S02]  /*8470*/  IADD3 R22, R0, 0x88, RZ ;  /* 0x0000008800167810 */ /* 0x000fe40007ffe0ff */
[----:B------:R-:W-:Y:S01]  /*8480*/  @!P4 IMAD.WIDE R12, R15, 0x4, R2 ;  /* 0x000000040f0cc825 */ /* 0x000fe200078e0202 */
[----:B------:R1:W-:Y:S01]  /*8490*/  @!P3 ST.E.64 desc[UR42][R10.64], R52 ;  /* 0x000000340a00b985 */ /* 0x0003e2000c101b2a */
[----:B------:R-:W-:-:S02]  /*84a0*/  ISETP.GE.AND P2, PT, R18, UR4, PT ;  /* 0x0000000412007c0c */ /* 0x000fc4000bf46270 */
[--C-:B------:R-:W-:Y:S01]  /*84b0*/  @!P5 IMAD.WIDE R14, R21, 0x4, R2.reuse ;  /* 0x00000004150ed825 */ /* 0x100fe200078e0202 */
[----:B------:R2:W-:Y:S01]  /*84c0*/  @!P4 ST.E.64 desc[UR42][R12.64], R56 ;  /* 0x000000380c00c985 */ /* 0x0005e2000c101b2a */
[----:B------:R-:W-:Y:S02]  /*84d0*/  ISETP.GE.AND P3, PT, R22, UR4, PT ;  /* 0x0000000416007c0c */ /* 0x000fe4000bf66270 */
[----:B------:R-:W-:Y:S01]  /*84e0*/  @!P6 IMAD.WIDE R16, R17, 0x4, R2 ;  /* 0x000000041110e825 */ /* 0x000fe200078e0202 */
[----:B------:R3:W-:Y:S01]  /*84f0*/  @!P5 ST.E.64 desc[UR42][R14.64], R60 ;  /* 0x0000003c0e00d985 */ /* 0x0007e2000c101b2a */
[----:B------:R-:W-:Y:S02]  /*8500*/  ISETP.GE.AND P5, PT, R20, UR4, PT ;  /* 0x0000000414007c0c */ /* 0x000fe4000bfa6270 */
[C---:B------:R-:W-:Y:S01]  /*8510*/  VIADD R19, R0.reuse, 0x70 ;  /* 0x0000007000137836 */ /* 0x040fe20000000000 */
[----:B------:R5:W-:Y:S01]  /*8520*/  @!P6 ST.E.64 desc[UR42][R16.64], R64 ;  /* 0x000000401000e985 */ /* 0x000be2000c101b2a */
[----:B------:R-:W-:Y:S01]  /*8530*/  VIADD R21, R0, 0x80 ;  /* 0x0000008000157836 */ /* 0x000fe20000000000 */
[----:B------:R-:W-:-:S02]  /*8540*/  @!P1 LEA.HI R23, R23, R23, RZ, 0x1 ;  /* 0x0000001717179211 */ /* 0x000fc400078f08ff */
[----:B------:R-:W-:Y:S02]  /*8550*/  ISETP.GE.AND P6, PT, R19, UR4, PT ;  /* 0x0000000413007c0c */ /* 0x000fe4000bfc6270 */
[----:B------:R-:W-:Y:S02]  /*8560*/  ISETP.GE.AND P4, PT, R21, UR4, PT ;  /* 0x0000000415007c0c */ /* 0x000fe4000bf86270 */
[----:B------:R-:W-:Y:S02]  /*8570*/  @!P0 LEA.HI R24, R24, R24, RZ, 0x1 ;  /* 0x0000001818188211 */ /* 0x000fe400078f08ff */
[----:B0-----:R-:W-:Y:S01]  /*8580*/  @!P1 LOP3.LUT R9, R23, 0xfffffffe, RZ, 0xc0, !PT ;  /* 0xfffffffe17099812 */ /* 0x001fe200078ec0ff */
[----:B------:R-:W-:Y:S01]  /*8590*/  VIADD R23, R0, 0x90 ;  /* 0x0000009000177836 */ /* 0x000fe20000000000 */
[----:B-1----:R-:W-:Y:S01]  /*85a0*/  @!P0 LOP3.LUT R11, R24, 0xfffffffe, RZ, 0xc0, !PT ;  /* 0xfffffffe180b8812 */ /* 0x002fe200078ec0ff */
[----:B------:R-:W-:Y:S01]  /*85b0*/  VIADD R24, R0, 0x98 ;  /* 0x0000009800187836 */ /* 0x000fe20000000000 */
        /* <DEDUP_REMOVED lines=12> */
[----:B---3--:R-:W-:-:S02]  /*8680*/  @!P5 LOP3.LUT R15, R20, 0xfffffffe, RZ, 0xc0, !PT ;  /* 0xfffffffe140fd812 */ /* 0x008fc400078ec0ff */
[----:B------:R-:W-:Y:S02]  /*8690*/  @!P4 LOP3.LUT R21, R21, 0xfffffffe, RZ, 0xc0, !PT ;  /* 0xfffffffe1515c812 */ /* 0x000fe400078ec0ff */
[----:B-----5:R-:W-:Y:S01]  /*86a0*/  @!P3 LOP3.LUT R17, R22, 0xfffffffe, RZ, 0xc0, !PT ;  /* 0xfffffffe1611b812 */ /* 0x020fe200078ec0ff */
[----:B------:R-:W-:Y:S01]  /*86b0*/  VIADD R22, R0, 0xc0 ;  /* 0x000000c000167836 */ /* 0x000fe20000000000 */
[----:B------:R-:W-:Y:S01]  /*86c0*/  ISETP.GE.AND P0, PT, R23, UR4, PT ;  /* 0x0000000417007c0c */ /* 0x000fe2000bf06270 */
[--C-:B0-----:R-:W-:Y:S01]  /*86d0*/  @!P2 IMAD.WIDE R8, R13, 0x4, R2.reuse ;  /* 0x000000040d08a825 */ /* 0x101fe200078e0202 */
[----:B------:R-:W-:Y:S02]  /*86e0*/  ISETP.GE.AND P1, PT, R24, UR4, PT ;  /* 0x0000000418007c0c */ /* 0x000fe4000bf26270 */
[----:B------:R-:W-:Y:S01]  /*86f0*/  IADD3 R20, R0, 0xb0, RZ ;  /* 0x000000b000147810 */ /* 0x000fe20007ffe0ff */
[----:B-1----:R-:W-:Y:S01]  /*8700*/  @!P6 IMAD.WIDE R10, R19, 0x4, R2 ;  /* 0x00000004130ae825 */ /* 0x002fe200078e0202 */
[----:B------:R0:W-:Y:S01]  /*8710*/  @!P2 ST.E.64 desc[UR42][R8.64], R76 ;  /* 0x0000004c0800a985 */ /* 0x0001e2000c101b2a */
[----:B------:R-:W-:-:S02]  /*8720*/  ISETP.GE.AND P2, PT, R18, UR4, PT ;  /* 0x0000000412007c0c */ /* 0x000fc4000bf46270 */
[--C-:B------:R-:W-:Y:S01]  /*8730*/  @!P5 IMAD.WIDE R12, R15, 0x4, R2.reuse ;  /* 0x000000040f0cd825 */ /* 0x100fe200078e0202 */
[----:B------:R1:W-:Y:S01]  /*8740*/  @!P6 ST.E.64 desc[UR42][R10.64], R80 ;  /* 0x000000500a00e985 */ /* 0x0003e2000c101b2a */
[----:B------:R-:W-:Y:S02]  /*8750*/  ISETP.GE.AND P6, PT, R22, UR4, PT ;  /* 0x0000000416007c0c */ /* 0x000fe4000bfc6270 */
[--C-:B------:R-:W-:Y:S01]  /*8760*/  @!P4 IMAD.WIDE R14, R21, 0x4, R2.reuse ;  /* 0x00000004150ec825 */ /* 0x100fe200078e0202 */
[----:B------:R2:W-:Y:S01]  /*8770*/  @!P5 ST.E.64 desc[UR42][R12.64], R84 ;  /* 0x000000540c00d985 */ /* 0x0005e2000c101b2a */
[----:B------:R-:W-:Y:S02]  /*8780*/  @!P0 LEA.HI R23, R23, R23, RZ, 0x1 ;  /* 0x0000001717178211 */ /* 0x000fe400078f08ff */
[----:B------:R-:W-:Y:S01]  /*8790*/  @!P3 IMAD.WIDE R16, R17, 0x4, R2 ;  /* 0x000000041110b825 */ /* 0x000fe200078e0202 */
[----:B------:R3:W-:Y:S01]  /*87a0*/  @!P4 ST.E.64 desc[UR42][R14.64], R88 ;  /* 0x000000580e00c985 */ /* 0x0007e2000c101b2a */
[----:B------:R-:W-:-:S02]  /*87b0*/  ISETP.GE.AND P4, PT, R20, UR4, PT ;  /* 0x0000000414007c0c */ /* 0x000fc4000bf86270 */
[C---:B------:R-:W-:Y:S01]  /*87c0*/  VIADD R19, R0.reuse, 0xa8 ;  /* 0x000000a800137836 */ /* 0x040fe20000000000 */
[----:B------:R5:W-:Y:S01]  /*87d0*/  @!P3 ST.E.64 desc[UR42][R16.64], R92 ;  /* 0x0000005c1000b985 */ /* 0x000be2000c101b2a */
[----:B------:R-:W-:Y:S01]  /*87e0*/  VIADD R21, R0, 0xb8 ;  /* 0x000000b800157836 */ /* 0x000fe20000000000 */
[----:B------:R-:W-:Y:S02]  /*87f0*/  @!P1 LEA.HI R24, R24, R24, RZ, 0x1 ;  /* 0x0000001818189211 */ /* 0x000fe400078f08ff */
[----:B------:R-:W-:Y:S02]  /*8800*/  ISETP.GE.AND P3, PT, R19, UR4, PT ;  /* 0x0000000413007c0c */ /* 0x000fe4000bf66270 */
[----:B------:R-:W-:Y:S02]  /*8810*/  ISETP.GE.AND P5, PT, R21, UR4, PT ;  /* 0x0000000415007c0c */ /* 0x000fe4000bfa6270 */
[----:B0-----:R-:W-:Y:S02]  /*8820*/  @!P0 LOP3.LUT R9, R23, 0xfffffffe, RZ, 0xc0, !PT ;  /* 0xfffffffe17098812 */ /* 0x001fe400078ec0ff */
[----:B------:R-:W-:-:S02]  /*8830*/  @!P2 LEA.HI R18, R18, R18, RZ, 0x1 ;  /* 0x000000121212a211 */ /* 0x000fc400078f08ff */
[----:B-1----:R-:W-:Y:S01]  /*8840*/  @!P1 LOP3.LUT R11, R24, 0xfffffffe, RZ, 0xc0, !PT ;  /* 0xfffffffe180b9812 */ /* 0x002fe200078ec0ff */
[--C-:B------:R-:W-:Y:S01]  /*8850*/  @!P0 IMAD.WIDE R8, R9, 0x4, R2.reuse ;  /* 0x0000000409088825 */ /* 0x100fe200078e0202 */
[----:B------:R-:W-:Y:S02]  /*8860*/  @!P4 LEA.HI R20, R20, R20, RZ, 0x1 ;  /* 0x000000141414c211 */ /* 0x000fe400078f08ff */
[----:B--2---:R-:W-:Y:S01]  /*8870*/  @!P2 LOP3.LUT R13, R18, 0xfffffffe, RZ, 0xc0, !PT ;  /* 0xfffffffe120da812 */ /* 0x004fe200078ec0ff */
[--C-:B------:R-:W-:Y:S01]  /*8880*/  @!P1 IMAD.WIDE R10, R11, 0x4, R2.reuse ;  /* 0x000000040b0a9825 */ /* 0x100fe200078e0202 */
[----:B------:R-:W-:Y:S01]  /*8890*/  @!P3 LEA.HI R19, R19, R19, RZ, 0x1 ;  /* 0x000000131313b211 */ /* 0x000fe200078f08ff */
[----:B------:R0:W-:Y:S01]  /*88a0*/  @!P0 ST.E.64 desc[UR42][R8.64], R96 ;  /* 0x0000006008008985 */ /* 0x0001e2000c101b2a */
[----:B------:R-:W-:Y:S01]  /*88b0*/  @!P5 LEA.HI R21, R21, R21, RZ, 0x1 ;  /* 0x000000151515d211 */ /* 0x000fe200078f08ff */
[----:B------:R-:W-:Y:S01]  /*88c0*/  @!P2 IMAD.WIDE R12, R13, 0x4, R2 ;  /* 0x000000040d0ca825 */ /* 0x000fe200078e0202 */
[----:B------:R-:W-:Y:S01]  /*88d0*/  @!P3 LOP3.LUT R19, R19, 0xfffffffe, RZ, 0xc0, !PT ;  /* 0xfffffffe1313b812 */ /* 0x000fe200078ec0ff */
[----:B------:R1:W-:Y:S01]  /*88e0*/  @!P1 ST.E.64 desc[UR42][R10.64], R100 ;  /* 0x000000640a009985 */ /* 0x0003e2000c101b2a */
[----:B------:R-:W-:Y:S01]  /*88f0*/  @!P6 LEA.HI R22, R22, R22, RZ, 0x1 ;  /* 0x000000161616e211 */ /* 0x000fe200078f08ff */
[----:B------:R-:W-:Y:S01]  /*8900*/  VIADD R18, R0, 0xc8 ;  /* 0x000000c800127836 */ /* 0x000fe20000000000 */
[----:B---3--:R-:W-:Y:S01]  /*8910*/  @!P4 LOP3.LUT R15, R20, 0xfffffffe, RZ, 0xc0, !PT ;  /* 0xfffffffe140fc812 */ /* 0x008fe200078ec0ff */
[----:B------:R-:W-:Y:S01]  /*8920*/  @!P2 ST.E.64 desc[UR42][R12.64], R104 ;  /* 0x000000680c00a985 */ /* 0x000fe2000c101b2a */
[----:B------:R-:W-:-:S02]  /*8930*/  @!P5 LOP3.LUT R21, R21, 0xfffffffe, RZ, 0xc0, !PT ;  /* 0xfffffffe1515d812 */ /* 0x000fc400078ec0ff */
[----:B-----5:R-:W-:Y:S02]  /*8940*/  @!P6 LOP3.LUT R17, R22, 0xfffffffe, RZ, 0xc0, !PT ;  /* 0xfffffffe1611e812 */ /* 0x020fe400078ec0ff */
[----:B------:R-:W-:Y:S01]  /*8950*/  IADD3 R20, R0, 0xd8, RZ ;  /* 0x000000d800147810 */ /* 0x000fe20007ffe0ff */
[--C-:B0-----:R-:W-:Y:S01]  /*8960*/  @!P3 IMAD.WIDE R8, R19, 0x4, R2.reuse ;  /* 0x000000041308b825 */ /* 0x101fe200078e0202 */
[----:B------:R-:W-:Y:S02]  /*8970*/  ISETP.GE.AND P0, PT, R18, UR4, PT ;  /* 0x0000000412007c0c */ /* 0x000fe4000bf06270 */
[----:B------:R-:W-:Y:S01]  /*8980*/  ISETP.GE.AND P2, PT, R20, UR4, PT ;  /* 0x0000000414007c0c */ /* 0x000fe2000bf46270 */
[--C-:B-1----:R-:W-:Y:S01]  /*8990*/  @!P4 IMAD.WIDE R10, R15, 0x4, R2.reuse ;  /* 0x000000040f0ac825 */ /* 0x102fe200078e0202 */
[----:B------:R0:W-:Y:S03]  /*89a0*/  @!P3 ST.E.64 desc[UR42][R8.64], R108 ;  /* 0x0000006c0800b985 */ /* 0x0001e6000c101b2a */
[--C-:B------:R-:W-:Y:S01]  /*89b0*/  @!P5 IMAD.WIDE R14, R21, 0x4, R2.reuse ;  /* 0x00000004150ed825 */ /* 0x100fe200078e0202 */
[----:B------:R1:W-:Y:S03]  /*89c0*/  @!P4 ST.E.64 desc[UR42][R10.64], R112 ;  /* 0x000000700a00c985 */ /* 0x0003e6000c101b2a */
[----:B------:R-:W-:Y:S01]  /*89d0*/  VIADD R19, R0, 0xd0 ;  /* 0x000000d000137836 */ /* 0x000fe20000000000 */
[----:B------:R2:W-:Y:S01]  /*89e0*/  @!P5 ST.E.64 desc[UR42][R14.64], R116 ;  /* 0x000000740e00d985 */ /* 0x0005e2000c101b2a */
[----:B------:R-:W-:Y:S01]  /*89f0*/  @!P6 IMAD.WIDE R16, R17, 0x4, R2 ;  /* 0x000000041110e825 */ /* 0x000fe200078e0202 */
[----:B------:R-:W-:-:S02]  /*8a00*/  @!P0 LEA.HI R18, R18, R18, RZ, 0x1 ;  /* 0x0000001212128211 */ /* 0x000fc400078f08ff */
[----:B------:R-:W-:Y:S01]  /*8a10*/  ISETP.GE.AND P1, PT, R19, UR4, PT ;  /* 0x0000000413007c0c */ /* 0x000fe2000bf26270 */
[C---:B------:R-:W-:Y:S01]  /*8a20*/  VIADD R21, R0.reuse, 0xe0 ;  /* 0x000000e000157836 */ /* 0x040fe20000000000 */
[----:B------:R3:W-:Y:S01]  /*8a30*/  @!P6 ST.E.64 desc[UR42][R16.64], R120 ;  /* 0x000000781000e985 */ /* 0x0007e2000c101b2a */
[----:B0-----:R-:W-:Y:S01]  /*8a40*/  VIADD R9, R0, 0xf8 ;  /* 0x000000f800097836 */ /* 0x001fe20000000000 */
[----:B------:R-:W-:Y:S01]  /*8a50*/  @!P2 LEA.HI R20, R20, R20, RZ, 0x1 ;  /* 0x000000141414a211 */ /* 0x000fe200078f08ff */
[C---:B------:R-:W-:Y:S01]  /*8a60*/  VIADD R12, R0.reuse, 0xe8 ;  /* 0x000000e8000c7836 */ /* 0x040fe20000000000 */
[----:B------:R-:W-:Y:S01]  /*8a70*/  ISETP.GE.AND P3, PT, R21, UR4, PT ;  /* 0x0000000415007c0c */ /* 0x000fe2000bf66270 */
[----:B------:R-:W-:Y:S01]  /*8a80*/  VIADD R13, R0, 0xf0 ;  /* 0x000000f0000d7836 */ /* 0x000fe20000000000 */
[----:B------:R-:W-:Y:S02]  /*8a90*/  ISETP.GE.AND P6, PT, R9, UR4, PT ;  /* 0x0000000409007c0c */ /* 0x000fe4000bfc6270 */
[----:B------:R-:W-:-:S02]  /*8aa0*/  ISETP.GE.AND P4, PT, R12, UR4, PT ;  /* 0x000000040c007c0c */ /* 0x000fc4000bf86270 */
[----:B------:R-:W-:Y:S02]  /*8ab0*/  ISETP.GE.AND P5, PT, R13, UR4, PT ;  /* 0x000000040d007c0c */ /* 0x000fe4000bfa6270 */
[----:B------:R-:W-:-:S04]  /*8ac0*/  @!P1 LEA.HI R19, R19, R19, RZ, 0x1 ;  /* 0x0000001313139211 */ /* 0x000fc800078f08ff */
[----:B-1----:R-:W-:Y:S02]  /*8ad0*/  @!P1 LOP3.LUT R11, R19, 0xfffffffe, RZ, 0xc0, !PT ;  /* 0xfffffffe130b9812 */ /* 0x002fe400078ec0ff */
[----:B------:R-:W-:Y:S02]  /*8ae0*/  @!P3 LEA.HI R21, R21, R21, RZ, 0x1 ;  /* 0x000000151515b211 */ /* 0x000fe400078f08ff */
[----:B------:R-:W-:Y:S02]  /*8af0*/  @!P6 LEA.HI R10, R9, R9, RZ, 0x1 ;  /* 0x00000009090ae211 */ /* 0x000fe400078f08ff */
[----:B------:R-:W-:Y:S02]  /*8b00*/  @!P4 LEA.HI R12, R12, R12, RZ, 0x1 ;  /* 0x0000000c0c0cc211 */ /* 0x000fe400078f08ff */
[----:B------:R-:W-:Y:S02]  /*8b10*/  @!P5 LEA.HI R8, R13, R13, RZ, 0x1 ;  /* 0x0000000d0d08d211 */ /* 0x000fe400078f08ff */
[----:B------:R-:W-:-:S02]  /*8b20*/  @!P0 LOP3.LUT R9, R18, 0xfffffffe, RZ, 0xc0, !PT ;  /* 0xfffffffe12098812 */ /* 0x000fc400078ec0ff */
[----:B------:R-:W-:Y:S02]  /*8b30*/  @!P2 LOP3.LUT R13, R20, 0xfffffffe, RZ, 0xc0, !PT ;  /* 0xfffffffe140da812 */ /* 0x000fe400078ec0ff */
[----:B--2---:R-:W-:Y:S02]  /*8b40*/  @!P3 LOP3.LUT R15, R21, 0xfffffffe, RZ, 0xc0, !PT ;  /* 0xfffffffe150fb812 */ /* 0x004fe400078ec0ff */
[----:B---3--:R-:W-:Y:S01]  /*8b50*/  @!P4 LOP3.LUT R17, R12, 0xfffffffe, RZ, 0xc0, !PT ;  /* 0xfffffffe0c11c812 */ /* 0x008fe200078ec0ff */
[--C-:B------:R-:W-:Y:S01]  /*8b60*/  @!P2 IMAD.WIDE R12, R13, 0x4, R2.reuse ;  /* 0x000000040d0ca825 */ /* 0x100fe200078e0202 */
[----:B------:R-:W-:Y:S02]  /*8b70*/  @!P5 LOP3.LUT R19, R8, 0xfffffffe, RZ, 0xc0, !PT ;  /* 0xfffffffe0813d812 */ /* 0x000fe400078ec0ff */
[----:B------:R-:W-:Y:S01]  /*8b80*/  @!P6 LOP3.LUT R21, R10, 0xfffffffe, RZ, 0xc0, !PT ;  /* 0xfffffffe0a15e812 */ /* 0x000fe200078ec0ff */
[----:B------:R-:W-:-:S04]  /*8b90*/  @!P0 IMAD.WIDE R8, R9, 0x4, R2 ;  /* 0x0000000409088825 */ /* 0x000fc800078e0202 */
[--C-:B------:R-:W-:Y:S01]  /*8ba0*/  @!P1 IMAD.WIDE R10, R11, 0x4, R2.reuse ;  /* 0x000000040b0a9825 */ /* 0x100fe200078e0202 */
[----:B------:R0:W-:Y:S03]  /*8bb0*/  @!P0 ST.E.64 desc[UR42][R8.64], R124 ;  /* 0x0000007c08008985 */ /* 0x0001e6000c101b2a */
[--C-:B------:R-:W-:Y:S01]  /*8bc0*/  @!P3 IMAD.WIDE R14, R15, 0x4, R2.reuse ;  /* 0x000000040f0eb825 */ /* 0x100fe200078e0202 */
[----:B------:R0:W-:Y:S03]  /*8bd0*/  @!P1 ST.E.64 desc[UR42][R10.64], R128 ;  /* 0x000000800a009985 */ /* 0x0001e6000c101b2a */
[--C-:B------:R-:W-:Y:S01]  /*8be0*/  @!P4 IMAD.WIDE R16, R17, 0x4, R2.reuse ;  /* 0x000000041110c825 */ /* 0x100fe200078e0202 */
[----:B------:R0:W-:Y:S03]  /*8bf0*/  @!P2 ST.E.64 desc[UR42][R12.64], R132 ;  /* 0x000000840c00a985 */ /* 0x0001e6000c101b2a */
[--C-:B------:R-:W-:Y:S01]  /*8c00*/  @!P5 IMAD.WIDE R18, R19, 0x4, R2.reuse ;  /* 0x000000041312d825 */ /* 0x100fe200078e0202 */
[----:B------:R0:W-:Y:S03]  /*8c10*/  @!P3 ST.E.64 desc[UR42][R14.64], R136 ;  /* 0x000000880e00b985 */ /* 0x0001e6000c101b2a */
[----:B------:R-:W-:Y:S01]  /*8c20*/  @!P6 IMAD.WIDE R2, R21, 0x4, R2 ;  /* 0x000000041502e825 */ /* 0x000fe200078e0202 */
[----:B------:R0:W-:Y:S04]  /*8c30*/  @!P4 ST.E.64 desc[UR42][R16.64], R140 ;  /* 0x0000008c1000c985 */ /* 0x0001e8000c101b2a */
[----:B------:R0:W-:Y:S04]  /*8c40*/  @!P5 ST.E.64 desc[UR42][R18.64], R144 ;  /* 0x000000901200d985 */ /* 0x0001e8000c101b2a */
[----:B------:R0:W-:Y:S02]  /*8c50*/  @!P6 ST.E.64 desc[UR42][R2.64], R148 ;  /* 0x000000940200e985 */ /* 0x0001e4000c101b2a */
.L_x_46:
[----:B------:R-:W-:Y:S05]  /*8c60*/  BSYNC B0 ;  /* 0x0000000000007941 */ /* 0x000fea0003800000 */
.L_x_45:
[----:B------:R-:W-:Y:S01]  /*8c70*/  IADD3 R7, R7, 0x8, RZ ;  /* 0x0000000807077810 */ /* 0x000fe20007ffe0ff */
[----:B0-2---:R0:W2:Y:S03]  /*8c80*/  SHFL.IDX PT, R3, R5, 0x1, 0x1c1f ;  /* 0x003c1f0005037f89 */ /* 0x0050a600000e0000 */
[----:B------:R-:W-:Y:S01]  /*8c90*/  ISETP.GE.AND P0, PT, R7, R6, PT ;  /* 0x000000060700720c */ /* 0x000fe20003f06270 */
[----:B-1----:R0:W1:-:S12]  /*8ca0*/  SHFL.IDX PT, R2, R4, 0x1, 0x1c1f ;  /* 0x003c1f0004027f89 */ /* 0x00205800000e0000 */
        /* <DEDUP_REMOVED lines=9> */
[----:B------:R-:W-:Y:S01]  /*8d40*/  VIADD R13, R0, 0x30 ;  /* 0x00000030000d7836 */ /* 0x000fe20000000000 */
[----:B------:R-:W-:Y:S01]  /*8d50*/  ISETP.GE.AND P5, PT, R10, UR4, PT ;  /* 0x000000040a007c0c */ /* 0x000fe2000bfa6270 */
[C---:B------:R-:W-:Y:S01]  /*8d60*/  VIADD R14, R0.reuse, 0x38 ;  /* 0x00000038000e7836 */ /* 0x040fe20000000000 */
[----:B------:R-:W-:Y:S01]  /*8d70*/  ISETP.GE.AND P6, PT, R11, UR4, PT ;  /* 0x000000040b007c0c */ /* 0x000fe2000bfc6270 */
[C---:B------:R-:W-:Y:S01]  /*8d80*/  VIADD R15, R0.reuse, 0x40 ;  /* 0x00000040000f7836 */ /* 0x040fe20000000000 */
[C---:B------:R-:W-:Y:S01]  /*8d90*/  IADD3 R12, R0.reuse, 0x28, RZ ;  /* 0x00000028000c7810 */ /* 0x040fe20007ffe0ff */
[C---:B------:R-:W-:Y:S01]  /*8da0*/  VIADD R16, R0.reuse, 0x48 ;  /* 0x0000004800107836 */ /* 0x040fe20000000000 */
[C---:B------:R-:W-:Y:S01]  /*8db0*/  IADD3 R18, R0.reuse, 0x50, RZ ;  /* 0x0000005000127810 */ /* 0x040fe20007ffe0ff */
[C---:B------:R-:W-:Y:S01]  /*8dc0*/  VIADD R19, R0.reuse, 0x58 ;  /* 0x0000005800137836 */ /* 0x040fe20000000000 */
[C---:B------:R-:W-:Y:S01]  /*8dd0*/  @!P0 LEA.HI R4, R0.reuse, R0, RZ, 0x1 ;  /* 0x0000000000048211 */ /* 0x040fe200078f08ff */
[----:B------:R-:W-:Y:S01]  /*8de0*/  VIADD R20, R0, 0x80 ;  /* 0x0000008000147836 */ /* 0x000fe20000000000 */
[----:B------:R-:W-:-:S02]  /*8df0*/  @!P1 LEA.HI R6, R5, R5, RZ, 0x1 ;  /* 0x0000000505069211 */ /* 0x000fc400078f08ff */
[----:B------:R-:W-:Y:S02]  /*8e00*/  @!P2 LEA.HI R8, R7, R7, RZ, 0x1 ;  /* 0x000000070708a211 */ /* 0x000fe400078f08ff */
[----:B------:R-:W-:Y:S02]  /*8e10*/  @!P0 LOP3.LUT R5, R4, 0xfffffffe, RZ, 0xc0, !PT ;  /* 0xfffffffe04058812 */ /* 0x000fe400078ec0ff */
[----:B------:R-:W-:Y:S02]  /*8e20*/  @!P1 LOP3.LUT R7, R6, 0xfffffffe, RZ, 0xc0, !PT ;  /* 0xfffffffe06079812 */ /* 0x000fe400078ec0ff */
[----:B------:R-:W-:Y:S01]  /*8e30*/  @!P2 LOP3.LUT R9, R8, 0xfffffffe, RZ, 0xc0, !PT ;  /* 0xfffffffe0809a812 */ /* 0x000fe200078ec0ff */
[--C-:B-12---:R-:W-:Y:S01]  /*8e40*/  @!P0 IMAD.WIDE R4, R5, 0x4, R2.reuse ;  /* 0x0000000405048825 */ /* 0x106fe200078e0202 */
[----:B------:R-:W-:Y:S02]  /*8e50*/  ISETP.GE.AND P3, PT, R15, UR4, PT ;  /* 0x000000040f007c0c */ /* 0x000fe4000bf66270 */
[----:B------:R-:W-:Y:S01]  /*8e60*/  ISETP.GE.AND P4, PT, R16, UR4, PT ;  /* 0x0000000410007c0c */ /* 0x000fe2000bf86270 */
[----:B------:R-:W-:Y:S01]  /*8e70*/  @!P1 IMAD.WIDE R6, R7, 0x4, R2 ;  /* 0x0000000407069825 */ /* 0x000fe200078e0202 */
[----:B------:R0:W-:Y:S01]  /*8e80*/  @!P0 ST.E.64 desc[UR42][R4.64], R26 ;  /* 0x0000001a04008985 */ /* 0x0001e2000c101b2a */
[----:B------:R-:W-:-:S02]  /*8e90*/  ISETP.GE.AND P0, PT, R12, UR4, PT ;  /* 0x000000040c007c0c */ /* 0x000fc4000bf06270 */
[----:B------:R-:W-:Y:S01]  /*8ea0*/  @!P2 IMAD.WIDE R8, R9, 0x4, R2 ;  /* 0x000000040908a825 */ /* 0x000fe200078e0202 */
[----:B------:R1:W-:Y:S01]  /*8eb0*/  @!P1 ST.E.64 desc[UR42][R6.64], R30 ;  /* 0x0000001e06009985 */ /* 0x0003e2000c101b2a */
[----:B------:R-:W-:Y:S02]  /*8ec0*/  ISETP.GE.AND P1, PT, R13, UR4, PT ;  /* 0x000000040d007c0c */ /* 0x000fe4000bf26270 */
[----:B------:R-:W-:Y:S01]  /*8ed0*/  @!P5 LEA.HI R10, R10, R10, RZ, 0x1 ;  /* 0x0000000a0a0ad211 */ /* 0x000fe200078f08ff */
[----:B------:R2:W-:Y:S01]  /*8ee0*/  @!P2 ST.E.64 desc[UR42][R8.64], R34 ;  /* 0x000000220800a985 */ /* 0x0005e2000c101b2a */
[----:B------:R-:W-:Y:S02]  /*8ef0*/  ISETP.GE.AND P2, PT, R14, UR4, PT ;  /* 0x000000040e007c0c */ /* 0x000fe4000bf46270 */
[----:B------:R-:W-:Y:S02]  /*8f00*/  @!P6 LEA.HI R11, R11, R11, RZ, 0x1 ;  /* 0x0000000b0b0be211 */ /* 0x000fe400078f08ff */
[----:B------:R-:W-:-:S02]  /*8f10*/  @!P3 LEA.HI R15, R15, R15, RZ, 0x1 ;  /* 0x0000000f0f0fb211 */ /* 0x000fc400078f08ff */
[----:B0-----:R-:W-:Y:S02]  /*8f20*/  @!P5 LOP3.LUT R5, R10, 0xfffffffe, RZ, 0xc0, !PT ;  /* 0xfffffffe0a05d812 */ /* 0x001fe400078ec0ff */
[----:B------:R-:W-:Y:S02]  /*8f30*/  @!P0 LEA.HI R12, R12, R12, RZ, 0x1 ;  /* 0x0000000c0c0c8211 */ /* 0x000fe400078f08ff */
[----:B-1----:R-:W-:Y:S01]  /*8f40*/  @!P6 LOP3.LUT R7, R11, 0xfffffffe, RZ, 0xc0, !PT ;  /* 0xfffffffe0b07e812 */ /* 0x002fe200078ec0ff */
[--C-:B------:R-:W-:Y:S01]  /*8f50*/  @!P5 IMAD.WIDE R4, R5, 0x4, R2.reuse ;  /* 0x000000040504d825 */ /* 0x100fe200078e0202 */
[----:B------:R-:W-:Y:S02]  /*8f60*/  @!P1 LEA.HI R13, R13, R13, RZ, 0x1 ;  /* 0x0000000d0d0d9211 */ /* 0x000fe400078f08ff */
[----:B------:R-:W-:Y:S01]  /*8f70*/  @!P2 LEA.HI R14, R14, R14, RZ, 0x1 ;  /* 0x0000000e0e0ea211 */ /* 0x000fe200078f08ff */
[----:B------:R-:W-:Y:S01]  /*8f80*/  @!P6 IMAD.WIDE R6, R7, 0x4, R2 ;  /* 0x000000040706e825 */ /* 0x000fe200078e0202 */
[----:B------:R-:W-:Y:S01]  /*8f90*/  @!P4 LEA.HI R16, R16, R16, RZ, 0x1 ;  /* 0x000000101010c211 */ /* 0x000fe200078f08ff */
[----:B------:R0:W-:Y:S01]  /*8fa0*/  @!P5 ST.E.64 desc[UR42][R4.64], R38 ;  /* 0x000000260400d985 */ /* 0x0001e2000c101b2a */
[----:B--2---:R-:W-:-:S02]  /*8fb0*/  @!P0 LOP3.LUT R9, R12, 0xfffffffe, RZ, 0xc0, !PT ;  /* 0xfffffffe0c098812 */ /* 0x004fc400078ec0ff */
[----:B------:R-:W-:Y:S01]  /*8fc0*/  @!P1 LOP3.LUT R13, R13, 0xfffffffe, RZ, 0xc0, !PT ;  /* 0xfffffffe0d0d9812 */ /* 0x000fe200078ec0ff */
[----:B------:R1:W-:Y:S01]  /*8fd0*/  @!P6 ST.E.64 desc[UR42][R6.64], R42 ;  /* 0x0000002a0600e985 */ /* 0x0003e2000c101b2a */
[----:B------:R-:W-:Y:S01]  /*8fe0*/  @!P2 LOP3.LUT R11, R14, 0xfffffffe, RZ, 0xc0, !PT ;  /* 0xfffffffe0e0ba812 */ /* 0x000fe200078ec0ff */
[----:B------:R-:W-:Y:S01]  /*8ff0*/  VIADD R14, R0, 0x60 ;  /* 0x00000060000e7836 */ /* 0x000fe20000000000 */
[----:B------:R-:W-:Y:S02]  /*9000*/  @!P3 LOP3.LUT R15, R15, 0xfffffffe, RZ, 0xc0, !PT ;  /* 0xfffffffe0f0fb812 */ /* 0x000fe400078ec0ff */
[----:B------:R-:W-:Y:S01]  /*9010*/  @!P4 LOP3.LUT R17, R16, 0xfffffffe, RZ, 0xc0, !PT ;  /* 0xfffffffe1011c812 */ /* 0x000fe200078ec0ff */
[----:B------:R-:W-:Y:S01]  /*9020*/  VIADD R16, R0, 0x70 ;  /* 0x0000007000107836 */ /* 0x000fe20000000000 */
[----:B------:R-:W-:Y:S02]  /*9030*/  ISETP.GE.AND P5, PT, R18, UR4, PT ;  /* 0x0000000412007c0c */ /* 0x000fe4000bfa6270 */
[----:B------:R-:W-:Y:S01]  /*9040*/  ISETP.GE.AND P6, PT, R19, UR4, PT ;  /* 0x0000000413007c0c */ /* 0x000fe2000bfc6270 */
[----:B0-----:R-:W-:-:S04]  /*9050*/  @!P0 IMAD.WIDE R4, R9, 0x4, R2 ;  /* 0x0000000409048825 */ /* 0x001fc800078e0202 */
[--C-:B-1----:R-:W-:Y:S01]  /*9060*/  @!P1 IMAD.WIDE R6, R13, 0x4, R2.reuse ;  /* 0x000000040d069825 */ /* 0x102fe200078e0202 */
        /* <DEDUP_REMOVED lines=8> */
[----:B------:R-:W-:Y:S01]  /*90f0*/  @!P4 IMAD.WIDE R12, R17, 0x4, R2 ;  /* 0x00000004110cc825 */ /* 0x000fe200078e0202 */
[----:B------:R3:W-:Y:S01]  /*9100*/  @!P3 ST.E.64 desc[UR42][R10.64], R58 ;  /* 0x0000003a0a00b985 */ /* 0x0007e2000c101b2a */
[C---:B------:R-:W-:Y:S02]  /*9110*/  IADD3 R17, R0.reuse, 0x78, RZ ;  /* 0x0000007800117810 */ /* 0x040fe40007ffe0ff */
[----:B------:R-:W-:Y:S01]  /*9120*/  VIADD R15, R0, 0x68 ;  /* 0x00000068000f7836 */ /* 0x000fe20000000000 */
[----:B------:R5:W-:Y:S01]  /*9130*/  @!P4 ST.E.64 desc[UR42][R12.64], R62 ;  /* 0x0000003e0c00c985 */ /* 0x000be2000c101b2a */
[----:B------:R-:W-:Y:S02]  /*9140*/  ISETP.GE.AND P4, PT, R14, UR4, PT ;  /* 0x000000040e007c0c */ /* 0x000fe4000bf86270 */
[----:B------:R-:W-:Y:S02]  /*9150*/  ISETP.GE.AND P1, PT, R17, UR4, PT ;  /* 0x0000000411007c0c */ /* 0x000fe4000bf26270 */
[----:B------:R-:W-:-:S02]  /*9160*/  ISETP.GE.AND P3, PT, R15, UR4, PT ;  /* 0x000000040f007c0c */ /* 0x000fc4000bf66270 */
[----:B------:R-:W-:Y:S02]  /*9170*/  @!P6 LEA.HI R19, R19, R19, RZ, 0x1 ;  /* 0x000000131313e211 */ /* 0x000fe400078f08ff */
[----:B0-----:R-:W-:Y:S01]  /*9180*/  @!P5 LOP3.LUT R5, R18, 0xfffffffe, RZ, 0xc0, !PT ;  /* 0xfffffffe1205d812 */ /* 0x001fe200078ec0ff */
[C---:B------:R-:W-:Y:S01]  /*9190*/  VIADD R18, R0.reuse, 0x88 ;  /* 0x0000008800127836 */ /* 0x040fe20000000000 */
[----:B-1----:R-:W-:Y:S01]  /*91a0*/  @!P6 LOP3.LUT R7, R19, 0xfffffffe, RZ, 0xc0, !PT ;  /* 0xfffffffe1307e812 */ /* 0x002fe200078ec0ff */
[----:B------:R-:W-:Y:S01]  /*91b0*/  VIADD R19, R0, 0x90 ;  /* 0x0000009000137836 */ /* 0x000fe20000000000 */
[----:B------:R-:W-:Y:S01]  /*91c0*/  @!P2 LEA.HI R16, R16, R16, RZ, 0x1 ;  /* 0x000000101010a211 */ /* 0x000fe200078f08ff */
[--C-:B------:R-:W-:Y:S01]  /*91d0*/  @!P5 IMAD.WIDE R4, R5, 0x4, R2.reuse ;  /* 0x000000040504d825 */ /* 0x100fe200078e0202 */
[----:B------:R-:W-:Y:S02]  /*91e0*/  @!P4 LEA.HI R14, R14, R14, RZ, 0x1 ;  /* 0x0000000e0e0ec211 */ /* 0x000fe400078f08ff */
[----:B------:R-:W-:Y:S01]  /*91f0*/  @!P1 LEA.HI R17, R17, R17, RZ, 0x1 ;  /* 0x0000001111119211 */ /* 0x000fe200078f08ff */
[----:B------:R-:W-:Y:S01]  /*9200*/  @!P6 IMAD.WIDE R6, R7, 0x4, R2 ;  /* 0x000000040706e825 */ /* 0x000fe200078e0202 */
[----:B------:R-:W-:Y:S01]  /*9210*/  @!P3 LEA.HI R15, R15, R15, RZ, 0x1 ;  /* 0x0000000f0f0fb211 */ /* 0x000fe200078f08ff */
[----:B------:R0:W-:Y:S01]  /*9220*/  @!P5 ST.E.64 desc[UR42][R4.64], R66 ;  /* 0x000000420400d985 */ /* 0x0001e2000c101b2a */
[----:B------:R-:W-:-:S02]  /*9230*/  @!P0 LEA.HI R20, R20, R20, RZ, 0x1 ;  /* 0x0000001414148211 */ /* 0x000fc400078f08ff */
[----:B--2---:R-:W-:Y:S01]  /*9240*/  @!P4 LOP3.LUT R9, R14, 0xfffffffe, RZ, 0xc0, !PT ;  /* 0xfffffffe0e09c812 */ /* 0x004fe200078ec0ff */
[----:B------:R1:W-:Y:S01]  /*9250*/  @!P6 ST.E.64 desc[UR42][R6.64], R70 ;  /* 0x000000460600e985 */ /* 0x0003e2000c101b2a */
[----:B------:R-:W-:Y:S01]  /*9260*/  @!P3 LOP3.LUT R15, R15, 0xfffffffe, RZ, 0xc0, !PT ;  /* 0xfffffffe0f0fb812 */ /* 0x000fe200078ec0ff */
[----:B------:R-:W-:Y:S01]  /*9270*/  VIADD R14, R0, 0x98 ;  /* 0x00000098000e7836 */ /* 0x000fe20000000000 */
[----:B---3--:R-:W-:Y:S01]  /*9280*/  @!P2 LOP3.LUT R11, R16, 0xfffffffe, RZ, 0xc0, !PT ;  /* 0xfffffffe100ba812 */ /* 0x008fe200078ec0ff */
[----:B------:R-:W-:Y:S01]  /*9290*/  VIADD R16, R0, 0xa8 ;  /* 0x000000a800107836 */ /* 0x000fe20000000000 */
[----:B------:R-:W-:Y:S02]  /*92a0*/  @!P1 LOP3.LUT R17, R17, 0xfffffffe, RZ, 0xc0, !PT ;  /* 0xfffffffe11119812 */ /* 0x000fe400078ec0ff */
[----:B-----5:R-:W-:Y:S01]  /*92b0*/  @!P0 LOP3.LUT R13, R20, 0xfffffffe, RZ, 0xc0, !PT ;  /* 0xfffffffe140d8812 */ /* 0x020fe200078ec0ff */
[----:B------:R-:W-:Y:S01]  /*92c0*/  VIADD R20, R0, 0xb8 ;  /* 0x000000b800147836 */ /* 0x000fe20000000000 */
[----:B------:R-:W-:Y:S01]  /*92d0*/  ISETP.GE.AND P6, PT, R18, UR4, PT ;  /* 0x0000000412007c0c */ /* 0x000fe2000bfc6270 */
[----:B0-----:R-:W-:Y:S01]  /*92e0*/  @!P4 IMAD.WIDE R4, R9, 0x4, R2 ;  /* 0x000000040904c825 */ /* 0x001fe200078e0202 */
[----:B------:R-:W-:-:S03]  /*92f0*/  ISETP.GE.AND P5, PT, R19, UR4, PT ;  /* 0x0000000413007c0c */ /* 0x000fc6000bfa6270 */
[--C-:B-1----:R-:W-:Y:S01]  /*9300*/  @!P3 IMAD.WIDE R6, R15, 0x4, R2.reuse ;  /* 0x000000040f06b825 */ /* 0x102fe200078e0202 */
[----:B------:R0:W-:Y:S01]  /*9310*/  @!P4 ST.E.64 desc[UR42][R4.64], R74 ;  /* 0x0000004a0400c985 */ /* 0x0001e2000c101b2a */
[----:B------:R-:W-:Y:S02]  /*9320*/  IADD3 R15, R0, 0xa0, RZ ;  /* 0x000000a0000f7810 */ /* 0x000fe40007ffe0ff */
[--C-:B------:R-:W-:Y:S01]  /*9330*/  @!P2 IMAD.WIDE R8, R11, 0x4, R2.reuse ;  /* 0x000000040b08a825 */ /* 0x100fe200078e0202 */
[----:B------:R1:W-:Y:S01]  /*9340*/  @!P3 ST.E.64 desc[UR42][R6.64], R78 ;  /* 0x0000004e0600b985 */ /* 0x0003e2000c101b2a */
[----:B------:R-:W-:Y:S02]  /*9350*/  ISETP.GE.AND P4, PT, R15, UR4, PT ;  /* 0x000000040f007c0c */ /* 0x000fe4000bf86270 */
[----:B------:R-:W-:Y:S01]  /*9360*/  @!P1 IMAD.WIDE R10, R17, 0x4, R2 ;  /* 0x00000004110a9825 */ /* 0x000fe200078e0202 */
[----:B------:R2:W-:Y:S01]  /*9370*/  @!P2 ST.E.64 desc[UR42][R8.64], R82 ;  /* 0x000000520800a985 */ /* 0x0005e2000c101b2a */
[----:B------:R-:W-:-:S02]  /*9380*/  ISETP.GE.AND P3, PT, R16, UR4, PT ;  /* 0x0000000410007c0c */ /* 0x000fc4000bf66270 */
[----:B------:R-:W-:Y:S01]  /*9390*/  @!P0 IMAD.WIDE R12, R13, 0x4, R2 ;  /* 0x000000040d0c8825 */ /* 0x000fe200078e0202 */
[----:B------:R3:W-:Y:S01]  /*93a0*/  @!P1 ST.E.64 desc[UR42][R10.64], R86 ;  /* 0x000000560a009985 */ /* 0x0007e2000c101b2a */
[----:B------:R-:W-:Y:S02]  /*93b0*/  ISETP.GE.AND P1, PT, R20, UR4, PT ;  /* 0x0000000414007c0c */ /* 0x000fe4000bf26270 */
[----:B------:R-:W-:Y:S01]  /*93c0*/  VIADD R17, R0, 0xb0 ;  /* 0x000000b000117836 */ /* 0x000fe20000000000 */
[----:B------:R5:W-:Y:S01]  /*93d0*/  @!P0 ST.E.64 desc[UR42][R12.64], R90 ;  /* 0x0000005a0c008985 */ /* 0x000be2000c101b2a */
[----:B------:R-:W-:Y:S02]  /*93e0*/  ISETP.GE.AND P0, PT, R14, UR4, PT ;  /* 0x000000040e007c0c */ /* 0x000fe4000bf06270 */
[----:B------:R-:W-:Y:S02]  /*93f0*/  @!P6 LEA.HI R18, R18, R18, RZ, 0x1 ;  /* 0x000000121212e211 */ /* 0x000fe400078f08ff */
[----:B------:R-:W-:-:S02]  /*9400*/  ISETP.GE.AND P2, PT, R17, UR4, PT ;  /* 0x0000000411007c0c */ /* 0x000fc4000bf46270 */
[----:B------:R-:W-:Y:S02]  /*9410*/  @!P5 LEA.HI R19, R19, R19, RZ, 0x1 ;  /* 0x000000131313d211 */ /* 0x000fe400078f08ff */
[----:B0-----:R-:W-:Y:S01]  /*9420*/  @!P6 LOP3.LUT R5, R18, 0xfffffffe, RZ, 0xc0, !PT ;  /* 0xfffffffe1205e812 */ /* 0x001fe200078ec0ff */
[----:B------:R-:W-:Y:S01]  /*9430*/  VIADD R18, R0, 0xc0 ;  /* 0x000000c000127836 */ /* 0x000fe20000000000 */
[----:B-1----:R-:W-:Y:S02]  /*9440*/  @!P5 LOP3.LUT R7, R19, 0xfffffffe, RZ, 0xc0, !PT ;  /* 0xfffffffe1307d812 */ /* 0x002fe400078ec0ff */
        /* <DEDUP_REMOVED lines=15> */
[----:B-----5:R-:W-:Y:S02]  /*9540*/  @!P1 LOP3.LUT R13, R20, 0xfffffffe, RZ, 0xc0, !PT ;  /* 0xfffffffe140d9812 */ /* 0x020fe400078ec0ff */
[----:B------:R-:W-:Y:S01]  /*9550*/  IADD3 R19, R0, 0xc8, RZ ;  /* 0x000000c800137810 */ /* 0x000fe20007ffe0ff */
[----:B0-----:R-:W-:Y:S01]  /*9560*/  @!P0 IMAD.WIDE R4, R9, 0x4, R2 ;  /* 0x0000000409048825 */ /* 0x001fe200078e0202 */
[----:B------:R-:W-:-:S02]  /*9570*/  ISETP.GE.AND P5, PT, R18, UR4, PT ;  /* 0x0000000412007c0c */ /* 0x000fc4000bfa6270 */
[----:B------:R-:W-:Y:S01]  /*9580*/  ISETP.GE.AND P6, PT, R19, UR4, PT ;  /* 0x0000000413007c0c */ /* 0x000fe2000bfc6270 */
        /* <DEDUP_REMOVED lines=12> */
[C---:B------:R-:W-:Y:S01]  /*9650*/  VIADD R15, R0.reuse, 0xd8 ;  /* 0x000000d8000f7836 */ /* 0x040fe20000000000 */
[----:B------:R5:W-:Y:S01]  /*9660*/  @!P1 ST.E.64 desc[UR42][R12.64], R118 ;  /* 0x000000760c009985 */ /* 0x000be2000c101b2a */
[----:B------:R-:W-:Y:S01]  /*9670*/  VIADD R17, R0, 0xe8 ;  /* 0x000000e800117836 */ /* 0x000fe20000000000 */
[----:B------:R-:W-:Y:S01]  /*9680*/  @!P5 LEA.HI R18, R18, R18, RZ, 0x1 ;  /* 0x000000121212d211 */ /* 0x000fe200078f08ff */
[----:B------:R-:W-:Y:S01]  /*9690*/  VIADD R0, R0, 0xf8 ;  /* 0x000000f800007836 */ /* 0x000fe20000000000 */
[----:B------:R-:W-:Y:S02]  /*96a0*/  ISETP.GE.AND P1, PT, R15, UR4, PT ;  /* 0x000000040f007c0c */ /* 0x000fe4000bf26270 */
[----:B------:R-:W-:-:S02]  /*96b0*/  ISETP.GE.AND P3, PT, R17, UR4, PT ;  /* 0x0000000411007c0c */ /* 0x000fc4000bf66270 */
[----:B------:R-:W-:Y:S02]  /*96c0*/  @!P6 LEA.HI R19, R19, R19, RZ, 0x1 ;  /* 0x000000131313e211 */ /* 0x000fe400078f08ff */
[----:B0-----:R-:W-:Y:S02]  /*96d0*/  @!P5 LOP3.LUT R5, R18, 0xfffffffe, RZ, 0xc0, !PT ;  /* 0xfffffffe1205d812 */ /* 0x001fe400078ec0ff */
        /* <DEDUP_REMOVED lines=11> */
[----:B------:R-:W-:Y:S02]  /*9790*/  @!P1 LOP3.LUT R15, R15, 0xfffffffe, RZ, 0xc0, !PT ;  /* 0xfffffffe0f0f9812 */ /* 0x000fe400078ec0ff */
[----:B---3--:R-:W-:Y:S02]  /*97a0*/  @!P2 LOP3.LUT R11, R16, 0xfffffffe, RZ, 0xc0, !PT ;  /* 0xfffffffe100ba812 */ /* 0x008fe400078ec0ff */
[----:B------:R-:W-:Y:S02]  /*97b0*/  @!P3 LOP3.LUT R17, R17, 0xfffffffe, RZ, 0xc0, !PT ;  /* 0xfffffffe1111b812 */ /* 0x000fe400078ec0ff */
[----:B-----5:R-:W-:Y:S01]  /*97c0*/  @!P4 LOP3.LUT R13, R20, 0xfffffffe, RZ, 0xc0, !PT ;  /* 0xfffffffe140dc812 */ /* 0x020fe200078ec0ff */
[----:B0-----:R-:W-:-:S04]  /*97d0*/  @!P0 IMAD.WIDE R4, R9, 0x4, R2 ;  /* 0x0000000409048825 */ /* 0x001fc800078e0202 */
[--C-:B-1----:R-:W-:Y:S01]  /*97e0*/  @!P1 IMAD.WIDE R6, R15, 0x4, R2.reuse ;  /* 0x000000040f069825 */ /* 0x102fe200078e0202 */
[----:B------:R0:W-:Y:S01]  /*97f0*/  @!P0 ST.E.64 desc[UR42][R4.64], R130 ;  /* 0x0000008204008985 */ /* 0x0001e2000c101b2a */
[----:B------:R-:W-:Y:S02]  /*9800*/  ISETP.GE.AND P0, PT, R0, UR4, PT ;  /* 0x0000000400007c0c */ /* 0x000fe4000bf06270 */
[--C-:B------:R-:W-:Y:S01]  /*9810*/  @!P2 IMAD.WIDE R8, R11, 0x4, R2.reuse ;  /* 0x000000040b08a825 */ /* 0x100fe200078e0202 */
[----:B------:R0:W-:Y:S03]  /*9820*/  @!P1 ST.E.64 desc[UR42][R6.64], R134 ;  /* 0x0000008606009985 */ /* 0x0001e6000c101b2a */
[--C-:B------:R-:W-:Y:S01]  /*9830*/  @!P3 IMAD.WIDE R10, R17, 0x4, R2.reuse ;  /* 0x00000004110ab825 */ /* 0x100fe200078e0202 */
[----:B------:R0:W-:Y:S03]  /*9840*/  @!P2 ST.E.64 desc[UR42][R8.64], R138 ;  /* 0x0000008a0800a985 */ /* 0x0001e6000c101b2a */
[----:B------:R-:W-:Y:S01]  /*9850*/  @!P4 IMAD.WIDE R12, R13, 0x4, R2 ;  /* 0x000000040d0cc825 */ /* 0x000fe200078e0202 */
[----:B------:R0:W-:Y:S04]  /*9860*/  @!P3 ST.E.64 desc[UR42][R10.64], R142 ;  /* 0x0000008e0a00b985 */ /* 0x0001e8000c101b2a */
[----:B------:R0:W-:Y:S01]  /*9870*/  @!P4 ST.E.64 desc[UR42][R12.64], R146 ;  /* 0x000000920c00c985 */ /* 0x0001e2000c101b2a */
[----:B------:R-:W-:Y:S05]  /*9880*/  @P0 BRA `(.L_x_10) ;  /* 0x0000004800780947 */ /* 0x000fea0003800000 */
[----:B------:R-:W-:-:S04]  /*9890*/  LEA.HI R0, R0, R0, RZ, 0x1 ;  /* 0x0000000000007211 */ /* 0x000fc800078f08ff */
[----:B0-----:R-:W-:-:S05]  /*98a0*/  LOP3.LUT R5, R0, 0xfffffffe, RZ, 0xc0, !PT ;  /* 0xfffffffe00057812 */ /* 0x001fca00078ec0ff */
[----:B------:R-:W-:-:S05]  /*98b0*/  IMAD.WIDE R2, R5, 0x4, R2 ;  /* 0x0000000405027825 */ /* 0x000fca00078e0202 */
[----:B------:R0:W-:Y:S01]  /*98c0*/  ST.E.64 desc[UR42][R2.64], R150 ;  /* 0x0000009602007985 */ /* 0x0001e2000c101b2a */
[----:B------:R-:W-:Y:S05]  /*98d0*/  BRA `(.L_x_10) ;  /* 0x0000004800647947 */ /* 0x000fea0003800000 */
.L_x_43:
[----:B------:R-:W2:Y:S02]  /*98e0*/  S2R R0, SR_TID.X ;  /* 0x0000000000007919 */ /* 0x000ea40000002100 */
[----:B--2---:R-:W-:-:S05]  /*98f0*/  VIADD R3, R0, 0xffffff80 ;  /* 0xffffff8000037836 */ /* 0x004fca0000000000 */
[----:B------:R-:W-:-:S13]  /*9900*/  ISETP.GT.AND P0, PT, R3, 0x3f, PT ;  /* 0x0000003f0300780c */ /* 0x000fda0003f04270 */
[----:B------:R-:W-:Y:S05]  /*9910*/  @P0 BRA `(.L_x_10) ;  /* 0x0000004800540947 */ /* 0x000fea0003800000 */
[----:B------:R-:W2:Y:S01]  /*9920*/  S2R R3, SR_CTAID.X ;  /* 0x0000000000037919 */ /* 0x000ea20000002500 */
[----:B------:R-:W3:Y:S01]  /*9930*/  LDC R8, c[0x0][0xbe8] ;  /* 0x0002fa00ff087b82 */ /* 0x000ee20000000800 */
[----:B------:R-:W-:Y:S01]  /*9940*/  ULDC UR4, c[0x0][0xa88] ;  /* 0x0002a20000047ab9 */ /* 0x000fe20000000800 */
[----:B--2---:R-:W-:Y:S02]  /*9950*/  IMAD R0, R3, 0x40, R0 ;  /* 0x0000004003007824 */ /* 0x004fe400078e0200 */
[----:B---3--:R-:W-:Y:S02]  /*9960*/  IMAD R3, R8, UR4, RZ ;  /* 0x0000000408037c24 */ /* 0x008fe4000f8e02ff */
[----:B------:R-:W-:-:S05]  /*9970*/  VIADD R0, R0, 0xffffff80 ;  /* 0xffffff8000007836 */ /* 0x000fca0000000000 */
[----:B------:R-:W-:-:S13]  /*9980*/  ISETP.GE.AND P0, PT, R0, R3, PT ;  /* 0x000000030000720c */ /* 0x000fda0003f06270 */
[----:B------:R-:W-:Y:S05]  /*9990*/  @P0 BRA `(.L_x_10) ;  /* 0x0000004800340947 */ /* 0x000fea0003800000 */
[----:B------:R-:W-:Y:S01]  /*99a0*/  ISETP.NE.AND P0, PT, R8, 0x1, PT ;  /* 0x000000010800780c */ /* 0x000fe20003f05270 */
[----:B------:R-:W2:Y:S01]  /*99b0*/  S2UR UR4, SR_CTAID.Z ;  /* 0x00000000000479c3 */ /* 0x000ea20000002700 */
[----:B------:R-:W-:Y:S01]  /*99c0*/  SHF.R.S32.HI R3, RZ, 0x1f, R2 ;  /* 0x0000001fff037819 */ /* 0x000fe20000011402 */
[----:B------:R-:W-:Y:S01]  /*99d0*/  ULDC.64 UR6, c[0x0][0xbd0] ;  /* 0x0002f40000067ab9 */ /* 0x000fe20000000a00 */
[C---:B------:R-:W-:Y:S01]  /*99e0*/  IADD3 R7, -R2.reuse, RZ, RZ ;  /* 0x000000ff02077210 */ /* 0x040fe20007ffe1ff */
[----:B01----:R-:W-:-:S04]  /*99f0*/  IMAD.WIDE.U32 R4, R2, UR6, RZ ;  /* 0x0000000602047c25 */ /* 0x003fc8000f8e00ff */
[----:B------:R-:W0:Y:S01]  /*9a00*/  LDC.64 R12, c[0x0][0xbd8] ;  /* 0x0002f600ff0c7b82 */ /* 0x000e220000000a00 */
[----:B------:R-:W-:-:S04]  /*9a10*/  IMAD R3, R3, UR6, RZ ;  /* 0x0000000603037c24 */ /* 0x000fc8000f8e02ff */
[----:B------:R-:W-:Y:S02]  /*9a20*/  IMAD R3, R2, UR7, R3 ;  /* 0x0000000702037c24 */ /* 0x000fe4000f8e0203 */
[----:B------:R-:W-:Y:S01]  /*9a30*/  IMAD.MOV.U32 R2, RZ, RZ, R4 ;  /* 0x000000ffff027224 */ /* 0x000fe200078e0004 */
[----:B------:R-:W1:Y:S01]  /*9a40*/  @P0 LDC R9, c[0x0][0xbec] ;  /* 0x0002fb00ff090b82 */ /* 0x000e620000000800 */
[----:B------:R-:W-:Y:S02]  /*9a50*/  IMAD.IADD R3, R5, 0x1, R3 ;  /* 0x0000000105037824 */ /* 0x000fe400078e0203 */
[----:B------:R-:W-:-:S05]  /*9a60*/  IMAD.MOV.U32 R5, RZ, RZ, R0 ;  /* 0x000000ffff057224 */ /* 0x000fca00078e0000 */
[----:B------:R-:W3:Y:S01]  /*9a70*/  S2UR UR8, SR_CTAID.Y ;  /* 0x00000000000879c3 */ /* 0x000ee20000002600 */
[----:B--2---:R-:W-:-:S07]  /*9a80*/  USHF.R.S32.HI UR5, URZ, 0x1f, UR4 ;  /* 0x0000001f3f057899 */ /* 0x004fce0008011404 */
[----:B------:R-:W3:Y:S01]  /*9a90*/  LDC R10, c[0x0][0xc50] ;  /* 0x00031400ff0a7b82 */ /* 0x000ee20000000800 */
[C---:B0-----:R-:W-:Y:S02]  /*9aa0*/  IMAD R14, R12.reuse, UR5, RZ ;  /* 0x000000050c0e7c24 */ /* 0x041fe4000f8e02ff */
[----:B------:R-:W-:-:S04]  /*9ab0*/  IMAD.WIDE.U32 R2, R12, UR4, R2 ;  /* 0x000000040c027c25 */ /* 0x000fc8000f8e0002 */
[----:B------:R-:W-:Y:S01]  /*9ac0*/  IMAD R13, R13, UR4, R14 ;  /* 0x000000040d0d7c24 */ /* 0x000fe2000f8e020e */
[----:B------:R-:W0:Y:S01]  /*9ad0*/  @P0 LDC R11, c[0x0][0xbf0] ;  /* 0x0002fc00ff0b0b82 */ /* 0x000e220000000800 */
[----:B-1----:R-:W-:Y:S01]  /*9ae0*/  @P0 IMAD.HI.U32 R6, R0, R9, RZ ;  /* 0x0000000900060227 */ /* 0x002fe200078e00ff */
[----:B------:R-:W-:Y:S02]  /*9af0*/  ULDC.64 UR4, c[0x0][0xbe0] ;  /* 0x0002f80000047ab9 */ /* 0x000fe40000000a00 */
[----:B------:R-:W-:Y:S01]  /*9b00*/  IADD3 R3, R13, R3, RZ ;  /* 0x000000030d037210 */ /* 0x000fe20007ffe0ff */
[----:B---3--:R-:W-:-:S04]  /*9b10*/  IMAD R9, R10, R7, UR8 ;  /* 0x000000080a097e24 */ /* 0x008fc8000f8e0207 */
[----:B------:R-:W-:Y:S01]  /*9b20*/  IMAD.WIDE.U32 R2, R9, UR4, R2 ;  /* 0x0000000409027c25 */ /* 0x000fe2000f8e0002 */
[----:B------:R-:W-:Y:S02]  /*9b30*/  SHF.R.S32.HI R4, RZ, 0x1f, R9 ;  /* 0x0000001fff047819 */ /* 0x000fe40000011409 */
[----:B0-----:R-:W-:-:S03]  /*9b40*/  @P0 SHF.R.U32.HI R5, RZ, R11, R6 ;  /* 0x0000000bff050219 */ /* 0x001fc60000011606 */
[----:B------:R-:W-:Y:S01]  /*9b50*/  IMAD R4, R4, UR4, RZ ;  /* 0x0000000404047c24 */ /* 0x000fe2000f8e02ff */
[----:B------:R-:W-:Y:S01]  /*9b60*/  IADD3 R2, P0, R5, R2, RZ ;  /* 0x0000000205027210 */ /* 0x000fe20007f1e0ff */
[--C-:B------:R-:W-:Y:S02]  /*9b70*/  IMAD.MOV R7, RZ, RZ, -R5.reuse ;  /* 0x000000ffff077224 */ /* 0x100fe400078e0a05 */
[----:B------:R-:W-:Y:S01]  /*9b80*/  IMAD R4, R9, UR5, R4 ;  /* 0x0000000509047c24 */ /* 0x000fe2000f8e0204 */
[----:B------:R-:W-:Y:S01]  /*9b90*/  SHF.R.S32.HI R9, RZ, 0x1f, R5 ;  /* 0x0000001fff097819 */ /* 0x000fe20000011405 */
[----:B------:R-:W-:Y:S01]  /*9ba0*/  IMAD R7, R8, R7, R0 ;  /* 0x0000000708077224 */ /* 0x000fe200078e0200 */
[----:B------:R-:W-:Y:S02]  /*9bb0*/  ULDC.64 UR4, c[0x0][0xbc8] ;  /* 0x0002f20000047ab9 */ /* 0x000fe40000000a00 */
[----:B------:R-:W-:Y:S02]  /*9bc0*/  IADD3.X R3, R9, R3, R4, P0, !PT ;  /* 0x0000000309037210 */ /* 0x000fe400007fe404 */
[----:B------:R-:W-:Y:S01]  /*9bd0*/  SHF.R.S32.HI R0, RZ, 0x1f, R7 ;  /* 0x0000001fff007819 */ /* 0x000fe20000011407 */
[----:B------:R-:W-:-:S04]  /*9be0*/  IMAD.WIDE.U32 R2, R7, UR4, R2 ;  /* 0x0000000407027c25 */ /* 0x000fc8000f8e0002 */
[----:B------:R-:W-:-:S04]  /*9bf0*/  IMAD R0, R0, UR4, RZ ;  /* 0x0000000400007c24 */ /* 0x000fc8000f8e02ff */
[----:B------:R-:W-:Y:S01]  /*9c00*/  IMAD R5, R7, UR5, R0 ;  /* 0x0000000507057c24 */ /* 0x000fe2000f8e0200 */
[----:B------:R-:W-:Y:S02]  /*9c10*/  ULDC.64 UR4, c[0x0][0xba8] ;  /* 0x0002ea0000047ab9 */ /* 0x000fe40000000a00 */
[----:B------:R-:W-:Y:S01]  /*9c20*/  LEA R4, P0, R2, UR4, 0x2 ;  /* 0x0000000402047c11 */ /* 0x000fe2000f8010ff */
[----:B------:R-:W-:-:S05]  /*9c30*/  IMAD.IADD R3, R3, 0x1, R5 ;  /* 0x0000000103037824 */ /* 0x000fca00078e0205 */
[----:B------:R-:W-:Y:S01]  /*9c40*/  LEA.HI.X R5, R2, UR5, R3, 0x2, P0 ;  /* 0x0000000502057c11 */ /* 0x000fe200080f1403 */
[----:B------:R-:W-:-:S05]  /*9c50*/  IMAD.MOV.U32 R3, RZ, RZ, -0x800000 ;  /* 0xff800000ff037424 */ /* 0x000fca00078e00ff */
[----:B------:R0:W-:Y:S01]  /*9c60*/  STG.E desc[UR42][R4.64], R3 ;  /* 0x0000000304007986 */ /* 0x0001e2000c10192a */
[----:B------:R-:W-:Y:S05]  /*9c70*/  BRA `(.L_x_10) ;  /* 0x00000044007c7947 */ /* 0x000fea0003800000 */
.L_x_8:
[----:B------:R-:W-:-:S08]  /*9c80*/  NOP ;  /* 0x0000000000007918 */ /* 0x000fd00000000000 */
[----:B-1----:R-:W0:-:S00]  /*9c90*/  USETMAXREG.DEALLOC.CTAPOOL 0x18 ;  /* 0x00000018000079c8 */ /* 0x002e0000080e0500 */
[----:B0-----:R-:W-:Y:S01]  /*9ca0*/  LOP3.LUT R19, R0, 0x3, RZ, 0xc0, !PT ;  /* 0x0000000300137812 */ /* 0x001fe200078ec0ff */
[----:B------:R-:W0:Y:S05]  /*9cb0*/  S2R R17, SR_CTAID.Z ;  /* 0x0000000000117919 */ /* 0x000e2a0000002700 */
[----:B------:R-:W1:Y:S01]  /*9cc0*/  S2UR UR6, SR_CTAID.Y ;  /* 0x00000000000679c3 */ /* 0x000e620000002600 */
[----:B------:R-:W2:Y:S02]  /*9cd0*/  SHFL.IDX PT, R0, R19, RZ, 0x1f ;  /* 0x00001fff13007589 */ /* 0x000ea400000e0000 */
[----:B--2---:R-:W-:-:S13]  /*9ce0*/  ISETP.NE.AND P0, PT, R0, RZ, PT ;  /* 0x000000ff0000720c */ /* 0x004fda0003f05270 */
[----:B01----:R-:W-:Y:S05]  /*9cf0*/  @!P0 BRA `(.L_x_47) ;  /* 0x0000000000288947 */ /* 0x003fea0003800000 */
[----:B------:R-:W-:Y:S01]  /*9d00*/  ULDC UR7, c[0x0][0xc50] ;  /* 0x0003140000077ab9 */ /* 0x000fe20000000800 */
[----:B------:R-:W-:Y:S01]  /*9d10*/  UMOV UR36, UR6 ;  /* 0x0000000600247c82 */ /* 0x000fe20008000000 */
[----:B------:R-:W-:-:S06]  /*9d20*/  UISETP.NE.AND UP0, UPT, UR7, 0x1, UPT ;  /* 0x000000010700788c */ /* 0x000fcc000bf05270 */
[----:B------:R-:W-:-:S13]  /*9d30*/  PLOP3.LUT P0, PT, PT, PT, UP0, 0x80, 0x0 ;  /* 0x000000000000781c */ /* 0x000fda0003f0f008 */
[----:B------:R-:W-:Y:S05]  /*9d40*/  @!P0 BRA `(.L_x_48) ;  /* 0x0000000000308947 */ /* 0x000fea0003800000 */
[----:B------:R-:W-:Y:S01]  /*9d50*/  ULDC UR4, c[0x0][0xc54] ;  /* 0x0003150000047ab9 */ /* 0x000fe20000000800 */
[----:B------:R-:W-:Y:S01]  /*9d60*/  ULDC UR36, c[0x0][0xc58] ;  /* 0x0003160000247ab9 */ /* 0x000fe20000000800 */
[----:B------:R-:W-:-:S04]  /*9d70*/  UIMAD.WIDE.U32 UR4, UR6, UR4, URZ ;  /* 0x00000004060472a5 */ /* 0x000fc8000f8e003f */
[----:B------:R-:W-:Y:S01]  /*9d80*/  USHF.R.U32.HI UR36, URZ, UR36, UR5 ;  /* 0x000000243f247299 */ /* 0x000fe20008011605 */
[----:B------:R-:W-:Y:S11]  /*9d90*/  BRA `(.L_x_48) ;  /* 0x00000000001c7947 */ /* 0x000ff60003800000 */
.L_x_47:
[----:B------:R-:W-:Y:S01]  /*9da0*/  ULDC UR7, c[0x0][0xc50] ;  /* 0x0003140000077ab9 */ /* 0x000fe20000000800 */
[----:B------:R-:W-:Y:S01]  /*9db0*/  UMOV UR36, UR6 ;  /* 0x0000000600247c82 */ /* 0x000fe20008000000 */
[----:B------:R-:W-:-:S11]  /*9dc0*/  UISETP.NE.AND UP0, UPT, UR7, 0x1, UPT ;  /* 0x000000010700788c */ /* 0x000fd6000bf05270 */
[----:B------:R-:W-:Y:S01]  /*9dd0*/  @UP0 ULDC UR4, c[0x0][0xc54] ;  /* 0x0003150000040ab9 */ /* 0x000fe20000000800 */
[----:B------:R-:W-:Y:S01]  /*9de0*/  @UP0 ULDC UR8, c[0x0][0xc58] ;  /* 0x0003160000080ab9 */ /* 0x000fe20000000800 */
[----:B------:R-:W-:-:S04]  /*9df0*/  UIMAD.WIDE.U32 UR4, UR6, UR4, URZ ;  /* 0x00000004060472a5 */ /* 0x000fc8000f8e003f */
[----:B------:R-:W-:-:S12]  /*9e00*/  @UP0 USHF.R.U32.HI UR36, URZ, UR8, UR5 ;  /* 0x000000083f240299 */ /* 0x000fd80008011605 */
.L_x_48:
[----:B------:R-:W-:Y:S01]  /*9e10*/  ISETP.GE.AND P0, PT, R17, RZ, PT ;  /* 0x000000ff1100720c */ /* 0x000fe20003f06270 */
[----:B------:R-:W-:Y:S01]  /*9e20*/  UIADD3 UR4, -UR36, URZ, URZ ;  /* 0x0000003f24047290 */ /* 0x000fe2000fffe13f */
[----:B------:R-:W-:Y:S01]  /*9e30*/  IMAD.MOV.U32 R0, RZ, RZ, 0x1 ;  /* 0x00000001ff007424 */ /* 0x000fe200078e00ff */
[----:B------:R-:W-:Y:S01]  /*9e40*/  MOV R9, 0x1 ;  /* 0x0000000100097802 */ /* 0x000fe20000000f00 */
[----:B------:R-:W-:Y:S01]  /*9e50*/  IMAD.MOV.U32 R6, RZ, RZ, RZ ;  /* 0x000000ffff067224 */ /* 0x000fe200078e00ff */
[----:B------:R-:W-:-:S08]  /*9e60*/  UIMAD UR4, UR7, UR4, UR6 ;  /* 0x00000004070472a4 */ /* 0x000fd0000f8e0206 */
[----:B------:R-:W-:Y:S05]  /*9e70*/  @!P0 BRA `(.L_x_49) ;  /* 0x00000040003c8947 */ /* 0x000fea0003800000 */
[----:B------:R-:W-:Y:S01]  /*9e80*/  ULDC.64 UR6, c[0x0][0x418] ;  /* 0x0001060000067ab9 */ /* 0x000fe20000000a00 */
[----:B------:R-:W-:Y:S01]  /*9e90*/  ULDC UR5, c[0x0][0x424] ;  /* 0x0001090000057ab9 */ /* 0x000fe20000000800 */
[----:B------:R-:W-:Y:S01]  /*9ea0*/  UISETP.NE.U32.AND UP0, UPT, UR6, URZ, UPT ;  /* 0x0000003f0600728c */ /* 0x000fe2000bf05070 */
[----:B------:R0:W-:Y:S01]  /*9eb0*/  STL [R1+0xc], RZ ;  /* 0x00000cff01007387 */ /* 0x0001e20000100800 */
[----:B------:R-:W-:Y:S02]  /*9ec0*/  ULOP3.LUT UR40, UR4, 0xffff, URZ, 0xc0, !UPT ;  /* 0x0000ffff04287892 */ /* 0x000fe4000f8ec03f */
[----:B------:R-:W-:Y:S01]  /*9ed0*/  UISETP.NE.AND.EX UP0, UPT, UR7, URZ, UPT, UP0 ;  /* 0x0000003f0700728c */ /* 0x000fe2000bf05300 */
[----:B------:R-:W-:-:S03]  /*9ee0*/  ULDC UR6, c[0x0][0x2f0] ;  /* 0x0000bc0000067ab9 */ /* 0x000fc60000000800 */
[----:B------:R-:W-:-:S04]  /*9ef0*/  USEL UR5, UR5, 0x1, UP0 ;  /* 0x0000000105057887 */ /* 0x000fc80008000000 */
[----:B------:R-:W-:-:S04]  /*9f00*/  UIMAD UR5, UR5, UR6, URZ ;  /* 0x00000006050572a4 */ /* 0x000fc8000f8e023f */
[----:B------:R-:W-:Y:S02]  /*9f10*/  UISETP.GE.AND UP0, UPT, UR5, 0x1, UPT ;  /* 0x000000010500788c */ /* 0x000fe4000bf06270 */
[----:B------:R-:W-:-:S04]  /*9f20*/  UIADD3 UR5, UR5, 0x3f, URZ ;  /* 0x0000003f05057890 */ /* 0x000fc8000fffe03f */
[----:B------:R-:W-:Y:S01]  /*9f30*/  PLOP3.LUT P0, PT, PT, PT, UP0, 0x80, 0x0 ;  /* 0x000000000000781c */ /* 0x000fe20003f0f008 */
[----:B------:R-:W-:-:S04]  /*9f40*/  USHF.R.S32.HI UR6, URZ, 0x1f, UR5 ;  /* 0x0000001f3f067899 */ /* 0x000fc80008011405 */
[----:B------:R-:W-:-:S04]  /*9f50*/  ULEA.HI UR6, UR6, UR5, URZ, 0x6 ;  /* 0x0000000506067291 */ /* 0x000fc8000f8f303f */
[----:B------:R-:W-:-:S04]  /*9f60*/  USHF.R.S32.HI UR39, URZ, 0x6, UR6 ;  /* 0x000000063f277899 */ /* 0x000fc80008011406 */
[----:B0-----:R-:W-:Y:S08]  /*9f70*/  @!P0 BRA `(.L_x_50) ;  /* 0x00000000007c8947 */ /* 0x001ff00003800000 */
[----:B------:R-:W-:-:S04]  /*9f80*/  USHF.R.U32.HI UR4, URZ, 0x10, UR4 ;  /* 0x000000103f047899 */ /* 0x000fc80008011604 */
[----:B------:R-:W-:-:S11]  /*9f90*/  UISETP.NE.AND UP0, UPT, UR4, URZ, UPT ;  /* 0x0000003f0400728c */ /* 0x000fd6000bf05270 */
[----:B------:R-:W-:Y:S02]  /*9fa0*/  @!UP0 ULDC UR4, c[0x0][0x9f0] ;  /* 0x00027c0000048ab9 */ /* 0x000fe40000000800 */
[----:B------:R-:W-:Y:S01]  /*9fb0*/  IMAD.U32 R6, RZ, RZ, UR4 ;  /* 0x00000004ff067e24 */ /* 0x000fe2000f8e00ff */
[----:B------:R-:W-:-:S04]  /*9fc0*/  UIADD3 UR5, UR39, -0x1, UR4 ;  /* 0xffffffff27057890 */ /* 0x000fc8000fffe004 */
[-C--:B------:R-:W-:Y:S02]  /*9fd0*/  IABS R4, R6.reuse ;  /* 0x0000000600047213 */ /* 0x080fe40000000000 */
[----:B------:R-:W-:Y:S02]  /*9fe0*/  IABS R6, R6 ;  /* 0x0000000600067213 */ /* 0x000fe40000000000 */
[----:B------:R-:W0:Y:S08]  /*9ff0*/  I2F.RP R5, R4 ;  /* 0x0000000400057306 */ /* 0x000e300000209400 */
[----:B0-----:R-:W0:Y:S02]  /*a000*/  MUFU.RCP R5, R5 ;  /* 0x0000000500057308 */ /* 0x001e240000001000 */
[----:B0-----:R-:W-:-:S02]  /*a010*/  VIADD R2, R5, 0xffffffe ;  /* 0x0ffffffe05027836 */ /* 0x001fc40000000000 */
[----:B------:R-:W-:-:S04]  /*a020*/  IMAD.MOV R5, RZ, RZ, -R6 ;  /* 0x000000ffff057224 */ /* 0x000fc800078e0a06 */
[----:B------:R0:W1:Y:S02]  /*a030*/  F2I.FTZ.U32.TRUNC.NTZ R3, R2 ;  /* 0x0000000200037305 */ /* 0x000064000021f000 */
[----:B0-----:R-:W-:Y:S02]  /*a040*/  IMAD.MOV.U32 R2, RZ, RZ, RZ ;  /* 0x000000ffff027224 */ /* 0x001fe400078e00ff */
[----:B-1----:R-:W-:-:S04]  /*a050*/  IMAD.MOV R7, RZ, RZ, -R3 ;  /* 0x000000ffff077224 */ /* 0x002fc800078e0a03 */
[----:B------:R-:W-:-:S04]  /*a060*/  IMAD R7, R7, R4, RZ ;  /* 0x0000000407077224 */ /* 0x000fc800078e02ff */
[----:B------:R-:W-:Y:S01]  /*a070*/  IMAD.HI.U32 R3, R3, R7, R2 ;  /* 0x0000000703037227 */ /* 0x000fe200078e0002 */
[----:B------:R-:W-:Y:S01]  /*a080*/  MOV R7, UR5 ;  /* 0x0000000500077c02 */ /* 0x000fe20008000f00 */
[----:B------:R-:W-:-:S03]  /*a090*/  ULOP3.LUT UR5, UR5, UR4, URZ, 0x3c, !UPT ;  /* 0x0000000405057292 */ /* 0x000fc6000f8e3c3f */
[----:B------:R-:W-:-:S03]  /*a0a0*/  IABS R2, R7 ;  /* 0x0000000700027213 */ /* 0x000fc60000000000 */
[----:B------:R-:W-:Y:S02]  /*a0b0*/  ISETP.LE.AND P2, PT, RZ, UR5, PT ;  /* 0x00000005ff007c0c */ /* 0x000fe4000bf43270 */
[----:B------:R-:W-:-:S04]  /*a0c0*/  IMAD.HI.U32 R3, R3, R2, RZ ;  /* 0x0000000203037227 */ /* 0x000fc800078e00ff */
[----:B------:R-:W-:-:S05]  /*a0d0*/  IMAD R5, R3, R5, R2 ;  /* 0x0000000503057224 */ /* 0x000fca00078e0202 */
[----:B------:R-:W-:-:S13]  /*a0e0*/  ISETP.GT.U32.AND P1, PT, R4, R5, PT ;  /* 0x000000050400720c */ /* 0x000fda0003f24070 */
[----:B------:R-:W-:Y:S02]  /*a0f0*/  @!P1 IMAD.IADD R5, R5, 0x1, -R4 ;  /* 0x0000000105059824 */ /* 0x000fe400078e0a04 */
[----:B------:R-:W-:Y:S01]  /*a100*/  @!P1 VIADD R3, R3, 0x1 ;  /* 0x0000000103039836 */ /* 0x000fe20000000000 */
[----:B------:R-:W-:Y:S02]  /*a110*/  ISETP.NE.AND P1, PT, RZ, UR4, PT ;  /* 0x00000004ff007c0c */ /* 0x000fe4000bf25270 */
[----:B------:R-:W-:-:S13]  /*a120*/  ISETP.GE.U32.AND P0, PT, R5, R4, PT ;  /* 0x000000040500720c */ /* 0x000fda0003f06070 */
[----:B------:R-:W-:-:S05]  /*a130*/  @P0 VIADD R3, R3, 0x1 ;  /* 0x0000000103030836 */ /* 0x000fca0000000000 */
[----:B------:R-:W-:Y:S02]  /*a140*/  @!P2 IADD3 R3, -R3, RZ, RZ ;  /* 0x000000ff0303a210 */ /* 0x000fe40007ffe1ff */
[----:B------:R-:W-:-:S05]  /*a150*/  @!P1 LOP3.LUT R3, RZ, UR4, RZ, 0x33, !PT ;  /* 0x00000004ff039c12 */ /* 0x000fca000f8e33ff */
[----:B------:R0:W-:Y:S02]  /*a160*/  STL [R1+0xc], R3 ;  /* 0x00000c0301007387 */ /* 0x0001e40000100800 */
.L_x_50:
[----:B0-----:R-:W2:Y:S01]  /*a170*/  LDL R3, [R1+0xc] ;  /* 0x00000c0001037983 */ /* 0x001ea20000100800 */
[----:B------:R-:W-:Y:S02]  /*a180*/  IMAD.MOV.U32 R6, RZ, RZ, RZ ;  /* 0x000000ffff067224 */ /* 0x000fe400078e00ff */
[----:B------:R-:W-:Y:S02]  /*a190*/  IMAD.MOV.U32 R9, RZ, RZ, 0x1 ;  /* 0x00000001ff097424 */ /* 0x000fe400078e00ff */
[----:B--2---:R-:W-:-:S05]  /*a1a0*/  IMAD R2, R3, UR40, RZ ;  /* 0x0000002803027c24 */ /* 0x004fca000f8e02ff */
[----:B------:R-:W-:Y:S01]  /*a1b0*/  VIADDMNMX R18, R2, R3, UR39, PT ;  /* 0x0000002702127e46 */ /* 0x000fe2000b800103 */
[----:B------:R0:W-:Y:S03]  /*a1c0*/  STL [R1+0x8], R2 ;  /* 0x0000080201007387 */ /* 0x0001e60000100800 */
[----:B------:R-:W-:Y:S01]  /*a1d0*/  ISETP.GT.AND P0, PT, R18, R2, PT ;  /* 0x000000021200720c */ /* 0x000fe20003f04270 */
[----:B------:R0:W-:-:S12]  /*a1e0*/  STL [R1+0x10], R18 ;  /* 0x0000101201007387 */ /* 0x0001d80000100800 */
[----:B0-----:R-:W-:Y:S05]  /*a1f0*/  @!P0 BRA `(.L_x_49) ;  /* 0x0000003c005c8947 */ /* 0x001fea0003800000 */
[----:B------:R-:W0:Y:S01]  /*a200*/  S2UR UR4, SR_CgaCtaId ;  /* 0x00000000000479c3 */ /* 0x000e220000008800 */
[----:B------:R-:W-:Y:S02]  /*a210*/  UMOV UR38, 0x400 ;  /* 0x0000040000267882 */ /* 0x000fe40000000000 */
[----:B0-----:R-:W-:-:S04]  /*a220*/  ULEA UR38, UR4, UR38, 0x18 ;  /* 0x0000002604267291 */ /* 0x001fc8000f8ec03f */
[----:B------:R-:W-:-:S04]  /*a230*/  UIADD3 UR4, UR38, 0x22400, URZ ;  /* 0x0002240026047890 */ /* 0x000fc8000fffe03f */
[----:B------:R-:W-:-:S06]  /*a240*/  ULOP3.LUT UP0, URZ, UR4, 0x3ff, URZ, 0xc0, !UPT ;  /* 0x000003ff043f7892 */ /* 0x000fcc000f80c03f */
[----:B------:R-:W-:-:S13]  /*a250*/  PLOP3.LUT P0, PT, PT, PT, UP0, 0x80, 0x0 ;  /* 0x000000000000781c */ /* 0x000fda0003f0f008 */
[----:B------:R-:W-:Y:S05]  /*a260*/  @!P0 BRA `(.L_x_51) ;  /* 0x0000000000408947 */ /* 0x000fea0003800000 */
[----:B------:R-:W-:Y:S01]  /*a270*/  MOV R2, 0x0 ;  /* 0x0000000000027802 */ /* 0x000fe20000000f00 */
[----:B------:R-:W-:Y:S01]  /*a280*/  ULDC.64 UR6, c[0x4][0x90] ;  /* 0x0100240000067ab9 */ /* 0x000fe20000000a00 */
[----:B------:R-:W-:Y:S01]  /*a290*/  ULDC.64 UR8, c[0x4][0x98] ;  /* 0x0100260000087ab9 */ /* 0x000fe20000000a00 */
[----:B------:R-:W-:Y:S01]  /*a2a0*/  ULDC.64 UR4, c[0x4][0x8] ;  /* 0x0100020000047ab9 */ /* 0x000fe20000000a00 */
[----:B------:R-:W-:Y:S01]  /*a2b0*/  IMAD.U32 R4, RZ, RZ, UR6 ;  /* 0x00000006ff047e24 */ /* 0x000fe2000f8e00ff */
[----:B------:R-:W-:Y:S01]  /*a2c0*/  MOV R6, UR8 ;  /* 0x0000000800067c02 */ /* 0x000fe20008000f00 */
[----:B------:R-:W0:Y:S01]  /*a2d0*/  LDC.64 R2, c[0x4][R2] ;  /* 0x0100000002027b82 */ /* 0x000e220000000a00 */
[----:B------:R-:W-:Y:S01]  /*a2e0*/  IMAD.U32 R5, RZ, RZ, UR7 ;  /* 0x00000007ff057e24 */ /* 0x000fe2000f8e00ff */
[----:B------:R-:W-:Y:S01]  /*a2f0*/  MOV R12, 0x1 ;  /* 0x00000001000c7802 */ /* 0x000fe20000000f00 */
[----:B------:R-:W-:Y:S02]  /*a300*/  IMAD.U32 R7, RZ, RZ, UR9 ;  /* 0x00000009ff077e24 */ /* 0x000fe4000f8e00ff */
[----:B------:R-:W-:-:S02]  /*a310*/  IMAD.U32 R10, RZ, RZ, UR4 ;  /* 0x00000004ff0a7e24 */ /* 0x000fc4000f8e00ff */
[----:B------:R-:W-:Y:S02]  /*a320*/  IMAD.U32 R11, RZ, RZ, UR5 ;  /* 0x00000005ff0b7e24 */ /* 0x000fe4000f8e00ff */
[----:B------:R-:W-:Y:S02]  /*a330*/  IMAD.MOV.U32 R8, RZ, RZ, 0x70 ;  /* 0x00000070ff087424 */ /* 0x000fe400078e00ff */
[----:B------:R-:W-:-:S07]  /*a340*/  IMAD.MOV.U32 R13, RZ, RZ, RZ ;  /* 0x000000ffff0d7224 */ /* 0x000fce00078e00ff */
[----:B------:R-:W-:-:S07]  /*a350*/  LEPC R20, `(.L_x_51) ;  /* 0x000000001014794e */ /* 0x000fce0000000000 */
[----:B0-----:R-:W-:Y:S05]  /*a360*/  CALL.ABS.NOINC R2 ;  /* 0x0000000002007343 */ /* 0x001fea0003c00000 */
.L_x_51:
        /* <DEDUP_REMOVED lines=8> */
[----:B------:R0:W1:Y:S01]  /*a3f0*/  LDC.64 R2, c[0x4][R16] ;  /* 0x0100000010027b82 */ /* 0x0000620000000a00 */
[----:B------:R-:W-:Y:S01]  /*a400*/  IMAD.U32 R4, RZ, RZ, UR6 ;  /* 0x00000006ff047e24 */ /* 0x000fe2000f8e00ff */
[----:B------:R-:W-:Y:S01]  /*a410*/  MOV R7, UR9 ;  /* 0x0000000900077c02 */ /* 0x000fe20008000f00 */
[----:B------:R-:W-:Y:S01]  /*a420*/  IMAD.U32 R5, RZ, RZ, UR7 ;  /* 0x00000007ff057e24 */ /* 0x000fe2000f8e00ff */
[----:B------:R-:W-:Y:S01]  /*a430*/  MOV R13, RZ ;  /* 0x000000ff000d7202 */ /* 0x000fe20000000f00 */
[----:B------:R-:W-:Y:S02]  /*a440*/  IMAD.U32 R6, RZ, RZ, UR8 ;  /* 0x00000008ff067e24 */ /* 0x000fe4000f8e00ff */
[----:B------:R-:W-:-:S02]  /*a450*/  IMAD.U32 R10, RZ, RZ, UR4 ;  /* 0x00000004ff0a7e24 */ /* 0x000fc4000f8e00ff */
[----:B------:R-:W-:Y:S02]  /*a460*/  IMAD.U32 R11, RZ, RZ, UR5 ;  /* 0x00000005ff0b7e24 */ /* 0x000fe4000f8e00ff */
[----:B------:R-:W-:Y:S02]  /*a470*/  IMAD.MOV.U32 R8, RZ, RZ, 0x70 ;  /* 0x00000070ff087424 */ /* 0x000fe400078e00ff */
[----:B0-----:R-:W-:-:S07]  /*a480*/  IMAD.MOV.U32 R12, RZ, RZ, 0x1 ;  /* 0x00000001ff0c7424 */ /* 0x001fce00078e00ff */
[----:B------:R-:W-:-:S07]  /*a490*/  LEPC R20, `(.L_x_53) ;  /* 0x000000001014794e */ /* 0x000fce0000000000 */
[----:B-1----:R-:W-:Y:S05]  /*a4a0*/  CALL.ABS.NOINC R2 ;  /* 0x0000000002007343 */ /* 0x002fea0003c00000 */
.L_x_53:
[----:B------:R0:W1:Y:S01]  /*a4b0*/  LDC.64 R2, c[0x4][R16] ;  /* 0x0100000010027b82 */ /* 0x0000620000000a00 */
[----:B------:R-:W-:Y:S01]  /*a4c0*/  ULDC.64 UR6, c[0x4][0x90] ;  /* 0x0100240000067ab9 */ /* 0x000fe20000000a00 */
[----:B------:R-:W-:Y:S01]  /*a4d0*/  ULDC.64 UR8, c[0x4][0x98] ;  /* 0x0100260000087ab9 */ /* 0x000fe20000000a00 */
[----:B------:R-:W-:Y:S01]  /*a4e0*/  ULDC.64 UR4, c[0x4][0x18] ;  /* 0x0100060000047ab9 */ /* 0x000fe20000000a00 */
[----:B------:R-:W-:Y:S01]  /*a4f0*/  IMAD.U32 R4, RZ, RZ, UR6 ;  /* 0x00000006ff047e24 */ /* 0x000fe2000f8e00ff */
[----:B------:R-:W-:Y:S01]  /*a500*/  MOV R10, UR4 ;  /* 0x00000004000a7c02 */ /* 0x000fe20008000f00 */
[----:B------:R-:W-:Y:S02]  /*a510*/  IMAD.U32 R5, RZ, RZ, UR7 ;  /* 0x00000007ff057e24 */ /* 0x000fe4000f8e00ff */
[----:B------:R-:W-:Y:S02]  /*a520*/  IMAD.U32 R6, RZ, RZ, UR8 ;  /* 0x00000008ff067e24 */ /* 0x000fe4000f8e00ff */
[----:B------:R-:W-:-:S02]  /*a530*/  IMAD.U32 R7, RZ, RZ, UR9 ;  /* 0x00000009ff077e24 */ /* 0x000fc4000f8e00ff */
[----:B------:R-:W-:Y:S02]  /*a540*/  IMAD.U32 R11, RZ, RZ, UR5 ;  /* 0x00000005ff0b7e24 */ /* 0x000fe4000f8e00ff */
[----:B------:R-:W-:Y:S02]  /*a550*/  IMAD.MOV.U32 R8, RZ, RZ, 0x70 ;  /* 0x00000070ff087424 */ /* 0x000fe400078e00ff */
[----:B------:R-:W-:Y:S02]  /*a560*/  IMAD.MOV.U32 R12, RZ, RZ, 0x1 ;  /* 0x00000001ff0c7424 */ /* 0x000fe400078e00ff */
[----:B0-----:R-:W-:-:S07]  /*a570*/  IMAD.MOV.U32 R13, RZ, RZ, RZ ;  /* 0x000000ffff0d7224 */ /* 0x001fce00078e00ff */
[----:B------:R-:W-:-:S07]  /*a580*/  LEPC R20, `(.L_x_52) ;  /* 0x000000001014794e */ /* 0x000fce0000000000 */
[----:B-1----:R-:W-:Y:S05]  /*a590*/  CALL.ABS.NOINC R2 ;  /* 0x0000000002007343 */ /* 0x002fea0003c00000 */
.L_x_52:
[----:B------:R-:W0:Y:S02]  /*a5a0*/  LDC.64 R2, c[0x0][0x9f8] ;  /* 0x00027e00ff027b82 */ /* 0x000e240000000a00 */
[----:B0-----:R-:W-:-:S04]  /*a5b0*/  ISETP.NE.U32.AND P0, PT, R2, RZ, PT ;  /* 0x000000ff0200720c */ /* 0x001fc80003f05070 */
[----:B------:R-:W-:-:S13]  /*a5c0*/  ISETP.NE.AND.EX P0, PT, R3, RZ, PT, P0 ;  /* 0x000000ff0300720c */ /* 0x000fda0003f05300 */
[----:B------:R-:W0:Y:S02]  /*a5d0*/  @P0 LDC.64 R2, c[0x0][0x9f8] ;  /* 0x00027e00ff020b82 */ /* 0x000e240000000a00 */
[----:B0-----:R-:W-:-:S05]  /*a5e0*/  @P0 IMAD.WIDE R2, R17, 0x4, R2 ;  /* 0x0000000411020825 */ /* 0x001fca00078e0202 */
[----:B------:R0:W2:Y:S01]  /*a5f0*/  @P0 LDG.E R17, desc[UR42][R2.64] ;  /* 0x0000002a02110981 */ /* 0x0000a2000c1e1900 */
[----:B------:R-:W-:Y:S01]  /*a600*/  UMOV UR4, 0xffffffff ;  /* 0xffffffff00047882 */ /* 0x000fe20000000000 */
[----:B------:R-:W-:Y:S01]  /*a610*/  IADD3 R0, R18, -0x1, RZ ;  /* 0xffffffff12007810 */ /* 0x000fe20007ffe0ff */
[----:B0-----:R-:W0:Y:S02]  /*a620*/  LDC.64 R2, c[0x0][0x418] ;  /* 0x00010600ff027b82 */ /* 0x001e240000000a00 */
[----:B0-----:R-:W-:-:S04]  /*a630*/  ISETP.NE.U32.AND P0, PT, R2, RZ, PT ;  /* 0x000000ff0200720c */ /* 0x001fc80003f05070 */
[----:B------:R-:W-:-:S04]  /*a640*/  ISETP.NE.AND.EX P1, PT, R3, RZ, PT, P0 ;  /* 0x000000ff0300720c */ /* 0x000fc80003f25300 */
[----:B------:R-:W-:-:S05]  /*a650*/  P2R R4, PR, RZ, 0x2 ;  /* 0x00000002ff047803 */ /* 0x000fca0000000000 */
[----:B------:R0:W-:Y:S01]  /*a660*/  STL [R1], R4 ;  /* 0x0000000401007387 */ /* 0x0001e20000100800 */
[----:B--2---:R-:W-:Y:S02]  /*a670*/  SHF.R.S32.HI R18, RZ, 0x1f, R17 ;  /* 0x0000001fff127819 */ /* 0x004fe40000011411 */
[----:B------:R-:W-:Y:S01]  /*a680*/  SEL R16, R17, RZ, !P1 ;  /* 0x000000ff11107207 */ /* 0x000fe20004800000 */
[----:B0-----:R-:W-:Y:S06]  /*a690*/  BRA.DIV UR4, `(.L_x_54) ;  /* 0x0000003e049c7947 */ /* 0x001fec000b800000 */
[----:B------:R0:W1:Y:S02]  /*a6a0*/  SHFL.IDX PT, R14, R19, RZ, 0x1f ;  /* 0x00001fff130e7589 */ /* 0x00006400000e0000 */
.L_x_150:
[----:B------:R2:W-:Y:S01]  /*a6b0*/  STL [R1+0x4], R0 ;  /* 0x0000040001007387 */ /* 0x0005e20000100800 */
[----:B-1----:R-:W-:Y:S02]  /*a6c0*/  ISETP.NE.AND P0, PT, R14, RZ, PT ;  /* 0x000000ff0e00720c */ /* 0x002fe40003f05270 */
[----:B------:R-:W-:-:S04]  /*a6d0*/  PLOP3.LUT P2, PT, PT, PT, PT, 0x8, 0x0 ;  /* 0x000000000000781c */ /* 0x000fc80003f4e170 */
[----:B0-----:R-:W-:-:S07]  /*a6e0*/  P2R R19, PR, RZ, 0x4 ;  /* 0x00000004ff137803 */ /* 0x001fce0000000000 */
[----:B--2---:R-:W-:Y:S05]  /*a6f0*/  @P0 BRA `(.L_x_55) ;  /* 0x0000000000e00947 */ /* 0x004fea0003800000 */
[----:B------:R-:W-:-:S03]  /*a700*/  UMOV UR4, 0xffffffff ;  /* 0xffffffff00047882 */ /* 0x000fc60000000000 */
[----:B------:R-:W-:Y:S05]  /*a710*/  BRA.DIV UR4, `(.L_x_56) ;  /* 0x0000003e049c7947 */ /* 0x000fea000b800000 */
[----:B------:R-:W-:-:S13]  /*a720*/  ELECT P6, URZ, PT ;  /* 0x00000000003f782f */ /* 0x000fda00038c0000 */
.L_x_153:
[----:B------:R-:W-:Y:S05]  /*a730*/  @!P6 BRA `(.L_x_55) ;  /* 0x0000000000d0e947 */ /* 0x000fea0003800000 */
[----:B------:R-:W-:Y:S01]  /*a740*/  IMAD.MOV.U32 R16, RZ, RZ, R17 ;  /* 0x000000ffff107224 */ /* 0x000fe200078e0011 */
[----:B------:R-:W-:Y:S06]  /*a750*/  @!P1 BRA `(.L_x_57) ;  /* 0x00000000004c9947 */ /* 0x000fec0003800000 */
[----:B------:R-:W0:Y:S01]  /*a760*/  LDC R6, c[0x0][0x43c] ;  /* 0x00010f00ff067b82 */ /* 0x000e220000000800 */
[----:B------:R-:W-:Y:S01]  /*a770*/  IMAD.MOV.U32 R7, RZ, RZ, R0 ;  /* 0x000000ffff077224 */ /* 0x000fe200078e0000 */
[----:B------:R-:W-:Y:S01]  /*a780*/  ULDC.64 UR4, c[0x0][0x428] ;  /* 0x00010a0000047ab9 */ /* 0x000fe20000000a00 */
[----:B0-----:R-:W-:-:S13]  /*a790*/  ISETP.NE.AND P0, PT, R6, 0x1, PT ;  /* 0x000000010600780c */ /* 0x001fda0003f05270 */
[----:B------:R-:W0:Y:S02]  /*a7a0*/  @P0 LDC.64 R4, c[0x0][0x440] ;  /* 0x00011000ff040b82 */ /* 0x000e240000000a00 */
[----:B0-----:R-:W-:-:S04]  /*a7b0*/  @P0 IMAD.HI.U32 R0, R7, R4, RZ ;  /* 0x0000000407000227 */ /* 0x001fc800078e00ff */
[----:B------:R-:W-:Y:S01]  /*a7c0*/  IMAD.MOV.U32 R4, RZ, RZ, R7 ;  /* 0x000000ffff047224 */ /* 0x000fe200078e0007 */
[----:B------:R-:W-:Y:S01]  /*a7d0*/  @P0 SHF.R.U32.HI R4, RZ, R5, R0 ;  /* 0x00000005ff040219 */ /* 0x000fe20000011600 */
[----:B------:R-:W-:-:S04]  /*a7e0*/  IMAD R0, R18, UR4, RZ ;  /* 0x0000000412007c24 */ /* 0x000fc8000f8e02ff */
[----:B------:R-:W-:-:S04]  /*a7f0*/  IMAD.MOV R5, RZ, RZ, -R4 ;  /* 0x000000ffff057224 */ /* 0x000fc800078e0a04 */
[----:B------:R-:W-:Y:S01]  /*a800*/  IMAD R7, R6, R5, R7 ;  /* 0x0000000506077224 */ /* 0x000fe200078e0207 */
[----:B------:R-:W-:-:S04]  /*a810*/  SHF.R.S32.HI R5, RZ, 0x1f, R4 ;  /* 0x0000001fff057819 */ /* 0x000fc80000011404 */
[----:B------:R0:W-:Y:S01]  /*a820*/  STL [R1+0x4], R7 ;  /* 0x0000040701007387 */ /* 0x0001e20000100800 */
[----:B------:R-:W-:-:S03]  /*a830*/  IMAD.WIDE.U32 R4, R17, UR4, R4 ;  /* 0x0000000411047c25 */ /* 0x000fc6000f8e0004 */
[----:B------:R-:W-:Y:S01]  /*a840*/  LEA R2, P0, R4, R2, 0x2 ;  /* 0x0000000204027211 */ /* 0x000fe200078010ff */
[----:B0-----:R-:W-:-:S05]  /*a850*/  IMAD R7, R17, UR5, R0 ;  /* 0x0000000511077c24 */ /* 0x001fca000f8e0200 */
[----:B------:R-:W-:-:S04]  /*a860*/  IADD3 R0, R5, R7, RZ ;  /* 0x0000000705007210 */ /* 0x000fc80007ffe0ff */
[----:B------:R-:W-:-:S05]  /*a870*/  LEA.HI.X R3, R4, R3, R0, 0x2, P0 ;  /* 0x0000000304037211 */ /* 0x000fca00000f1400 */
[----:B------:R0:W5:Y:S02]  /*a880*/  LDG.E R16, desc[UR42][R2.64] ;  /* 0x0000002a02107981 */ /* 0x000164000c1e1900 */
.L_x_57:
[----:B------:R-:W-:Y:S01]  /*a890*/  IMAD.MOV.U32 R0, RZ, RZ, 0x1 ;  /* 0x00000001ff007424 */ /* 0x000fe200078e00ff */
[----:B------:R-:W0:Y:S04]  /*a8a0*/  S2R R8, SR_TID.X ;  /* 0x0000000000087919 */ /* 0x000e280000002100 */
[----:B------:R-:W-:-:S04]  /*a8b0*/  SHF.L.U32 R0, R0, 0x1f, RZ ;  /* 0x0000001f00007819 */ /* 0x000fc800000006ff */
[----:B------:R-:W1:Y:S01]  /*a8c0*/  SYNCS.PHASECHK.TRANS64.TRYWAIT P0, [UR38+0x28c40], R0 ;  /* 0x028c4000ff0075a7 */ /* 0x000e620008000166 */
[----:B0-----:R-:W-:-:S04]  /*a8d0*/  LOP3.LUT R2, R8, 0x7f, RZ, 0xc0, !PT ;  /* 0x0000007f08027812 */ /* 0x001fc800078ec0ff */
[----:B------:R-:W-:Y:S01]  /*a8e0*/  ISETP.NE.AND P1, PT, R2, RZ, PT ;  /* 0x000000ff0200720c */ /* 0x000fe20003f25270 */
[----:B-1----:R-:W-:-:S12]  /*a8f0*/  @!P0 BRA `(.L_x_58) ;  /* 0x0000003c00448947 */ /* 0x002fd80003800000 */
.L_x_154:
[----:B------:R-:W-:Y:S05]  /*a900*/  @P1 BRA `(.L_x_59) ;  /* 0x0000000000181947 */ /* 0x000fea0003800000 */
[----:B------:R-:W1:Y:S01]  /*a910*/  S2R R2, SR_TID.X ;  /* 0x0000000000027919 */ /* 0x000e620000002100 */
[----:B0-----:R-:W-:-:S04]  /*a920*/  IMAD.MOV.U32 R0, RZ, RZ, 0x2000 ;  /* 0x00002000ff007424 */ /* 0x001fc800078e00ff */
[----:B------:R2:W-:Y:S01]  /*a930*/  SYNCS.ARRIVE.TRANS64 RZ, [UR38+0x28c30], R0 ;  /* 0x028c3000ffff79a7 */ /* 0x0005e20008000026 */
[----:B-1----:R-:W-:-:S13]  /*a940*/  LOP3.LUT P0, RZ, R2, 0x1f, RZ, 0xc0, !PT ;  /* 0x0000001f02ff7812 */ /* 0x002fda000780c0ff */
[----:B--2---:R-:W-:Y:S05]  /*a950*/  @!P0 BRA `(.L_x_59) ;  /* 0x0000000000048947 */ /* 0x004fea0003800000 */
[----:B------:R-:W-:Y:S01]  /*a960*/  BPT.TRAP 0x1 ;  /* 0x000000040000795c */ /* 0x000fe20000300000 */
.L_x_59:
[----:B0-----:R-:W2:Y:S01]  /*a970*/  LDL R0, [R1+0x4] ;  /* 0x0000040001007983 */ /* 0x001ea20000100800 */
[----:B------:R-:W-:Y:S01]  /*a980*/  ULDC.64 UR4, c[0x0][0x198] ;  /* 0x0000660000047ab9 */ /* 0x000fe20000000a00 */
[----:B-----5:R-:W-:Y:S01]  /*a990*/  R2UR UR13, R16 ;  /* 0x00000000100d72ca */ /* 0x020fe200000e0000 */
[----:B------:R-:W-:Y:S01]  /*a9a0*/  UIADD3 UR4, UP0, UR4, 0x370, URZ ;  /* 0x0000037004047890 */ /* 0x000fe2000ff1e03f */
[----:B------:R-:W-:Y:S01]  /*a9b0*/  PLOP3.LUT P0, PT, PT, PT, PT, 0x80, 0x0 ;  /* 0x000000000000781c */ /* 0x000fe20003f0f070 */
[----:B------:R-:W-:Y:S02]  /*a9c0*/  UIADD3 UR8, UR38, 0x22400, URZ ;  /* 0x0002240026087890 */ /* 0x000fe4000fffe03f */
[----:B------:R-:W-:Y:S01]  /*a9d0*/  UIADD3 UR9, UR38, 0x28c30, URZ ;  /* 0x00028c3026097890 */ /* 0x000fe2000fffe03f */
[----:B------:R-:W-:Y:S01]  /*a9e0*/  P2R R19, PR, RZ, 0x1 ;  /* 0x00000001ff137803 */ /* 0x000fe20000000000 */
[----:B------:R-:W-:Y:S01]  /*a9f0*/  UIADD3.X UR5, URZ, UR5, URZ, UP0, !UPT ;  /* 0x000000053f057290 */ /* 0x000fe200087fe43f */
[----:B------:R-:W-:Y:S01]  /*aa00*/  UMOV UR6, 0x0 ;  /* 0x0000000000067882 */ /* 0x000fe20000000000 */
[----:B------:R-:W-:Y:S01]  /*aa10*/  UMOV UR7, 0x14f00000 ;  /* 0x14f0000000077882 */ /* 0x000fe20000000000 */
[----:B------:R-:W-:Y:S01]  /*aa20*/  UMOV UR10, URZ ;  /* 0x0000003f000a7c82 */ /* 0x000fe20008000000 */
[----:B------:R-:W-:Y:S01]  /*aa30*/  UMOV UR12, UR36 ;  /* 0x00000024000c7c82 */ /* 0x000fe20008000000 */
[----:B--2---:R-:W-:-:S13]  /*aa40*/  R2UR UR11, R0 ;  /* 0x00000000000b72ca */ /* 0x004fda00000e0000 */
[----:B------:R-:W-:-:S09]  /*aa50*/  USHF.L.U32 UR11, UR11, 0x6, URZ ;  /* 0x000000060b0b7899 */ /* 0x000fd2000800063f */
[----:B------:R0:W-:Y:S02]  /*aa60*/  UTMALDG.4D [UR8], [UR4], desc[UR6] ;  /* 0x00000608040075b4 */ /* 0x0001e40008019000 */
[----:B0-----:R-:W-:Y:S01]  /*aa70*/  NOP ;  /* 0x0000000000007918 */ /* 0x001fe20000000000 */
.L_x_55:
[----:B------:R-:W-:Y:S05]  /*aa80*/  WARPSYNC.ALL ;  /* 0x0000000000007948 */ /* 0x000fea0003800000 */
[----:B------:R-:W-:Y:S01]  /*aa90*/  UIADD3 UR4, UR38, 0x20400, URZ ;  /* 0x0002040026047890 */ /* 0x000fe2000fffe03f */
[----:B------:R-:W-:Y:S03]  /*aaa0*/  BAR.SYNC.DEFER_BLOCKING 0x8, 0x100 ;  /* 0x0204000000007b1d */ /* 0x000fe60000010000 */
        /* <DEDUP_REMOVED lines=19> */
.L_x_60:
[----:B------:R-:W0:Y:S01]  /*abe0*/  S2R R4, SR_CTAID.Z ;  /* 0x0000000000047919 */ /* 0x000e220000002700 */
[----:B------:R-:W1:Y:S01]  /*abf0*/  LDC R9, c[0x0][0x448] ;  /* 0x00011200ff097b82 */ /* 0x000e620000000800 */
[----:B------:R-:W-:Y:S01]  /*ac00*/  USHF.R.S32.HI UR4, URZ, 0x1f, UR36 ;  /* 0x0000001f3f047899 */ /* 0x000fe20008011424 */
[----:B------:R-:W2:Y:S01]  /*ac10*/  S2R R12, SR_TID.X ;  /* 0x00000000000c7919 */ /* 0x000ea20000002100 */
[----:B------:R-:W-:Y:S02]  /*ac20*/  ULDC.64 UR8, c[0x0][0x2d8] ;  /* 0x0000b60000087ab9 */ /* 0x000fe40000000a00 */
[----:B------:R-:W-:Y:S01]  /*ac30*/  UIMAD UR6, UR4, UR8, URZ ;  /* 0x00000008040672a4 */ /* 0x000fe2000f8e023f */
[----:B------:R-:W3:Y:S02]  /*ac40*/  S2R R10, SR_CTAID.X ;  /* 0x00000000000a7919 */ /* 0x000ee40000002500 */
[----:B------:R-:W4:Y:S01]  /*ac50*/  LDC.64 R2, c[0x0][0x2e0] ;  /* 0x0000b800ff027b82 */ /* 0x000f220000000a00 */
[----:B------:R-:W-:-:S02]  /*ac60*/  UIMAD.WIDE.U32 UR4, UR36, UR8, URZ ;  /* 0x00000008240472a5 */ /* 0x000fc4000f8e003f */
[----:B------:R-:W-:-:S04]  /*ac70*/  UIMAD UR6, UR36, UR9, UR6 ;  /* 0x00000009240672a4 */ /* 0x000fc8000f8e0206 */
[----:B------:R-:W-:Y:S01]  /*ac80*/  UIADD3 UR5, UR5, UR6, URZ ;  /* 0x0000000605057290 */ /* 0x000fe2000fffe03f */
[----:B-1----:R-:W-:Y:S02]  /*ac90*/  ISETP.NE.AND P0, PT, R9, 0x1, PT ;  /* 0x000000010900780c */ /* 0x002fe40003f05270 */
[----:B0-----:R-:W-:Y:S02]  /*aca0*/  SHF.R.S32.HI R5, RZ, 0x1f, R4 ;  /* 0x0000001fff057819 */ /* 0x001fe40000011404 */
[----:B--2---:R-:W-:-:S03]  /*acb0*/  LOP3.LUT R11, R12, 0x7f, RZ, 0xc0, !PT ;  /* 0x0000007f0c0b7812 */ /* 0x004fc600078ec0ff */
[----:B----4-:R-:W-:-:S06]  /*acc0*/  IMAD R0, R5, R2, RZ ;  /* 0x0000000205007224 */ /* 0x010fcc00078e02ff */
[----:B------:R-:W0:Y:S01]  /*acd0*/  @P0 LDC R7, c[0x0][0x44c] ;  /* 0x00011300ff070b82 */ /* 0x000e220000000800 */
[C---:B------:R-:W-:Y:S02]  /*ace0*/  IMAD R5, R4.reuse, R3, R0 ;  /* 0x0000000304057224 */ /* 0x040fe400078e0200 */
[----:B------:R-:W-:Y:S01]  /*acf0*/  IMAD.WIDE.U32 R2, R4, R2, UR4 ;  /* 0x0000000404027e25 */ /* 0x000fe2000f8e0002 */
[----:B------:R-:W-:-:S04]  /*ad00*/  ULDC.64 UR4, c[0x0][0x2d0] ;  /* 0x0000b40000047ab9 */ /* 0x000fc80000000a00 */
[----:B------:R-:W1:Y:S01]  /*ad10*/  @P0 LDC R0, c[0x0][0x450] ;  /* 0x00011400ff000b82 */ /* 0x000e620000000800 */
[----:B------:R-:W-:Y:S01]  /*ad20*/  IMAD.IADD R3, R3, 0x1, R5 ;  /* 0x0000000103037824 */ /* 0x000fe200078e0205 */
[----:B------:R-:W-:Y:S01]  /*ad30*/  SHF.R.U32.HI R5, RZ, 0x3, R11 ;  /* 0x00000003ff057819 */ /* 0x000fe2000001160b */
[----:B------:R-:W-:-:S05]  /*ad40*/  IMAD.SHL.U32 R4, R12, 0x10, RZ ;  /* 0x000000100c047824 */ /* 0x000fca00078e00ff */
[----:B------:R-:W-:-:S05]  /*ad50*/  LOP3.LUT R4, R5, 0x70, R4, 0xf8, !PT ;  /* 0x0000007005047812 */ /* 0x000fca00078ef804 */
[----:B---3--:R-:W-:-:S04]  /*ad60*/  IMAD R6, R10, 0x40, R4 ;  /* 0x000000400a067824 */ /* 0x008fc800078e0204 */
[----:B0-----:R-:W-:Y:S01]  /*ad70*/  @P0 IMAD.HI.U32 R7, R6, R7, RZ ;  /* 0x0000000706070227 */ /* 0x001fe200078e00ff */
[----:B------:R-:W-:-:S04]  /*ad80*/  MOV R4, R6 ;  /* 0x0000000600047202 */ /* 0x000fc80000000f00 */
[----:B-1----:R-:W-:-:S05]  /*ad90*/  @P0 SHF.R.U32.HI R4, RZ, R0, R7 ;  /* 0x00000000ff040219 */ /* 0x002fca0000011607 */
[----:B------:R-:W-:Y:S02]  /*ada0*/  IMAD.MOV R0, RZ, RZ, -R4 ;  /* 0x000000ffff007224 */ /* 0x000fe400078e0a04 */
[----:B------:R-:W-:-:S04]  /*adb0*/  IMAD.WIDE.U32 R2, R4, UR4, R2 ;  /* 0x0000000404027c25 */ /* 0x000fc8000f8e0002 */
[----:B------:R-:W-:Y:S01]  /*adc0*/  IMAD R0, R9, R0, R6 ;  /* 0x0000000009007224 */ /* 0x000fe200078e0206 */
[----:B------:R-:W-:-:S05]  /*add0*/  SHF.R.S32.HI R6, RZ, 0x1f, R4 ;  /* 0x0000001fff067819 */ /* 0x000fca0000011404 */
[----:B------:R-:W-:-:S04]  /*ade0*/  IMAD R6, R6, UR4, RZ ;  /* 0x0000000406067c24 */ /* 0x000fc8000f8e02ff */
[----:B------:R-:W-:Y:S01]  /*adf0*/  IMAD R7, R4, UR5, R6 ;  /* 0x0000000504077c24 */ /* 0x000fe2000f8e0206 */
[----:B------:R-:W-:Y:S01]  /*ae00*/  SHF.R.S32.HI R4, RZ, 0x1f, R0 ;  /* 0x0000001fff047819 */ /* 0x000fe20000011400 */
[----:B------:R-:W-:Y:S02]  /*ae10*/  ULDC.64 UR4, c[0x0][0x2c8] ;  /* 0x0000b20000047ab9 */ /* 0x000fe40000000a00 */
[----:B------:R-:W-:Y:S02]  /*ae20*/  IMAD.IADD R3, R3, 0x1, R7 ;  /* 0x0000000103037824 */ /* 0x000fe400078e0207 */
[----:B------:R-:W-:Y:S02]  /*ae30*/  IMAD R7, R4, UR4, RZ ;  /* 0x0000000404077c24 */ /* 0x000fe4000f8e02ff */
[----:B------:R-:W-:-:S04]  /*ae40*/  IMAD.WIDE.U32 R2, R0, UR4, R2 ;  /* 0x0000000400027c25 */ /* 0x000fc8000f8e0002 */
[----:B------:R-:W-:Y:S01]  /*ae50*/  IMAD R4, R0, UR5, R7 ;  /* 0x0000000500047c24 */ /* 0x000fe2000f8e0207 */
[----:B------:R-:W-:Y:S02]  /*ae60*/  ULDC.64 UR4, c[0x0][0x280] ;  /* 0x0000a00000047ab9 */ /* 0x000fe40000000a00 */
[----:B------:R-:W-:Y:S01]  /*ae70*/  LEA R0, P0, R2, UR4, 0x1 ;  /* 0x0000000402007c11 */ /* 0x000fe2000f8008ff */
[----:B------:R-:W-:Y:S01]  /*ae80*/  IMAD.IADD R3, R3, 0x1, R4 ;  /* 0x0000000103037824 */ /* 0x000fe200078e0204 */
[----:B------:R-:W-:Y:S01]  /*ae90*/  ULDC UR4, c[0x0][0x2b8] ;  /* 0x0000ae0000047ab9 */ /* 0x000fe20000000800 */
[----:B------:R-:W-:-:S03]  /*aea0*/  SHF.L.U32 R4, R11, 0x3, RZ ;  /* 0x000000030b047819 */ /* 0x000fc600000006ff */
[----:B------:R-:W-:Y:S01]  /*aeb0*/  LEA.HI.X R3, R2, UR5, R3, 0x1, P0 ;  /* 0x0000000502037c11 */ /* 0x000fe200080f0c03 */
[----:B------:R-:W-:-:S05]  /*aec0*/  IMAD.SHL.U32 R2, R12, 0x8, RZ ;  /* 0x000000080c027824 */ /* 0x000fca00078e00ff */
[C---:B------:R-:W-:Y:S02]  /*aed0*/  LOP3.LUT R8, R2.reuse, 0x38, RZ, 0xc0, !PT ;  /* 0x0000003802087812 */ /* 0x040fe400078ec0ff */
[----:B------:R-:W-:Y:S02]  /*aee0*/  LOP3.LUT R2, R2, 0x1f8, RZ, 0xc0, !PT ;  /* 0x000001f802027812 */ /* 0x000fe400078ec0ff */
[----:B------:R-:W-:Y:S01]  /*aef0*/  ISETP.GE.AND P0, PT, R8, UR4, PT ;  /* 0x0000000408007c0c */ /* 0x000fe2000bf06270 */
[----:B------:R-:W-:Y:S01]  /*af00*/  UMOV UR4, 0xffffffff ;  /* 0xffffffff00047882 */ /* 0x000fe20000000000 */
[----:B------:R-:W-:-:S04]  /*af10*/  LOP3.LUT R7, R2, 0x38, R12, 0x78, !PT ;  /* 0x0000003802077812 */ /* 0x000fc800078e780c */
[----:B------:R-:W-:Y:S01]  /*af20*/  LOP3.LUT R4, R7, 0x200, R4, 0xf8, !PT ;  /* 0x0000020007047812 */ /* 0x000fe200078ef804 */
[----:B------:R-:W-:Y:S06]  /*af30*/  BRA.DIV UR4, `(.L_x_61) ;  /* 0x0000003604cc7947 */ /* 0x000fec000b800000 */
[----:B------:R-:W0:Y:S01]  /*af40*/  SHFL.IDX PT, R7, R0, RZ, 0x181f ;  /* 0x00181fff00077589 */ /* 0x000e2200000e0000 */
[----:B------:R-:W-:Y:S01]  /*af50*/  ULDC UR4, c[0x0][0x288] ;  /* 0x0000a20000047ab9 */ /* 0x000fe20000000800 */
[----:B------:R-:W-:Y:S02]  /*af60*/  IMAD R5, R10, 0x40, R5 ;  /* 0x000000400a057824 */ /* 0x000fe400078e0205 */
[----:B------:R-:W1:Y:S01]  /*af70*/  SHFL.IDX PT, R6, R3, RZ, 0x181f ;  /* 0x00181fff03067589 */ /* 0x000e6200000e0000 */
[----:B------:R-:W-:Y:S02]  /*af80*/  IMAD R2, R9, UR4, RZ ;  /* 0x0000000409027c24 */ /* 0x000fe4000f8e02ff */
[C---:B------:R-:W-:Y:S01]  /*af90*/  VIADD R11, R5.reuse, 0x10 ;  /* 0x00000010050b7836 */ /* 0x040fe20000000000 */
[----:B------:R-:W2:Y:S02]  /*afa0*/  SHFL.IDX PT, R14, R0, 0x1, 0x181f ;  /* 0x00381f00000e7f89 */ /* 0x000ea400000e0000 */
[----:B------:R-:W-:-:S13]  /*afb0*/  ISETP.GE.AND P1, PT, R5, R2, PT ;  /* 0x000000020500720c */ /* 0x000fda0003f26270 */
[----:B------:R-:W-:Y:S02]  /*afc0*/  @!P1 LEA R9, R4, UR38, 0x1 ;  /* 0x0000002604099c11 */ /* 0x000fe4000f8e08ff */
[----:B0-----:R-:W-:-:S05]  /*afd0*/  @!P1 LEA R7, P2, R8, R7, 0x1 ;  /* 0x0000000708079211 */ /* 0x001fca00078408ff */
[----:B-1----:R-:W-:-:S05]  /*afe0*/  @!P1 IMAD.X R6, RZ, RZ, R6, P2 ;  /* 0x000000ffff069224 */ /* 0x002fca00010e0606 */
[----:B------:R-:W-:-:S04]  /*aff0*/  @!P1 LOP3.LUT R7, R7, R6, RZ, 0x3c, !PT ;  /* 0x0000000607079212 */ /* 0x000fc800078e3cff */
[----:B------:R-:W-:-:S04]  /*b000*/  @!P1 LOP3.LUT R6, R7, R6, RZ, 0x3c, !PT ;  /* 0x0000000607069212 */ /* 0x000fc800078e3cff */
[----:B------:R-:W-:-:S05]  /*b010*/  @!P1 LOP3.LUT R7, R7, R6, RZ, 0x3c, !PT ;  /* 0x0000000607079212 */ /* 0x000fca00078e3cff */
[----:B------:R0:W-:Y:S01]  /*b020*/  @!P1 LDGSTS.E.BYPASS.LTC128B.128 [R9+0x20400], desc[UR42][R6.64], !P0 ;  /* 0x2040000006099fae */ /* 0x0001e2000c101d6a */
[----:B------:R-:W-:Y:S02]  /*b030*/  ISETP.GE.AND P1, PT, R11, R2, PT ;  /* 0x000000020b00720c */ /* 0x000fe40003f26270 */
[----:B------:R-:W-:Y:S01]  /*b040*/  IADD3 R11, R5, 0x20, RZ ;  /* 0x00000020050b7810 */ /* 0x000fe20007ffe0ff */
[----:B0-----:R-:W0:Y:S10]  /*b050*/  SHFL.IDX PT, R6, R3, 0x1, 0x181f ;  /* 0x00381f0003067f89 */ /* 0x001e3400000e0000 */
[----:B--2---:R-:W-:-:S02]  /*b060*/  @!P1 LEA R7, P2, R8, R14, 0x1 ;  /* 0x0000000e08079211 */ /* 0x004fc400078408ff */
[----:B------:R-:W-:Y:S01]  /*b070*/  @!P1 LEA R9, R4, UR38, 0x1 ;  /* 0x0000002604099c11 */ /* 0x000fe2000f8e08ff */
[----:B------:R-:W1:Y:S02]  /*b080*/  SHFL.IDX PT, R14, R0, 0x2, 0x181f ;  /* 0x00581f00000e7f89 */ /* 0x000e6400000e0000 */
[----:B0-----:R-:W-:-:S05]  /*b090*/  @!P1 IMAD.X R6, RZ, RZ, R6, P2 ;  /* 0x000000ffff069224 */ /* 0x001fca00010e0606 */
[----:B------:R-:W-:-:S04]  /*b0a0*/  @!P1 LOP3.LUT R7, R7, R6, RZ, 0x3c, !PT ;  /* 0x0000000607079212 */ /* 0x000fc800078e3cff */
[----:B------:R-:W-:-:S04]  /*b0b0*/  @!P1 LOP3.LUT R6, R7, R6, RZ, 0x3c, !PT ;  /* 0x0000000607069212 */ /* 0x000fc800078e3cff */
[----:B------:R-:W-:-:S05]  /*b0c0*/  @!P1 LOP3.LUT R7, R7, R6, RZ, 0x3c, !PT ;  /* 0x0000000607079212 */ /* 0x000fca00078e3cff */
[----:B------:R0:W-:Y:S01]  /*b0d0*/  @!P1 LDGSTS.E.BYPASS.LTC128B.128 [R9+0x20c00], desc[UR42][R6.64], !P0 ;  /* 0x20c0000006099fae */ /* 0x0001e2000c101d6a */
[----:B------:R-:W-:-:S03]  /*b0e0*/  ISETP.GE.AND P1, PT, R11, R2, PT ;  /* 0x000000020b00720c */ /* 0x000fc60003f26270 */
[----:B0-----:R-:W0:Y:S10]  /*b0f0*/  SHFL.IDX PT, R6, R3, 0x2, 0x181f ;  /* 0x00581f0003067f89 */ /* 0x001e3400000e0000 */
[----:B-1----:R-:W-:-:S02]  /*b100*/  @!P1 LEA R7, P2, R8, R14, 0x1 ;  /* 0x0000000e08079211 */ /* 0x002fc400078408ff */
[----:B------:R-:W-:Y:S01]  /*b110*/  @!P1 LEA R9, R4, UR38, 0x1 ;  /* 0x0000002604099c11 */ /* 0x000fe2000f8e08ff */
[----:B------:R-:W1:Y:S04]  /*b120*/  SHFL.IDX PT, R3, R3, 0x3, 0x181f ;  /* 0x00781f0003037f89 */ /* 0x000e6800000e0000 */
[----:B------:R2:W3:Y:S01]  /*b130*/  SHFL.IDX PT, R14, R0, 0x3, 0x181f ;  /* 0x00781f00000e7f89 */ /* 0x0004e200000e0000 */
[----:B0-----:R-:W-:-:S05]  /*b140*/  @!P1 IMAD.X R6, RZ, RZ, R6, P2 ;  /* 0x000000ffff069224 */ /* 0x001fca00010e0606 */
[----:B------:R-:W-:-:S04]  /*b150*/  @!P1 LOP3.LUT R7, R7, R6, RZ, 0x3c, !PT ;  /* 0x0000000607079212 */ /* 0x000fc800078e3cff */
[----:B------:R-:W-:-:S04]  /*b160*/  @!P1 LOP3.LUT R6, R7, R6, RZ, 0x3c, !PT ;  /* 0x0000000607069212 */ /* 0x000fc800078e3cff */
[----:B------:R-:W-:-:S05]  /*b170*/  @!P1 LOP3.LUT R7, R7, R6, RZ, 0x3c, !PT ;  /* 0x0000000607079212 */ /* 0x000fca00078e3cff */
[----:B-1-3--:R2:W-:Y:S02]  /*b180*/  @!P1 LDGSTS.E.BYPASS.LTC128B.128 [R9+0x21400], desc[UR42][R6.64], !P0 ;  /* 0x2140000006099fae */ /* 0x00a5e4000c101d6a */
.L_x_163:
[----:B------:R-:W-:-:S05]  /*b190*/  VIADD R5, R5, 0x30 ;  /* 0x0000003005057836 */ /* 0x000fca0000000000 */
[----:B------:R-:W-:-:S13]  /*b1a0*/  ISETP.GE.AND P1, PT, R5, R2, PT ;  /* 0x000000020500720c */ /* 0x000fda0003f26270 */
[----:B------:R-:W-:Y:S02]  /*b1b0*/  @!P1 LEA R2, P2, R8, R14, 0x1 ;  /* 0x0000000e08029211 */ /* 0x000fe400078408ff */
[----:B------:R-:W-:Y:S01]  /*b1c0*/  @!P1 LEA R5, R4, UR38, 0x1 ;  /* 0x0000002604059c11 */ /* 0x000fe2000f8e08ff */
[----:B------:R-:W-:Y:S02]  /*b1d0*/  IMAD.MOV.U32 R4, RZ, RZ, 0x1 ;  /* 0x00000001ff047424 */ /* 0x000fe400078e00ff */
[----:B------:R-:W-:-:S03]  /*b1e0*/  @!P1 IMAD.X R3, RZ, RZ, R3, P2 ;  /* 0x000000ffff039224 */ /* 0x000fc600010e0603 */
[----:B------:R-:W-:Y:S02]  /*b1f0*/  SHF.L.U32 R4, R4, 0x1f, RZ ;  /* 0x0000001f04047819 */ /* 0x000fe400000006ff */
[----:B------:R-:W-:Y:S01]  /*b200*/  @!PT LDS RZ, [RZ] ;  /* 0x00000000fffff984 */ /* 0x000fe20000000800 */
[----:B------:R-:W-:Y:S01]  /*b210*/  @!PT LDS RZ, [RZ] ;  /* 0x00000000fffff984 */ /* 0x000fe20000000800 */
[----:B------:R-:W-:Y:S01]  /*b220*/  @!PT LDS RZ, [RZ] ;  /* 0x00000000fffff984 */ /* 0x000fe20000000800 */
[----:B------:R0:W-:Y:S01]  /*b230*/  @!P1 LDGSTS.E.BYPASS.LTC128B.128 [R5+0x21c00], desc[UR42][R2.64], !P0 ;  /* 0x21c0000002059fae */ /* 0x0001e2000c101d6a */
[----:B------:R-:W-:Y:S01]  /*b240*/  NOP ;  /* 0x0000000000007918 */ /* 0x000fe20000000000 */
[----:B------:R-:W-:Y:S02]  /*b250*/  SYNCS.ARRIVE.TRANS64.RED.A0T1 RZ, [UR38+0x28c00], RZ ;  /* 0x028c00ffffff79a7 */ /* 0x000fe40008200426 */
[----:B------:R-:W-:Y:S01]  /*b260*/  ARRIVES.LDGSTSBAR.64.TRANSCNT [UR38+0x28c00] ;  /* 0x028c0000ff0079b0 */ /* 0x000fe20008000aa6 */
[----:B------:R-:W-:Y:S01]  /*b270*/  NOP ;  /* 0x0000000000007918 */ /* 0x000fe20000000000 */
[----:B------:R-:W-:Y:S01]  /*b280*/  SYNCS.ARRIVE.TRANS64.A1T0 RZ, [UR38+0x28c00], RZ ;  /* 0x028c00ffffff79a7 */ /* 0x000fe20008100026 */
[----:B------:R-:W1:Y:S02]  /*b290*/  SYNCS.PHASECHK.TRANS64.TRYWAIT P0, [UR38+0x28c20], R4 ;  /* 0x028c2004ff0075a7 */ /* 0x000e640008000166 */
[----:B01----:R-:W-:Y:S05]  /*b2a0*/  @!P0 BRA `(.L_x_62) ;  /* 0x0000003800388947 */ /* 0x003fea0003800000 */
.L_x_164:
[----:B------:R-:W-:Y:S01]  /*b2b0*/  ISETP.NE.AND P0, PT, R19, RZ, PT ;  /* 0x000000ff1300720c */ /* 0x000fe20003f05270 */
[----:B------:R-:W-:Y:S01]  /*b2c0*/  BSSY B0, `(.L_x_63) ;  /* 0x000007f000007945 */ /* 0x000fe20003800000 */
[----:B--2---:R-:W-:-:S11]  /*b2d0*/  MOV R0, 0x1 ;  /* 0x0000000100007802 */ /* 0x004fd60000000f00 */
[----:B------:R-:W-:Y:S05]  /*b2e0*/  @!P0 BRA `(.L_x_64) ;  /* 0x0000000400f08947 */ /* 0x000fea0003800000 */
[----:B------:R-:W1:Y:S01]  /*b2f0*/  SYNCS.PHASECHK.TRANS64.TRYWAIT P0, [UR38+0x28c60], R4 ;  /* 0x028c6004ff0075a7 */ /* 0x000e620008000166 */
[----:B------:R-:W2:Y:S02]  /*b300*/  S2R R2, SR_TID.X ;  /* 0x0000000000027919 */ /* 0x000ea40000002100 */
[----:B--2---:R-:W-:-:S04]  /*b310*/  LOP3.LUT R2, R2, 0x7f, RZ, 0xc0, !PT ;  /* 0x0000007f02027812 */ /* 0x004fc800078ec0ff */
[----:B------:R-:W-:Y:S01]  /*b320*/  ISETP.NE.AND P1, PT, R2, RZ, PT ;  /* 0x000000ff0200720c */ /* 0x000fe20003f25270 */
[----:B-1----:R-:W-:-:S12]  /*b330*/  @!P0 BRA `(.L_x_65) ;  /* 0x00000038002c8947 */ /* 0x002fd80003800000 */
.L_x_165:
[----:B------:R-:W-:Y:S04]  /*b340*/  BSSY B1, `(.L_x_66) ;  /* 0x0000008000017945 */ /* 0x000fe80003800000 */
[----:B------:R-:W-:Y:S05]  /*b350*/  @P1 BRA `(.L_x_67) ;  /* 0x0000000000181947 */ /* 0x000fea0003800000 */
[----:B0-----:R-:W0:Y:S01]  /*b360*/  S2R R3, SR_TID.X ;  /* 0x0000000000037919 */ /* 0x001e220000002100 */
[----:B------:R-:W-:-:S04]  /*b370*/  IMAD.MOV.U32 R2, RZ, RZ, 0x10000 ;  /* 0x00010000ff027424 */ /* 0x000fc800078e00ff */
[----:B------:R1:W-:Y:S01]  /*b380*/  SYNCS.ARRIVE.TRANS64 RZ, [UR38+0x28c50], R2 ;  /* 0x028c5002ffff79a7 */ /* 0x0003e20008000026 */
[----:B0-----:R-:W-:-:S13]  /*b390*/  LOP3.LUT P0, RZ, R3, 0x1f, RZ, 0xc0, !PT ;  /* 0x0000001f03ff7812 */ /* 0x001fda000780c0ff */
[----:B-1----:R-:W-:Y:S05]  /*b3a0*/  @!P0 BRA `(.L_x_67) ;  /* 0x0000000000048947 */ /* 0x002fea0003800000 */
[----:B------:R-:W-:Y:S01]  /*b3b0*/  BPT.TRAP 0x1 ;  /* 0x000000040000795c */ /* 0x000fe20000300000 */
.L_x_67:
[----:B------:R-:W-:Y:S05]  /*b3c0*/  BSYNC B1 ;  /* 0x0000000000017941 */ /* 0x000fea0003800000 */
.L_x_66:
[----:B------:R-:W2:Y:S01]  /*b3d0*/  LDL.LU R2, [R1+0x4] ;  /* 0x0000040001027983 */ /* 0x000ea20000300800 */
[----:B------:R-:W-:Y:S01]  /*b3e0*/  ULDC.64 UR4, c[0x0][0x198] ;  /* 0x0000660000047ab9 */ /* 0x000fe20000000a00 */
[----:B------:R-:W-:Y:S01]  /*b3f0*/  PLOP3.LUT P0, PT, PT, PT, PT, 0x80, 0x0 ;  /* 0x000000000000781c */ /* 0x000fe20003f0f070 */
[----:B------:R-:W-:Y:S02]  /*b400*/  UIADD3 UR4, UP0, UR4, 0x470, URZ ;  /* 0x0000047004047890 */ /* 0x000fe4000ff1e03f */
[----:B------:R-:W-:Y:S02]  /*b410*/  UIADD3 UR8, UR38, 0x400, URZ ;  /* 0x0000040026087890 */ /* 0x000fe4000fffe03f */
[----:B------:R-:W-:Y:S02]  /*b420*/  UIADD3 UR9, UR38, 0x28c50, URZ ;  /* 0x00028c5026097890 */ /* 0x000fe4000fffe03f */
[----:B------:R-:W-:Y:S01]  /*b430*/  UIADD3.X UR5, URZ, UR5, URZ, UP0, !UPT ;  /* 0x000000053f057290 */ /* 0x000fe200087fe43f */
[----:B------:R-:W-:Y:S01]  /*b440*/  UMOV UR6, 0x0 ;  /* 0x0000000000067882 */ /* 0x000fe20000000000 */
[----:B------:R-:W-:Y:S01]  /*b450*/  UMOV UR7, 0x14f00000 ;  /* 0x14f0000000077882 */ /* 0x000fe20000000000 */
[----:B------:R-:W-:Y:S01]  /*b460*/  UMOV UR10, URZ ;  /* 0x0000003f000a7c82 */ /* 0x000fe20008000000 */
[----:B--2---:R-:W-:-:S08]  /*b470*/  IMAD.SHL.U32 R2, R2, 0x40, RZ ;  /* 0x0000004002027824 */ /* 0x004fd000078e00ff */
.L_x_68:
[----:B------:R-:W-:-:S13]  /*b480*/  @P0 ELECT P1, URZ, PT ;  /* 0x00000000003f082f */ /* 0x000fda0003820000 */
[----:B------:R-:W-:Y:S01]  /*b490*/  @P1 R2UR UR13, R16 ;  /* 0x00000000100d12ca */ /* 0x000fe200000e0000 */
[----:B------:R-:W-:Y:S01]  /*b4a0*/  UMOV UR12, UR36 ;  /* 0x00000024000c7c82 */ /* 0x000fe20008000000 */
[----:B------:R-:W-:Y:S02]  /*b4b0*/  @P1 R2UR UR11, R2 ;  /* 0x00000000020b12ca */ /* 0x000fe400000e0000 */
[----:B------:R-:W-:Y:S02]  /*b4c0*/  @P1 PLOP3.LUT P0, PT, P1, PT, PT, 0x8, 0x0 ;  /* 0x000000000000181c */ /* 0x000fe40000f0e170 */
[----:B------:R-:W-:-:S09]  /*b4d0*/  PLOP3.LUT P1, PT, PT, PT, PT, 0x8, 0x0 ;  /* 0x000000000000781c */ /* 0x000fd20003f2e170 */
[----:B------:R1:W-:Y:S02]  /*b4e0*/  UTMALDG.4D [UR8], [UR4], desc[UR6] ;  /* 0x00000608040075b4 */ /* 0x0003e40008019000 */
[----:B-1----:R-:W-:Y:S05]  /*b4f0*/  @P0 BRA.U.ANY `(.L_x_68) ;  /* 0xfffffffd00e00947 */ /* 0x002fea000393ffff */
[----:B------:R-:W-:Y:S01]  /*b500*/  PLOP3.LUT P0, PT, PT, PT, PT, 0x80, 0x0 ;  /* 0x000000000000781c */ /* 0x000fe20003f0f070 */
[----:B------:R-:W-:Y:S01]  /*b510*/  UIADD3 UR8, UR38, 0x2400, URZ ;  /* 0x0000240026087890 */ /* 0x000fe2000fffe03f */
[----:B------:R-:W-:Y:S01]  /*b520*/  UMOV UR6, 0x0 ;  /* 0x0000000000067882 */ /* 0x000fe20000000000 */
[----:B------:R-:W-:Y:S01]  /*b530*/  UMOV UR7, 0x14f00000 ;  /* 0x14f0000000077882 */ /* 0x000fe20000000000 */
[----:B------:R-:W-:-:S09]  /*b540*/  UMOV UR10, 0x40 ;  /* 0x00000040000a7882 */ /* 0x000fd20000000000 */
.L_x_69:
        /* <DEDUP_REMOVED lines=13> */
.L_x_70:
        /* <DEDUP_REMOVED lines=13> */
.L_x_71:
        /* <DEDUP_REMOVED lines=13> */
.L_x_72:
        /* <DEDUP_REMOVED lines=13> */
.L_x_73:
        /* <DEDUP_REMOVED lines=13> */
.L_x_74:
        /* <DEDUP_REMOVED lines=13> */
.L_x_75:
        /* <DEDUP_REMOVED lines=8> */
.L_x_64:
[----:B------:R-:W-:Y:S05]  /*bab0*/  BSYNC B0 ;  /* 0x0000000000007941 */ /* 0x000fea0003800000 */
.L_x_63:
[----:B0-----:R-:W2:Y:S04]  /*bac0*/  LDL.LU R4, [R1+0x10] ;  /* 0x0000100001047983 */ /* 0x001ea80000300800 */
[----:B------:R-:W3:Y:S01]  /*bad0*/  LDL R3, [R1+0x8] ;  /* 0x0000080001037983 */ /* 0x000ee20000100800 */
[----:B------:R-:W-:Y:S01]  /*bae0*/  IMAD.MOV.U32 R9, RZ, RZ, RZ ;  /* 0x000000ffff097224 */ /* 0x000fe200078e00ff */
[----:B------:R-:W-:Y:S01]  /*baf0*/  MOV R6, 0x1 ;  /* 0x0000000100067802 */ /* 0x000fe20000000f00 */
[----:B--2---:R-:W-:-:S05]  /*bb00*/  VIADD R7, R4, 0xfffffffe ;  /* 0xfffffffe04077836 */ /* 0x004fca0000000000 */
[----:B---3--:R-:W-:-:S13]  /*bb10*/  ISETP.GE.AND P0, PT, R7, R3, PT ;  /* 0x000000030700720c */ /* 0x008fda0003f06270 */
[----:B------:R-:W-:Y:S05]  /*bb20*/  @!P0 BRA `(.L_x_49) ;  /* 0x0000002400108947 */ /* 0x000fea0003800000 */
[----:B------:R-:W2:Y:S01]  /*bb30*/  LDL.LU R4, [R1+0xc] ;  /* 0x00000c0001047983 */ /* 0x000ea20000300800 */
[----:B------:R-:W-:Y:S01]  /*bb40*/  UIADD3 UR4, UR40, 0x1, URZ ;  /* 0x0000000128047890 */ /* 0x000fe2000fffe03f */
[----:B------:R-:W-:Y:S01]  /*bb50*/  LOP3.LUT R2, RZ, R3, RZ, 0x33, !PT ;  /* 0x00000003ff027212 */ /* 0x000fe200078e33ff */
[----:B------:R-:W-:-:S04]  /*bb60*/  IMAD.MOV.U32 R6, RZ, RZ, 0x1 ;  /* 0x00000001ff067424 */ /* 0x000fc800078e00ff */
[----:B--2---:R-:W-:Y:S02]  /*bb70*/  IMAD R0, R4, UR4, RZ ;  /* 0x0000000404007c24 */ /* 0x004fe4000f8e02ff */
[----:B------:R-:W0:Y:S03]  /*bb80*/  S2R R4, SR_TID.X ;  /* 0x0000000000047919 */ /* 0x000e260000002100 */
[----:B------:R-:W-:-:S05]  /*bb90*/  VIMNMX R0, R0, UR39, PT ;  /* 0x0000002700007c48 */ /* 0x000fca000bfe0100 */
[----:B------:R-:W-:-:S05]  /*bba0*/  IMAD.MOV R3, RZ, RZ, -R0 ;  /* 0x000000ffff037224 */ /* 0x000fca00078e0a00 */
[----:B------:R-:W-:Y:S02]  /*bbb0*/  VIADDMNMX R3, R3, 0x1, R2, !PT ;  /* 0x0000000103037846 */ /* 0x000fe40007800102 */
[----:B------:R-:W-:-:S03]  /*bbc0*/  LOP3.LUT R2, RZ, R0, RZ, 0x33, !PT ;  /* 0x00000000ff027212 */ /* 0x000fc600078e33ff */
[----:B------:R-:W-:Y:S02]  /*bbd0*/  VIADD R5, R3, 0xfffffffe ;  /* 0xfffffffe03057836 */ /* 0x000fe40000000000 */
[----:B------:R-:W-:Y:S01]  /*bbe0*/  IMAD.IADD R3, R0, 0x1, R3 ;  /* 0x0000000100037824 */ /* 0x000fe200078e0203 */
[----:B------:R-:W-:Y:S02]  /*bbf0*/  MOV R0, 0x1 ;  /* 0x0000000100007802 */ /* 0x000fe40000000f00 */
[----:B------:R-:W-:Y:S02]  /*bc00*/  ISETP.NE.AND P0, PT, R5, R2, PT ;  /* 0x000000020500720c */ /* 0x000fe40003f05270 */
[----:B------:R-:W-:Y:S02]  /*bc10*/  LOP3.LUT R12, R3, 0x1, RZ, 0xc0, !PT ;  /* 0x00000001030c7812 */ /* 0x000fe400078ec0ff */
[----:B0-----:R-:W-:-:S09]  /*bc20*/  LOP3.LUT R10, R4, 0x1f, RZ, 0xc0, !PT ;  /* 0x0000001f040a7812 */ /* 0x001fd200078ec0ff */
[----:B------:R-:W-:Y:S05]  /*bc30*/  @!P0 BRA `(.L_x_76) ;  /* 0x0000001400dc8947 */ /* 0x000fea0003800000 */
[----:B------:R-:W-:Y:S01]  /*bc40*/  BSSY B0, `(.L_x_76) ;  /* 0x0000176000007945 */ /* 0x000fe20003800000 */
[----:B------:R-:W-:Y:S02]  /*bc50*/  IMAD.IADD R8, R3, 0x1, -R12 ;  /* 0x0000000103087824 */ /* 0x000fe400078e0a0c */
[----:B------:R-:W-:-:S07]  /*bc60*/  IMAD.MOV.U32 R0, RZ, RZ, 0x1 ;  /* 0x00000001ff007424 */ /* 0x000fce00078e00ff */
.L_x_117:
[----:B------:R-:W-:Y:S01]  /*bc70*/  ISETP.NE.AND P0, PT, R19, RZ, PT ;  /* 0x000000ff1300720c */ /* 0x000fe20003f05270 */
[----:B------:R-:W-:Y:S01]  /*bc80*/  VIADD R8, R8, 0xfffffffe ;  /* 0xfffffffe08087836 */ /* 0x000fe20000000000 */
[----:B------:R-:W-:Y:S04]  /*bc90*/  BSSY B1, `(.L_x_77) ;  /* 0x00000b6000017945 */ /* 0x000fe80003800000 */
[----:B------:R-:W-:-:S07]  /*bca0*/  ISETP.NE.AND P1, PT, R8, RZ, PT ;  /* 0x000000ff0800720c */ /* 0x000fce0003f25270 */
[----:B------:R-:W-:Y:S06]  /*bcb0*/  @!P0 BRA `(.L_x_78) ;  /* 0x0000000800cc8947 */ /* 0x000fec0003800000 */
[----:B------:R-:W2:Y:S01]  /*bcc0*/  LDL R2, [R1] ;  /* 0x0000000001027983 */ /* 0x000ea20000100800 */
[----:B------:R-:W-:Y:S01]  /*bcd0*/  IMAD.MOV.U32 R13, RZ, RZ, R7 ;  /* 0x000000ffff0d7224 */ /* 0x000fe200078e0007 */
[----:B--2---:R-:W-:-:S13]  /*bce0*/  ISETP.NE.AND P0, PT, R2, RZ, PT ;  /* 0x000000ff0200720c */ /* 0x004fda0003f05270 */
[----:B------:R-:W-:Y:S05]  /*bcf0*/  @!P0 BRA `(.L_x_79) ;  /* 0x00000000004c8947 */ /* 0x000fea0003800000 */
[----:B------:R-:W0:Y:S01]  /*bd00*/  LDC R13, c[0x0][0x43c] ;  /* 0x00010f00ff0d7b82 */ /* 0x000e220000000800 */
[----:B------:R-:W-:Y:S01]  /*bd10*/  MOV R11, R7 ;  /* 0x00000007000b7202 */ /* 0x000fe20000000f00 */
[----:B------:R-:W-:Y:S01]  /*bd20*/  ULDC.64 UR4, c[0x0][0x428] ;  /* 0x00010a0000047ab9 */ /* 0x000fe20000000a00 */
[----:B0-----:R-:W-:-:S13]  /*bd30*/  ISETP.NE.AND P0, PT, R13, 0x1, PT ;  /* 0x000000010d00780c */ /* 0x001fda0003f05270 */
[----:B------:R-:W0:Y:S02]  /*bd40*/  @P0 LDC.64 R2, c[0x0][0x440] ;  /* 0x00011000ff020b82 */ /* 0x000e240000000a00 */
[----:B0-----:R-:W-:-:S05]  /*bd50*/  @P0 IMAD.HI.U32 R2, R7, R2, RZ ;  /* 0x0000000207020227 */ /* 0x001fca00078e00ff */
[----:B------:R-:W-:Y:S01]  /*bd60*/  @P0 SHF.R.U32.HI R11, RZ, R3, R2 ;  /* 0x00000003ff0b0219 */ /* 0x000fe20000011602 */
[----:B------:R-:W-:-:S03]  /*bd70*/  IMAD R2, R18, UR4, RZ ;  /* 0x0000000412027c24 */ /* 0x000fc6000f8e02ff */
[--C-:B------:R-:W-:Y:S01]  /*bd80*/  SHF.R.S32.HI R3, RZ, 0x1f, R11.reuse ;  /* 0x0000001fff037819 */ /* 0x100fe2000001140b */
[----:B------:R-:W-:Y:S02]  /*bd90*/  IMAD R5, R17, UR5, R2 ;  /* 0x0000000511057c24 */ /* 0x000fe4000f8e0202 */
[----:B------:R-:W-:-:S04]  /*bda0*/  IMAD.MOV.U32 R2, RZ, RZ, R11 ;  /* 0x000000ffff027224 */ /* 0x000fc800078e000b */
[----:B------:R-:W-:Y:S01]  /*bdb0*/  IMAD.WIDE.U32 R2, R17, UR4, R2 ;  /* 0x0000000411027c25 */ /* 0x000fe2000f8e0002 */
[----:B------:R-:W-:-:S03]  /*bdc0*/  ULDC.64 UR4, c[0x0][0x418] ;  /* 0x0001060000047ab9 */ /* 0x000fc60000000a00 */
[----:B------:R-:W-:Y:S01]  /*bdd0*/  IMAD.IADD R3, R5, 0x1, R3 ;  /* 0x0000000105037824 */ /* 0x000fe200078e0203 */
[----:B------:R-:W-:-:S04]  /*bde0*/  LEA R4, P0, R2, UR4, 0x2 ;  /* 0x0000000402047c11 */ /* 0x000fc8000f8010ff */
[----:B------:R-:W-:-:S05]  /*bdf0*/  LEA.HI.X R5, R2, UR5, R3, 0x2, P0 ;  /* 0x0000000502057c11 */ /* 0x000fca00080f1403 */
[----:B------:R0:W5:Y:S01]  /*be00*/  LDG.E R16, desc[UR42][R4.64] ;  /* 0x0000002a04107981 */ /* 0x000162000c1e1900 */
[----:B------:R-:W-:-:S04]  /*be10*/  IMAD.MOV R2, RZ, RZ, -R11 ;  /* 0x000000ffff027224 */ /* 0x000fc800078e0a0b */
[----:B------:R-:W-:-:S07]  /*be20*/  IMAD R13, R13, R2, R7 ;  /* 0x000000020d0d7224 */ /* 0x000fce00078e0207 */
.L_x_79:
[----:B------:R-:W1:Y:S01]  /*be30*/  S2R R2, SR_TID.X ;  /* 0x0000000000027919 */ /* 0x000e620000002100 */
[----:B------:R-:W-:Y:S01]  /*be40*/  BSSY B2, `(.L_x_80) ;  /* 0x0000006000027945 */ /* 0x000fe20003800000 */
[----:B-1----:R-:W-:Y:S02]  /*be50*/  LOP3.LUT R3, R2, 0x7f, RZ, 0xc0, !PT ;  /* 0x0000007f02037812 */ /* 0x002fe400078ec0ff */
[----:B------:R-:W-:Y:S02]  /*be60*/  SHF.L.U32 R2, R0, 0x1f, RZ ;  /* 0x0000001f00027819 */ /* 0x000fe400000006ff */
[----:B------:R-:W-:Y:S02]  /*be70*/  ISETP.NE.AND P2, PT, R3, RZ, PT ;  /* 0x000000ff0300720c */ /* 0x000fe40003f45270 */
[----:B------:R-:W1:Y:S02]  /*be80*/  SYNCS.PHASECHK.TRANS64.TRYWAIT P0, [UR38+0x28c48], R2 ;  /* 0x028c4802ff0075a7 */ /* 0x000e640008000166 */
[----:B-1----:R-:W-:Y:S09]  /*be90*/  @!P0 BRA `(.L_x_81) ;  /* 0x0000002c006c8947 */ /* 0x002ff20003800000 */
.L_x_166:
[----:B------:R-:W-:Y:S05]  /*bea0*/  BSYNC B2 ;  /* 0x0000000000027941 */ /* 0x000fea0003800000 */
.L_x_80:
[----:B------:R-:W-:Y:S04]  /*beb0*/  BSSY B2, `(.L_x_82) ;  /* 0x0000007000027945 */ /* 0x000fe80003800000 */
[----:B------:R-:W-:Y:S05]  /*bec0*/  @P2 BRA `(.L_x_83) ;  /* 0x0000000000142947 */ /* 0x000fea0003800000 */
[----:B------:R-:W-:Y:S01]  /*bed0*/  ISETP.NE.AND P0, PT, R10, RZ, PT ;  /* 0x000000ff0a00720c */ /* 0x000fe20003f05270 */
[----:B-1----:R-:W-:-:S04]  /*bee0*/  IMAD.MOV.U32 R3, RZ, RZ, 0x2000 ;  /* 0x00002000ff037424 */ /* 0x002fc800078e00ff */
[----:B------:R2:W-:Y:S08]  /*bef0*/  SYNCS.ARRIVE.TRANS64 RZ, [UR38+0x28c38], R3 ;  /* 0x028c3803ffff79a7 */ /* 0x0005f00008000026 */
[----:B--2---:R-:W-:Y:S05]  /*bf00*/  @!P0 BRA `(.L_x_83) ;  /* 0x0000000000048947 */ /* 0x004fea0003800000 */
[----:B------:R-:W-:Y:S01]  /*bf10*/  BPT.TRAP 0x1 ;  /* 0x000000040000795c */ /* 0x000fe20000300000 */
.L_x_83:
[----:B------:R-:W-:Y:S05]  /*bf20*/  BSYNC B2 ;  /* 0x0000000000027941 */ /* 0x000fea0003800000 */
.L_x_82:
[----:B0-----:R-:W-:Y:S01]  /*bf30*/  MOV R4, RZ ;  /* 0x000000ff00047202 */ /* 0x001fe20000000f00 */
[----:B------:R-:W-:Y:S01]  /*bf40*/  ULDC.64 UR4, c[0x0][0x198] ;  /* 0x0000660000047ab9 */ /* 0x000fe20000000a00 */
[----:B------:R-:W-:Y:S01]  /*bf50*/  PLOP3.LUT P0, PT, PT, PT, PT, 0x80, 0x0 ;  /* 0x000000000000781c */ /* 0x000fe20003f0f070 */
[----:B------:R-:W-:Y:S01]  /*bf60*/  UIADD3 UR4, UP0, UR4, 0x370, URZ ;  /* 0x0000037004047890 */ /* 0x000fe2000ff1e03f */
[----:B------:R-:W-:Y:S01]  /*bf70*/  R2UR UR34, R4 ;  /* 0x00000000042272ca */ /* 0x000fe200000e0000 */
[----:B------:R-:W-:Y:S01]  /*bf80*/  IMAD.SHL.U32 R5, R13, 0x40, RZ ;  /* 0x000000400d057824 */ /* 0x000fe200078e00ff */
[----:B------:R-:W-:Y:S02]  /*bf90*/  UIADD3 UR32, UR38, 0x24400, URZ ;  /* 0x0002440026207890 */ /* 0x000fe4000fffe03f */
[----:B------:R-:W-:Y:S02]  /*bfa0*/  UIADD3 UR33, UR38, 0x28c38, URZ ;  /* 0x00028c3826217890 */ /* 0x000fe4000fffe03f */
[----:B------:R-:W-:Y:S01]  /*bfb0*/  UIADD3.X UR5, URZ, UR5, URZ, UP0, !UPT ;  /* 0x000000053f057290 */ /* 0x000fe200087fe43f */
[----:B------:R-:W-:Y:S01]  /*bfc0*/  UMOV UR6, 0x0 ;  /* 0x0000000000067882 */ /* 0x000fe20000000000 */
[----:B------:R-:W-:-:S10]  /*bfd0*/  UMOV UR7, 0x14f00000 ;  /* 0x14f0000000077882 */ /* 0x000fd40000000000 */
.L_x_84:
[----:B------:R-:W-:-:S13]  /*bfe0*/  @P0 ELECT P3, URZ, PT ;  /* 0x00000000003f082f */ /* 0x000fda0003860000 */
[----:B-----5:R-:W-:Y:S02]  /*bff0*/  @P3 R2UR UR37, R16 ;  /* 0x00000000102532ca */ /* 0x020fe400000e0000 */
[----:B------:R-:W-:Y:S02]  /*c000*/  @P3 R2UR UR35, R5 ;  /* 0x00000000052332ca */ /* 0x000fe400000e0000 */
[----:B------:R-:W-:Y:S02]  /*c010*/  @P3 PLOP3.LUT P0, PT, P3, PT, PT, 0x8, 0x0 ;  /* 0x000000000000381c */ /* 0x000fe40001f0e170 */
[----:B------:R-:W-:-:S09]  /*c020*/  PLOP3.LUT P3, PT, PT, PT, PT, 0x8, 0x0 ;  /* 0x000000000000781c */ /* 0x000fd20003f6e170 */
[----:B------:R0:W-:Y:S02]  /*c030*/  UTMALDG.4D [UR32], [UR4], desc[UR6] ;  /* 0x00000620040075b4 */ /* 0x0001e40008019000 */
[----:B0-----:R-:W-:Y:S05]  /*c040*/  @P0 BRA.U.ANY `(.L_x_84) ;  /* 0xfffffffd00e40947 */ /* 0x001fea000393ffff */
[----:B------:R-:W0:Y:S01]  /*c050*/  SYNCS.PHASECHK.TRANS64.TRYWAIT P0, [UR38+0x28c68], R2 ;  /* 0x028c6802ff0075a7 */ /* 0x000e220008000166 */
[----:B------:R-:W-:Y:S04]  /*c060*/  BSSY B2, `(.L_x_85) ;  /* 0x0000002000027945 */ /* 0x000fe80003800000 */
[----:B0-----:R-:W-:Y:S05]  /*c070*/  @!P0 BRA `(.L_x_86) ;  /* 0x0000002c000c8947 */ /* 0x001fea0003800000 */
.L_x_167:
[----:B------:R-:W-:Y:S05]  /*c080*/  BSYNC B2 ;  /* 0x0000000000027941 */ /* 0x000fea0003800000 */
.L_x_85:
[----:B------:R-:W-:Y:S01]  /*c090*/  BSSY B2, `(.L_x_87) ;  /* 0x0000009000027945 */ /* 0x000fe20003800000 */
[----:B01----:R-:W-:Y:S02]  /*c0a0*/  IMAD.MOV.U32 R2, RZ, RZ, 0x0 ;  /* 0x00000000ff027424 */ /* 0x003fe400078e00ff */
[----:B------:R-:W-:Y:S01]  /*c0b0*/  IMAD.MOV.U32 R3, RZ, RZ, 0x14f00000 ;  /* 0x14f00000ff037424 */ /* 0x000fe200078e00ff */
[----:B------:R-:W-:Y:S06]  /*c0c0*/  @P2 BRA `(.L_x_88) ;  /* 0x0000000000142947 */ /* 0x000fec0003800000 */
[----:B------:R-:W-:Y:S01]  /*c0d0*/  ISETP.NE.AND P0, PT, R10, RZ, PT ;  /* 0x000000ff0a00720c */ /* 0x000fe20003f05270 */
[----:B------:R-:W-:-:S04]  /*c0e0*/  IMAD.MOV.U32 R11, RZ, RZ, 0x10000 ;  /* 0x00010000ff0b7424 */ /* 0x000fc800078e00ff */
[----:B------:R0:W-:Y:S08]  /*c0f0*/  SYNCS.ARRIVE.TRANS64 RZ, [UR38+0x28c58], R11 ;  /* 0x028c580bffff79a7 */ /* 0x0001f00008000026 */
[----:B0-----:R-:W-:Y:S05]  /*c100*/  @!P0 BRA `(.L_x_88) ;  /* 0x0000000000048947 */ /* 0x001fea0003800000 */
[----:B------:R-:W-:Y:S01]  /*c110*/  BPT.TRAP 0x1 ;  /* 0x000000040000795c */ /* 0x000fe20000300000 */
.L_x_88:
[----:B------:R-:W-:Y:S05]  /*c120*/  BSYNC B2 ;  /* 0x0000000000027941 */ /* 0x000fea0003800000 */
.L_x_87:
[----:B------:R-:W-:Y:S01]  /*c130*/  R2UR UR10, R4 ;  /* 0x00000000040a72ca */ /* 0x000fe200000e0000 */
[----:B------:R-:W-:Y:S01]  /*c140*/  ULDC.64 UR4, c[0x0][0x198] ;  /* 0x0000660000047ab9 */ /* 0x000fe20000000a00 */
[----:B------:R-:W-:Y:S01]  /*c150*/  R2UR UR6, R2 ;  /* 0x00000000020672ca */ /* 0x000fe200000e0000 */
[----:B------:R-:W-:Y:S01]  /*c160*/  UIADD3 UR4, UP0, UR4, 0x470, URZ ;  /* 0x0000047004047890 */ /* 0x000fe2000ff1e03f */
[----:B------:R-:W-:Y:S01]  /*c170*/  R2UR UR7, R3 ;  /* 0x00000000030772ca */ /* 0x000fe200000e0000 */
[----:B------:R-:W-:Y:S01]  /*c180*/  UIADD3 UR8, UR38, 0x10400, URZ ;  /* 0x0001040026087890 */ /* 0x000fe2000fffe03f */
[----:B------:R-:W-:Y:S01]  /*c190*/  PLOP3.LUT P0, PT, PT, PT, PT, 0x80, 0x0 ;  /* 0x000000000000781c */ /* 0x000fe20003f0f070 */
[----:B------:R-:W-:Y:S02]  /*c1a0*/  UIADD3 UR9, UR38, 0x28c58, URZ ;  /* 0x00028c5826097890 */ /* 0x000fe4000fffe03f */
[----:B------:R-:W-:-:S12]  /*c1b0*/  UIADD3.X UR5, URZ, UR5, URZ, UP0, !UPT ;  /* 0x000000053f057290 */ /* 0x000fd800087fe43f */
.L_x_89:
[----:B------:R-:W-:-:S13]  /*c1c0*/  @P0 ELECT P2, URZ, PT ;  /* 0x00000000003f082f */ /* 0x000fda0003840000 */
[----:B------:R-:W-:Y:S01]  /*c1d0*/  @P2 R2UR UR13, R16 ;  /* 0x00000000100d22ca */ /* 0x000fe200000e0000 */
[----:B------:R-:W-:Y:S01]  /*c1e0*/  UMOV UR12, UR36 ;  /* 0x00000024000c7c82 */ /* 0x000fe20008000000 */
[----:B------:R-:W-:Y:S02]  /*c1f0*/  @P2 R2UR UR11, R5 ;  /* 0x00000000050b22ca */ /* 0x000fe400000e0000 */
[----:B------:R-:W-:Y:S02]  /*c200*/  @P2 PLOP3.LUT P0, PT, P2, PT, PT, 0x8, 0x0 ;  /* 0x000000000000281c */ /* 0x000fe4000170e170 */
[----:B------:R-:W-:-:S09]  /*c210*/  PLOP3.LUT P2, PT, PT, PT, PT, 0x8, 0x0 ;  /* 0x000000000000781c */ /* 0x000fd20003f4e170 */
[----:B------:R0:W-:Y:S02]  /*c220*/  UTMALDG.4D [UR8], [UR4], desc[UR6] ;  /* 0x00000608040075b4 */ /* 0x0001e40008019000 */
[----:B0-----:R-:W-:Y:S05]  /*c230*/  @P0 BRA.U.ANY `(.L_x_89) ;  /* 0xfffffffd00e00947 */ /* 0x001fea000393ffff */
[----:B------:R-:W-:Y:S01]  /*c240*/  R2UR UR6, R2 ;  /* 0x00000000020672ca */ /* 0x000fe200000e0000 */
[----:B------:R-:W-:Y:S01]  /*c250*/  UIADD3 UR8, UR38, 0x12400, URZ ;  /* 0x0001240026087890 */ /* 0x000fe2000fffe03f */
[----:B------:R-:W-:Y:S01]  /*c260*/  R2UR UR7, R3 ;  /* 0x00000000030772ca */ /* 0x000fe200000e0000 */
[----:B------:R-:W-:Y:S01]  /*c270*/  UMOV UR10, 0x40 ;  /* 0x00000040000a7882 */ /* 0x000fe20000000000 */
[----:B------:R-:W-:-:S13]  /*c280*/  PLOP3.LUT P0, PT, PT, PT, PT, 0x80, 0x0 ;  /* 0x000000000000781c */ /* 0x000fda0003f0f070 */
.L_x_90:
        /* <DEDUP_REMOVED lines=13> */
.L_x_91:
        /* <DEDUP_REMOVED lines=13> */
.L_x_92:
        /* <DEDUP_REMOVED lines=13> */
.L_x_93:
        /* <DEDUP_REMOVED lines=13> */
.L_x_94:
        /* <DEDUP_REMOVED lines=13> */
.L_x_95:
        /* <DEDUP_REMOVED lines=13> */
.L_x_96:
        /* <DEDUP_REMOVED lines=8> */
.L_x_78:
[----:B------:R-:W-:Y:S05]  /*c7f0*/  BSYNC B1 ;  /* 0x0000000000017941 */ /* 0x000fea0003800000 */
.L_x_77:
[----:B------:R-:W-:Y:S01]  /*c800*/  ISETP.NE.AND P3, PT, R19, RZ, PT ;  /* 0x000000ff1300720c */ /* 0x000fe20003f65270 */
[----:B------:R-:W-:Y:S01]  /*c810*/  BSSY B1, `(.L_x_97) ;  /* 0x00000b6000017945 */ /* 0x000fe20003800000 */
[----:B------:R-:W-:-:S11]  /*c820*/  LOP3.LUT R0, R0, 0x1, RZ, 0x3c, !PT ;  /* 0x0000000100007812 */ /* 0x000fd600078e3cff */
[----:B------:R-:W-:Y:S05]  /*c830*/  @!P3 BRA `(.L_x_98) ;  /* 0x0000000800ccb947 */ /* 0x000fea0003800000 */
[----:B------:R-:W2:Y:S01]  /*c840*/  LDL R2, [R1] ;  /* 0x0000000001027983 */ /* 0x000ea20000100800 */
[----:B------:R-:W-:Y:S02]  /*c850*/  IADD3 R11, R7, -0x1, RZ ;  /* 0xffffffff070b7810 */ /* 0x000fe40007ffe0ff */
[----:B--2---:R-:W-:-:S13]  /*c860*/  ISETP.NE.AND P3, PT, R2, RZ, PT ;  /* 0x000000ff0200720c */ /* 0x004fda0003f65270 */
[----:B------:R-:W-:Y:S05]  /*c870*/  @!P3 BRA `(.L_x_99) ;  /* 0x000000000048b947 */ /* 0x000fea0003800000 */
[----:B------:R-:W0:Y:S01]  /*c880*/  LDC R5, c[0x0][0x43c] ;  /* 0x00010f00ff057b82 */ /* 0x000e220000000800 */
[----:B------:R-:W-:Y:S01]  /*c890*/  ULDC.64 UR4, c[0x0][0x428] ;  /* 0x00010a0000047ab9 */ /* 0x000fe20000000a00 */
[----:B0-----:R-:W-:-:S13]  /*c8a0*/  ISETP.NE.AND P0, PT, R5, 0x1, PT ;  /* 0x000000010500780c */ /* 0x001fda0003f05270 */
[----:B------:R-:W0:Y:S02]  /*c8b0*/  @P0 LDC.64 R2, c[0x0][0x440] ;  /* 0x00011000ff020b82 */ /* 0x000e240000000a00 */
[----:B0-----:R-:W-:-:S04]  /*c8c0*/  @P0 IMAD.HI.U32 R4, R11, R2, RZ ;  /* 0x000000020b040227 */ /* 0x001fc800078e00ff */
[----:B------:R-:W-:Y:S01]  /*c8d0*/  IMAD.MOV.U32 R2, RZ, RZ, R11 ;  /* 0x000000ffff027224 */ /* 0x000fe200078e000b */
[----:B------:R-:W-:-:S04]  /*c8e0*/  @P0 SHF.R.U32.HI R2, RZ, R3, R4 ;  /* 0x00000003ff020219 */ /* 0x000fc80000011604 */
[--C-:B------:R-:W-:Y:S01]  /*c8f0*/  SHF.R.S32.HI R3, RZ, 0x1f, R2.reuse ;  /* 0x0000001fff037819 */ /* 0x100fe20000011402 */
[----:B------:R-:W-:-:S04]  /*c900*/  IMAD.MOV R4, RZ, RZ, -R2 ;  /* 0x000000ffff047224 */ /* 0x000fc800078e0a02 */
[----:B------:R-:W-:Y:S02]  /*c910*/  IMAD R11, R5, R4, R11 ;  /* 0x00000004050b7224 */ /* 0x000fe400078e020b */
[----:B------:R-:W-:Y:S02]  /*c920*/  IMAD R4, R18, UR4, RZ ;  /* 0x0000000412047c24 */ /* 0x000fe4000f8e02ff */
[----:B------:R-:W-:-:S04]  /*c930*/  IMAD.WIDE.U32 R2, R17, UR4, R2 ;  /* 0x0000000411027c25 */ /* 0x000fc8000f8e0002 */
[----:B------:R-:W-:Y:S01]  /*c940*/  IMAD R5, R17, UR5, R4 ;  /* 0x0000000511057c24 */ /* 0x000fe2000f8e0204 */
[----:B------:R-:W-:Y:S02]  /*c950*/  ULDC.64 UR4, c[0x0][0x418] ;  /* 0x0001060000047ab9 */ /* 0x000fe40000000a00 */
[----:B------:R-:W-:Y:S01]  /*c960*/  LEA R4, P0, R2, UR4, 0x2 ;  /* 0x0000000402047c11 */ /* 0x000fe2000f8010ff */
[----:B------:R-:W-:-:S05]  /*c970*/  IMAD.IADD R3, R5, 0x1, R3 ;  /* 0x0000000105037824 */ /* 0x000fca00078e0203 */
[----:B------:R-:W-:-:S05]  /*c980*/  LEA.HI.X R5, R2, UR5, R3, 0x2, P0 ;  /* 0x0000000502057c11 */ /* 0x000fca00080f1403 */
[----:B------:R0:W5:Y:S02]  /*c990*/  LDG.E R16, desc[UR42][R4.64] ;  /* 0x0000002a04107981 */ /* 0x000164000c1e1900 */
.L_x_99:
[----:B------:R-:W1:Y:S01]  /*c9a0*/  S2R R2, SR_TID.X ;  /* 0x0000000000027919 */ /* 0x000e620000002100 */
[----:B------:R-:W-:Y:S01]  /*c9b0*/  BSSY B2, `(.L_x_100) ;  /* 0x0000006000027945 */ /* 0x000fe20003800000 */
[----:B-1----:R-:W-:Y:S02]  /*c9c0*/  LOP3.LUT R3, R2, 0x7f, RZ, 0xc0, !PT ;  /* 0x0000007f02037812 */ /* 0x002fe400078ec0ff */
[----:B------:R-:W-:Y:S02]  /*c9d0*/  SHF.L.U32 R2, R0, 0x1f, RZ ;  /* 0x0000001f00027819 */ /* 0x000fe400000006ff */
[----:B------:R-:W-:Y:S02]  /*c9e0*/  ISETP.NE.AND P2, PT, R3, RZ, PT ;  /* 0x000000ff0300720c */ /* 0x000fe40003f45270 */
[----:B------:R-:W1:Y:S02]  /*c9f0*/  SYNCS.PHASECHK.TRANS64.TRYWAIT P0, [UR38+0x28c40], R2 ;  /* 0x028c4002ff0075a7 */ /* 0x000e640008000166 */
[----:B-1----:R-:W-:Y:S09]  /*ca00*/  @!P0 BRA `(.L_x_101) ;  /* 0x0000002000c08947 */ /* 0x002ff20003800000 */
.L_x_168:
[----:B------:R-:W-:Y:S05]  /*ca10*/  BSYNC B2 ;  /* 0x0000000000027941 */ /* 0x000fea0003800000 */
.L_x_100:
[----:B------:R-:W-:Y:S04]  /*ca20*/  BSSY B2, `(.L_x_102) ;  /* 0x0000007000027945 */ /* 0x000fe80003800000 */
[----:B------:R-:W-:Y:S05]  /*ca30*/  @P2 BRA `(.L_x_103) ;  /* 0x0000000000142947 */ /* 0x000fea0003800000 */
[----:B------:R-:W-:Y:S01]  /*ca40*/  ISETP.NE.AND P0, PT, R10, RZ, PT ;  /* 0x000000ff0a00720c */ /* 0x000fe20003f05270 */
[----:B-1----:R-:W-:-:S04]  /*ca50*/  IMAD.MOV.U32 R3, RZ, RZ, 0x2000 ;  /* 0x00002000ff037424 */ /* 0x002fc800078e00ff */
[----:B------:R2:W-:Y:S08]  /*ca60*/  SYNCS.ARRIVE.TRANS64 RZ, [UR38+0x28c30], R3 ;  /* 0x028c3003ffff79a7 */ /* 0x0005f00008000026 */
[----:B--2---:R-:W-:Y:S05]  /*ca70*/  @!P0 BRA `(.L_x_103) ;  /* 0x0000000000048947 */ /* 0x004fea0003800000 */
[----:B------:R-:W-:Y:S01]  /*ca80*/  BPT.TRAP 0x1 ;  /* 0x000000040000795c */ /* 0x000fe20000300000 */
.L_x_103:
[----:B------:R-:W-:Y:S05]  /*ca90*/  BSYNC B2 ;  /* 0x0000000000027941 */ /* 0x000fea0003800000 */
.L_x_102:
        /* <DEDUP_REMOVED lines=11> */
.L_x_104:
[----:B------:R-:W-:-:S13]  /*cb50*/  @P0 ELECT P3, URZ, PT ;  /* 0x00000000003f082f */ /* 0x000fda0003860000 */
[----:B-----5:R-:W-:Y:S01]  /*cb60*/  @P3 R2UR UR13, R16 ;  /* 0x00000000100d32ca */ /* 0x020fe200000e0000 */
[----:B------:R-:W-:Y:S01]  /*cb70*/  UMOV UR12, UR36 ;  /* 0x00000024000c7c82 */ /* 0x000fe20008000000 */
        /* <DEDUP_REMOVED lines=8> */
.L_x_169:
[----:B------:R-:W-:Y:S05]  /*cc00*/  BSYNC B2 ;  /* 0x0000000000027941 */ /* 0x000fea0003800000 */
.L_x_105:
        /* <DEDUP_REMOVED lines=9> */
.L_x_108:
[----:B------:R-:W-:Y:S05]  /*cca0*/  BSYNC B2 ;  /* 0x0000000000027941 */ /* 0x000fea0003800000 */
.L_x_107:
        /* <DEDUP_REMOVED lines=9> */
.L_x_109:
        /* <DEDUP_REMOVED lines=13> */
.L_x_110:
        /* <DEDUP_REMOVED lines=13> */
.L_x_111:
        /* <DEDUP_REMOVED lines=13> */
.L_x_112:
        /* <DEDUP_REMOVED lines=13> */
.L_x_113:
        /* <DEDUP_REMOVED lines=13> */
.L_x_114:
        /* <DEDUP_REMOVED lines=13> */
.L_x_115:
        /* <DEDUP_REMOVED lines=13> */
.L_x_116:
        /* <DEDUP_REMOVED lines=8> */
.L_x_98:
[----:B------:R-:W-:Y:S05]  /*d370*/  BSYNC B1 ;  /* 0x0000000000017941 */ /* 0x000fea0003800000 */
.L_x_97:
[----:B------:R-:W-:Y:S01]  /*d380*/  IADD3 R7, R7, -0x2, RZ ;  /* 0xfffffffe07077810 */ /* 0x000fe20007ffe0ff */
[----:B------:R-:W-:Y:S06]  /*d390*/  @P1 BRA `(.L_x_117) ;  /* 0xffffffe800341947 */ /* 0x000fec000383ffff */
[----:B------:R-:W-:Y:S05]  /*d3a0*/  BSYNC B0 ;  /* 0x0000000000007941 */ /* 0x000fea0003800000 */
.L_x_76:
[----:B------:R-:W-:-:S13]  /*d3b0*/  ISETP.NE.AND P0, PT, R12, RZ, PT ;  /* 0x000000ff0c00720c */ /* 0x000fda0003f05270 */
[----:B------:R-:W-:Y:S05]  /*d3c0*/  @!P0 BRA `(.L_x_49) ;  /* 0x0000000800e88947 */ /* 0x000fea0003800000 */
[----:B------:R-:W-:Y:S01]  /*d3d0*/  ISETP.NE.AND P1, PT, R19, RZ, PT ;  /* 0x000000ff1300720c */ /* 0x000fe20003f25270 */
[----:B------:R-:W-:-:S12]  /*d3e0*/  BSSY B0, `(.L_x_118) ;  /* 0x00000b5000007945 */ /* 0x000fd80003800000 */
[----:B------:R-:W-:Y:S05]  /*d3f0*/  @!P1 BRA `(.L_x_119) ;  /* 0x0000000800cc9947 */ /* 0x000fea0003800000 */
[----:B------:R-:W2:Y:S02]  /*d400*/  LDL.LU R2, [R1] ;  /* 0x0000000001027983 */ /* 0x000ea40000300800 */
[----:B--2---:R-:W-:-:S13]  /*d410*/  ISETP.NE.AND P1, PT, R2, RZ, PT ;  /* 0x000000ff0200720c */ /* 0x004fda0003f25270 */
[----:B------:R-:W-:Y:S05]  /*d420*/  @!P1 BRA `(.L_x_120) ;  /* 0x00000000004c9947 */ /* 0x000fea0003800000 */
[----:B------:R-:W0:Y:S01]  /*d430*/  LDC R4, c[0x0][0x43c] ;  /* 0x00010f00ff047b82 */ /* 0x000e220000000800 */
[----:B------:R-:W-:Y:S01]  /*d440*/  IMAD.MOV.U32 R5, RZ, RZ, R7 ;  /* 0x000000ffff057224 */ /* 0x000fe200078e0007 */
[----:B------:R-:W-:Y:S02]  /*d450*/  ULDC.64 UR4, c[0x0][0x428] ;  /* 0x00010a0000047ab9 */ /* 0x000fe40000000a00 */
[----:B------:R-:W-:-:S04]  /*d460*/  IMAD R18, R18, UR4, RZ ;  /* 0x0000000412127c24 */ /* 0x000fc8000f8e02ff */
[----:B------:R-:W-:Y:S01]  /*d470*/  IMAD R9, R17, UR5, R18 ;  /* 0x0000000511097c24 */ /* 0x000fe2000f8e0212 */
[----:B0-----:R-:W-:-:S13]  /*d480*/  ISETP.NE.AND P0, PT, R4, 0x1, PT ;  /* 0x000000010400780c */ /* 0x001fda0003f05270 */
[----:B------:R-:W0:Y:S02]  /*d490*/  @P0 LDC.64 R2, c[0x0][0x440] ;  /* 0x00011000ff020b82 */ /* 0x000e240000000a00 */
[----:B0-----:R-:W-:-:S05]  /*d4a0*/  @P0 IMAD.HI.U32 R2, R7, R2, RZ ;  /* 0x0000000207020227 */ /* 0x001fca00078e00ff */
[----:B------:R-:W-:-:S04]  /*d4b0*/  @P0 SHF.R.U32.HI R5, RZ, R3, R2 ;  /* 0x00000003ff050219 */ /* 0x000fc80000011602 */
[--C-:B------:R-:W-:Y:S01]  /*d4c0*/  SHF.R.S32.HI R3, RZ, 0x1f, R5.reuse ;  /* 0x0000001fff037819 */ /* 0x100fe20000011405 */
        /* <DEDUP_REMOVED lines=9> */
.L_x_120:
[----:B------:R-:W1:Y:S01]  /*d560*/  S2R R2, SR_TID.X ;  /* 0x0000000000027919 */ /* 0x000e620000002100 */
[----:B------:R-:W-:Y:S01]  /*d570*/  BSSY B1, `(.L_x_121) ;  /* 0x0000006000017945 */ /* 0x000fe20003800000 */
[----:B-1----:R-:W-:Y:S02]  /*d580*/  LOP3.LUT R3, R2, 0x7f, RZ, 0xc0, !PT ;  /* 0x0000007f02037812 */ /* 0x002fe400078ec0ff */
[----:B------:R-:W-:Y:S02]  /*d590*/  SHF.L.U32 R2, R0, 0x1f, RZ ;  /* 0x0000001f00027819 */ /* 0x000fe400000006ff */
[----:B------:R-:W-:Y:S02]  /*d5a0*/  ISETP.NE.AND P1, PT, R3, RZ, PT ;  /* 0x000000ff0300720c */ /* 0x000fe40003f25270 */
[----:B------:R-:W1:Y:S02]  /*d5b0*/  SYNCS.PHASECHK.TRANS64.TRYWAIT P0, [UR38+0x28c48], R2 ;  /* 0x028c4802ff0075a7 */ /* 0x000e640008000166 */
[----:B-1----:R-:W-:Y:S09]  /*d5c0*/  @!P0 BRA `(.L_x_122) ;  /* 0x0000001800008947 */ /* 0x002ff20003800000 */
.L_x_170:
[----:B------:R-:W-:Y:S05]  /*d5d0*/  BSYNC B1 ;  /* 0x0000000000017941 */ /* 0x000fea0003800000 */
.L_x_121:
[----:B------:R-:W-:Y:S04]  /*d5e0*/  BSSY B1, `(.L_x_123) ;  /* 0x0000007000017945 */ /* 0x000fe80003800000 */
[----:B------:R-:W-:Y:S05]  /*d5f0*/  @P1 BRA `(.L_x_124) ;  /* 0x0000000000141947 */ /* 0x000fea0003800000 */
[----:B------:R-:W-:Y:S02]  /*d600*/  ISETP.NE.AND P0, PT, R10, RZ, PT ;  /* 0x000000ff0a00720c */ /* 0x000fe40003f05270 */
[----:B-1----:R-:W-:-:S04]  /*d610*/  MOV R3, 0x2000 ;  /* 0x0000200000037802 */ /* 0x002fc80000000f00 */
[----:B------:R2:W-:Y:S07]  /*d620*/  SYNCS.ARRIVE.TRANS64 RZ, [UR38+0x28c38], R3 ;  /* 0x028c3803ffff79a7 */ /* 0x0005ee0008000026 */
[----:B------:R-:W-:Y:S05]  /*d630*/  @!P0 BRA `(.L_x_124) ;  /* 0x0000000000048947 */ /* 0x000fea0003800000 */
[----:B------:R-:W-:Y:S01]  /*d640*/  BPT.TRAP 0x1 ;  /* 0x000000040000795c */ /* 0x000fe20000300000 */
.L_x_124:
[----:B------:R-:W-:Y:S05]  /*d650*/  BSYNC B1 ;  /* 0x0000000000017941 */ /* 0x000fea0003800000 */
.L_x_123:
[----:B------:R-:W-:Y:S01]  /*d660*/  IMAD.MOV.U32 R4, RZ, RZ, RZ ;  /* 0x000000ffff047224 */ /* 0x000fe200078e00ff */
[----:B------:R-:W-:Y:S01]  /*d670*/  ULDC.64 UR4, c[0x0][0x198] ;  /* 0x0000660000047ab9 */ /* 0x000fe20000000a00 */
[----:B------:R-:W-:Y:S01]  /*d680*/  PLOP3.LUT P0, PT, PT, PT, PT, 0x80, 0x0 ;  /* 0x000000000000781c */ /* 0x000fe20003f0f070 */
[----:B------:R-:W-:Y:S01]  /*d690*/  UIADD3 UR4, UP0, UR4, 0x370, URZ ;  /* 0x0000037004047890 */ /* 0x000fe2000ff1e03f */
[----:B------:R-:W-:Y:S01]  /*d6a0*/  IMAD.SHL.U32 R7, R7, 0x40, RZ ;  /* 0x0000004007077824 */ /* 0x000fe200078e00ff */
[----:B------:R-:W-:Y:S01]  /*d6b0*/  R2UR UR10, R4 ;  /* 0x00000000040a72ca */ /* 0x000fe200000e0000 */
[----:B------:R-:W-:Y:S02]  /*d6c0*/  UIADD3 UR8, UR38, 0x24400, URZ ;  /* 0x0002440026087890 */ /* 0x000fe4000fffe03f */
[----:B------:R-:W-:Y:S02]  /*d6d0*/  UIADD3 UR9, UR38, 0x28c38, URZ ;  /* 0x00028c3826097890 */ /* 0x000fe4000fffe03f */
[----:B------:R-:W-:Y:S01]  /*d6e0*/  UIADD3.X UR5, URZ, UR5, URZ, UP0, !UPT ;  /* 0x000000053f057290 */ /* 0x000fe200087fe43f */
[----:B------:R-:W-:Y:S01]  /*d6f0*/  UMOV UR6, 0x0 ;  /* 0x0000000000067882 */ /* 0x000fe20000000000 */
[----:B------:R-:W-:-:S10]  /*d700*/  UMOV UR7, 0x14f00000 ;  /* 0x14f0000000077882 */ /* 0x000fd40000000000 */
.L_x_125:
[----:B------:R-:W-:-:S13]  /*d710*/  @P0 ELECT P2, URZ, PT ;  /* 0x00000000003f082f */ /* 0x000fda0003840000 */
[----:B-----5:R-:W-:Y:S01]  /*d720*/  @P2 R2UR UR13, R16 ;  /* 0x00000000100d22ca */ /* 0x020fe200000e0000 */
[----:B------:R-:W-:Y:S01]  /*d730*/  UMOV UR12, UR36 ;  /* 0x00000024000c7c82 */ /* 0x000fe20008000000 */
[----:B------:R-:W-:Y:S02]  /*d740*/  @P2 R2UR UR11, R7 ;  /* 0x00000000070b22ca */ /* 0x000fe400000e0000 */
[----:B------:R-:W-:Y:S02]  /*d750*/  @P2 PLOP3.LUT P0, PT, P2, PT, PT, 0x8, 0x0 ;  /* 0x000000000000281c */ /* 0x000fe4000170e170 */
[----:B------:R-:W-:-:S09]  /*d760*/  PLOP3.LUT P2, PT, PT, PT, PT, 0x8, 0x0 ;  /* 0x000000000000781c */ /* 0x000fd20003f4e170 */
[----:B------:R3:W-:Y:S02]  /*d770*/  UTMALDG.4D [UR8], [UR4], desc[UR6] ;  /* 0x00000608040075b4 */ /* 0x0007e40008019000 */
[----:B---3--:R-:W-:Y:S05]  /*d780*/  @P0 BRA.U.ANY `(.L_x_125) ;  /* 0xfffffffd00e00947 */ /* 0x008fea000393ffff */
[----:B------:R-:W3:Y:S01]  /*d790*/  SYNCS.PHASECHK.TRANS64.TRYWAIT P0, [UR38+0x28c68], R2 ;  /* 0x028c6802ff0075a7 */ /* 0x000ee20008000166 */
[----:B------:R-:W-:Y:S04]  /*d7a0*/  BSSY B1, `(.L_x_126) ;  /* 0x0000002000017945 */ /* 0x000fe80003800000 */
[----:B---3--:R-:W-:Y:S05]  /*d7b0*/  @!P0 BRA `(.L_x_127) ;  /* 0x00000014009c8947 */ /* 0x008fea0003800000 */
.L_x_171:
[----:B------:R-:W-:Y:S05]  /*d7c0*/  BSYNC B1 ;  /* 0x0000000000017941 */ /* 0x000fea0003800000 */
.L_x_126:
[----:B------:R-:W-:Y:S01]  /*d7d0*/  BSSY B1, `(.L_x_128) ;  /* 0x0000009000017945 */ /* 0x000fe20003800000 */
[----:B-1----:R-:W-:Y:S02]  /*d7e0*/  IMAD.MOV.U32 R2, RZ, RZ, 0x0 ;  /* 0x00000000ff027424 */ /* 0x002fe400078e00ff */
[----:B--2---:R-:W-:Y:S01]  /*d7f0*/  IMAD.MOV.U32 R3, RZ, RZ, 0x14f00000 ;  /* 0x14f00000ff037424 */ /* 0x004fe200078e00ff */
[----:B------:R-:W-:Y:S06]  /*d800*/  @P1 BRA `(.L_x_129) ;  /* 0x0000000000141947 */ /* 0x000fec0003800000 */
[----:B------:R-:W-:Y:S02]  /*d810*/  ISETP.NE.AND P0, PT, R10, RZ, PT ;  /* 0x000000ff0a00720c */ /* 0x000fe40003f05270 */
[----:B------:R-:W-:-:S04]  /*d820*/  MOV R5, 0x10000 ;  /* 0x0001000000057802 */ /* 0x000fc80000000f00 */
[----:B------:R1:W-:Y:S07]  /*d830*/  SYNCS.ARRIVE.TRANS64 RZ, [UR38+0x28c58], R5 ;  /* 0x028c5805ffff79a7 */ /* 0x0003ee0008000026 */
[----:B------:R-:W-:Y:S05]  /*d840*/  @!P0 BRA `(.L_x_129) ;  /* 0x0000000000048947 */ /* 0x000fea0003800000 */
[----:B------:R-:W-:Y:S01]  /*d850*/  BPT.TRAP 0x1 ;  /* 0x000000040000795c */ /* 0x000fe20000300000 */
.L_x_129:
[----:B------:R-:W-:Y:S05]  /*d860*/  BSYNC B1 ;  /* 0x0000000000017941 */ /* 0x000fea0003800000 */
.L_x_128:
        /* <DEDUP_REMOVED lines=9> */
.L_x_130:
[----:B------:R-:W-:-:S13]  /*d900*/  @P0 ELECT P1, URZ, PT ;  /* 0x00000000003f082f */ /* 0x000fda0003820000 */
[----:B------:R-:W-:Y:S01]  /*d910*/  @P1 R2UR UR13, R16 ;  /* 0x00000000100d12ca */ /* 0x000fe200000e0000 */
[----:B------:R-:W-:Y:S01]  /*d920*/  UMOV UR12, UR36 ;  /* 0x00000024000c7c82 */ /* 0x000fe20008000000 */
[----:B------:R-:W-:Y:S02]  /*d930*/  @P1 R2UR UR11, R7 ;  /* 0x00000000070b12ca */ /* 0x000fe400000e0000 */
[----:B------:R-:W-:Y:S02]  /*d940*/  @P1 PLOP3.LUT P0, PT, P1, PT, PT, 0x8, 0x0 ;  /* 0x000000000000181c */ /* 0x000fe40000f0e170 */
[----:B------:R-:W-:-:S09]  /*d950*/  PLOP3.LUT P1, PT, PT, PT, PT, 0x8, 0x0 ;  /* 0x000000000000781c */ /* 0x000fd20003f2e170 */
[----:B------:R2:W-:Y:S02]  /*d960*/  UTMALDG.4D [UR8], [UR4], desc[UR6] ;  /* 0x00000608040075b4 */ /* 0x0005e40008019000 */
[----:B--2---:R-:W-:Y:S05]  /*d970*/  @P0 BRA.U.ANY `(.L_x_130) ;  /* 0xfffffffd00e00947 */ /* 0x004fea000393ffff */
[----:B------:R-:W-:Y:S01]  /*d980*/  R2UR UR6, R2 ;  /* 0x00000000020672ca */ /* 0x000fe200000e0000 */
[----:B------:R-:W-:Y:S01]  /*d990*/  UIADD3 UR8, UR38, 0x12400, URZ ;  /* 0x0001240026087890 */ /* 0x000fe2000fffe03f */
[----:B------:R-:W-:Y:S01]  /*d9a0*/  R2UR UR7, R3 ;  /* 0x00000000030772ca */ /* 0x000fe200000e0000 */
[----:B------:R-:W-:Y:S01]  /*d9b0*/  UMOV UR10, 0x40 ;  /* 0x00000040000a7882 */ /* 0x000fe20000000000 */
[----:B------:R-:W-:-:S13]  /*d9c0*/  PLOP3.LUT P0, PT, PT, PT, PT, 0x80, 0x0 ;  /* 0x000000000000781c */ /* 0x000fda0003f0f070 */
.L_x_131:
        /* <DEDUP_REMOVED lines=13> */
.L_x_132:
        /* <DEDUP_REMOVED lines=13> */
.L_x_133:
        /* <DEDUP_REMOVED lines=13> */
.L_x_134:
        /* <DEDUP_REMOVED lines=13> */
.L_x_135:
        /* <DEDUP_REMOVED lines=13> */
.L_x_136:
        /* <DEDUP_REMOVED lines=13> */
.L_x_137:
        /* <DEDUP_REMOVED lines=8> */
.L_x_119:
[----:B------:R-:W-:Y:S05]  /*df30*/  BSYNC B0 ;  /* 0x0000000000007941 */ /* 0x000fea0003800000 */
.L_x_118:
[----:B------:R-:W-:Y:S01]  /*df40*/  LOP3.LUT R0, R0, 0x1, RZ, 0x3c, !PT ;  /* 0x0000000100007812 */ /* 0x000fe200078e3cff */
[----:B------:R-:W-:Y:S02]  /*df50*/  IMAD.MOV.U32 R6, RZ, RZ, RZ ;  /* 0x000000ffff067224 */ /* 0x000fe400078e00ff */
[----:B------:R-:W-:-:S07]  /*df60*/  IMAD.MOV.U32 R9, RZ, RZ, RZ ;  /* 0x000000ffff097224 */ /* 0x000fce00078e00ff */
.L_x_49:
[----:B------:R-:W2:Y:S01]  /*df70*/  S2R R3, SR_CgaCtaId ;  /* 0x0000000000037919 */ /* 0x000ea20000008800 */
[----:B------:R-:W-:Y:S02]  /*df80*/  MOV R2, 0x400 ;  /* 0x0000040000027802 */ /* 0x000fe40000000f00 */
[----:B------:R-:W-:Y:S02]  /*df90*/  SHF.L.U32 R9, R9, 0x1f, RZ ;  /* 0x0000001f09097819 */ /* 0x000fe400000006ff */
[----:B--2---:R-:W-:-:S04]  /*dfa0*/  LEA R2, R3, R2, 0x18 ;  /* 0x0000000203027211 */ /* 0x004fc800078ec0ff */
[----:B------:R-:W2:Y:S02]  /*dfb0*/  SYNCS.PHASECHK.TRANS64.TRYWAIT P0, [R2+URZ+0x28c20], R9 ;  /* 0x028c2009020075a7 */ /* 0x000ea4000800017f */
[----:B--2---:R-:W-:Y:S05]  /*dfc0*/  @!P0 BRA `(.L_x_138) ;  /* 0x0000000c00b08947 */ /* 0x004fea0003800000 */
.L_x_172:
[----:B------:R-:W-:-:S03]  /*dfd0*/  UMOV UR4, 0xffffffff ;  /* 0xffffffff00047882 */ /* 0x000fc60000000000 */
[----:B------:R-:W-:Y:S05]  /*dfe0*/  BRA.DIV UR4, `(.L_x_139) ;  /* 0x0000000e04bc7947 */ /* 0x000fea000b800000 */
[----:B------:R-:W3:Y:S02]  /*dff0*/  S2R R3, SR_TID.X ;  /* 0x0000000000037919 */ /* 0x000ee40000002100 */
[----:B---3--:R-:W-:-:S04]  /*e000*/  SHF.R.U32.HI R3, RZ, 0x5, R3 ;  /* 0x00000005ff037819 */ /* 0x008fc80000011603 */
[----:B------:R-:W-:-:S05]  /*e010*/  LOP3.LUT R3, R3, 0x3, RZ, 0xc0, !PT ;  /* 0x0000000303037812 */ /* 0x000fca00078ec0ff */
[----:B------:R3:W4:Y:S02]  /*e020*/  SHFL.IDX PT, R14, R3, RZ, 0x1f ;  /* 0x00001fff030e7589 */ /* 0x00072400000e0000 */
.L_x_175:
[----:B----4-:R-:W-:-:S13]  /*e030*/  ISETP.NE.AND P0, PT, R14, RZ, PT ;  /* 0x000000ff0e00720c */ /* 0x010fda0003f05270 */
[----:B------:R-:W-:Y:S05]  /*e040*/  @P0 BRA `(.L_x_10) ;  /* 0x0000000000880947 */ /* 0x000fea0003800000 */
[----:B------:R-:W-:-:S03]  /*e050*/  UMOV UR4, 0xffffffff ;  /* 0xffffffff00047882 */ /* 0x000fc60000000000 */
[----:B------:R-:W-:Y:S05]  /*e060*/  BRA.DIV UR4, `(.L_x_140) ;  /* 0x0000000e04d07947 */ /* 0x000fea000b800000 */
[----:B------:R-:W-:-:S13]  /*e070*/  ELECT P6, URZ, PT ;  /* 0x00000000003f782f */ /* 0x000fda00038c0000 */
.L_x_178:
[----:B------:R-:W-:Y:S05]  /*e080*/  @!P6 BRA `(.L_x_10) ;  /* 0x000000000078e947 */ /* 0x000fea0003800000 */
[----:B---3--:R-:W3:Y:S02]  /*e090*/  LDL.LU R3, [R1+0x14] ;  /* 0x0000140001037983 */ /* 0x008ee40000300800 */
[----:B---3--:R-:W-:-:S04]  /*e0a0*/  LOP3.LUT R3, R3, 0x2, RZ, 0xfc, !PT ;  /* 0x0000000203037812 */ /* 0x008fc800078efcff */
[----:B------:R-:W-:-:S13]  /*e0b0*/  ISETP.NE.AND P2, PT, R3, 0x3, PT ;  /* 0x000000030300780c */ /* 0x000fda0003f45270 */
[----:B------:R-:W-:Y:S05]  /*e0c0*/  @!P2 BRA `(.L_x_141) ;  /* 0x000000000004a947 */ /* 0x000fea0003800000 */
[----:B------:R-:W-:Y:S01]  /*e0d0*/  BPT.TRAP 0x1 ;  /* 0x000000040000795c */ /* 0x000fe20000300000 */
.L_x_141:
[----:B------:R-:W-:Y:S01]  /*e0e0*/  VIADD R8, R2, 0x28c40 ;  /* 0x00028c4002087836 */ /* 0x000fe20000000000 */
[----:B------:R-:W-:Y:S02]  /*e0f0*/  SHF.L.U32 R4, R0, 0x1f, RZ ;  /* 0x0000001f00047819 */ /* 0x000fe400000006ff */
[C---:B------:R-:W-:Y:S01]  /*e100*/  IADD3 R3, R6.reuse, 0x1, RZ ;  /* 0x0000000106037810 */ /* 0x040fe20007ffe0ff */
[----:B------:R-:W-:-:S03]  /*e110*/  IMAD R7, R6, 0x8, R8 ;  /* 0x0000000806077824 */ /* 0x000fc600078e0208 */
[C---:B------:R-:W-:Y:S01]  /*e120*/  ISETP.NE.AND P1, PT, R3.reuse, 0x2, PT ;  /* 0x000000020300780c */ /* 0x040fe20003f25270 */
[----:B------:R-:W3:Y:S03]  /*e130*/  SYNCS.PHASECHK.TRANS64.TRYWAIT P0, [R7+URZ], R4 ;  /* 0x00000004070075a7 */ /* 0x000ee6000800017f */
[----:B-1----:R-:W-:Y:S02]  /*e140*/  SEL R5, RZ, 0x1, P1 ;  /* 0x00000001ff057807 */ /* 0x002fe40000800000 */
[----:B------:R-:W-:Y:S02]  /*e150*/  SEL R3, R3, RZ, P1 ;  /* 0x000000ff03037207 */ /* 0x000fe40000800000 */
[----:B------:R-:W-:-:S03]  /*e160*/  LOP3.LUT R0, R0, R5, RZ, 0x3c, !PT ;  /* 0x0000000500007212 */ /* 0x000fc600078e3cff */
[----:B------:R-:W-:Y:S01]  /*e170*/  IMAD R5, R3, 0x8, R8 ;  /* 0x0000000803057824 */ /* 0x000fe200078e0208 */
[----:B------:R-:W-:Y:S01]  /*e180*/  SHF.L.U32 R0, R0, 0x1f, RZ ;  /* 0x0000001f00007819 */ /* 0x000fe200000006ff */
[----:B---3--:R-:W-:Y:S06]  /*e190*/  @!P0 BRA `(.L_x_142) ;  /* 0x0000000c00a48947 */ /* 0x008fec0003800000 */
.L_x_179:
[----:B------:R-:W3:Y:S02]  /*e1a0*/  SYNCS.PHASECHK.TRANS64.TRYWAIT P0, [R5+URZ], R0 ;  /* 0x00000000050075a7 */ /* 0x000ee4000800017f */
[----:B---3--:R-:W-:Y:S05]  /*e1b0*/  @!P0 BRA `(.L_x_143) ;  /* 0x0000000c00b08947 */ /* 0x008fea0003800000 */
.L_x_180:
[----:B------:R-:W-:Y:S05]  /*e1c0*/  @!P2 BRA `(.L_x_144) ;  /* 0x000000000004a947 */ /* 0x000fea0003800000 */
[----:B------:R-:W-:Y:S01]  /*e1d0*/  BPT.TRAP 0x1 ;  /* 0x000000040000795c */ /* 0x000fe20000300000 */
.L_x_144:
[----:B--2---:R-:W-:-:S04]  /*e1e0*/  VIADD R2, R2, 0x28c60 ;  /* 0x00028c6002027836 */ /* 0x004fc80000000000 */
[----:B---3--:R-:W-:-:S04]  /*e1f0*/  IMAD R5, R6, 0x8, R2 ;  /* 0x0000000806057824 */ /* 0x008fc800078e0202 */
[----:B------:R-:W2:Y:S02]  /*e200*/  SYNCS.PHASECHK.TRANS64.TRYWAIT P0, [R5+URZ], R4 ;  /* 0x00000004050075a7 */ /* 0x000ea4000800017f */
[----:B--2---:R-:W-:Y:S05]  /*e210*/  @!P0 BRA `(.L_x_145) ;  /* 0x0000000c00ac8947 */ /* 0x004fea0003800000 */
.L_x_181:
[----:B------:R-:W-:-:S07]  /*e220*/  IMAD R3, R3, 0x8, R2 ;  /* 0x0000000803037824 */ /* 0x000fce00078e0202 */
.L_x_146:
[----:B---3--:R3:W4:Y:S02]  /*e230*/  SYNCS.PHASECHK.TRANS64.TRYWAIT P0, [R3+URZ], R0 ;  /* 0x00000000030075a7 */ /* 0x008724000800017f */
[----:B----4-:R-:W-:Y:S05]  /*e240*/  @!P0 NANOSLEEP.SYNCS 0x989680 ;  /* 0x009896800000895d */ /* 0x010fea0003900000 */
[----:B------:R-:W4:Y:S02]  /*e250*/  @!P0 SYNCS.PHASECHK.TRANS64 P0, [R3+URZ], R0 ;  /* 0x00000000030085a7 */ /* 0x000f24000800007f */
[----:B----4-:R-:W-:Y:S05]  /*e260*/  @!P0 BRA `(.L_x_146) ;  /* 0xfffffffc00f08947 */ /* 0x010fea000383ffff */
.L_x_10:
[----:B------:R-:W-:Y:S05]  /*e270*/  BSYNC B6 ;  /* 0x0000000000067941 */ /* 0x000fea0003800000 */
.L_x_7:
[----:B------:R-:W-:Y:S05]  /*e280*/  EXIT ;  /* 0x000000000000794d */ /* 0x000fea0003800000 */
.L_x_15:
[----:B0-----:R-:W-:-:S04]  /*e290*/  MOV R6, UR5 ;  /* 0x0000000500067c02 */ /* 0x001fc80008000f00 */
[----:B------:R0:W1:Y:S03]  /*e2a0*/  SYNCS.PHASECHK.TRANS64.TRYWAIT P1, [R6+URZ+0x28c50], R5 ;  /* 0x028c5005060075a7 */ /* 0x000066000802017f */
[----:B-1----:R-:W-:Y:S05]  /*e2b0*/  @!P1 NANOSLEEP.SYNCS 0x989680 ;  /* 0x009896800000995d */ /* 0x002fea0003900000 */
[----:B------:R-:W1:Y:S02]  /*e2c0*/  @!P1 SYNCS.PHASECHK.TRANS64 P1, [R6+URZ+0x28c50], R5 ;  /* 0x028c5005060095a7 */ /* 0x000e64000802007f */
[----:B-1----:R-:W-:Y:S05]  /*e2d0*/  @!P1 BRA `(.L_x_15) ;  /* 0xfffffffc00ec9947 */ /* 0x002fea000383ffff */
[----:B------:R-:W-:Y:S05]  /*e2e0*/  BRA `(.L_x_147) ;  /* 0xffffff3000507947 */ /* 0x000fea000383ffff */
.L_x_20:
[----:B-1----:R-:W-:-:S04]  /*e2f0*/  IMAD.U32 R6, RZ, RZ, UR7 ;  /* 0x00000007ff067e24 */ /* 0x002fc8000f8e00ff */
[----:B------:R1:W2:Y:S03]  /*e300*/  SYNCS.PHASECHK.TRANS64.TRYWAIT P1, [R6+URZ+0x28c50], R5 ;  /* 0x028c5005060075a7 */ /* 0x0002a6000802017f */
[----:B--2---:R-:W-:Y:S05]  /*e310*/  @!P1 NANOSLEEP.SYNCS 0x989680 ;  /* 0x009896800000995d */ /* 0x004fea0003900000 */
[----:B------:R-:W2:Y:S02]  /*e320*/  @!P1 SYNCS.PHASECHK.TRANS64 P1, [R6+URZ+0x28c50], R5 ;  /* 0x028c5005060095a7 */ /* 0x000ea4000802007f */
[----:B--2---:R-:W-:Y:S05]  /*e330*/  @!P1 BRA `(.L_x_20) ;  /* 0xfffffffc00ec9947 */ /* 0x004fea000383ffff */
[----:B------:R-:W-:Y:S05]  /*e340*/  BRA `(.L_x_19) ;  /* 0xffffff3c00587947 */ /* 0x000fea000383ffff */
.L_x_24:
[----:B0-----:R-:W-:-:S04]  /*e350*/  IMAD.U32 R6, RZ, RZ, UR36 ;  /* 0x00000024ff067e24 */ /* 0x001fc8000f8e00ff */
[----:B------:R0:W1:Y:S03]  /*e360*/  SYNCS.PHASECHK.TRANS64.TRYWAIT P1, [R6+URZ+0x28c00], R13 ;  /* 0x028c000d060075a7 */ /* 0x000066000802017f */
[----:B-1----:R-:W-:Y:S05]  /*e370*/  @!P1 NANOSLEEP.SYNCS 0x989680 ;  /* 0x009896800000995d */ /* 0x002fea0003900000 */
[----:B------:R-:W1:Y:S02]  /*e380*/  @!P1 SYNCS.PHASECHK.TRANS64 P1, [R6+URZ+0x28c00], R13 ;  /* 0x028c000d060095a7 */ /* 0x000e64000802007f */
[----:B-1----:R-:W-:Y:S05]  /*e390*/  @!P1 BRA `(.L_x_24) ;  /* 0xfffffffc00ec9947 */ /* 0x002fea000383ffff */
[----:B------:R-:W-:Y:S05]  /*e3a0*/  BRA `(.L_x_148) ;  /* 0xffffff5000507947 */ /* 0x000fea000383ffff */
.L_x_28:
[----:B-1----:R-:W-:-:S04]  /*e3b0*/  IMAD.U32 R8, RZ, RZ, UR36 ;  /* 0x00000024ff087e24 */ /* 0x002fc8000f8e00ff */
[----:B------:R1:W2:Y:S03]  /*e3c0*/  SYNCS.PHASECHK.TRANS64.TRYWAIT P2, [R8+URZ+0x28c30], R13 ;  /* 0x028c300d080075a7 */ /* 0x0002a6000804017f */
[----:B--2---:R-:W-:Y:S05]  /*e3d0*/  @!P2 NANOSLEEP.SYNCS 0x989680 ;  /* 0x009896800000a95d */ /* 0x004fea0003900000 */
[----:B------:R-:W2:Y:S02]  /*e3e0*/  @!P2 SYNCS.PHASECHK.TRANS64 P2, [R8+URZ+0x28c30], R13 ;  /* 0x028c300d0800a5a7 */ /* 0x000ea4000804007f */
[----:B--2---:R-:W-:Y:S05]  /*e3f0*/  @!P2 BRA `(.L_x_28) ;  /* 0xfffffffc00eca947 */ /* 0x004fea000383ffff */
[----:B------:R-:W-:Y:S05]  /*e400*/  BRA `(.L_x_27) ;  /* 0xffffff50006c7947 */ /* 0x000fea000383ffff */
.L_x_32:
[----:B---3--:R3:W4:Y:S02]  /*e410*/  SYNCS.PHASECHK.TRANS64.TRYWAIT P2, [R14+URZ+0x28c50], R13 ;  /* 0x028c500d0e0075a7 */ /* 0x008724000804017f */
[----:B----4-:R-:W-:Y:S05]  /*e420*/  @!P2 NANOSLEEP.SYNCS 0x989680 ;  /* 0x009896800000a95d */ /* 0x010fea0003900000 */
[----:B------:R-:W4:Y:S02]  /*e430*/  @!P2 SYNCS.PHASECHK.TRANS64 P2, [R14+URZ+0x28c50], R13 ;  /* 0x028c500d0e00a5a7 */ /* 0x000f24000804007f */
[----:B----4-:R-:W-:Y:S05]  /*e440*/  @!P2 BRA `(.L_x_32) ;  /* 0xfffffffc00f0a947 */ /* 0x010fea000383ffff */
[----:B------:R-:W-:Y:S05]  /*e450*/  BRA `(.L_x_31) ;  /* 0xffffff6400e87947 */ /* 0x000fea000383ffff */
.L_x_37:
[----:B-1----:R-:W-:-:S04]  /*e460*/  IMAD.U32 R5, RZ, RZ, UR7 ;  /* 0x00000007ff057e24 */ /* 0x002fc8000f8e00ff */
[----:B------:R1:W3:Y:S03]  /*e470*/  SYNCS.PHASECHK.TRANS64.TRYWAIT P3, [R5+URZ+0x28c30], R14 ;  /* 0x028c300e050075a7 */ /* 0x0002e6000806017f */
[----:B---3--:R-:W-:Y:S05]  /*e480*/  @!P3 NANOSLEEP.SYNCS 0x989680 ;  /* 0x009896800000b95d */ /* 0x008fea0003900000 */
[----:B------:R-:W3:Y:S02]  /*e490*/  @!P3 SYNCS.PHASECHK.TRANS64 P3, [R5+URZ+0x28c30], R14 ;  /* 0x028c300e0500b5a7 */ /* 0x000ee4000806007f */
[----:B---3--:R-:W-:Y:S05]  /*e4a0*/  @!P3 BRA `(.L_x_37) ;  /* 0xfffffffc00ecb947 */ /* 0x008fea000383ffff */
[----:B------:R-:W-:Y:S05]  /*e4b0*/  BRA `(.L_x_36) ;  /* 0xffffff6800c47947 */ /* 0x000fea000383ffff */
.L_x_41:
[----:B--2---:R2:W4:Y:S02]  /*e4c0*/  SYNCS.PHASECHK.TRANS64.TRYWAIT P3, [R171+URZ+0x28c50], R14 ;  /* 0x028c500eab0075a7 */ /* 0x004524000806017f */
[----:B----4-:R-:W-:Y:S05]  /*e4d0*/  @!P3 NANOSLEEP.SYNCS 0x989680 ;  /* 0x009896800000b95d */ /* 0x010fea0003900000 */
[----:B------:R-:W4:Y:S02]  /*e4e0*/  @!P3 SYNCS.PHASECHK.TRANS64 P3, [R171+URZ+0x28c50], R14 ;  /* 0x028c500eab00b5a7 */ /* 0x000f24000806007f */
[----:B----4-:R-:W-:Y:S05]  /*e4f0*/  @!P3 BRA `(.L_x_41) ;  /* 0xfffffffc00f0b947 */ /* 0x010fea000383ffff */
[----:B------:R-:W-:Y:S05]  /*e500*/  BRA `(.L_x_40) ;  /* 0xffffff8000e07947 */ /* 0x000fea000383ffff */
.L_x_54:
[----:B------:R-:W-:Y:S01]  /*e510*/  MOV R13, R19 ;  /* 0x00000013000d7202 */ /* 0x000fe20000000f00 */
[----:B------:R-:W-:Y:S02]  /*e520*/  IMAD.MOV.U32 R12, RZ, RZ, RZ ;  /* 0x000000ffff0c7224 */ /* 0x000fe400078e00ff */
[----:B------:R-:W-:Y:S02]  /*e530*/  IMAD.MOV.U32 R11, RZ, RZ, 0x1f ;  /* 0x0000001fff0b7424 */ /* 0x000fe400078e00ff */
[----:B------:R-:W-:-:S07]  /*e540*/  IMAD.MOV.U32 R15, RZ, RZ, -0x1 ;  /* 0xffffffffff0f7424 */ /* 0x000fce00078e00ff */
[----:B------:R-:W-:Y:S05]  /*e550*/  WARPSYNC.COLLECTIVE R15, `(.L_x_149) ;  /* 0x000000000f087348 */ /* 0x000fea0003c00000 */
[----:B------:R0:W1:Y:S02]  /*e560*/  SHFL.IDX P6, R14, R13, R12, R11 ;  /* 0x0000000c0d0e7389 */ /* 0x00006400000c000b */
[----:B01----:R-:W-:Y:S01]  /*e570*/  ENDCOLLECTIVE ;  /* 0x000000000000791b */ /* 0x003fe20003800000 */
.L_x_149:
[----:B------:R-:W-:Y:S05]  /*e580*/  BRA `(.L_x_150) ;  /* 0xffffffc000487947 */ /* 0x000fea000383ffff */
.L_x_56:
[----:B------:R-:W-:Y:S01]  /*e590*/  BSSY B0, `(.L_x_151) ;  /* 0x0000006000007945 */ /* 0x000fe20003800000 */
[----:B------:R-:W-:-:S07]  /*e5a0*/  IMAD.MOV.U32 R15, RZ, RZ, -0x1 ;  /* 0xffffffffff0f7424 */ /* 0x000fce00078e00ff */
[----:B------:R-:W-:Y:S05]  /*e5b0*/  WARPSYNC.COLLECTIVE R15, `(.L_x_152) ;  /* 0x000000000f0c7348 */ /* 0x000fea0003c00000 */
[----:B------:R-:W-:Y:S02]  /*e5c0*/  ELECT P6, UR62, PT ;  /* 0x00000000003e782f */ /* 0x000fe400038c0000 */
[----:B------:R-:W-:Y:S01]  /*e5d0*/  MOV R14, UR62 ;  /* 0x0000003e000e7c02 */ /* 0x000fe20008000f00 */
[----:B------:R-:W-:Y:S10]  /*e5e0*/  ENDCOLLECTIVE ;  /* 0x000000000000791b */ /* 0x000ff40003800000 */
.L_x_152:
[----:B------:R-:W-:Y:S05]  /*e5f0*/  BSYNC B0 ;  /* 0x0000000000007941 */ /* 0x000fea0003800000 */
.L_x_151:
[----:B------:R-:W-:Y:S05]  /*e600*/  BRA `(.L_x_153) ;  /* 0xffffffc000487947 */ /* 0x000fea000383ffff */
.L_x_58:
[----:B0-----:R-:W-:-:S04]  /*e610*/  MOV R3, UR38 ;  /* 0x0000002600037c02 */ /* 0x001fc80008000f00 */
[----:B------:R0:W1:Y:S03]  /*e620*/  SYNCS.PHASECHK.TRANS64.TRYWAIT P0, [R3+URZ+0x28c40], R0 ;  /* 0x028c4000030075a7 */ /* 0x000066000800017f */
[----:B-1----:R-:W-:Y:S05]  /*e630*/  @!P0 NANOSLEEP.SYNCS 0x989680 ;  /* 0x009896800000895d */ /* 0x002fea0003900000 */
[----:B------:R-:W1:Y:S02]  /*e640*/  @!P0 SYNCS.PHASECHK.TRANS64 P0, [R3+URZ+0x28c40], R0 ;  /* 0x028c4000030085a7 */ /* 0x000e64000800007f */
[----:B-1----:R-:W-:Y:S05]  /*e650*/  @!P0 BRA `(.L_x_58) ;  /* 0xfffffffc00ec8947 */ /* 0x002fea000383ffff */
[----:B------:R-:W-:Y:S05]  /*e660*/  BRA `(.L_x_154) ;  /* 0xffffffc000a47947 */ /* 0x000fea000383ffff */
.L_x_61:
[----:B------:R-:W-:Y:S01]  /*e670*/  IMAD.MOV.U32 R13, RZ, RZ, R3 ;  /* 0x000000ffff0d7224 */ /* 0x000fe200078e0003 */
[----:B------:R-:W-:Y:S01]  /*e680*/  MOV R15, 0xffffffff ;  /* 0xffffffff000f7802 */ /* 0x000fe20000000f00 */
[----:B------:R-:W-:Y:S02]  /*e690*/  IMAD.MOV.U32 R12, RZ, RZ, RZ ;  /* 0x000000ffff0c7224 */ /* 0x000fe400078e00ff */
[----:B------:R-:W-:Y:S02]  /*e6a0*/  IMAD.MOV.U32 R11, RZ, RZ, 0x181f ;  /* 0x0000181fff0b7424 */ /* 0x000fe400078e00ff */
[----:B------:R-:W-:-:S07]  /*e6b0*/  IMAD R5, R10, 0x40, R5 ;  /* 0x000000400a057824 */ /* 0x000fce00078e0205 */
[----:B------:R-:W-:Y:S05]  /*e6c0*/  WARPSYNC.COLLECTIVE R15, `(.L_x_155) ;  /* 0x000000000f087348 */ /* 0x000fea0003c00000 */
[----:B------:R0:W1:Y:S02]  /*e6d0*/  SHFL.IDX P6, R14, R13, R12, R11 ;  /* 0x0000000c0d0e7389 */ /* 0x00006400000c000b */
[----:B01----:R-:W-:Y:S01]  /*e6e0*/  ENDCOLLECTIVE ;  /* 0x000000000000791b */ /* 0x003fe20003800000 */
.L_x_155:
[----:B------:R-:W-:Y:S01]  /*e6f0*/  IADD3 R21, R5, 0x10, RZ ;  /* 0x0000001005157810 */ /* 0x000fe20007ffe0ff */
[----:B------:R-:W-:Y:S02]  /*e700*/  IMAD.MOV.U32 R13, RZ, RZ, R0 ;  /* 0x000000ffff0d7224 */ /* 0x000fe400078e0000 */
[----:B------:R-:W-:-:S07]  /*e710*/  IMAD.MOV.U32 R6, RZ, RZ, R14 ;  /* 0x000000ffff067224 */ /* 0x000fce00078e000e */
[----:B------:R-:W-:Y:S05]  /*e720*/  WARPSYNC.COLLECTIVE R15, `(.L_x_156) ;  /* 0x000000000f087348 */ /* 0x000fea0003c00000 */
[----:B------:R0:W1:Y:S02]  /*e730*/  SHFL.IDX P6, R14, R13, R12, R11 ;  /* 0x0000000c0d0e7389 */ /* 0x00006400000c000b */
[----:B01----:R-:W-:Y:S01]  /*e740*/  ENDCOLLECTIVE ;  /* 0x000000000000791b */ /* 0x003fe20003800000 */
.L_x_156:
[----:B------:R-:W-:Y:S02]  /*e750*/  ULDC UR4, c[0x0][0x288] ;  /* 0x0000a20000047ab9 */ /* 0x000fe40000000800 */
[----:B------:R-:W-:-:S05]  /*e760*/  IMAD R2, R9, UR4, RZ ;  /* 0x0000000409027c24 */ /* 0x000fca000f8e02ff */
[----:B------:R-:W-:Y:S01]  /*e770*/  ISETP.GE.AND P1, PT, R5, R2, PT ;  /* 0x000000020500720c */ /* 0x000fe20003f26270 */
[----:B------:R-:W-:Y:S02]  /*e780*/  IMAD.MOV.U32 R13, RZ, RZ, R3 ;  /* 0x000000ffff0d7224 */ /* 0x000fe400078e0003 */
[----:B------:R-:W-:-:S10]  /*e790*/  IMAD.MOV.U32 R12, RZ, RZ, 0x1 ;  /* 0x00000001ff0c7424 */ /* 0x000fd400078e00ff */
[----:B------:R-:W-:Y:S01]  /*e7a0*/  @!P1 LEA R9, R4, UR38, 0x1 ;  /* 0x0000002604099c11 */ /* 0x000fe2000f8e08ff */
[----:B------:R-:W-:-:S07]  /*e7b0*/  IMAD.MOV.U32 R7, RZ, RZ, R14 ;  /* 0x000000ffff077224 */ /* 0x000fce00078e000e */
[----:B------:R-:W-:Y:S05]  /*e7c0*/  WARPSYNC.COLLECTIVE R15, `(.L_x_157) ;  /* 0x000000000f087348 */ /* 0x000fea0003c00000 */
[----:B------:R0:W1:Y:S02]  /*e7d0*/  SHFL.IDX P6, R14, R13, R12, R11 ;  /* 0x0000000c0d0e7389 */ /* 0x00006400000c000b */
[----:B01----:R-:W-:Y:S01]  /*e7e0*/  ENDCOLLECTIVE ;  /* 0x000000000000791b */ /* 0x003fe20003800000 */
.L_x_157:
[----:B------:R-:W-:-:S05]  /*e7f0*/  @!P1 LEA R7, P2, R8, R7, 0x1 ;  /* 0x0000000708079211 */ /* 0x000fca00078408ff */
[----:B------:R-:W-:-:S05]  /*e800*/  @!P1 IMAD.X R6, RZ, RZ, R6, P2 ;  /* 0x000000ffff069224 */ /* 0x000fca00010e0606 */
[----:B------:R-:W-:Y:S01]  /*e810*/  @!P1 LOP3.LUT R7, R7, R6, RZ, 0x3c, !PT ;  /* 0x0000000607079212 */ /* 0x000fe200078e3cff */
[----:B------:R-:W-:-:S03]  /*e820*/  IMAD.MOV.U32 R13, RZ, RZ, R0 ;  /* 0x000000ffff0d7224 */ /* 0x000fc600078e0000 */
[----:B------:R-:W-:-:S04]  /*e830*/  @!P1 LOP3.LUT R6, R7, R6, RZ, 0x3c, !PT ;  /* 0x0000000607069212 */ /* 0x000fc800078e3cff */
[----:B------:R-:W-:-:S05]  /*e840*/  @!P1 LOP3.LUT R7, R7, R6, RZ, 0x3c, !PT ;  /* 0x0000000607079212 */ /* 0x000fca00078e3cff */
[----:B------:R-:W-:Y:S01]  /*e850*/  @!PT LDS RZ, [RZ] ;  /* 0x00000000fffff984 */ /* 0x000fe20000000800 */
[----:B------:R-:W-:Y:S01]  /*e860*/  @!PT LDS RZ, [RZ] ;  /* 0x00000000fffff984 */ /* 0x000fe20000000800 */
[----:B------:R-:W-:Y:S01]  /*e870*/  @!PT LDS RZ, [RZ] ;  /* 0x00000000fffff984 */ /* 0x000fe20000000800 */
[----:B------:R0:W-:Y:S01]  /*e880*/  @!P1 LDGSTS.E.BYPASS.LTC128B.128 [R9+0x20400], desc[UR42][R6.64], !P0 ;  /* 0x2040000006099fae */ /* 0x0001e2000c101d6a */
[----:B------:R-:W-:Y:S01]  /*e890*/  ISETP.GE.AND P1, PT, R21, R2, PT ;  /* 0x000000021500720c */ /* 0x000fe20003f26270 */
[----:B------:R-:W-:Y:S02]  /*e8a0*/  VIADD R21, R5, 0x20 ;  /* 0x0000002005157836 */ /* 0x000fe40000000000 */
[----:B0-----:R-:W-:-:S10]  /*e8b0*/  IMAD.MOV.U32 R6, RZ, RZ, R14 ;  /* 0x000000ffff067224 */ /* 0x001fd400078e000e */
[----:B------:R-:W-:Y:S05]  /*e8c0*/  WARPSYNC.COLLECTIVE R15, `(.L_x_158) ;  /* 0x000000000f087348 */ /* 0x000fea0003c00000 */
[----:B------:R0:W1:Y:S02]  /*e8d0*/  SHFL.IDX P6, R14, R13, R12, R11 ;  /* 0x0000000c0d0e7389 */ /* 0x00006400000c000b */
[----:B01----:R-:W-:Y:S01]  /*e8e0*/  ENDCOLLECTIVE ;  /* 0x000000000000791b */ /* 0x003fe20003800000 */
.L_x_158:
[----:B------:R-:W-:Y:S01]  /*e8f0*/  @!P1 LEA R9, R4, UR38, 0x1 ;  /* 0x0000002604099c11 */ /* 0x000fe2000f8e08ff */
[----:B------:R-:W-:Y:S02]  /*e900*/  IMAD.MOV.U32 R13, RZ, RZ, R3 ;  /* 0x000000ffff0d7224 */ /* 0x000fe400078e0003 */
[----:B------:R-:W-:Y:S01]  /*e910*/  IMAD.MOV.U32 R12, RZ, RZ, 0x2 ;  /* 0x00000002ff0c7424 */ /* 0x000fe200078e00ff */
[----:B------:R-:W-:-:S13]  /*e920*/  @!P1 LEA R7, P2, R8, R14, 0x1 ;  /* 0x0000000e08079211 */ /* 0x000fda00078408ff */
[----:B------:R-:W-:Y:S05]  /*e930*/  WARPSYNC.COLLECTIVE R15, `(.L_x_159) ;  /* 0x000000000f087348 */ /* 0x000fea0003c00000 */
[----:B------:R0:W1:Y:S02]  /*e940*/  SHFL.IDX P6, R14, R13, R12, R11 ;  /* 0x0000000c0d0e7389 */ /* 0x00006400000c000b */
[----:B01----:R-:W-:Y:S01]  /*e950*/  ENDCOLLECTIVE ;  /* 0x000000000000791b */ /* 0x003fe20003800000 */
.L_x_159:
[----:B------:R-:W-:-:S04]  /*e960*/  @!P1 IADD3.X R6, RZ, R6, RZ, P2, !PT ;  /* 0x00000006ff069210 */ /* 0x000fc800017fe4ff */
[----:B------:R-:W-:-:S04]  /*e970*/  @!P1 LOP3.LUT R7, R7, R6, RZ, 0x3c, !PT ;  /* 0x0000000607079212 */ /* 0x000fc800078e3cff */
[----:B------:R-:W-:-:S04]  /*e980*/  @!P1 LOP3.LUT R6, R7, R6, RZ, 0x3c, !PT ;  /* 0x0000000607069212 */ /* 0x000fc800078e3cff */
[----:B------:R-:W-:Y:S02]  /*e990*/  @!P1 LOP3.LUT R7, R7, R6, RZ, 0x3c, !PT ;  /* 0x0000000607079212 */ /* 0x000fe400078e3cff */
[----:B------:R-:W-:-:S03]  /*e9a0*/  MOV R13, R0 ;  /* 0x00000000000d7202 */ /* 0x000fc60000000f00 */
[----:B------:R-:W-:Y:S01]  /*e9b0*/  @!PT LDS RZ, [RZ] ;  /* 0x00000000fffff984 */ /* 0x000fe20000000800 */
[----:B------:R-:W-:Y:S01]  /*e9c0*/  @!PT LDS RZ, [RZ] ;  /* 0x00000000fffff984 */ /* 0x000fe20000000800 */
[----:B------:R-:W-:Y:S01]  /*e9d0*/  @!PT LDS RZ, [RZ] ;  /* 0x00000000fffff984 */ /* 0x000fe20000000800 */
[----:B------:R0:W-:Y:S01]  /*e9e0*/  @!P1 LDGSTS.E.BYPASS.LTC128B.128 [R9+0x20c00], desc[UR42][R6.64], !P0 ;  /* 0x20c0000006099fae */ /* 0x0001e2000c101d6a */
[----:B------:R-:W-:Y:S01]  /*e9f0*/  ISETP.GE.AND P1, PT, R21, R2, PT ;  /* 0x000000021500720c */ /* 0x000fe20003f26270 */
[----:B0-----:R-:W-:-:S12]  /*ea00*/  IMAD.MOV.U32 R6, RZ, RZ, R14 ;  /* 0x000000ffff067224 */ /* 0x001fd800078e000e */
[----:B------:R-:W-:Y:S05]  /*ea10*/  WARPSYNC.COLLECTIVE R15, `(.L_x_160) ;  /* 0x000000000f087348 */ /* 0x000fea0003c00000 */
[----:B------:R0:W1:Y:S02]  /*ea20*/  SHFL.IDX P6, R14, R13, R12, R11 ;  /* 0x0000000c0d0e7389 */ /* 0x00006400000c000b */
[----:B01----:R-:W-:Y:S01]  /*ea30*/  ENDCOLLECTIVE ;  /* 0x000000000000791b */ /* 0x003fe20003800000 */
.L_x_160:
[----:B------:R-:W-:Y:S01]  /*ea40*/  @!P1 LEA R9, R4, UR38, 0x1 ;  /* 0x0000002604099c11 */ /* 0x000fe2000f8e08ff */
[----:B------:R-:W-:Y:S02]  /*ea50*/  IMAD.MOV.U32 R13, RZ, RZ, R3 ;  /* 0x000000ffff0d7224 */ /* 0x000fe400078e0003 */
[----:B------:R-:W-:Y:S01]  /*ea60*/  IMAD.MOV.U32 R12, RZ, RZ, 0x3 ;  /* 0x00000003ff0c7424 */ /* 0x000fe200078e00ff */
[----:B------:R-:W-:-:S13]  /*ea70*/  @!P1 LEA R7, P2, R8, R14, 0x1 ;  /* 0x0000000e08079211 */ /* 0x000fda00078408ff */
[----:B------:R-:W-:Y:S05]  /*ea80*/  WARPSYNC.COLLECTIVE R15, `(.L_x_161) ;  /* 0x000000000f087348 */ /* 0x000fea0003c00000 */
[----:B------:R0:W1:Y:S02]  /*ea90*/  SHFL.IDX P6, R14, R13, R12, R11 ;  /* 0x0000000c0d0e7389 */ /* 0x00006400000c000b */
[----:B01----:R-:W-:Y:S01]  /*eaa0*/  ENDCOLLECTIVE ;  /* 0x000000000000791b */ /* 0x003fe20003800000 */
.L_x_161:
[----:B------:R-:W-:-:S05]  /*eab0*/  @!P1 IMAD.X R6, RZ, RZ, R6, P2 ;  /* 0x000000ffff069224 */ /* 0x000fca00010e0606 */
[----:B------:R-:W-:-:S04]  /*eac0*/  @!P1 LOP3.LUT R7, R7, R6, RZ, 0x3c, !PT ;  /* 0x0000000607079212 */ /* 0x000fc800078e3cff */
[C---:B------:R-:W-:Y:S02]  /*ead0*/  @!P1 LOP3.LUT R6, R7.reuse, R6, RZ, 0x3c, !PT ;  /* 0x0000000607069212 */ /* 0x040fe400078e3cff */
[----:B------:R-:W-:Y:S02]  /*eae0*/  MOV R13, R0 ;  /* 0x00000000000d7202 */ /* 0x000fe40000000f00 */
[----:B------:R-:W-:-:S05]  /*eaf0*/  @!P1 LOP3.LUT R7, R7, R6, RZ, 0x3c, !PT ;  /* 0x0000000607079212 */ /* 0x000fca00078e3cff */
[----:B------:R-:W-:Y:S01]  /*eb00*/  @!PT LDS RZ, [RZ] ;  /* 0x00000000fffff984 */ /* 0x000fe20000000800 */
[----:B------:R-:W-:Y:S01]  /*eb10*/  @!PT LDS RZ, [RZ] ;  /* 0x00000000fffff984 */ /* 0x000fe20000000800 */
[----:B------:R-:W-:Y:S01]  /*eb20*/  @!PT LDS RZ, [RZ] ;  /* 0x00000000fffff984 */ /* 0x000fe20000000800 */
[----:B------:R0:W-:Y:S01]  /*eb30*/  @!P1 LDGSTS.E.BYPASS.LTC128B.128 [R9+0x21400], desc[UR42][R6.64], !P0 ;  /* 0x2140000006099fae */ /* 0x0001e2000c101d6a */
[----:B------:R-:W-:-:S07]  /*eb40*/  IMAD.MOV.U32 R3, RZ, RZ, R14 ;  /* 0x000000ffff037224 */ /* 0x000fce00078e000e */
[----:B0-----:R-:W-:Y:S05]  /*eb50*/  WARPSYNC.COLLECTIVE R15, `(.L_x_162) ;  /* 0x000000000f087348 */ /* 0x001fea0003c00000 */
[----:B------:R1:W2:Y:S02]  /*eb60*/  SHFL.IDX P6, R14, R13, R12, R11 ;  /* 0x0000000c0d0e7389 */ /* 0x0002a400000c000b */
[----:B012---:R-:W-:Y:S01]  /*eb70*/  ENDCOLLECTIVE ;  /* 0x000000000000791b */ /* 0x007fe20003800000 */
.L_x_162:
[----:B------:R-:W-:Y:S05]  /*eb80*/  BRA `(.L_x_163) ;  /* 0xffffffc400807947 */ /* 0x000fea000383ffff */
.L_x_62:
[----:B0-----:R-:W-:-:S04]  /*eb90*/  IMAD.U32 R3, RZ, RZ, UR38 ;  /* 0x00000026ff037e24 */ /* 0x001fc8000f8e00ff */
[----:B------:R0:W1:Y:S03]  /*eba0*/  SYNCS.PHASECHK.TRANS64.TRYWAIT P0, [R3+URZ+0x28c20], R4 ;  /* 0x028c2004030075a7 */ /* 0x000066000800017f */
[----:B-1----:R-:W-:Y:S05]  /*ebb0*/  @!P0 NANOSLEEP.SYNCS 0x989680 ;  /* 0x009896800000895d */ /* 0x002fea0003900000 */
[----:B------:R-:W1:Y:S02]  /*ebc0*/  @!P0 SYNCS.PHASECHK.TRANS64 P0, [R3+URZ+0x28c20], R4 ;  /* 0x028c2004030085a7 */ /* 0x000e64000800007f */
[----:B-1----:R-:W-:Y:S05]  /*ebd0*/  @!P0 BRA `(.L_x_62) ;  /* 0xfffffffc00ec8947 */ /* 0x002fea000383ffff */
[----:B------:R-:W-:Y:S05]  /*ebe0*/  BRA `(.L_x_164) ;  /* 0xffffffc400b07947 */ /* 0x000fea000383ffff */
.L_x_65:
[----:B0-----:R-:W-:-:S04]  /*ebf0*/  IMAD.U32 R3, RZ, RZ, UR38 ;  /* 0x00000026ff037e24 */ /* 0x001fc8000f8e00ff */
[----:B------:R0:W1:Y:S03]  /*ec00*/  SYNCS.PHASECHK.TRANS64.TRYWAIT P0, [R3+URZ+0x28c60], R4 ;  /* 0x028c6004030075a7 */ /* 0x000066000800017f */
[----:B-1----:R-:W-:Y:S05]  /*ec10*/  @!P0 NANOSLEEP.SYNCS 0x989680 ;  /* 0x009896800000895d */ /* 0x002fea0003900000 */
[----:B------:R-:W1:Y:S02]  /*ec20*/  @!P0 SYNCS.PHASECHK.TRANS64 P0, [R3+URZ+0x28c60], R4 ;  /* 0x028c6004030085a7 */ /* 0x000e64000800007f */
[----:B-1----:R-:W-:Y:S05]  /*ec30*/  @!P0 BRA `(.L_x_65) ;  /* 0xfffffffc00ec8947 */ /* 0x002fea000383ffff */
[----:B------:R-:W-:Y:S05]  /*ec40*/  BRA `(.L_x_165) ;  /* 0xffffffc400bc7947 */ /* 0x000fea000383ffff */
.L_x_81:
[----:B-1----:R-:W-:-:S04]  /*ec50*/  IMAD.U32 R3, RZ, RZ, UR38 ;  /* 0x00000026ff037e24 */ /* 0x002fc8000f8e00ff */
[----:B------:R1:W2:Y:S03]  /*ec60*/  SYNCS.PHASECHK.TRANS64.TRYWAIT P0, [R3+URZ+0x28c48], R2 ;  /* 0x028c4802030075a7 */ /* 0x0002a6000800017f */
[----:B--2---:R-:W-:Y:S05]  /*ec70*/  @!P0 NANOSLEEP.SYNCS 0x989680 ;  /* 0x009896800000895d */ /* 0x004fea0003900000 */
[----:B------:R-:W2:Y:S02]  /*ec80*/  @!P0 SYNCS.PHASECHK.TRANS64 P0, [R3+URZ+0x28c48], R2 ;  /* 0x028c4802030085a7 */ /* 0x000ea4000800007f */
[----:B--2---:R-:W-:Y:S05]  /*ec90*/  @!P0 BRA `(.L_x_81) ;  /* 0xfffffffc00ec8947 */ /* 0x004fea000383ffff */
[----:B------:R-:W-:Y:S05]  /*eca0*/  BRA `(.L_x_166) ;  /* 0xffffffd0007c7947 */ /* 0x000fea000383ffff */
.L_x_86:
[----:B01----:R-:W-:-:S04]  /*ecb0*/  IMAD.U32 R3, RZ, RZ, UR38 ;  /* 0x00000026ff037e24 */ /* 0x003fc8000f8e00ff */
[----:B------:R0:W1:Y:S03]  /*ecc0*/  SYNCS.PHASECHK.TRANS64.TRYWAIT P0, [R3+URZ+0x28c68], R2 ;  /* 0x028c6802030075a7 */ /* 0x000066000800017f */
[----:B-1----:R-:W-:Y:S05]  /*ecd0*/  @!P0 NANOSLEEP.SYNCS 0x989680 ;  /* 0x009896800000895d */ /* 0x002fea0003900000 */
[----:B------:R-:W1:Y:S02]  /*ece0*/  @!P0 SYNCS.PHASECHK.TRANS64 P0, [R3+URZ+0x28c68], R2 ;  /* 0x028c6802030085a7 */ /* 0x000e64000800007f */
[----:B-1----:R-:W-:Y:S05]  /*ecf0*/  @!P0 BRA `(.L_x_86) ;  /* 0xfffffffc00ec8947 */ /* 0x002fea000383ffff */
[----:B------:R-:W-:Y:S05]  /*ed00*/  BRA `(.L_x_167) ;  /* 0xffffffd000dc7947 */ /* 0x000fea000383ffff */
.L_x_101:
[----:B-1----:R-:W-:-:S04]  /*ed10*/  MOV R3, UR38 ;  /* 0x0000002600037c02 */ /* 0x002fc80008000f00 */
[----:B------:R1:W2:Y:S03]  /*ed20*/  SYNCS.PHASECHK.TRANS64.TRYWAIT P0, [R3+URZ+0x28c40], R2 ;  /* 0x028c4002030075a7 */ /* 0x0002a6000800017f */
[----:B--2---:R-:W-:Y:S05]  /*ed30*/  @!P0 NANOSLEEP.SYNCS 0x989680 ;  /* 0x009896800000895d */ /* 0x004fea0003900000 */
[----:B------:R-:W2:Y:S02]  /*ed40*/  @!P0 SYNCS.PHASECHK.TRANS64 P0, [R3+URZ+0x28c40], R2 ;  /* 0x028c4002030085a7 */ /* 0x000ea4000800007f */
[----:B--2---:R-:W-:Y:S05]  /*ed50*/  @!P0 BRA `(.L_x_101) ;  /* 0xfffffffc00ec8947 */ /* 0x004fea000383ffff */
[----:B------:R-:W-:Y:S05]  /*ed60*/  BRA `(.L_x_168) ;  /* 0xffffffdc00287947 */ /* 0x000fea000383ffff */
.L_x_106:
[----:B01----:R-:W-:-:S04]  /*ed70*/  IMAD.U32 R3, RZ, RZ, UR38 ;  /* 0x00000026ff037e24 */ /* 0x003fc8000f8e00ff */
[----:B------:R0:W1:Y:S03]  /*ed80*/  SYNCS.PHASECHK.TRANS64.TRYWAIT P0, [R3+URZ+0x28c60], R2 ;  /* 0x028c6002030075a7 */ /* 0x000066000800017f */
[----:B-1----:R-:W-:Y:S05]  /*ed90*/  @!P0 NANOSLEEP.SYNCS 0x989680 ;  /* 0x009896800000895d */ /* 0x002fea0003900000 */
[----:B------:R-:W1:Y:S02]  /*eda0*/  @!P0 SYNCS.PHASECHK.TRANS64 P0, [R3+URZ+0x28c60], R2 ;  /* 0x028c6002030085a7 */ /* 0x000e64000800007f */
[----:B-1----:R-:W-:Y:S05]  /*edb0*/  @!P0 BRA `(.L_x_106) ;  /* 0xfffffffc00ec8947 */ /* 0x002fea000383ffff */
[----:B------:R-:W-:Y:S05]  /*edc0*/  BRA `(.L_x_169) ;  /* 0xffffffdc008c7947 */ /* 0x000fea000383ffff */
.L_x_122:
[----:B-1----:R-:W-:-:S04]  /*edd0*/  IMAD.U32 R3, RZ, RZ, UR38 ;  /* 0x00000026ff037e24 */ /* 0x002fc8000f8e00ff */
[----:B------:R1:W2:Y:S03]  /*ede0*/  SYNCS.PHASECHK.TRANS64.TRYWAIT P0, [R3+URZ+0x28c48], R2 ;  /* 0x028c4802030075a7 */ /* 0x0002a6000800017f */
[----:B--2---:R-:W-:Y:S05]  /*edf0*/  @!P0 NANOSLEEP.SYNCS 0x989680 ;  /* 0x009896800000895d */ /* 0x004fea0003900000 */
[----:B------:R-:W2:Y:S02]  /*ee00*/  @!P0 SYNCS.PHASECHK.TRANS64 P0, [R3+URZ+0x28c48], R2 ;  /* 0x028c4802030085a7 */ /* 0x000ea4000800007f */
[----:B--2---:R-:W-:Y:S05]  /*ee10*/  @!P0 BRA `(.L_x_122) ;  /* 0xfffffffc00ec8947 */ /* 0x004fea000383ffff */
[----:B------:R-:W-:Y:S05]  /*ee20*/  BRA `(.L_x_170) ;  /* 0xffffffe400e87947 */ /* 0x000fea000383ffff */
.L_x_127:
[----:B-12---:R-:W-:-:S04]  /*ee30*/  IMAD.U32 R3, RZ, RZ, UR38 ;  /* 0x00000026ff037e24 */ /* 0x006fc8000f8e00ff */
[----:B------:R1:W2:Y:S03]  /*ee40*/  SYNCS.PHASECHK.TRANS64.TRYWAIT P0, [R3+URZ+0x28c68], R2 ;  /* 0x028c6802030075a7 */ /* 0x0002a6000800017f */
[----:B--2---:R-:W-:Y:S05]  /*ee50*/  @!P0 NANOSLEEP.SYNCS 0x989680 ;  /* 0x009896800000895d */ /* 0x004fea0003900000 */
[----:B------:R-:W2:Y:S02]  /*ee60*/  @!P0 SYNCS.PHASECHK.TRANS64 P0, [R3+URZ+0x28c68], R2 ;  /* 0x028c6802030085a7 */ /* 0x000ea4000800007f */
[----:B--2---:R-:W-:Y:S05]  /*ee70*/  @!P0 BRA `(.L_x_127) ;  /* 0xfffffffc00ec8947 */ /* 0x004fea000383ffff */
[----:B------:R-:W-:Y:S05]  /*ee80*/  BRA `(.L_x_171) ;  /* 0xffffffe8004c7947 */ /* 0x000fea000383ffff */
.L_x_138:
[----:B--2---:R2:W3:Y:S02]  /*ee90*/  SYNCS.PHASECHK.TRANS64.TRYWAIT P0, [R2+URZ+0x28c20], R9 ;  /* 0x028c2009020075a7 */ /* 0x0044e4000800017f */
[----:B---3--:R-:W-:Y:S05]  /*eea0*/  @!P0 NANOSLEEP.SYNCS 0x989680 ;  /* 0x009896800000895d */ /* 0x008fea0003900000 */
[----:B------:R-:W3:Y:S02]  /*eeb0*/  @!P0 SYNCS.PHASECHK.TRANS64 P0, [R2+URZ+0x28c20], R9 ;  /* 0x028c2009020085a7 */ /* 0x000ee4000800007f */
[----:B---3--:R-:W-:Y:S05]  /*eec0*/  @!P0 BRA `(.L_x_138) ;  /* 0xfffffffc00f08947 */ /* 0x008fea000383ffff */
[----:B------:R-:W-:Y:S05]  /*eed0*/  BRA `(.L_x_172) ;  /* 0xfffffff0003c7947 */ /* 0x000fea000383ffff */
.L_x_139:
[----:B------:R-:W3:Y:S01]  /*eee0*/  S2R R3, SR_TID.X ;  /* 0x0000000000037919 */ /* 0x000ee20000002100 */
[----:B------:R-:W-:Y:S01]  /*eef0*/  BSSY B0, `(.L_x_173) ;  /* 0x000000a000007945 */ /* 0x000fe20003800000 */
[----:B------:R-:W-:Y:S01]  /*ef00*/  MOV R12, RZ ;  /* 0x000000ff000c7202 */ /* 0x000fe20000000f00 */
[----:B------:R-:W-:Y:S02]  /*ef10*/  IMAD.MOV.U32 R11, RZ, RZ, 0x1f ;  /* 0x0000001fff0b7424 */ /* 0x000fe400078e00ff */
[----:B------:R-:W-:Y:S01]  /*ef20*/  IMAD.MOV.U32 R15, RZ, RZ, -0x1 ;  /* 0xffffffffff0f7424 */ /* 0x000fe200078e00ff */
[----:B---3--:R-:W-:-:S04]  /*ef30*/  SHF.R.U32.HI R3, RZ, 0x5, R3 ;  /* 0x00000005ff037819 */ /* 0x008fc80000011603 */
[----:B------:R-:W-:-:S05]  /*ef40*/  LOP3.LUT R3, R3, 0x3, RZ, 0xc0, !PT ;  /* 0x0000000303037812 */ /* 0x000fca00078ec0ff */
[----:B------:R-:W-:-:S07]  /*ef50*/  IMAD.MOV.U32 R13, RZ, RZ, R3 ;  /* 0x000000ffff0d7224 */ /* 0x000fce00078e0003 */
[----:B012---:R-:W-:Y:S05]  /*ef60*/  WARPSYNC.COLLECTIVE R15, `(.L_x_174) ;  /* 0x000000000f087348 */ /* 0x007fea0003c00000 */
[----:B------:R3:W4:Y:S02]  /*ef70*/  SHFL.IDX P6, R14, R13, R12, R11 ;  /* 0x0000000c0d0e7389 */ /* 0x00072400000c000b */
[----:B01234-:R-:W-:Y:S01]  /*ef80*/  ENDCOLLECTIVE ;  /* 0x000000000000791b */ /* 0x01ffe20003800000 */
.L_x_174:
[----:B------:R-:W-:Y:S05]  /*ef90*/  BSYNC B0 ;  /* 0x0000000000007941 */ /* 0x000fea0003800000 */
.L_x_173:
[----:B------:R-:W-:Y:S05]  /*efa0*/  BRA `(.L_x_175) ;  /* 0xfffffff000207947 */ /* 0x000fea000383ffff */
.L_x_140:
[----:B------:R-:W-:Y:S01]  /*efb0*/  BSSY B0, `(.L_x_176) ;  /* 0x0000006000007945 */ /* 0x000fe20003800000 */
[----:B------:R-:W-:-:S07]  /*efc0*/  IMAD.MOV.U32 R15, RZ, RZ, -0x1 ;  /* 0xffffffffff0f7424 */ /* 0x000fce00078e00ff */
[----:B0123--:R-:W-:Y:S05]  /*efd0*/  WARPSYNC.COLLECTIVE R15, `(.L_x_177) ;  /* 0x000000000f0c7348 */ /* 0x00ffea0003c00000 */
[----:B------:R-:W-:Y:S02]  /*efe0*/  ELECT P6, UR62, PT ;  /* 0x00000000003e782f */ /* 0x000fe400038c0000 */
[----:B------:R-:W-:Y:S01]  /*eff0*/  MOV R14, UR62 ;  /* 0x0000003e000e7c02 */ /* 0x000fe20008000f00 */
[----:B0123--:R-:W-:Y:S10]  /*f000*/  ENDCOLLECTIVE ;  /* 0x000000000000791b */ /* 0x00fff40003800000 */
.L_x_177:
[----:B------:R-:W-:Y:S05]  /*f010*/  BSYNC B0 ;  /* 0x0000000000007941 */ /* 0x000fea0003800000 */
.L_x_176:
[----:B------:R-:W-:Y:S05]  /*f020*/  BRA `(.L_x_178) ;  /* 0xfffffff000147947 */ /* 0x000fea000383ffff */
.L_x_142:
[----:B-1----:R1:W3:Y:S02]  /*f030*/  SYNCS.PHASECHK.TRANS64.TRYWAIT P0, [R7+URZ], R4 ;  /* 0x00000004070075a7 */ /* 0x0022e4000800017f */
[----:B---3--:R-:W-:Y:S05]  /*f040*/  @!P0 NANOSLEEP.SYNCS 0x989680 ;  /* 0x009896800000895d */ /* 0x008fea0003900000 */
[----:B------:R-:W3:Y:S02]  /*f050*/  @!P0 SYNCS.PHASECHK.TRANS64 P0, [R7+URZ], R4 ;  /* 0x00000004070085a7 */ /* 0x000ee4000800007f */
[----:B---3--:R-:W-:Y:S05]  /*f060*/  @!P0 BRA `(.L_x_142) ;  /* 0xfffffffc00f08947 */ /* 0x008fea000383ffff */
[----:B------:R-:W-:Y:S05]  /*f070*/  BRA `(.L_x_179) ;  /* 0xfffffff000487947 */ /* 0x000fea000383ffff */
.L_x_143:
[----:B---3--:R3:W4:Y:S02]  /*f080*/  SYNCS.PHASECHK.TRANS64.TRYWAIT P0, [R5+URZ], R0 ;  /* 0x00000000050075a7 */ /* 0x008724000800017f */
[----:B----4-:R-:W-:Y:S05]  /*f090*/  @!P0 NANOSLEEP.SYNCS 0x989680 ;  /* 0x009896800000895d */ /* 0x010fea0003900000 */
[----:B------:R-:W4:Y:S02]  /*f0a0*/  @!P0 SYNCS.PHASECHK.TRANS64 P0, [R5+URZ], R0 ;  /* 0x00000000050085a7 */ /* 0x000f24000800007f */
[----:B----4-:R-:W-:Y:S05]  /*f0b0*/  @!P0 BRA `(.L_x_143) ;  /* 0xfffffffc00f08947 */ /* 0x010fea000383ffff */
[----:B------:R-:W-:Y:S05]  /*f0c0*/  BRA `(.L_x_180) ;  /* 0xfffffff0003c7947 */ /* 0x000fea000383ffff */
.L_x_145:
[----:B--2---:R2:W3:Y:S02]  /*f0d0*/  SYNCS.PHASECHK.TRANS64.TRYWAIT P0, [R5+URZ], R4 ;  /* 0x00000004050075a7 */ /* 0x0044e4000800017f */
[----:B---3--:R-:W-:Y:S05]  /*f0e0*/  @!P0 NANOSLEEP.SYNCS 0x989680 ;  /* 0x009896800000895d */ /* 0x008fea0003900000 */
[----:B------:R-:W3:Y:S02]  /*f0f0*/  @!P0 SYNCS.PHASECHK.TRANS64 P0, [R5+URZ], R4 ;  /* 0x00000004050085a7 */ /* 0x000ee4000800007f */
[----:B---3--:R-:W-:Y:S05]  /*f100*/  @!P0 BRA `(.L_x_145) ;  /* 0xfffffffc00f08947 */ /* 0x008fea000383ffff */
[----:B------:R-:W-:Y:S05]  /*f110*/  BRA `(.L_x_181) ;  /* 0xfffffff000407947 */ /* 0x000fea000383ffff */
.L_x_182:
[----:B------:R-:W-:-:S00]  /*f120*/  BRA `(.L_x_182) ;  /* 0xfffffffc00fc7947 */ /* 0x000fc0000383ffff */
[----:B------:R-:W-:-:S00]  /*f130*/  NOP ;  /* 0x0000000000007918 */ /* 0x000fc00000000000 */
        /* <DEDUP_REMOVED lines=12> */
.L_x_6038:


//--------------------- .text._ZN7cutlass13device_kernelIN5flash11enable_sm90INS1_16FlashAttnFwdSm90INS1_25CollectiveMainloopFwdSm90ILi2EN4cute5tupleIJNS5_1CILi1EEES8_S8_EEENS6_IJNS7_ILi64EEESA_SA_EEELi512ENS_6half_tEfNS_4arch4Sm90ELb0ELb0ELb1ELb0ELb0ELb0ELb1ELb0ELb0ELb1ELb1ELb0EEENS1_21CollectiveEpilogueFwdINS6_IJSA_NS7_ILi512EEESA_EEES9_SC_SE_Li256ELb0ELb1ELb1ELb0EEENS1_19SingleTileSchedulerILb0ELb1ELb1ELi64EEEEEEEEEvNT_6ParamsE --------------------------
	.section	.text._ZN7cutlass13device_kernelIN5flash11enable_sm90INS1_16FlashAttnFwdSm90INS1_25CollectiveMainloopFwdSm90ILi2EN4cute5tupleIJNS5_1CILi1EEES8_S8_EEENS6_IJNS7_ILi64EEESA_SA_EEELi512ENS_6half_tEfNS_4arch4Sm90ELb0ELb0ELb1ELb0ELb0ELb0ELb1ELb0ELb0ELb1ELb1ELb0EEENS1_21CollectiveEpilogueFwdINS6_IJSA_NS7_ILi512EEESA_EEES9_SC_SE_Li256ELb0ELb1ELb1ELb0EEENS1_19SingleTileSchedulerILb0ELb1ELb1ELi64EEEEEEEEEvNT_6ParamsE,"ax",@progbits
	.align	128
.text._ZN7cutlass13device_kernelIN5flash11enable_sm90INS1_16FlashAttnFwdSm90INS1_25CollectiveMainloopFwdSm90ILi2EN4cute5tupleIJNS5_1CILi1EEES8_S8_EEENS6_IJNS7_ILi64EEESA_SA_EEELi512ENS_6half_tEfNS_4arch4Sm90ELb0ELb0ELb1ELb0ELb0ELb0ELb1ELb0ELb0ELb1ELb1ELb0EEENS1_21CollectiveEpilogueFwdINS6_IJSA_NS7_ILi512EEESA_EEES9_SC_SE_Li256ELb0ELb1ELb1ELb0EEENS1_19SingleTileSchedulerILb0ELb1ELb1ELi64EEEEEEEEEvNT_6ParamsE:
        .type           _ZN7cutlass13device_kernelIN5flash11enable_sm90INS1_16FlashAttnFwdSm90INS1_25CollectiveMainloopFwdSm90ILi2EN4cute5tupleIJNS5_1CILi1EEES8_S8_EEENS6_IJNS7_ILi64EEESA_SA_EEELi512ENS_6half_tEfNS_4arch4Sm90ELb0ELb0ELb1ELb0ELb0ELb0ELb1ELb0ELb0ELb1ELb1ELb0EEENS1_21CollectiveEpilogueFwdINS6_IJSA_NS7_ILi512EEESA_EEES9_SC_SE_Li256ELb0ELb1ELb1ELb0EEENS1_19SingleTileSchedulerILb0ELb1ELb1ELi64EEEEEEEEEvNT_6ParamsE,@function
        .size           _ZN7cutlass13device_kernelIN5flash11enable_sm90INS1_16FlashAttnFwdSm90INS1_25CollectiveMainloopFwdSm90ILi2EN4cute5tupleIJNS5_1CILi1EEES8_S8_EEENS6_IJNS7_ILi64EEESA_SA_EEELi512ENS_6half_tEfNS_4arch4Sm90ELb0ELb0ELb1ELb0ELb0ELb0ELb1ELb0ELb0ELb1ELb1ELb0EEENS1_21CollectiveEpilogueFwdINS6_IJSA_NS7_ILi512EEESA_EEES9_SC_SE_Li256ELb0ELb1ELb1ELb0EEENS1_19SingleTileSchedulerILb0ELb1ELb1ELi64EEEEEEEEEvNT_6ParamsE,(.L_x_6039 - _ZN7cutlass13device_kernelIN5flash11enable_sm90INS1_16FlashAttnFwdSm90INS1_25CollectiveMainloopFwdSm90ILi2EN4cute5tupleIJNS5_1CILi1EEES8_S8_EEENS6_IJNS7_ILi64EEESA_SA_EEELi512ENS_6half_tEfNS_4arch4Sm90ELb0ELb0ELb1ELb0ELb0ELb0ELb1ELb0ELb0ELb1ELb1ELb0EEENS1_21CollectiveEpilogueFwdINS6_IJSA_NS7_ILi512EEESA_EEES9_SC_SE_Li256ELb0ELb1ELb1ELb0EEENS1_19SingleTileSchedulerILb0ELb1ELb1ELi64EEEEEEEEEvNT_6ParamsE)
        .other          _ZN7cutlass13device_kernelIN5flash11enable_sm90INS1_16FlashAttnFwdSm90INS1_25CollectiveMainloopFwdSm90ILi2EN4cute5tupleIJNS5_1CILi1EEES8_S8_EEENS6_IJNS7_ILi64EEESA_SA_EEELi512ENS_6half_tEfNS_4arch4Sm90ELb0ELb0ELb1ELb0ELb0ELb0ELb1ELb0ELb0ELb1ELb1ELb0EEENS1_21CollectiveEpilogueFwdINS6_IJSA_NS7_ILi512EEESA_EEES9_SC_SE_Li256ELb0ELb1ELb1ELb0EEENS1_19SingleTileSchedulerILb0ELb1ELb1ELi64EEEEEEEEEvNT_6ParamsE,@"STO_CUDA_ENTRY STV_DEFAULT"
_ZN7cutlass13device_kernelIN5flash11enable_sm90INS1_16FlashAttnFwdSm90INS1_25CollectiveMainloopFwdSm90ILi2EN4cute5tupleIJNS5_1CILi1EEES8_S8_EEENS6_IJNS7_ILi64EEESA_SA_EEELi512ENS_6half_tEfNS_4arch4Sm90ELb0ELb0ELb1ELb0ELb0ELb0ELb1ELb0ELb0ELb1ELb1ELb0EEENS1_21CollectiveEpilogueFwdINS6_IJSA_NS7_ILi512EEESA_EEES9_SC_SE_Li256ELb0ELb1ELb1ELb0EEENS1_19SingleTileSchedulerILb0ELb1ELb1ELi64EEEEEEEEEvNT_6ParamsE:
[----:B------:R-:W0:Y:S02]  /*0000*/  LDC R1, c[0x0][0x28] ;  /* 0x00000a00ff017b82 */ /* 0x000e240000000800 */
[----:B0-----:R-:W-:Y:S01]  /*0010*/  VIADD R1, R1, 0xffffffd0 ;  /* 0xffffffd001017836 */ /* 0x001fe20000000000 */
[----:B------:R-:W0:Y:S01]  /*0020*/  S2R R3, SR_TID.X ;  /* 0x0000000000037919 */ /* 0x000e220000002100 */
[----:B------:R-:W-:Y:S01]  /*0030*/  ELECT P0, URZ, PT ;  /* 0x00000000003f782f */ /* 0x000fe20003800000 */
[----:B------:R-:W-:Y:S01]  /*0040*/  BSSY B0, `(.L_x_183) ;  /* 0x000000e000007945 */ /* 0x000fe20003800000 */
[--C-:B0-----:R-:W-:Y:S02]  /*0050*/  SHF.R.U32.HI R0, RZ, 0x5, R3.reuse ;  /* 0x00000005ff007819 */ /* 0x101fe40000011603 */
[----:B------:R-:W-:-:S03]  /*0060*/  SHF.R.U32.HI R3, RZ, 0x7, R3 ;  /* 0x00000007ff037819 */ /* 0x000fc60000011603 */
        /* <DEDUP_REMOVED lines=11> */
.L_x_184:
[----:B------:R-:W-:Y:S05]  /*0120*/  BSYNC B0 ;  /* 0x0000000000007941 */ /* 0x000fea0003800000 */
.L_x_183:
[----:B------:R-:W-:Y:S01]  /*0130*/  VOTEU.ANY UP0, P0 ;  /* 0x00000000003f7886 */ /* 0x000fe20000000100 */
[----:B------:R-:W0:Y:S01]  /*0140*/  SHFL.IDX PT, R3, R3, RZ, 0x1f ;  /* 0x00001fff03037589 */ /* 0x000e2200000e0000 */
[----:B------:R-:W-:Y:S01]  /*0150*/  UMOV UR4, 0x80 ;  /* 0x0000008000047882 */ /* 0x000fe20000000000 */
[----:B------:R-:W-:Y:S01]  /*0160*/  UMOV UR7, 0x100 ;  /* 0x0000010000077882 */ /* 0x000fe20000000000 */
[----:B------:R-:W-:Y:S01]  /*0170*/  VOTEU.ANY UP1, P0 ;  /* 0x00000000003f7886 */ /* 0x000fe20000020100 */
[----:B------:R-:W1:Y:S01]  /*0180*/  @UP0 S2UR UR8, SR_CgaCtaId ;  /* 0x00000000000809c3 */ /* 0x000e620000008800 */
[----:B------:R-:W2:Y:S01]  /*0190*/  SHFL.IDX PT, R2, R0, RZ, 0x1f ;  /* 0x00001fff00027589 */ /* 0x000ea200000e0000 */
[----:B------:R-:W-:Y:S01]  /*01a0*/  @UP0 UMOV UR6, 0x400 ;  /* 0x0000040000060882 */ /* 0x000fe20000000000 */
[----:B------:R-:W-:-:S04]  /*01b0*/  @UP0 UIADD3 UR4, -UR4, 0x100000, URZ ;  /* 0x0010000004040890 */ /* 0x000fc8000fffe13f */
[----:B------:R-:W-:Y:S02]  /*01c0*/  @UP0 USHF.L.U32 UR5, UR4, 0xb, URZ ;  /* 0x0000000b04050899 */ /* 0x000fe4000800063f */
[----:B------:R-:W-:Y:S01]  /*01d0*/  @UP0 USHF.L.U32 UR4, UR4, 0x1, URZ ;  /* 0x0000000104040899 */ /* 0x000fe2000800063f */
[----:B------:R-:W-:Y:S01]  /*01e0*/  VOTEU.ANY UP2, P0 ;  /* 0x00000000003f7886 */ /* 0x000fe20000040100 */
[----:B------:R-:W-:Y:S01]  /*01f0*/  VOTEU.ANY UP3, P0 ;  /* 0x00000000003f7886 */ /* 0x000fe20000060100 */
[----:B0-----:R-:W-:Y:S01]  /*0200*/  R2UR UR9, R3 ;  /* 0x00000000030972ca */ /* 0x001fe200000e0000 */
[----:B-1----:R-:W-:Y:S01]  /*0210*/  @UP0 ULEA UR8, UR8, UR6, 0x18 ;  /* 0x0000000608080291 */ /* 0x002fe2000f8ec03f */
[----:B--2---:R-:W-:Y:S01]  /*0220*/  ISETP.NE.AND P1, PT, R2, RZ, PT ;  /* 0x000000ff0200720c */ /* 0x004fe20003f25270 */
[----:B------:R-:W-:-:S04]  /*0230*/  @UP0 UIADD3 UR6, -UR7, 0x100000, URZ ;  /* 0x0010000007060890 */ /* 0x000fc8000fffe13f */
[----:B------:R-:W-:Y:S02]  /*0240*/  @UP0 USHF.L.U32 UR7, UR6, 0xb, URZ ;  /* 0x0000000b06070899 */ /* 0x000fe4000800063f */
[----:B------:R-:W-:-:S04]  /*0250*/  @UP0 USHF.L.U32 UR6, UR6, 0x1, URZ ;  /* 0x0000000106060899 */ /* 0x000fc8000800063f */
[----:B------:R-:W-:Y:S01]  /*0260*/  UISETP.NE.AND UP0, UPT, UR9, URZ, UPT ;  /* 0x0000003f0900728c */ /* 0x000fe2000bf05270 */
[----:B------:R-:W0:Y:S02]  /*0270*/  FENCE.VIEW.ASYNC.S ;  /* 0x00000000000073c6 */ /* 0x000e240000000000 */
[----:B0-----:R0:W1:Y:S01]  /*0280*/  @UP1 SYNCS.EXCH.64 URZ, [UR8+0x38800], UR4 ;  /* 0x03880004083f15b2 */ /* 0x0010620008000100 */
[----:B------:R0:W2:Y:S04]  /*0290*/  @UP2 SYNCS.EXCH.64 URZ, [UR8+0x38810], UR4 ;  /* 0x03881004083f25b2 */ /* 0x0000a80008000100 */
[----:B------:R0:W3:Y:S01]  /*02a0*/  @UP3 SYNCS.EXCH.64 URZ, [UR8+0x38820], UR6 ;  /* 0x03882006083f35b2 */ /* 0x0000e20008000100 */
        /* <DEDUP_REMOVED lines=13> */
[----:B------:R4:W0:Y:S02]  /*0380*/  SYNCS.EXCH.64 URZ, [UR6+0x38848], UR4 ;  /* 0x03884804063f75b2 */ /* 0x0008240008000100 */
[----:B----4-:R-:W-:Y:S01]  /*0390*/  NOP ;  /* 0x0000000000007918 */ /* 0x010fe20000000000 */
.L_x_185:
[----:B------:R-:W4:Y:S01]  /*03a0*/  SHFL.IDX PT, R2, R0, RZ, 0x1f ;  /* 0x00001fff00027589 */ /* 0x000f2200000e0000 */
[----:B------:R-:W-:Y:S01]  /*03b0*/  NOP ;  /* 0x0000000000007918 */ /* 0x000fe20000000000 */
[----:B----4-:R-:W-:-:S13]  /*03c0*/  ISETP.NE.AND P0, PT, R2, RZ, PT ;  /* 0x000000ff0200720c */ /* 0x010fda0003f05270 */
        /* <DEDUP_REMOVED lines=17> */
[----:B------:R4:W0:Y:S02]  /*04e0*/  SYNCS.EXCH.64 URZ, [UR8+0x38868], UR4 ;  /* 0x03886804083f75b2 */ /* 0x0008240008000100 */
[----:B----4-:R-:W-:Y:S01]  /*04f0*/  NOP ;  /* 0x0000000000007918 */ /* 0x010fe20000000000 */
.L_x_186:
[----:B------:R-:W4:Y:S01]  /*0500*/  SHFL.IDX PT, R2, R0, RZ, 0x1f ;  /* 0x00001fff00027589 */ /* 0x000f2200000e0000 */
[----:B------:R-:W-:Y:S01]  /*0510*/  NOP ;  /* 0x0000000000007918 */ /* 0x000fe20000000000 */
[----:B----4-:R-:W-:-:S13]  /*0520*/  ISETP.NE.AND P0, PT, R2, RZ, PT ;  /* 0x000000ff0200720c */ /* 0x010fda0003f05270 */
        /* <DEDUP_REMOVED lines=15> */
.L_x_187:
        /* <DEDUP_REMOVED lines=22> */
.L_x_188:
        /* <DEDUP_REMOVED lines=22> */
.L_x_189:
[----:B0-----:R-:W-:Y:S01]  /*08e0*/  UMOV UR4, 0x1 ;  /* 0x0000000100047882 */ /* 0x001fe20000000000 */
[----:B------:R-:W-:Y:S01]  /*08f0*/  PLOP3.LUT P0, PT, PT, PT, UP0, 0x80, 0x0 ;  /* 0x000000000000781c */ /* 0x000fe20003f0f008 */
[----:B------:R-:W-:Y:S01]  /*0900*/  USEL UR4, UR4, 0x2, !UP0 ;  /* 0x0000000204047887 */ /* 0x000fe2000c000000 */
[----:B------:R-:W-:Y:S01]  /*0910*/  NOP ;  /* 0x0000000000007918 */ /* 0x000fe20000000000 */
[----:B------:R-:W-:Y:S04]  /*0920*/  BSSY B6, `(.L_x_190) ;  /* 0x0001186000067945 */ /* 0x000fe80003800000 */
[----:B------:R-:W-:-:S05]  /*0930*/  IMAD.U32 R2, RZ, RZ, UR4 ;  /* 0x00000004ff027e24 */ /* 0x000fca000f8e00ff */
[----:B------:R0:W-:Y:S01]  /*0940*/  STL [R1+0x28], R2 ;  /* 0x0000280201007387 */ /* 0x0001e20000100800 */
[----:B-123--:R-:W-:Y:S06]  /*0950*/  BAR.SYNC.DEFER_BLOCKING 0x0 ;  /* 0x0000000000007b1d */ /* 0x00efec0000010000 */
[----:B------:R-:W-:Y:S05]  /*0960*/  @!P0 BRA `(.L_x_191) ;  /* 0x000000c000288947 */ /* 0x000fea0003800000 */
.L_x_192:
[----:B------:R-:W-:-:S08]  /*0970*/  NOP ;  /* 0x0000000000007918 */ /* 0x000fd00000000000 */
[----:B------:R-:W1:Y:S02]  /*0980*/  USETMAXREG.TRY_ALLOC.CTAPOOL UP0, 0xf0 ;  /* 0x000000f0000079c8 */ /* 0x000e640008000600 */
[----:B-1----:R-:W-:-:S13]  /*0990*/  PLOP3.LUT P0, PT, PT, PT, UP0, 0x80, 0x0 ;  /* 0x000000000000781c */ /* 0x002fda0003f0f008 */
[----:B------:R-:W-:Y:S05]  /*09a0*/  @!P0 BRA `(.L_x_192) ;  /* 0xfffffffc00f08947 */ /* 0x000fea000383ffff */
[----:B------:R-:W1:Y:S01]  /*09b0*/  S2R R11, SR_TID.X ;  /* 0x00000000000b7919 */ /* 0x000e620000002100 */
[----:B------:R-:W2:Y:S01]  /*09c0*/  S2UR UR6, SR_CTAID.Y ;  /* 0x00000000000679c3 */ /* 0x000ea20000002600 */
[----:B------:R-:W-:Y:S02]  /*09d0*/  ULDC UR7, c[0x0][0xd50] ;  /* 0x0003540000077ab9 */ /* 0x000fe40000000800 */
[----:B------:R-:W-:-:S05]  /*09e0*/  UISETP.NE.AND UP0, UPT, UR7, 0x1, UPT ;  /* 0x000000010700788c */ /* 0x000fca000bf05270 */
[----:B------:R-:W3:Y:S06]  /*09f0*/  S2UR UR8, SR_CTAID.Z ;  /* 0x00000000000879c3 */ /* 0x000eec0000002700 */
[----:B------:R-:W-:Y:S01]  /*0a00*/  @UP0 ULDC UR4, c[0x0][0xd54] ;  /* 0x0003550000040ab9 */ /* 0x000fe20000000800 */
[----:B------:R-:W-:Y:S01]  /*0a10*/  @UP0 ULDC UR10, c[0x0][0xd58] ;  /* 0x00035600000a0ab9 */ /* 0x000fe20000000800 */
[----:B--2---:R-:W-:Y:S02]  /*0a20*/  UIMAD.WIDE.U32 UR4, UR6, UR4, URZ ;  /* 0x00000004060472a5 */ /* 0x004fe4000f8e003f */
[----:B------:R-:W-:-:S02]  /*0a30*/  UMOV UR11, UR6 ;  /* 0x00000006000b7c82 */ /* 0x000fc40008000000 */
[----:B------:R-:W-:Y:S01]  /*0a40*/  @UP0 USHF.R.U32.HI UR11, URZ, UR10, UR5 ;  /* 0x0000000a3f0b0299 */ /* 0x000fe20008011605 */
[----:B-1----:R-:W-:-:S03]  /*0a50*/  LOP3.LUT R0, R11, 0xffffff80, RZ, 0xc0, !PT ;  /* 0xffffff800b007812 */ /* 0x002fc600078ec0ff */
[----:B------:R-:W-:Y:S01]  /*0a60*/  UIADD3 UR4, -UR11, URZ, URZ ;  /* 0x0000003f0b047290 */ /* 0x000fe2000fffe13f */
[----:B------:R-:W-:Y:S01]  /*0a70*/  ISETP.NE.AND P0, PT, R0, 0x80, PT ;  /* 0x000000800000780c */ /* 0x000fe20003f05270 */
[----:B------:R-:W-:Y:S02]  /*0a80*/  IMAD.U32 R0, RZ, RZ, UR11 ;  /* 0x0000000bff007e24 */ /* 0x000fe4000f8e00ff */
[----:B------:R-:W-:-:S03]  /*0a90*/  UIMAD UR7, UR7, UR4, UR6 ;  /* 0x00000004070772a4 */ /* 0x000fc6000f8e0206 */
[----:B------:R4:W-:Y:S07]  /*0aa0*/  STL [R1], R0 ;  /* 0x0000000001007387 */ /* 0x0009ee0000100800 */
[----:B------:R-:W-:Y:S06]  /*0ab0*/  @!P0 BAR.ARV 0x8, 0x100 ;  /* 0x0204000000008b1d */ /* 0x000fec0000002000 */
[----:B------:R-:W-:-:S13]  /*0ac0*/  ISETP.GE.U32.AND P0, PT, R11, 0x100, PT ;  /* 0x000001000b00780c */ /* 0x000fda0003f06070 */
[----:B------:R-:W-:Y:S06]  /*0ad0*/  @P0 BAR.ARV 0xf, 0x100 ;  /* 0x03c4000000000b1d */ /* 0x000fec0000002000 */
[----:B---3--:R-:W-:-:S13]  /*0ae0*/  ISETP.LE.AND P0, PT, RZ, UR8, PT ;  /* 0x00000008ff007c0c */ /* 0x008fda000bf03270 */
[----:B----4-:R-:W-:Y:S05]  /*0af0*/  @!P0 BRA `(.L_x_193) ;  /* 0x0000011400a08947 */ /* 0x010fea0003800000 */
[----:B------:R-:W-:Y:S01]  /*0b00*/  ULDC.64 UR4, c[0x0][0x418] ;  /* 0x0001060000047ab9 */ /* 0x000fe20000000a00 */
[----:B------:R-:W-:Y:S01]  /*0b10*/  ULDC UR60, c[0x0][0x424] ;  /* 0x00010900003c7ab9 */ /* 0x000fe20000000800 */
[----:B------:R-:W-:Y:S01]  /*0b20*/  UISETP.NE.U32.AND UP0, UPT, UR4, URZ, UPT ;  /* 0x0000003f0400728c */ /* 0x000fe2000bf05070 */
[----:B------:R-:W-:Y:S01]  /*0b30*/  VIADD R152, R11, 0xffffff80 ;  /* 0xffffff800b987836 */ /* 0x000fe20000000000 */
[----:B------:R-:W-:Y:S02]  /*0b40*/  UISETP.NE.AND UP1, UPT, UR9, 0x1, UPT ;  /* 0x000000010900788c */ /* 0x000fe4000bf25270 */
[----:B------:R-:W-:Y:S01]  /*0b50*/  UISETP.NE.AND.EX UP0, UPT, UR5, URZ, UPT, UP0 ;  /* 0x0000003f0500728c */ /* 0x000fe2000bf05300 */
[----:B------:R-:W-:Y:S01]  /*0b60*/  ULDC UR4, c[0x0][0x2f0] ;  /* 0x0000bc0000047ab9 */ /* 0x000fe20000000800 */
[----:B------:R-:W-:Y:S02]  /*0b70*/  USHF.R.U32.HI UR11, URZ, 0x10, UR7 ;  /* 0x000000103f0b7899 */ /* 0x000fe40008011607 */
[----:B------:R-:W-:Y:S01]  /*0b80*/  PLOP3.LUT P0, PT, PT, PT, UP1, 0x80, 0x0 ;  /* 0x000000000000781c */ /* 0x000fe20003f0f018 */
[----:B------:R-:W-:-:S02]  /*0b90*/  USEL UR60, UR60, 0x1, UP0 ;  /* 0x000000013c3c7887 */ /* 0x000fc40008000000 */
[----:B------:R-:W-:Y:S02]  /*0ba0*/  UISETP.NE.AND UP0, UPT, UR11, URZ, UPT ;  /* 0x0000003f0b00728c */ /* 0x000fe4000bf05270 */
[----:B------:R-:W-:Y:S02]  /*0bb0*/  UIMAD UR60, UR60, UR4, URZ ;  /* 0x000000043c3c72a4 */ /* 0x000fe4000f8e023f */
[----:B------:R-:W-:Y:S02]  /*0bc0*/  ULOP3.LUT UR7, UR7, 0xffff, URZ, 0xc0, !UPT ;  /* 0x0000ffff07077892 */ /* 0x000fe4000f8ec03f */
[----:B------:R-:W-:-:S04]  /*0bd0*/  UIADD3 UR4, UR60, 0x3f, URZ ;  /* 0x0000003f3c047890 */ /* 0x000fc8000fffe03f */
[----:B------:R-:W-:Y:S01]  /*0be0*/  USHF.R.S32.HI UR5, URZ, 0x1f, UR4 ;  /* 0x0000001f3f057899 */ /* 0x000fe20008011404 */
[----:B------:R-:W-:-:S03]  /*0bf0*/  @!UP0 ULDC UR11, c[0x0][0xae8] ;  /* 0x0002ba00000b8ab9 */ /* 0x000fc60000000800 */
[----:B------:R-:W-:-:S04]  /*0c00*/  ULEA.HI UR5, UR5, UR4, URZ, 0x6 ;  /* 0x0000000405057291 */ /* 0x000fc8000f8f303f */
[----:B------:R-:W-:Y:S01]  /*0c10*/  USHF.R.S32.HI UR6, URZ, 0x6, UR5 ;  /* 0x000000063f067899 */ /* 0x000fe20008011405 */
[----:B------:R-:W-:Y:S11]  /*0c20*/  @!P0 BRA `(.L_x_194) ;  /* 0x0000001c00948947 */ /* 0x000ff60003800000 */
[----:B------:R-:W-:Y:S01]  /*0c30*/  UISETP.GE.AND UP0, UPT, UR60, 0x1, UPT ;  /* 0x000000013c00788c */ /* 0x000fe2000bf06270 */
[----:B------:R-:W-:Y:S02]  /*0c40*/  PLOP3.LUT P0, PT, PT, PT, PT, 0x80, 0x0 ;  /* 0x000000000000781c */ /* 0x000fe40003f0f070 */
[----:B------:R-:W-:Y:S02]  /*0c50*/  CS2R R4, SRZ ;  /* 0x0000000000047805 */ /* 0x000fe4000001ff00 */
[----:B------:R-:W-:Y:S02]  /*0c60*/  CS2R R150, SRZ ;  /* 0x0000000000967805 */ /* 0x000fe4000001ff00 */
[----:B------:R-:W-:Y:S02]  /*0c70*/  CS2R R148, SRZ ;  /* 0x0000000000947805 */ /* 0x000fe4000001ff00 */
[----:B------:R-:W-:Y:S02]  /*0c80*/  CS2R R146, SRZ ;  /* 0x0000000000927805 */ /* 0x000fe4000001ff00 */
[----:B------:R-:W-:-:S02]  /*0c90*/  PLOP3.LUT P1, PT, PT, PT, UP0, 0x80, 0x0 ;  /* 0x000000000000781c */ /* 0x000fc40003f2f008 */
        /* <DEDUP_REMOVED lines=53> */
[----:B------:R-:W-:Y:S01]  /*0ff0*/  CS2R R38, SRZ ;  /* 0x0000000000267805 */ /* 0x000fe2000001ff00 */
[----:B------:R-:W-:-:S02]  /*1000*/  IMAD.MOV.U32 R37, RZ, RZ, RZ ;  /* 0x000000ffff257224 */ /* 0x000fc400078e00ff */
[----:B------:R-:W-:Y:S01]  /*1010*/  IMAD.MOV.U32 R3, RZ, RZ, RZ ;  /* 0x000000ffff037224 */ /* 0x000fe200078e00ff */
[----:B------:R-:W-:Y:S06]  /*1020*/  @!P1 BRA `(.L_x_195) ;  /* 0x0000000000709947 */ /* 0x000fec0003800000 */
[----:B------:R-:W-:Y:S01]  /*1030*/  IMAD.U32 R6, RZ, RZ, UR11 ;  /* 0x0000000bff067e24 */ /* 0x000fe2000f8e00ff */
[----:B------:R-:W-:-:S04]  /*1040*/  UIADD3 UR4, UR6, -0x1, UR11 ;  /* 0xffffffff06047890 */ /* 0x000fc8000fffe00b */
[-C--:B------:R-:W-:Y:S02]  /*1050*/  IABS R7, R6.reuse ;  /* 0x0000000600077213 */ /* 0x080fe40000000000 */
[----:B------:R-:W-:Y:S01]  /*1060*/  IMAD.U32 R8, RZ, RZ, UR4 ;  /* 0x00000004ff087e24 */ /* 0x000fe2000f8e00ff */
[----:B------:R-:W-:Y:S01]  /*1070*/  IABS R6, R6 ;  /* 0x0000000600067213 */ /* 0x000fe20000000000 */
[----:B------:R-:W1:Y:S01]  /*1080*/  I2F.RP R0, R7 ;  /* 0x0000000700007306 */ /* 0x000e620000209400 */
[----:B------:R-:W-:-:S03]  /*1090*/  ULOP3.LUT UR4, UR4, UR11, URZ, 0x3c, !UPT ;  /* 0x0000000b04047292 */ /* 0x000fc6000f8e3c3f */
[----:B------:R-:W-:-:S03]  /*10a0*/  IMAD.MOV R6, RZ, RZ, -R6 ;  /* 0x000000ffff067224 */ /* 0x000fc600078e0a06 */
[----:B------:R-:W-:Y:S01]  /*10b0*/  ISETP.LE.AND P3, PT, RZ, UR4, PT ;  /* 0x00000004ff007c0c */ /* 0x000fe2000bf63270 */
[----:B-1----:R-:W0:Y:S02]  /*10c0*/  MUFU.RCP R0, R0 ;  /* 0x0000000000007308 */ /* 0x002e240000001000 */
[----:B0-----:R-:W-:Y:S01]  /*10d0*/  VIADD R2, R0, 0xffffffe ;  /* 0x0ffffffe00027836 */ /* 0x001fe20000000000 */
[----:B------:R-:W-:-:S05]  /*10e0*/  IABS R0, R8 ;  /* 0x0000000800007213 */ /* 0x000fca0000000000 */
[----:B------:R0:W1:Y:S02]  /*10f0*/  F2I.FTZ.U32.TRUNC.NTZ R3, R2 ;  /* 0x0000000200037305 */ /* 0x000064000021f000 */
        /* <DEDUP_REMOVED lines=8> */
[----:B------:R-:W-:Y:S02]  /*1180*/  @!P2 IMAD.IADD R0, R0, 0x1, -R7 ;  /* 0x000000010000a824 */ /* 0x000fe400078e0a07 */
[----:B------:R-:W-:Y:S01]  /*1190*/  @!P2 VIADD R3, R3, 0x1 ;  /* 0x000000010303a836 */ /* 0x000fe20000000000 */
[----:B------:R-:W-:Y:S02]  /*11a0*/  ISETP.NE.AND P2, PT, RZ, UR11, PT ;  /* 0x0000000bff007c0c */ /* 0x000fe4000bf45270 */
[----:B------:R-:W-:-:S13]  /*11b0*/  ISETP.GE.U32.AND P1, PT, R0, R7, PT ;  /* 0x000000070000720c */ /* 0x000fda0003f26070 */
[----:B------:R-:W-:-:S04]  /*11c0*/  @P1 VIADD R3, R3, 0x1 ;  /* 0x0000000103031836 */ /* 0x000fc80000000000 */
[----:B------:R-:W-:Y:S01]  /*11d0*/  @!P3 IMAD.MOV R3, RZ, RZ, -R3 ;  /* 0x000000ffff03b224 */ /* 0x000fe200078e0a03 */
[----:B------:R-:W-:-:S07]  /*11e0*/  @!P2 LOP3.LUT R3, RZ, UR11, RZ, 0x33, !PT ;  /* 0x0000000bff03ac12 */ /* 0x000fce000f8e33ff */
.L_x_195:
[----:B------:R-:W-:Y:S01]  /*11f0*/  IMAD R0, R3, UR7, RZ ;  /* 0x0000000703007c24 */ /* 0x000fe2000f8e02ff */
[----:B------:R-:W-:Y:S01]  /*1200*/  CS2R R34, SRZ ;  /* 0x0000000000227805 */ /* 0x000fe2000001ff00 */
[----:B------:R-:W-:Y:S01]  /*1210*/  IMAD.MOV.U32 R36, RZ, RZ, RZ ;  /* 0x000000ffff247224 */ /* 0x000fe200078e00ff */
[----:B------:R-:W-:Y:S02]  /*1220*/  CS2R R32, SRZ ;  /* 0x0000000000207805 */ /* 0x000fe4000001ff00 */
[----:B------:R-:W-:Y:S02]  /*1230*/  CS2R R30, SRZ ;  /* 0x00000000001e7805 */ /* 0x000fe4000001ff00 */
[----:B------:R-:W-:Y:S02]  /*1240*/  VIADDMNMX R3, R0, R3, UR6, PT ;  /* 0x0000000600037e46 */ /* 0x000fe4000b800103 */
[----:B------:R-:W-:Y:S02]  /*1250*/  CS2R R28, SRZ ;  /* 0x00000000001c7805 */ /* 0x000fe4000001ff00 */
[----:B------:R-:W-:-:S02]  /*1260*/  CS2R R26, SRZ ;  /* 0x00000000001a7805 */ /* 0x000fc4000001ff00 */
[----:B------:R-:W-:Y:S02]  /*1270*/  CS2R R24, SRZ ;  /* 0x0000000000187805 */ /* 0x000fe4000001ff00 */
[----:B------:R-:W-:-:S13]  /*1280*/  ISETP.GT.AND P1, PT, R3, R0, PT ;  /* 0x000000000300720c */ /* 0x000fda0003f24270 */
[----:B------:R-:W-:Y:S05]  /*1290*/  @!P1 BRA `(.L_x_196) ;  /* 0x0000008c00c49947 */ /* 0x000fea0003800000 */
[----:B------:R-:W-:Y:S01]  /*12a0*/  SHF.R.S32.HI R5, RZ, 0x1f, R152 ;  /* 0x0000001fff057819 */ /* 0x000fe20000011498 */
[----:B------:R-:W1:Y:S08]  /*12b0*/  S2UR UR7, SR_CgaCtaId ;  /* 0x00000000000779c3 */ /* 0x000e700000008800 */
[----:B------:R-:W-:Y:S01]  /*12c0*/  BAR.SYNC.DEFER_BLOCKING 0xe, 0x100 ;  /* 0x0384000000007b1d */ /* 0x000fe20000010000 */
[----:B------:R-:W-:Y:S01]  /*12d0*/  LOP3.LUT R6, R11, 0x7f, RZ, 0xc0, !PT ;  /* 0x0000007f0b067812 */ /* 0x000fe200078ec0ff */
[----:B------:R-:W-:Y:S01]  /*12e0*/  VIADD R3, R3, 0xfffffffe ;  /* 0xfffffffe03037836 */ /* 0x000fe20000000000 */
[----:B------:R-:W-:-:S02]  /*12f0*/  LEA.HI R5, R5, R152, RZ, 0x7 ;  /* 0x0000009805057211 */ /* 0x000fc400078f38ff */
[----:B------:R-:W-:Y:S01]  /*1300*/  ISETP.NE.AND P1, PT, R6, RZ, PT ;  /* 0x000000ff0600720c */ /* 0x000fe20003f25270 */
[----:B------:R-:W-:Y:S01]  /*1310*/  UMOV UR9, 0x40000040 ;  /* 0x4000004000097882 */ /* 0x000fe20000000000 */
[----:B0-----:R-:W-:Y:S01]  /*1320*/  SHF.R.S32.HI R2, RZ, 0x7, R5 ;  /* 0x00000007ff027819 */ /* 0x001fe20000011405 */
[----:B------:R-:W-:Y:S01]  /*1330*/  UMOV UR11, 0x40000040 ;  /* 0x40000040000b7882 */ /* 0x000fe20000000000 */
[----:B------:R-:W-:Y:S01]  /*1340*/  UMOV UR13, 0x40000040 ;  /* 0x40000040000d7882 */ /* 0x000fe20000000000 */
[----:B------:R-:W-:Y:S01]  /*1350*/  UMOV UR15, 0x40000040 ;  /* 0x40000040000f7882 */ /* 0x000fe20000000000 */
[----:B------:R-:W-:Y:S01]  /*1360*/  UMOV UR17, 0x40000040 ;  /* 0x4000004000117882 */ /* 0x000fe20000000000 */
[----:B------:R-:W-:Y:S01]  /*1370*/  UMOV UR19, 0x40000040 ;  /* 0x4000004000137882 */ /* 0x000fe20000000000 */
[----:B------:R-:W0:Y:S01]  /*1380*/  SHFL.IDX PT, R2, R2, RZ, 0x1f ;  /* 0x00001fff02027589 */ /* 0x000e2200000e0000 */
[----:B------:R-:W-:Y:S01]  /*1390*/  UMOV UR21, 0x40000040 ;  /* 0x4000004000157882 */ /* 0x000fe20000000000 */
[----:B------:R-:W-:Y:S01]  /*13a0*/  UMOV UR23, 0x40000040 ;  /* 0x4000004000177882 */ /* 0x000fe20000000000 */
[----:B------:R-:W-:-:S02]  /*13b0*/  LOP3.LUT R5, R5, 0xffffff80, RZ, 0xc0, !PT ;  /* 0xffffff8005057812 */ /* 0x000fc400078ec0ff */
[----:B------:R-:W-:-:S03]  /*13c0*/  ISETP.GE.AND P0, PT, R3, R0, PT ;  /* 0x000000000300720c */ /* 0x000fc60003f06270 */
[----:B------:R-:W-:Y:S01]  /*13d0*/  IMAD.IADD R5, R152, 0x1, -R5 ;  /* 0x0000000198057824 */ /* 0x000fe200078e0a05 */
[----:B------:R-:W-:Y:S01]  /*13e0*/  WARPGROUP.ARRIVE ;  /* 0x00000000000079c5 */ /* 0x000fe20000000000 */
[----:B0-----:R-:W-:-:S03]  /*13f0*/  R2UR UR4, R2 ;  /* 0x00000000020472ca */ /* 0x001fc600000e0000 */
[----:B------:R-:W-:-:S04]  /*1400*/  SHF.R.S32.HI R2, RZ, 0x1f, R5 ;  /* 0x0000001fff027819 */ /* 0x000fc80000011405 */
[CC--:B------:R-:W-:Y:S02]  /*1410*/  LEA.HI R4, R2.reuse, R5.reuse, RZ, 0x2 ;  /* 0x0000000502047211 */ /* 0x0c0fe400078f10ff */
[----:B------:R-:W-:Y:S02]  /*1420*/  LEA.HI R2, R2, R5, RZ, 0x5 ;  /* 0x0000000502027211 */ /* 0x000fe400078f28ff */
[----:B------:R-:W-:Y:S02]  /*1430*/  SHF.R.S32.HI R7, RZ, 0x1f, R4 ;  /* 0x0000001fff077819 */ /* 0x000fe40000011404 */
[----:B------:R-:W-:Y:S01]  /*1440*/  SHF.R.S32.HI R2, RZ, 0x5, R2 ;  /* 0x00000005ff027819 */ /* 0x000fe20000011402 */
[----:B------:R-:W-:-:S04]  /*1450*/  ULEA.HI UR5, UR4, UR4, URZ, 0x1 ;  /* 0x0000000404057291 */ /* 0x000fc8000f8f083f */
[----:B------:R-:W-:-:S03]  /*1460*/  ULOP3.LUT UR6, UR5, 0x1fffe, URZ, 0xc0, !UPT ;  /* 0x0001fffe05067892 */ /* 0x000fc6000f8ec03f */
[----:B------:R-:W-:Y:S01]  /*1470*/  UMOV UR5, 0x400 ;  /* 0x0000040000057882 */ /* 0x000fe20000000000 */
[----:B------:R-:W-:Y:S02]  /*1480*/  UIADD3 UR6, UR4, -UR6, URZ ;  /* 0x8000000604067290 */ /* 0x000fe4000fffe03f */
[----:B-1----:R-:W-:-:S04]  /*1490*/  ULEA UR5, UR7, UR5, 0x18 ;  /* 0x0000000507057291 */ /* 0x002fc8000f8ec03f */
[----:B------:R-:W-:Y:S02]  /*14a0*/  ULEA UR6, UR6, UR5, 0xf ;  /* 0x0000000506067291 */ /* 0x000fe4000f8e783f */
[----:B------:R-:W-:Y:S02]  /*14b0*/  UIADD3 UR4, UR5, 0x36400, URZ ;  /* 0x0003640005047890 */ /* 0x000fe4000fffe03f */
[----:B------:R-:W-:Y:S01]  /*14c0*/  IMAD.U32 R6, RZ, RZ, UR5 ;  /* 0x00000005ff067e24 */ /* 0x000fe2000f8e00ff */
[----:B------:R-:W-:Y:S02]  /*14d0*/  UIADD3 UR6, UR6, 0x400, URZ ;  /* 0x0000040006067890 */ /* 0x000fe4000fffe03f */
[----:B------:R-:W-:Y:S01]  /*14e0*/  USHF.R.U32.HI UR4, URZ, 0x4, UR4 ;  /* 0x000000043f047899 */ /* 0x000fe20008011604 */
[----:B------:R-:W-:Y:S01]  /*14f0*/  @!P1 VIADD R6, R6, 0x38860 ;  /* 0x0003886006069836 */ /* 0x000fe20000000000 */
[----:B------:R-:W-:Y:S02]  /*1500*/  USHF.R.U32.HI UR6, URZ, 0x4, UR6 ;  /* 0x000000043f067899 */ /* 0x000fe40008011606 */
[----:B------:R-:W-:-:S02]  /*1510*/  ULOP3.LUT UR4, UR4, 0x3fff, URZ, 0xc0, !UPT ;  /* 0x00003fff04047892 */ /* 0x000fc4000f8ec03f */
[----:B------:R-:W-:Y:S01]  /*1520*/  ULOP3.LUT UR6, UR6, 0x3fff, URZ, 0xc0, !UPT ;  /* 0x00003fff06067892 */ /* 0x000fe2000f8ec03f */
[----:B------:R-:W-:Y:S01]  /*1530*/  @!P1 PRMT R8, RZ, 0x654, R6 ;  /* 0x00000654ff089816 */ /* 0x000fe20000000006 */
[----:B------:R-:W-:Y:S01]  /*1540*/  ULOP3.LUT UR4, UR4, 0x10000, URZ, 0xfc, !UPT ;  /* 0x0001000004047892 */ /* 0x000fe2000f8efc3f */
[----:B------:R-:W-:Y:S01]  /*1550*/  SHF.R.S32.HI R6, RZ, 0x2, R4 ;  /* 0x00000002ff067819 */ /* 0x000fe20000011404 */
[----:B------:R-:W-:Y:S02]  /*1560*/  ULOP3.LUT UR6, UR6, 0x2000000, URZ, 0xfc, !UPT ;  /* 0x0200000006067892 */ /* 0x000fe4000f8efc3f */
[----:B------:R-:W-:Y:S01]  /*1570*/  UIADD3 UR12, UR4, 0x2, URZ ;  /* 0x00000002040c7890 */ /* 0x000fe2000fffe03f */
[----:B------:R-:W-:Y:S01]  /*1580*/  LEA.HI R7, R7, R6, RZ, 0x3 ;  /* 0x0000000607077211 */ /* 0x000fe200078f18ff */
[----:B------:R-:W-:Y:S01]  /*1590*/  UIADD3 UR14, UR6, 0x80, URZ ;  /* 0x00000080060e7890 */ /* 0x000fe2000fffe03f */
[----:B------:R-:W-:Y:S02]  /*15a0*/  UMOV UR8, UR4 ;  /* 0x0000000400087c82 */ /* 0x000fe40008000000 */
[----:B------:R-:W-:Y:S01]  /*15b0*/  UMOV UR10, UR6 ;  /* 0x00000006000a7c82 */ /* 0x000fe20008000000 */
[----:B------:R-:W-:Y:S01]  /*15c0*/  UIADD3 UR16, UR4, 0x4, URZ ;  /* 0x0000000404107890 */ /* 0x000fe2000fffe03f */
[----:B------:R-:W-:Y:S01]  /*15d0*/  HGMMA.64x256x16.F32 R24, gdesc[UR8].tnspB, RZ, !UPT, gsb0 ;  /* 0x43e00000081879f0 */ /* 0x000fe2000c0008ff */
[----:B------:R-:W-:Y:S01]  /*15e0*/  UIADD3 UR18, UR6, 0x100, URZ ;  /* 0x0000010006127890 */ /* 0x000fe2000fffe03f */
[----:B------:R-:W-:Y:S01]  /*15f0*/  LOP3.LUT R7, R7, 0xfffffff8, RZ, 0xc0, !PT ;  /* 0xfffffff807077812 */ /* 0x000fe200078ec0ff */
[----:B------:R-:W-:-:S02]  /*1600*/  UIADD3 UR20, UR4, 0x6, URZ ;  /* 0x0000000604147890 */ /* 0x000fc4000fffe03f */
[----:B------:R-:W-:Y:S02]  /*1610*/  UIADD3 UR22, UR6, 0x180, URZ ;  /* 0x0000018006167890 */ /* 0x000fe4000fffe03f */
[----:B------:R-:W-:Y:S01]  /*1620*/  IMAD.IADD R7, R6, 0x1, -R7 ;  /* 0x0000000106077824 */ /* 0x000fe200078e0a07 */
[----:B------:R-:W-:-:S03]  /*1630*/  UMOV UR4, URZ ;  /* 0x0000003f00047c82 */ /* 0x000fc60008000000 */
[----:B------:R-:W-:Y:S01]  /*1640*/  IMAD R2, R2, 0x10, R7 ;  /* 0x0000001002027824 */ /* 0x000fe200078e0207 */
[----:B------:R-:W-:Y:S02]  /*1650*/  WARPGROUP.DEPBAR.LE gsb0, 0x0 ;  /* 0x00008000000079c5 */ /* 0x000fe40000010000 */
[----:B------:R-:W-:-:S14]  /*1660*/  WARPGROUP.ARRIVE ;  /* 0x00000000000079c5 */ /* 0x000fdc0000000000 */
        /* <DEDUP_REMOVED lines=13> */
[----:B------:R-:W-:-:S05]  /*1740*/  UMOV UR4, URZ ;  /* 0x0000003f00047c82 */ /* 0x000fca0008000000 */
.L_x_198:
[----:B------:R-:W-:Y:S01]  /*1750*/  BAR.SYNC.DEFER_BLOCKING 0xe, 0x100 ;  /* 0x0384000000007b1d */ /* 0x000fe20000010000 */
[----:B------:R-:W-:Y:S01]  /*1760*/  IMAD.U32 R5, RZ, RZ, UR4 ;  /* 0x00000004ff057e24 */ /* 0x000fe2000f8e00ff */
[----:B------:R-:W-:Y:S01]  /*1770*/  UIADD3 UR4, UR4, 0x1, URZ ;  /* 0x0000000104047890 */ /* 0x000fe2000fffe03f */
[C---:B------:R-:W-:Y:S01]  /*1780*/  ISETP.GT.AND P0, PT, R3.reuse, R0, PT ;  /* 0x000000000300720c */ /* 0x040fe20003f04270 */
[----:B------:R-:W-:Y:S02]  /*1790*/  VIADD R3, R3, 0xffffffff ;  /* 0xffffffff03037836 */ /* 0x000fe40000000000 */
[----:B-1----:R-:W-:Y:S01]  /*17a0*/  IMAD R4, R5, 0x40, R2 ;  /* 0x0000004005047824 */ /* 0x002fe200078e0202 */
[----:B------:R-:W-:Y:S01]  /*17b0*/  UISETP.NE.AND UP0, UPT, UR4, 0x2, UPT ;  /* 0x000000020400788c */ /* 0x000fe2000bf05270 */
[----:B------:R-:W-:Y:S01]  /*17c0*/  UMOV UR11, 0x40000040 ;  /* 0x40000040000b7882 */ /* 0x000fe20000000000 */
[----:B------:R-:W-:Y:S02]  /*17d0*/  UMOV UR15, 0x40000040 ;  /* 0x40000040000f7882 */ /* 0x000fe40000000000 */
[----:B------:R-:W-:Y:S01]  /*17e0*/  LEA R4, R4, UR5, 0x2 ;  /* 0x0000000504047c11 */ /* 0x000fe2000f8e10ff */
[----:B------:R-:W-:Y:S01]  /*17f0*/  USEL UR4, UR4, URZ, UP0 ;  /* 0x0000003f04047287 */ /* 0x000fe20008000000 */
[----:B------:R-:W-:Y:S01]  /*1800*/  UMOV UR19, 0x40000040 ;  /* 0x4000004000137882 */ /* 0x000fe20000000000 */
[----:B------:R-:W-:-:S02]  /*1810*/  UMOV UR23, 0x40000040 ;  /* 0x4000004000177882 */ /* 0x000fc40000000000 */
[----:B------:R-:W-:-:S04]  /*1820*/  ULEA UR10, UR4, UR6, 0xc ;  /* 0x00000006040a7291 */ /* 0x000fc8000f8e603f */
[----:B------:R-:W-:Y:S02]  /*1830*/  UIADD3 UR14, UR10, 0x80, URZ ;  /* 0x000000800a0e7890 */ /* 0x000fe4000fffe03f */
[----:B------:R-:W-:Y:S01]  /*1840*/  UIADD3 UR18, UR10, 0x100, URZ ;  /* 0x000001000a127890 */ /* 0x000fe2000fffe03f */
[----:B------:R-:W1:Y:S01]  /*1850*/  LDS R5, [R4+0x38400] ;  /* 0x0384000004057984 */ /* 0x000e620000000800 */
[----:B------:R-:W-:-:S03]  /*1860*/  UIADD3 UR22, UR10, 0x180, URZ ;  /* 0x000001800a167890 */ /* 0x000fc6000fffe03f */
[----:B------:R2:W3:Y:S02]  /*1870*/  LDS R6, [R4+0x38420] ;  /* 0x0384200004067984 */ /* 0x0004e40000000800 */
[----:B--2---:R-:W-:-:S05]  /*1880*/  IMAD.U32 R4, RZ, RZ, UR4 ;  /* 0x00000004ff047e24 */ /* 0x004fca000f8e00ff */
[----:B------:R-:W-:-:S05]  /*1890*/  @!P1 LEA R4, R4, UR5, 0x3 ;  /* 0x0000000504049c11 */ /* 0x000fca000f8e18ff */
[----:B------:R-:W-:-:S05]  /*18a0*/  @!P1 VIADD R4, R4, 0x38860 ;  /* 0x0003886004049836 */ /* 0x000fca0000000000 */
[----:B------:R-:W-:Y:S01]  /*18b0*/  @!P1 PRMT R4, RZ, 0x654, R4 ;  /* 0x00000654ff049816 */ /* 0x000fe20000000004 */
        /* <DEDUP_REMOVED lines=127> */
[----:B------:R-:W-:-:S06]  /*20b0*/  FMUL.FTZ R151, R151, R6 ;  /* 0x0000000697977220 */ /* 0x000fcc0000410000 */
        /* <DEDUP_REMOVED lines=19> */
.L_x_197:
[----:B------:R-:W-:Y:S01]  /*21f0*/  BAR.SYNC.DEFER_BLOCKING 0xe, 0x100 ;  /* 0x0384000000007b1d */ /* 0x000fe20000010000 */
[----:B------:R-:W-:Y:S01]  /*2200*/  VIADD R2, R2, UR4 ;  /* 0x0000000402027c36 */ /* 0x000fe20008000000 */
[----:B------:R-:W-:Y:S02]  /*2210*/  PLOP3.LUT P0, PT, PT, PT, PT, 0x8, 0x0 ;  /* 0x000000000000781c */ /* 0x000fe40003f0e170 */
[----:B-1----:R-:W-:Y:S02]  /*2220*/  CS2R R4, SRZ ;  /* 0x0000000000047805 */ /* 0x002fe4000001ff00 */
[----:B------:R-:W-:-:S05]  /*2230*/  LEA R2, R2, UR5, 0x2 ;  /* 0x0000000502027c11 */ /* 0x000fca000f8e10ff */
[----:B------:R-:W1:Y:S04]  /*2240*/  LDS R3, [R2+0x38400] ;  /* 0x0384000002037984 */ /* 0x000e680000000800 */
[----:B------:R-:W2:Y:S01]  /*2250*/  LDS R0, [R2+0x38420] ;  /* 0x0384200002007984 */ /* 0x000ea20000000800 */
        /* <DEDUP_REMOVED lines=130> */
.L_x_194:
[----:B------:R-:W-:Y:S01]  /*2a80*/  UISETP.GE.AND UP0, UPT, UR60, 0x1, UPT ;  /* 0x000000013c00788c */ /* 0x000fe2000bf06270 */
[----:B------:R-:W-:-:S05]  /*2a90*/  UMOV UR4, URZ ;  /* 0x0000003f00047c82 */ /* 0x000fca0008000000 */
[----:B------:R-:W-:-:S13]  /*2aa0*/  PLOP3.LUT P0, PT, PT, PT, UP0, 0x80, 0x0 ;  /* 0x000000000000781c */ /* 0x000fda0003f0f008 */
[----:B------:R-:W-:Y:S05]  /*2ab0*/  @!P0 BRA `(.L_x_199) ;  /* 0x0000000000848947 */ /* 0x000fea0003800000 */
[----:B------:R-:W-:Y:S01]  /*2ac0*/  IMAD.U32 R3, RZ, RZ, UR11 ;  /* 0x0000000bff037e24 */ /* 0x000fe2000f8e00ff */
[----:B------:R-:W-:Y:S01]  /*2ad0*/  UIADD3 UR8, UR6, -0x1, UR11 ;  /* 0xffffffff06087890 */ /* 0x000fe2000fffe00b */
[----:B------:R-:W-:-:S03]  /*2ae0*/  UMOV UR4, URZ ;  /* 0x0000003f00047c82 */ /* 0x000fc60008000000 */
[-C--:B------:R-:W-:Y:S02]  /*2af0*/  IABS R0, R3.reuse ;  /* 0x0000000300007213 */ /* 0x080fe40000000000 */
[----:B------:R-:W-:Y:S01]  /*2b00*/  IMAD.U32 R4, RZ, RZ, UR8 ;  /* 0x00000008ff047e24 */ /* 0x000fe2000f8e00ff */
[----:B------:R-:W-:Y:S01]  /*2b10*/  IABS R5, R3 ;  /* 0x0000000300057213 */ /* 0x000fe20000000000 */
[----:B------:R-:W-:Y:S01]  /*2b20*/  ULOP3.LUT UR8, UR8, UR11, URZ, 0x3c, !UPT ;  /* 0x0000000b08087292 */ /* 0x000fe2000f8e3c3f */
[----:B------:R-:W-:Y:S02]  /*2b30*/  R2UR UR12, R0 ;  /* 0x00000000000c72ca */ /* 0x000fe400000e0000 */
[----:B------:R-:W-:-:S05]  /*2b40*/  IABS R4, R4 ;  /* 0x0000000400047213 */ /* 0x000fca0000000000 */
[----:B------:R-:W-:-:S05]  /*2b50*/  IMAD.MOV.U32 R3, RZ, RZ, R4 ;  /* 0x000000ffff037224 */ /* 0x000fca00078e0004 */
[----:B------:R-:W-:Y:S01]  /*2b60*/  R2UR UR10, R3 ;  /* 0x00000000030a72ca */ /* 0x000fe200000e0000 */
[----:B------:R-:W1:Y:S08]  /*2b70*/  I2F.RP R0, UR12 ;  /* 0x0000000c00007d06 */ /* 0x000e700008209400 */
[----:B-1----:R-:W0:Y:S02]  /*2b80*/  MUFU.RCP R0, R0 ;  /* 0x0000000000007308 */ /* 0x002e240000001000 */
[----:B0-----:R-:W-:-:S02]  /*2b90*/  VIADD R2, R0, 0xffffffe ;  /* 0x0ffffffe00027836 */ /* 0x001fc40000000000 */
[----:B------:R-:W-:-:S04]  /*2ba0*/  IMAD.MOV R0, RZ, RZ, -R5 ;  /* 0x000000ffff007224 */ /* 0x000fc800078e0a05 */
[----:B------:R-:W0:Y:S02]  /*2bb0*/  F2I.FTZ.U32.TRUNC.NTZ R2, R2 ;  /* 0x0000000200027305 */ /* 0x000e24000021f000 */
[----:B0-----:R-:W-:-:S13]  /*2bc0*/  R2UR UR5, R2 ;  /* 0x00000000020572ca */ /* 0x001fda00000e0000 */
[----:B------:R-:W-:-:S04]  /*2bd0*/  UIADD3 UR9, URZ, -UR5, URZ ;  /* 0x800000053f097290 */ /* 0x000fc8000fffe03f */
[----:B------:R-:W-:-:S04]  /*2be0*/  UIMAD UR9, UR9, UR12, URZ ;  /* 0x0000000c090972a4 */ /* 0x000fc8000f8e023f */
[----:B------:R-:W-:-:S03]  /*2bf0*/  UIMAD.WIDE.U32 UR4, UR5, UR9, UR4 ;  /* 0x00000009050472a5 */ /* 0x000fc6000f8e0004 */
[----:B------:R-:W-:Y:S01]  /*2c00*/  R2UR UR9, R0 ;  /* 0x00000000000972ca */ /* 0x000fe200000e0000 */
[----:B------:R-:W-:-:S12]  /*2c10*/  UIMAD.WIDE.U32 UR4, UR5, UR10, URZ ;  /* 0x0000000a050472a5 */ /* 0x000fd8000f8e003f */
[----:B------:R-:W-:-:S04]  /*2c20*/  UIMAD UR9, UR5, UR9, UR10 ;  /* 0x00000009050972a4 */ /* 0x000fc8000f8e020a */
[----:B------:R-:W-:-:S11]  /*2c30*/  UISETP.GT.U32.AND UP0, UPT, UR12, UR9, UPT ;  /* 0x000000090c00728c */ /* 0x000fd6000bf04070 */
[----:B------:R-:W-:Y:S02]  /*2c40*/  @!UP0 UIADD3 UR9, UR9, -UR12, URZ ;  /* 0x8000000c09098290 */ /* 0x000fe4000fffe03f */
[----:B------:R-:W-:Y:S02]  /*2c50*/  @!UP0 UIADD3 UR5, UR5, 0x1, URZ ;  /* 0x0000000105058890 */ /* 0x000fe4000fffe03f */
[----:B------:R-:W-:Y:S02]  /*2c60*/  UISETP.GE.U32.AND UP1, UPT, UR9, UR12, UPT ;  /* 0x0000000c0900728c */ /* 0x000fe4000bf26070 */
[----:B------:R-:W-:-:S09]  /*2c70*/  UISETP.GE.AND UP0, UPT, UR8, URZ, UPT ;  /* 0x0000003f0800728c */ /* 0x000fd2000bf06270 */
[----:B------:R-:W-:Y:S02]  /*2c80*/  @UP1 UIADD3 UR5, UR5, 0x1, URZ ;  /* 0x0000000105051890 */ /* 0x000fe4000fffe03f */
[----:B------:R-:W-:-:S05]  /*2c90*/  UISETP.NE.AND UP1, UPT, UR11, URZ, UPT ;  /* 0x0000003f0b00728c */ /* 0x000fca000bf25270 */
[----:B------:R-:W-:Y:S02]  /*2ca0*/  UMOV UR4, UR5 ;  /* 0x0000000500047c82 */ /* 0x000fe40008000000 */
[----:B------:R-:W-:-:S04]  /*2cb0*/  @!UP0 UIADD3 UR4, -UR4, URZ, URZ ;  /* 0x0000003f04048290 */ /* 0x000fc8000fffe13f */
[----:B------:R-:W-:-:S12]  /*2cc0*/  @!UP1 ULOP3.LUT UR4, URZ, UR11, URZ, 0x33, !UPT ;  /* 0x0000000b3f049292 */ /* 0x000fd8000f8e333f */
.L_x_199:
[----:B------:R-:W-:Y:S01]  /*2cd0*/  UIMAD UR5, UR7, UR4, URZ ;  /* 0x00000004070572a4 */ /* 0x000fe2000f8e023f */
[----:B------:R-:W-:Y:S01]  /*2ce0*/  IMAD.U32 R0, RZ, RZ, UR6 ;  /* 0x00000006ff007e24 */ /* 0x000fe2000f8e00ff */
[----:B------:R-:W-:Y:S01]  /*2cf0*/  PLOP3.LUT P0, PT, PT, PT, PT, 0x80, 0x0 ;  /* 0x000000000000781c */ /* 0x000fe20003f0f070 */
[----:B------:R-:W-:Y:S01]  /*2d00*/  IMAD.U32 R3, RZ, RZ, UR4 ;  /* 0x00000004ff037e24 */ /* 0x000fe2000f8e00ff */
[----:B------:R-:W-:Y:S02]  /*2d10*/  CS2R R4, SRZ ;  /* 0x0000000000047805 */ /* 0x000fe4000001ff00 */
[----:B------:R-:W-:Y:S01]  /*2d20*/  CS2R R150, SRZ ;  /* 0x0000000000967805 */ /* 0x000fe2000001ff00 */
[----:B0-----:R-:W-:Y:S01]  /*2d30*/  IMAD.U32 R2, RZ, RZ, UR5 ;  /* 0x00000005ff027e24 */ /* 0x001fe2000f8e00ff */
[----:B------:R-:W-:Y:S02]  /*2d40*/  CS2R R148, SRZ ;  /* 0x0000000000947805 */ /* 0x000fe4000001ff00 */
[----:B------:R-:W-:-:S02]  /*2d50*/  VIADDMNMX R0, R3, UR5, R0, PT ;  /* 0x0000000503007c46 */ /* 0x000fc4000b800100 */
[----:B------:R-:W-:Y:S02]  /*2d60*/  CS2R R146, SRZ ;  /* 0x0000000000927805 */ /* 0x000fe4000001ff00 */
[----:B------:R-:W-:Y:S02]  /*2d70*/  CS2R R144, SRZ ;  /* 0x0000000000907805 */ /* 0x000fe4000001ff00 */
[----:B------:R-:W-:Y:S02]  /*2d80*/  CS2R R142, SRZ ;  /* 0x00000000008e7805 */ /* 0x000fe4000001ff00 */
[----:B------:R-:W-:Y:S02]  /*2d90*/  R2UR UR61, R0 ;  /* 0x00000000003d72ca */ /* 0x000fe400000e0000 */
        /* <DEDUP_REMOVED lines=11> */
[----:B------:R-:W-:Y:S01]  /*2e50*/  CS2R R118, SRZ ;  /* 0x0000000000767805 */ /* 0x000fe2000001ff00 */
[----:B------:R-:W-:Y:S01]  /*2e60*/  UISETP.GT.AND UP0, UPT, UR61, UR5, UPT ;  /* 0x000000053d00728c */ /* 0x000fe2000bf04270 */
[----:B------:R-:W-:Y:S02]  /*2e70*/  CS2R R116, SRZ ;  /* 0x0000000000747805 */ /* 0x000fe4000001ff00 */
[----:B------:R-:W-:-:S02]  /*2e80*/  CS2R R114, SRZ ;  /* 0x0000000000727805 */ /* 0x000fc4000001ff00 */
[----:B------:R-:W-:Y:S02]  /*2e90*/  CS2R R112, SRZ ;  /* 0x0000000000707805 */ /* 0x000fe4000001ff00 */
[----:B------:R-:W-:Y:S02]  /*2ea0*/  CS2R R110, SRZ ;  /* 0x00000000006e7805 */ /* 0x000fe4000001ff00 */
[----:B------:R-:W-:Y:S02]  /*2eb0*/  CS2R R108, SRZ ;  /* 0x00000000006c7805 */ /* 0x000fe4000001ff00 */
[----:B------:R-:W-:Y:S02]  /*2ec0*/  PLOP3.LUT P1, PT, PT, PT, UP0, 0x80, 0x0 ;  /* 0x000000000000781c */ /* 0x000fe40003f2f008 */
        /* <DEDUP_REMOVED lines=42> */
[----:B------:R-:W-:Y:S06]  /*3170*/  @!P1 BRA `(.L_x_196) ;  /* 0x00000070000c9947 */ /* 0x000fec0003800000 */
[----:B------:R-:W-:Y:S01]  /*3180*/  SHF.R.S32.HI R57, RZ, 0x1f, R152 ;  /* 0x0000001fff397819 */ /* 0x000fe20000011498 */
[----:B------:R-:W0:Y:S01]  /*3190*/  S2R R5, SR_CgaCtaId ;  /* 0x0000000000057919 */ /* 0x000e220000008800 */
[----:B------:R-:W-:Y:S02]  /*31a0*/  MOV R184, 0x400 ;  /* 0x0000040000b87802 */ /* 0x000fe40000000f00 */
[----:B------:R-:W-:-:S04]  /*31b0*/  LEA.HI R16, R57, R152, RZ, 0x7 ;  /* 0x0000009839107211 */ /* 0x000fc800078f38ff */
[----:B------:R-:W-:-:S05]  /*31c0*/  SHF.R.S32.HI R18, RZ, 0x7, R16 ;  /* 0x00000007ff127819 */ /* 0x000fca0000011410 */
[----:B------:R-:W1:Y:S01]  /*31d0*/  SHFL.IDX PT, R0, R18, RZ, 0x1f ;  /* 0x00001fff12007589 */ /* 0x000e6200000e0000 */
[----:B0-----:R-:W-:Y:S02]  /*31e0*/  LEA R184, R5, R184, 0x18 ;  /* 0x000000b805b87211 */ /* 0x001fe400078ec0ff */
[----:B-1----:R-:W-:-:S04]  /*31f0*/  LEA.HI R3, R0, R0, RZ, 0x1 ;  /* 0x0000000000037211 */ /* 0x002fc800078f08ff */
[----:B------:R-:W-:-:S05]  /*3200*/  LOP3.LUT R3, R3, 0x1fffe, RZ, 0xc0, !PT ;  /* 0x0001fffe03037812 */ /* 0x000fca00078ec0ff */
[----:B------:R-:W-:Y:S02]  /*3210*/  IMAD.IADD R3, R0, 0x1, -R3 ;  /* 0x0000000100037824 */ /* 0x000fe400078e0a03 */
[----:B------:R-:W-:Y:S02]  /*3220*/  VIADD R0, R184, 0x36400 ;  /* 0x00036400b8007836 */ /* 0x000fe40000000000 */
[----:B------:R-:W-:-:S03]  /*3230*/  IMAD R3, R3, 0x8000, R184 ;  /* 0x0000800003037824 */ /* 0x000fc600078e02b8 */
[----:B------:R-:W-:Y:S01]  /*3240*/  LOP3.LUT P0, RZ, R0, 0x3ff, RZ, 0xc0, !PT ;  /* 0x000003ff00ff7812 */ /* 0x000fe2000780c0ff */
[----:B------:R-:W-:-:S05]  /*3250*/  VIADD R3, R3, 0x400 ;  /* 0x0000040003037836 */ /* 0x000fca0000000000 */
[----:B------:R-:W-:-:S04]  /*3260*/  SHF.R.U32.HI R3, RZ, 0x4, R3 ;  /* 0x00000004ff037819 */ /* 0x000fc80000011603 */
[----:B------:R-:W-:-:S03]  /*3270*/  LOP3.LUT R188, R3, 0x3fff, RZ, 0xc0, !PT ;  /* 0x00003fff03bc7812 */ /* 0x000fc600078ec0ff */
        /* <DEDUP_REMOVED lines=17> */
.L_x_200:
[----:B------:R-:W-:Y:S02]  /*3390*/  SHF.L.U32 R7, RZ, 0x1f, RZ ;  /* 0x0000001fff077819 */ /* 0x000fe400000006ff */
[----:B------:R-:W-:Y:S02]  /*33a0*/  LOP3.LUT R3, R16, 0xffffff80, RZ, 0xc0, !PT ;  /* 0xffffff8010037812 */ /* 0x000fe400078ec0ff */
[----:B------:R-:W0:Y:S01]  /*33b0*/  SYNCS.PHASECHK.TRANS64.TRYWAIT P0, [R184+URZ+0x38800], R7 ;  /* 0x03880007b80075a7 */ /* 0x000e22000800017f */
[----:B------:R-:W-:Y:S02]  /*33c0*/  LEA.HI R0, R18, R18, RZ, 0x1 ;  /* 0x0000001212007211 */ /* 0x000fe400078f08ff */
[----:B------:R-:W-:Y:S02]  /*33d0*/  IMAD.IADD R5, R152, 0x1, -R3 ;  /* 0x0000000198057824 */ /* 0x000fe400078e0a03 */
[----:B------:R-:W-:-:S03]  /*33e0*/  LOP3.LUT R3, R0, 0xfffffe, RZ, 0xc0, !PT ;  /* 0x00fffffe00037812 */ /* 0x000fc600078ec0ff */
[----:B------:R-:W-:-:S04]  /*33f0*/  SHF.R.S32.HI R4, RZ, 0x1f, R5 ;  /* 0x0000001fff047819 */ /* 0x000fc80000011405 */
[----:B------:R-:W-:-:S04]  /*3400*/  LEA.HI R6, R4, R5, RZ, 0x2 ;  /* 0x0000000504067211 */ /* 0x000fc800078f10ff */
[--C-:B------:R-:W-:Y:S02]  /*3410*/  SHF.R.S32.HI R8, RZ, 0x2, R6.reuse ;  /* 0x00000002ff087819 */ /* 0x100fe40000011406 */
[----:B------:R-:W-:Y:S01]  /*3420*/  SHF.R.S32.HI R9, RZ, 0x1f, R6 ;  /* 0x0000001fff097819 */ /* 0x000fe20000011406 */
[----:B0-----:R-:W-:Y:S06]  /*3430*/  @!P0 BRA `(.L_x_201) ;  /* 0x000000ec00588947 */ /* 0x001fec0003800000 */
.L_x_329:
[----:B------:R-:W2:Y:S01]  /*3440*/  LDL R0, [R1+0x28] ;  /* 0x0000280001007983 */ /* 0x000ea20000100800 */
[----:B------:R-:W-:Y:S01]  /*3450*/  LEA.HI R9, R9, R8, RZ, 0x3 ;  /* 0x0000000809097211 */ /* 0x000fe200078f18ff */
[----:B------:R-:W-:Y:S01]  /*3460*/  IMAD.IADD R3, R18, 0x1, -R3 ;  /* 0x0000000112037824 */ /* 0x000fe200078e0a03 */
[----:B------:R-:W-:Y:S02]  /*3470*/  LEA.HI R4, R4, R5, RZ, 0x5 ;  /* 0x0000000504047211 */ /* 0x000fe400078f28ff */
[----:B------:R-:W-:Y:S02]  /*3480*/  LOP3.LUT R9, R9, 0xfffffff8, RZ, 0xc0, !PT ;  /* 0xfffffff809097812 */ /* 0x000fe400078ec0ff */
[----:B------:R-:W-:-:S03]  /*3490*/  SHF.R.S32.HI R4, RZ, 0x5, R4 ;  /* 0x00000005ff047819 */ /* 0x000fc60000011404 */
[----:B------:R-:W-:Y:S01]  /*34a0*/  IMAD.IADD R9, R8, 0x1, -R9 ;  /* 0x0000000108097824 */ /* 0x000fe200078e0a09 */
[----:B--2---:R-:W-:Y:S02]  /*34b0*/  R2UR UR4, R0 ;  /* 0x00000000000472ca */ /* 0x004fe400000e0000 */
[----:B------:R-:W-:-:S05]  /*34c0*/  LOP3.LUT R0, R6, 0x7ffffffc, RZ, 0xc0, !PT ;  /* 0x7ffffffc06007812 */ /* 0x000fca00078ec0ff */
[----:B------:R-:W-:-:S04]  /*34d0*/  IMAD.IADD R0, R5, 0x1, -R0 ;  /* 0x0000000105007824 */ /* 0x000fc800078e0a00 */
[----:B------:R-:W-:Y:S02]  /*34e0*/  IMAD.SHL.U32 R58, R0, 0x2, RZ ;  /* 0x00000002003a7824 */ /* 0x000fe400078e00ff */
[----:B------:R-:W-:Y:S02]  /*34f0*/  ULOP3.LUT UR4, UR4, 0x1, URZ, 0xfc, !UPT ;  /* 0x0000000104047892 */ /* 0x000fe4000f8efc3f */
[----:B------:R-:W-:Y:S02]  /*3500*/  IMAD R0, R3, 0x100, R58 ;  /* 0x0000010003007824 */ /* 0x000fe400078e023a */
[----:B------:R-:W-:Y:S02]  /*3510*/  IMAD R3, R4, 0x10, R9 ;  /* 0x0000001004037824 */ /* 0x000fe400078e0209 */
[----:B------:R-:W-:-:S05]  /*3520*/  IMAD.U32 R6, RZ, RZ, UR4 ;  /* 0x00000004ff067e24 */ /* 0x000fca000f8e00ff */
[----:B------:R-:W-:-:S13]  /*3530*/  ISETP.NE.AND P0, PT, R6, 0x3, PT ;  /* 0x000000030600780c */ /* 0x000fda0003f05270 */
[----:B------:R-:W-:Y:S05]  /*3540*/  @!P0 BRA `(.L_x_202) ;  /* 0x0000000000048947 */ /* 0x000fea0003800000 */
[----:B------:R-:W-:Y:S01]  /*3550*/  BPT.TRAP 0x1 ;  /* 0x000000040000795c */ /* 0x000fe20000300000 */
.L_x_202:
[----:B------:R1:W2:Y:S01]  /*3560*/  SYNCS.PHASECHK.TRANS64.TRYWAIT P1, [R184+URZ+0x38830], R7 ;  /* 0x03883007b80075a7 */ /* 0x0002a2000802017f */
[----:B------:R-:W-:Y:S05]  /*3570*/  @!P0 BRA `(.L_x_203) ;  /* 0x0000000000048947 */ /* 0x000fea0003800000 */
[----:B------:R-:W-:Y:S01]  /*3580*/  BPT.TRAP 0x1 ;  /* 0x000000040000795c */ /* 0x000fe20000300000 */
.L_x_203:
[----:B--2---:R-:W-:Y:S05]  /*3590*/  @P1 BRA `(.L_x_204) ;  /* 0x0000000000081947 */ /* 0x004fea0003800000 */
[----:B------:R-:W2:Y:S02]  /*35a0*/  SYNCS.PHASECHK.TRANS64.TRYWAIT P1, [R184+URZ+0x38830], R7 ;  /* 0x03883007b80075a7 */ /* 0x000ea4000802017f */
[----:B--2---:R-:W-:Y:S05]  /*35b0*/  @!P1 BRA `(.L_x_205) ;  /* 0x000000ec000c9947 */ /* 0x004fea0003800000 */
.L_x_204:
[----:B------:R-:W-:Y:S05]  /*35c0*/  WARPSYNC.ALL ;  /* 0x0000000000007948 */ /* 0x000fea0003800000 */
[C---:B------:R-:W-:Y:S01]  /*35d0*/  VIADD R4, R184.reuse, 0x20400 ;  /* 0x00020400b8047836 */ /* 0x040fe20000000000 */
[----:B------:R-:W-:Y:S01]  /*35e0*/  WARPGROUP.ARRIVE ;  /* 0x00000000000079c5 */ /* 0x000fe20000000000 */
[----:B------:R-:W-:Y:S01]  /*35f0*/  VIADD R5, R184, 0x22400 ;  /* 0x00022400b8057836 */ /* 0x000fe20000000000 */
[----:B------:R-:W-:Y:S01]  /*3600*/  UMOV UR9, 0x40000040 ;  /* 0x4000004000097882 */ /* 0x000fe20000000000 */
[----:B------:R-:W-:Y:S01]  /*3610*/  UMOV UR7, 0x40000040 ;  /* 0x4000004000077882 */ /* 0x000fe20000000000 */
[----:B------:R-:W-:Y:S01]  /*3620*/  SHF.R.U32.HI R4, RZ, 0x4, R4 ;  /* 0x00000004ff047819 */ /* 0x000fe20000011604 */
[----:B------:R-:W-:Y:S01]  /*3630*/  UMOV UR5, UR9 ;  /* 0x0000000900057c82 */ /* 0x000fe20008000000 */
[----:B------:R-:W-:Y:S01]  /*3640*/  SHF.R.U32.HI R5, RZ, 0x4, R5 ;  /* 0x00000004ff057819 */ /* 0x000fe20000011605 */
[----:B------:R-:W-:Y:S01]  /*3650*/  IMAD.U32 R11, RZ, RZ, UR9 ;  /* 0x00000009ff0b7e24 */ /* 0x000fe2000f8e00ff */
[----:B------:R-:W-:Y:S01]  /*3660*/  LOP3.LUT R4, R4, 0x3fff, RZ, 0xc0, !PT ;  /* 0x00003fff04047812 */ /* 0x000fe200078ec0ff */
[----:B------:R-:W-:Y:S01]  /*3670*/  UMOV UR9, 0x40000040 ;  /* 0x4000004000097882 */ /* 0x000fe20000000000 */
[----:B------:R-:W-:Y:S01]  /*3680*/  LOP3.LUT R5, R5, 0x3fff, RZ, 0xc0, !PT ;  /* 0x00003fff05057812 */ /* 0x000fe200078ec0ff */
[----:B------:R-:W-:Y:S01]  /*3690*/  IMAD.U32 R13, RZ, RZ, UR9 ;  /* 0x00000009ff0d7e24 */ /* 0x000fe2000f8e00ff */
[----:B------:R-:W-:-:S02]  /*36a0*/  LOP3.LUT R6, R4, 0x10000, RZ, 0xfc, !PT ;  /* 0x0001000004067812 */ /* 0x000fc400078efcff */
[----:B------:R-:W-:Y:S02]  /*36b0*/  LOP3.LUT R4, R5, 0x10000, RZ, 0xfc, !PT ;  /* 0x0001000005047812 */ /* 0x000fe400078efcff */
[C---:B------:R-:W-:Y:S01]  /*36c0*/  R2UR UR4, R6.reuse ;  /* 0x00000000060472ca */ /* 0x040fe200000e0000 */
[----:B------:R-:W-:Y:S01]  /*36d0*/  VIADD R5, R6, 0x2 ;  /* 0x0000000206057836 */ /* 0x000fe20000000000 */
[C---:B------:R-:W-:Y:S01]  /*36e0*/  R2UR UR6, R4.reuse ;  /* 0x00000000040672ca */ /* 0x040fe200000e0000 */
[----:B------:R-:W-:-:S10]  /*36f0*/  VIADD R8, R4, 0x2 ;  /* 0x0000000204087836 */ /* 0x000fd40000000000 */
[----:B------:R-:W-:Y:S02]  /*3700*/  UMOV UR8, UR4 ;  /* 0x0000000400087c82 */ /* 0x000fe40008000000 */
[----:B------:R-:W-:Y:S01]  /*3710*/  UMOV UR4, UR8 ;  /* 0x0000000800047c82 */ /* 0x000fe20008000000 */
[----:B------:R-:W-:Y:S01]  /*3720*/  IMAD.U32 R10, RZ, RZ, UR8 ;  /* 0x00000008ff0a7e24 */ /* 0x000fe2000f8e00ff */
[----:B------:R-:W-:Y:S01]  /*3730*/  HGMMA.64x64x16.F32 R24, gdesc[UR4], RZ, !UPT, gsb0 ;  /* 0x00e00000041879f0 */ /* 0x000fe2000c0008ff */
[----:B------:R-:W-:Y:S01]  /*3740*/  R2UR UR4, R5 ;  /* 0x00000000050472ca */ /* 0x000fe200000e0000 */
[----:B------:R-:W-:Y:S01]  /*3750*/  UMOV UR5, UR9 ;  /* 0x0000000900057c82 */ /* 0x000fe20008000000 */
[----:B------:R-:W-:Y:S01]  /*3760*/  R2UR UR6, R8 ;  /* 0x00000000080672ca */ /* 0x000fe200000e0000 */
[----:B------:R-:W-:Y:S01]  /*3770*/  UMOV UR7, 0x40000040 ;  /* 0x4000004000077882 */ /* 0x000fe20000000000 */
[----:B------:R-:W-:Y:S01]  /*3780*/  VIADD R5, R6, 0x4 ;  /* 0x0000000406057836 */ /* 0x000fe20000000000 */
[----:B------:R-:W-:Y:S01]  /*3790*/  UMOV UR9, 0x40000040 ;  /* 0x4000004000097882 */ /* 0x000fe20000000000 */
[----:B------:R-:W-:-:S02]  /*37a0*/  VIADD R8, R4, 0x4 ;  /* 0x0000000404087836 */ /* 0x000fc40000000000 */
[----:B------:R-:W-:-:S05]  /*37b0*/  IMAD.U32 R15, RZ, RZ, UR9 ;  /* 0x00000009ff0f7e24 */ /* 0x000fca000f8e00ff */
[----:B------:R-:W-:Y:S02]  /*37c0*/  UMOV UR8, UR4 ;  /* 0x0000000400087c82 */ /* 0x000fe40008000000 */
[----:B------:R-:W-:Y:S01]  /*37d0*/  UMOV UR4, UR8 ;  /* 0x0000000800047c82 */ /* 0x000fe20008000000 */
[----:B------:R-:W-:Y:S01]  /*37e0*/  IMAD.U32 R12, RZ, RZ, UR8 ;  /* 0x00000008ff0c7e24 */ /* 0x000fe2000f8e00ff */
[----:B------:R-:W-:Y:S02]  /*37f0*/  WARPGROUP.DEPBAR.LE gsb0, 0x0 ;  /* 0x00008000000079c5 */ /* 0x000fe40000010000 */
[----:B------:R-:W-:-:S06]  /*3800*/  WARPGROUP.ARRIVE ;  /* 0x00000000000079c5 */ /* 0x000fcc0000000000 */
[----:B------:R-:W-:Y:S01]  /*3810*/  HGMMA.64x64x16.F32 R24, gdesc[UR4], R24, gsb0 ;  /* 0x00e00000041879f0 */ /* 0x000fe20008000818 */
[----:B------:R-:W-:Y:S01]  /*3820*/  R2UR UR4, R5 ;  /* 0x00000000050472ca */ /* 0x000fe200000e0000 */
[----:B------:R-:W-:Y:S01]  /*3830*/  UMOV UR5, UR9 ;  /* 0x0000000900057c82 */ /* 0x000fe20008000000 */
[----:B------:R-:W-:Y:S01]  /*3840*/  R2UR UR6, R8 ;  /* 0x00000000080672ca */ /* 0x000fe200000e0000 */
[----:B------:R-:W-:Y:S01]  /*3850*/  UMOV UR7, 0x40000040 ;  /* 0x4000004000077882 */ /* 0x000fe20000000000 */
[----:B------:R-:W-:Y:S01]  /*3860*/  VIADD R5, R6, 0x6 ;  /* 0x0000000606057836 */ /* 0x000fe20000000000 */
[----:B------:R-:W-:Y:S01]  /*3870*/  UMOV UR9, 0x40000040 ;  /* 0x4000004000097882 */ /* 0x000fe20000000000 */
[----:B------:R-:W-:Y:S02]  /*3880*/  VIADD R6, R4, 0x6 ;  /* 0x0000000604067836 */ /* 0x000fe40000000000 */
        /* <DEDUP_REMOVED lines=10> */
[----:B------:R-:W-:-:S10]  /*3930*/  UMOV UR7, 0x40000040 ;  /* 0x4000004000077882 */ /* 0x000fd40000000000 */
[----:B------:R-:W-:Y:S02]  /*3940*/  UMOV UR8, UR4 ;  /* 0x0000000400087c82 */ /* 0x000fe40008000000 */
[----:B------:R-:W-:Y:S01]  /*3950*/  UMOV UR4, UR8 ;  /* 0x0000000800047c82 */ /* 0x000fe20008000000 */
[----:B------:R-:W-:Y:S01]  /*3960*/  IMAD.U32 R16, RZ, RZ, UR8 ;  /* 0x00000008ff107e24 */ /* 0x000fe2000f8e00ff */
[----:B------:R-:W-:Y:S02]  /*3970*/  WARPGROUP.DEPBAR.LE gsb0, 0x0 ;  /* 0x00008000000079c5 */ /* 0x000fe40000010000 */
[----:B------:R-:W-:-:S06]  /*3980*/  WARPGROUP.ARRIVE ;  /* 0x00000000000079c5 */ /* 0x000fcc0000000000 */
[----:B------:R-:W-:Y:S03]  /*3990*/  HGMMA.64x64x16.F32 R24, gdesc[UR4], R24, gsb0 ;  /* 0x00e00000041879f0 */ /* 0x000fe60008000818 */
[----:B------:R-:W-:Y:S02]  /*39a0*/  WARPGROUP.DEPBAR.LE gsb0, 0x0 ;  /* 0x00008000000079c5 */ /* 0x000fe40000010000 */
[----:B------:R-:W3:Y:S02]  /*39b0*/  SYNCS.PHASECHK.TRANS64.TRYWAIT P1, [R184+URZ+0x38810], R7 ;  /* 0x03881007b80075a7 */ /* 0x000ee4000802017f */
[----:B---3--:R-:W-:Y:S05]  /*39c0*/  @!P1 BRA `(.L_x_206) ;  /* 0x000000e8001c9947 */ /* 0x008fea0003800000 */
.L_x_330:
[----:B------:R-:W-:Y:S05]  /*39d0*/  @!P0 BRA `(.L_x_207) ;  /* 0x0000000000048947 */ /* 0x000fea0003800000 */
[----:B------:R-:W-:Y:S01]  /*39e0*/  BPT.TRAP 0x1 ;  /* 0x000000040000795c */ /* 0x000fe20000300000 */
.L_x_207:
[----:B------:R4:W0:Y:S01]  /*39f0*/  SYNCS.PHASECHK.TRANS64.TRYWAIT P1, [R184+URZ+0x38850], R7 ;  /* 0x03885007b80075a7 */ /* 0x000822000802017f */
[----:B------:R-:W-:Y:S05]  /*3a00*/  @!P0 BRA `(.L_x_208) ;  /* 0x0000000000048947 */ /* 0x000fea0003800000 */
[----:B------:R-:W-:Y:S01]  /*3a10*/  BPT.TRAP 0x1 ;  /* 0x000000040000795c */ /* 0x000fe20000300000 */
.L_x_208:
[C---:B------:R-:W-:Y:S02]  /*3a20*/  VIADD R5, R184.reuse, 0x26400 ;  /* 0x00026400b8057836 */ /* 0x040fe40000000000 */
[----:B------:R-:W-:-:S03]  /*3a30*/  VIADD R6, R184, 0x400 ;  /* 0x00000400b8067836 */ /* 0x000fc60000000000 */
[----:B------:R-:W-:Y:S02]  /*3a40*/  SHF.R.U32.HI R5, RZ, 0x4, R5 ;  /* 0x00000004ff057819 */ /* 0x000fe40000011605 */
[----:B------:R-:W-:Y:S02]  /*3a50*/  SHF.R.U32.HI R6, RZ, 0x4, R6 ;  /* 0x00000004ff067819 */ /* 0x000fe40000011606 */
[----:B------:R-:W-:Y:S02]  /*3a60*/  LOP3.LUT R5, R5, 0x3fff, RZ, 0xc0, !PT ;  /* 0x00003fff05057812 */ /* 0x000fe400078ec0ff */
[----:B------:R-:W-:Y:S02]  /*3a70*/  LOP3.LUT R6, R6, 0x3fff, RZ, 0xc0, !PT ;  /* 0x00003fff06067812 */ /* 0x000fe400078ec0ff */
[----:B------:R-:W-:Y:S02]  /*3a80*/  LOP3.LUT R5, R5, 0x10000, RZ, 0xfc, !PT ;  /* 0x0001000005057812 */ /* 0x000fe400078efcff */
[----:B------:R-:W-:Y:S01]  /*3a90*/  LOP3.LUT R6, R6, 0x10000, RZ, 0xfc, !PT ;  /* 0x0001000006067812 */ /* 0x000fe200078efcff */
[----:B0-----:R-:W-:Y:S06]  /*3aa0*/  @P1 BRA `(.L_x_209) ;  /* 0x0000000000081947 */ /* 0x001fec0003800000 */
[----:B------:R-:W0:Y:S02]  /*3ab0*/  SYNCS.PHASECHK.TRANS64.TRYWAIT P1, [R184+URZ+0x38850], R7 ;  /* 0x03885007b80075a7 */ /* 0x000e24000802017f */
[----:B0-----:R-:W-:Y:S05]  /*3ac0*/  @!P1 BRA `(.L_x_210) ;  /* 0x000000e400f09947 */ /* 0x001fea0003800000 */
.L_x_209:
[C---:B------:R-:W-:Y:S01]  /*3ad0*/  R2UR UR4, R5.reuse ;  /* 0x00000000050472ca */ /* 0x040fe200000e0000 */
[----:B------:R-:W-:Y:S01]  /*3ae0*/  WARPGROUP.ARRIVE ;  /* 0x00000000000079c5 */ /* 0x000fe20000000000 */
[C---:B------:R-:W-:Y:S01]  /*3af0*/  R2UR UR6, R6.reuse ;  /* 0x00000000060672ca */ /* 0x040fe200000e0000 */
[----:B------:R-:W-:Y:S01]  /*3b00*/  UMOV UR9, 0x40000040 ;  /* 0x4000004000097882 */ /* 0x000fe20000000000 */
[----:B------:R-:W-:Y:S01]  /*3b10*/  UMOV UR7, 0x40000040 ;  /* 0x4000004000077882 */ /* 0x000fe20000000000 */
[----:B------:R-:W-:Y:S01]  /*3b20*/  UMOV UR5, UR9 ;  /* 0x0000000900057c82 */ /* 0x000fe20008000000 */
[----:B-1234-:R-:W-:Y:S01]  /*3b30*/  VIADD R7, R5, 0x2 ;  /* 0x0000000205077836 */ /* 0x01efe20000000000 */
[----:B------:R-:W-:Y:S01]  /*3b40*/  UMOV UR11, 0x40000040 ;  /* 0x40000040000b7882 */ /* 0x000fe20000000000 */
[----:B------:R-:W-:Y:S01]  /*3b50*/  VIADD R8, R6, 0x2 ;  /* 0x0000000206087836 */ /* 0x000fe20000000000 */
[----:B------:R-:W-:Y:S01]  /*3b60*/  UMOV UR13, 0x40000040 ;  /* 0x40000040000d7882 */ /* 0x000fe20000000000 */
[----:B------:R-:W-:Y:S01]  /*3b70*/  IMAD.U32 R19, RZ, RZ, UR9 ;  /* 0x00000009ff137e24 */ /* 0x000fe2000f8e00ff */
[----:B------:R-:W-:Y:S01]  /*3b80*/  UMOV UR9, 0x40000040 ;  /* 0x4000004000097882 */ /* 0x000fe20000000000 */
[----:B------:R-:W-:Y:S01]  /*3b90*/  UMOV UR15, 0x40000040 ;  /* 0x40000040000f7882 */ /* 0x000fe20000000000 */
[----:B------:R-:W-:Y:S01]  /*3ba0*/  UMOV UR8, UR4 ;  /* 0x0000000400087c82 */ /* 0x000fe20008000000 */
[----:B------:R-:W-:Y:S01]  /*3bb0*/  IMAD.U32 R21, RZ, RZ, UR9 ;  /* 0x00000009ff157e24 */ /* 0x000fe2000f8e00ff */
[----:B------:R-:W-:Y:S01]  /*3bc0*/  UMOV UR4, UR8 ;  /* 0x0000000800047c82 */ /* 0x000fe20008000000 */
[----:B------:R-:W-:Y:S01]  /*3bd0*/  IMAD.U32 R18, RZ, RZ, UR8 ;  /* 0x00000008ff127e24 */ /* 0x000fe2000f8e00ff */
[----:B------:R-:W-:Y:S01]  /*3be0*/  HGMMA.64x64x16.F32 R24, gdesc[UR4], R24, gsb0 ;  /* 0x00e00000041879f0 */ /* 0x000fe20008000818 */
[----:B------:R-:W-:Y:S01]  /*3bf0*/  R2UR UR4, R7 ;  /* 0x00000000070472ca */ /* 0x000fe200000e0000 */
[----:B------:R-:W-:Y:S01]  /*3c00*/  UMOV UR5, UR9 ;  /* 0x0000000900057c82 */ /* 0x000fe20008000000 */
[----:B------:R-:W-:Y:S01]  /*3c10*/  R2UR UR6, R8 ;  /* 0x00000000080672ca */ /* 0x000fe200000e0000 */
[----:B------:R-:W-:Y:S01]  /*3c20*/  UMOV UR7, 0x40000040 ;  /* 0x4000004000077882 */ /* 0x000fe20000000000 */
[C---:B------:R-:W-:Y:S01]  /*3c30*/  VIADD R7, R5.reuse, 0x4 ;  /* 0x0000000405077836 */ /* 0x040fe20000000000 */
[----:B------:R-:W-:Y:S01]  /*3c40*/  UMOV UR9, 0x40000040 ;  /* 0x4000004000097882 */ /* 0x000fe20000000000 */
[----:B------:R-:W-:Y:S01]  /*3c50*/  VIADD R8, R6, 0x4 ;  /* 0x0000000406087836 */ /* 0x000fe20000000000 */
[----:B------:R-:W-:Y:S01]  /*3c60*/  UMOV UR17, 0x40000040 ;  /* 0x4000004000117882 */ /* 0x000fe20000000000 */
[----:B------:R-:W-:Y:S01]  /*3c70*/  IMAD.U32 R23, RZ, RZ, UR9 ;  /* 0x00000009ff177e24 */ /* 0x000fe2000f8e00ff */
[----:B------:R-:W-:Y:S01]  /*3c80*/  UMOV UR19, 0x40000040 ;  /* 0x4000004000137882 */ /* 0x000fe20000000000 */
[----:B------:R-:W-:Y:S01]  /*3c90*/  UMOV UR21, 0x40000040 ;  /* 0x4000004000157882 */ /* 0x000fe20000000000 */
[----:B------:R-:W-:Y:S01]  /*3ca0*/  UMOV UR23, 0x40000040 ;  /* 0x4000004000177882 */ /* 0x000fe20000000000 */
[----:B------:R-:W-:Y:S01]  /*3cb0*/  UMOV UR25, 0x40000040 ;  /* 0x4000004000197882 */ /* 0x000fe20000000000 */
[----:B------:R-:W-:Y:S01]  /*3cc0*/  UMOV UR8, UR4 ;  /* 0x0000000400087c82 */ /* 0x000fe20008000000 */
[----:B------:R-:W-:Y:S01]  /*3cd0*/  UMOV UR27, 0x40000040 ;  /* 0x40000040001b7882 */ /* 0x000fe20000000000 */
[----:B------:R-:W-:Y:S01]  /*3ce0*/  UMOV UR4, UR8 ;  /* 0x0000000800047c82 */ /* 0x000fe20008000000 */
[----:B------:R-:W-:Y:S01]  /*3cf0*/  IMAD.U32 R20, RZ, RZ, UR8 ;  /* 0x00000008ff147e24 */ /* 0x000fe2000f8e00ff */
[----:B------:R-:W-:Y:S01]  /*3d00*/  UMOV UR29, 0x40000040 ;  /* 0x40000040001d7882 */ /* 0x000fe20000000000 */
        /* <DEDUP_REMOVED lines=11> */
[----:B------:R-:W0:Y:S01]  /*3dc0*/  S2R R9, SR_TID.X ;  /* 0x0000000000097919 */ /* 0x000e220000002100 */
[----:B------:R-:W-:Y:S01]  /*3dd0*/  UMOV UR53, 0x40000040 ;  /* 0x4000004000357882 */ /* 0x000fe20000000000 */
[----:B------:R-:W-:Y:S01]  /*3de0*/  UMOV UR55, 0x40000040 ;  /* 0x4000004000377882 */ /* 0x000fe20000000000 */
[----:B------:R-:W-:Y:S01]  /*3df0*/  UMOV UR57, 0x40000040 ;  /* 0x4000004000397882 */ /* 0x000fe20000000000 */
[----:B------:R-:W-:Y:S01]  /*3e00*/  UMOV UR59, 0x40000040 ;  /* 0x40000040003b7882 */ /* 0x000fe20000000000 */
[----:B------:R-:W-:Y:S01]  /*3e10*/  IMAD.MOV.U32 R62, RZ, RZ, 0x4 ;  /* 0x00000004ff3e7424 */ /* 0x000fe200078e00ff */
[----:B------:R-:W-:Y:S01]  /*3e20*/  UIMAD UR60, UR61, -0x40, UR60 ;  /* 0xffffffc03d3c78a4 */ /* 0x000fe2000f8e023c */
[----:B------:R-:W-:Y:S01]  /*3e30*/  VIADD R185, R5, 0xe00 ;  /* 0x00000e0005b97836 */ /* 0x000fe20000000000 */
[----:B------:R-:W1:Y:S01]  /*3e40*/  S2R R65, SR_TID.X ;  /* 0x0000000000417919 */ /* 0x000e620000002100 */
[----:B------:R-:W-:Y:S01]  /*3e50*/  LOP3.LUT R188, R188, 0x2000000, RZ, 0xfc, !PT ;  /* 0x02000000bcbc7812 */ /* 0x000fe200078efcff */
[----:B------:R-:W-:-:S04]  /*3e60*/  UIADD3 UR61, UR61, -0x2, URZ ;  /* 0xfffffffe3d3d7890 */ /* 0x000fc8000fffe03f */
[----:B------:R-:W-:Y:S01]  /*3e70*/  VIADD R209, R188, 0x80 ;  /* 0x00000080bcd17836 */ /* 0x000fe20000000000 */
[----:B0-----:R-:W-:Y:S02]  /*3e80*/  SHF.R.U32.HI R9, RZ, 0x7, R9 ;  /* 0x00000007ff097819 */ /* 0x001fe40000011609 */
[----:B-1----:R-:W-:Y:S01]  /*3e90*/  LOP3.LUT R65, R65, 0x7f, RZ, 0xc0, !PT ;  /* 0x0000007f41417812 */ /* 0x002fe200078ec0ff */
        /* <DEDUP_REMOVED lines=9> */
[----:B------:R-:W-:-:S07]  /*3f30*/  VIADD R8, R6, 0x6 ;  /* 0x0000000606087836 */ /* 0x000fce0000000000 */
[----:B------:R-:W-:Y:S02]  /*3f40*/  UMOV UR8, UR4 ;  /* 0x0000000400087c82 */ /* 0x000fe40008000000 */
[----:B------:R-:W-:Y:S01]  /*3f50*/  UMOV UR4, UR8 ;  /* 0x0000000800047c82 */ /* 0x000fe20008000000 */
[----:B------:R-:W-:Y:S01]  /*3f60*/  IMAD.U32 R22, RZ, RZ, UR8 ;  /* 0x00000008ff167e24 */ /* 0x000fe2000f8e00ff */
[----:B------:R-:W-:Y:S02]  /*3f70*/  WARPGROUP.DEPBAR.LE gsb0, 0x0 ;  /* 0x00008000000079c5 */ /* 0x000fe40000010000 */
[----:B------:R-:W-:-:S06]  /*3f80*/  WARPGROUP.ARRIVE ;  /* 0x00000000000079c5 */ /* 0x000fcc0000000000 */
[----:B------:R-:W-:Y:S01]  /*3f90*/  HGMMA.64x64x16.F32 R24, gdesc[UR4], R24, gsb0 ;  /* 0x00e00000041879f0 */ /* 0x000fe20008000818 */
[----:B------:R-:W-:Y:S01]  /*3fa0*/  R2UR UR4, R7 ;  /* 0x00000000070472ca */ /* 0x000fe200000e0000 */
[----:B------:R-:W-:Y:S01]  /*3fb0*/  UMOV UR5, 0x40000040 ;  /* 0x4000004000057882 */ /* 0x000fe20000000000 */
[----:B------:R-:W-:Y:S01]  /*3fc0*/  R2UR UR6, R8 ;  /* 0x00000000080672ca */ /* 0x000fe200000e0000 */
[----:B------:R-:W-:Y:S01]  /*3fd0*/  UMOV UR7, 0x40000040 ;  /* 0x4000004000077882 */ /* 0x000fe20000000000 */
[----:B------:R-:W-:Y:S02]  /*3fe0*/  VIADD R7, R5, 0x200 ;  /* 0x0000020005077836 */ /* 0x000fe40000000000 */
[----:B------:R-:W-:-:S03]  /*3ff0*/  VIADD R8, R6, 0x200 ;  /* 0x0000020006087836 */ /* 0x000fc60000000000 */
[----:B------:R-:W-:Y:S01]  /*4000*/  R2UR UR8, R7 ;  /* 0x00000000070872ca */ /* 0x000fe200000e0000 */
[----:B------:R-:W-:Y:S01]  /*4010*/  VIADD R7, R5, 0x202 ;  /* 0x0000020205077836 */ /* 0x000fe20000000000 */
[----:B------:R-:W-:Y:S01]  /*4020*/  R2UR UR10, R8 ;  /* 0x00000000080a72ca */ /* 0x000fe200000e0000 */
        /* <DEDUP_REMOVED lines=40> */
[----:B------:R-:W-:Y:S01]  /*42b0*/  VIADD R8, R6, 0x606 ;  /* 0x0000060606087836 */ /* 0x000fe20000000000 */
[----:B------:R-:W-:Y:S02]  /*42c0*/  WARPGROUP.DEPBAR.LE gsb0, 0x0 ;  /* 0x00008000000079c5 */ /* 0x000fe40000010000 */
[----:B------:R-:W-:Y:S01]  /*42d0*/  WARPGROUP.ARRIVE ;  /* 0x00000000000079c5 */ /* 0x000fe20000000000 */
[----:B------:R-:W-:Y:S02]  /*42e0*/  R2UR UR52, R7 ;  /* 0x00000000073472ca */ /* 0x000fe400000e0000 */
[----:B------:R-:W-:Y:S01]  /*42f0*/  R2UR UR54, R8 ;  /* 0x00000000083672ca */ /* 0x000fe200000e0000 */
[----:B------:R0:W1:Y:S02]  /*4300*/  SHFL.IDX PT, R7, R9, RZ, 0x1f ;  /* 0x00001fff09077589 */ /* 0x00006400000e0000 */
[----:B------:R-:W-:Y:S01]  /*4310*/  HGMMA.64x64x16.F32 R24, gdesc[UR4], R24, gsb0 ;  /* 0x00e00000041879f0 */ /* 0x000fe20008000818 */
[----:B------:R-:W-:Y:S01]  /*4320*/  ULDC UR6, c[0x0][0xad0] ;  /* 0x0002b40000067ab9 */ /* 0x000fe20000000800 */
[----:B------:R-:W-:Y:S01]  /*4330*/  R2UR UR7, R2 ;  /* 0x00000000020772ca */ /* 0x000fe200000e0000 */
[----:B0-----:R-:W-:-:S12]  /*4340*/  VIADD R9, R6, 0x800 ;  /* 0x0000080006097836 */ /* 0x001fd80000000000 */
[----:B------:R-:W-:Y:S01]  /*4350*/  UISETP.GE.AND UP0, UPT, UR61, UR7, UPT ;  /* 0x000000073d00728c */ /* 0x000fe2000bf06270 */
[----:B-1----:R-:W-:Y:S01]  /*4360*/  ISETP.GT.AND P1, PT, R7, 0x7f, PT ;  /* 0x0000007f0700780c */ /* 0x002fe20003f24270 */
[----:B------:R-:W-:-:S03]  /*4370*/  VIADD R7, R5, 0x800 ;  /* 0x0000080005077836 */ /* 0x000fc60000000000 */
[----:B------:R-:W-:Y:S02]  /*4380*/  SEL R56, RZ, 0x2, !P1 ;  /* 0x00000002ff387807 */ /* 0x000fe40004800000 */
[C---:B------:R-:W-:Y:S02]  /*4390*/  SEL R60, R62.reuse, 0x2, P1 ;  /* 0x000000023e3c7807 */ /* 0x040fe40000800000 */
[----:B------:R-:W-:Y:S01]  /*43a0*/  SEL R62, R62, 0x6, !P1 ;  /* 0x000000063e3e7807 */ /* 0x000fe20004800000 */
[C---:B------:R-:W-:Y:S02]  /*43b0*/  IMAD.IADD R8, R56.reuse, 0x1, R7 ;  /* 0x0000000138087824 */ /* 0x040fe400078e0207 */
[----:B------:R-:W-:-:S03]  /*43c0*/  IMAD.IADD R59, R56, 0x1, R9 ;  /* 0x00000001383b7824 */ /* 0x000fc600078e0209 */
[----:B------:R-:W-:Y:S01]  /*43d0*/  R2UR UR56, R8 ;  /* 0x00000000083872ca */ /* 0x000fe200000e0000 */
[--C-:B------:R-:W-:Y:S01]  /*43e0*/  IMAD.IADD R8, R7, 0x1, R60.reuse ;  /* 0x0000000107087824 */ /* 0x100fe200078e023c */
[----:B------:R-:W-:Y:S01]  /*43f0*/  R2UR UR58, R59 ;  /* 0x000000003b3a72ca */ /* 0x000fe200000e0000 */
[C---:B------:R-:W-:Y:S02]  /*4400*/  IMAD.IADD R59, R9.reuse, 0x1, R60 ;  /* 0x00000001093b7824 */ /* 0x040fe400078e023c */
[----:B------:R-:W-:Y:S01]  /*4410*/  IMAD.IADD R9, R9, 0x1, R62 ;  /* 0x0000000109097824 */ /* 0x000fe200078e023e */
[----:B------:R-:W-:Y:S02]  /*4420*/  WARPGROUP.DEPBAR.LE gsb0, 0x0 ;  /* 0x00008000000079c5 */ /* 0x000fe40000010000 */
[----:B------:R-:W-:-:S06]  /*4430*/  WARPGROUP.ARRIVE ;  /* 0x00000000000079c5 */ /* 0x000fcc0000000000 */
[----:B------:R-:W-:Y:S01]  /*4440*/  HGMMA.64x64x16.F32 R24, gdesc[UR8], R24, gsb0 ;  /* 0x00e00000081879f0 */ /* 0x000fe20008000818 */
[----:B------:R-:W-:Y:S01]  /*4450*/  R2UR UR10, R188 ;  /* 0x00000000bc0a72ca */ /* 0x000fe200000e0000 */
[----:B------:R-:W-:Y:S01]  /*4460*/  UMOV UR11, 0x40000040 ;  /* 0x40000040000b7882 */ /* 0x000fe20000000000 */
[----:B------:R-:W-:Y:S02]  /*4470*/  WARPGROUP.DEPBAR.LE gsb0, 0x0 ;  /* 0x00008000000079c5 */ /* 0x000fe40000010000 */
        /* <DEDUP_REMOVED lines=34> */
[----:B------:R-:W-:Y:S01]  /*46a0*/  HGMMA.64x64x16.F32 R24, gdesc[UR56], R24, gsb0 ;  /* 0x00e00000381879f0 */ /* 0x000fe20008000818 */
[----:B------:R-:W-:Y:S01]  /*46b0*/  R2UR UR56, R8 ;  /* 0x00000000083872ca */ /* 0x000fe200000e0000 */
[----:B------:R-:W-:Y:S01]  /*46c0*/  UMOV UR57, 0x40000040 ;  /* 0x4000004000397882 */ /* 0x000fe20000000000 */
[----:B------:R-:W-:Y:S01]  /*46d0*/  R2UR UR58, R59 ;  /* 0x000000003b3a72ca */ /* 0x000fe200000e0000 */
[----:B------:R-:W-:Y:S01]  /*46e0*/  UMOV UR59, 0x40000040 ;  /* 0x40000040003b7882 */ /* 0x000fe20000000000 */
[----:B------:R-:W-:Y:S01]  /*46f0*/  IMAD.IADD R8, R7, 0x1, R62 ;  /* 0x0000000107087824 */ /* 0x000fe200078e023e */
[----:B------:R-:W-:Y:S02]  /*4700*/  WARPGROUP.DEPBAR.LE gsb0, 0x0 ;  /* 0x00008000000079c5 */ /* 0x000fe40000010000 */
[----:B------:R-:W-:-:S08]  /*4710*/  WARPGROUP.ARRIVE ;  /* 0x00000000000079c5 */ /* 0x000fd00000000000 */
[----:B------:R-:W-:Y:S01]  /*4720*/  HGMMA.64x64x16.F32 R24, gdesc[UR56], R24, gsb0 ;  /* 0x00e00000381879f0 */ /* 0x000fe20008000818 */
[----:B------:R-:W-:Y:S01]  /*4730*/  R2UR UR58, R9 ;  /* 0x00000000093a72ca */ /* 0x000fe200000e0000 */
[----:B------:R-:W-:Y:S01]  /*4740*/  UMOV UR59, 0x40000040 ;  /* 0x40000040003b7882 */ /* 0x000fe20000000000 */
[----:B------:R-:W-:Y:S01]  /*4750*/  R2UR UR56, R8 ;  /* 0x00000000083872ca */ /* 0x000fe200000e0000 */
[----:B------:R-:W-:Y:S01]  /*4760*/  UMOV UR57, 0x40000040 ;  /* 0x4000004000397882 */ /* 0x000fe20000000000 */
[----:B------:R-:W-:Y:S02]  /*4770*/  IMAD.MOV.U32 R8, RZ, RZ, 0x28 ;  /* 0x00000028ff087424 */ /* 0x000fe400078e00ff */
[----:B------:R-:W-:-:S03]  /*4780*/  IMAD.MOV.U32 R9, RZ, RZ, 0xa00 ;  /* 0x00000a00ff097424 */ /* 0x000fc600078e00ff */
[----:B------:R-:W-:Y:S02]  /*4790*/  SEL R8, R8, 0x26, P1 ;  /* 0x0000002608087807 */ /* 0x000fe40000800000 */
[----:B------:R-:W-:Y:S02]  /*47a0*/  SEL R9, R9, 0x980, P1 ;  /* 0x0000098009097807 */ /* 0x000fe40000800000 */
[----:B------:R-:W-:Y:S02]  /*47b0*/  LOP3.LUT R8, R8, 0x6, RZ, 0xc0, !PT ;  /* 0x0000000608087812 */ /* 0x000fe400078ec0ff */
[----:B------:R-:W-:-:S04]  /*47c0*/  LOP3.LUT R9, R9, 0xa00, RZ, 0xc0, !PT ;  /* 0x00000a0009097812 */ /* 0x000fc800078ec0ff */
[CC--:B------:R-:W-:Y:S02]  /*47d0*/  IADD3 R59, R8.reuse, R9.reuse, R5 ;  /* 0x00000009083b7210 */ /* 0x0c0fe40007ffe005 */
[----:B------:R-:W-:Y:S01]  /*47e0*/  IADD3 R8, R8, R9, R6 ;  /* 0x0000000908087210 */ /* 0x000fe20007ffe006 */
[----:B------:R-:W-:-:S04]  /*47f0*/  VIADD R9, R6, 0xa00 ;  /* 0x00000a0006097836 */ /* 0x000fc80000000000 */
[----:B------:R-:W-:Y:S01]  /*4800*/  IMAD.IADD R61, R56, 0x1, R9 ;  /* 0x00000001383d7824 */ /* 0x000fe200078e0209 */
[----:B------:R-:W-:Y:S02]  /*4810*/  WARPGROUP.DEPBAR.LE gsb0, 0x0 ;  /* 0x00008000000079c5 */ /* 0x000fe40000010000 */
[----:B------:R-:W-:-:S06]  /*4820*/  WARPGROUP.ARRIVE ;  /* 0x00000000000079c5 */ /* 0x000fcc0000000000 */
[----:B------:R-:W-:Y:S01]  /*4830*/  HGMMA.64x64x16.F32 R24, gdesc[UR56], R24, gsb0 ;  /* 0x00e00000381879f0 */ /* 0x000fe20008000818 */
[----:B------:R-:W-:Y:S01]  /*4840*/  R2UR UR56, R59 ;  /* 0x000000003b3872ca */ /* 0x000fe200000e0000 */
[----:B------:R-:W-:Y:S01]  /*4850*/  UMOV UR57, 0x40000040 ;  /* 0x4000004000397882 */ /* 0x000fe20000000000 */
[----:B------:R-:W-:Y:S01]  /*4860*/  R2UR UR58, R8 ;  /* 0x00000000083a72ca */ /* 0x000fe200000e0000 */
[----:B------:R-:W-:Y:S01]  /*4870*/  UMOV UR59, 0x40000040 ;  /* 0x40000040003b7882 */ /* 0x000fe20000000000 */
        /* <DEDUP_REMOVED lines=9> */
[C---:B------:R-:W-:Y:S02]  /*4910*/  IMAD.IADD R59, R60.reuse, 0x1, R8 ;  /* 0x000000013c3b7824 */ /* 0x040fe400078e0208 */
[--C-:B------:R-:W-:Y:S02]  /*4920*/  IMAD.IADD R61, R60, 0x1, R9.reuse ;  /* 0x000000013c3d7824 */ /* 0x100fe400078e0209 */
[----:B------:R-:W-:Y:S01]  /*4930*/  IMAD.IADD R9, R62, 0x1, R9 ;  /* 0x000000013e097824 */ /* 0x000fe200078e0209 */
[----:B------:R-:W-:-:S02]  /*4940*/  WARPGROUP.DEPBAR.LE gsb0, 0x0 ;  /* 0x00008000000079c5 */ /* 0x000fc40000010000 */
        /* <DEDUP_REMOVED lines=30> */
[----:B------:R-:W-:Y:S02]  /*4b30*/  VIADD R59, R6, 0xc00 ;  /* 0x00000c00063b7836 */ /* 0x000fe40000000000 */
[C---:B------:R-:W-:Y:S02]  /*4b40*/  IMAD.IADD R61, R56.reuse, 0x1, R9 ;  /* 0x00000001383d7824 */ /* 0x040fe400078e0209 */
        /* <DEDUP_REMOVED lines=61> */
[----:B------:R-:W-:Y:S02]  /*4f20*/  IMAD.IADD R56, R62, 0x1, R185 ;  /* 0x000000013e387824 */ /* 0x000fe400078e02b9 */
[----:B------:R-:W-:-:S05]  /*4f30*/  IMAD.MOV.U32 R60, RZ, RZ, 0x1000 ;  /* 0x00001000ff3c7424 */ /* 0x000fca00078e00ff */
[----:B------:R-:W-:-:S04]  /*4f40*/  SEL R60, R60, 0xf80, P1 ;  /* 0x00000f803c3c7807 */ /* 0x000fc80000800000 */
[----:B------:R-:W-:Y:S01]  /*4f50*/  LOP3.LUT R60, R60, 0x1e00, RZ, 0xc0, !PT ;  /* 0x00001e003c3c7812 */ /* 0x000fe200078ec0ff */
[----:B------:R-:W-:Y:S02]  /*4f60*/  WARPGROUP.DEPBAR.LE gsb0, 0x0 ;  /* 0x00008000000079c5 */ /* 0x000fe40000010000 */
[----:B------:R-:W-:-:S06]  /*4f70*/  WARPGROUP.ARRIVE ;  /* 0x00000000000079c5 */ /* 0x000fcc0000000000 */
[----:B------:R-:W-:Y:S01]  /*4f80*/  HGMMA.64x64x16.F32 R24, gdesc[UR56], R24, gsb0 ;  /* 0x00e00000381879f0 */ /* 0x000fe20008000818 */
[----:B------:R-:W-:Y:S01]  /*4f90*/  R2UR UR56, R56 ;  /* 0x00000000383872ca */ /* 0x000fe200000e0000 */
[----:B------:R-:W-:Y:S01]  /*4fa0*/  UMOV UR57, 0x40000040 ;  /* 0x4000004000397882 */ /* 0x000fe20000000000 */
[----:B------:R-:W-:Y:S01]  /*4fb0*/  R2UR UR58, R59 ;  /* 0x000000003b3a72ca */ /* 0x000fe200000e0000 */
[----:B------:R-:W-:Y:S01]  /*4fc0*/  UMOV UR59, 0x40000040 ;  /* 0x40000040003b7882 */ /* 0x000fe20000000000 */
[----:B------:R-:W-:-:S05]  /*4fd0*/  IMAD.MOV.U32 R56, RZ, RZ, 0x40 ;  /* 0x00000040ff387424 */ /* 0x000fca00078e00ff */
[----:B------:R-:W-:-:S04]  /*4fe0*/  SEL R59, R56, 0x3e, P1 ;  /* 0x0000003e383b7807 */ /* 0x000fc80000800000 */
        /* <DEDUP_REMOVED lines=10> */
[----:B------:R-:W-:-:S05]  /*5090*/  IMAD.U32 R59, RZ, RZ, UR60 ;  /* 0x0000003cff3b7e24 */ /* 0x000fca000f8e00ff */
[----:B------:R-:W-:-:S04]  /*50a0*/  IADD3 R58, -R58, 0x40, R59 ;  /* 0x000000403a3a7810 */ /* 0x000fc80007ffe13b */
[C---:B------:R-:W-:Y:S02]  /*50b0*/  ISETP.GT.AND P1, PT, R58.reuse, RZ, PT ;  /* 0x000000ff3a00720c */ /* 0x040fe40003f24270 */
[C---:B------:R-:W-:Y:S02]  /*50c0*/  ISETP.GT.AND P2, PT, R58.reuse, 0x1, PT ;  /* 0x000000013a00780c */ /* 0x040fe40003f44270 */
[C---:B------:R-:W-:Y:S02]  /*50d0*/  ISETP.GT.AND P3, PT, R58.reuse, 0x8, PT ;  /* 0x000000083a00780c */ /* 0x040fe40003f64270 */
[C---:B------:R-:W-:Y:S02]  /*50e0*/  ISETP.GT.AND P4, PT, R58.reuse, 0x9, PT ;  /* 0x000000093a00780c */ /* 0x040fe40003f84270 */
[C---:B------:R-:W-:Y:S02]  /*50f0*/  ISETP.GT.AND P5, PT, R58.reuse, 0x10, PT ;  /* 0x000000103a00780c */ /* 0x040fe40003fa4270 */
[----:B------:R-:W-:Y:S01]  /*5100*/  ISETP.GT.AND P6, PT, R58, 0x11, PT ;  /* 0x000000113a00780c */ /* 0x000fe20003fc4270 */
[----:B------:R-:W-:-:S02]  /*5110*/  WARPGROUP.DEPBAR.LE gsb0, 0x0 ;  /* 0x00008000000079c5 */ /* 0x000fc40000010000 */
        /* <DEDUP_REMOVED lines=9> */
[----:B------:R-:W0:Y:S01]  /*51b0*/  MUFU.TANH R24, R24 ;  /* 0x0000001800187308 */ /* 0x000e220000002400 */
[----:B------:R-:W-:Y:S01]  /*51c0*/  FMUL.FTZ R33, R33, UR6 ;  /* 0x0000000621217c20 */ /* 0x000fe20008410000 */
        /* <DEDUP_REMOVED lines=15> */
[----:B0-----:R-:W-:Y:S01]  /*52c0*/  FSEL R24, R24, -INF , P1 ;  /* 0xff80000018187808 */ /* 0x001fe20000800000 */
[----:B------:R-:W-:Y:S01]  /*52d0*/  FMUL.FTZ R48, R48, UR6 ;  /* 0x0000000630307c20 */ /* 0x000fe20008410000 */
[----:B------:R-:W-:Y:S01]  /*52e0*/  FMUL.FTZ R42, R42, UR6 ;  /* 0x000000062a2a7c20 */ /* 0x000fe20008410000 */
[----:B------:R-:W-:Y:S01]  /*52f0*/  FMUL.FTZ R49, R49, UR6 ;  /* 0x0000000631317c20 */ /* 0x000fe20008410000 */
[----:B------:R-:W-:Y:S01]  /*5300*/  FMUL.FTZ R43, R43, UR6 ;  /* 0x000000062b2b7c20 */ /* 0x000fe20008410000 */
[----:B------:R-:W-:Y:S01]  /*5310*/  FMUL.FTZ R52, R52, UR6 ;  /* 0x0000000634347c20 */ /* 0x000fe20008410000 */
[----:B------:R-:W-:Y:S01]  /*5320*/  FMUL.FTZ R53, R53, UR6 ;  /* 0x0000000635357c20 */ /* 0x000fe20008410000 */
[----:B------:R-:W0:Y:S01]  /*5330*/  MUFU.TANH R29, R29 ;  /* 0x0000001d001d7308 */ /* 0x000e220000002400 */
[----:B-1----:R-:W-:Y:S01]  /*5340*/  FSEL R25, R25, -INF , P2 ;  /* 0xff80000019197808 */ /* 0x002fe20001000000 */
[----:B------:R-:W-:Y:S01]  /*5350*/  FMUL.FTZ R46, R46, UR6 ;  /* 0x000000062e2e7c20 */ /* 0x000fe20008410000 */
[----:B------:R-:W-:Y:S01]  /*5360*/  FMUL.FTZ R47, R47, UR6 ;  /* 0x000000062f2f7c20 */ /* 0x000fe20008410000 */
[----:B------:R-:W-:Y:S01]  /*5370*/  FMUL.FTZ R50, R50, UR6 ;  /* 0x0000000632327c20 */ /* 0x000fe20008410000 */
[----:B------:R-:W-:Y:S01]  /*5380*/  FMNMX.FTZ R59, R24, R25, !PT ;  /* 0x00000019183b7209 */ /* 0x000fe20007810000 */
[----:B------:R-:W-:Y:S01]  /*5390*/  FMUL.FTZ R51, R51, UR6 ;  /* 0x0000000633337c20 */ /* 0x000fe20008410000 */
[----:B------:R-:W-:Y:S01]  /*53a0*/  FMUL.FTZ R54, R54, UR6 ;  /* 0x0000000636367c20 */ /* 0x000fe20008410000 */
[----:B------:R-:W1:Y:S01]  /*53b0*/  MUFU.TANH R32, R32 ;  /* 0x0000002000207308 */ /* 0x000e620000002400 */
[----:B--2---:R-:W-:Y:S01]  /*53c0*/  FSEL R28, R28, -INF , P3 ;  /* 0xff8000001c1c7808 */ /* 0x004fe20001800000 */
[----:B------:R-:W-:Y:S01]  /*53d0*/  FMUL.FTZ R55, R55, UR6 ;  /* 0x0000000637377c20 */ /* 0x000fe20008410000 */
[----:B------:R-:W-:-:S02]  /*53e0*/  ULDC UR6, c[0x0][0xa80] ;  /* 0x0002a00000067ab9 */ /* 0x000fc40000000800 */
[----:B------:R-:W-:-:S03]  /*53f0*/  FMNMX.FTZ R60, R28, R59, !PT ;  /* 0x0000003b1c3c7209 */ /* 0x000fc60007810000 */
[----:B------:R-:W2:Y:S01]  /*5400*/  MUFU.TANH R26, R26 ;  /* 0x0000001a001a7308 */ /* 0x000ea20000002400 */
[----:B0-----:R-:W-:-:S04]  /*5410*/  FSEL R29, R29, -INF , P4 ;  /* 0xff8000001d1d7808 */ /* 0x001fc80002000000 */
[----:B------:R-:W-:-:S03]  /*5420*/  FMNMX.FTZ R59, R29, R60, !PT ;  /* 0x0000003c1d3b7209 */ /* 0x000fc60007810000 */
[----:B------:R-:W0:Y:S01]  /*5430*/  MUFU.TANH R33, R33 ;  /* 0x0000002100217308 */ /* 0x000e220000002400 */
[----:B-1----:R-:W-:-:S04]  /*5440*/  FSEL R32, R32, -INF , P5 ;  /* 0xff80000020207808 */ /* 0x002fc80002800000 */
[----:B------:R-:W-:-:S03]  /*5450*/  FMNMX.FTZ R60, R32, R59, !PT ;  /* 0x0000003b203c7209 */ /* 0x000fc60007810000 */
[----:B------:R-:W1:Y:S01]  /*5460*/  MUFU.TANH R27, R27 ;  /* 0x0000001b001b7308 */ /* 0x000e620000002400 */
[----:B--2---:R-:W-:Y:S02]  /*5470*/  FSEL R26, R26, -INF , P1 ;  /* 0xff8000001a1a7808 */ /* 0x004fe40000800000 */
[----:B------:R-:W-:-:S05]  /*5480*/  ISETP.GT.AND P1, PT, R58, 0x18, PT ;  /* 0x000000183a00780c */ /* 0x000fca0003f24270 */
[----:B------:R-:W2:Y:S01]  /*5490*/  MUFU.TANH R36, R36 ;  /* 0x0000002400247308 */ /* 0x000ea20000002400 */
[----:B0-----:R-:W-:-:S04]  /*54a0*/  FSEL R33, R33, -INF , P6 ;  /* 0xff80000021217808 */ /* 0x001fc80003000000 */
[----:B------:R-:W-:-:S03]  /*54b0*/  FMNMX.FTZ R59, R33, R60, !PT ;  /* 0x0000003c213b7209 */ /* 0x000fc60007810000 */
[----:B------:R-:W0:Y:S01]  /*54c0*/  MUFU.TANH R30, R30 ;  /* 0x0000001e001e7308 */ /* 0x000e220000002400 */
[----:B-1----:R-:W-:Y:S02]  /*54d0*/  FSEL R27, R27, -INF , P2 ;  /* 0xff8000001b1b7808 */ /* 0x002fe40001000000 */
[----:B------:R-:W-:-:S05]  /*54e0*/  ISETP.GT.AND P2, PT, R58, 0x19, PT ;  /* 0x000000193a00780c */ /* 0x000fca0003f44270 */
[----:B------:R-:W1:Y:S01]  /*54f0*/  MUFU.TANH R37, R37 ;  /* 0x0000002500257308 */ /* 0x000e620000002400 */
[----:B--2---:R-:W-:-:S04]  /*5500*/  FSEL R36, R36, -INF , P1 ;  /* 0xff80000024247808 */ /* 0x004fc80000800000 */
[----:B------:R-:W-:-:S03]  /*5510*/  FMNMX.FTZ R60, R36, R59, !PT ;  /* 0x0000003b243c7209 */ /* 0x000fc60007810000 */
[----:B------:R-:W2:Y:S01]  /*5520*/  MUFU.TANH R31, R31 ;  /* 0x0000001f001f7308 */ /* 0x000ea20000002400 */
[----:B0-----:R-:W-:Y:S02]  /*5530*/  FSEL R30, R30, -INF , P3 ;  /* 0xff8000001e1e7808 */ /* 0x001fe40001800000 */
[----:B------:R-:W-:-:S05]  /*5540*/  ISETP.GT.AND P3, PT, R58, 0x20, PT ;  /* 0x000000203a00780c */ /* 0x000fca0003f64270 */
        /* <DEDUP_REMOVED lines=46> */
[----:B-1----:R-:W-:-:S04]  /*5830*/  FSEL R53, R53, -INF , P4 ;  /* 0xff80000035357808 */ /* 0x002fc80002000000 */
[----:B------:R-:W-:-:S03]  /*5840*/  FMNMX.FTZ R60, R53, R58, !PT ;  /* 0x0000003a353c7209 */ /* 0x000fc60007810000 */
[----:B------:R-:W1:Y:S01]  /*5850*/  MUFU.TANH R50, R50 ;  /* 0x0000003200327308 */ /* 0x000e620000002400 */
[----:B--2---:R-:W-:Y:S01]  /*5860*/  FSEL R46, R46, -INF , P5 ;  /* 0xff8000002e2e7808 */ /* 0x004fe20002800000 */
[----:B------:R-:W2:Y:S06]  /*5870*/  SHFL.BFLY PT, R59, R60, 0x2, 0x1f ;  /* 0x0c401f003c3b7f89 */ /* 0x000eac00000e0000 */
[----:B------:R-:W3:Y:S01]  /*5880*/  MUFU.TANH R51, R51 ;  /* 0x0000003300337308 */ /* 0x000ee20000002400 */
[----:B0-----:R-:W-:-:S07]  /*5890*/  FSEL R47, R47, -INF , P6 ;  /* 0xff8000002f2f7808 */ /* 0x001fce0003000000 */
[----:B------:R-:W0:Y:S01]  /*58a0*/  MUFU.TANH R54, R54 ;  /* 0x0000003600367308 */ /* 0x000e220000002400 */
[----:B-1----:R-:W-:-:S07]  /*58b0*/  FSEL R50, R50, -INF , P1 ;  /* 0xff80000032327808 */ /* 0x002fce0000800000 */
[----:B------:R-:W1:Y:S01]  /*58c0*/  MUFU.TANH R55, R55 ;  /* 0x0000003700377308 */ /* 0x000e620000002400 */
[----:B---3--:R-:W-:Y:S02]  /*58d0*/  FSEL R51, R51, -INF , P2 ;  /* 0xff80000033337808 */ /* 0x008fe40001000000 */
[----:B--2---:R-:W-:Y:S02]  /*58e0*/  FMNMX.FTZ R186, R60, R59, !PT ;  /* 0x0000003b3cba7209 */ /* 0x004fe40007810000 */
[----:B------:R-:W-:-:S03]  /*58f0*/  FMNMX.FTZ R59, R26, R27, !PT ;  /* 0x0000001b1a3b7209 */ /* 0x000fc60007810000 */
[----:B------:R-:W2:Y:S01]  /*5900*/  SHFL.BFLY PT, R61, R186, 0x1, 0x1f ;  /* 0x0c201f00ba3d7f89 */ /* 0x000ea200000e0000 */
[----:B------:R-:W-:Y:S02]  /*5910*/  FMNMX.FTZ R58, R30, R59, !PT ;  /* 0x0000003b1e3a7209 */ /* 0x000fe40007810000 */
[----:B0-----:R-:W-:Y:S02]  /*5920*/  FSEL R54, R54, -INF , P3 ;  /* 0xff80000036367808 */ /* 0x001fe40001800000 */
[----:B------:R-:W-:-:S04]  /*5930*/  FMNMX.FTZ R59, R31, R58, !PT ;  /* 0x0000003a1f3b7209 */ /* 0x000fc80007810000 */
[----:B------:R-:W-:Y:S02]  /*5940*/  FMNMX.FTZ R58, R34, R59, !PT ;  /* 0x0000003b223a7209 */ /* 0x000fe40007810000 */
[----:B-1----:R-:W-:Y:S02]  /*5950*/  FSEL R55, R55, -INF , P4 ;  /* 0xff80000037377808 */ /* 0x002fe40002000000 */
[----:B------:R-:W-:-:S04]  /*5960*/  FMNMX.FTZ R59, R35, R58, !PT ;  /* 0x0000003a233b7209 */ /* 0x000fc80007810000 */
[----:B------:R-:W-:-:S04]  /*5970*/  FMNMX.FTZ R58, R38, R59, !PT ;  /* 0x0000003b263a7209 */ /* 0x000fc80007810000 */
[----:B------:R-:W-:Y:S02]  /*5980*/  FMNMX.FTZ R59, R39, R58, !PT ;  /* 0x0000003a273b7209 */ /* 0x000fe40007810000 */
[----:B--2---:R-:W-:Y:S02]  /*5990*/  FMNMX.FTZ R186, R186, R61, !PT ;  /* 0x0000003dbaba7209 */ /* 0x004fe40007810000 */
[----:B------:R-:W-:Y:S02]  /*59a0*/  FMNMX.FTZ R58, R42, R59, !PT ;  /* 0x0000003b2a3a7209 */ /* 0x000fe40007810000 */
[C---:B------:R-:W-:Y:S01]  /*59b0*/  FSETP.NEU.FTZ.AND P5, PT, R186.reuse, -INF , PT ;  /* 0xff800000ba00780b */ /* 0x040fe20003fbd000 */
[----:B------:R-:W-:Y:S01]  /*59c0*/  FMUL.FTZ R60, R186, UR6 ;  /* 0x00000006ba3c7c20 */ /* 0x000fe20008410000 */
[----:B------:R-:W-:-:S04]  /*59d0*/  FMNMX.FTZ R59, R43, R58, !PT ;  /* 0x0000003a2b3b7209 */ /* 0x000fc80007810000 */
[----:B------:R-:W-:Y:S02]  /*59e0*/  FMNMX.FTZ R58, R46, R59, !PT ;  /* 0x0000003b2e3a7209 */ /* 0x000fe40007810000 */
[----:B------:R-:W-:Y:S02]  /*59f0*/  FSEL R60, R60, RZ, P5 ;  /* 0x000000ff3c3c7208 */ /* 0x000fe40002800000 */
[----:B------:R-:W-:-:S03]  /*5a00*/  FMNMX.FTZ R59, R47, R58, !PT ;  /* 0x0000003a2f3b7209 */ /* 0x000fc60007810000 */
[--C-:B------:R-:W-:Y:S01]  /*5a10*/  FFMA.FTZ R168, R24, UR6, -R60.reuse ;  /* 0x0000000618a87c23 */ /* 0x100fe2000801083c */
[----:B------:R-:W-:Y:S01]  /*5a20*/  FMNMX.FTZ R24, R50, R59, !PT ;  /* 0x0000003b32187209 */ /* 0x000fe20007810000 */
[--C-:B------:R-:W-:Y:S01]  /*5a30*/  FFMA.FTZ R169, R25, UR6, -R60.reuse ;  /* 0x0000000619a97c23 */ /* 0x100fe2000801083c */
[--C-:B------:R-:W-:Y:S01]  /*5a40*/  FFMA.FTZ R171, R29, UR6, -R60.reuse ;  /* 0x000000061dab7c23 */ /* 0x100fe2000801083c */
        /* <DEDUP_REMOVED lines=13> */
[--C-:B------:R-:W-:Y:S01]  /*5b20*/  FFMA.FTZ R181, R49, UR6, -R60.reuse ;  /* 0x0000000631b57c23 */ /* 0x100fe2000801083c */
[----:B------:R-:W0:Y:S01]  /*5b30*/  SHFL.BFLY PT, R25, R24, 0x2, 0x1f ;  /* 0x0c401f0018197f89 */ /* 0x000e2200000e0000 */
[--C-:B------:R-:W-:Y:S01]  /*5b40*/  FFMA.FTZ R182, R52, UR6, -R60.reuse ;  /* 0x0000000634b67c23 */ /* 0x100fe2000801083c */
[----:B------:R-:W-:Y:S01]  /*5b50*/  FFMA.FTZ R193, R53, UR6, -R60 ;  /* 0x0000000635c17c23 */ /* 0x000fe2000801083c */
[----:B------:R-:W-:Y:S08]  /*5b60*/  MUFU.EX2 R168, R168 ;  /* 0x000000a800a87308 */ /* 0x000ff00000000800 */
[----:B------:R-:W-:Y:S08]  /*5b70*/  MUFU.EX2 R169, R169 ;  /* 0x000000a900a97308 */ /* 0x000ff00000000800 */
[----:B------:R-:W-:Y:S01]  /*5b80*/  MUFU.EX2 R170, R170 ;  /* 0x000000aa00aa7308 */ /* 0x000fe20000000800 */
[----:B0-----:R-:W-:-:S07]  /*5b90*/  FMNMX.FTZ R25, R24, R25, !PT ;  /* 0x0000001918197209 */ /* 0x001fce0007810000 */
[----:B------:R-:W0:Y:S01]  /*5ba0*/  MUFU.EX2 R171, R171 ;  /* 0x000000ab00ab7308 */ /* 0x000e220000000800 */
[----:B------:R-:W1:Y:S07]  /*5bb0*/  SHFL.BFLY PT, R24, R25, 0x1, 0x1f ;  /* 0x0c201f0019187f89 */ /* 0x000e6e00000e0000 */
[----:B------:R-:W-:Y:S08]  /*5bc0*/  MUFU.EX2 R172, R172 ;  /* 0x000000ac00ac7308 */ /* 0x000ff00000000800 */
[----:B------:R-:W2:Y:S01]  /*5bd0*/  MUFU.EX2 R173, R173 ;  /* 0x000000ad00ad7308 */ /* 0x000ea20000000800 */
[----:B0-----:R-:W-:-:S07]  /*5be0*/  F2FP.F16.F32.PACK_AB R154, R171, R170 ;  /* 0x000000aaab9a723e */ /* 0x001fce00000000ff */
[----:B------:R-:W-:Y:S01]  /*5bf0*/  MUFU.EX2 R174, R174 ;  /* 0x000000ae00ae7308 */ /* 0x000fe20000000800 */
[----:B-1----:R-:W-:-:S04]  /*5c00*/  FMNMX.FTZ R187, R25, R24, !PT ;  /* 0x0000001819bb7209 */ /* 0x002fc80007810000 */
[C---:B------:R-:W-:Y:S01]  /*5c10*/  FSETP.NEU.FTZ.AND P1, PT, R187.reuse, -INF , PT ;  /* 0xff800000bb00780b */ /* 0x040fe20003f3d000 */
[----:B------:R-:W-:Y:S02]  /*5c20*/  FMUL.FTZ R24, R187, UR6 ;  /* 0x00000006bb187c20 */ /* 0x000fe40008410000 */
[----:B------:R-:W0:Y:S01]  /*5c30*/  MUFU.EX2 R175, R175 ;  /* 0x000000af00af7308 */ /* 0x000e220000000800 */
[----:B--2---:R-:W-:Y:S02]  /*5c40*/  F2FP.F16.F32.PACK_AB R156, R173, R172 ;  /* 0x000000acad9c723e */ /* 0x004fe400000000ff */
[----:B------:R-:W-:Y:S02]  /*5c50*/  FSEL R29, R24, RZ, P1 ;  /* 0x000000ff181d7208 */ /* 0x000fe40000800000 */
[CC--:B------:R-:W-:Y:S02]  /*5c60*/  LEA.HI R24, R57.reuse, R152.reuse, RZ, 0x4 ;  /* 0x0000009839187211 */ /* 0x0c0fe400078f20ff */
[----:B------:R-:W-:Y:S01]  /*5c70*/  LEA.HI R57, R57, R152, RZ, 0x5 ;  /* 0x0000009839397211 */ /* 0x000fe200078f28ff */
[--C-:B------:R-:W-:Y:S01]  /*5c80*/  FFMA.FTZ R183, R26, UR6, -R29.reuse ;  /* 0x000000061ab77c23 */ /* 0x100fe2000801081d */
[----:B------:R-:W-:Y:S01]  /*5c90*/  LOP3.LUT R25, R24, 0xfffffff0, RZ, 0xc0, !PT ;  /* 0xfffffff018197812 */ /* 0x000fe200078ec0ff */
[----:B------:R-:W-:Y:S01]  /*5ca0*/  FFMA.FTZ R194, R27, UR6, -R29 ;  /* 0x000000061bc27c23 */ /* 0x000fe2000801081d */
[----:B------:R-:W-:Y:S01]  /*5cb0*/  SHF.R.U32.HI R24, RZ, 0x1, R24 ;  /* 0x00000001ff187819 */ /* 0x000fe20000011618 */
[----:B------:R-:W-:Y:S01]  /*5cc0*/  IMAD.SHL.U32 R57, R57, 0x20, RZ ;  /* 0x0000002039397824 */ /* 0x000fe200078e00ff */
[----:B------:R-:W-:Y:S01]  /*5cd0*/  ISETP.NE.AND P1, PT, R65, RZ, PT ;  /* 0x000000ff4100720c */ /* 0x000fe20003f25270 */
[----:B------:R-:W-:-:S02]  /*5ce0*/  IMAD.IADD R25, R152, 0x1, -R25 ;  /* 0x0000000198197824 */ /* 0x000fc400078e0a19 */
[--C-:B------:R-:W-:Y:S01]  /*5cf0*/  FFMA.FTZ R195, R30, UR6, -R29.reuse ;  /* 0x000000061ec37c23 */ /* 0x100fe2000801081d */
[--C-:B------:R-:W-:Y:S01]  /*5d00*/  FFMA.FTZ R196, R31, UR6, -R29.reuse ;  /* 0x000000061fc47c23 */ /* 0x100fe2000801081d */
[----:B------:R-:W-:Y:S01]  /*5d10*/  LOP3.LUT R57, R57, 0x7ffffc00, RZ, 0xc0, !PT ;  /* 0x7ffffc0039397812 */ /* 0x000fe200078ec0ff */
[----:B------:R-:W-:Y:S01]  /*5d20*/  FFMA.FTZ R197, R34, UR6, -R29 ;  /* 0x0000000622c57c23 */ /* 0x000fe2000801081d */
[----:B------:R-:W-:Y:S01]  /*5d30*/  SHF.R.S32.HI R26, RZ, 0x1f, R25 ;  /* 0x0000001fff1a7819 */ /* 0x000fe20000011419 */
[--C-:B------:R-:W-:Y:S01]  /*5d40*/  FFMA.FTZ R198, R35, UR6, -R29.reuse ;  /* 0x0000000623c67c23 */ /* 0x100fe2000801081d */
[--C-:B------:R-:W-:Y:S01]  /*5d50*/  FFMA.FTZ R199, R38, UR6, -R29.reuse ;  /* 0x0000000626c77c23 */ /* 0x100fe2000801081d */
[--C-:B------:R-:W-:Y:S01]  /*5d60*/  FFMA.FTZ R200, R39, UR6, -R29.reuse ;  /* 0x0000000627c87c23 */ /* 0x100fe2000801081d */
[----:B------:R-:W-:Y:S01]  /*5d70*/  LEA.HI R26, R26, R25, RZ, 0x3 ;  /* 0x000000191a1a7211 */ /* 0x000fe200078f18ff */
[--C-:B------:R-:W-:Y:S01]  /*5d80*/  FFMA.FTZ R201, R42, UR6, -R29.reuse ;  /* 0x000000062ac97c23 */ /* 0x100fe2000801081d */
[--C-:B------:R-:W-:Y:S01]  /*5d90*/  FFMA.FTZ R202, R43, UR6, -R29.reuse ;  /* 0x000000062bca7c23 */ /* 0x100fe2000801081d */
[----:B------:R-:W-:Y:S01]  /*5da0*/  FFMA.FTZ R203, R46, UR6, -R29 ;  /* 0x000000062ecb7c23 */ /* 0x000fe2000801081d */
[C---:B------:R-:W-:Y:S01]  /*5db0*/  LOP3.LUT R28, R26.reuse, 0xfffffff8, RZ, 0xc0, !PT ;  /* 0xfffffff81a1c7812 */ /* 0x040fe200078ec0ff */
[----:B------:R-:W-:-:S02]  /*5dc0*/  IMAD.SHL.U32 R26, R26, 0x40, RZ ;  /* 0x000000401a1a7824 */ /* 0x000fc400078e00ff */
[--C-:B------:R-:W-:Y:S01]  /*5dd0*/  FFMA.FTZ R204, R47, UR6, -R29.reuse ;  /* 0x000000062fcc7c23 */ /* 0x100fe2000801081d */
[--C-:B------:R-:W-:Y:S01]  /*5de0*/  FFMA.FTZ R205, R50, UR6, -R29.reuse ;  /* 0x0000000632cd7c23 */ /* 0x100fe2000801081d */
[--C-:B------:R-:W-:Y:S01]  /*5df0*/  FFMA.FTZ R206, R51, UR6, -R29.reuse ;  /* 0x0000000633ce7c23 */ /* 0x100fe2000801081d */
[----:B------:R-:W-:Y:S01]  /*5e00*/  IMAD.IADD R28, R25, 0x1, -R28 ;  /* 0x00000001191c7824 */ /* 0x000fe200078e0a1c */
[----:B------:R-:W-:Y:S01]  /*5e10*/  LOP3.LUT R26, R26, 0x7ffffe00, RZ, 0xc0, !PT ;  /* 0x7ffffe001a1a7812 */ /* 0x000fe200078ec0ff */
[--C-:B------:R-:W-:Y:S01]  /*5e20*/  FFMA.FTZ R207, R54, UR6, -R29.reuse ;  /* 0x0000000636cf7c23 */ /* 0x100fe2000801081d */
[----:B------:R-:W-:Y:S01]  /*5e30*/  FFMA.FTZ R208, R55, UR6, -R29 ;  /* 0x0000000637d07c23 */ /* 0x000fe2000801081d */
[C---:B------:R-:W-:Y:S01]  /*5e40*/  IMAD.SHL.U32 R25, R28.reuse, 0x40, RZ ;  /* 0x000000401c197824 */ /* 0x040fe200078e00ff */
[----:B------:R-:W-:Y:S01]  /*5e50*/  MUFU.EX2 R183, R183 ;  /* 0x000000b700b77308 */ /* 0x000fe20000000800 */
[C---:B------:R-:W-:Y:S02]  /*5e60*/  LOP3.LUT P3, RZ, R28.reuse, 0x2, RZ, 0xc0, !PT ;  /* 0x000000021cff7812 */ /* 0x040fe4000786c0ff */
[----:B------:R-:W-:-:S02]  /*5e70*/  LOP3.LUT P2, RZ, R28, 0x4, RZ, 0xc0, !PT ;  /* 0x000000041cff7812 */ /* 0x000fc4000784c0ff */
[----:B------:R-:W-:Y:S02]  /*5e80*/  LOP3.LUT R25, R25, 0x1c0, RZ, 0xc0, !PT ;  /* 0x000001c019197812 */ /* 0x000fe400078ec0ff */
[----:B------:R-:W-:Y:S01]  /*5e90*/  SEL R56, R56, 0xffffffc0, !P2 ;  /* 0xffffffc038387807 */ /* 0x000fe20005000000 */
[----:B------:R-:W1:Y:S01]  /*5ea0*/  MUFU.EX2 R194, R194 ;  /* 0x000000c200c27308 */ /* 0x000e620000000800 */
[----:B------:R-:W-:Y:S02]  /*5eb0*/  LOP3.LUT R24, R25, 0x8, R24, 0xf8, !PT ;  /* 0x0000000819187812 */ /* 0x000fe400078ef818 */
[----:B------:R-:W-:Y:S02]  /*5ec0*/  SHF.R.U32.HI R25, RZ, 0x3, R25 ;  /* 0x00000003ff197819 */ /* 0x000fe40000011619 */
[----:B------:R-:W-:Y:S01]  /*5ed0*/  F2FP.F16.F32.PACK_AB R152, R169, R168 ;  /* 0x000000a8a998723e */ /* 0x000fe200000000ff */
[----:B------:R-:W-:Y:S01]  /*5ee0*/  FADD.FTZ R169, R168, R169 ;  /* 0x000000a9a8a97221 */ /* 0x000fe20000010000 */
[----:B------:R-:W-:Y:S01]  /*5ef0*/  LOP3.LUT R24, R24, R25, RZ, 0x3c, !PT ;  /* 0x0000001918187212 */ /* 0x000fe200078e3cff */
[----:B------:R-:W-:Y:S01]  /*5f00*/  MUFU.EX2 R195, R195 ;  /* 0x000000c300c37308 */ /* 0x000fe20000000800 */
[----:B0-----:R-:W-:Y:S01]  /*5f10*/  F2FP.F16.F32.PACK_AB R158, R175, R174 ;  /* 0x000000aeaf9e723e */ /* 0x001fe200000000ff */
[----:B------:R-:W-:Y:S01]  /*5f20*/  FADD.FTZ R170, R170, R169 ;  /* 0x000000a9aaaa7221 */ /* 0x000fe20000010000 */
[----:B------:R-:W-:Y:S01]  /*5f30*/  IADD3 R57, R24, R26, R57 ;  /* 0x0000001a18397210 */ /* 0x000fe20007ffe039 */
[----:B------:R-:W-:Y:S01]  /*5f40*/  @!P1 VIADD R24, R184, 0x38840 ;  /* 0x00038840b8189836 */ /* 0x000fe20000000000 */
[----:B------:R-:W-:Y:S01]  /*5f50*/  PLOP3.LUT P2, PT, PT, PT, UP0, 0x80, 0x0 ;  /* 0x000000000000781c */ /* 0x000fe20003f4f008 */
[----:B------:R-:W-:-:S02]  /*5f60*/  FADD.FTZ R171, R171, R170 ;  /* 0x000000aaabab7221 */ /* 0x000fc40000010000 */
[----:B------:R-:W0:Y:S01]  /*5f70*/  MUFU.EX2 R196, R196 ;  /* 0x000000c400c47308 */ /* 0x000e220000000800 */
[----:B------:R-:W-:Y:S01]  /*5f80*/  @!P1 PRMT R24, RZ, 0x654, R24 ;  /* 0x00000654ff189816 */ /* 0x000fe20000000018 */
[----:B------:R-:W-:Y:S01]  /*5f90*/  IMAD R189, R57, 0x2, R184 ;  /* 0x0000000239bd7824 */ /* 0x000fe200078e02b8 */
[----:B-1----:R-:W-:Y:S01]  /*5fa0*/  F2FP.F16.F32.PACK_AB R153, R194, R183 ;  /* 0x000000b7c299723e */ /* 0x002fe200000000ff */
[----:B------:R-:W-:Y:S01]  /*5fb0*/  FADD.FTZ R194, R183, R194 ;  /* 0x000000c2b7c27221 */ /* 0x000fe20000010000 */
[----:B------:R1:W-:Y:S01]  /*5fc0*/  @!P1 SYNCS.ARRIVE.TRANS64.RED.A1T0 RZ, [R24+URZ], RZ ;  /* 0x000000ff18ff99a7 */ /* 0x0003e2000810043f */
[C---:B------:R-:W-:Y:S02]  /*5fd0*/  VIADD R191, R189.reuse, 0x36400 ;  /* 0x00036400bdbf7836 */ /* 0x040fe40000000000 */
[----:B------:R-:W-:Y:S01]  /*5fe0*/  FADD.FTZ R172, R172, R171 ;  /* 0x000000abacac7221 */ /* 0x000fe20000010000 */
[----:B------:R-:W-:Y:S01]  /*5ff0*/  MUFU.EX2 R197, R197 ;  /* 0x000000c500c57308 */ /* 0x000fe20000000800 */
[----:B------:R-:W-:-:S02]  /*6000*/  VIADD R190, R189, 0x36420 ;  /* 0x00036420bdbe7836 */ /* 0x000fc40000000000 */
[----:B------:R-:W-:Y:S02]  /*6010*/  @P3 VIADD R190, R191, 0xffffffe0 ;  /* 0xffffffe0bfbe3836 */ /* 0x000fe40000000000 */
[----:B------:R-:W-:Y:S01]  /*6020*/  FADD.FTZ R173, R173, R172 ;  /* 0x000000acadad7221 */ /* 0x000fe20000010000 */
[----:B------:R-:W-:Y:S02]  /*6030*/  IMAD.IADD R191, R191, 0x1, R56 ;  /* 0x00000001bfbf7824 */ /* 0x000fe400078e0238 */
[----:B------:R-:W-:Y:S01]  /*6040*/  IMAD.IADD R192, R56, 0x1, R190 ;  /* 0x0000000138c07824 */ /* 0x000fe200078e02be */
[----:B------:R-:W2:Y:S01]  /*6050*/  MUFU.EX2 R198, R198 ;  /* 0x000000c600c67308 */ /* 0x000ea20000000800 */
[----:B0-----:R-:W-:Y:S01]  /*6060*/  F2FP.F16.F32.PACK_AB R155, R196, R195 ;  /* 0x000000c3c49b723e */ /* 0x001fe200000000ff */
[----:B------:R-:W-:Y:S01]  /*6070*/  BAR.SYNC.DEFER_BLOCKING 0xf, 0x100 ;  /* 0x03c4000000007b1d */ /* 0x000fe20000010000 */
[----:B------:R-:W-:Y:S01]  /*6080*/  FADD.FTZ R195, R195, R194 ;  /* 0x000000c2c3c37221 */ /* 0x000fe20000010000 */
[----:B------:R-:W-:-:S03]  /*6090*/  FADD.FTZ R174, R174, R173 ;  /* 0x000000adaeae7221 */ /* 0x000fc60000010000 */
[----:B------:R-:W-:Y:S01]  /*60a0*/  FADD.FTZ R196, R196, R195 ;  /* 0x000000c3c4c47221 */ /* 0x000fe20000010000 */
[----:B------:R-:W-:Y:S01]  /*60b0*/  MUFU.EX2 R199, R199 ;  /* 0x000000c700c77308 */ /* 0x000fe20000000800 */
[----:B------:R-:W-:-:S07]  /*60c0*/  FADD.FTZ R175, R175, R174 ;  /* 0x000000aeafaf7221 */ /* 0x000fce0000010000 */
[----:B------:R-:W0:Y:S01]  /*60d0*/  MUFU.EX2 R200, R200 ;  /* 0x000000c800c87308 */ /* 0x000e220000000800 */
[----:B--2---:R-:W-:Y:S01]  /*60e0*/  F2FP.F16.F32.PACK_AB R157, R198, R197 ;  /* 0x000000c5c69d723e */ /* 0x004fe200000000ff */
[----:B------:R-:W-:-:S04]  /*60f0*/  FADD.FTZ R197, R197, R196 ;  /* 0x000000c4c5c57221 */ /* 0x000fc80000010000 */
[----:B------:R-:W-:Y:S02]  /*6100*/  FADD.FTZ R198, R198, R197 ;  /* 0x000000c5c6c67221 */ /* 0x000fe40000010000 */
[----:B------:R-:W-:Y:S01]  /*6110*/  MUFU.EX2 R176, R176 ;  /* 0x000000b000b07308 */ /* 0x000fe20000000800 */
[----:B------:R2:W-:Y:S07]  /*6120*/  STSM.16.M88.4 [R189+0x36400], R152 ;  /* 0x03640098bd007844 */ /* 0x0005ee0000000200 */
[----:B------:R-:W3:Y:S01]  /*6130*/  MUFU.EX2 R177, R177 ;  /* 0x000000b100b17308 */ /* 0x000ee20000000800 */
[----:B0-----:R-:W-:Y:S01]  /*6140*/  F2FP.F16.F32.PACK_AB R159, R200, R199 ;  /* 0x000000c7c89f723e */ /* 0x001fe200000000ff */
[----:B------:R-:W-:-:S04]  /*6150*/  FADD.FTZ R199, R199, R198 ;  /* 0x000000c6c7c77221 */ /* 0x000fc80000010000 */
[----:B------:R0:W-:Y:S01]  /*6160*/  STSM.16.M88.4 [R190], R156 ;  /* 0x0000009cbe007844 */ /* 0x0001e20000000200 */
[----:B------:R-:W-:Y:S01]  /*6170*/  FADD.FTZ R200, R200, R199 ;  /* 0x000000c7c8c87221 */ /* 0x000fe20000010000 */
[----:B------:R-:W-:Y:S08]  /*6180*/  MUFU.EX2 R178, R178 ;  /* 0x000000b200b27308 */ /* 0x000ff00000000800 */
[----:B------:R-:W4:Y:S01]  /*6190*/  MUFU.EX2 R179, R179 ;  /* 0x000000b300b37308 */ /* 0x000f220000000800 */
[----:B---3--:R-:W-:Y:S01]  /*61a0*/  F2FP.F16.F32.PACK_AB R160, R177, R176 ;  /* 0x000000b0b1a0723e */ /* 0x008fe200000000ff */
[----:B------:R-:W-:-:S04]  /*61b0*/  FADD.FTZ R176, R176, R175 ;  /* 0x000000afb0b07221 */ /* 0x000fc80000010000 */
[----:B------:R-:W-:Y:S02]  /*61c0*/  FADD.FTZ R177, R177, R176 ;  /* 0x000000b0b1b17221 */ /* 0x000fe40000010000 */
[----:B------:R-:W-:Y:S08]  /*61d0*/  MUFU.EX2 R201, R201 ;  /* 0x000000c900c97308 */ /* 0x000ff00000000800 */
[----:B------:R-:W3:Y:S01]  /*61e0*/  MUFU.EX2 R202, R202 ;  /* 0x000000ca00ca7308 */ /* 0x000ee20000000800 */
[----:B----4-:R-:W-:Y:S01]  /*61f0*/  F2FP.F16.F32.PACK_AB R162, R179, R178 ;  /* 0x000000b2b3a2723e */ /* 0x010fe200000000ff */
[----:B------:R-:W-:-:S04]  /*6200*/  FADD.FTZ R178, R178, R177 ;  /* 0x000000b1b2b27221 */ /* 0x000fc80000010000 */
[----:B------:R-:W-:Y:S02]  /*6210*/  FADD.FTZ R179, R179, R178 ;  /* 0x000000b2b3b37221 */ /* 0x000fe40000010000 */
        /* <DEDUP_REMOVED lines=25> */
[----:B------:R-:W-:Y:S01]  /*63b0*/  FADD.FTZ R206, R206, R205 ;  /* 0x000000cdcece7221 */ /* 0x000fe20000010000 */
[----:B----4-:R-:W-:-:S03]  /*63c0*/  F2FP.F16.F32.PACK_AB R167, R208, R207 ;  /* 0x000000cfd0a7723e */ /* 0x010fc600000000ff */
[----:B------:R-:W-:Y:S02]  /*63d0*/  FADD.FTZ R207, R207, R206 ;  /* 0x000000cecfcf7221 */ /* 0x000fe40000010000 */
[----:B------:R0:W-:Y:S01]  /*63e0*/  STSM.16.M88.4 [R192], R164 ;  /* 0x000000a4c0007844 */ /* 0x0001e20000000200 */
[----:B-1----:R-:W-:Y:S01]  /*63f0*/  WARPGROUP.ARRIVE ;  /* 0x00000000000079c5 */ /* 0x002fe20000000000 */
[----:B------:R-:W-:-:S05]  /*6400*/  FADD.FTZ R194, R208, R207 ;  /* 0x000000cfd0c27221 */ /* 0x000fca0000010000 */
[----:B------:R-:W-:Y:S01]  /*6410*/  HGMMA.64x256x16.F32 R24, R152, gdesc[UR8].tnspB, RZ, !UPT, gsb0 ;  /* 0x43e0000898187df0 */ /* 0x000fe2000c0008ff */
[----:B------:R-:W-:Y:S01]  /*6420*/  R2UR UR10, R209 ;  /* 0x00000000d10a72ca */ /* 0x000fe200000e0000 */
[----:B------:R-:W-:Y:S01]  /*6430*/  UMOV UR11, 0x40000040 ;  /* 0x40000040000b7882 */ /* 0x000fe20000000000 */
[C---:B------:R-:W-:Y:S01]  /*6440*/  VIADD R209, R188.reuse, 0x100 ;  /* 0x00000100bcd17836 */ /* 0x040fe20000000000 */
[----:B------:R-:W-:Y:S02]  /*6450*/  WARPGROUP.DEPBAR.LE gsb0, 0x0 ;  /* 0x00008000000079c5 */ /* 0x000fe40000010000 */
[----:B------:R-:W-:Y:S01]  /*6460*/  WARPGROUP.ARRIVE ;  /* 0x00000000000079c5 */ /* 0x000fe20000000000 */
[----:B--2---:R-:W-:-:S15]  /*6470*/  VIADD R152, R188, 0x180 ;  /* 0x00000180bc987836 */ /* 0x004fde0000000000 */
[----:B------:R-:W-:-:S06]  /*6480*/  NOP ;  /* 0x0000000000007918 */ /* 0x000fcc0000000000 */
[----:B------:R-:W-:Y:S01]  /*6490*/  HGMMA.64x256x16.F32 R24, R156, gdesc[UR8].tnspB, R24, gsb0 ;  /* 0x43e000089c187df0 */ /* 0x000fe20008000818 */
[----:B------:R-:W-:Y:S01]  /*64a0*/  R2UR UR10, R209 ;  /* 0x00000000d10a72ca */ /* 0x000fe200000e0000 */
[----:B------:R-:W-:Y:S01]  /*64b0*/  UMOV UR11, 0x40000040 ;  /* 0x40000040000b7882 */ /* 0x000fe20000000000 */
[----:B------:R-:W-:Y:S02]  /*64c0*/  WARPGROUP.DEPBAR.LE gsb0, 0x0 ;  /* 0x00008000000079c5 */ /* 0x000fe40000010000 */
[----:B------:R-:W-:-:S15]  /*64d0*/  WARPGROUP.ARRIVE ;  /* 0x00000000000079c5 */ /* 0x000fde0000000000 */
[----:B------:R-:W-:-:S08]  /*64e0*/  NOP ;  /* 0x0000000000007918 */ /* 0x000fd00000000000 */
[----:B------:R-:W-:Y:S01]  /*64f0*/  HGMMA.64x256x16.F32 R24, R160, gdesc[UR8].tnspB, R24, gsb0 ;  /* 0x43e00008a0187df0 */ /* 0x000fe20008000818 */
[----:B------:R-:W-:Y:S01]  /*6500*/  R2UR UR10, R152 ;  /* 0x00000000980a72ca */ /* 0x000fe200000e0000 */
[----:B------:R-:W-:Y:S01]  /*6510*/  UMOV UR11, 0x40000040 ;  /* 0x40000040000b7882 */ /* 0x000fe20000000000 */
[----:B------:R-:W-:-:S05]  /*6520*/  @!P1 VIADD R152, R184, 0x38860 ;  /* 0x00038860b8989836 */ /* 0x000fca0000000000 */
[----:B------:R-:W-:Y:S01]  /*6530*/  @!P1 PRMT R152, RZ, 0x654, R152 ;  /* 0x00000654ff989816 */ /* 0x000fe20000000098 */
[----:B------:R-:W-:Y:S02]  /*6540*/  WARPGROUP.DEPBAR.LE gsb0, 0x0 ;  /* 0x00008000000079c5 */ /* 0x000fe40000010000 */
[----:B------:R-:W-:-:S15]  /*6550*/  WARPGROUP.ARRIVE ;  /* 0x00000000000079c5 */ /* 0x000fde0000000000 */
[----:B------:R-:W-:-:S02]  /*6560*/  NOP ;  /* 0x0000000000007918 */ /* 0x000fc40000000000 */
[----:B------:R-:W-:Y:S03]  /*6570*/  HGMMA.64x256x16.F32 R24, R164, gdesc[UR8].tnspB, R24, gsb0 ;  /* 0x43e00008a4187df0 */ /* 0x000fe60008000818 */
[----:B------:R-:W-:Y:S02]  /*6580*/  WARPGROUP.DEPBAR.LE gsb0, 0x0 ;  /* 0x00008000000079c5 */ /* 0x000fe40000010000 */
[----:B------:R-:W-:Y:S01]  /*6590*/  @!PT LDS RZ, [RZ] ;  /* 0x00000000fffff984 */ /* 0x000fe20000000800 */
[----:B------:R-:W-:Y:S01]  /*65a0*/  @!PT LDS RZ, [RZ] ;  /* 0x00000000fffff984 */ /* 0x000fe20000000800 */
[----:B------:R-:W-:Y:S01]  /*65b0*/  @!PT LDS RZ, [RZ] ;  /* 0x00000000fffff984 */ /* 0x000fe20000000800 */
[----:B------:R-:W-:Y:S01]  /*65c0*/  @!PT LDS RZ, [RZ] ;  /* 0x00000000fffff984 */ /* 0x000fe20000000800 */
[----:B------:R1:W-:Y:S06]  /*65d0*/  MEMBAR.ALL.CTA ;  /* 0x0000000000007992 */ /* 0x0003ec0000008000 */
[----:B-1----:R-:W1:Y:S02]  /*65e0*/  FENCE.VIEW.ASYNC.S ;  /* 0x00000000000073c6 */ /* 0x002e640000000000 */
[----:B-1----:R-:W-:Y:S01]  /*65f0*/  NOP ;  /* 0x0000000000007918 */ /* 0x002fe20000000000 */
[----:B------:R-:W-:Y:S06]  /*6600*/  BAR.ARV 0xe, 0x100 ;  /* 0x0384000000007b1d */ /* 0x000fec0000002000 */
[----:B------:R1:W-:Y:S02]  /*6610*/  @!P1 SYNCS.ARRIVE.TRANS64.RED.A1T0 RZ, [R152+URZ], RZ ;  /* 0x000000ff98ff99a7 */ /* 0x0003e4000810043f */
[----:B-1----:R-:W-:Y:S01]  /*6620*/  IMAD.MOV.U32 R152, RZ, RZ, RZ ;  /* 0x000000ffff987224 */ /* 0x002fe200078e00ff */
[----:B0-----:R-:W-:Y:S06]  /*6630*/  @!P2 BRA `(.L_x_211) ;  /* 0x000000300050a947 */ /* 0x001fec0003800000 */
[----:B------:R-:W-:Y:S01]  /*6640*/  IMAD.MOV.U32 R196, RZ, RZ, RZ ;  /* 0x000000ffffc47224 */ /* 0x000fe200078e00ff */
[----:B------:R-:W-:Y:S01]  /*6650*/  ULDC UR60, c[0x0][0xad0] ;  /* 0x0002b400003c7ab9 */ /* 0x000fe20000000800 */
[----:B------:R-:W-:Y:S01]  /*6660*/  IMAD.U32 R198, RZ, RZ, UR61 ;  /* 0x0000003dffc67e24 */ /* 0x000fe2000f8e00ff */
[----:B------:R-:W-:-:S06]  /*6670*/  UMOV UR61, URZ ;  /* 0x0000003f003d7c82 */ /* 0x000fcc0008000000 */
.L_x_220:
[----:B------:R-:W-:Y:S01]  /*6680*/  VIADD R197, R196, 0x1 ;  /* 0x00000001c4c57836 */ /* 0x000fe20000000000 */
[----:B------:R-:W-:Y:S02]  /*6690*/  R2UR UR10, R198 ;  /* 0x00000000c60a72ca */ /* 0x000fe400000e0000 */
[----:B------:R-:W-:Y:S02]  /*66a0*/  R2UR UR7, R2 ;  /* 0x00000000020772ca */ /* 0x000fe400000e0000 */
[----:B------:R-:W-:-:S04]  /*66b0*/  ISETP.NE.AND P3, PT, R197, 0x2, PT ;  /* 0x00000002c500780c */ /* 0x000fc80003f65270 */
[----:B-1----:R-:W-:Y:S02]  /*66c0*/  SEL R152, RZ, 0x1, P3 ;  /* 0x00000001ff987807 */ /* 0x002fe40001800000 */
[----:B------:R-:W-:Y:S02]  /*66d0*/  SEL R197, R197, RZ, P3 ;  /* 0x000000ffc5c57207 */ /* 0x000fe40001800000 */
[----:B------:R-:W-:Y:S01]  /*66e0*/  R2UR UR6, R152 ;  /* 0x00000000980672ca */ /* 0x000fe200000e0000 */
[----:B------:R-:W-:Y:S01]  /*66f0*/  IMAD.U32 R152, RZ, RZ, UR10 ;  /* 0x0000000aff987e24 */ /* 0x000fe2000f8e00ff */
[----:B------:R-:W-:-:S04]  /*6700*/  UIADD3 UR10, UR10, -0x1, URZ ;  /* 0xffffffff0a0a7890 */ /* 0x000fc8000fffe03f */
[----:B------:R-:W-:Y:S02]  /*6710*/  ISETP.GT.AND P2, PT, R152, UR7, PT ;  /* 0x0000000798007c0c */ /* 0x000fe4000bf44270 */
[----:B------:R-:W-:-:S05]  /*6720*/  IMAD.U32 R198, RZ, RZ, UR10 ;  /* 0x0000000affc67e24 */ /* 0x000fca000f8e00ff */
[----:B------:R-:W-:Y:S01]  /*6730*/  ULOP3.LUT UR61, UR61, UR6, URZ, 0x3c, !UPT ;  /* 0x000000063d3d7292 */ /* 0x000fe2000f8e3c3f */
[----:B------:R-:W-:Y:S11]  /*6740*/  @!P0 BRA `(.L_x_212) ;  /* 0x0000000000048947 */ /* 0x000ff60003800000 */
[----:B------:R-:W-:Y:S01]  /*6750*/  BPT.TRAP 0x1 ;  /* 0x000000040000795c */ /* 0x000fe20000300000 */
.L_x_212:
[----:B------:R-:W-:Y:S02]  /*6760*/  IMAD.U32 R200, RZ, RZ, UR61 ;  /* 0x0000003dffc87e24 */ /* 0x000fe4000f8e00ff */
[----:B------:R-:W-:-:S03]  /*6770*/  IMAD R195, R197, 0x8, R184 ;  /* 0x00000008c5c37824 */ /* 0x000fc600078e02b8 */
[----:B------:R-:W-:-:S04]  /*6780*/  SHF.L.U32 R200, R200, 0x1f, RZ ;  /* 0x0000001fc8c87819 */ /* 0x000fc800000006ff */
[----:B------:R0:W1:Y:S01]  /*6790*/  SYNCS.PHASECHK.TRANS64.TRYWAIT P3, [R195+URZ+0x38830], R200 ;  /* 0x038830c8c30075a7 */ /* 0x000062000806017f */
[----:B------:R-:W-:Y:S05]  /*67a0*/  @!P0 BRA `(.L_x_213) ;  /* 0x0000000000048947 */ /* 0x000fea0003800000 */
[----:B------:R-:W-:Y:S01]  /*67b0*/  BPT.TRAP 0x1 ;  /* 0x000000040000795c */ /* 0x000fe20000300000 */
.L_x_213:
[----:B------:R-:W-:Y:S01]  /*67c0*/  IMAD R199, R197, 0x200, R4 ;  /* 0x00000200c5c77824 */ /* 0x000fe200078e0204 */
[----:B-1----:R-:W-:Y:S06]  /*67d0*/  @P3 BRA `(.L_x_214) ;  /* 0x0000000000083947 */ /* 0x002fec0003800000 */
[----:B------:R-:W1:Y:S02]  /*67e0*/  SYNCS.PHASECHK.TRANS64.TRYWAIT P3, [R195+URZ+0x38830], R200 ;  /* 0x038830c8c30075a7 */ /* 0x000e64000806017f */
[----:B-1----:R-:W-:Y:S05]  /*67f0*/  @!P3 BRA `(.L_x_215) ;  /* 0x000000b800b8b947 */ /* 0x002fea0003800000 */
.L_x_214:
[----:B------:R-:W-:Y:S01]  /*6800*/  R2UR UR6, R199 ;  /* 0x00000000c70672ca */ /* 0x000fe200000e0000 */
[----:B------:R-:W-:Y:S01]  /*6810*/  WARPGROUP.ARRIVE ;  /* 0x00000000000079c5 */ /* 0x000fe20000000000 */
[----:B------:R-:W-:Y:S01]  /*6820*/  MOV R201, UR17 ;  /* 0x0000001100c97c02 */ /* 0x000fe20008000f00 */
[----:B------:R-:W-:Y:S01]  /*6830*/  UMOV UR19, 0x40000040 ;  /* 0x4000004000137882 */ /* 0x000fe20000000000 */
[----:B------:R-:W-:Y:S01]  /*6840*/  MOV R202, UR16 ;  /* 0x0000001000ca7c02 */ /* 0x000fe20008000f00 */
[----:B------:R-:W-:Y:S01]  /*6850*/  UMOV UR15, 0x40000040 ;  /* 0x40000040000f7882 */ /* 0x000fe20000000000 */
[----:B------:R-:W-:Y:S01]  /*6860*/  R2UR UR16, R10 ;  /* 0x000000000a1072ca */ /* 0x000fe200000e0000 */
[----:B------:R-:W-:Y:S01]  /*6870*/  UMOV UR11, 0x40000040 ;  /* 0x40000040000b7882 */ /* 0x000fe20000000000 */
[----:B------:R-:W-:Y:S01]  /*6880*/  R2UR UR17, R11 ;  /* 0x000000000b1172ca */ /* 0x000fe200000e0000 */
[----:B------:R-:W-:Y:S01]  /*6890*/  UMOV UR59, 0x40000040 ;  /* 0x40000040003b7882 */ /* 0x000fe20000000000 */
[----:B------:R-:W-:-:S02]  /*68a0*/  MOV R203, UR13 ;  /* 0x0000000d00cb7c02 */ /* 0x000fc40008000f00 */
[----:B------:R-:W-:Y:S01]  /*68b0*/  MOV R204, UR12 ;  /* 0x0000000c00cc7c02 */ /* 0x000fe20008000f00 */
[----:B------:R-:W-:Y:S01]  /*68c0*/  UMOV UR18, UR6 ;  /* 0x0000000600127c82 */ /* 0x000fe20008000000 */
[----:B------:R-:W-:Y:S02]  /*68d0*/  R2UR UR12, R12 ;  /* 0x000000000c0c72ca */ /* 0x000fe400000e0000 */
[----:B------:R-:W-:Y:S02]  /*68e0*/  R2UR UR13, R13 ;  /* 0x000000000d0d72ca */ /* 0x000fe400000e0000 */
[----:B------:R-:W-:Y:S02]  /*68f0*/  MOV R205, UR9 ;  /* 0x0000000900cd7c02 */ /* 0x000fe40008000f00 */
[----:B------:R-:W-:Y:S01]  /*6900*/  MOV R206, UR8 ;  /* 0x0000000800ce7c02 */ /* 0x000fe20008000f00 */
[----:B------:R-:W-:Y:S01]  /*6910*/  HGMMA.64x64x16.F32 R152, gdesc[UR16], RZ, !UPT, gsb0 ;  /* 0x00e00000109879f0 */ /* 0x000fe2000c0008ff */
[----:B------:R-:W-:Y:S01]  /*6920*/  R2UR UR17, R201 ;  /* 0x00000000c91172ca */ /* 0x000fe200000e0000 */
[----:B------:R-:W-:Y:S01]  /*6930*/  VIADD R201, R199, 0x2 ;  /* 0x00000002c7c97836 */ /* 0x000fe20000000000 */
[----:B------:R-:W-:-:S02]  /*6940*/  R2UR UR8, R14 ;  /* 0x000000000e0872ca */ /* 0x000fc400000e0000 */
[----:B------:R-:W-:Y:S02]  /*6950*/  R2UR UR9, R15 ;  /* 0x000000000f0972ca */ /* 0x000fe400000e0000 */
[----:B------:R-:W-:Y:S01]  /*6960*/  R2UR UR6, R201 ;  /* 0x00000000c90672ca */ /* 0x000fe200000e0000 */
[C---:B------:R-:W-:Y:S01]  /*6970*/  VIADD R201, R199.reuse, 0x4 ;  /* 0x00000004c7c97836 */ /* 0x040fe20000000000 */
[----:B------:R-:W-:Y:S01]  /*6980*/  R2UR UR56, R16 ;  /* 0x00000000103872ca */ /* 0x000fe200000e0000 */
[----:B------:R-:W-:Y:S01]  /*6990*/  VIADD R199, R199, 0x6 ;  /* 0x00000006c7c77836 */ /* 0x000fe20000000000 */
[----:B------:R-:W-:Y:S02]  /*69a0*/  R2UR UR57, R17 ;  /* 0x00000000113972ca */ /* 0x000fe400000e0000 */
[----:B------:R-:W-:-:S07]  /*69b0*/  R2UR UR16, R202 ;  /* 0x00000000ca1072ca */ /* 0x000fce00000e0000 */
[----:B------:R-:W-:Y:S01]  /*69c0*/  UMOV UR14, UR6 ;  /* 0x00000006000e7c82 */ /* 0x000fe20008000000 */
[----:B------:R-:W-:-:S13]  /*69d0*/  R2UR UR6, R201 ;  /* 0x00000000c90672ca */ /* 0x000fda00000e0000 */
[----:B------:R-:W-:Y:S01]  /*69e0*/  UMOV UR10, UR6 ;  /* 0x00000006000a7c82 */ /* 0x000fe20008000000 */
[----:B------:R-:W-:-:S13]  /*69f0*/  R2UR UR6, R199 ;  /* 0x00000000c70672ca */ /* 0x000fda00000e0000 */
[----:B------:R-:W-:Y:S01]  /*6a00*/  UMOV UR58, UR6 ;  /* 0x00000006003a7c82 */ /* 0x000fe20008000000 */
[----:B------:R-:W-:Y:S02]  /*6a10*/  WARPGROUP.DEPBAR.LE gsb0, 0x0 ;  /* 0x00008000000079c5 */ /* 0x000fe40000010000 */
[----:B------:R-:W-:-:S06]  /*6a20*/  WARPGROUP.ARRIVE ;  /* 0x00000000000079c5 */ /* 0x000fcc0000000000 */
[----:B------:R-:W-:Y:S01]  /*6a30*/  HGMMA.64x64x16.F32 R152, gdesc[UR12], R152, gsb0 ;  /* 0x00e000000c9879f0 */ /* 0x000fe20008000898 */
[----:B------:R-:W-:Y:S02]  /*6a40*/  R2UR UR13, R203 ;  /* 0x00000000cb0d72ca */ /* 0x000fe400000e0000 */
[----:B------:R-:W-:Y:S01]  /*6a50*/  R2UR UR12, R204 ;  /* 0x00000000cc0c72ca */ /* 0x000fe200000e0000 */
[----:B------:R-:W-:Y:S02]  /*6a60*/  WARPGROUP.DEPBAR.LE gsb0, 0x0 ;  /* 0x00008000000079c5 */ /* 0x000fe40000010000 */
[----:B------:R-:W-:-:S06]  /*6a70*/  WARPGROUP.ARRIVE ;  /* 0x00000000000079c5 */ /* 0x000fcc0000000000 */
[----:B------:R-:W-:Y:S01]  /*6a80*/  HGMMA.64x64x16.F32 R152, gdesc[UR8], R152, gsb0 ;  /* 0x00e00000089879f0 */ /* 0x000fe20008000898 */
[----:B------:R-:W-:Y:S02]  /*6a90*/  R2UR UR9, R205 ;  /* 0x00000000cd0972ca */ /* 0x000fe400000e0000 */
[----:B------:R-:W-:Y:S01]  /*6aa0*/  R2UR UR8, R206 ;  /* 0x00000000ce0872ca */ /* 0x000fe200000e0000 */
[----:B------:R-:W-:Y:S02]  /*6ab0*/  WARPGROUP.DEPBAR.LE gsb0, 0x0 ;  /* 0x00008000000079c5 */ /* 0x000fe40000010000 */
[----:B------:R-:W-:-:S06]  /*6ac0*/  WARPGROUP.ARRIVE ;  /* 0x00000000000079c5 */ /* 0x000fcc0000000000 */
[----:B------:R-:W-:Y:S03]  /*6ad0*/  HGMMA.64x64x16.F32 R152, gdesc[UR56], R152, gsb0 ;  /* 0x00e00000389879f0 */ /* 0x000fe60008000898 */
[----:B------:R-:W-:Y:S02]  /*6ae0*/  WARPGROUP.DEPBAR.LE gsb0, 0x0 ;  /* 0x00008000000079c5 */ /* 0x000fe40000010000 */
[----:B------:R-:W-:Y:S05]  /*6af0*/  @!P0 BRA `(.L_x_216) ;  /* 0x0000000000048947 */ /* 0x000fea0003800000 */
[----:B------:R-:W-:Y:S01]  /*6b00*/  BPT.TRAP 0x1 ;  /* 0x000000040000795c */ /* 0x000fe20000300000 */
.L_x_216:
[----:B------:R2:W3:Y:S01]  /*6b10*/  SYNCS.PHASECHK.TRANS64.TRYWAIT P3, [R195+URZ+0x38850], R200 ;  /* 0x038850c8c30075a7 */ /* 0x0004e2000806017f */
[----:B------:R-:W-:Y:S05]  /*6b20*/  @!P0 BRA `(.L_x_217) ;  /* 0x0000000000048947 */ /* 0x000fea0003800000 */
[----:B------:R-:W-:Y:S01]  /*6b30*/  BPT.TRAP 0x1 ;  /* 0x000000040000795c */ /* 0x000fe20000300000 */
.L_x_217:
[----:B---3--:R-:W-:Y:S05]  /*6b40*/  @P3 BRA `(.L_x_218) ;  /* 0x0000000000083947 */ /* 0x008fea0003800000 */
[----:B------:R-:W3:Y:S02]  /*6b50*/  SYNCS.PHASECHK.TRANS64.TRYWAIT P3, [R195+URZ+0x38850], R200 ;  /* 0x038850c8c30075a7 */ /* 0x000ee4000806017f */
[----:B---3--:R-:W-:Y:S05]  /*6b60*/  @!P3 BRA `(.L_x_219) ;  /* 0x000000b400f0b947 */ /* 0x008fea0003800000 */
.L_x_218:
[----:B------:R-:W-:Y:S01]  /*6b70*/  IMAD R199, R197, 0x1000, R6 ;  /* 0x00001000c5c77824 */ /* 0x000fe200078e0206 */
[----:B0123--:R-:W-:Y:S01]  /*6b80*/  MOV R200, UR49 ;  /* 0x0000003100c87c02 */ /* 0x00ffe20008000f00 */
[----:B------:R-:W-:Y:S01]  /*6b90*/  WARPGROUP.ARRIVE ;  /* 0x00000000000079c5 */ /* 0x000fe20000000000 */
[----:B------:R-:W-:Y:S01]  /*6ba0*/  MOV R201, UR48 ;  /* 0x0000003000c97c02 */ /* 0x000fe20008000f00 */
[----:B------:R-:W-:Y:S01]  /*6bb0*/  UMOV UR51, 0x40000040 ;  /* 0x4000004000337882 */ /* 0x000fe20000000000 */
[----:B------:R-:W-:Y:S01]  /*6bc0*/  R2UR UR6, R199 ;  /* 0x00000000c70672ca */ /* 0x000fe200000e0000 */
[----:B------:R-:W-:Y:S01]  /*6bd0*/  UMOV UR55, 0x40000040 ;  /* 0x4000004000377882 */ /* 0x000fe20000000000 */
[----:B------:R-:W-:Y:S01]  /*6be0*/  R2UR UR48, R18 ;  /* 0x00000000123072ca */ /* 0x000fe200000e0000 */
[----:B------:R-:W-:Y:S01]  /*6bf0*/  UMOV UR59, 0x40000040 ;  /* 0x40000040003b7882 */ /* 0x000fe20000000000 */
[----:B------:R-:W-:Y:S01]  /*6c00*/  R2UR UR49, R19 ;  /* 0x00000000133172ca */ /* 0x000fe200000e0000 */
[----:B------:R-:W-:Y:S01]  /*6c10*/  UMOV UR7, 0x40000040 ;  /* 0x4000004000077882 */ /* 0x000fe20000000000 */
[----:B------:R-:W-:Y:S01]  /*6c20*/  MOV R202, UR53 ;  /* 0x0000003500ca7c02 */ /* 0x000fe20008000f00 */
[----:B------:R-:W-:Y:S01]  /*6c30*/  UMOV UR11, 0x40000040 ;  /* 0x40000040000b7882 */ /* 0x000fe20000000000 */
[----:B------:R-:W-:Y:S01]  /*6c40*/  MOV R203, UR52 ;  /* 0x0000003400cb7c02 */ /* 0x000fe20008000f00 */
[----:B------:R-:W-:Y:S01]  /*6c50*/  UMOV UR15, 0x40000040 ;  /* 0x40000040000f7882 */ /* 0x000fe20000000000 */
[----:B------:R-:W-:Y:S01]  /*6c60*/  R2UR UR52, R20 ;  /* 0x00000000143472ca */ /* 0x000fe200000e0000 */
[----:B------:R-:W-:Y:S01]  /*6c70*/  UMOV UR19, 0x40000040 ;  /* 0x4000004000137882 */ /* 0x000fe20000000000 */
[----:B------:R-:W-:Y:S01]  /*6c80*/  R2UR UR53, R21 ;  /* 0x00000000153572ca */ /* 0x000fe200000e0000 */
[----:B------:R-:W-:Y:S01]  /*6c90*/  UMOV UR50, UR6 ;  /* 0x0000000600327c82 */ /* 0x000fe20008000000 */
[----:B------:R-:W-:Y:S01]  /*6ca0*/  R2UR UR56, R22 ;  /* 0x00000000163872ca */ /* 0x000fe200000e0000 */
[----:B------:R-:W-:Y:S01]  /*6cb0*/  UMOV UR23, 0x40000040 ;  /* 0x4000004000177882 */ /* 0x000fe20000000000 */
[----:B------:R-:W-:Y:S01]  /*6cc0*/  R2UR UR57, R23 ;  /* 0x00000000173972ca */ /* 0x000fe200000e0000 */
[----:B------:R-:W-:Y:S01]  /*6cd0*/  HGMMA.64x64x16.F32 R152, gdesc[UR48], R152, gsb0 ;  /* 0x00e00000309879f0 */ /* 0x000fe20008000898 */
[----:B------:R-:W-:Y:S01]  /*6ce0*/  R2UR UR49, R200 ;  /* 0x00000000c83172ca */ /* 0x000fe200000e0000 */
[C---:B------:R-:W-:Y:S01]  /*6cf0*/  VIADD R200, R199.reuse, 0x2 ;  /* 0x00000002c7c87836 */ /* 0x040fe20000000000 */
[----:B------:R-:W-:Y:S01]  /*6d00*/  UMOV UR27, 0x40000040 ;  /* 0x40000040001b7882 */ /* 0x000fe20000000000 */
[----:B------:R-:W-:Y:S01]  /*6d10*/  UMOV UR31, 0x40000040 ;  /* 0x40000040001f7882 */ /* 0x000fe20000000000 */
[----:B------:R-:W-:Y:S01]  /*6d20*/  UMOV UR35, 0x40000040 ;  /* 0x4000004000237882 */ /* 0x000fe20000000000 */
[----:B------:R-:W-:Y:S01]  /*6d30*/  UMOV UR39, 0x40000040 ;  /* 0x4000004000277882 */ /* 0x000fe20000000000 */
[----:B------:R-:W-:Y:S01]  /*6d40*/  R2UR UR6, R200 ;  /* 0x00000000c80672ca */ /* 0x000fe200000e0000 */
[----:B------:R-:W-:Y:S01]  /*6d50*/  VIADD R200, R199, 0x4 ;  /* 0x00000004c7c87836 */ /* 0x000fe20000000000 */
[----:B------:R-:W-:Y:S01]  /*6d60*/  UMOV UR43, 0x40000040 ;  /* 0x40000040002b7882 */ /* 0x000fe20000000000 */
[----:B------:R-:W-:Y:S01]  /*6d70*/  UMOV UR47, 0x40000040 ;  /* 0x40000040002f7882 */ /* 0x000fe20000000000 */
[----:B------:R-:W-:Y:S01]  /*6d80*/  R2UR UR48, R201 ;  /* 0x00000000c93072ca */ /* 0x000fe200000e0000 */
[----:B------:R-:W-:Y:S01]  /*6d90*/  UMOV UR51, 0x40000040 ;  /* 0x4000004000337882 */ /* 0x000fe20000000000 */
[----:B------:R-:W0:Y:S01]  /*6da0*/  S2R R204, SR_TID.X ;  /* 0x0000000000cc7919 */ /* 0x000e220000002100 */
[----:B------:R-:W-:-:S02]  /*6db0*/  VIADD R201, R199, 0x800 ;  /* 0x00000800c7c97836 */ /* 0x000fc40000000000 */
[----:B------:R-:W-:-:S04]  /*6dc0*/  IMAD R216, R197, 0x1000, R188 ;  /* 0x00001000c5d87824 */ /* 0x000fc800078e02bc */
[----:B------:R-:W-:Y:S01]  /*6dd0*/  UMOV UR54, UR6 ;  /* 0x0000000600367c82 */ /* 0x000fe20008000000 */
[----:B------:R-:W-:Y:S01]  /*6de0*/  R2UR UR6, R200 ;  /* 0x00000000c80672ca */ /* 0x000fe200000e0000 */
[----:B------:R-:W-:Y:S02]  /*6df0*/  VIADD R200, R199, 0x6 ;  /* 0x00000006c7c87836 */ /* 0x000fe40000000000 */
[----:B------:R-:W-:-:S10]  /*6e00*/  VIADD R217, R216, 0x80 ;  /* 0x00000080d8d97836 */ /* 0x000fd40000000000 */
[----:B------:R-:W-:Y:S01]  /*6e10*/  UMOV UR58, UR6 ;  /* 0x00000006003a7c82 */ /* 0x000fe20008000000 */
[----:B------:R-:W-:Y:S01]  /*6e20*/  R2UR UR6, R200 ;  /* 0x00000000c80672ca */ /* 0x000fe200000e0000 */
[----:B------:R-:W-:-:S05]  /*6e30*/  VIADD R200, R199, 0x200 ;  /* 0x00000200c7c87836 */ /* 0x000fca0000000000 */
[----:B------:R-:W-:Y:S01]  /*6e40*/  R2UR UR10, R200 ;  /* 0x00000000c80a72ca */ /* 0x000fe200000e0000 */
[----:B------:R-:W-:Y:S01]  /*6e50*/  VIADD R200, R199, 0x202 ;  /* 0x00000202c7c87836 */ /* 0x000fe20000000000 */
[----:B0-----:R-:W-:-:S04]  /*6e60*/  SHF.R.U32.HI R204, RZ, 0x7, R204 ;  /* 0x00000007ffcc7819 */ /* 0x001fc800000116cc */
[----:B------:R-:W-:Y:S01]  /*6e70*/  R2UR UR14, R200 ;  /* 0x00000000c80e72ca */ /* 0x000fe200000e0000 */
[----:B------:R-:W-:-:S05]  /*6e80*/  VIADD R200, R199, 0x204 ;  /* 0x00000204c7c87836 */ /* 0x000fca0000000000 */
[----:B------:R-:W-:Y:S01]  /*6e90*/  R2UR UR18, R200 ;  /* 0x00000000c81272ca */ /* 0x000fe200000e0000 */
[----:B------:R-:W-:-:S05]  /*6ea0*/  VIADD R200, R199, 0x206 ;  /* 0x00000206c7c87836 */ /* 0x000fca0000000000 */
[----:B------:R-:W-:Y:S01]  /*6eb0*/  R2UR UR22, R200 ;  /* 0x00000000c81672ca */ /* 0x000fe200000e0000 */
[----:B------:R-:W-:-:S05]  /*6ec0*/  VIADD R200, R199, 0x400 ;  /* 0x00000400c7c87836 */ /* 0x000fca0000000000 */
[----:B------:R-:W-:Y:S01]  /*6ed0*/  R2UR UR26, R200 ;  /* 0x00000000c81a72ca */ /* 0x000fe200000e0000 */
[----:B------:R-:W-:-:S05]  /*6ee0*/  VIADD R200, R199, 0x402 ;  /* 0x00000402c7c87836 */ /* 0x000fca0000000000 */
[----:B------:R-:W-:Y:S01]  /*6ef0*/  R2UR UR30, R200 ;  /* 0x00000000c81e72ca */ /* 0x000fe200000e0000 */
[C---:B------:R-:W-:Y:S01]  /*6f00*/  VIADD R200, R199.reuse, 0x404 ;  /* 0x00000404c7c87836 */ /* 0x040fe20000000000 */
[----:B------:R-:W-:Y:S02]  /*6f10*/  WARPGROUP.DEPBAR.LE gsb0, 0x0 ;  /* 0x00008000000079c5 */ /* 0x000fe40000010000 */
[----:B------:R-:W-:Y:S02]  /*6f20*/  WARPGROUP.ARRIVE ;  /* 0x00000000000079c5 */ /* 0x000fe40000000000 */
[----:B------:R-:W-:Y:S01]  /*6f30*/  R2UR UR34, R200 ;  /* 0x00000000c82272ca */ /* 0x000fe200000e0000 */
[----:B------:R-:W-:-:S03]  /*6f40*/  VIADD R200, R199, 0x406 ;  /* 0x00000406c7c87836 */ /* 0x000fc60000000000 */
[----:B------:R-:W-:Y:S02]  /*6f50*/  HGMMA.64x64x16.F32 R152, gdesc[UR52], R152, gsb0 ;  /* 0x00e00000349879f0 */ /* 0x000fe40008000898 */
[----:B------:R-:W-:Y:S01]  /*6f60*/  R2UR UR38, R200 ;  /* 0x00000000c82672ca */ /* 0x000fe200000e0000 */
[----:B------:R-:W-:Y:S01]  /*6f70*/  VIADD R200, R199, 0x600 ;  /* 0x00000600c7c87836 */ /* 0x000fe20000000000 */
[----:B------:R-:W-:Y:S01]  /*6f80*/  R2UR UR53, R202 ;  /* 0x00000000ca3572ca */ /* 0x000fe200000e0000 */
[----:B------:R-:W-:Y:S01]  /*6f90*/  UMOV UR55, 0x40000040 ;  /* 0x4000004000377882 */ /* 0x000fe20000000000 */
[----:B------:R-:W-:Y:S02]  /*6fa0*/  R2UR UR52, R203 ;  /* 0x00000000cb3472ca */ /* 0x000fe400000e0000 */
[----:B------:R-:W-:Y:S01]  /*6fb0*/  R2UR UR42, R200 ;  /* 0x00000000c82a72ca */ /* 0x000fe200000e0000 */
[----:B------:R-:W-:-:S05]  /*6fc0*/  VIADD R200, R199, 0x602 ;  /* 0x00000602c7c87836 */ /* 0x000fca0000000000 */
[----:B------:R-:W-:Y:S01]  /*6fd0*/  R2UR UR46, R200 ;  /* 0x00000000c82e72ca */ /* 0x000fe200000e0000 */
[----:B------:R-:W-:-:S05]  /*6fe0*/  VIADD R200, R199, 0x604 ;  /* 0x00000604c7c87836 */ /* 0x000fca0000000000 */
[----:B------:R-:W-:Y:S01]  /*6ff0*/  R2UR UR50, R200 ;  /* 0x00000000c83272ca */ /* 0x000fe200000e0000 */
[----:B------:R-:W-:-:S05]  /*7000*/  VIADD R200, R199, 0x606 ;  /* 0x00000606c7c87836 */ /* 0x000fca0000000000 */
[----:B------:R-:W-:Y:S02]  /*7010*/  R2UR UR54, R200 ;  /* 0x00000000c83672ca */ /* 0x000fe400000e0000 */
[----:B------:R0:W1:Y:S02]  /*7020*/  SHFL.IDX PT, R200, R204, RZ, 0x1f ;  /* 0x00001fffccc87589 */ /* 0x00006400000e0000 */
[----:B0-----:R-:W-:Y:S01]  /*7030*/  IMAD.MOV.U32 R204, RZ, RZ, 0x4 ;  /* 0x00000004ffcc7424 */ /* 0x001fe200078e00ff */
[----:B-1----:R-:W-:-:S04]  /*7040*/  ISETP.GT.AND P3, PT, R200, 0x7f, PT ;  /* 0x0000007fc800780c */ /* 0x002fc80003f64270 */
[----:B------:R-:W-:-:S05]  /*7050*/  SEL R200, RZ, 0x2, !P3 ;  /* 0x00000002ffc87807 */ /* 0x000fca0005800000 */
[----:B------:R-:W-:Y:S02]  /*7060*/  IMAD.IADD R202, R7, 0x1, R200 ;  /* 0x0000000107ca7824 */ /* 0x000fe400078e02c8 */
        /* <DEDUP_REMOVED lines=8> */
[C---:B------:R-:W-:Y:S02]  /*70f0*/  SEL R202, R204.reuse, 0x2, P3 ;  /* 0x00000002ccca7807 */ /* 0x040fe40001800000 */
[----:B------:R-:W-:-:S03]  /*7100*/  SEL R204, R204, 0x6, !P3 ;  /* 0x00000006cccc7807 */ /* 0x000fc60005800000 */
[--C-:B------:R-:W-:Y:S02]  /*7110*/  IMAD.IADD R203, R7, 0x1, R202.reuse ;  /* 0x0000000107cb7824 */ /* 0x100fe400078e02ca */
[C---:B------:R-:W-:Y:S02]  /*7120*/  IMAD.IADD R205, R201.reuse, 0x1, R202 ;  /* 0x00000001c9cd7824 */ /* 0x040fe400078e02ca */
[----:B------:R-:W-:Y:S01]  /*7130*/  IMAD.IADD R201, R201, 0x1, R204 ;  /* 0x00000001c9c97824 */ /* 0x000fe200078e02cc */
[----:B------:R-:W-:Y:S02]  /*7140*/  WARPGROUP.DEPBAR.LE gsb0, 0x0 ;  /* 0x00008000000079c5 */ /* 0x000fe40000010000 */
[----:B------:R-:W-:-:S06]  /*7150*/  WARPGROUP.ARRIVE ;  /* 0x00000000000079c5 */ /* 0x000fcc0000000000 */
[----:B------:R-:W-:Y:S01]  /*7160*/  HGMMA.64x64x16.F32 R152, gdesc[UR4], R152, gsb0 ;  /* 0x00e00000049879f0 */ /* 0x000fe20008000898 */
[----:B------:R-:W-:Y:S02]  /*7170*/  ULDC UR7, c[0x0][0xa80] ;  /* 0x0002a00000077ab9 */ /* 0x000fe40000000800 */
[----:B------:R-:W-:Y:S01]  /*7180*/  UMOV UR6, UR7 ;  /* 0x0000000700067c82 */ /* 0x000fe20008000000 */
        /* <DEDUP_REMOVED lines=69> */
[----:B------:R-:W-:Y:S02]  /*75e0*/  IMAD.IADD R203, R8, 0x1, R200 ;  /* 0x0000000108cb7824 */ /* 0x000fe400078e02c8 */
        /* <DEDUP_REMOVED lines=117> */
[----:B------:R-:W-:Y:S02]  /*7d40*/  LOP3.LUT R201, R201, 0x1e00, RZ, 0xc0, !PT ;  /* 0x00001e00c9c97812 */ /* 0x000fe400078ec0ff */
[----:B------:R-:W-:Y:S02]  /*7d50*/  ISETP.NE.AND P3, PT, R0, RZ, PT ;  /* 0x000000ff0000720c */ /* 0x000fe40003f65270 */
[----:B------:R-:W-:-:S02]  /*7d60*/  IADD3 R202, R200, R201, R5 ;  /* 0x000000c9c8ca7210 */ /* 0x000fc40007ffe005 */
        /* <DEDUP_REMOVED lines=8> */
[----:B------:R-:W-:Y:S02]  /*7df0*/  WARPGROUP.DEPBAR.LE gsb0, 0x0 ;  /* 0x00008000000079c5 */ /* 0x000fe40000010000 */
[----:B------:R-:W-:-:S09]  /*7e00*/  WARPGROUP.ARRIVE ;  /* 0x00000000000079c5 */ /* 0x000fd20000000000 */
        /* <DEDUP_REMOVED lines=25> */
[----:B0-----:R-:W-:Y:S01]  /*7fa0*/  FMNMX.FTZ R157, R199, R186, !PT ;  /* 0x000000bac79d7209 */ /* 0x001fe20007810000 */
[----:B------:R-:W-:Y:S01]  /*7fb0*/  FMUL.FTZ R161, R171, UR60 ;  /* 0x0000003caba17c20 */ /* 0x000fe20008410000 */
[----:B------:R-:W-:-:S05]  /*7fc0*/  FMUL.FTZ R165, R179, UR60 ;  /* 0x0000003cb3a57c20 */ /* 0x000fca0008410000 */
[----:B------:R-:W0:Y:S01]  /*7fd0*/  MUFU.TANH R202, R202 ;  /* 0x000000ca00ca7308 */ /* 0x000e220000002400 */
[----:B-1----:R-:W-:-:S07]  /*7fe0*/  FMNMX.FTZ R156, R200, R157, !PT ;  /* 0x0000009dc89c7209 */ /* 0x002fce0007810000 */
[----:B------:R-:W1:Y:S01]  /*7ff0*/  MUFU.TANH R203, R203 ;  /* 0x000000cb00cb7308 */ /* 0x000e620000002400 */
[----:B--2---:R-:W-:-:S07]  /*8000*/  FMNMX.FTZ R157, R201, R156, !PT ;  /* 0x0000009cc99d7209 */ /* 0x004fce0007810000 */
[----:B------:R-:W2:Y:S01]  /*8010*/  MUFU.TANH R204, R204 ;  /* 0x000000cc00cc7308 */ /* 0x000ea20000002400 */
[----:B0-----:R-:W-:-:S07]  /*8020*/  FMNMX.FTZ R156, R202, R157, !PT ;  /* 0x0000009dca9c7209 */ /* 0x001fce0007810000 */
        /* <DEDUP_REMOVED lines=19> */
[----:B0-----:R-:W-:Y:S01]  /*8160*/  FMNMX.FTZ R158, R212, R157, !PT ;  /* 0x0000009dd49e7209 */ /* 0x001fe20007810000 */
[----:B------:R-:W-:-:S06]  /*8170*/  FMUL.FTZ R157, R163, UR60 ;  /* 0x0000003ca39d7c20 */ /* 0x000fcc0008410000 */
[----:B------:R-:W0:Y:S01]  /*8180*/  MUFU.TANH R207, R207 ;  /* 0x000000cf00cf7308 */ /* 0x000e220000002400 */
[----:B-1----:R-:W-:Y:S01]  /*8190*/  FMNMX.FTZ R159, R213, R158, !PT ;  /* 0x0000009ed59f7209 */ /* 0x002fe20007810000 */
[----:B------:R-:W-:-:S06]  /*81a0*/  FMUL.FTZ R158, R166, UR60 ;  /* 0x0000003ca69e7c20 */ /* 0x000fcc0008410000 */
[----:B------:R-:W1:Y:S01]  /*81b0*/  MUFU.TANH R152, R152 ;  /* 0x0000009800987308 */ /* 0x000e620000002400 */
[----:B--2---:R-:W-:Y:S01]  /*81c0*/  FMNMX.FTZ R160, R214, R159, !PT ;  /* 0x0000009fd6a07209 */ /* 0x004fe20007810000 */
[----:B------:R-:W-:-:S06]  /*81d0*/  FMUL.FTZ R159, R167, UR60 ;  /* 0x0000003ca79f7c20 */ /* 0x000fcc0008410000 */
[----:B------:R-:W2:Y:S01]  /*81e0*/  MUFU.TANH R153, R153 ;  /* 0x0000009900997308 */ /* 0x000ea20000002400 */
[----:B0-----:R-:W-:Y:S01]  /*81f0*/  FMNMX.FTZ R164, R207, R160, !PT ;  /* 0x000000a0cfa47209 */ /* 0x001fe20007810000 */
[----:B------:R-:W-:-:S04]  /*8200*/  FMUL.FTZ R160, R170, UR60 ;  /* 0x0000003caaa07c20 */ /* 0x000fc80008410000 */
[----:B------:R-:W0:Y:S02]  /*8210*/  SHFL.BFLY PT, R163, R164, 0x2, 0x1f ;  /* 0x0c401f00a4a37f89 */ /* 0x000e2400000e0000 */
[----:B------:R-:W3:Y:S01]  /*8220*/  MUFU.TANH R154, R154 ;  /* 0x0000009a009a7308 */ /* 0x000ee20000002400 */
[----:B-1----:R-:W-:-:S07]  /*8230*/  FMNMX.FTZ R166, R152, R187, !PT ;  /* 0x000000bb98a67209 */ /* 0x002fce0007810000 */
[----:B------:R-:W1:Y:S01]  /*8240*/  MUFU.TANH R155, R155 ;  /* 0x0000009b009b7308 */ /* 0x000e620000002400 */
[----:B--2---:R-:W-:Y:S01]  /*8250*/  FMNMX.FTZ R167, R153, R166, !PT ;  /* 0x000000a699a77209 */ /* 0x004fe20007810000 */
[----:B------:R-:W-:-:S06]  /*8260*/  FMUL.FTZ R166, R182, UR60 ;  /* 0x0000003cb6a67c20 */ /* 0x000fcc0008410000 */
[----:B------:R-:W2:Y:S01]  /*8270*/  MUFU.TANH R156, R156 ;  /* 0x0000009c009c7308 */ /* 0x000ea20000002400 */
[----:B---3--:R-:W-:Y:S02]  /*8280*/  FMNMX.FTZ R168, R154, R167, !PT ;  /* 0x000000a79aa87209 */ /* 0x008fe40007810000 */
[----:B0-----:R-:W-:Y:S01]  /*8290*/  FMNMX.FTZ R169, R164, R163, !PT ;  /* 0x000000a3a4a97209 */ /* 0x001fe20007810000 */
[----:B------:R-:W-:-:S04]  /*82a0*/  FMUL.FTZ R163, R175, UR60 ;  /* 0x0000003cafa37c20 */ /* 0x000fc80008410000 */
[----:B------:R-:W0:Y:S01]  /*82b0*/  MUFU.TANH R157, R157 ;  /* 0x0000009d009d7308 */ /* 0x000e220000002400 */
[----:B-1----:R-:W-:Y:S01]  /*82c0*/  FMNMX.FTZ R167, R155, R168, !PT ;  /* 0x000000a89ba77209 */ /* 0x002fe20007810000 */
[----:B------:R-:W-:Y:S01]  /*82d0*/  FMUL.FTZ R164, R178, UR60 ;  /* 0x0000003cb2a47c20 */ /* 0x000fe20008410000 */
[----:B------:R-:W1:Y:S05]  /*82e0*/  SHFL.BFLY PT, R170, R169, 0x1, 0x1f ;  /* 0x0c201f00a9aa7f89 */ /* 0x000e6a00000e0000 */
[----:B------:R-:W3:Y:S01]  /*82f0*/  MUFU.TANH R158, R158 ;  /* 0x0000009e009e7308 */ /* 0x000ee20000002400 */
[----:B--2---:R-:W-:Y:S01]  /*8300*/  FMNMX.FTZ R168, R156, R167, !PT ;  /* 0x000000a79ca87209 */ /* 0x004fe20007810000 */
[----:B------:R-:W-:-:S06]  /*8310*/  FMUL.FTZ R167, R183, UR60 ;  /* 0x0000003cb7a77c20 */ /* 0x000fcc0008410000 */
[----:B------:R-:W2:Y:S01]  /*8320*/  MUFU.TANH R159, R159 ;  /* 0x0000009f009f7308 */ /* 0x000ea20000002400 */
[----:B0-----:R-:W-:-:S07]  /*8330*/  FMNMX.FTZ R171, R157, R168, !PT ;  /* 0x000000a89dab7209 */ /* 0x001fce0007810000 */
[----:B------:R-:W0:Y:S01]  /*8340*/  MUFU.TANH R160, R160 ;  /* 0x000000a000a07308 */ /* 0x000e220000002400 */
[----:B---3--:R-:W-:Y:S02]  /*8350*/  FMNMX.FTZ R168, R158, R171, !PT ;  /* 0x000000ab9ea87209 */ /* 0x008fe40007810000 */
[----:B-1----:R-:W-:-:S05]  /*8360*/  FMNMX.FTZ R169, R169, R170, !PT ;  /* 0x000000aaa9a97209 */ /* 0x002fca0007810000 */
[----:B------:R-:W1:Y:S01]  /*8370*/  MUFU.TANH R161, R161 ;  /* 0x000000a100a17308 */ /* 0x000e620000002400 */
[----:B------:R-:W-:Y:S01]  /*8380*/  FADD.FTZ R170, -R169, R186 ;  /* 0x000000baa9aa7221 */ /* 0x000fe20000010100 */
[----:B--2---:R-:W-:Y:S01]  /*8390*/  FMNMX.FTZ R171, R159, R168, !PT ;  /* 0x000000a89fab7209 */ /* 0x004fe20007810000 */
[----:B------:R-:W-:Y:S02]  /*83a0*/  FMUL.FTZ R215, R169, UR6 ;  /* 0x00000006a9d77c20 */ /* 0x000fe40008410000 */
[----:B------:R-:W-:Y:S02]  /*83b0*/  FMUL.FTZ R174, R170, UR6 ;  /* 0x00000006aaae7c20 */ /* 0x000fe40008410000 */
[--C-:B------:R-:W-:Y:S01]  /*83c0*/  FFMA.FTZ R200, R200, UR6, -R215.reuse ;  /* 0x00000006c8c87c23 */ /* 0x100fe200080108d7 */
[----:B------:R-:W2:Y:S01]  /*83d0*/  MUFU.TANH R162, R162 ;  /* 0x000000a200a27308 */ /* 0x000ea20000002400 */
[----:B0-----:R-:W-:Y:S01]  /*83e0*/  FMNMX.FTZ R170, R160, R171, !PT ;  /* 0x000000aba0aa7209 */ /* 0x001fe20007810000 */
[--C-:B------:R-:W-:Y:S01]  /*83f0*/  FFMA.FTZ R171, R199, UR6, -R215.reuse ;  /* 0x00000006c7ab7c23 */ /* 0x100fe200080108d7 */
[--C-:B------:R-:W-:Y:S01]  /*8400*/  FFMA.FTZ R201, R201, UR6, -R215.reuse ;  /* 0x00000006c9c97c23 */ /* 0x100fe200080108d7 */
[--C-:B------:R-:W-:Y:S01]  /*8410*/  FFMA.FTZ R214, R214, UR6, -R215.reuse ;  /* 0x00000006d6d67c23 */ /* 0x100fe200080108d7 */
[--C-:B------:R-:W-:Y:S01]  /*8420*/  FFMA.FTZ R175, R204, UR6, -R215.reuse ;  /* 0x00000006ccaf7c23 */ /* 0x100fe200080108d7 */
[--C-:B------:R-:W-:Y:S01]  /*8430*/  FFMA.FTZ R176, R205, UR6, -R215.reuse ;  /* 0x00000006cdb07c23 */ /* 0x100fe200080108d7 */
[--C-:B------:R-:W-:Y:S01]  /*8440*/  FFMA.FTZ R177, R206, UR6, -R215.reuse ;  /* 0x00000006ceb17c23 */ /* 0x100fe200080108d7 */
[----:B------:R-:W0:Y:S01]  /*8450*/  MUFU.TANH R163, R163 ;  /* 0x000000a300a37308 */ /* 0x000e220000002400 */
[----:B-1----:R-:W-:Y:S01]  /*8460*/  FMNMX.FTZ R173, R161, R170, !PT ;  /* 0x000000aaa1ad7209 */ /* 0x002fe20007810000 */
[--C-:B------:R-:W-:Y:S01]  /*8470*/  FFMA.FTZ R178, R208, UR6, -R215.reuse ;  /* 0x00000006d0b27c23 */ /* 0x100fe200080108d7 */
[--C-:B------:R-:W-:Y:S01]  /*8480*/  FFMA.FTZ R181, R211, UR6, -R215.reuse ;  /* 0x00000006d3b57c23 */ /* 0x100fe200080108d7 */
[--C-:B------:R-:W-:Y:S01]  /*8490*/  FFMA.FTZ R182, R212, UR6, -R215.reuse ;  /* 0x00000006d4b67c23 */ /* 0x100fe200080108d7 */
[----:B------:R-:W-:-:S03]  /*84a0*/  FFMA.FTZ R183, R213, UR6, -R215 ;  /* 0x00000006d5b77c23 */ /* 0x000fc600080108d7 */
        /* <DEDUP_REMOVED lines=8> */
[----:B------:R0:W2:Y:S08]  /*8530*/  MUFU.EX2 R168, R174 ;  /* 0x000000ae00a87308 */ /* 0x0000b00000000800 */
[----:B------:R3:W-:Y:S01]  /*8540*/  MUFU.EX2 R170, R200 ;  /* 0x000000c800aa7308 */ /* 0x0007e20000000800 */
[----:B0-----:R-:W-:Y:S01]  /*8550*/  FMNMX.FTZ R174, R166, R173, !PT ;  /* 0x000000ada6ae7209 */ /* 0x001fe20007810000 */
[----:B------:R-:W-:-:S03]  /*8560*/  FFMA.FTZ R173, R202, UR6, -R215 ;  /* 0x00000006caad7c23 */ /* 0x000fc600080108d7 */
[----:B-1----:R-:W-:Y:S01]  /*8570*/  FMNMX.FTZ R179, R167, R174, !PT ;  /* 0x000000aea7b37209 */ /* 0x002fe20007810000 */
[--C-:B------:R-:W-:Y:S02]  /*8580*/  FFMA.FTZ R174, R203, UR6, -R215.reuse ;  /* 0x00000006cbae7c23 */ /* 0x100fe400080108d7 */
[----:B------:R0:W-:Y:S01]  /*8590*/  MUFU.EX2 R172, R201 ;  /* 0x000000c900ac7308 */ /* 0x0001e20000000800 */
[-C--:B--2---:R-:W-:Y:S01]  /*85a0*/  FMUL.FTZ R24, R24, R168.reuse ;  /* 0x000000a818187220 */ /* 0x084fe20000410000 */
[----:B------:R-:W1:Y:S01]  /*85b0*/  SHFL.BFLY PT, R180, R179, 0x2, 0x1f ;  /* 0x0c401f00b3b47f89 */ /* 0x000e6200000e0000 */
        /* <DEDUP_REMOVED lines=13> */
[----:B------:R-:W2:Y:S01]  /*8690*/  MUFU.EX2 R173, R173 ;  /* 0x000000ad00ad7308 */ /* 0x000ea20000000800 */
        /* <DEDUP_REMOVED lines=8> */
[----:B------:R-:W-:Y:S01]  /*8720*/  FMUL.FTZ R64, R64, R168 ;  /* 0x000000a840407220 */ /* 0x000fe20000410000 */
[----:B-1----:R-:W-:Y:S01]  /*8730*/  FMNMX.FTZ R186, R179, R180, !PT ;  /* 0x000000b4b3ba7209 */ /* 0x002fe20007810000 */
[--C-:B------:R-:W-:Y:S01]  /*8740*/  FFMA.FTZ R179, R209, UR6, -R215.reuse ;  /* 0x00000006d1b37c23 */ /* 0x100fe200080108d7 */
[--C-:B------:R-:W-:Y:S01]  /*8750*/  FFMA.FTZ R180, R210, UR6, -R215.reuse ;  /* 0x00000006d2b47c23 */ /* 0x100fe200080108d7 */
[-C--:B------:R-:W-:Y:S01]  /*8760*/  FMUL.FTZ R65, R65, R168.reuse ;  /* 0x000000a841417220 */ /* 0x080fe20000410000 */
[-C--:B------:R-:W-:Y:S01]  /*8770*/  FMUL.FTZ R68, R68, R168.reuse ;  /* 0x000000a844447220 */ /* 0x080fe20000410000 */
[----:B------:R-:W3:Y:S01]  /*8780*/  SHFL.BFLY PT, R199, R186, 0x1, 0x1f ;  /* 0x0c201f00bac77f89 */ /* 0x000ee200000e0000 */
        /* <DEDUP_REMOVED lines=23> */
[----:B---3--:R-:W-:Y:S01]  /*8900*/  FMNMX.FTZ R200, R186, R199, !PT ;  /* 0x000000c7bac87209 */ /* 0x008fe20007810000 */
[----:B------:R-:W-:Y:S01]  /*8910*/  FFMA.FTZ R199, R207, UR6, -R215 ;  /* 0x00000006cfc77c23 */ /* 0x000fe200080108d7 */
[----:B------:R1:W-:Y:S01]  /*8920*/  MUFU.EX2 R186, R214 ;  /* 0x000000d600ba7308 */ /* 0x0003e20000000800 */
[-C--:B------:R-:W-:Y:S01]  /*8930*/  FMUL.FTZ R109, R109, R168.reuse ;  /* 0x000000a86d6d7220 */ /* 0x080fe20000410000 */
[-C--:B------:R-:W-:Y:S01]  /*8940*/  FMUL.FTZ R112, R112, R168.reuse ;  /* 0x000000a870707220 */ /* 0x080fe20000410000 */
[C---:B------:R-:W-:Y:S01]  /*8950*/  FADD.FTZ R187, -R200.reuse, R187 ;  /* 0x000000bbc8bb7221 */ /* 0x040fe20000010100 */
[----:B------:R-:W-:Y:S01]  /*8960*/  FMUL.FTZ R209, R200, UR6 ;  /* 0x00000006c8d17c20 */ /* 0x000fe20008410000 */
[-C--:B------:R-:W-:Y:S01]  /*8970*/  FMUL.FTZ R113, R113, R168.reuse ;  /* 0x000000a871717220 */ /* 0x080fe20000410000 */
[----:B------:R-:W-:Y:S01]  /*8980*/  FMUL.FTZ R116, R116, R168 ;  /* 0x000000a874747220 */ /* 0x000fe20000410000 */
[----:B------:R-:W-:Y:S01]  /*8990*/  FMUL.FTZ R187, R187, UR6 ;  /* 0x00000006bbbb7c20 */ /* 0x000fe20008410000 */
[--C-:B------:R-:W-:Y:S01]  /*89a0*/  FFMA.FTZ R202, R152, UR6, -R209.reuse ;  /* 0x0000000698ca7c23 */ /* 0x100fe200080108d1 */
[----:B0-----:R-:W-:Y:S01]  /*89b0*/  FFMA.FTZ R201, R153, UR6, -R209 ;  /* 0x0000000699c97c23 */ /* 0x001fe200080108d1 */
[----:B------:R-:W-:-:S02]  /*89c0*/  @!P1 VIADD R152, R195, 0x38840 ;  /* 0x00038840c3989836 */ /* 0x000fc40000000000 */
[----:B------:R-:W-:Y:S01]  /*89d0*/  FFMA.FTZ R203, R154, UR6, -R209 ;  /* 0x000000069acb7c23 */ /* 0x000fe200080108d1 */
[----:B------:R-:W-:Y:S01]  /*89e0*/  @!P3 IMAD R153, R196, 0x40, R3 ;  /* 0x00000040c499b824 */ /* 0x000fe200078e0203 */
[----:B------:R-:W0:Y:S01]  /*89f0*/  MUFU.EX2 R187, R187 ;  /* 0x000000bb00bb7308 */ /* 0x000e220000000800 */
[--C-:B------:R-:W-:Y:S01]  /*8a00*/  FFMA.FTZ R204, R155, UR6, -R209.reuse ;  /* 0x000000069bcc7c23 */ /* 0x100fe200080108d1 */
[----:B------:R-:W-:Y:S01]  /*8a10*/  @!P1 PRMT R152, RZ, 0x654, R152 ;  /* 0x00000654ff989816 */ /* 0x000fe20000000098 */
[----:B------:R-:W-:Y:S02]  /*8a20*/  @!P3 IMAD R153, R153, 0x4, R184 ;  /* 0x000000049999b824 */ /* 0x000fe400078e02b8 */
[--C-:B------:R-:W-:Y:S01]  /*8a30*/  FFMA.FTZ R205, R156, UR6, -R209.reuse ;  /* 0x000000069ccd7c23 */ /* 0x100fe200080108d1 */
[--C-:B------:R-:W-:Y:S01]  /*8a40*/  FFMA.FTZ R206, R157, UR6, -R209.reuse ;  /* 0x000000069dce7c23 */ /* 0x100fe200080108d1 */
[--C-:B------:R-:W-:Y:S01]  /*8a50*/  FFMA.FTZ R207, R158, UR6, -R209.reuse ;  /* 0x000000069ecf7c23 */ /* 0x100fe200080108d1 */
[--C-:B------:R-:W-:Y:S01]  /*8a60*/  FFMA.FTZ R208, R159, UR6, -R209.reuse ;  /* 0x000000069fd07c23 */ /* 0x100fe200080108d1 */
[--C-:B------:R-:W-:Y:S01]  /*8a70*/  FFMA.FTZ R210, R160, UR6, -R209.reuse ;  /* 0x00000006a0d27c23 */ /* 0x100fe200080108d1 */
[--C-:B------:R-:W-:Y:S01]  /*8a80*/  FFMA.FTZ R211, R161, UR6, -R209.reuse ;  /* 0x00000006a1d37c23 */ /* 0x100fe200080108d1 */
[--C-:B------:R-:W-:Y:S01]  /*8a90*/  FFMA.FTZ R212, R162, UR6, -R209.reuse ;  /* 0x00000006a2d47c23 */ /* 0x100fe200080108d1 */
[--C-:B------:R-:W-:Y:S01]  /*8aa0*/  FFMA.FTZ R213, R163, UR6, -R209.reuse ;  /* 0x00000006a3d57c23 */ /* 0x100fe200080108d1 */
[--C-:B-1----:R-:W-:Y:S01]  /*8ab0*/  FFMA.FTZ R214, R164, UR6, -R209.reuse ;  /* 0x00000006a4d67c23 */ /* 0x102fe200080108d1 */
[--C-:B------:R-:W-:Y:S01]  /*8ac0*/  FFMA.FTZ R215, R165, UR6, -R209.reuse ;  /* 0x00000006a5d77c23 */ /* 0x100fe200080108d1 */
[--C-:B------:R-:W-:Y:S01]  /*8ad0*/  FFMA.FTZ R196, R166, UR6, -R209.reuse ;  /* 0x00000006a6c47c23 */ /* 0x100fe200080108d1 */
[----:B------:R1:W-:Y:S01]  /*8ae0*/  @!P1 SYNCS.ARRIVE.TRANS64.RED.A1T0 RZ, [R152+URZ], RZ ;  /* 0x000000ff98ff99a7 */ /* 0x0003e2000810043f */
[----:B------:R-:W-:Y:S01]  /*8af0*/  FFMA.FTZ R209, R167, UR6, -R209 ;  /* 0x00000006a7d17c23 */ /* 0x000fe200080108d1 */
[----:B------:R-:W-:Y:S01]  /*8b00*/  @!P3 STS [R153+0x38400], R168 ;  /* 0x038400a89900b388 */ /* 0x000fe20000000800 */
[----:B------:R-:W-:Y:S01]  /*8b10*/  MUFU.EX2 R202, R202 ;  /* 0x000000ca00ca7308 */ /* 0x000fe20000000800 */
[----:B--2---:R-:W-:Y:S01]  /*8b20*/  F2FP.F16.F32.PACK_AB R154, R173, R172 ;  /* 0x000000acad9a723e */ /* 0x004fe200000000ff */
[-C--:B0-----:R-:W-:Y:S01]  /*8b30*/  FMUL.FTZ R26, R26, R187.reuse ;  /* 0x000000bb1a1a7220 */ /* 0x081fe20000410000 */
[----:B------:R0:W-:Y:S01]  /*8b40*/  @!P3 STS [R153+0x38420], R187 ;  /* 0x038420bb9900b388 */ /* 0x0001e20000000800 */
[----:B------:R-:W-:Y:S01]  /*8b50*/  F2FP.F16.F32.PACK_AB R156, R175, R174 ;  /* 0x000000aeaf9c723e */ /* 0x000fe200000000ff */
[----:B------:R-:W-:Y:S01]  /*8b60*/  FMUL.FTZ R27, R27, R187 ;  /* 0x000000bb1b1b7220 */ /* 0x000fe20000410000 */
[----:B-1----:R-:W-:Y:S01]  /*8b70*/  F2FP.F16.F32.PACK_AB R152, R170, R171 ;  /* 0x000000abaa98723e */ /* 0x002fe200000000ff */
[-C--:B------:R-:W-:Y:S01]  /*8b80*/  FMUL.FTZ R30, R30, R187.reuse ;  /* 0x000000bb1e1e7220 */ /* 0x080fe20000410000 */
[----:B------:R-:W0:Y:S01]  /*8b90*/  MUFU.EX2 R201, R201 ;  /* 0x000000c900c97308 */ /* 0x000e220000000800 */
[----:B------:R-:W-:Y:S01]  /*8ba0*/  F2FP.F16.F32.PACK_AB R158, R177, R176 ;  /* 0x000000b0b19e723e */ /* 0x000fe200000000ff */
        /* <DEDUP_REMOVED lines=14> */
[----:B------:R-:W1:Y:S01]  /*8c90*/  MUFU.EX2 R204, R204 ;  /* 0x000000cc00cc7308 */ /* 0x000e620000000800 */
[----:B0-----:R-:W-:Y:S01]  /*8ca0*/  F2FP.F16.F32.PACK_AB R153, R201, R202 ;  /* 0x000000cac999723e */ /* 0x001fe200000000ff */
        /* <DEDUP_REMOVED lines=13> */
[----:B------:R-:W-:Y:S01]  /*8d80*/  FMUL.FTZ R82, R82, R187 ;  /* 0x000000bb52527220 */ /* 0x000fe20000410000 */
[----:B------:R-:W0:Y:S01]  /*8d90*/  MUFU.EX2 R206, R206 ;  /* 0x000000ce00ce7308 */ /* 0x000e220000000800 */
[----:B-1----:R-:W-:Y:S01]  /*8da0*/  F2FP.F16.F32.PACK_AB R155, R204, R203 ;  /* 0x000000cbcc9b723e */ /* 0x002fe200000000ff */
[----:B------:R-:W-:Y:S01]  /*8db0*/  BAR.SYNC.DEFER_BLOCKING 0xf, 0x100 ;  /* 0x03c4000000007b1d */ /* 0x000fe20000010000 */
        /* <DEDUP_REMOVED lines=27> */
[----:B------:R-:W-:Y:S01]  /*8f70*/  FMUL.FTZ R123, R123, R187 ;  /* 0x000000bb7b7b7220 */ /* 0x000fe20000410000 */
[-C--:B------:R-:W-:Y:S01]  /*8f80*/  FMUL.FTZ R124, R124, R168.reuse ;  /* 0x000000a87c7c7220 */ /* 0x080fe20000410000 */
[----:B------:R-:W0:Y:S01]  /*8f90*/  MUFU.EX2 R179, R179 ;  /* 0x000000b300b37308 */ /* 0x000e220000000800 */
[----:B-1----:R-:W-:Y:S01]  /*8fa0*/  F2FP.F16.F32.PACK_AB R159, R208, R207 ;  /* 0x000000cfd09f723e */ /* 0x002fe200000000ff */
        /* <DEDUP_REMOVED lines=32> */
[----:B------:R-:W-:Y:S01]  /*91b0*/  FMUL.FTZ R151, R151, R187 ;  /* 0x000000bb97977220 */ /* 0x000fe20000410000 */
[----:B------:R1:W-:Y:S01]  /*91c0*/  STSM.16.M88.4 [R189+0x36400], R152 ;  /* 0x03640098bd007844 */ /* 0x0003e20000000200 */
[----:B------:R-:W-:Y:S01]  /*91d0*/  FFMA.FTZ R171, R168, R193, R171 ;  /* 0x000000c1a8ab7223 */ /* 0x000fe200000100ab */
[----:B------:R-:W-:Y:S01]  /*91e0*/  FFMA.FTZ R194, R187, R194, R202 ;  /* 0x000000c2bbc27223 */ /* 0x000fe200000100ca */
[----:B------:R-:W-:Y:S01]  /*91f0*/  @!P1 VIADD R195, R195, 0x38860 ;  /* 0x00038860c3c39836 */ /* 0x000fe20000000000 */
[----:B------:R1:W-:Y:S01]  /*9200*/  STSM.16.M88.4 [R190], R156 ;  /* 0x0000009cbe007844 */ /* 0x0003e20000000200 */
[----:B------:R-:W-:Y:S01]  /*9210*/  MUFU.EX2 R212, R212 ;  /* 0x000000d400d47308 */ /* 0x000fe20000000800 */
[----:B------:R-:W-:Y:S01]  /*9220*/  FADD.FTZ R171, R170, R171 ;  /* 0x000000abaaab7221 */ /* 0x000fe20000010000 */
[----:B------:R-:W-:Y:S01]  /*9230*/  FADD.FTZ R194, R201, R194 ;  /* 0x000000c2c9c27221 */ /* 0x000fe20000010000 */
[----:B------:R-:W-:Y:S01]  /*9240*/  @!P1 PRMT R195, RZ, 0x654, R195 ;  /* 0x00000654ffc39816 */ /* 0x000fe200000000c3 */
[----:B------:R-:W-:-:S02]  /*9250*/  IMAD.MOV.U32 R187, RZ, RZ, R200 ;  /* 0x000000ffffbb7224 */ /* 0x000fc400078e00c8 */
[----:B------:R-:W-:Y:S01]  /*9260*/  FADD.FTZ R172, R172, R171 ;  /* 0x000000abacac7221 */ /* 0x000fe20000010000 */
[----:B------:R-:W-:Y:S01]  /*9270*/  FADD.FTZ R203, R203, R194 ;  /* 0x000000c2cbcb7221 */ /* 0x000fe20000010000 */
[----:B------:R-:W2:Y:S01]  /*9280*/  MUFU.EX2 R213, R213 ;  /* 0x000000d500d57308 */ /* 0x000ea20000000800 */
[----:B0-----:R-:W-:Y:S01]  /*9290*/  F2FP.F16.F32.PACK_AB R161, R211, R210 ;  /* 0x000000d2d3a1723e */ /* 0x001fe200000000ff */
[----:B------:R-:W-:Y:S01]  /*92a0*/  FADD.FTZ R173, R173, R172 ;  /* 0x000000acadad7221 */ /* 0x000fe20000010000 */
[----:B------:R-:W-:-:S03]  /*92b0*/  FADD.FTZ R204, R204, R203 ;  /* 0x000000cbcccc7221 */ /* 0x000fc60000010000 */
[----:B------:R-:W-:Y:S01]  /*92c0*/  FADD.FTZ R174, R174, R173 ;  /* 0x000000adaeae7221 */ /* 0x000fe20000010000 */
[----:B------:R-:W-:Y:S01]  /*92d0*/  FADD.FTZ R205, R205, R204 ;  /* 0x000000cccdcd7221 */ /* 0x000fe20000010000 */
[----:B------:R-:W-:Y:S02]  /*92e0*/  MUFU.EX2 R182, R182 ;  /* 0x000000b600b67308 */ /* 0x000fe40000000800 */
[----:B------:R-:W-:Y:S01]  /*92f0*/  FADD.FTZ R175, R175, R174 ;  /* 0x000000aeafaf7221 */ /* 0x000fe20000010000 */
[----:B------:R-:W-:-:S03]  /*9300*/  FADD.FTZ R206, R206, R205 ;  /* 0x000000cdcece7221 */ /* 0x000fc60000010000 */
[----:B------:R-:W-:Y:S01]  /*9310*/  FADD.FTZ R176, R176, R175 ;  /* 0x000000afb0b07221 */ /* 0x000fe20000010000 */
[----:B------:R-:W-:Y:S01]  /*9320*/  FADD.FTZ R207, R207, R206 ;  /* 0x000000cecfcf7221 */ /* 0x000fe20000010000 */
[----:B------:R-:W0:Y:S01]  /*9330*/  MUFU.EX2 R183, R183 ;  /* 0x000000b700b77308 */ /* 0x000e220000000800 */
[----:B--2---:R-:W-:Y:S01]  /*9340*/  F2FP.F16.F32.PACK_AB R163, R213, R212 ;  /* 0x000000d4d5a3723e */ /* 0x004fe200000000ff */
[----:B------:R-:W-:Y:S01]  /*9350*/  FADD.FTZ R177, R177, R176 ;  /* 0x000000b0b1b17221 */ /* 0x000fe20000010000 */
[----:B------:R-:W-:-:S03]  /*9360*/  FADD.FTZ R207, R208, R207 ;  /* 0x000000cfd0cf7221 */ /* 0x000fc60000010000 */
[----:B------:R1:W-:Y:S01]  /*9370*/  STSM.16.M88.4 [R191], R160 ;  /* 0x000000a0bf007844 */ /* 0x0003e20000000200 */
[----:B------:R-:W-:Y:S01]  /*9380*/  FADD.FTZ R178, R178, R177 ;  /* 0x000000b1b2b27221 */ /* 0x000fe20000010000 */
[----:B------:R-:W2:Y:S01]  /*9390*/  MUFU.EX2 R199, R199 ;  /* 0x000000c700c77308 */ /* 0x000ea20000000800 */
[----:B------:R-:W-:Y:S02]  /*93a0*/  FADD.FTZ R210, R210, R207 ;  /* 0x000000cfd2d27221 */ /* 0x000fe40000010000 */
[----:B------:R-:W-:Y:S02]  /*93b0*/  FADD.FTZ R179, R179, R178 ;  /* 0x000000b2b3b37221 */ /* 0x000fe40000010000 */
[----:B------:R-:W-:Y:S02]  /*93c0*/  FADD.FTZ R211, R211, R210 ;  /* 0x000000d2d3d37221 */ /* 0x000fe40000010000 */
[----:B------:R-:W-:Y:S01]  /*93d0*/  FADD.FTZ R180, R180, R179 ;  /* 0x000000b3b4b47221 */ /* 0x000fe20000010000 */
[----:B------:R-:W-:Y:S01]  /*93e0*/  MUFU.EX2 R214, R214 ;  /* 0x000000d600d67308 */ /* 0x000fe20000000800 */
[----:B0-----:R-:W-:Y:S01]  /*93f0*/  F2FP.F16.F32.PACK_AB R164, R183, R182 ;  /* 0x000000b6b7a4723e */ /* 0x001fe200000000ff */
[----:B------:R-:W-:Y:S01]  /*9400*/  FADD.FTZ R212, R212, R211 ;  /* 0x000000d3d4d47221 */ /* 0x000fe20000010000 */
[----:B------:R-:W-:-:S03]  /*9410*/  FADD.FTZ R181, R181, R180 ;  /* 0x000000b4b5b57221 */ /* 0x000fc60000010000 */
[----:B------:R-:W-:Y:S01]  /*9420*/  FADD.FTZ R213, R213, R212 ;  /* 0x000000d4d5d57221 */ /* 0x000fe20000010000 */
[----:B------:R-:W-:Y:S01]  /*9430*/  FADD.FTZ R182, R182, R181 ;  /* 0x000000b5b6b67221 */ /* 0x000fe20000010000 */
[----:B------:R-:W0:Y:S01]  /*9440*/  MUFU.EX2 R215, R215 ;  /* 0x000000d700d77308 */ /* 0x000e220000000800 */
[----:B--2---:R-:W-:Y:S02]  /*9450*/  F2FP.F16.F32.PACK_AB R166, R199, R186 ;  /* 0x000000bac7a6723e */ /* 0x004fe400000000ff */
[----:B------:R-:W-:-:S04]  /*9460*/  FADD.FTZ R183, R183, R182 ;  /* 0x000000b6b7b77221 */ /* 0x000fc80000010000 */
[----:B------:R-:W-:Y:S01]  /*9470*/  FADD.FTZ R186, R186, R183 ;  /* 0x000000b7baba7221 */ /* 0x000fe20000010000 */
[----:B------:R-:W2:Y:S03]  /*9480*/  MUFU.EX2 R196, R196 ;  /* 0x000000c400c47308 */ /* 0x000ea60000000800 */
[----:B------:R-:W-:Y:S01]  /*9490*/  FADD.FTZ R193, R199, R186 ;  /* 0x000000bac7c17221 */ /* 0x000fe20000010000 */
[----:B------:R-:W-:-:S04]  /*94a0*/  IMAD.MOV.U32 R186, RZ, RZ, R169 ;  /* 0x000000ffffba7224 */ /* 0x000fc800078e00a9 */
[----:B------:R-:W3:Y:S01]  /*94b0*/  MUFU.EX2 R209, R209 ;  /* 0x000000d100d17308 */ /* 0x000ee20000000800 */
[----:B0-----:R-:W-:Y:S01]  /*94c0*/  F2FP.F16.F32.PACK_AB R165, R215, R214 ;  /* 0x000000d6d7a5723e */ /* 0x001fe200000000ff */
[----:B------:R-:W-:-:S04]  /*94d0*/  FADD.FTZ R214, R214, R213 ;  /* 0x000000d5d6d67221 */ /* 0x000fc80000010000 */
[----:B------:R-:W-:-:S04]  /*94e0*/  FADD.FTZ R215, R215, R214 ;  /* 0x000000d6d7d77221 */ /* 0x000fc80000010000 */
[----:B--2---:R-:W-:Y:S01]  /*94f0*/  FADD.FTZ R194, R196, R215 ;  /* 0x000000d7c4c27221 */ /* 0x004fe20000010000 */
[----:B---3--:R-:W-:-:S03]  /*9500*/  F2FP.F16.F32.PACK_AB R167, R209, R196 ;  /* 0x000000c4d1a7723e */ /* 0x008fc600000000ff */
[----:B------:R-:W-:Y:S01]  /*9510*/  FADD.FTZ R194, R209, R194 ;  /* 0x000000c2d1c27221 */ /* 0x000fe20000010000 */
[----:B------:R-:W-:Y:S01]  /*9520*/  IMAD.MOV.U32 R196, RZ, RZ, R197 ;  /* 0x000000ffffc47224 */ /* 0x000fe200078e00c5 */
[----:B------:R1:W-:Y:S01]  /*9530*/  STSM.16.M88.4 [R192], R164 ;  /* 0x000000a4c0007844 */ /* 0x0003e20000000200 */
[----:B------:R-:W-:-:S06]  /*9540*/  WARPGROUP.ARRIVE ;  /* 0x00000000000079c5 */ /* 0x000fcc0000000000 */
[----:B------:R-:W-:Y:S01]  /*9550*/  HGMMA.64x256x16.F32 R24, R152, gdesc[UR8].tnspB, R24, gsb0 ;  /* 0x43e0000898187df0 */ /* 0x000fe20008000818 */
[----:B------:R-:W-:Y:S01]  /*9560*/  R2UR UR10, R217 ;  /* 0x00000000d90a72ca */ /* 0x000fe200000e0000 */
[----:B------:R-:W-:Y:S01]  /*9570*/  UMOV UR11, 0x40000040 ;  /* 0x40000040000b7882 */ /* 0x000fe20000000000 */
[C---:B------:R-:W-:Y:S02]  /*9580*/  VIADD R217, R216.reuse, 0x100 ;  /* 0x00000100d8d97836 */ /* 0x040fe40000000000 */
[----:B------:R-:W-:Y:S01]  /*9590*/  VIADD R216, R216, 0x180 ;  /* 0x00000180d8d87836 */ /* 0x000fe20000000000 */
[----:B------:R-:W-:Y:S02]  /*95a0*/  WARPGROUP.DEPBAR.LE gsb0, 0x0 ;  /* 0x00008000000079c5 */ /* 0x000fe40000010000 */
[----:B------:R-:W-:-:S15]  /*95b0*/  WARPGROUP.ARRIVE ;  /* 0x00000000000079c5 */ /* 0x000fde0000000000 */
[----:B------:R-:W-:-:S05]  /*95c0*/  NOP ;  /* 0x0000000000007918 */ /* 0x000fca0000000000 */
        /* <DEDUP_REMOVED lines=9> */
[----:B------:R-:W-:Y:S02]  /*9660*/  WARPGROUP.DEPBAR.LE gsb0, 0x0 ;  /* 0x00008000000079c5 */ /* 0x000fe40000010000 */
[----:B------:R-:W-:-:S15]  /*9670*/  WARPGROUP.ARRIVE ;  /* 0x00000000000079c5 */ /* 0x000fde0000000000 */
[----:B------:R-:W-:-:S08]  /*9680*/  NOP ;  /* 0x0000000000007918 */ /* 0x000fd00000000000 */
        /* <DEDUP_REMOVED lines=11> */
[----:B------:R-:W-:Y:S05]  /*9740*/  @P2 BRA `(.L_x_220) ;  /* 0xffffffcc00cc2947 */ /* 0x000fea000383ffff */
[----:B-1----:R-:W-:Y:S02]  /*9750*/  IMAD.SHL.U32 R152, R197, 0x40, RZ ;  /* 0x00000040c5987824 */ /* 0x002fe400078e00ff */
[----:B------:R-:W-:Y:S02]  /*9760*/  IMAD.MOV.U32 R187, RZ, RZ, R200 ;  /* 0x000000ffffbb7224 */ /* 0x000fe400078e00c8 */
[----:B------:R-:W-:-:S07]  /*9770*/  IMAD.MOV.U32 R186, RZ, RZ, R169 ;  /* 0x000000ffffba7224 */ /* 0x000fce00078e00a9 */
.L_x_211:
[----:B------:R-:W0:Y:S01]  /*9780*/  SHFL.BFLY PT, R2, R193, 0x2, 0x1f ;  /* 0x0c401f00c1027f89 */ /* 0x000e2200000e0000 */
[----:B------:R-:W-:Y:S08]  /*9790*/  BAR.ARV 0x8, 0x100 ;  /* 0x0204000000007b1d */ /* 0x000ff00000002000 */
[----:B------:R-:W-:Y:S01]  /*97a0*/  BAR.SYNC.DEFER_BLOCKING 0xf, 0x100 ;  /* 0x03c4000000007b1d */ /* 0x000fe20000010000 */
[----:B------:R-:W-:Y:S01]  /*97b0*/  ISETP.NE.AND P0, PT, R0, RZ, PT ;  /* 0x000000ff0000720c */ /* 0x000fe20003f05270 */
[----:B------:R-:W-:-:S02]  /*97c0*/  IMAD.MOV.U32 R0, RZ, RZ, RZ ;  /* 0x000000ffff007224 */ /* 0x000fc400078e00ff */
[----:B------:R-:W-:Y:S02]  /*97d0*/  IMAD.IADD R3, R3, 0x1, R152 ;  /* 0x0000000103037824 */ /* 0x000fe400078e0298 */
[----:B------:R-:W1:Y:S01]  /*97e0*/  SHFL.BFLY PT, R7, R194, 0x2, 0x1f ;  /* 0x0c401f00c2077f89 */ /* 0x000e6200000e0000 */
[----:B0-----:R-:W-:-:S07]  /*97f0*/  FADD.FTZ R2, R2, R193 ;  /* 0x000000c102027221 */ /* 0x001fce0000010000 */
[----:B------:R-:W-:Y:S01]  /*9800*/  @!P0 IMAD R3, R3, 0x4, R184 ;  /* 0x0000000403038824 */ /* 0x000fe200078e02b8 */
[----:B------:R-:W0:Y:S01]  /*9810*/  SHFL.BFLY PT, R5, R2, 0x1, 0x1f ;  /* 0x0c201f0002057f89 */ /* 0x000e2200000e0000 */
[----:B-1----:R-:W-:-:S05]  /*9820*/  FADD.FTZ R7, R7, R194 ;  /* 0x000000c207077221 */ /* 0x002fca0000010000 */
[----:B------:R-:W1:Y:S01]  /*9830*/  SHFL.BFLY PT, R4, R7, 0x1, 0x1f ;  /* 0x0c201f0007047f89 */ /* 0x000e6200000e0000 */
[----:B0-----:R-:W-:-:S05]  /*9840*/  FADD.FTZ R5, R2, R5 ;  /* 0x0000000502057221 */ /* 0x001fca0000010000 */
[----:B------:R-:W-:-:S13]  /*9850*/  FSETP.NE.FTZ.AND P1, PT, R5, RZ, PT ;  /* 0x000000ff0500720b */ /* 0x000fda0003f35000 */
[----:B------:R-:W0:Y:S01]  /*9860*/  @P1 MUFU.LG2 R2, R5 ;  /* 0x0000000500021308 */ /* 0x000e220000000c00 */
[----:B-1----:R-:W-:Y:S01]  /*9870*/  FADD.FTZ R8, R7, R4 ;  /* 0x0000000407087221 */ /* 0x002fe20000010000 */
[----:B------:R-:W-:Y:S02]  /*9880*/  IMAD.MOV.U32 R4, RZ, RZ, RZ ;  /* 0x000000ffff047224 */ /* 0x000fe400078e00ff */
[----:B------:R-:W-:Y:S02]  /*9890*/  IMAD.U32 R7, RZ, RZ, UR6 ;  /* 0x00000006ff077e24 */ /* 0x000fe4000f8e00ff */
[----:B------:R-:W-:Y:S02]  /*98a0*/  FSETP.NE.FTZ.AND P2, PT, R8, RZ, PT ;  /* 0x000000ff0800720b */ /* 0x000fe40003f55000 */
[----:B------:R1:W2:Y:S01]  /*98b0*/  @P1 MUFU.RCP R4, R5 ;  /* 0x0000000500041308 */ /* 0x0002a20000001000 */
[----:B0-----:R-:W-:Y:S01]  /*98c0*/  @P1 FMUL.FTZ R2, R2, 0.69314718246459960938 ;  /* 0x3f31721802021820 */ /* 0x001fe20000410000 */
[----:B-1----:R-:W-:-:S09]  /*98d0*/  IMAD.MOV.U32 R5, RZ, RZ, -0x800000 ;  /* 0xff800000ff057424 */ /* 0x002fd200078e00ff */
[----:B------:R-:W0:Y:S01]  /*98e0*/  @P2 MUFU.RCP R0, R8 ;  /* 0x0000000800002308 */ /* 0x000e220000001000 */
[----:B------:R-:W-:Y:S01]  /*98f0*/  @P2 FMUL.FTZ R7, R7, 0.69314718246459960938 ;  /* 0x3f31721807072820 */ /* 0x000fe20000410000 */
[----:B--2---:R-:W-:Y:S01]  /*9900*/  @!P0 STS [R3+0x38400], R4 ;  /* 0x0384000403008388 */ /* 0x004fe20000000800 */
[----:B------:R-:W-:-:S05]  /*9910*/  FMUL.FTZ R24, R24, R4 ;  /* 0x0000000418187220 */ /* 0x000fca0000410000 */
[----:B------:R-:W1:Y:S01]  /*9920*/  @P2 MUFU.LG2 R6, R8 ;  /* 0x0000000800062308 */ /* 0x000e620000000c00 */
        /* <DEDUP_REMOVED lines=8> */
[----:B0-----:R0:W-:Y:S01]  /*99b0*/  @!P0 STS [R3+0x38420], R0 ;  /* 0x0384200003008388 */ /* 0x0011e20000000800 */
[-C--:B------:R-:W-:Y:S01]  /*99c0*/  FMUL.FTZ R41, R41, R4.reuse ;  /* 0x0000000429297220 */ /* 0x080fe20000410000 */
[-C--:B------:R-:W-:Y:S01]  /*99d0*/  FMUL.FTZ R44, R44, R4.reuse ;  /* 0x000000042c2c7220 */ /* 0x080fe20000410000 */
[-C--:B------:R-:W-:Y:S01]  /*99e0*/  FMUL.FTZ R45, R45, R4.reuse ;  /* 0x000000042d2d7220 */ /* 0x080fe20000410000 */
[-C--:B------:R-:W-:Y:S01]  /*99f0*/  FMUL.FTZ R48, R48, R4.reuse ;  /* 0x0000000430307220 */ /* 0x080fe20000410000 */
[-C--:B------:R-:W-:Y:S01]  /*9a00*/  FMUL.FTZ R49, R49, R4.reuse ;  /* 0x0000000431317220 */ /* 0x080fe20000410000 */
[-C--:B------:R-:W-:Y:S01]  /*9a10*/  FMUL.FTZ R52, R52, R4.reuse ;  /* 0x0000000434347220 */ /* 0x080fe20000410000 */
[-C--:B------:R-:W-:Y:S01]  /*9a20*/  FMUL.FTZ R53, R53, R4.reuse ;  /* 0x0000000435357220 */ /* 0x080fe20000410000 */
[----:B-1----:R-:W-:Y:S01]  /*9a30*/  @P2 FMUL.FTZ R6, R6, 0.69314718246459960938 ;  /* 0x3f31721806062820 */ /* 0x002fe20000410000 */
[----:B------:R-:W-:Y:S01]  /*9a40*/  FMUL.FTZ R56, R56, R4 ;  /* 0x0000000438387220 */ /* 0x000fe20000410000 */
[----:B0-----:R-:W-:-:S02]  /*9a50*/  IMAD.U32 R3, RZ, RZ, UR6 ;  /* 0x00000006ff037e24 */ /* 0x001fc4000f8e00ff */
[-C--:B------:R-:W-:Y:S01]  /*9a60*/  FMUL.FTZ R57, R57, R4.reuse ;  /* 0x0000000439397220 */ /* 0x080fe20000410000 */
[-C--:B------:R-:W-:Y:S01]  /*9a70*/  FMUL.FTZ R60, R60, R4.reuse ;  /* 0x000000043c3c7220 */ /* 0x080fe20000410000 */
[-C--:B------:R-:W-:Y:S01]  /*9a80*/  FMUL.FTZ R61, R61, R4.reuse ;  /* 0x000000043d3d7220 */ /* 0x080fe20000410000 */
[----:B------:R-:W-:Y:S01]  /*9a90*/  @P1 FMUL.FTZ R3, R3, 0.69314718246459960938 ;  /* 0x3f31721803031820 */ /* 0x000fe20000410000 */
        /* <DEDUP_REMOVED lines=44> */
[----:B------:R-:W-:Y:S01]  /*9d60*/  IMAD.MOV.U32 R4, RZ, RZ, -0x800000 ;  /* 0xff800000ff047424 */ /* 0x000fe200078e00ff */
        /* <DEDUP_REMOVED lines=68> */
.L_x_196:
[----:B------:R-:W-:Y:S05]  /*a1b0*/  @P0 BRA `(.L_x_221) ;  /* 0x0000002400180947 */ /* 0x000fea0003800000 */
[----:B------:R-:W2:Y:S01]  /*a1c0*/  LDL R156, [R1] ;  /* 0x00000000019c7983 */ /* 0x000ea20000100800 */
[----:B------:R-:W1:Y:S01]  /*a1d0*/  S2UR UR5, SR_CgaCtaId ;  /* 0x00000000000579c3 */ /* 0x000e620000008800 */
[----:B------:R-:W-:Y:S01]  /*a1e0*/  UMOV UR4, 0x400 ;  /* 0x0000040000047882 */ /* 0x000fe20000000000 */
[----:B------:R-:W3:Y:S06]  /*a1f0*/  S2R R0, SR_TID.X ;  /* 0x0000000000007919 */ /* 0x000eec0000002100 */
[----:B------:R-:W4:Y:S08]  /*a200*/  S2UR UR6, SR_CTAID.Y ;  /* 0x00000000000679c3 */ /* 0x000f300000002600 */
[----:B------:R-:W4:Y:S08]  /*a210*/  LDC R3, c[0x0][0xd50] ;  /* 0x00035400ff037b82 */ /* 0x000f300000000800 */
[----:B------:R-:W5:Y:S01]  /*a220*/  LDC R6, c[0x0][0xce8] ;  /* 0x00033a00ff067b82 */ /* 0x000f620000000800 */
[----:B-1----:R-:W-:-:S04]  /*a230*/  ULEA UR4, UR5, UR4, 0x18 ;  /* 0x0000000405047291 */ /* 0x002fc8000f8ec03f */
[----:B------:R-:W-:-:S04]  /*a240*/  UIADD3 UR4, UR4, 0x38820, URZ ;  /* 0x0003882004047890 */ /* 0x000fc8000fffe03f */
[----:B------:R-:W-:Y:S01]  /*a250*/  UPRMT UR4, URZ, 0x654, UR4 ;  /* 0x000006543f047896 */ /* 0x000fe20008000004 */
[----:B------:R-:W-:Y:S01]  /*a260*/  BAR.SYNC.DEFER_BLOCKING 0x1, 0x100 ;  /* 0x0044000000007b1d */ /* 0x000fe20000010000 */
[----:B---3--:R-:W-:-:S05]  /*a270*/  VIADD R22, R0, 0xffffff80 ;  /* 0xffffff8000167836 */ /* 0x008fca0000000000 */
[----:B------:R-:W-:-:S04]  /*a280*/  SHF.R.S32.HI R19, RZ, 0x1f, R22 ;  /* 0x0000001fff137819 */ /* 0x000fc80000011416 */
[----:B------:R-:W-:-:S04]  /*a290*/  LEA.HI R9, R19, R22, RZ, 0x7 ;  /* 0x0000001613097211 */ /* 0x000fc800078f38ff */
[----:B------:R-:W-:Y:S02]  /*a2a0*/  SHF.R.S32.HI R0, RZ, 0x7, R9 ;  /* 0x00000007ff007819 */ /* 0x000fe40000011409 */
[----:B------:R-:W-:Y:S02]  /*a2b0*/  LOP3.LUT R7, R9, 0xffffff80, RZ, 0xc0, !PT ;  /* 0xffffff8009077812 */ /* 0x000fe400078ec0ff */
[----:B-----5:R-:W-:Y:S01]  /*a2c0*/  ISETP.NE.AND P1, PT, R6, 0x1, PT ;  /* 0x000000010600780c */ /* 0x020fe20003f25270 */
[----:B------:R-:W1:Y:S02]  /*a2d0*/  SHFL.IDX PT, R10, R0, RZ, 0x1f ;  /* 0x00001fff000a7589 */ /* 0x000e6400000e0000 */
[----:B0-----:R-:W-:Y:S01]  /*a2e0*/  IMAD.IADD R8, R22, 0x1, -R7 ;  /* 0x0000000116087824 */ /* 0x001fe200078e0a07 */
[----:B------:R-:W-:Y:S04]  /*a2f0*/  SYNCS.ARRIVE.TRANS64.RED.A1T0 RZ, [UR4], RZ ;  /* 0x000000ffffff79a7 */ /* 0x000fe80008100404 */
[----:B------:R-:W-:-:S04]  /*a300*/  SHF.R.S32.HI R155, RZ, 0x1f, R8 ;  /* 0x0000001fff9b7819 */ /* 0x000fc80000011408 */
[----:B------:R-:W-:-:S04]  /*a310*/  LEA.HI R7, R155, R8, RZ, 0x2 ;  /* 0x000000089b077211 */ /* 0x000fc800078f10ff */
[----:B------:R-:W-:Y:S02]  /*a320*/  SHF.R.S32.HI R154, RZ, 0x2, R7 ;  /* 0x00000002ff9a7819 */ /* 0x000fe40000011407 */
[----:B-1----:R-:W-:Y:S02]  /*a330*/  ISETP.NE.AND P0, PT, R10, RZ, PT ;  /* 0x000000ff0a00720c */ /* 0x002fe40003f05270 */
[----:B--2---:R-:W-:-:S13]  /*a340*/  R2UR UR7, R156 ;  /* 0x000000009c0772ca */ /* 0x004fda00000e0000 */
[----:B------:R-:W-:-:S04]  /*a350*/  IMAD R2, RZ, RZ, -UR7 ;  /* 0x80000007ff027e24 */ /* 0x000fc8000f8e02ff */
[----:B----4-:R-:W-:Y:S01]  /*a360*/  IMAD R2, R3, R2, UR6 ;  /* 0x0000000603027e24 */ /* 0x010fe2000f8e0202 */
[----:B------:R-:W-:-:S04]  /*a370*/  USHF.R.S32.HI UR6, URZ, 0x1f, UR7 ;  /* 0x0000001f3f067899 */ /* 0x000fc80008011407 */
[----:B------:R-:W-:Y:S01]  /*a380*/  SHF.R.S32.HI R3, RZ, 0x1f, R2 ;  /* 0x0000001fff037819 */ /* 0x000fe20000011402 */
[----:B------:R-:W-:Y:S07]  /*a390*/  @P0 BRA `(.L_x_222) ;  /* 0x00000004004c0947 */ /* 0x000fee0003800000 */
[----:B------:R-:W0:Y:S01]  /*a3a0*/  LDC R18, c[0x0][0xce8] ;  /* 0x00033a00ff127b82 */ /* 0x000e220000000800 */
[----:B------:R-:W-:Y:S01]  /*a3b0*/  LOP3.LUT R9, R9, 0xffffff80, RZ, 0xc0, !PT ;  /* 0xffffff8009097812 */ /* 0x000fe200078ec0ff */
[----:B------:R-:W1:Y:S01]  /*a3c0*/  S2R R14, SR_CTAID.X ;  /* 0x00000000000e7919 */ /* 0x000e620000002500 */
[----:B------:R-:W-:Y:S01]  /*a3d0*/  R2UR UR10, R156 ;  /* 0x000000009c0a72ca */ /* 0x000fe200000e0000 */
[----:B------:R-:W-:Y:S02]  /*a3e0*/  ULDC.64 UR4, c[0x0][0xcd0] ;  /* 0x0003340000047ab9 */ /* 0x000fe40000000a00 */
[----:B------:R-:W-:Y:S01]  /*a3f0*/  IMAD.IADD R23, R22, 0x1, -R9 ;  /* 0x0000000116177824 */ /* 0x000fe200078e0a09 */
[----:B------:R-:W-:Y:S01]  /*a400*/  LEA.HI R9, R19, R22, RZ, 0x2 ;  /* 0x0000001613097211 */ /* 0x000fe200078f10ff */
[----:B------:R-:W2:Y:S03]  /*a410*/  S2UR UR7, SR_CTAID.Z ;  /* 0x00000000000779c3 */ /* 0x000ea60000002700 */
[----:B------:R-:W-:-:S02]  /*a420*/  SHF.R.S32.HI R12, RZ, 0x1f, R23 ;  /* 0x0000001fff0c7819 */ /* 0x000fc40000011417 */
[----:B------:R-:W-:Y:S02]  /*a430*/  LOP3.LUT R9, R9, 0xfffffffc, RZ, 0xc0, !PT ;  /* 0xfffffffc09097812 */ /* 0x000fe400078ec0ff */
[CC--:B------:R-:W-:Y:S01]  /*a440*/  LEA.HI R152, R12.reuse, R23.reuse, RZ, 0x2 ;  /* 0x000000170c987211 */ /* 0x0c0fe200078f10ff */
[----:B------:R-:W3:Y:S01]  /*a450*/  LDC.64 R20, c[0x0][0xcd8] ;  /* 0x00033600ff147b82 */ /* 0x000ee20000000a00 */
[----:B------:R-:W-:Y:S01]  /*a460*/  LEA.HI R12, R12, R23, RZ, 0x5 ;  /* 0x000000170c0c7211 */ /* 0x000fe200078f28ff */
[----:B------:R-:W-:Y:S01]  /*a470*/  IMAD.IADD R9, R22, 0x1, -R9 ;  /* 0x0000000116097824 */ /* 0x000fe200078e0a09 */
[--C-:B------:R-:W-:Y:S01]  /*a480*/  SHF.R.S32.HI R10, RZ, 0x2, R152.reuse ;  /* 0x00000002ff0a7819 */ /* 0x100fe20000011498 */
[----:B------:R-:W-:Y:S01]  /*a490*/  UIMAD.WIDE.U32 UR8, UR10, UR4, URZ ;  /* 0x000000040a0872a5 */ /* 0x000fe2000f8e003f */
[----:B------:R-:W-:Y:S01]  /*a4a0*/  SHF.R.S32.HI R11, RZ, 0x1f, R152 ;  /* 0x0000001fff0b7819 */ /* 0x000fe20000011498 */
[----:B------:R-:W-:Y:S01]  /*a4b0*/  UIMAD UR4, UR6, UR4, URZ ;  /* 0x00000004060472a4 */ /* 0x000fe2000f8e023f */
[----:B------:R-:W-:-:S02]  /*a4c0*/  SHF.R.S32.HI R12, RZ, 0x5, R12 ;  /* 0x00000005ff0c7819 */ /* 0x000fc4000001140c */
[----:B0-----:R-:W-:Y:S01]  /*a4d0*/  ISETP.NE.AND P0, PT, R18, 0x1, PT ;  /* 0x000000011200780c */ /* 0x001fe20003f05270 */
[----:B------:R-:W-:Y:S01]  /*a4e0*/  UIMAD UR4, UR10, UR5, UR4 ;  /* 0x000000050a0472a4 */ /* 0x000fe2000f8e0204 */
[----:B------:R-:W-:Y:S02]  /*a4f0*/  LEA.HI R11, R11, R10, RZ, 0x3 ;  /* 0x0000000a0b0b7211 */ /* 0x000fe400078f18ff */
[----:B------:R-:W-:Y:S01]  /*a500*/  LOP3.LUT R152, R152, 0x7ffffffc, RZ, 0xc0, !PT ;  /* 0x7ffffffc98987812 */ /* 0x000fe200078ec0ff */
[----:B------:R-:W-:Y:S01]  /*a510*/  UIADD3 UR4, UR9, UR4, URZ ;  /* 0x0000000409047290 */ /* 0x000fe2000fffe03f */
[----:B------:R-:W-:Y:S01]  /*a520*/  LOP3.LUT R11, R11, 0xfffffff8, RZ, 0xc0, !PT ;  /* 0xfffffff80b0b7812 */ /* 0x000fe200078ec0ff */
[----:B--2---:R-:W-:Y:S02]  /*a530*/  USHF.R.S32.HI UR5, URZ, 0x1f, UR7 ;  /* 0x0000001f3f057899 */ /* 0x004fe40008011407 */
[----:B------:R-:W-:Y:S01]  /*a540*/  IMAD.IADD R152, R23, 0x1, -R152 ;  /* 0x0000000117987824 */ /* 0x000fe200078e0a98 */
[----:B------:R-:W-:Y:S01]  /*a550*/  ULDC.64 UR10, c[0x0][0x208] ;  /* 0x00008200000a7ab9 */ /* 0x000fe20000000a00 */
[----:B------:R-:W-:Y:S01]  /*a560*/  IMAD.IADD R11, R10, 0x1, -R11 ;  /* 0x000000010a0b7824 */ /* 0x000fe200078e0a0b */
[----:B------:R-:W-:Y:S01]  /*a570*/  LEA.HI R10, R9, R9, RZ, 0x1 ;  /* 0x00000009090a7211 */ /* 0x000fe200078f08ff */
[----:B------:R-:W0:Y:S01]  /*a580*/  @P0 LDC R16, c[0x0][0xcec] ;  /* 0x00033b00ff100b82 */ /* 0x000e220000000800 */
[----:B------:R-:W-:-:S02]  /*a590*/  IMAD.SHL.U32 R152, R152, 0x2, RZ ;  /* 0x0000000298987824 */ /* 0x000fc400078e00ff */
[----:B------:R-:W-:Y:S01]  /*a5a0*/  LOP3.LUT R10, R10, 0x1ffffffe, RZ, 0xc0, !PT ;  /* 0x1ffffffe0a0a7812 */ /* 0x000fe200078ec0ff */
[----:B------:R-:W-:Y:S02]  /*a5b0*/  IMAD R153, R12, 0x10, R11 ;  /* 0x000000100c997824 */ /* 0x000fe400078e020b */
[----:B---3--:R-:W-:Y:S02]  /*a5c0*/  IMAD R12, R20, UR5, RZ ;  /* 0x00000005140c7c24 */ /* 0x008fe4000f8e02ff */
[----:B------:R-:W2:Y:S01]  /*a5d0*/  @P0 LDC R17, c[0x0][0xcf0] ;  /* 0x00033c00ff110b82 */ /* 0x000ea20000000800 */
[----:B------:R-:W-:Y:S02]  /*a5e0*/  IMAD.IADD R9, R9, 0x1, -R10 ;  /* 0x0000000109097824 */ /* 0x000fe400078e0a0a */
[----:B------:R-:W-:Y:S02]  /*a5f0*/  IMAD R15, R21, UR7, R12 ;  /* 0x00000007150f7c24 */ /* 0x000fe4000f8e020c */
[----:B------:R-:W-:-:S02]  /*a600*/  IMAD R9, R9, 0x8, R153 ;  /* 0x0000000809097824 */ /* 0x000fc400078e0299 */
[----:B------:R-:W-:Y:S02]  /*a610*/  IMAD.U32 R11, RZ, RZ, UR9 ;  /* 0x00000009ff0b7e24 */ /* 0x000fe4000f8e00ff */
[----:B-1----:R-:W-:Y:S02]  /*a620*/  IMAD R9, R14, 0x40, R9 ;  /* 0x000000400e097824 */ /* 0x002fe400078e0209 */
[----:B------:R-:W-:Y:S02]  /*a630*/  IMAD.U32 R10, RZ, RZ, UR8 ;  /* 0x00000008ff0a7e24 */ /* 0x000fe4000f8e00ff */
[----:B------:R-:W-:Y:S01]  /*a640*/  IMAD.U32 R11, RZ, RZ, UR4 ;  /* 0x00000004ff0b7e24 */ /* 0x000fe2000f8e00ff */
[----:B------:R-:W-:Y:S01]  /*a650*/  ULDC.64 UR4, c[0x0][0xce0] ;  /* 0x0003380000047ab9 */ /* 0x000fe20000000a00 */
[----:B------:R-:W-:Y:S02]  /*a660*/  IMAD.MOV.U32 R13, RZ, RZ, R9 ;  /* 0x000000ffff0d7224 */ /* 0x000fe400078e0009 */
[----:B0-----:R-:W-:-:S04]  /*a670*/  @P0 IMAD.HI.U32 R12, R9, R16, RZ ;  /* 0x00000010090c0227 */ /* 0x001fc800078e00ff */
[----:B------:R-:W-:Y:S01]  /*a680*/  IMAD.WIDE.U32 R10, R20, UR7, R10 ;  /* 0x00000007140a7c25 */ /* 0x000fe2000f8e000a */
[----:B--2---:R-:W-:-:S03]  /*a690*/  @P0 SHF.R.U32.HI R13, RZ, R17, R12 ;  /* 0x00000011ff0d0219 */ /* 0x004fc6000001160c */
[----:B------:R-:W-:Y:S02]  /*a6a0*/  IMAD.IADD R11, R11, 0x1, R15 ;  /* 0x000000010b0b7824 */ /* 0x000fe400078e020f */
[----:B------:R-:W-:Y:S02]  /*a6b0*/  IMAD R15, R3, UR4, RZ ;  /* 0x00000004030f7c24 */ /* 0x000fe4000f8e02ff */
[----:B------:R-:W-:Y:S02]  /*a6c0*/  IMAD.MOV R12, RZ, RZ, -R13 ;  /* 0x000000ffff0c7224 */ /* 0x000fe400078e0a0d */
[----:B------:R-:W-:-:S04]  /*a6d0*/  IMAD.WIDE.U32 R10, R2, UR4, R10 ;  /* 0x00000004020a7c25 */ /* 0x000fc8000f8e000a */
[----:B------:R-:W-:Y:S01]  /*a6e0*/  IMAD R9, R18, R12, R9 ;  /* 0x0000000c12097224 */ /* 0x000fe200078e0209 */
[----:B------:R-:W-:Y:S01]  /*a6f0*/  IADD3 R10, P0, R13, R10, RZ ;  /* 0x0000000a0d0a7210 */ /* 0x000fe20007f1e0ff */
[----:B------:R-:W-:Y:S01]  /*a700*/  IMAD R16, R2, UR5, R15 ;  /* 0x0000000502107c24 */ /* 0x000fe2000f8e020f */
[----:B------:R-:W-:Y:S01]  /*a710*/  SHF.R.S32.HI R15, RZ, 0x1f, R13 ;  /* 0x0000001fff0f7819 */ /* 0x000fe2000001140d */
[----:B------:R-:W-:Y:S01]  /*a720*/  ULDC.64 UR4, c[0x0][0xcc8] ;  /* 0x0003320000047ab9 */ /* 0x000fe20000000a00 */
[----:B------:R-:W-:Y:S02]  /*a730*/  SHF.R.S32.HI R12, RZ, 0x1f, R9 ;  /* 0x0000001fff0c7819 */ /* 0x000fe40000011409 */
[----:B------:R-:W-:-:S03]  /*a740*/  IADD3.X R11, R15, R11, R16, P0, !PT ;  /* 0x0000000b0f0b7210 */ /* 0x000fc600007fe410 */
[----:B------:R-:W-:Y:S02]  /*a750*/  IMAD R12, R12, UR4, RZ ;  /* 0x000000040c0c7c24 */ /* 0x000fe4000f8e02ff */
[----:B------:R-:W-:-:S04]  /*a760*/  IMAD.WIDE.U32 R10, R9, UR4, R10 ;  /* 0x00000004090a7c25 */ /* 0x000fc8000f8e000a */
[----:B------:R-:W-:Y:S01]  /*a770*/  IMAD R9, R9, UR5, R12 ;  /* 0x0000000509097c24 */ /* 0x000fe2000f8e020c */
[----:B------:R-:W-:Y:S01]  /*a780*/  LEA.HI R12, R0, R0, RZ, 0x1 ;  /* 0x00000000000c7211 */ /* 0x000fe200078f08ff */
[----:B------:R-:W-:Y:S02]  /*a790*/  ULDC.64 UR4, c[0x0][0xca8] ;  /* 0x00032a0000047ab9 */ /* 0x000fe40000000a00 */
[----:B------:R-:W-:Y:S01]  /*a7a0*/  IMAD.IADD R9, R11, 0x1, R9 ;  /* 0x000000010b097824 */ /* 0x000fe200078e0209 */
[----:B------:R-:W-:Y:S01]  /*a7b0*/  LEA R16, P0, R10, UR4, 0x2 ;  /* 0x000000040a107c11 */ /* 0x000fe2000f8010ff */
[----:B------:R-:W-:Y:S01]  /*a7c0*/  ULDC UR4, c[0x0][0xb88] ;  /* 0x0002e20000047ab9 */ /* 0x000fe20000000800 */
[----:B------:R-:W-:Y:S02]  /*a7d0*/  LOP3.LUT R11, R12, 0xfffffe, RZ, 0xc0, !PT ;  /* 0x00fffffe0c0b7812 */ /* 0x000fe400078ec0ff */
[----:B------:R-:W-:Y:S01]  /*a7e0*/  LEA.HI.X R17, R10, UR5, R9, 0x2, P0 ;  /* 0x000000050a117c11 */ /* 0x000fe200080f1409 */
[----:B------:R-:W-:Y:S01]  /*a7f0*/  SHFL.IDX PT, R12, R16, 0x1, 0x1c1f ;  /* 0x003c1f00100c7f89 */ /* 0x000fe200000e0000 */
[----:B------:R-:W-:-:S02]  /*a800*/  IMAD R9, R14, 0x40, R153 ;  /* 0x000000400e097824 */ /* 0x000fc400078e0299 */
[----:B------:R-:W-:Y:S01]  /*a810*/  IMAD.IADD R15, R0, 0x1, -R11 ;  /* 0x00000001000f7824 */ /* 0x000fe200078e0a0b */
[----:B------:R-:W-:Y:S01]  /*a820*/  SHFL.IDX PT, R10, R16, RZ, 0x1c1f ;  /* 0x001c1fff100a7589 */ /* 0x000fe200000e0000 */
[----:B------:R-:W-:Y:S02]  /*a830*/  IMAD R14, R18, UR4, RZ ;  /* 0x00000004120e7c24 */ /* 0x000fe4000f8e02ff */
[----:B------:R-:W-:Y:S01]  /*a840*/  IMAD.U32 R15, R15, -0x100, RZ ;  /* 0xffffff000f0f7824 */ /* 0x000fe200078e00ff */
[----:B------:R-:W0:Y:S04]  /*a850*/  SHFL.IDX PT, R11, R17, RZ, 0x1c1f ;  /* 0x001c1fff110b7589 */ /* 0x000e2800000e0000 */
[----:B------:R-:W1:Y:S01]  /*a860*/  SHFL.IDX PT, R13, R17, 0x1, 0x1c1f ;  /* 0x003c1f00110d7f89 */ /* 0x000e6200000e0000 */
[----:B------:R-:W-:Y:S01]  /*a870*/  ISETP.NE.AND P0, PT, R152, R15, PT ;  /* 0x0000000f9800720c */ /* 0x000fe20003f05270 */
[----:B------:R-:W-:-:S03]  /*a880*/  VIADD R15, R9, 0x8 ;  /* 0x00000008090f7836 */ /* 0x000fc60000000000 */
[-C--:B------:R-:W-:Y:S02]  /*a890*/  ISETP.GE.OR P2, PT, R9, R14.reuse, P0 ;  /* 0x0000000e0900720c */ /* 0x080fe40000746670 */
[----:B------:R-:W-:-:S11]  /*a8a0*/  ISETP.GE.OR P0, PT, R15, R14, P0 ;  /* 0x0000000e0f00720c */ /* 0x000fd60000706670 */
[----:B0-----:R0:W-:Y:S04]  /*a8b0*/  @!P2 ST.E desc[UR10][R10.64], R5 ;  /* 0x000000050a00a985 */ /* 0x0011e8000c10190a */
[----:B-1----:R0:W-:Y:S02]  /*a8c0*/  @!P0 ST.E desc[UR10][R12.64], R4 ;  /* 0x000000040c008985 */ /* 0x0021e4000c10190a */
.L_x_222:
[----:B------:R-:W1:Y:S01]  /*a8d0*/  S2R R14, SR_CTAID.X ;  /* 0x00000000000e7919 */ /* 0x000e620000002500 */
[----:B------:R-:W-:Y:S01]  /*a8e0*/  LEA.HI R19, R19, R22, RZ, 0x2 ;  /* 0x0000001613137211 */ /* 0x000fe200078f10ff */
[----:B------:R-:W2:Y:S01]  /*a8f0*/  S2UR UR7, SR_CTAID.Z ;  /* 0x00000000000779c3 */ /* 0x000ea20000002700 */
[----:B0-----:R-:W-:Y:S01]  /*a900*/  SHF.R.S32.HI R5, RZ, 0x1f, R7 ;  /* 0x0000001fff057819 */ /* 0x001fe20000011407 */
[----:B------:R-:W-:Y:S01]  /*a910*/  ULDC.64 UR8, c[0x0][0xc38] ;  /* 0x00030e0000087ab9 */ /* 0x000fe20000000a00 */
[----:B------:R-:W-:Y:S01]  /*a920*/  LOP3.LUT R19, R19, 0xfffffffc, RZ, 0xc0, !PT ;  /* 0xfffffffc13137812 */ /* 0x000fe200078ec0ff */
[----:B------:R-:W-:Y:S01]  /*a930*/  UIMAD UR6, UR6, UR8, URZ ;  /* 0x00000008060672a4 */ /* 0x000fe2000f8e023f */
[----:B------:R-:W-:Y:S01]  /*a940*/  LEA.HI R5, R5, R154, RZ, 0x3 ;  /* 0x0000009a05057211 */ /* 0x000fe200078f18ff */
[----:B------:R-:W-:Y:S01]  /*a950*/  BSSY B0, `(.L_x_223) ;  /* 0x0000103000007945 */ /* 0x000fe20003800000 */
[----:B------:R-:W-:Y:S01]  /*a960*/  R2UR UR10, R156 ;  /* 0x000000009c0a72ca */ /* 0x000fe200000e0000 */
[----:B------:R-:W-:Y:S01]  /*a970*/  IMAD.IADD R19, R22, 0x1, -R19 ;  /* 0x0000000116137824 */ /* 0x000fe200078e0a13 */
[----:B------:R-:W0:Y:S01]  /*a980*/  LDC.64 R12, c[0x0][0xc40] ;  /* 0x00031000ff0c7b82 */ /* 0x000e220000000a00 */
[----:B------:R-:W-:-:S02]  /*a990*/  LOP3.LUT R5, R5, 0xfffffff8, RZ, 0xc0, !PT ;  /* 0xfffffff805057812 */ /* 0x000fc400078ec0ff */
[----:B------:R-:W-:Y:S02]  /*a9a0*/  LEA.HI R155, R155, R8, RZ, 0x5 ;  /* 0x000000089b9b7211 */ /* 0x000fe400078f28ff */
[----:B------:R-:W-:Y:S01]  /*a9b0*/  LEA.HI R4, R19, R19, RZ, 0x1 ;  /* 0x0000001313047211 */ /* 0x000fe200078f08ff */
[----:B------:R-:W-:Y:S01]  /*a9c0*/  IMAD.IADD R154, R154, 0x1, -R5 ;  /* 0x000000019a9a7824 */ /* 0x000fe200078e0a05 */
[----:B------:R-:W-:Y:S01]  /*a9d0*/  SHF.R.S32.HI R155, RZ, 0x5, R155 ;  /* 0x00000005ff9b7819 */ /* 0x000fe2000001149b */
[----:B------:R-:W3:Y:S01]  /*a9e0*/  @P1 LDC R16, c[0x0][0xcec] ;  /* 0x00033b00ff101b82 */ /* 0x000ee20000000800 */
[----:B------:R-:W-:Y:S02]  /*a9f0*/  LOP3.LUT R4, R4, 0x1ffffffe, RZ, 0xc0, !PT ;  /* 0x1ffffffe04047812 */ /* 0x000fe400078ec0ff */
[----:B------:R-:W-:Y:S01]  /*aa00*/  UIMAD.WIDE.U32 UR4, UR10, UR8, URZ ;  /* 0x000000080a0472a5 */ /* 0x000fe2000f8e003f */
[----:B------:R-:W-:Y:S01]  /*aa10*/  IMAD R155, R155, 0x10, R154 ;  /* 0x000000109b9b7824 */ /* 0x000fe200078e029a */
[----:B------:R-:W-:Y:S01]  /*aa20*/  UIMAD UR6, UR10, UR9, UR6 ;  /* 0x000000090a0672a4 */ /* 0x000fe2000f8e0206 */
[----:B------:R-:W-:Y:S01]  /*aa30*/  IMAD.IADD R4, R19, 0x1, -R4 ;  /* 0x0000000113047824 */ /* 0x000fe200078e0a04 */
[----:B--2---:R-:W-:Y:S01]  /*aa40*/  USHF.R.S32.HI UR8, URZ, 0x1f, UR7 ;  /* 0x0000001f3f087899 */ /* 0x004fe20008011407 */
[----:B------:R-:W2:Y:S01]  /*aa50*/  @P1 LDC R17, c[0x0][0xcf0] ;  /* 0x00033c00ff111b82 */ /* 0x000ea20000000800 */
[----:B------:R-:W-:Y:S01]  /*aa60*/  UIADD3 UR6, UR5, UR6, URZ ;  /* 0x0000000605067290 */ /* 0x000fe2000fffe03f */
[----:B------:R-:W-:-:S02]  /*aa70*/  IMAD R9, R4, 0x8, R155 ;  /* 0x0000000804097824 */ /* 0x000fc400078e029b */
[----:B------:R-:W-:Y:S02]  /*aa80*/  IMAD.U32 R5, RZ, RZ, UR5 ;  /* 0x00000005ff057e24 */ /* 0x000fe4000f8e00ff */
[----:B-1----:R-:W-:Y:S02]  /*aa90*/  IMAD R15, R14, 0x40, R9 ;  /* 0x000000400e0f7824 */ /* 0x002fe400078e0209 */
[----:B------:R-:W-:Y:S01]  /*aaa0*/  IMAD.U32 R4, RZ, RZ, UR4 ;  /* 0x00000004ff047e24 */ /* 0x000fe2000f8e00ff */
[----:B------:R-:W-:Y:S01]  /*aab0*/  ULDC.64 UR4, c[0x0][0xc48] ;  /* 0x0003120000047ab9 */ /* 0x000fe20000000a00 */
[----:B------:R-:W-:Y:S02]  /*aac0*/  IMAD.U32 R5, RZ, RZ, UR6 ;  /* 0x00000006ff057e24 */ /* 0x000fe4000f8e00ff */
[----:B0-----:R-:W-:Y:S02]  /*aad0*/  IMAD R10, R12, UR8, RZ ;  /* 0x000000080c0a7c24 */ /* 0x001fe4000f8e02ff */
[----:B------:R-:W-:-:S02]  /*aae0*/  IMAD.MOV.U32 R9, RZ, RZ, R15 ;  /* 0x000000ffff097224 */ /* 0x000fc400078e000f */
[----:B---3--:R-:W-:-:S04]  /*aaf0*/  @P1 IMAD.HI.U32 R16, R15, R16, RZ ;  /* 0x000000100f101227 */ /* 0x008fc800078e00ff */
[----:B------:R-:W-:Y:S02]  /*ab00*/  IMAD R11, R13, UR7, R10 ;  /* 0x000000070d0b7c24 */ /* 0x000fe4000f8e020a */
[----:B------:R-:W-:Y:S01]  /*ab10*/  IMAD.WIDE.U32 R4, R12, UR7, R4 ;  /* 0x000000070c047c25 */ /* 0x000fe2000f8e0004 */
[----:B--2---:R-:W-:-:S03]  /*ab20*/  @P1 SHF.R.U32.HI R9, RZ, R17, R16 ;  /* 0x00000011ff091219 */ /* 0x004fc60000011610 */
[----:B------:R-:W-:Y:S02]  /*ab30*/  IMAD R3, R3, UR4, RZ ;  /* 0x0000000403037c24 */ /* 0x000fe4000f8e02ff */
[----:B------:R-:W-:Y:S01]  /*ab40*/  IMAD.IADD R5, R5, 0x1, R11 ;  /* 0x0000000105057824 */ /* 0x000fe200078e020b */
[--C-:B------:R-:W-:Y:S01]  /*ab50*/  SHF.R.S32.HI R10, RZ, 0x1f, R9.reuse ;  /* 0x0000001fff0a7819 */ /* 0x100fe20000011409 */
[----:B------:R-:W-:Y:S02]  /*ab60*/  IMAD.MOV R13, RZ, RZ, -R9 ;  /* 0x000000ffff0d7224 */ /* 0x000fe400078e0a09 */
[C---:B------:R-:W-:Y:S02]  /*ab70*/  IMAD R11, R2.reuse, UR5, R3 ;  /* 0x00000005020b7c24 */ /* 0x040fe4000f8e0203 */
[----:B------:R-:W-:Y:S01]  /*ab80*/  IMAD.WIDE.U32 R2, R2, UR4, R4 ;  /* 0x0000000402027c25 */ /* 0x000fe2000f8e0004 */
[----:B------:R-:W-:-:S03]  /*ab90*/  ULDC.64 UR4, c[0x0][0xc30] ;  /* 0x00030c0000047ab9 */ /* 0x000fc60000000a00 */
[----:B------:R-:W-:Y:S02]  /*aba0*/  IMAD R5, R6, R13, R15 ;  /* 0x0000000d06057224 */ /* 0x000fe400078e020f */
[----:B------:R-:W-:Y:S02]  /*abb0*/  IMAD R10, R10, UR4, RZ ;  /* 0x000000040a0a7c24 */ /* 0x000fe4000f8e02ff */
[----:B------:R-:W-:Y:S01]  /*abc0*/  IMAD.IADD R3, R3, 0x1, R11 ;  /* 0x0000000103037824 */ /* 0x000fe200078e020b */
[----:B------:R-:W-:Y:S01]  /*abd0*/  SHF.R.S32.HI R4, RZ, 0x1f, R5 ;  /* 0x0000001fff047819 */ /* 0x000fe20000011405 */
[C---:B------:R-:W-:Y:S02]  /*abe0*/  IMAD R11, R9.reuse, UR5, R10 ;  /* 0x00000005090b7c24 */ /* 0x040fe4000f8e020a */
[----:B------:R-:W-:Y:S01]  /*abf0*/  IMAD.WIDE.U32 R2, R9, UR4, R2 ;  /* 0x0000000409027c25 */ /* 0x000fe2000f8e0002 */
[----:B------:R-:W-:-:S03]  /*ac00*/  ULDC.64 UR4, c[0x0][0xc28] ;  /* 0x00030a0000047ab9 */ /* 0x000fc60000000a00 */
[----:B------:R-:W-:Y:S02]  /*ac10*/  IMAD R4, R4, UR4, RZ ;  /* 0x0000000404047c24 */ /* 0x000fe4000f8e02ff */
[----:B------:R-:W-:Y:S02]  /*ac20*/  IMAD.IADD R3, R3, 0x1, R11 ;  /* 0x0000000103037824 */ /* 0x000fe400078e020b */
[C---:B------:R-:W-:Y:S02]  /*ac30*/  IMAD R9, R5.reuse, UR5, R4 ;  /* 0x0000000505097c24 */ /* 0x040fe4000f8e0204 */
[----:B------:R-:W-:Y:S01]  /*ac40*/  IMAD.WIDE.U32 R2, R5, UR4, R2 ;  /* 0x0000000405027c25 */ /* 0x000fe2000f8e0002 */
[----:B------:R-:W-:-:S03]  /*ac50*/  ULDC.64 UR4, c[0x0][0xc00] ;  /* 0x0003000000047ab9 */ /* 0x000fc60000000a00 */
[----:B------:R-:W-:Y:S01]  /*ac60*/  IMAD.IADD R5, R3, 0x1, R9 ;  /* 0x0000000103057824 */ /* 0x000fe200078e0209 */
[----:B------:R-:W-:Y:S02]  /*ac70*/  LEA.HI R9, R0, R0, RZ, 0x1 ;  /* 0x0000000000097211 */ /* 0x000fe400078f08ff */
[----:B------:R-:W-:Y:S01]  /*ac80*/  LEA R4, P0, R2, UR4, 0x2 ;  /* 0x0000000402047c11 */ /* 0x000fe2000f8010ff */
[----:B------:R-:W-:Y:S01]  /*ac90*/  ULDC UR4, c[0x0][0xb88] ;  /* 0x0002e20000047ab9 */ /* 0x000fe20000000800 */
[----:B------:R-:W-:Y:S01]  /*aca0*/  LOP3.LUT R11, R9, 0xfffffe, RZ, 0xc0, !PT ;  /* 0x00fffffe090b7812 */ /* 0x000fe200078ec0ff */
[----:B------:R-:W-:Y:S01]  /*acb0*/  IMAD R6, R6, UR4, RZ ;  /* 0x0000000406067c24 */ /* 0x000fe2000f8e02ff */
[----:B------:R-:W-:Y:S01]  /*acc0*/  LOP3.LUT R9, R7, 0x7ffffffc, RZ, 0xc0, !PT ;  /* 0x7ffffffc07097812 */ /* 0x000fe200078ec0ff */
[----:B------:R-:W-:Y:S01]  /*acd0*/  IMAD R7, R14, 0x40, R155 ;  /* 0x000000400e077824 */ /* 0x000fe200078e029b */
[----:B------:R-:W-:Y:S01]  /*ace0*/  LEA.HI.X R5, R2, UR5, R5, 0x2, P0 ;  /* 0x0000000502057c11 */ /* 0x000fe200080f1405 */
[----:B------:R-:W-:Y:S01]  /*acf0*/  IMAD.IADD R11, R0, 0x1, -R11 ;  /* 0x00000001000b7824 */ /* 0x000fe200078e0a0b */
[----:B------:R0:W1:Y:S01]  /*ad00*/  SHFL.IDX PT, R2, R4, RZ, 0x1c1f ;  /* 0x001c1fff04027589 */ /* 0x00006200000e0000 */
[----:B------:R-:W-:Y:S01]  /*ad10*/  IMAD.IADD R0, R8, 0x1, -R9 ;  /* 0x0000000108007824 */ /* 0x000fe200078e0a09 */
[----:B------:R-:W-:-:S02]  /*ad20*/  ISETP.GE.AND P0, PT, R7, R6, PT ;  /* 0x000000060700720c */ /* 0x000fc40003f06270 */
[----:B------:R0:W2:Y:S01]  /*ad30*/  SHFL.IDX PT, R3, R5, RZ, 0x1c1f ;  /* 0x001c1fff05037589 */ /* 0x0000a200000e0000 */
[----:B------:R-:W-:-:S04]  /*ad40*/  IMAD R0, R11, 0x80, R0 ;  /* 0x000000800b007824 */ /* 0x000fc800078e0200 */
[----:B------:R-:W-:-:S06]  /*ad50*/  IMAD.SHL.U32 R0, R0, 0x2, RZ ;  /* 0x0000000200007824 */ /* 0x000fcc00078e00ff */
        /* <DEDUP_REMOVED lines=15> */
[----:B------:R-:W-:Y:S01]  /*ae50*/  ULDC.64 UR6, c[0x0][0x208] ;  /* 0x0000820000067ab9 */ /* 0x000fe20000000a00 */
[C---:B------:R-:W-:Y:S01]  /*ae60*/  VIADD R20, R0.reuse, 0x40 ;  /* 0x0000004000147836 */ /* 0x040fe20000000000 */
[C---:B------:R-:W-:Y:S01]  /*ae70*/  @!P2 LEA.HI R8, R0.reuse, R0, RZ, 0x1 ;  /* 0x000000000008a211 */ /* 0x040fe200078f08ff */
[C---:B------:R-:W-:Y:S01]  /*ae80*/  VIADD R21, R0.reuse, 0x48 ;  /* 0x0000004800157836 */ /* 0x040fe20000000000 */
[----:B------:R-:W-:Y:S01]  /*ae90*/  @!P3 LEA.HI R10, R9, R9, RZ, 0x1 ;  /* 0x00000009090ab211 */ /* 0x000fe200078f08ff */
[C---:B------:R-:W-:Y:S01]  /*aea0*/  VIADD R22, R0.reuse, 0x50 ;  /* 0x0000005000167836 */ /* 0x040fe20000000000 */
[----:B------:R-:W-:Y:S01]  /*aeb0*/  @!P4 LEA.HI R12, R11, R11, RZ, 0x1 ;  /* 0x0000000b0b0cc211 */ /* 0x000fe200078f08ff */
[----:B------:R-:W-:Y:S01]  /*aec0*/  VIADD R23, R0, 0x58 ;  /* 0x0000005800177836 */ /* 0x000fe20000000000 */
[----:B------:R-:W-:-:S02]  /*aed0*/  @!P5 LEA.HI R14, R13, R13, RZ, 0x1 ;  /* 0x0000000d0d0ed211 */ /* 0x000fc400078f08ff */
[----:B------:R-:W-:Y:S02]  /*aee0*/  @!P2 LOP3.LUT R9, R8, 0xfffffffe, RZ, 0xc0, !PT ;  /* 0xfffffffe0809a812 */ /* 0x000fe400078ec0ff */
[----:B------:R-:W-:Y:S02]  /*aef0*/  @!P3 LOP3.LUT R11, R10, 0xfffffffe, RZ, 0xc0, !PT ;  /* 0xfffffffe0a0bb812 */ /* 0x000fe400078ec0ff */
[----:B------:R-:W-:Y:S01]  /*af00*/  @!P4 LOP3.LUT R13, R12, 0xfffffffe, RZ, 0xc0, !PT ;  /* 0xfffffffe0c0dc812 */ /* 0x000fe200078ec0ff */
[--C-:B-12---:R-:W-:Y:S01]  /*af10*/  @!P2 IMAD.WIDE R8, R9, 0x4, R2.reuse ;  /* 0x000000040908a825 */ /* 0x106fe200078e0202 */
[----:B------:R-:W-:Y:S02]  /*af20*/  @!P5 LOP3.LUT R15, R14, 0xfffffffe, RZ, 0xc0, !PT ;  /* 0xfffffffe0e0fd812 */ /* 0x000fe400078ec0ff */
[----:B------:R-:W-:Y:S01]  /*af30*/  ISETP.GE.AND P6, PT, R22, UR4, PT ;  /* 0x0000000416007c0c */ /* 0x000fe2000bfc6270 */
        /* <DEDUP_REMOVED lines=9> */
[----:B------:R-:W-:Y:S01]  /*afd0*/  @!P0 LEA.HI R16, R16, R16, RZ, 0x1 ;  /* 0x0000001010108211 */ /* 0x000fe200078f08ff */
[----:B------:R3:W-:Y:S01]  /*afe0*/  @!P5 ST.E.64 desc[UR6][R14.64], R36 ;  /* 0x000000240e00d985 */ /* 0x0007e2000c101b06 */
[----:B------:R-:W-:Y:S01]  /*aff0*/  ISETP.GE.AND P5, PT, R21, UR4, PT ;  /* 0x0000000415007c0c */ /* 0x000fe2000bfa6270 */
[----:B0-----:R-:W-:Y:S01]  /*b000*/  VIADD R24, R0, 0x60 ;  /* 0x0000006000187836 */ /* 0x001fe20000000000 */
[----:B------:R-:W-:-:S02]  /*b010*/  @!P1 LEA.HI R17, R17, R17, RZ, 0x1 ;  /* 0x0000001111119211 */ /* 0x000fc400078f08ff */
[----:B------:R-:W-:Y:S02]  /*b020*/  @!P0 LOP3.LUT R9, R16, 0xfffffffe, RZ, 0xc0, !PT ;  /* 0xfffffffe10098812 */ /* 0x000fe400078ec0ff */
        /* <DEDUP_REMOVED lines=16> */
[----:B------:R-:W-:Y:S01]  /*b130*/  @!P6 LOP3.LUT R17, R22, 0xfffffffe, RZ, 0xc0, !PT ;  /* 0xfffffffe1611e812 */ /* 0x000fe200078ec0ff */
[----:B------:R-:W-:Y:S01]  /*b140*/  VIADD R22, R0, 0x88 ;  /* 0x0000008800167836 */ /* 0x000fe20000000000 */
[----:B------:R-:W-:Y:S01]  /*b150*/  ISETP.GE.AND P1, PT, R23, UR4, PT ;  /* 0x0000000417007c0c */ /* 0x000fe2000bf26270 */
[----:B0-----:R-:W-:Y:S01]  /*b160*/  @!P2 IMAD.WIDE R8, R13, 0x4, R2 ;  /* 0x000000040d08a825 */ /* 0x001fe200078e0202 */
[----:B------:R-:W-:-:S03]  /*b170*/  ISETP.GE.AND P0, PT, R24, UR4, PT ;  /* 0x0000000418007c0c */ /* 0x000fc6000bf06270 */
[--C-:B-1----:R-:W-:Y:S01]  /*b180*/  @!P3 IMAD.WIDE R10, R19, 0x4, R2.reuse ;  /* 0x00000004130ab825 */ /* 0x102fe200078e0202 */
[----:B------:R0:W-:Y:S01]  /*b190*/  @!P2 ST.E.64 desc[UR6][R8.64], R48 ;  /* 0x000000300800a985 */ /* 0x0001e2000c101b06 */
[----:B------:R-:W-:Y:S02]  /*b1a0*/  ISETP.GE.AND P2, PT, R18, UR4, PT ;  /* 0x0000000412007c0c */ /* 0x000fe4000bf46270 */
[--C-:B------:R-:W-:Y:S01]  /*b1b0*/  @!P4 IMAD.WIDE R12, R15, 0x4, R2.reuse ;  /* 0x000000040f0cc825 */ /* 0x100fe200078e0202 */
[----:B------:R1:W-:Y:S01]  /*b1c0*/  @!P3 ST.E.64 desc[UR6][R10.64], R52 ;  /* 0x000000340a00b985 */ /* 0x0003e2000c101b06 */
[----:B------:R-:W-:Y:S02]  /*b1d0*/  ISETP.GE.AND P3, PT, R22, UR4, PT ;  /* 0x0000000416007c0c */ /* 0x000fe4000bf66270 */
[----:B------:R-:W-:Y:S01]  /*b1e0*/  @!P5 IMAD.WIDE R14, R21, 0x4, R2 ;  /* 0x00000004150ed825 */ /* 0x000fe200078e0202 */
[----:B------:R2:W-:Y:S01]  /*b1f0*/  @!P4 ST.E.64 desc[UR6][R12.64], R56 ;  /* 0x000000380c00c985 */ /* 0x0005e2000c101b06 */
[----:B------:R-:W-:-:S02]  /*b200*/  @!P1 LEA.HI R23, R23, R23, RZ, 0x1 ;  /* 0x0000001717179211 */ /* 0x000fc400078f08ff */
[----:B------:R-:W-:Y:S01]  /*b210*/  @!P6 IMAD.WIDE R16, R17, 0x4, R2 ;  /* 0x000000041110e825 */ /* 0x000fe200078e0202 */
[----:B------:R3:W-:Y:S01]  /*b220*/  @!P5 ST.E.64 desc[UR6][R14.64], R60 ;  /* 0x0000003c0e00d985 */ /* 0x0007e2000c101b06 */
[----:B------:R-:W-:Y:S02]  /*b230*/  ISETP.GE.AND P5, PT, R20, UR4, PT ;  /* 0x0000000414007c0c */ /* 0x000fe4000bfa6270 */
[C---:B------:R-:W-:Y:S01]  /*b240*/  VIADD R19, R0.reuse, 0x70 ;  /* 0x0000007000137836 */ /* 0x040fe20000000000 */
[----:B------:R4:W-:Y:S01]  /*b250*/  @!P6 ST.E.64 desc[UR6][R16.64], R64 ;  /* 0x000000401000e985 */ /* 0x0009e2000c101b06 */
[----:B------:R-:W-:Y:S01]  /*b260*/  VIADD R21, R0, 0x80 ;  /* 0x0000008000157836 */ /* 0x000fe20000000000 */
[----:B------:R-:W-:Y:S02]  /*b270*/  @!P0 LEA.HI R24, R24, R24, RZ, 0x1 ;  /* 0x0000001818188211 */ /* 0x000fe400078f08ff */
[----:B------:R-:W-:Y:S02]  /*b280*/  ISETP.GE.AND P6, PT, R19, UR4, PT ;  /* 0x0000000413007c0c */ /* 0x000fe4000bfc6270 */
[----:B------:R-:W-:-:S02]  /*b290*/  ISETP.GE.AND P4, PT, R21, UR4, PT ;  /* 0x0000000415007c0c */ /* 0x000fc4000bf86270 */
[----:B0-----:R-:W-:Y:S01]  /*b2a0*/  @!P1 LOP3.LUT R9, R23, 0xfffffffe, RZ, 0xc0, !PT ;  /* 0xfffffffe17099812 */ /* 0x001fe200078ec0ff */
[----:B------:R-:W-:Y:S01]  /*b2b0*/  VIADD R23, R0, 0x90 ;  /* 0x0000009000177836 */ /* 0x000fe20000000000 */
        /* <DEDUP_REMOVED lines=17> */
[----:B----4-:R-:W-:Y:S01]  /*b3d0*/  @!P3 LOP3.LUT R17, R22, 0xfffffffe, RZ, 0xc0, !PT ;  /* 0xfffffffe1611b812 */ /* 0x010fe200078ec0ff */
        /* <DEDUP_REMOVED lines=22> */
[----:B0-----:R-:W-:Y:S02]  /*b540*/  @!P0 LOP3.LUT R9, R23, 0xfffffffe, RZ, 0xc0, !PT ;  /* 0xfffffffe17098812 */ /* 0x001fe400078ec0ff */
[----:B------:R-:W-:Y:S02]  /*b550*/  @!P2 LEA.HI R18, R18, R18, RZ, 0x1 ;  /* 0x000000121212a211 */ /* 0x000fe400078f08ff */
        /* <DEDUP_REMOVED lines=15> */
[----:B------:R-:W-:Y:S01]  /*b650*/  @!P5 LOP3.LUT R21, R21, 0xfffffffe, RZ, 0xc0, !PT ;  /* 0xfffffffe1515d812 */ /* 0x000fe200078ec0ff */
[----:B------:R-:W-:Y:S01]  /*b660*/  VIADD R20, R0, 0xd8 ;  /* 0x000000d800147836 */ /* 0x000fe20000000000 */
[----:B----4-:R-:W-:-:S02]  /*b670*/  @!P6 LOP3.LUT R17, R22, 0xfffffffe, RZ, 0xc0, !PT ;  /* 0xfffffffe1611e812 */ /* 0x010fc400078ec0ff */
[----:B------:R-:W-:Y:S01]  /*b680*/  ISETP.GE.AND P0, PT, R18, UR4, PT ;  /* 0x0000000412007c0c */ /* 0x000fe2000bf06270 */
[----:B0-----:R-:W-:Y:S01]  /*b690*/  @!P3 IMAD.WIDE R8, R19, 0x4, R2 ;  /* 0x000000041308b825 */ /* 0x001fe200078e0202 */
[----:B------:R-:W-:-:S03]  /*b6a0*/  ISETP.GE.AND P2, PT, R20, UR4, PT ;  /* 0x0000000414007c0c */ /* 0x000fc6000bf46270 */
        /* <DEDUP_REMOVED lines=45> */
.L_x_224:
[----:B------:R-:W-:Y:S05]  /*b980*/  BSYNC B0 ;  /* 0x0000000000007941 */ /* 0x000fea0003800000 */
.L_x_223:
[----:B------:R-:W-:Y:S01]  /*b990*/  VIADD R7, R7, 0x8 ;  /* 0x0000000807077836 */ /* 0x000fe20000000000 */
[----:B0-2---:R0:W2:Y:S04]  /*b9a0*/  SHFL.IDX PT, R3, R5, 0x1, 0x1c1f ;  /* 0x003c1f0005037f89 */ /* 0x0050a800000e0000 */
        /* <DEDUP_REMOVED lines=16> */
[----:B------:R-:W-:-:S02]  /*bab0*/  VIADD R14, R0, 0x38 ;  /* 0x00000038000e7836 */ /* 0x000fc40000000000 */
[C---:B------:R-:W-:Y:S01]  /*bac0*/  VIADD R15, R0.reuse, 0x40 ;  /* 0x00000040000f7836 */ /* 0x040fe20000000000 */
[C---:B------:R-:W-:Y:S01]  /*bad0*/  @!P0 LEA.HI R4, R0.reuse, R0, RZ, 0x1 ;  /* 0x0000000000048211 */ /* 0x040fe200078f08ff */
[C---:B------:R-:W-:Y:S01]  /*bae0*/  VIADD R16, R0.reuse, 0x48 ;  /* 0x0000004800107836 */ /* 0x040fe20000000000 */
[----:B------:R-:W-:Y:S01]  /*baf0*/  @!P1 LEA.HI R6, R5, R5, RZ, 0x1 ;  /* 0x0000000505069211 */ /* 0x000fe200078f08ff */
[C---:B------:R-:W-:Y:S01]  /*bb00*/  VIADD R18, R0.reuse, 0x50 ;  /* 0x0000005000127836 */ /* 0x040fe20000000000 */
[----:B------:R-:W-:Y:S01]  /*bb10*/  @!P2 LEA.HI R8, R7, R7, RZ, 0x1 ;  /* 0x000000070708a211 */ /* 0x000fe200078f08ff */
[----:B------:R-:W-:Y:S01]  /*bb20*/  VIADD R19, R0, 0x58 ;  /* 0x0000005800137836 */ /* 0x000fe20000000000 */
[----:B------:R-:W-:Y:S01]  /*bb30*/  @!P0 LOP3.LUT R5, R4, 0xfffffffe, RZ, 0xc0, !PT ;  /* 0xfffffffe04058812 */ /* 0x000fe200078ec0ff */
[----:B------:R-:W-:Y:S01]  /*bb40*/  VIADD R20, R0, 0x80 ;  /* 0x0000008000147836 */ /* 0x000fe20000000000 */
[----:B------:R-:W-:Y:S02]  /*bb50*/  @!P1 LOP3.LUT R7, R6, 0xfffffffe, RZ, 0xc0, !PT ;  /* 0xfffffffe06079812 */ /* 0x000fe400078ec0ff */
[----:B------:R-:W-:Y:S01]  /*bb60*/  @!P2 LOP3.LUT R9, R8, 0xfffffffe, RZ, 0xc0, !PT ;  /* 0xfffffffe0809a812 */ /* 0x000fe200078ec0ff */
[----:B-12---:R-:W-:Y:S01]  /*bb70*/  @!P0 IMAD.WIDE R4, R5, 0x4, R2 ;  /* 0x0000000405048825 */ /* 0x006fe200078e0202 */
[----:B------:R-:W-:-:S02]  /*bb80*/  ISETP.GE.AND P3, PT, R15, UR4, PT ;  /* 0x000000040f007c0c */ /* 0x000fc4000bf66270 */
[----:B------:R-:W-:Y:S01]  /*bb90*/  ISETP.GE.AND P4, PT, R16, UR4, PT ;  /* 0x0000000410007c0c */ /* 0x000fe2000bf86270 */
        /* <DEDUP_REMOVED lines=8> */
[----:B------:R-:W-:-:S02]  /*bc20*/  ISETP.GE.AND P2, PT, R14, UR4, PT ;  /* 0x000000040e007c0c */ /* 0x000fc4000bf46270 */
[----:B------:R-:W-:Y:S02]  /*bc30*/  @!P6 LEA.HI R11, R11, R11, RZ, 0x1 ;  /* 0x0000000b0b0be211 */ /* 0x000fe400078f08ff */
[----:B------:R-:W-:Y:S02]  /*bc40*/  @!P3 LEA.HI R15, R15, R15, RZ, 0x1 ;  /* 0x0000000f0f0fb211 */ /* 0x000fe400078f08ff */
[----:B0-----:R-:W-:Y:S02]  /*bc50*/  @!P5 LOP3.LUT R5, R10, 0xfffffffe, RZ, 0xc0, !PT ;  /* 0xfffffffe0a05d812 */ /* 0x001fe400078ec0ff */
[----:B------:R-:W-:Y:S02]  /*bc60*/  @!P0 LEA.HI R12, R12, R12, RZ, 0x1 ;  /* 0x0000000c0c0c8211 */ /* 0x000fe400078f08ff */
[----:B-1----:R-:W-:Y:S01]  /*bc70*/  @!P6 LOP3.LUT R7, R11, 0xfffffffe, RZ, 0xc0, !PT ;  /* 0xfffffffe0b07e812 */ /* 0x002fe200078ec0ff */
[----:B------:R-:W-:Y:S01]  /*bc80*/  @!P5 IMAD.WIDE R4, R5, 0x4, R2 ;  /* 0x000000040504d825 */ /* 0x000fe200078e0202 */
[----:B------:R-:W-:-:S02]  /*bc90*/  @!P1 LEA.HI R13, R13, R13, RZ, 0x1 ;  /* 0x0000000d0d0d9211 */ /* 0x000fc400078f08ff */
[----:B------:R-:W-:Y:S01]  /*bca0*/  @!P2 LEA.HI R14, R14, R14, RZ, 0x1 ;  /* 0x0000000e0e0ea211 */ /* 0x000fe200078f08ff */
[----:B------:R-:W-:Y:S01]  /*bcb0*/  @!P6 IMAD.WIDE R6, R7, 0x4, R2 ;  /* 0x000000040706e825 */ /* 0x000fe200078e0202 */
[----:B------:R-:W-:Y:S01]  /*bcc0*/  @!P4 LEA.HI R16, R16, R16, RZ, 0x1 ;  /* 0x000000101010c211 */ /* 0x000fe200078f08ff */
[----:B------:R0:W-:Y:S01]  /*bcd0*/  @!P5 ST.E.64 desc[UR6][R4.64], R38 ;  /* 0x000000260400d985 */ /* 0x0001e2000c101b06 */
[----:B--2---:R-:W-:Y:S02]  /*bce0*/  @!P0 LOP3.LUT R9, R12, 0xfffffffe, RZ, 0xc0, !PT ;  /* 0xfffffffe0c098812 */ /* 0x004fe400078ec0ff */
[----:B------:R-:W-:Y:S01]  /*bcf0*/  @!P1 LOP3.LUT R13, R13, 0xfffffffe, RZ, 0xc0, !PT ;  /* 0xfffffffe0d0d9812 */ /* 0x000fe200078ec0ff */
[----:B------:R1:W-:Y:S01]  /*bd00*/  @!P6 ST.E.64 desc[UR6][R6.64], R42 ;  /* 0x0000002a0600e985 */ /* 0x0003e2000c101b06 */
[----:B------:R-:W-:Y:S01]  /*bd10*/  @!P2 LOP3.LUT R11, R14, 0xfffffffe, RZ, 0xc0, !PT ;  /* 0xfffffffe0e0ba812 */ /* 0x000fe200078ec0ff */
[----:B------:R-:W-:Y:S01]  /*bd20*/  VIADD R14, R0, 0x60 ;  /* 0x00000060000e7836 */ /* 0x000fe20000000000 */
[----:B------:R-:W-:-:S02]  /*bd30*/  @!P3 LOP3.LUT R15, R15, 0xfffffffe, RZ, 0xc0, !PT ;  /* 0xfffffffe0f0fb812 */ /* 0x000fc400078ec0ff */
        /* <DEDUP_REMOVED lines=16> */
[----:B------:R-:W-:Y:S02]  /*be40*/  @!P6 LEA.HI R19, R19, R19, RZ, 0x1 ;  /* 0x000000131313e211 */ /* 0x000fe400078f08ff */
[C---:B------:R-:W-:Y:S01]  /*be50*/  VIADD R15, R0.reuse, 0x68 ;  /* 0x00000068000f7836 */ /* 0x040fe20000000000 */
[----:B------:R4:W-:Y:S01]  /*be60*/  @!P4 ST.E.64 desc[UR6][R12.64], R62 ;  /* 0x0000003e0c00c985 */ /* 0x0009e2000c101b06 */
[----:B------:R-:W-:Y:S01]  /*be70*/  VIADD R17, R0, 0x78 ;  /* 0x0000007800117836 */ /* 0x000fe20000000000 */
[----:B------:R-:W-:Y:S02]  /*be80*/  ISETP.GE.AND P4, PT, R14, UR4, PT ;  /* 0x000000040e007c0c */ /* 0x000fe4000bf86270 */
[----:B------:R-:W-:Y:S02]  /*be90*/  ISETP.GE.AND P3, PT, R15, UR4, PT ;  /* 0x000000040f007c0c */ /* 0x000fe4000bf66270 */
[----:B------:R-:W-:-:S02]  /*bea0*/  ISETP.GE.AND P1, PT, R17, UR4, PT ;  /* 0x0000000411007c0c */ /* 0x000fc4000bf26270 */
        /* <DEDUP_REMOVED lines=25> */
[----:B------:R0:W-:Y:S03]  /*c040*/  @!P4 ST.E.64 desc[UR6][R4.64], R74 ;  /* 0x0000004a0400c985 */ /* 0x0001e6000c101b06 */
[--C-:B------:R-:W-:Y:S01]  /*c050*/  @!P2 IMAD.WIDE R8, R11, 0x4, R2.reuse ;  /* 0x000000040b08a825 */ /* 0x100fe200078e0202 */
[----:B------:R1:W-:Y:S01]  /*c060*/  @!P3 ST.E.64 desc[UR6][R6.64], R78 ;  /* 0x0000004e0600b985 */ /* 0x0003e2000c101b06 */
[----:B------:R-:W-:Y:S02]  /*c070*/  ISETP.GE.AND P3, PT, R16, UR4, PT ;  /* 0x0000000410007c0c */ /* 0x000fe4000bf66270 */
[----:B------:R-:W-:Y:S01]  /*c080*/  @!P1 IMAD.WIDE R10, R17, 0x4, R2 ;  /* 0x00000004110a9825 */ /* 0x000fe200078e0202 */
[----:B------:R2:W-:Y:S01]  /*c090*/  @!P2 ST.E.64 desc[UR6][R8.64], R82 ;  /* 0x000000520800a985 */ /* 0x0005e2000c101b06 */
[----:B------:R-:W-:-:S02]  /*c0a0*/  @!P6 LEA.HI R18, R18, R18, RZ, 0x1 ;  /* 0x000000121212e211 */ /* 0x000fc400078f08ff */
[----:B------:R-:W-:Y:S01]  /*c0b0*/  @!P0 IMAD.WIDE R12, R13, 0x4, R2 ;  /* 0x000000040d0c8825 */ /* 0x000fe200078e0202 */
[----:B------:R-:W-:Y:S01]  /*c0c0*/  @!P1 ST.E.64 desc[UR6][R10.64], R86 ;  /* 0x000000560a009985 */ /* 0x000fe2000c101b06 */
[----:B------:R-:W-:Y:S02]  /*c0d0*/  @!P5 LEA.HI R19, R19, R19, RZ, 0x1 ;  /* 0x000000131313d211 */ /* 0x000fe400078f08ff */
[----:B------:R-:W-:Y:S01]  /*c0e0*/  VIADD R15, R0, 0xa0 ;  /* 0x000000a0000f7836 */ /* 0x000fe20000000000 */
[----:B------:R-:W-:Y:S01]  /*c0f0*/  @!P0 ST.E.64 desc[UR6][R12.64], R90 ;  /* 0x0000005a0c008985 */ /* 0x000fe2000c101b06 */
[----:B------:R-:W-:Y:S01]  /*c100*/  ISETP.GE.AND P0, PT, R14, UR4, PT ;  /* 0x000000040e007c0c */ /* 0x000fe2000bf06270 */
[----:B------:R-:W-:Y:S01]  /*c110*/  VIADD R17, R0, 0xb0 ;  /* 0x000000b000117836 */ /* 0x000fe20000000000 */
[----:B0-----:R-:W-:Y:S01]  /*c120*/  @!P6 LOP3.LUT R5, R18, 0xfffffffe, RZ, 0xc0, !PT ;  /* 0xfffffffe1205e812 */ /* 0x001fe200078ec0ff */
[----:B------:R-:W-:Y:S01]  /*c130*/  VIADD R18, R0, 0xc0 ;  /* 0x000000c000127836 */ /* 0x000fe20000000000 */
[----:B------:R-:W-:-:S02]  /*c140*/  ISETP.GE.AND P4, PT, R15, UR4, PT ;  /* 0x000000040f007c0c */ /* 0x000fc4000bf86270 */
[----:B------:R-:W-:Y:S01]  /*c150*/  ISETP.GE.AND P2, PT, R17, UR4, PT ;  /* 0x0000000411007c0c */ /* 0x000fe2000bf46270 */
[--C-:B------:R-:W-:Y:S01]  /*c160*/  @!P6 IMAD.WIDE R4, R5, 0x4, R2.reuse ;  /* 0x000000040504e825 */ /* 0x100fe200078e0202 */
[----:B------:R-:W-:Y:S02]  /*c170*/  ISETP.GE.AND P1, PT, R20, UR4, PT ;  /* 0x0000000414007c0c */ /* 0x000fe4000bf26270 */
[----:B-1----:R-:W-:Y:S01]  /*c180*/  @!P5 LOP3.LUT R7, R19, 0xfffffffe, RZ, 0xc0, !PT ;  /* 0xfffffffe1307d812 */ /* 0x002fe200078ec0ff */
[----:B------:R-:W-:Y:S01]  /*c190*/  VIADD R19, R0, 0xc8 ;  /* 0x000000c800137836 */ /* 0x000fe20000000000 */
[----:B------:R0:W-:Y:S01]  /*c1a0*/  @!P6 ST.E.64 desc[UR6][R4.64], R94 ;  /* 0x0000005e0400e985 */ /* 0x0001e2000c101b06 */
[----:B------:R-:W-:Y:S02]  /*c1b0*/  @!P0 LEA.HI R14, R14, R14, RZ, 0x1 ;  /* 0x0000000e0e0e8211 */ /* 0x000fe400078f08ff */
[----:B------:R-:W-:Y:S01]  /*c1c0*/  @!P5 IMAD.WIDE R6, R7, 0x4, R2 ;  /* 0x000000040706d825 */ /* 0x000fe200078e0202 */
[----:B------:R-:W-:-:S02]  /*c1d0*/  @!P3 LEA.HI R16, R16, R16, RZ, 0x1 ;  /* 0x000000101010b211 */ /* 0x000fc400078f08ff */
[----:B--2---:R-:W-:Y:S01]  /*c1e0*/  @!P0 LOP3.LUT R9, R14, 0xfffffffe, RZ, 0xc0, !PT ;  /* 0xfffffffe0e098812 */ /* 0x004fe200078ec0ff */
[----:B------:R-:W-:Y:S01]  /*c1f0*/  VIADD R14, R0, 0xd0 ;  /* 0x000000d0000e7836 */ /* 0x000fe20000000000 */
[----:B------:R-:W-:Y:S01]  /*c200*/  @!P4 LEA.HI R15, R15, R15, RZ, 0x1 ;  /* 0x0000000f0f0fc211 */ /* 0x000fe200078f08ff */
[----:B------:R1:W-:Y:S01]  /*c210*/  @!P5 ST.E.64 desc[UR6][R6.64], R98 ;  /* 0x000000620600d985 */ /* 0x0003e2000c101b06 */
[----:B------:R-:W-:Y:S02]  /*c220*/  ISETP.GE.AND P5, PT, R18, UR4, PT ;  /* 0x0000000412007c0c */ /* 0x000fe4000bfa6270 */
[----:B------:R-:W-:Y:S01]  /*c230*/  @!P2 LEA.HI R17, R17, R17, RZ, 0x1 ;  /* 0x000000111111a211 */ /* 0x000fe200078f08ff */
[----:B0-----:R-:W-:Y:S01]  /*c240*/  @!P0 IMAD.WIDE R4, R9, 0x4, R2 ;  /* 0x0000000409048825 */ /* 0x001fe200078e0202 */
[----:B------:R-:W-:Y:S02]  /*c250*/  @!P1 LEA.HI R20, R20, R20, RZ, 0x1 ;  /* 0x0000001414149211 */ /* 0x000fe400078f08ff */
[----:B------:R-:W-:-:S02]  /*c260*/  @!P4 LOP3.LUT R15, R15, 0xfffffffe, RZ, 0xc0, !PT ;  /* 0xfffffffe0f0fc812 */ /* 0x000fc400078ec0ff */
[----:B------:R-:W-:Y:S01]  /*c270*/  @!P3 LOP3.LUT R11, R16, 0xfffffffe, RZ, 0xc0, !PT ;  /* 0xfffffffe100bb812 */ /* 0x000fe200078ec0ff */
[----:B------:R0:W-:Y:S01]  /*c280*/  @!P0 ST.E.64 desc[UR6][R4.64], R102 ;  /* 0x0000006604008985 */ /* 0x0001e2000c101b06 */
[----:B------:R-:W-:Y:S01]  /*c290*/  @!P2 LOP3.LUT R17, R17, 0xfffffffe, RZ, 0xc0, !PT ;  /* 0xfffffffe1111a812 */ /* 0x000fe200078ec0ff */
[----:B------:R-:W-:Y:S01]  /*c2a0*/  VIADD R16, R0, 0xe0 ;  /* 0x000000e000107836 */ /* 0x000fe20000000000 */
[----:B------:R-:W-:Y:S01]  /*c2b0*/  ISETP.GE.AND P6, PT, R19, UR4, PT ;  /* 0x0000000413007c0c */ /* 0x000fe2000bfc6270 */
[--C-:B-1----:R-:W-:Y:S01]  /*c2c0*/  @!P4 IMAD.WIDE R6, R15, 0x4, R2.reuse ;  /* 0x000000040f06c825 */ /* 0x102fe200078e0202 */
[----:B------:R-:W-:Y:S02]  /*c2d0*/  @!P1 LOP3.LUT R13, R20, 0xfffffffe, RZ, 0xc0, !PT ;  /* 0xfffffffe140d9812 */ /* 0x000fe400078ec0ff */
[----:B------:R-:W-:Y:S01]  /*c2e0*/  ISETP.GE.AND P0, PT, R14, UR4, PT ;  /* 0x000000040e007c0c */ /* 0x000fe2000bf06270 */
[----:B------:R-:W-:Y:S01]  /*c2f0*/  @!P3 IMAD.WIDE R8, R11, 0x4, R2 ;  /* 0x000000040b08b825 */ /* 0x000fe200078e0202 */
[----:B------:R1:W-:Y:S01]  /*c300*/  @!P4 ST.E.64 desc[UR6][R6.64], R106 ;  /* 0x0000006a0600c985 */ /* 0x0003e2000c101b06 */
[----:B------:R-:W-:-:S02]  /*c310*/  @!P5 LEA.HI R18, R18, R18, RZ, 0x1 ;  /* 0x000000121212d211 */ /* 0x000fc400078f08ff */
[--C-:B------:R-:W-:Y:S01]  /*c320*/  @!P2 IMAD.WIDE R10, R17, 0x4, R2.reuse ;  /* 0x00000004110aa825 */ /* 0x100fe200078e0202 */
[----:B------:R2:W-:Y:S01]  /*c330*/  @!P3 ST.E.64 desc[UR6][R8.64], R110 ;  /* 0x0000006e0800b985 */ /* 0x0005e2000c101b06 */
[----:B0-----:R-:W-:Y:S02]  /*c340*/  @!P5 LOP3.LUT R5, R18, 0xfffffffe, RZ, 0xc0, !PT ;  /* 0xfffffffe1205d812 */ /* 0x001fe400078ec0ff */
[--C-:B------:R-:W-:Y:S01]  /*c350*/  @!P1 IMAD.WIDE R12, R13, 0x4, R2.reuse ;  /* 0x000000040d0c9825 */ /* 0x100fe200078e0202 */
[----:B------:R-:W-:Y:S01]  /*c360*/  @!P2 ST.E.64 desc[UR6][R10.64], R114 ;  /* 0x000000720a00a985 */ /* 0x000fe2000c101b06 */
[----:B------:R-:W-:Y:S02]  /*c370*/  ISETP.GE.AND P2, PT, R16, UR4, PT ;  /* 0x0000000410007c0c */ /* 0x000fe4000bf46270 */
[C---:B------:R-:W-:Y:S01]  /*c380*/  VIADD R15, R0.reuse, 0xd8 ;  /* 0x000000d8000f7836 */ /* 0x040fe20000000000 */
[----:B------:R-:W-:Y:S01]  /*c390*/  @!P1 ST.E.64 desc[UR6][R12.64], R118 ;  /* 0x000000760c009985 */ /* 0x000fe2000c101b06 */
[C---:B------:R-:W-:Y:S01]  /*c3a0*/  VIADD R17, R0.reuse, 0xe8 ;  /* 0x000000e800117836 */ /* 0x040fe20000000000 */
[----:B------:R-:W-:Y:S01]  /*c3b0*/  @!P6 LEA.HI R19, R19, R19, RZ, 0x1 ;  /* 0x000000131313e211 */ /* 0x000fe200078f08ff */
[----:B------:R-:W-:Y:S01]  /*c3c0*/  VIADD R20, R0, 0xf0 ;  /* 0x000000f000147836 */ /* 0x000fe20000000000 */
[----:B------:R-:W-:Y:S01]  /*c3d0*/  ISETP.GE.AND P1, PT, R15, UR4, PT ;  /* 0x000000040f007c0c */ /* 0x000fe2000bf26270 */
[----:B------:R-:W-:Y:S01]  /*c3e0*/  @!P5 IMAD.WIDE R4, R5, 0x4, R2 ;  /* 0x000000040504d825 */ /* 0x000fe200078e0202 */
[----:B------:R-:W-:-:S02]  /*c3f0*/  ISETP.GE.AND P3, PT, R17, UR4, PT ;  /* 0x0000000411007c0c */ /* 0x000fc4000bf66270 */
[----:B------:R-:W-:Y:S01]  /*c400*/  ISETP.GE.AND P4, PT, R20, UR4, PT ;  /* 0x0000000414007c0c */ /* 0x000fe2000bf86270 */
[----:B------:R-:W-:Y:S01]  /*c410*/  VIADD R0, R0, 0xf8 ;  /* 0x000000f800007836 */ /* 0x000fe20000000000 */
[----:B------:R-:W-:Y:S01]  /*c420*/  @!P0 LEA.HI R14, R14, R14, RZ, 0x1 ;  /* 0x0000000e0e0e8211 */ /* 0x000fe200078f08ff */
[----:B------:R0:W-:Y:S01]  /*c430*/  @!P5 ST.E.64 desc[UR6][R4.64], R122 ;  /* 0x0000007a0400d985 */ /* 0x0001e2000c101b06 */
[----:B-1----:R-:W-:Y:S02]  /*c440*/  @!P6 LOP3.LUT R7, R19, 0xfffffffe, RZ, 0xc0, !PT ;  /* 0xfffffffe1307e812 */ /* 0x002fe400078ec0ff */
[----:B--2---:R-:W-:Y:S02]  /*c450*/  @!P0 LOP3.LUT R9, R14, 0xfffffffe, RZ, 0xc0, !PT ;  /* 0xfffffffe0e098812 */ /* 0x004fe400078ec0ff */
[----:B------:R-:W-:Y:S01]  /*c460*/  @!P2 LEA.HI R16, R16, R16, RZ, 0x1 ;  /* 0x000000101010a211 */ /* 0x000fe200078f08ff */
[----:B------:R-:W-:Y:S01]  /*c470*/  @!P6 IMAD.WIDE R6, R7, 0x4, R2 ;  /* 0x000000040706e825 */ /* 0x000fe200078e0202 */
[----:B------:R-:W-:-:S02]  /*c480*/  @!P1 LEA.HI R15, R15, R15, RZ, 0x1 ;  /* 0x0000000f0f0f9211 */ /* 0x000fc400078f08ff */
[----:B------:R-:W-:Y:S02]  /*c490*/  @!P3 LEA.HI R17, R17, R17, RZ, 0x1 ;  /* 0x000000111111b211 */ /* 0x000fe400078f08ff */
[----:B------:R1:W-:Y:S01]  /*c4a0*/  @!P6 ST.E.64 desc[UR6][R6.64], R126 ;  /* 0x0000007e0600e985 */ /* 0x0003e2000c101b06 */
[----:B------:R-:W-:Y:S01]  /*c4b0*/  @!P4 LEA.HI R20, R20, R20, RZ, 0x1 ;  /* 0x000000141414c211 */ /* 0x000fe200078f08ff */
[----:B0-----:R-:W-:Y:S01]  /*c4c0*/  @!P0 IMAD.WIDE R4, R9, 0x4, R2 ;  /* 0x0000000409048825 */ /* 0x001fe200078e0202 */
[----:B------:R-:W-:Y:S02]  /*c4d0*/  @!P1 LOP3.LUT R15, R15, 0xfffffffe, RZ, 0xc0, !PT ;  /* 0xfffffffe0f0f9812 */ /* 0x000fe400078ec0ff */
[----:B------:R-:W-:Y:S02]  /*c4e0*/  @!P2 LOP3.LUT R11, R16, 0xfffffffe, RZ, 0xc0, !PT ;  /* 0xfffffffe100ba812 */ /* 0x000fe400078ec0ff */
[----:B------:R0:W-:Y:S01]  /*c4f0*/  @!P0 ST.E.64 desc[UR6][R4.64], R130 ;  /* 0x0000008204008985 */ /* 0x0001e2000c101b06 */
[----:B------:R-:W-:-:S02]  /*c500*/  ISETP.GE.AND P0, PT, R0, UR4, PT ;  /* 0x0000000400007c0c */ /* 0x000fc4000bf06270 */
[----:B------:R-:W-:Y:S01]  /*c510*/  @!P3 LOP3.LUT R17, R17, 0xfffffffe, RZ, 0xc0, !PT ;  /* 0xfffffffe1111b812 */ /* 0x000fe200078ec0ff */
[----:B------:R-:W-:Y:S01]  /*c520*/  @!P2 IMAD.WIDE R8, R11, 0x4, R2 ;  /* 0x000000040b08a825 */ /* 0x000fe200078e0202 */
[----:B------:R-:W-:-:S03]  /*c530*/  @!P4 LOP3.LUT R13, R20, 0xfffffffe, RZ, 0xc0, !PT ;  /* 0xfffffffe140dc812 */ /* 0x000fc600078ec0ff */
[----:B-1----:R-:W-:-:S04]  /*c540*/  @!P1 IMAD.WIDE R6, R15, 0x4, R2 ;  /* 0x000000040f069825 */ /* 0x002fc800078e0202 */
[--C-:B------:R-:W-:Y:S01]  /*c550*/  @!P3 IMAD.WIDE R10, R17, 0x4, R2.reuse ;  /* 0x00000004110ab825 */ /* 0x100fe200078e0202 */
[----:B------:R0:W-:Y:S03]  /*c560*/  @!P1 ST.E.64 desc[UR6][R6.64], R134 ;  /* 0x0000008606009985 */ /* 0x0001e6000c101b06 */
[----:B------:R-:W-:Y:S01]  /*c570*/  @!P4 IMAD.WIDE R12, R13, 0x4, R2 ;  /* 0x000000040d0cc825 */ /* 0x000fe200078e0202 */
[----:B------:R0:W-:Y:S04]  /*c580*/  @!P2 ST.E.64 desc[UR6][R8.64], R138 ;  /* 0x0000008a0800a985 */ /* 0x0001e8000c101b06 */
[----:B------:R0:W-:Y:S04]  /*c590*/  @!P3 ST.E.64 desc[UR6][R10.64], R142 ;  /* 0x0000008e0a00b985 */ /* 0x0001e8000c101b06 */
[----:B------:R0:W-:Y:S01]  /*c5a0*/  @!P4 ST.E.64 desc[UR6][R12.64], R146 ;  /* 0x000000920c00c985 */ /* 0x0001e2000c101b06 */
[----:B------:R-:W-:Y:S05]  /*c5b0*/  @P0 BRA `(.L_x_193) ;  /* 0x0000005800f00947 */ /* 0x000fea0003800000 */
[----:B------:R-:W-:Y:S01]  /*c5c0*/  LEA.HI R0, R0, R0, RZ, 0x1 ;  /* 0x0000000000007211 */ /* 0x000fe200078f08ff */
[----:B------:R-:W-:-:S03]  /*c5d0*/  ULDC.64 UR4, c[0x0][0x208] ;  /* 0x0000820000047ab9 */ /* 0x000fc60000000a00 */
[----:B0-----:R-:W-:-:S05]  /*c5e0*/  LOP3.LUT R5, R0, 0xfffffffe, RZ, 0xc0, !PT ;  /* 0xfffffffe00057812 */ /* 0x001fca00078ec0ff */
[----:B------:R-:W-:-:S05]  /*c5f0*/  IMAD.WIDE R2, R5, 0x4, R2 ;  /* 0x0000000405027825 */ /* 0x000fca00078e0202 */
[----:B------:R0:W-:Y:S01]  /*c600*/  ST.E.64 desc[UR4][R2.64], R150 ;  /* 0x0000009602007985 */ /* 0x0001e2000c101b04 */
[----:B------:R-:W-:Y:S05]  /*c610*/  BRA `(.L_x_193) ;  /* 0x0000005800d87947 */ /* 0x000fea0003800000 */
.L_x_221:
[----:B------:R-:W0:Y:S02]  /*c620*/  S2R R0, SR_TID.X ;  /* 0x0000000000007919 */ /* 0x000e240000002100 */
[----:B0-----:R-:W-:-:S05]  /*c630*/  VIADD R2, R0, 0xffffff80 ;  /* 0xffffff8000027836 */ /* 0x001fca0000000000 */
[----:B------:R-:W-:-:S13]  /*c640*/  ISETP.GT.AND P0, PT, R2, 0x3f, PT ;  /* 0x0000003f0200780c */ /* 0x000fda0003f04270 */
[----:B------:R-:W-:Y:S05]  /*c650*/  @P0 BRA `(.L_x_193) ;  /* 0x0000005800c80947 */ /* 0x000fea0003800000 */
[----:B------:R-:W0:Y:S01]  /*c660*/  S2R R3, SR_CTAID.X ;  /* 0x0000000000037919 */ /* 0x000e220000002500 */
[----:B------:R-:W1:Y:S01]  /*c670*/  LDC R6, c[0x0][0xce8] ;  /* 0x00033a00ff067b82 */ /* 0x000e620000000800 */
[----:B------:R-:W-:Y:S01]  /*c680*/  ULDC UR4, c[0x0][0xb88] ;  /* 0x0002e20000047ab9 */ /* 0x000fe20000000800 */
[----:B0-----:R-:W-:Y:S02]  /*c690*/  IMAD R0, R3, 0x40, R0 ;  /* 0x0000004003007824 */ /* 0x001fe400078e0200 */
[----:B-1----:R-:W-:Y:S02]  /*c6a0*/  IMAD R3, R6, UR4, RZ ;  /* 0x0000000406037c24 */ /* 0x002fe4000f8e02ff */
[----:B------:R-:W-:-:S05]  /*c6b0*/  VIADD R0, R0, 0xffffff80 ;  /* 0xffffff8000007836 */ /* 0x000fca0000000000 */
[----:B------:R-:W-:-:S13]  /*c6c0*/  ISETP.GE.AND P0, PT, R0, R3, PT ;  /* 0x000000030000720c */ /* 0x000fda0003f06270 */
[----:B------:R-:W-:Y:S05]  /*c6d0*/  @P0 BRA `(.L_x_193) ;  /* 0x0000005800a80947 */ /* 0x000fea0003800000 */
[----:B------:R-:W2:Y:S01]  /*c6e0*/  LDL R4, [R1] ;  /* 0x0000000001047983 */ /* 0x000ea20000100800 */
[----:B------:R-:W-:Y:S01]  /*c6f0*/  ISETP.NE.AND P0, PT, R6, 0x1, PT ;  /* 0x000000010600780c */ /* 0x000fe20003f05270 */
[----:B------:R-:W-:Y:S01]  /*c700*/  S2UR UR7, SR_CTAID.Z ;  /* 0x00000000000779c3 */ /* 0x000fe20000002700 */
[----:B------:R-:W-:Y:S01]  /*c710*/  ULDC.64 UR8, c[0x0][0xcd0] ;  /* 0x0003340000087ab9 */ /* 0x000fe20000000a00 */
[----:B------:R-:W-:Y:S01]  /*c720*/  IMAD.MOV.U32 R5, RZ, RZ, R0 ;  /* 0x000000ffff057224 */ /* 0x000fe200078e0000 */
[----:B------:R-:W-:-:S05]  /*c730*/  ULDC.64 UR12, c[0x0][0x208] ;  /* 0x00008200000c7ab9 */ /* 0x000fca0000000a00 */
[----:B------:R-:W0:Y:S08]  /*c740*/  LDC.64 R10, c[0x0][0xcd8] ;  /* 0x00033600ff0a7b82 */ /* 0x000e300000000a00 */
[----:B------:R-:W1:Y:S08]  /*c750*/  @P0 LDC R7, c[0x0][0xcec] ;  /* 0x00033b00ff070b82 */ /* 0x000e700000000800 */
[----:B------:R-:W3:Y:S08]  /*c760*/  @P0 LDC R9, c[0x0][0xcf0] ;  /* 0x00033c00ff090b82 */ /* 0x000ef00000000800 */
[----:B------:R-:W4:Y:S08]  /*c770*/  S2UR UR10, SR_CTAID.Y ;  /* 0x00000000000a79c3 */ /* 0x000f300000002600 */
[----:B------:R-:W4:Y:S01]  /*c780*/  LDC R8, c[0x0][0xd50] ;  /* 0x00035400ff087b82 */ /* 0x000f220000000800 */
[----:B--2---:R-:W-:Y:S01]  /*c790*/  R2UR UR11, R4 ;  /* 0x00000000040b72ca */ /* 0x004fe200000e0000 */
[----:B-1----:R-:W-:-:S05]  /*c7a0*/  @P0 IMAD.HI.U32 R4, R0, R7, RZ ;  /* 0x0000000700040227 */ /* 0x002fca00078e00ff */
[----:B---3--:R-:W-:-:S07]  /*c7b0*/  @P0 SHF.R.U32.HI R5, RZ, R9, R4 ;  /* 0x00000009ff050219 */ /* 0x008fce0000011604 */
[----:B------:R-:W-:Y:S02]  /*c7c0*/  USHF.R.S32.HI UR6, URZ, 0x1f, UR11 ;  /* 0x0000001f3f067899 */ /* 0x000fe4000801140b */
[----:B------:R-:W-:Y:S01]  /*c7d0*/  IMAD R7, RZ, RZ, -UR11 ;  /* 0x8000000bff077e24 */ /* 0x000fe2000f8e02ff */
[----:B------:R-:W-:Y:S02]  /*c7e0*/  UIMAD.WIDE.U32 UR4, UR11, UR8, URZ ;  /* 0x000000080b0472a5 */ /* 0x000fe4000f8e003f */
[----:B------:R-:W-:Y:S01]  /*c7f0*/  UIMAD UR6, UR6, UR8, URZ ;  /* 0x00000008060672a4 */ /* 0x000fe2000f8e023f */
[----:B----4-:R-:W-:Y:S01]  /*c800*/  IMAD R9, R8, R7, UR10 ;  /* 0x0000000a08097e24 */ /* 0x010fe2000f8e0207 */
[----:B------:R-:W-:Y:S01]  /*c810*/  USHF.R.S32.HI UR8, URZ, 0x1f, UR7 ;  /* 0x0000001f3f087899 */ /* 0x000fe20008011407 */
[----:B------:R-:W-:Y:S01]  /*c820*/  IMAD.MOV R7, RZ, RZ, -R5 ;  /* 0x000000ffff077224 */ /* 0x000fe200078e0a05 */
[----:B------:R-:W-:Y:S01]  /*c830*/  UIMAD UR6, UR11, UR9, UR6 ;  /* 0x000000090b0672a4 */ /* 0x000fe2000f8e0206 */
[----:B------:R-:W-:Y:S01]  /*c840*/  IMAD.U32 R3, RZ, RZ, UR5 ;  /* 0x00000005ff037e24 */ /* 0x000fe2000f8e00ff */
[----:B------:R-:W-:Y:S01]  /*c850*/  SHF.R.S32.HI R4, RZ, 0x1f, R9 ;  /* 0x0000001fff047819 */ /* 0x000fe20000011409 */
[----:B------:R-:W-:Y:S01]  /*c860*/  IMAD.U32 R2, RZ, RZ, UR4 ;  /* 0x00000004ff027e24 */ /* 0x000fe2000f8e00ff */
[----:B------:R-:W-:Y:S01]  /*c870*/  UIADD3 UR6, UR5, UR6, URZ ;  /* 0x0000000605067290 */ /* 0x000fe2000fffe03f */
[----:B0-----:R-:W-:-:S02]  /*c880*/  IMAD R12, R10, UR8, RZ ;  /* 0x000000080a0c7c24 */ /* 0x001fc4000f8e02ff */
[----:B------:R-:W-:Y:S01]  /*c890*/  ULDC.64 UR4, c[0x0][0xce0] ;  /* 0x0003380000047ab9 */ /* 0x000fe20000000a00 */
[----:B------:R-:W-:Y:S02]  /*c8a0*/  IMAD R7, R6, R7, R0 ;  /* 0x0000000706077224 */ /* 0x000fe400078e0200 */
[----:B------:R-:W-:Y:S02]  /*c8b0*/  IMAD.U32 R3, RZ, RZ, UR6 ;  /* 0x00000006ff037e24 */ /* 0x000fe4000f8e00ff */
[----:B------:R-:W-:Y:S01]  /*c8c0*/  IMAD R11, R11, UR7, R12 ;  /* 0x000000070b0b7c24 */ /* 0x000fe2000f8e020c */
[----:B------:R-:W-:Y:S01]  /*c8d0*/  SHF.R.S32.HI R0, RZ, 0x1f, R7 ;  /* 0x0000001fff007819 */ /* 0x000fe20000011407 */
[----:B------:R-:W-:-:S04]  /*c8e0*/  IMAD.WIDE.U32 R2, R10, UR7, R2 ;  /* 0x000000070a027c25 */ /* 0x000fc8000f8e0002 */
[----:B------:R-:W-:Y:S02]  /*c8f0*/  IMAD.IADD R3, R11, 0x1, R3 ;  /* 0x000000010b037824 */ /* 0x000fe400078e0203 */
[----:B------:R-:W-:Y:S02]  /*c900*/  IMAD R4, R4, UR4, RZ ;  /* 0x0000000404047c24 */ /* 0x000fe4000f8e02ff */
[----:B------:R-:W-:-:S04]  /*c910*/  IMAD.WIDE.U32 R2, R9, UR4, R2 ;  /* 0x0000000409027c25 */ /* 0x000fc8000f8e0002 */
[----:B------:R-:W-:Y:S01]  /*c920*/  IMAD R4, R9, UR5, R4 ;  /* 0x0000000509047c24 */ /* 0x000fe2000f8e0204 */
[----:B------:R-:W-:Y:S01]  /*c930*/  SHF.R.S32.HI R9, RZ, 0x1f, R5 ;  /* 0x0000001fff097819 */ /* 0x000fe20000011405 */
[----:B------:R-:W-:Y:S01]  /*c940*/  ULDC.64 UR4, c[0x0][0xcc8] ;  /* 0x0003320000047ab9 */ /* 0x000fe20000000a00 */
[----:B------:R-:W-:Y:S01]  /*c950*/  IADD3 R2, P0, R5, R2, RZ ;  /* 0x0000000205027210 */ /* 0x000fe20007f1e0ff */
[----:B------:R-:W-:-:S03]  /*c960*/  IMAD R0, R0, UR4, RZ ;  /* 0x0000000400007c24 */ /* 0x000fc6000f8e02ff */
[----:B------:R-:W-:Y:S01]  /*c970*/  IADD3.X R3, R9, R3, R4, P0, !PT ;  /* 0x0000000309037210 */ /* 0x000fe200007fe404 */
[C---:B------:R-:W-:Y:S02]  /*c980*/  IMAD R5, R7.reuse, UR5, R0 ;  /* 0x0000000507057c24 */ /* 0x040fe4000f8e0200 */
[----:B------:R-:W-:Y:S01]  /*c990*/  IMAD.WIDE.U32 R2, R7, UR4, R2 ;  /* 0x0000000407027c25 */ /* 0x000fe2000f8e0002 */
[----:B------:R-:W-:-:S03]  /*c9a0*/  ULDC.64 UR4, c[0x0][0xca8] ;  /* 0x00032a0000047ab9 */ /* 0x000fc60000000a00 */
[----:B------:R-:W-:Y:S01]  /*c9b0*/  IMAD.IADD R3, R3, 0x1, R5 ;  /* 0x0000000103037824 */ /* 0x000fe200078e0205 */
[----:B------:R-:W-:-:S04]  /*c9c0*/  LEA R4, P0, R2, UR4, 0x2 ;  /* 0x0000000402047c11 */ /* 0x000fc8000f8010ff */
[----:B------:R-:W-:Y:S01]  /*c9d0*/  LEA.HI.X R5, R2, UR5, R3, 0x2, P0 ;  /* 0x0000000502057c11 */ /* 0x000fe200080f1403 */
[----:B------:R-:W-:-:S05]  /*c9e0*/  IMAD.MOV.U32 R3, RZ, RZ, -0x800000 ;  /* 0xff800000ff037424 */ /* 0x000fca00078e00ff */
[----:B------:R4:W-:Y:S01]  /*c9f0*/  STG.E desc[UR12][R4.64], R3 ;  /* 0x0000000304007986 */ /* 0x0009e2000c10190c */
[----:B------:R-:W-:Y:S05]  /*ca00*/  BRA `(.L_x_193) ;  /* 0x0000005400dc7947 */ /* 0x000fea0003800000 */
.L_x_191:
[----:B------:R-:W-:-:S08]  /*ca10*/  NOP ;  /* 0x0000000000007918 */ /* 0x000fd00000000000 */
[----:B0-----:R-:W0:-:S00]  /*ca20*/  USETMAXREG.DEALLOC.CTAPOOL 0x18 ;  /* 0x00000018000079c8 */ /* 0x001e0000080e0500 */
[----:B0-----:R-:W-:-:S06]  /*ca30*/  LOP3.LUT R0, R0, 0x3, RZ, 0xc0, !PT ;  /* 0x0000000300007812 */ /* 0x001fcc00078ec0ff */
[----:B------:R-:W0:Y:S01]  /*ca40*/  S2UR UR6, SR_CTAID.Y ;  /* 0x00000000000679c3 */ /* 0x000e220000002600 */
[----:B------:R-:W1:Y:S07]  /*ca50*/  SHFL.IDX PT, R0, R0, RZ, 0x1f ;  /* 0x00001fff00007589 */ /* 0x000e6e00000e0000 */
[----:B------:R-:W2:Y:S01]  /*ca60*/  S2UR UR44, SR_CTAID.Z ;  /* 0x00000000002c79c3 */ /* 0x000ea20000002700 */
[----:B-1----:R-:W-:-:S13]  /*ca70*/  ISETP.NE.AND P0, PT, R0, RZ, PT ;  /* 0x000000ff0000720c */ /* 0x002fda0003f05270 */
[----:B0-2---:R-:W-:Y:S05]  /*ca80*/  @!P0 BRA `(.L_x_225) ;  /* 0x0000000000288947 */ /* 0x005fea0003800000 */
        /* <DEDUP_REMOVED lines=10> */
.L_x_225:
[----:B------:R-:W-:Y:S01]  /*cb30*/  ULDC UR7, c[0x0][0xd50] ;  /* 0x0003540000077ab9 */ /* 0x000fe20000000800 */
[----:B------:R-:W-:Y:S01]  /*cb40*/  UMOV UR36, UR6 ;  /* 0x0000000600247c82 */ /* 0x000fe20008000000 */
[----:B------:R-:W-:-:S11]  /*cb50*/  UISETP.NE.AND UP0, UPT, UR7, 0x1, UPT ;  /* 0x000000010700788c */ /* 0x000fd6000bf05270 */
[----:B------:R-:W-:Y:S01]  /*cb60*/  @UP0 ULDC UR4, c[0x0][0xd54] ;  /* 0x0003550000040ab9 */ /* 0x000fe20000000800 */
[----:B------:R-:W-:Y:S01]  /*cb70*/  @UP0 ULDC UR8, c[0x0][0xd58] ;  /* 0x0003560000080ab9 */ /* 0x000fe20000000800 */
[----:B------:R-:W-:-:S04]  /*cb80*/  UIMAD.WIDE.U32 UR4, UR6, UR4, URZ ;  /* 0x00000004060472a5 */ /* 0x000fc8000f8e003f */
[----:B------:R-:W-:-:S12]  /*cb90*/  @UP0 USHF.R.U32.HI UR36, URZ, UR8, UR5 ;  /* 0x000000083f240299 */ /* 0x000fd80008011605 */
.L_x_226:
[----:B------:R-:W-:Y:S01]  /*cba0*/  ISETP.LE.AND P0, PT, RZ, UR44, PT ;  /* 0x0000002cff007c0c */ /* 0x000fe2000bf03270 */
[----:B------:R-:W-:Y:S01]  /*cbb0*/  UIADD3 UR4, -UR36, URZ, URZ ;  /* 0x0000003f24047290 */ /* 0x000fe2000fffe13f */
[----:B------:R-:W-:Y:S02]  /*cbc0*/  IMAD.MOV.U32 R0, RZ, RZ, 0x1 ;  /* 0x00000001ff007424 */ /* 0x000fe400078e00ff */
[----:B------:R-:W-:Y:S01]  /*cbd0*/  IMAD.MOV.U32 R6, RZ, RZ, RZ ;  /* 0x000000ffff067224 */ /* 0x000fe200078e00ff */
[----:B------:R-:W-:Y:S01]  /*cbe0*/  UIMAD UR4, UR7, UR4, UR6 ;  /* 0x00000004070472a4 */ /* 0x000fe2000f8e0206 */
[----:B------:R-:W-:-:S07]  /*cbf0*/  IMAD.MOV.U32 R9, RZ, RZ, 0x1 ;  /* 0x00000001ff097424 */ /* 0x000fce00078e00ff */
[----:B------:R-:W-:Y:S05]  /*cc00*/  @!P0 BRA `(.L_x_227) ;  /* 0x0000005000948947 */ /* 0x000fea0003800000 */
[----:B------:R-:W-:Y:S01]  /*cc10*/  ULDC.64 UR6, c[0x0][0x418] ;  /* 0x0001060000067ab9 */ /* 0x000fe20000000a00 */
[----:B------:R-:W-:Y:S01]  /*cc20*/  ULDC UR5, c[0x0][0x424] ;  /* 0x0001090000057ab9 */ /* 0x000fe20000000800 */
[----:B------:R-:W-:Y:S02]  /*cc30*/  UISETP.NE.U32.AND UP0, UPT, UR6, URZ, UPT ;  /* 0x0000003f0600728c */ /* 0x000fe4000bf05070 */
[----:B------:R-:W-:Y:S02]  /*cc40*/  ULOP3.LUT UR43, UR4, 0xffff, URZ, 0xc0, !UPT ;  /* 0x0000ffff042b7892 */ /* 0x000fe4000f8ec03f */
[----:B------:R-:W-:Y:S01]  /*cc50*/  UISETP.NE.AND.EX UP0, UPT, UR7, URZ, UPT, UP0 ;  /* 0x0000003f0700728c */ /* 0x000fe2000bf05300 */
[----:B------:R-:W-:Y:S01]  /*cc60*/  ULDC UR6, c[0x0][0x2f0] ;  /* 0x0000bc0000067ab9 */ /* 0x000fe20000000800 */
[----:B------:R-:W-:Y:S02]  /*cc70*/  UMOV UR41, URZ ;  /* 0x0000003f00297c82 */ /* 0x000fe40008000000 */
        /* <DEDUP_REMOVED lines=8> */
[----:B------:R-:W-:Y:S08]  /*cd00*/  @!P0 BRA `(.L_x_228) ;  /* 0x0000000000908947 */ /* 0x000ff00003800000 */
[----:B------:R-:W-:-:S03]  /*cd10*/  USHF.R.U32.HI UR6, URZ, 0x10, UR4 ;  /* 0x000000103f067899 */ /* 0x000fc60008011604 */
[----:B------:R-:W-:Y:S01]  /*cd20*/  UMOV UR4, URZ ;  /* 0x0000003f00047c82 */ /* 0x000fe20008000000 */
[----:B------:R-:W-:-:S11]  /*cd30*/  UISETP.NE.AND UP0, UPT, UR6, URZ, UPT ;  /* 0x0000003f0600728c */ /* 0x000fd6000bf05270 */
[----:B------:R-:W-:Y:S02]  /*cd40*/  @!UP0 ULDC UR6, c[0x0][0xae8] ;  /* 0x0002ba0000068ab9 */ /* 0x000fe40000000800 */
[----:B------:R-:W-:Y:S01]  /*cd50*/  IMAD.U32 R4, RZ, RZ, UR6 ;  /* 0x00000006ff047e24 */ /* 0x000fe2000f8e00ff */
[----:B------:R-:W-:-:S04]  /*cd60*/  UIADD3 UR7, UR40, -0x1, UR6 ;  /* 0xffffffff28077890 */ /* 0x000fc8000fffe006 */
[-C--:B------:R-:W-:Y:S02]  /*cd70*/  IABS R2, R4.reuse ;  /* 0x0000000400027213 */ /* 0x080fe40000000000 */
[----:B------:R-:W-:Y:S01]  /*cd80*/  IABS R5, R4 ;  /* 0x0000000400057213 */ /* 0x000fe20000000000 */
[----:B------:R-:W-:Y:S01]  /*cd90*/  IMAD.U32 R4, RZ, RZ, UR7 ;  /* 0x00000007ff047e24 */ /* 0x000fe2000f8e00ff */
[----:B------:R-:W-:Y:S01]  /*cda0*/  R2UR UR11, R2 ;  /* 0x00000000020b72ca */ /* 0x000fe200000e0000 */
[----:B------:R-:W-:Y:S02]  /*cdb0*/  ULOP3.LUT UR7, UR7, UR6, URZ, 0x3c, !UPT ;  /* 0x0000000607077292 */ /* 0x000fe4000f8e3c3f */
[----:B------:R-:W-:-:S10]  /*cdc0*/  IMAD.MOV R5, RZ, RZ, -R5 ;  /* 0x000000ffff057224 */ /* 0x000fd400078e0a05 */
[----:B------:R-:W0:Y:S08]  /*cdd0*/  I2F.RP R2, UR11 ;  /* 0x0000000b00027d06 */ /* 0x000e300008209400 */
[----:B0-----:R-:W0:Y:S02]  /*cde0*/  MUFU.RCP R2, R2 ;  /* 0x0000000200027308 */ /* 0x001e240000001000 */
[----:B0-----:R-:W-:Y:S01]  /*cdf0*/  VIADD R3, R2, 0xffffffe ;  /* 0x0ffffffe02037836 */ /* 0x001fe20000000000 */
[----:B------:R-:W-:Y:S01]  /*ce00*/  IABS R2, R4 ;  /* 0x0000000400027213 */ /* 0x000fe20000000000 */
[----:B------:R-:W-:-:S03]  /*ce10*/  IMAD.MOV.U32 R4, RZ, RZ, R5 ;  /* 0x000000ffff047224 */ /* 0x000fc600078e0005 */
[----:B------:R-:W-:Y:S01]  /*ce20*/  R2UR UR9, R2 ;  /* 0x00000000020972ca */ /* 0x000fe200000e0000 */
[----:B------:R-:W0:Y:S01]  /*ce30*/  F2I.FTZ.U32.TRUNC.NTZ R3, R3 ;  /* 0x0000000300037305 */ /* 0x000e22000021f000 */
[----:B------:R-:W-:Y:S02]  /*ce40*/  R2UR UR10, R4 ;  /* 0x00000000040a72ca */ /* 0x000fe400000e0000 */
[----:B0-----:R-:W-:-:S13]  /*ce50*/  R2UR UR5, R3 ;  /* 0x00000000030572ca */ /* 0x001fda00000e0000 */
[----:B------:R-:W-:-:S04]  /*ce60*/  UIADD3 UR8, URZ, -UR5, URZ ;  /* 0x800000053f087290 */ /* 0x000fc8000fffe03f */
[----:B------:R-:W-:-:S04]  /*ce70*/  UIMAD UR8, UR8, UR11, URZ ;  /* 0x0000000b080872a4 */ /* 0x000fc8000f8e023f */
[----:B------:R-:W-:-:S04]  /*ce80*/  UIMAD.WIDE.U32 UR4, UR5, UR8, UR4 ;  /* 0x00000008050472a5 */ /* 0x000fc8000f8e0004 */
[----:B------:R-:W-:-:S04]  /*ce90*/  UIMAD.WIDE.U32 UR4, UR5, UR9, URZ ;  /* 0x00000009050472a5 */ /* 0x000fc8000f8e003f */
[----:B------:R-:W-:-:S04]  /*cea0*/  UIMAD UR4, UR5, UR10, UR9 ;  /* 0x0000000a050472a4 */ /* 0x000fc8000f8e0209 */
[----:B------:R-:W-:-:S11]  /*ceb0*/  UISETP.GT.U32.AND UP1, UPT, UR11, UR4, UPT ;  /* 0x000000040b00728c */ /* 0x000fd6000bf24070 */
[----:B------:R-:W-:Y:S02]  /*cec0*/  @!UP1 UIADD3 UR4, UR4, -UR11, URZ ;  /* 0x8000000b04049290 */ /* 0x000fe4000fffe03f */
[----:B------:R-:W-:Y:S02]  /*ced0*/  @!UP1 UIADD3 UR5, UR5, 0x1, URZ ;  /* 0x0000000105059890 */ /* 0x000fe4000fffe03f */
[----:B------:R-:W-:Y:S02]  /*cee0*/  UISETP.GE.U32.AND UP0, UPT, UR4, UR11, UPT ;  /* 0x0000000b0400728c */ /* 0x000fe4000bf06070 */
[----:B------:R-:W-:-:S09]  /*cef0*/  UISETP.GE.AND UP1, UPT, UR7, URZ, UPT ;  /* 0x0000003f0700728c */ /* 0x000fd2000bf26270 */
[----:B------:R-:W-:Y:S02]  /*cf00*/  @UP0 UIADD3 UR5, UR5, 0x1, URZ ;  /* 0x0000000105050890 */ /* 0x000fe4000fffe03f */
[----:B------:R-:W-:Y:S02]  /*cf10*/  UISETP.NE.AND UP0, UPT, UR6, URZ, UPT ;  /* 0x0000003f0600728c */ /* 0x000fe4000bf05270 */
[----:B------:R-:W-:-:S09]  /*cf20*/  @!UP1 UIADD3 UR5, -UR5, URZ, URZ ;  /* 0x0000003f05059290 */ /* 0x000fd2000fffe13f */
[----:B------:R-:W-:-:S07]  /*cf30*/  @!UP0 ULOP3.LUT UR5, URZ, UR6, URZ, 0x33, !UPT ;  /* 0x000000063f058292 */ /* 0x000fce000f8e333f */
[----:B------:R-:W-:-:S05]  /*cf40*/  UMOV UR41, UR5 ;  /* 0x0000000500297c82 */ /* 0x000fca0008000000 */
.L_x_228:
[----:B------:R-:W-:Y:S01]  /*cf50*/  UIMAD UR39, UR43, UR41, URZ ;  /* 0x000000292b2772a4 */ /* 0x000fe2000f8e023f */
[----:B------:R-:W-:Y:S02]  /*cf60*/  IMAD.U32 R2, RZ, RZ, UR40 ;  /* 0x00000028ff027e24 */ /* 0x000fe4000f8e00ff */
[----:B------:R-:W-:Y:S02]  /*cf70*/  IMAD.MOV.U32 R6, RZ, RZ, RZ ;  /* 0x000000ffff067224 */ /* 0x000fe400078e00ff */
[----:B------:R-:W-:Y:S02]  /*cf80*/  IMAD.MOV.U32 R9, RZ, RZ, 0x1 ;  /* 0x00000001ff097424 */ /* 0x000fe400078e00ff */
[----:B------:R-:W-:-:S05]  /*cf90*/  IMAD.U32 R3, RZ, RZ, UR39 ;  /* 0x00000027ff037e24 */ /* 0x000fca000f8e00ff */
[----:B------:R-:W-:-:S04]  /*cfa0*/  VIADDMNMX R19, R3, UR41, R2, PT ;  /* 0x0000002903137c46 */ /* 0x000fc8000b800102 */
[----:B------:R-:W-:Y:S01]  /*cfb0*/  ISETP.GT.AND P0, PT, R19, UR39, PT ;  /* 0x0000002713007c0c */ /* 0x000fe2000bf04270 */
        /* <DEDUP_REMOVED lines=13> */
[----:B------:R-:W-:Y:S02]  /*d090*/  IMAD.U32 R4, RZ, RZ, UR6 ;  /* 0x00000006ff047e24 */ /* 0x000fe4000f8e00ff */
[----:B------:R-:W0:Y:S01]  /*d0a0*/  LDC.64 R2, c[0x4][R2] ;  /* 0x0100000002027b82 */ /* 0x000e220000000a00 */
[----:B------:R-:W-:Y:S02]  /*d0b0*/  IMAD.U32 R5, RZ, RZ, UR7 ;  /* 0x00000007ff057e24 */ /* 0x000fe4000f8e00ff */
[----:B------:R-:W-:Y:S02]  /*d0c0*/  IMAD.U32 R6, RZ, RZ, UR8 ;  /* 0x00000008ff067e24 */ /* 0x000fe4000f8e00ff */
[----:B------:R-:W-:-:S02]  /*d0d0*/  IMAD.U32 R7, RZ, RZ, UR9 ;  /* 0x00000009ff077e24 */ /* 0x000fc4000f8e00ff */
[----:B------:R-:W-:Y:S02]  /*d0e0*/  IMAD.U32 R10, RZ, RZ, UR4 ;  /* 0x00000004ff0a7e24 */ /* 0x000fe4000f8e00ff */
[----:B------:R-:W-:Y:S02]  /*d0f0*/  IMAD.U32 R11, RZ, RZ, UR5 ;  /* 0x00000005ff0b7e24 */ /* 0x000fe4000f8e00ff */
[----:B------:R-:W-:Y:S02]  /*d100*/  IMAD.MOV.U32 R8, RZ, RZ, 0x70 ;  /* 0x00000070ff087424 */ /* 0x000fe400078e00ff */
[----:B------:R-:W-:Y:S02]  /*d110*/  IMAD.MOV.U32 R12, RZ, RZ, 0x1 ;  /* 0x00000001ff0c7424 */ /* 0x000fe400078e00ff */
[----:B------:R-:W-:-:S07]  /*d120*/  IMAD.MOV.U32 R13, RZ, RZ, RZ ;  /* 0x000000ffff0d7224 */ /* 0x000fce00078e00ff */
[----:B------:R-:W-:-:S07]  /*d130*/  LEPC R20, `(.L_x_229) ;  /* 0x000000001014794e */ /* 0x000fce0000000000 */
[----:B0-----:R-:W-:Y:S05]  /*d140*/  CALL.ABS.NOINC R2 ;  /* 0x0000000002007343 */ /* 0x001fea0003c00000 */
.L_x_229:
        /* <DEDUP_REMOVED lines=9> */
[----:B------:R-:W-:Y:S02]  /*d1e0*/  IMAD.U32 R4, RZ, RZ, UR6 ;  /* 0x00000006ff047e24 */ /* 0x000fe4000f8e00ff */
[----:B------:R-:W-:Y:S02]  /*d1f0*/  IMAD.U32 R5, RZ, RZ, UR7 ;  /* 0x00000007ff057e24 */ /* 0x000fe4000f8e00ff */
[----:B------:R-:W-:Y:S02]  /*d200*/  IMAD.U32 R6, RZ, RZ, UR8 ;  /* 0x00000008ff067e24 */ /* 0x000fe4000f8e00ff */
[----:B------:R-:W-:-:S02]  /*d210*/  IMAD.U32 R7, RZ, RZ, UR9 ;  /* 0x00000009ff077e24 */ /* 0x000fc4000f8e00ff */
[----:B------:R-:W-:Y:S02]  /*d220*/  IMAD.U32 R10, RZ, RZ, UR4 ;  /* 0x00000004ff0a7e24 */ /* 0x000fe4000f8e00ff */
[----:B------:R-:W-:Y:S02]  /*d230*/  IMAD.U32 R11, RZ, RZ, UR5 ;  /* 0x00000005ff0b7e24 */ /* 0x000fe4000f8e00ff */
[----:B------:R-:W-:Y:S02]  /*d240*/  IMAD.MOV.U32 R8, RZ, RZ, 0x70 ;  /* 0x00000070ff087424 */ /* 0x000fe400078e00ff */
[----:B------:R-:W-:Y:S02]  /*d250*/  IMAD.MOV.U32 R12, RZ, RZ, 0x1 ;  /* 0x00000001ff0c7424 */ /* 0x000fe400078e00ff */
[----:B0-----:R-:W-:-:S07]  /*d260*/  IMAD.MOV.U32 R13, RZ, RZ, RZ ;  /* 0x000000ffff0d7224 */ /* 0x001fce00078e00ff */
[----:B------:R-:W-:-:S07]  /*d270*/  LEPC R20, `(.L_x_231) ;  /* 0x000000001014794e */ /* 0x000fce0000000000 */
[----:B-1----:R-:W-:Y:S05]  /*d280*/  CALL.ABS.NOINC R2 ;  /* 0x0000000002007343 */ /* 0x002fea0003c00000 */
.L_x_231:
[----:B------:R0:W1:Y:S01]  /*d290*/  LDC.64 R2, c[0x4][R16] ;  /* 0x0100000010027b82 */ /* 0x0000620000000a00 */
[----:B------:R-:W-:Y:S01]  /*d2a0*/  ULDC.64 UR6, c[0x4][0x90] ;  /* 0x0100240000067ab9 */ /* 0x000fe20000000a00 */
[----:B------:R-:W-:Y:S01]  /*d2b0*/  ULDC.64 UR8, c[0x4][0x98] ;  /* 0x0100260000087ab9 */ /* 0x000fe20000000a00 */
[----:B------:R-:W-:Y:S01]  /*d2c0*/  ULDC.64 UR4, c[0x4][0x18] ;  /* 0x0100060000047ab9 */ /* 0x000fe20000000a00 */
        /* <DEDUP_REMOVED lines=11> */
.L_x_230:
[----:B------:R-:W-:Y:S01]  /*d380*/  ULDC.64 UR4, c[0x0][0xaf0] ;  /* 0x0002bc0000047ab9 */ /* 0x000fe20000000a00 */
[----:B------:R-:W-:Y:S01]  /*d390*/  IMAD.U32 R18, RZ, RZ, UR44 ;  /* 0x0000002cff127e24 */ /* 0x000fe2000f8e00ff */
[----:B------:R-:W-:Y:S01]  /*d3a0*/  UISETP.NE.U32.AND UP0, UPT, UR4, URZ, UPT ;  /* 0x0000003f0400728c */ /* 0x000fe2000bf05070 */
[----:B------:R-:W0:Y:S01]  /*d3b0*/  LDC.64 R4, c[0x0][0x418] ;  /* 0x00010600ff047b82 */ /* 0x000e220000000a00 */
[----:B------:R-:W-:Y:S02]  /*d3c0*/  ULDC.64 UR6, c[0x0][0x208] ;  /* 0x0000820000067ab9 */ /* 0x000fe40000000a00 */
[----:B------:R-:W-:-:S06]  /*d3d0*/  UISETP.NE.AND.EX UP0, UPT, UR5, URZ, UPT, UP0 ;  /* 0x0000003f0500728c */ /* 0x000fcc000bf05300 */
[----:B------:R-:W-:-:S05]  /*d3e0*/  PLOP3.LUT P0, PT, PT, PT, UP0, 0x80, 0x0 ;  /* 0x000000000000781c */ /* 0x000fca0003f0f008 */
[----:B------:R-:W-:Y:S02]  /*d3f0*/  @UP0 ULDC.64 UR4, c[0x0][0xaf0] ;  /* 0x0002bc0000040ab9 */ /* 0x000fe40000000a00 */
[----:B------:R-:W-:-:S06]  /*d400*/  @UP0 UIMAD.WIDE UR4, UR44, 0x4, UR4 ;  /* 0x000000042c0408a5 */ /* 0x000fcc000f8e0204 */
[----:B------:R-:W-:Y:S02]  /*d410*/  IMAD.U32 R2, RZ, RZ, UR4 ;  /* 0x00000004ff027e24 */ /* 0x000fe4000f8e00ff */
[----:B------:R-:W-:-:S05]  /*d420*/  IMAD.U32 R3, RZ, RZ, UR5 ;  /* 0x00000005ff037e24 */ /* 0x000fca000f8e00ff */
[----:B------:R-:W2:Y:S01]  /*d430*/  @P0 LDG.E R18, desc[UR6][R2.64] ;  /* 0x0000000602120981 */ /* 0x000ea2000c1e1900 */
[----:B0-----:R-:W-:Y:S01]  /*d440*/  ISETP.NE.U32.AND P0, PT, R4, RZ, PT ;  /* 0x000000ff0400720c */ /* 0x001fe20003f05070 */
[----:B------:R-:W-:Y:S01]  /*d450*/  UMOV UR4, 0xffffffff ;  /* 0xffffffff00047882 */ /* 0x000fe20000000000 */
[----:B------:R-:W-:Y:S01]  /*d460*/  LOP3.LUT R17, R17, 0xfffffffe, RZ, 0xc0, !PT ;  /* 0xfffffffe11117812 */ /* 0x000fe200078ec0ff */
[----:B------:R-:W0:Y:S01]  /*d470*/  S2R R16, SR_TID.X ;  /* 0x0000000000107919 */ /* 0x000e220000002100 */
[----:B------:R-:W-:Y:S01]  /*d480*/  ISETP.NE.AND.EX P1, PT, R5, RZ, PT, P0 ;  /* 0x000000ff0500720c */ /* 0x000fe20003f25300 */
[----:B------:R-:W-:-:S12]  /*d490*/  VIADD R0, R19, 0xffffffff ;  /* 0xffffffff13007836 */ /* 0x000fd80000000000 */
[----:B------:R-:W-:Y:S02]  /*d4a0*/  @P1 LOP3.LUT R17, R17, 0x1, RZ, 0xfc, !PT ;  /* 0x0000000111111812 */ /* 0x000fe400078efcff */
[----:B0-----:R-:W-:-:S04]  /*d4b0*/  SHF.R.U32.HI R6, RZ, 0x5, R16 ;  /* 0x00000005ff067819 */ /* 0x001fc80000011610 */
[----:B------:R-:W-:Y:S02]  /*d4c0*/  LOP3.LUT R6, R6, 0x3, RZ, 0xc0, !PT ;  /* 0x0000000306067812 */ /* 0x000fe400078ec0ff */
[----:B--2---:R-:W-:Y:S02]  /*d4d0*/  SHF.R.S32.HI R19, RZ, 0x1f, R18 ;  /* 0x0000001fff137819 */ /* 0x004fe40000011412 */
[----:B------:R-:W-:Y:S01]  /*d4e0*/  SEL R16, R18, RZ, !P1 ;  /* 0x000000ff12107207 */ /* 0x000fe20004800000 */
[----:B------:R-:W-:Y:S06]  /*d4f0*/  BRA.DIV UR4, `(.L_x_232) ;  /* 0x0000004e04a07947 */ /* 0x000fec000b800000 */
[----:B------:R0:W1:Y:S02]  /*d500*/  SHFL.IDX PT, R14, R6, RZ, 0x1f ;  /* 0x00001fff060e7589 */ /* 0x00006400000e0000 */
.L_x_332:
[----:B------:R2:W-:Y:S01]  /*d510*/  STL [R1+0x8], R0 ;  /* 0x0000080001007387 */ /* 0x0005e20000100800 */
[----:B-1----:R-:W-:Y:S02]  /*d520*/  ISETP.NE.AND P0, PT, R14, RZ, PT ;  /* 0x000000ff0e00720c */ /* 0x002fe40003f05270 */
[----:B------:R-:W-:Y:S02]  /*d530*/  PLOP3.LUT P2, PT, PT, PT, PT, 0x8, 0x0 ;  /* 0x000000000000781c */ /* 0x000fe40003f4e170 */
[----:B------:R-:W-:-:S11]  /*d540*/  LOP3.LUT R17, R17, 0xfffffffd, RZ, 0xc0, !PT ;  /* 0xfffffffd11117812 */ /* 0x000fd600078ec0ff */
[----:B------:R-:W-:Y:S01]  /*d550*/  @P2 LOP3.LUT R17, R17, 0x2, RZ, 0xfc, !PT ;  /* 0x0000000211112812 */ /* 0x000fe200078efcff */
[----:B--2---:R-:W-:Y:S06]  /*d560*/  @P0 BRA `(.L_x_233) ;  /* 0x0000000000ec0947 */ /* 0x004fec0003800000 */
[----:B------:R-:W-:-:S03]  /*d570*/  UMOV UR4, 0xffffffff ;  /* 0xffffffff00047882 */ /* 0x000fc60000000000 */
[----:B------:R-:W-:Y:S05]  /*d580*/  BRA.DIV UR4, `(.L_x_234) ;  /* 0x0000004e049c7947 */ /* 0x000fea000b800000 */
[----:B------:R-:W-:-:S13]  /*d590*/  ELECT P6, URZ, PT ;  /* 0x00000000003f782f */ /* 0x000fda00038c0000 */
.L_x_335:
[----:B------:R-:W-:Y:S05]  /*d5a0*/  @!P6 BRA `(.L_x_233) ;  /* 0x0000000000dce947 */ /* 0x000fea0003800000 */
[----:B------:R-:W-:Y:S01]  /*d5b0*/  IMAD.MOV.U32 R16, RZ, RZ, R18 ;  /* 0x000000ffff107224 */ /* 0x000fe200078e0012 */
[----:B------:R-:W-:Y:S06]  /*d5c0*/  @!P1 BRA `(.L_x_235) ;  /* 0x0000000000549947 */ /* 0x000fec0003800000 */
[----:B------:R-:W-:Y:S01]  /*d5d0*/  IMAD.MOV.U32 R8, RZ, RZ, R0 ;  /* 0x000000ffff087224 */ /* 0x000fe200078e0000 */
[----:B------:R-:W-:Y:S01]  /*d5e0*/  ULDC.64 UR4, c[0x0][0x428] ;  /* 0x00010a0000047ab9 */ /* 0x000fe20000000a00 */
[----:B------:R-:W1:Y:S01]  /*d5f0*/  LDC R0, c[0x0][0x43c] ;  /* 0x00010f00ff007b82 */ /* 0x000e620000000800 */
[----:B------:R-:W-:Y:S01]  /*d600*/  IMAD R7, R19, UR4, RZ ;  /* 0x0000000413077c24 */ /* 0x000fe2000f8e02ff */
[----:B------:R-:W-:Y:S01]  /*d610*/  ULDC.64 UR6, c[0x0][0x208] ;  /* 0x0000820000067ab9 */ /* 0x000fe20000000a00 */
[----:B0-----:R-:W-:Y:S02]  /*d620*/  IMAD.MOV.U32 R6, RZ, RZ, R8 ;  /* 0x000000ffff067224 */ /* 0x001fe400078e0008 */
[----:B------:R-:W-:Y:S01]  /*d630*/  IMAD R7, R18, UR5, R7 ;  /* 0x0000000512077c24 */ /* 0x000fe2000f8e0207 */
[----:B-1----:R-:W-:-:S13]  /*d640*/  ISETP.NE.AND P0, PT, R0, 0x1, PT ;  /* 0x000000010000780c */ /* 0x002fda0003f05270 */
[----:B------:R-:W0:Y:S02]  /*d650*/  @P0 LDC.64 R2, c[0x0][0x440] ;  /* 0x00011000ff020b82 */ /* 0x000e240000000a00 */
[----:B0-----:R-:W-:-:S05]  /*d660*/  @P0 IMAD.HI.U32 R2, R8, R2, RZ ;  /* 0x0000000208020227 */ /* 0x001fca00078e00ff */
[----:B------:R-:W-:-:S04]  /*d670*/  @P0 SHF.R.U32.HI R6, RZ, R3, R2 ;  /* 0x00000003ff060219 */ /* 0x000fc80000011602 */
[--C-:B------:R-:W-:Y:S01]  /*d680*/  SHF.R.S32.HI R3, RZ, 0x1f, R6.reuse ;  /* 0x0000001fff037819 */ /* 0x100fe20000011406 */
[----:B------:R-:W-:-:S04]  /*d690*/  IMAD.MOV.U32 R2, RZ, RZ, R6 ;  /* 0x000000ffff027224 */ /* 0x000fc800078e0006 */
[----:B------:R-:W-:-:S04]  /*d6a0*/  IMAD.WIDE.U32 R2, R18, UR4, R2 ;  /* 0x0000000412027c25 */ /* 0x000fc8000f8e0002 */
[----:B------:R-:W-:Y:S01]  /*d6b0*/  IMAD.IADD R3, R3, 0x1, R7 ;  /* 0x0000000103037824 */ /* 0x000fe200078e0207 */
[----:B------:R-:W-:-:S04]  /*d6c0*/  LEA R4, P0, R2, R4, 0x2 ;  /* 0x0000000402047211 */ /* 0x000fc800078010ff */
[----:B------:R-:W-:-:S05]  /*d6d0*/  LEA.HI.X R5, R2, R5, R3, 0x2, P0 ;  /* 0x0000000502057211 */ /* 0x000fca00000f1403 */
[----:B------:R1:W5:Y:S01]  /*d6e0*/  LDG.E R16, desc[UR6][R4.64] ;  /* 0x0000000604107981 */ /* 0x000362000c1e1900 */
[----:B------:R-:W-:-:S04]  /*d6f0*/  IMAD.MOV R3, RZ, RZ, -R6 ;  /* 0x000000ffff037224 */ /* 0x000fc800078e0a06 */
[----:B------:R-:W-:-:S05]  /*d700*/  IMAD R8, R0, R3, R8 ;  /* 0x0000000300087224 */ /* 0x000fca00078e0208 */
[----:B------:R1:W-:Y:S02]  /*d710*/  STL [R1+0x8], R8 ;  /* 0x0000080801007387 */ /* 0x0003e40000100800 */
.L_x_235:
[----:B------:R-:W-:Y:S01]  /*d720*/  IMAD.MOV.U32 R0, RZ, RZ, 0x1 ;  /* 0x00000001ff007424 */ /* 0x000fe200078e00ff */
[----:B-1----:R-:W1:Y:S04]  /*d730*/  S2R R8, SR_TID.X ;  /* 0x0000000000087919 */ /* 0x002e680000002100 */
[----:B------:R-:W-:-:S04]  /*d740*/  SHF.L.U32 R0, R0, 0x1f, RZ ;  /* 0x0000001f00007819 */ /* 0x000fc800000006ff */
[----:B------:R-:W2:Y:S01]  /*d750*/  SYNCS.PHASECHK.TRANS64.TRYWAIT P0, [UR38+0x38840], R0 ;  /* 0x03884000ff0075a7 */ /* 0x000ea20008000166 */
[----:B-1----:R-:W-:-:S04]  /*d760*/  LOP3.LUT R2, R8, 0x7f, RZ, 0xc0, !PT ;  /* 0x0000007f08027812 */ /* 0x002fc800078ec0ff */
[----:B------:R-:W-:Y:S01]  /*d770*/  ISETP.NE.AND P1, PT, R2, RZ, PT ;  /* 0x000000ff0200720c */ /* 0x000fe20003f25270 */
[----:B--2---:R-:W-:-:S12]  /*d780*/  @!P0 BRA `(.L_x_236) ;  /* 0x0000004c003c8947 */ /* 0x004fd80003800000 */
.L_x_336:
[----:B------:R-:W-:Y:S05]  /*d790*/  @P1 BRA `(.L_x_237) ;  /* 0x0000000000181947 */ /* 0x000fea0003800000 */
[----:B------:R-:W2:Y:S01]  /*d7a0*/  S2R R2, SR_TID.X ;  /* 0x0000000000027919 */ /* 0x000ea20000002100 */
[----:B-1----:R-:W-:-:S04]  /*d7b0*/  IMAD.MOV.U32 R0, RZ, RZ, 0x2000 ;  /* 0x00002000ff007424 */ /* 0x002fc800078e00ff */
[----:B------:R3:W-:Y:S01]  /*d7c0*/  SYNCS.ARRIVE.TRANS64 RZ, [UR38+0x38830], R0 ;  /* 0x03883000ffff79a7 */ /* 0x0007e20008000026 */
[----:B--2---:R-:W-:-:S13]  /*d7d0*/  LOP3.LUT P0, RZ, R2, 0x1f, RZ, 0xc0, !PT ;  /* 0x0000001f02ff7812 */ /* 0x004fda000780c0ff */
[----:B---3--:R-:W-:Y:S05]  /*d7e0*/  @!P0 BRA `(.L_x_237) ;  /* 0x0000000000048947 */ /* 0x008fea0003800000 */
[----:B------:R-:W-:Y:S01]  /*d7f0*/  BPT.TRAP 0x1 ;  /* 0x000000040000795c */ /* 0x000fe20000300000 */
.L_x_237:
[----:B-1----:R-:W2:Y:S01]  /*d800*/  LDL R0, [R1+0x8] ;  /* 0x0000080001007983 */ /* 0x002ea20000100800 */
[----:B------:R-:W-:Y:S01]  /*d810*/  ULDC.64 UR4, c[0x0][0x198] ;  /* 0x0000660000047ab9 */ /* 0x000fe20000000a00 */
[----:B-----5:R-:W-:Y:S01]  /*d820*/  R2UR UR13, R16 ;  /* 0x00000000100d72ca */ /* 0x020fe200000e0000 */
[----:B------:R-:W-:Y:S01]  /*d830*/  UIADD3 UR4, UP0, UR4, 0x370, URZ ;  /* 0x0000037004047890 */ /* 0x000fe2000ff1e03f */
[----:B------:R-:W-:Y:S01]  /*d840*/  PLOP3.LUT P0, PT, PT, PT, PT, 0x80, 0x0 ;  /* 0x000000000000781c */ /* 0x000fe20003f0f070 */
[----:B------:R-:W-:Y:S01]  /*d850*/  UIADD3 UR8, UR38, 0x22400, URZ ;  /* 0x0002240026087890 */ /* 0x000fe2000fffe03f */
[----:B------:R-:W-:Y:S01]  /*d860*/  LOP3.LUT R17, R17, 0xfffffffd, RZ, 0xc0, !PT ;  /* 0xfffffffd11117812 */ /* 0x000fe200078ec0ff */
[----:B------:R-:W-:Y:S02]  /*d870*/  UIADD3 UR9, UR38, 0x38830, URZ ;  /* 0x0003883026097890 */ /* 0x000fe4000fffe03f */
[----:B------:R-:W-:Y:S01]  /*d880*/  UIADD3.X UR5, URZ, UR5, URZ, UP0, !UPT ;  /* 0x000000053f057290 */ /* 0x000fe200087fe43f */
[----:B------:R-:W-:Y:S01]  /*d890*/  UMOV UR6, 0x0 ;  /* 0x0000000000067882 */ /* 0x000fe20000000000 */
[----:B------:R-:W-:Y:S01]  /*d8a0*/  UMOV UR7, 0x14f00000 ;  /* 0x14f0000000077882 */ /* 0x000fe20000000000 */
[----:B------:R-:W-:Y:S01]  /*d8b0*/  UMOV UR10, URZ ;  /* 0x0000003f000a7c82 */ /* 0x000fe20008000000 */
[----:B------:R-:W-:-:S04]  /*d8c0*/  UMOV UR12, UR36 ;  /* 0x00000024000c7c82 */ /* 0x000fc80008000000 */
[----:B------:R-:W-:Y:S02]  /*d8d0*/  @P0 LOP3.LUT R17, R17, 0x2, RZ, 0xfc, !PT ;  /* 0x0000000211110812 */ /* 0x000fe400078efcff */
[----:B--2---:R-:W-:-:S13]  /*d8e0*/  R2UR UR11, R0 ;  /* 0x00000000000b72ca */ /* 0x004fda00000e0000 */
[----:B------:R-:W-:-:S09]  /*d8f0*/  USHF.L.U32 UR11, UR11, 0x6, URZ ;  /* 0x000000060b0b7899 */ /* 0x000fd2000800063f */
[----:B------:R1:W-:Y:S02]  /*d900*/  UTMALDG.4D [UR8], [UR4], desc[UR6] ;  /* 0x00000608040075b4 */ /* 0x0003e40008019000 */
[----:B-1----:R-:W-:Y:S01]  /*d910*/  NOP ;  /* 0x0000000000007918 */ /* 0x002fe20000000000 */
.L_x_233:
[----:B------:R-:W-:Y:S05]  /*d920*/  WARPSYNC.ALL ;  /* 0x0000000000007948 */ /* 0x000fea0003800000 */
[----:B------:R-:W-:Y:S01]  /*d930*/  UIADD3 UR4, UR38, 0x20400, URZ ;  /* 0x0002040026047890 */ /* 0x000fe2000fffe03f */
[----:B------:R-:W-:Y:S01]  /*d940*/  BAR.SYNC.DEFER_BLOCKING 0x8, 0x100 ;  /* 0x0204000000007b1d */ /* 0x000fe20000010000 */
[----:B------:R-:W-:Y:S02]  /*d950*/  USHF.R.S32.HI UR42, URZ, 0x1f, UR36 ;  /* 0x0000001f3f2a7899 */ /* 0x000fe40008011424 */
[----:B------:R-:W-:Y:S02]  /*d960*/  ULOP3.LUT UP0, URZ, UR4, 0x3ff, URZ, 0xc0, !UPT ;  /* 0x000003ff043f7892 */ /* 0x000fe4000f80c03f */
[----:B------:R-:W-:-:S04]  /*d970*/  USHF.R.S32.HI UR45, URZ, 0x1f, UR44 ;  /* 0x0000001f3f2d7899 */ /* 0x000fc8000801142c */
[----:B------:R-:W-:-:S13]  /*d980*/  PLOP3.LUT P0, PT, PT, PT, UP0, 0x80, 0x0 ;  /* 0x000000000000781c */ /* 0x000fda0003f0f008 */
[----:B------:R-:W-:Y:S05]  /*d990*/  @!P0 BRA `(.L_x_238) ;  /* 0x0000000000408947 */ /* 0x000fea0003800000 */
[----:B------:R-:W-:Y:S01]  /*d9a0*/  MOV R2, 0x0 ;  /* 0x0000000000027802 */ /* 0x000fe20000000f00 */
[----:B------:R-:W-:Y:S01]  /*d9b0*/  ULDC.64 UR4, c[0x4][0x90] ;  /* 0x0100240000047ab9 */ /* 0x000fe20000000a00 */
[----:B------:R-:W-:Y:S01]  /*d9c0*/  ULDC.64 UR6, c[0x4][0x98] ;  /* 0x0100260000067ab9 */ /* 0x000fe20000000a00 */
[----:B------:R-:W-:Y:S01]  /*d9d0*/  ULDC.64 UR8, c[0x4][0x20] ;  /* 0x0100080000087ab9 */ /* 0x000fe20000000a00 */
[----:B------:R-:W-:Y:S02]  /*d9e0*/  IMAD.U32 R4, RZ, RZ, UR4 ;  /* 0x00000004ff047e24 */ /* 0x000fe4000f8e00ff */
[----:B------:R-:W1:Y:S01]  /*d9f0*/  LDC.64 R2, c[0x4][R2] ;  /* 0x0100000002027b82 */ /* 0x000e620000000a00 */
[----:B------:R-:W-:Y:S02]  /*da00*/  IMAD.U32 R5, RZ, RZ, UR5 ;  /* 0x00000005ff057e24 */ /* 0x000fe4000f8e00ff */
[----:B0-----:R-:W-:Y:S02]  /*da10*/  IMAD.U32 R6, RZ, RZ, UR6 ;  /* 0x00000006ff067e24 */ /* 0x001fe4000f8e00ff */
[----:B------:R-:W-:-:S02]  /*da20*/  IMAD.U32 R7, RZ, RZ, UR7 ;  /* 0x00000007ff077e24 */ /* 0x000fc4000f8e00ff */
[----:B------:R-:W-:Y:S02]  /*da30*/  IMAD.U32 R10, RZ, RZ, UR8 ;  /* 0x00000008ff0a7e24 */ /* 0x000fe4000f8e00ff */
[----:B------:R-:W-:Y:S02]  /*da40*/  IMAD.U32 R11, RZ, RZ, UR9 ;  /* 0x00000009ff0b7e24 */ /* 0x000fe4000f8e00ff */
[----:B------:R-:W-:Y:S02]  /*da50*/  IMAD.MOV.U32 R8, RZ, RZ, 0x70 ;  /* 0x00000070ff087424 */ /* 0x000fe400078e00ff */
[----:B------:R-:W-:Y:S02]  /*da60*/  IMAD.MOV.U32 R12, RZ, RZ, 0x1 ;  /* 0x00000001ff0c7424 */ /* 0x000fe400078e00ff */
[----:B------:R-:W-:-:S07]  /*da70*/  IMAD.MOV.U32 R13, RZ, RZ, RZ ;  /* 0x000000ffff0d7224 */ /* 0x000fce00078e00ff */
[----:B------:R-:W-:-:S07]  /*da80*/  LEPC R20, `(.L_x_238) ;  /* 0x000000001014794e */ /* 0x000fce0000000000 */
[----:B-1----:R-:W-:Y:S05]  /*da90*/  CALL.ABS.NOINC R2 ;  /* 0x0000000002007343 */ /* 0x002fea0003c00000 */
.L_x_238:
[----:B------:R-:W1:Y:S01]  /*daa0*/  LDC R7, c[0x0][0x448] ;  /* 0x00011200ff077b82 */ /* 0x000e620000000800 */
[----:B------:R-:W2:Y:S01]  /*dab0*/  S2R R13, SR_TID.X ;  /* 0x00000000000d7919 */ /* 0x000ea20000002100 */
[----:B------:R-:W-:Y:S02]  /*dac0*/  ULDC.64 UR8, c[0x0][0x2d8] ;  /* 0x0000b60000087ab9 */ /* 0x000fe40000000a00 */
[----:B------:R-:W-:Y:S01]  /*dad0*/  UIMAD UR6, UR42, UR8, URZ ;  /* 0x000000082a0672a4 */ /* 0x000fe2000f8e023f */
[----:B------:R-:W3:Y:S01]  /*dae0*/  S2R R12, SR_CTAID.X ;  /* 0x00000000000c7919 */ /* 0x000ee20000002500 */
[----:B------:R-:W-:Y:S02]  /*daf0*/  UIMAD.WIDE.U32 UR4, UR36, UR8, URZ ;  /* 0x00000008240472a5 */ /* 0x000fe4000f8e003f */
[----:B------:R-:W-:-:S03]  /*db00*/  UIMAD UR6, UR36, UR9, UR6 ;  /* 0x00000009240672a4 */ /* 0x000fc6000f8e0206 */
[----:B------:R-:W-:Y:S01]  /*db10*/  ULDC.64 UR8, c[0x0][0x2e0] ;  /* 0x0000b80000087ab9 */ /* 0x000fe20000000a00 */
[----:B------:R-:W-:Y:S02]  /*db20*/  UIADD3 UR5, UR5, UR6, URZ ;  /* 0x0000000605057290 */ /* 0x000fe4000fffe03f */
[----:B------:R-:W-:Y:S02]  /*db30*/  UIMAD UR7, UR45, UR8, URZ ;  /* 0x000000082d0772a4 */ /* 0x000fe4000f8e023f */
[----:B------:R-:W-:Y:S02]  /*db40*/  UIMAD.WIDE.U32 UR4, UR44, UR8, UR4 ;  /* 0x000000082c0472a5 */ /* 0x000fe4000f8e0004 */
[----:B------:R-:W-:-:S04]  /*db50*/  UIMAD UR6, UR44, UR9, UR7 ;  /* 0x000000092c0672a4 */ /* 0x000fc8000f8e0207 */
[----:B------:R-:W-:Y:S01]  /*db60*/  IMAD.U32 R4, RZ, RZ, UR4 ;  /* 0x00000004ff047e24 */ /* 0x000fe2000f8e00ff */
[----:B------:R-:W-:Y:S01]  /*db70*/  UIADD3 UR6, UR5, UR6, URZ ;  /* 0x0000000605067290 */ /* 0x000fe2000fffe03f */
[----:B-1----:R-:W-:Y:S02]  /*db80*/  ISETP.NE.AND P0, PT, R7, 0x1, PT ;  /* 0x000000010700780c */ /* 0x002fe40003f05270 */
[----:B------:R-:W-:Y:S01]  /*db90*/  IMAD.MOV.U32 R2, RZ, RZ, R4 ;  /* 0x000000ffff027224 */ /* 0x000fe200078e0004 */
[C---:B--2---:R-:W-:Y:S01]  /*dba0*/  LOP3.LUT R8, R13.reuse, 0x7f, RZ, 0xc0, !PT ;  /* 0x0000007f0d087812 */ /* 0x044fe200078ec0ff */
[----:B------:R-:W-:-:S09]  /*dbb0*/  IMAD.SHL.U32 R3, R13, 0x10, RZ ;  /* 0x000000100d037824 */ /* 0x000fd200078e00ff */
[----:B------:R-:W1:Y:S01]  /*dbc0*/  @P0 LDC R0, c[0x0][0x44c] ;  /* 0x00011300ff000b82 */ /* 0x000e620000000800 */
[----:B0-----:R-:W-:-:S04]  /*dbd0*/  SHF.R.U32.HI R6, RZ, 0x3, R8 ;  /* 0x00000003ff067819 */ /* 0x001fc80000011608 */
[----:B------:R-:W-:-:S03]  /*dbe0*/  LOP3.LUT R3, R6, 0x70, R3, 0xf8, !PT ;  /* 0x0000007006037812 */ /* 0x000fc600078ef803 */
[----:B------:R-:W0:Y:S02]  /*dbf0*/  @P0 LDC R5, c[0x0][0x450] ;  /* 0x00011400ff050b82 */ /* 0x000e240000000800 */
[----:B---3--:R-:W-:Y:S02]  /*dc00*/  IMAD R10, R12, 0x40, R3 ;  /* 0x000000400c0a7824 */ /* 0x008fe400078e0203 */
[----:B------:R-:W-:Y:S02]  /*dc10*/  IMAD.U32 R3, RZ, RZ, UR6 ;  /* 0x00000006ff037e24 */ /* 0x000fe4000f8e00ff */
[----:B------:R-:W-:Y:S02]  /*dc20*/  IMAD.MOV.U32 R9, RZ, RZ, R10 ;  /* 0x000000ffff097224 */ /* 0x000fe400078e000a */
[----:B-1----:R-:W-:-:S05]  /*dc30*/  @P0 IMAD.HI.U32 R0, R10, R0, RZ ;  /* 0x000000000a000227 */ /* 0x002fca00078e00ff */
[----:B0-----:R-:W-:Y:S01]  /*dc40*/  @P0 SHF.R.U32.HI R9, RZ, R5, R0 ;  /* 0x00000005ff090219 */ /* 0x001fe20000011600 */
[----:B------:R-:W-:Y:S01]  /*dc50*/  IMAD.U32 R5, RZ, RZ, UR5 ;  /* 0x00000005ff057e24 */ /* 0x000fe2000f8e00ff */
[----:B------:R-:W-:Y:S02]  /*dc60*/  ULDC.64 UR4, c[0x0][0x2d0] ;  /* 0x0000b40000047ab9 */ /* 0x000fe40000000a00 */
[--C-:B------:R-:W-:Y:S01]  /*dc70*/  SHF.R.S32.HI R0, RZ, 0x1f, R9.reuse ;  /* 0x0000001fff007819 */ /* 0x100fe20000011409 */
[----:B------:R-:W-:Y:S02]  /*dc80*/  IMAD.MOV R4, RZ, RZ, -R9 ;  /* 0x000000ffff047224 */ /* 0x000fe400078e0a09 */
[----:B------:R-:W-:-:S04]  /*dc90*/  IMAD.WIDE.U32 R2, R9, UR4, R2 ;  /* 0x0000000409027c25 */ /* 0x000fc8000f8e0002 */
[----:B------:R-:W-:Y:S02]  /*dca0*/  IMAD R0, R0, UR4, RZ ;  /* 0x0000000400007c24 */ /* 0x000fe4000f8e02ff */
[----:B------:R-:W-:Y:S02]  /*dcb0*/  IMAD R5, R7, R4, R10 ;  /* 0x0000000407057224 */ /* 0x000fe400078e020a */
[----:B------:R-:W-:Y:S01]  /*dcc0*/  IMAD R11, R9, UR5, R0 ;  /* 0x00000005090b7c24 */ /* 0x000fe2000f8e0200 */
[----:B------:R-:W-:Y:S02]  /*dcd0*/  ULDC.64 UR4, c[0x0][0x2c8] ;  /* 0x0000b20000047ab9 */ /* 0x000fe40000000a00 */
[----:B------:R-:W-:Y:S01]  /*dce0*/  SHF.R.S32.HI R0, RZ, 0x1f, R5 ;  /* 0x0000001fff007819 */ /* 0x000fe20000011405 */
[----:B------:R-:W-:-:S04]  /*dcf0*/  IMAD.IADD R3, R3, 0x1, R11 ;  /* 0x0000000103037824 */ /* 0x000fc800078e020b */
[----:B------:R-:W-:Y:S02]  /*dd00*/  IMAD R0, R0, UR4, RZ ;  /* 0x0000000400007c24 */ /* 0x000fe4000f8e02ff */
[----:B------:R-:W-:-:S04]  /*dd10*/  IMAD.WIDE.U32 R2, R5, UR4, R2 ;  /* 0x0000000405027c25 */ /* 0x000fc8000f8e0002 */
[----:B------:R-:W-:Y:S01]  /*dd20*/  IMAD R9, R5, UR5, R0 ;  /* 0x0000000505097c24 */ /* 0x000fe2000f8e0200 */
[----:B------:R-:W-:Y:S02]  /*dd30*/  ULDC.64 UR4, c[0x0][0x280] ;  /* 0x0000a00000047ab9 */ /* 0x000fe40000000a00 */
[----:B------:R-:W-:Y:S01]  /*dd40*/  LEA R0, P0, R2, UR4, 0x1 ;  /* 0x0000000402007c11 */ /* 0x000fe2000f8008ff */
[----:B------:R-:W-:Y:S01]  /*dd50*/  IMAD.IADD R3, R3, 0x1, R9 ;  /* 0x0000000103037824 */ /* 0x000fe200078e0209 */
[----:B------:R-:W-:-:S04]  /*dd60*/  ULDC UR4, c[0x0][0x2b8] ;  /* 0x0000ae0000047ab9 */ /* 0x000fc80000000800 */
[----:B------:R-:W-:Y:S01]  /*dd70*/  LEA.HI.X R3, R2, UR5, R3, 0x1, P0 ;  /* 0x0000000502037c11 */ /* 0x000fe200080f0c03 */
[----:B------:R-:W-:-:S05]  /*dd80*/  IMAD.SHL.U32 R2, R13, 0x8, RZ ;  /* 0x000000080d027824 */ /* 0x000fca00078e00ff */
[C---:B------:R-:W-:Y:S02]  /*dd90*/  LOP3.LUT R10, R2.reuse, 0x38, RZ, 0xc0, !PT ;  /* 0x00000038020a7812 */ /* 0x040fe400078ec0ff */
[----:B------:R-:W-:Y:S02]  /*dda0*/  LOP3.LUT R2, R2, 0x1f8, RZ, 0xc0, !PT ;  /* 0x000001f802027812 */ /* 0x000fe400078ec0ff */
[----:B------:R-:W-:Y:S01]  /*ddb0*/  ISETP.GE.AND P0, PT, R10, UR4, PT ;  /* 0x000000040a007c0c */ /* 0x000fe2000bf06270 */
[----:B------:R-:W-:Y:S01]  /*ddc0*/  UMOV UR4, 0xffffffff ;  /* 0xffffffff00047882 */ /* 0x000fe20000000000 */
[----:B------:R-:W-:Y:S01]  /*ddd0*/  LOP3.LUT R5, R2, 0x38, R13, 0x78, !PT ;  /* 0x0000003802057812 */ /* 0x000fe200078e780d */
[----:B------:R-:W-:-:S05]  /*dde0*/  IMAD.SHL.U32 R2, R8, 0x8, RZ ;  /* 0x0000000808027824 */ /* 0x000fca00078e00ff */
[----:B------:R-:W-:Y:S01]  /*ddf0*/  LOP3.LUT R8, R5, 0x200, R2, 0xf8, !PT ;  /* 0x0000020005087812 */ /* 0x000fe200078ef802 */
[----:B------:R-:W-:Y:S06]  /*de00*/  BRA.DIV UR4, `(.L_x_239) ;  /* 0x0000004604b47947 */ /* 0x000fec000b800000 */
[----:B------:R-:W0:Y:S01]  /*de10*/  S2R R4, SR_CTAID.X ;  /* 0x0000000000047919 */ /* 0x000e220000002500 */
[----:B------:R-:W-:Y:S01]  /*de20*/  ULDC UR4, c[0x0][0x288] ;  /* 0x0000a20000047ab9 */ /* 0x000fe20000000800 */
[----:B------:R-:W-:Y:S01]  /*de30*/  ULDC.64 UR6, c[0x0][0x208] ;  /* 0x0000820000067ab9 */ /* 0x000fe20000000a00 */
[----:B------:R-:W-:Y:S01]  /*de40*/  IMAD R2, R7, UR4, RZ ;  /* 0x0000000407027c24 */ /* 0x000fe2000f8e02ff */
[----:B------:R-:W1:Y:S01]  /*de50*/  SHFL.IDX PT, R14, R0, RZ, 0x181f ;  /* 0x00181fff000e7589 */ /* 0x000e6200000e0000 */
[----:B0-----:R-:W-:-:S03]  /*de60*/  IMAD R11, R4, 0x40, R6 ;  /* 0x00000040040b7824 */ /* 0x001fc600078e0206 */
[----:B------:R-:W0:Y:S01]  /*de70*/  SHFL.IDX PT, R4, R3, RZ, 0x181f ;  /* 0x00181fff03047589 */ /* 0x000e2200000e0000 */
[C---:B------:R-:W-:Y:S01]  /*de80*/  VIADD R12, R11.reuse, 0x10 ;  /* 0x000000100b0c7836 */ /* 0x040fe20000000000 */
[----:B------:R-:W-:Y:S02]  /*de90*/  ISETP.GE.AND P1, PT, R11, R2, PT ;  /* 0x000000020b00720c */ /* 0x000fe40003f26270 */
[----:B------:R-:W-:Y:S04]  /*dea0*/  STL [R1+0x4], R11 ;  /* 0x0000040b01007387 */ /* 0x000fe80000100800 */
[----:B------:R-:W-:Y:S07]  /*deb0*/  STL [R1+0xc], R12 ;  /* 0x00000c0c01007387 */ /* 0x000fee0000100800 */
[----:B-1----:R-:W-:-:S02]  /*dec0*/  @!P1 LEA R14, P2, R10, R14, 0x1 ;  /* 0x0000000e0a0e9211 */ /* 0x002fc400078408ff */
[----:B------:R-:W-:-:S03]  /*ded0*/  @!P1 LEA R9, R8, UR38, 0x1 ;  /* 0x0000002608099c11 */ /* 0x000fc6000f8e08ff */
[----:B0-----:R-:W-:Y:S02]  /*dee0*/  @!P1 IMAD.X R5, RZ, RZ, R4, P2 ;  /* 0x000000ffff059224 */ /* 0x001fe400010e0604 */
[----:B------:R-:W-:Y:S02]  /*def0*/  @!P1 IMAD.MOV.U32 R4, RZ, RZ, R14 ;  /* 0x000000ffff049224 */ /* 0x000fe400078e000e */
[----:B------:R-:W0:Y:S04]  /*df00*/  SHFL.IDX PT, R14, R0, 0x1, 0x181f ;  /* 0x00381f00000e7f89 */ /* 0x000e2800000e0000 */
[----:B------:R1:W-:Y:S01]  /*df10*/  @!P1 LDGSTS.E.BYPASS.LTC128B.128 [R9+0x20400], desc[UR6][R4.64], !P0 ;  /* 0x2040000004099fae */ /* 0x0003e2000c101d46 */
[----:B------:R-:W-:-:S03]  /*df20*/  ISETP.GE.AND P1, PT, R12, R2, PT ;  /* 0x000000020c00720c */ /* 0x000fc60003f26270 */
[----:B-1----:R-:W1:Y:S01]  /*df30*/  SHFL.IDX PT, R4, R3, 0x1, 0x181f ;  /* 0x00381f0003047f89 */ /* 0x002e6200000e0000 */
[----:B------:R-:W-:-:S09]  /*df40*/  VIADD R9, R11, 0x20 ;  /* 0x000000200b097836 */ /* 0x000fd20000000000 */
[----:B------:R-:W-:Y:S01]  /*df50*/  @!P1 LEA R7, R8, UR38, 0x1 ;  /* 0x0000002608079c11 */ /* 0x000fe2000f8e08ff */
[----:B------:R-:W-:Y:S01]  /*df60*/  STL [R1+0x10], R9 ;  /* 0x0000100901007387 */ /* 0x000fe20000100800 */
[----:B0-----:R-:W-:-:S03]  /*df70*/  @!P1 LEA R6, P2, R10, R14, 0x1 ;  /* 0x0000000e0a069211 */ /* 0x001fc600078408ff */
[----:B------:R-:W0:Y:S02]  /*df80*/  SHFL.IDX PT, R14, R0, 0x2, 0x181f ;  /* 0x00581f00000e7f89 */ /* 0x000e2400000e0000 */
[----:B-1----:R-:W-:Y:S02]  /*df90*/  @!P1 IMAD.X R5, RZ, RZ, R4, P2 ;  /* 0x000000ffff059224 */ /* 0x002fe400010e0604 */
[----:B------:R-:W-:-:S05]  /*dfa0*/  @!P1 IMAD.MOV.U32 R4, RZ, RZ, R6 ;  /* 0x000000ffff049224 */ /* 0x000fca00078e0006 */
[----:B------:R1:W-:Y:S01]  /*dfb0*/  @!P1 LDGSTS.E.BYPASS.LTC128B.128 [R7+0x20c00], desc[UR6][R4.64], !P0 ;  /* 0x20c0000004079fae */ /* 0x0003e2000c101d46 */
[----:B------:R-:W-:-:S03]  /*dfc0*/  ISETP.GE.AND P1, PT, R9, R2, PT ;  /* 0x000000020900720c */ /* 0x000fc60003f26270 */
[----:B-1----:R-:W1:Y:S10]  /*dfd0*/  SHFL.IDX PT, R4, R3, 0x2, 0x181f ;  /* 0x00581f0003047f89 */ /* 0x002e7400000e0000 */
[----:B0-----:R-:W-:-:S02]  /*dfe0*/  @!P1 LEA R5, P2, R10, R14, 0x1 ;  /* 0x0000000e0a059211 */ /* 0x001fc400078408ff */
[----:B------:R-:W-:Y:S01]  /*dff0*/  @!P1 LEA R6, R8, UR38, 0x1 ;  /* 0x0000002608069c11 */ /* 0x000fe2000f8e08ff */
[----:B------:R-:W0:Y:S04]  /*e000*/  SHFL.IDX PT, R3, R3, 0x3, 0x181f ;  /* 0x00781f0003037f89 */ /* 0x000e2800000e0000 */
[----:B------:R2:W3:Y:S01]  /*e010*/  SHFL.IDX PT, R14, R0, 0x3, 0x181f ;  /* 0x00781f00000e7f89 */ /* 0x0004e200000e0000 */
[----:B-1----:R-:W-:-:S05]  /*e020*/  @!P1 IMAD.X R4, RZ, RZ, R4, P2 ;  /* 0x000000ffff049224 */ /* 0x002fca00010e0604 */
[----:B------:R-:W-:-:S04]  /*e030*/  @!P1 LOP3.LUT R5, R5, R4, RZ, 0x3c, !PT ;  /* 0x0000000405059212 */ /* 0x000fc800078e3cff */
[----:B------:R-:W-:-:S04]  /*e040*/  @!P1 LOP3.LUT R4, R5, R4, RZ, 0x3c, !PT ;  /* 0x0000000405049212 */ /* 0x000fc800078e3cff */
[----:B------:R-:W-:-:S05]  /*e050*/  @!P1 LOP3.LUT R5, R5, R4, RZ, 0x3c, !PT ;  /* 0x0000000405059212 */ /* 0x000fca00078e3cff */
[----:B0--3--:R2:W-:Y:S02]  /*e060*/  @!P1 LDGSTS.E.BYPASS.LTC128B.128 [R6+0x21400], desc[UR6][R4.64], !P0 ;  /* 0x2140000004069fae */ /* 0x0095e4000c101d46 */
.L_x_345:
[----:B--2---:R-:W2:Y:S01]  /*e070*/  LDL R0, [R1+0x4] ;  /* 0x0000040001007983 */ /* 0x004ea20000100800 */
[----:B------:R-:W-:Y:S01]  /*e080*/  ULDC.64 UR4, c[0x0][0x208] ;  /* 0x0000820000047ab9 */ /* 0x000fe20000000a00 */
[----:B--2---:R-:W-:-:S05]  /*e090*/  VIADD R0, R0, 0x30 ;  /* 0x0000003000007836 */ /* 0x004fca0000000000 */
[----:B------:R-:W-:Y:S01]  /*e0a0*/  ISETP.GE.AND P1, PT, R0, R2, PT ;  /* 0x000000020000720c */ /* 0x000fe20003f26270 */
[----:B------:R0:W-:-:S12]  /*e0b0*/  STL [R1+0x20], R0 ;  /* 0x0000200001007387 */ /* 0x0001d80000100800 */
[----:B------:R-:W-:Y:S02]  /*e0c0*/  @!P1 LEA R2, P2, R10, R14, 0x1 ;  /* 0x0000000e0a029211 */ /* 0x000fe400078408ff */
[----:B------:R-:W-:-:S03]  /*e0d0*/  @!P1 LEA R5, R8, UR38, 0x1 ;  /* 0x0000002608059c11 */ /* 0x000fc6000f8e08ff */
[----:B------:R-:W-:-:S05]  /*e0e0*/  @!P1 IMAD.X R3, RZ, RZ, R3, P2 ;  /* 0x000000ffff039224 */ /* 0x000fca00010e0603 */
[----:B------:R-:W-:Y:S01]  /*e0f0*/  @!PT LDS RZ, [RZ] ;  /* 0x00000000fffff984 */ /* 0x000fe20000000800 */
[----:B------:R-:W-:Y:S01]  /*e100*/  @!PT LDS RZ, [RZ] ;  /* 0x00000000fffff984 */ /* 0x000fe20000000800 */
[----:B------:R-:W-:Y:S01]  /*e110*/  @!PT LDS RZ, [RZ] ;  /* 0x00000000fffff984 */ /* 0x000fe20000000800 */
[----:B------:R1:W-:Y:S01]  /*e120*/  @!P1 LDGSTS.E.BYPASS.LTC128B.128 [R5+0x21c00], desc[UR4][R2.64], !P0 ;  /* 0x21c0000002059fae */ /* 0x0003e2000c101d44 */
[----:B------:R-:W-:Y:S01]  /*e130*/  NOP ;  /* 0x0000000000007918 */ /* 0x000fe20000000000 */
[----:B------:R-:W-:Y:S02]  /*e140*/  SYNCS.ARRIVE.TRANS64.RED.A0T1 RZ, [UR38+0x38800], RZ ;  /* 0x038800ffffff79a7 */ /* 0x000fe40008200426 */
[----:B------:R-:W-:Y:S01]  /*e150*/  ARRIVES.LDGSTSBAR.64.TRANSCNT [UR38+0x38800] ;  /* 0x03880000ff0079b0 */ /* 0x000fe20008000aa6 */
[----:B-1----:R-:W0:Y:S01]  /*e160*/  LDC.64 R2, c[0x0][0x3d8] ;  /* 0x0000f600ff027b82 */ /* 0x002e220000000a00 */
[----:B------:R-:W-:Y:S01]  /*e170*/  NOP ;  /* 0x0000000000007918 */ /* 0x000fe20000000000 */
[C---:B0-----:R-:W-:Y:S01]  /*e180*/  IMAD R0, R2.reuse, UR42, RZ ;  /* 0x0000002a02007c24 */ /* 0x041fe2000f8e02ff */
[----:B------:R-:W-:Y:S01]  /*e190*/  UIADD3 UR4, UR38, 0x26400, URZ ;  /* 0x0002640026047890 */ /* 0x000fe2000fffe03f */
[----:B------:R-:W-:Y:S01]  /*e1a0*/  IMAD.WIDE.U32 R4, R2, UR36, RZ ;  /* 0x0000002402047c25 */ /* 0x000fe2000f8e00ff */
[----:B------:R-:W-:Y:S02]  /*e1b0*/  SYNCS.ARRIVE.TRANS64.A1T0 RZ, [UR38+0x38800], RZ ;  /* 0x038800ffffff79a7 */ /* 0x000fe40008100026 */
[----:B------:R-:W-:Y:S01]  /*e1c0*/  ULOP3.LUT UP0, URZ, UR4, 0x3ff, URZ, 0xc0, !UPT ;  /* 0x000003ff043f7892 */ /* 0x000fe2000f80c03f */
[----:B------:R-:W-:Y:S01]  /*e1d0*/  IMAD R0, R3, UR36, R0 ;  /* 0x0000002403007c24 */ /* 0x000fe2000f8e0200 */
[----:B------:R0:W-:Y:S03]  /*e1e0*/  STL.64 [R1+0x18], R4 ;  /* 0x0000180401007387 */ /* 0x0001e60000100a00 */
[----:B------:R-:W-:Y:S01]  /*e1f0*/  IMAD.IADD R0, R5, 0x1, R0 ;  /* 0x0000000105007824 */ /* 0x000fe200078e0200 */
[----:B------:R-:W-:-:S04]  /*e200*/  PLOP3.LUT P0, PT, PT, PT, UP0, 0x80, 0x0 ;  /* 0x000000000000781c */ /* 0x000fc80003f0f008 */
[----:B------:R0:W-:Y:S09]  /*e210*/  STL [R1+0x24], R0 ;  /* 0x0000240001007387 */ /* 0x0001f20000100800 */
[----:B------:R-:W-:Y:S05]  /*e220*/  @!P0 BRA `(.L_x_240) ;  /* 0x0000000000408947 */ /* 0x000fea0003800000 */
[----:B------:R-:W-:Y:S01]  /*e230*/  MOV R2, 0x0 ;  /* 0x0000000000027802 */ /* 0x000fe20000000f00 */
[----:B------:R-:W-:Y:S01]  /*e240*/  ULDC.64 UR6, c[0x4][0x90] ;  /* 0x0100240000067ab9 */ /* 0x000fe20000000a00 */
[----:B------:R-:W-:Y:S01]  /*e250*/  ULDC.64 UR8, c[0x4][0x98] ;  /* 0x0100260000087ab9 */ /* 0x000fe20000000a00 */
[----:B------:R-:W-:Y:S01]  /*e260*/  ULDC.64 UR4, c[0x4][0x28] ;  /* 0x01000a0000047ab9 */ /* 0x000fe20000000a00 */
[----:B0-----:R-:W-:Y:S02]  /*e270*/  IMAD.U32 R4, RZ, RZ, UR6 ;  /* 0x00000006ff047e24 */ /* 0x001fe4000f8e00ff */
        /* <DEDUP_REMOVED lines=11> */
.L_x_240:
[----:B------:R-:W2:Y:S01]  /*e330*/  LDL.LU.64 R6, [R1+0x18] ;  /* 0x0000180001067983 */ /* 0x000ea20000300a00 */
[----:B------:R-:W-:-:S03]  /*e340*/  ULDC.64 UR8, c[0x0][0x3e0] ;  /* 0x0000f80000087ab9 */ /* 0x000fc60000000a00 */
[----:B------:R-:W3:Y:S01]  /*e350*/  LDL.LU R2, [R1+0x24] ;  /* 0x0000240001027983 */ /* 0x000ee20000300800 */
[----:B0-----:R-:W0:Y:S01]  /*e360*/  S2R R4, SR_TID.X ;  /* 0x0000000000047919 */ /* 0x001e220000002100 */
[----:B------:R-:W1:Y:S01]  /*e370*/  S2R R0, SR_CTAID.X ;  /* 0x0000000000007919 */ /* 0x000e620000002500 */
[C---:B0-----:R-:W-:Y:S01]  /*e380*/  LOP3.LUT R3, R4.reuse, 0x7f, RZ, 0xc0, !PT ;  /* 0x0000007f04037812 */ /* 0x041fe200078ec0ff */
[----:B------:R-:W-:-:S03]  /*e390*/  IMAD.SHL.U32 R15, R4, 0x10, RZ ;  /* 0x00000010040f7824 */ /* 0x000fc600078e00ff */
[----:B------:R-:W-:-:S04]  /*e3a0*/  SHF.R.U32.HI R4, RZ, 0x3, R3 ;  /* 0x00000003ff047819 */ /* 0x000fc80000011603 */
[----:B------:R-:W-:-:S05]  /*e3b0*/  LOP3.LUT R4, R4, 0x70, R15, 0xf8, !PT ;  /* 0x0000007004047812 */ /* 0x000fca00078ef80f */
[----:B-1----:R-:W-:Y:S01]  /*e3c0*/  IMAD R4, R0, 0x40, R4 ;  /* 0x0000004000047824 */ /* 0x002fe200078e0204 */
[----:B------:R-:W0:Y:S01]  /*e3d0*/  S2R R8, SR_TID.X ;  /* 0x0000000000087919 */ /* 0x000e220000002100 */
[----:B------:R-:W-:-:S04]  /*e3e0*/  UIMAD UR6, UR45, UR8, URZ ;  /* 0x000000082d0672a4 */ /* 0x000fc8000f8e023f */
[----:B------:R-:W-:Y:S01]  /*e3f0*/  UIMAD UR6, UR44, UR9, UR6 ;  /* 0x000000092c0672a4 */ /* 0x000fe2000f8e0206 */
[----:B0-----:R-:W-:-:S05]  /*e400*/  IMAD.SHL.U32 R10, R8, 0x8, RZ ;  /* 0x00000008080a7824 */ /* 0x001fca00078e00ff */
[----:B------:R-:W-:Y:S02]  /*e410*/  LOP3.LUT R10, R10, 0x38, RZ, 0xc0, !PT ;  /* 0x000000380a0a7812 */ /* 0x000fe400078ec0ff */
[----:B------:R-:W-:Y:S02]  /*e420*/  LOP3.LUT R17, R17, 0xfffffff7, RZ, 0xc0, !PT ;  /* 0xfffffff711117812 */ /* 0x000fe400078ec0ff */
[----:B--2---:R-:W-:Y:S02]  /*e430*/  R2UR UR5, R7 ;  /* 0x00000000070572ca */ /* 0x004fe400000e0000 */
[----:B------:R-:W0:Y:S01]  /*e440*/  LDC R7, c[0x0][0x448] ;  /* 0x00011200ff077b82 */ /* 0x000e220000000800 */
[----:B---3--:R-:W-:Y:S02]  /*e450*/  R2UR UR5, R2 ;  /* 0x00000000020572ca */ /* 0x008fe400000e0000 */
[----:B0-----:R-:W-:-:S13]  /*e460*/  ISETP.NE.AND P0, PT, R7, 0x1, PT ;  /* 0x000000010700780c */ /* 0x001fda0003f05270 */
[----:B------:R-:W0:Y:S08]  /*e470*/  @P0 LDC R2, c[0x0][0x44c] ;  /* 0x00011300ff020b82 */ /* 0x000e300000000800 */
[----:B------:R-:W1:Y:S01]  /*e480*/  @P0 LDC R0, c[0x0][0x450] ;  /* 0x00011400ff000b82 */ /* 0x000e620000000800 */
[----:B------:R-:W-:Y:S01]  /*e490*/  R2UR UR4, R6 ;  /* 0x00000000060472ca */ /* 0x000fe200000e0000 */
[----:B0-----:R-:W-:-:S04]  /*e4a0*/  @P0 IMAD.HI.U32 R3, R4, R2, RZ ;  /* 0x0000000204030227 */ /* 0x001fc800078e00ff */
[----:B------:R-:W-:Y:S01]  /*e4b0*/  IMAD.MOV.U32 R2, RZ, RZ, R4 ;  /* 0x000000ffff027224 */ /* 0x000fe200078e0004 */
[----:B-1----:R-:W-:-:S07]  /*e4c0*/  @P0 SHF.R.U32.HI R2, RZ, R0, R3 ;  /* 0x00000000ff020219 */ /* 0x002fce0000011603 */
[----:B------:R-:W-:Y:S01]  /*e4d0*/  UIMAD.WIDE.U32 UR4, UR44, UR8, UR4 ;  /* 0x000000082c0472a5 */ /* 0x000fe2000f8e0004 */
[--C-:B------:R-:W-:Y:S01]  /*e4e0*/  SHF.R.S32.HI R3, RZ, 0x1f, R2.reuse ;  /* 0x0000001fff037819 */ /* 0x100fe20000011402 */
[----:B------:R-:W-:Y:S01]  /*e4f0*/  IMAD.MOV R0, RZ, RZ, -R2 ;  /* 0x000000ffff007224 */ /* 0x000fe200078e0a02 */
[----:B------:R-:W-:Y:S01]  /*e500*/  ULDC.64 UR8, c[0x0][0x3d0] ;  /* 0x0000f40000087ab9 */ /* 0x000fe20000000a00 */
[----:B------:R-:W-:Y:S02]  /*e510*/  UIADD3 UR5, UR5, UR6, URZ ;  /* 0x0000000605057290 */ /* 0x000fe4000fffe03f */
[----:B------:R-:W-:Y:S02]  /*e520*/  IMAD R0, R7, R0, R4 ;  /* 0x0000000007007224 */ /* 0x000fe400078e0204 */
[----:B------:R-:W-:Y:S02]  /*e530*/  IMAD R5, R3, UR8, RZ ;  /* 0x0000000803057c24 */ /* 0x000fe4000f8e02ff */
[----:B------:R-:W-:Y:S01]  /*e540*/  IMAD.U32 R3, RZ, RZ, UR8 ;  /* 0x00000008ff037e24 */ /* 0x000fe2000f8e00ff */
[----:B------:R-:W-:Y:S01]  /*e550*/  SHF.R.S32.HI R4, RZ, 0x1f, R0 ;  /* 0x0000001fff047819 */ /* 0x000fe20000011400 */
[----:B------:R-:W-:-:S02]  /*e560*/  IMAD R5, R2, UR9, R5 ;  /* 0x0000000902057c24 */ /* 0x000fc4000f8e0205 */
[----:B------:R-:W-:Y:S01]  /*e570*/  IMAD.WIDE.U32 R2, R2, R3, UR4 ;  /* 0x0000000402027e25 */ /* 0x000fe2000f8e0003 */
[----:B------:R-:W-:-:S03]  /*e580*/  ULDC.64 UR4, c[0x0][0x3c8] ;  /* 0x0000f20000047ab9 */ /* 0x000fc60000000a00 */
[----:B------:R-:W-:Y:S02]  /*e590*/  IMAD.IADD R3, R3, 0x1, R5 ;  /* 0x0000000103037824 */ /* 0x000fe400078e0205 */
[----:B------:R-:W-:Y:S02]  /*e5a0*/  IMAD R4, R4, UR4, RZ ;  /* 0x0000000404047c24 */ /* 0x000fe4000f8e02ff */
[----:B------:R-:W-:-:S04]  /*e5b0*/  IMAD.WIDE.U32 R2, R0, UR4, R2 ;  /* 0x0000000400027c25 */ /* 0x000fc8000f8e0002 */
[----:B------:R-:W-:Y:S01]  /*e5c0*/  IMAD R5, R0, UR5, R4 ;  /* 0x0000000500057c24 */ /* 0x000fe2000f8e0204 */
[----:B------:R-:W-:Y:S02]  /*e5d0*/  ULDC.64 UR4, c[0x0][0x390] ;  /* 0x0000e40000047ab9 */ /* 0x000fe40000000a00 */
[----:B------:R-:W-:Y:S01]  /*e5e0*/  LEA R0, P0, R2, UR4, 0x1 ;  /* 0x0000000402007c11 */ /* 0x000fe2000f8008ff */
[----:B------:R-:W-:Y:S01]  /*e5f0*/  IMAD.IADD R3, R3, 0x1, R5 ;  /* 0x0000000103037824 */ /* 0x000fe200078e0205 */
[----:B------:R-:W-:-:S04]  /*e600*/  ULDC UR4, c[0x0][0x3b8] ;  /* 0x0000ee0000047ab9 */ /* 0x000fc80000000800 */
[----:B------:R-:W-:Y:S02]  /*e610*/  LEA.HI.X R6, R2, UR5, R3, 0x1, P0 ;  /* 0x0000000502067c11 */ /* 0x000fe400080f0c03 */
[----:B------:R-:W-:-:S04]  /*e620*/  LOP3.LUT R2, R10, 0x40, RZ, 0xfc, !PT ;  /* 0x000000400a027812 */ /* 0x000fc800078efcff */
[----:B------:R-:W-:Y:S02]  /*e630*/  ISETP.GE.AND P1, PT, R2, UR4, PT ;  /* 0x0000000402007c0c */ /* 0x000fe4000bf26270 */
[C---:B------:R-:W-:Y:S02]  /*e640*/  LOP3.LUT R2, R10.reuse, 0x80, RZ, 0xfc, !PT ;  /* 0x000000800a027812 */ /* 0x040fe400078efcff */
[----:B------:R-:W-:Y:S02]  /*e650*/  ISETP.GE.AND P3, PT, R10, UR4, PT ;  /* 0x000000040a007c0c */ /* 0x000fe4000bf66270 */
[----:B------:R-:W-:Y:S02]  /*e660*/  ISETP.GE.AND P2, PT, R2, UR4, PT ;  /* 0x0000000402007c0c */ /* 0x000fe4000bf46270 */
[----:B------:R-:W-:Y:S02]  /*e670*/  SEL R2, RZ, 0x1, P3 ;  /* 0x00000001ff027807 */ /* 0x000fe40001800000 */
[----:B------:R-:W-:-:S02]  /*e680*/  SEL R3, RZ, 0x4, P2 ;  /* 0x00000004ff037807 */ /* 0x000fc40001000000 */
[----:B------:R-:W-:-:S04]  /*e690*/  SEL R4, RZ, 0x2, P1 ;  /* 0x00000002ff047807 */ /* 0x000fc80000800000 */
[----:B------:R-:W-:Y:S02]  /*e6a0*/  IADD3 R2, R3, R4, R2 ;  /* 0x0000000403027210 */ /* 0x000fe40007ffe002 */
[----:B------:R-:W-:-:S04]  /*e6b0*/  LOP3.LUT R3, R10, 0xc0, RZ, 0xfc, !PT ;  /* 0x000000c00a037812 */ /* 0x000fc800078efcff */
[----:B------:R-:W-:Y:S02]  /*e6c0*/  ISETP.GE.AND P5, PT, R3, UR4, PT ;  /* 0x0000000403007c0c */ /* 0x000fe4000bfa6270 */
[----:B------:R-:W-:-:S04]  /*e6d0*/  LOP3.LUT R3, R10, 0x100, RZ, 0xfc, !PT ;  /* 0x000001000a037812 */ /* 0x000fc800078efcff */
[----:B------:R-:W-:Y:S02]  /*e6e0*/  ISETP.GE.AND P0, PT, R3, UR4, PT ;  /* 0x0000000403007c0c */ /* 0x000fe4000bf06270 */
[----:B------:R-:W-:Y:S02]  /*e6f0*/  SEL R4, RZ, 0x8, P5 ;  /* 0x00000008ff047807 */ /* 0x000fe40002800000 */
[----:B------:R-:W-:-:S04]  /*e700*/  SEL R3, RZ, 0x10, P0 ;  /* 0x00000010ff037807 */ /* 0x000fc80000000000 */
[----:B------:R-:W-:Y:S02]  /*e710*/  IADD3 R2, R3, R2, R4 ;  /* 0x0000000203027210 */ /* 0x000fe40007ffe004 */
[C---:B------:R-:W-:Y:S02]  /*e720*/  LOP3.LUT R3, R10.reuse, 0x180, RZ, 0xfc, !PT ;  /* 0x000001800a037812 */ /* 0x040fe400078efcff */
[----:B------:R-:W-:Y:S02]  /*e730*/  @P1 LOP3.LUT R17, R17, 0x8, RZ, 0xfc, !PT ;  /* 0x0000000811111812 */ /* 0x000fe400078efcff */
[----:B------:R-:W-:Y:S02]  /*e740*/  ISETP.GE.AND P1, PT, R3, UR4, PT ;  /* 0x0000000403007c0c */ /* 0x000fe4000bf26270 */
[----:B------:R-:W-:Y:S02]  /*e750*/  LOP3.LUT R3, R10, 0x140, RZ, 0xfc, !PT ;  /* 0x000001400a037812 */ /* 0x000fe400078efcff */
[----:B------:R-:W-:-:S02]  /*e760*/  SEL R4, RZ, 0x40, P1 ;  /* 0x00000040ff047807 */ /* 0x000fc40000800000 */
[----:B------:R-:W-:Y:S02]  /*e770*/  LOP3.LUT R17, R17, 0xfffffffb, RZ, 0xc0, !PT ;  /* 0xfffffffb11117812 */ /* 0x000fe400078ec0ff */
[----:B------:R-:W-:Y:S02]  /*e780*/  ISETP.GE.AND P1, PT, R3, UR4, PT ;  /* 0x0000000403007c0c */ /* 0x000fe4000bf26270 */
[----:B------:R-:W-:Y:S02]  /*e790*/  LOP3.LUT R17, R17, 0xffffffef, RZ, 0xc0, !PT ;  /* 0xffffffef11117812 */ /* 0x000fe400078ec0ff */
[----:B------:R-:W-:Y:S02]  /*e7a0*/  SEL R3, RZ, 0x20, P1 ;  /* 0x00000020ff037807 */ /* 0x000fe40000800000 */
[----:B------:R-:W-:Y:S02]  /*e7b0*/  @P3 LOP3.LUT R17, R17, 0x10, RZ, 0xfc, !PT ;  /* 0x0000001011113812 */ /* 0x000fe400078efcff */
[----:B------:R-:W-:-:S02]  /*e7c0*/  IADD3 R4, R4, R2, R3 ;  /* 0x0000000204047210 */ /* 0x000fc40007ffe003 */
[----:B------:R-:W-:Y:S02]  /*e7d0*/  LOP3.LUT R2, R10, 0x1c0, RZ, 0xfc, !PT ;  /* 0x000001c00a027812 */ /* 0x000fe400078efcff */
[----:B------:R-:W-:Y:S02]  /*e7e0*/  @P2 LOP3.LUT R17, R17, 0x4, RZ, 0xfc, !PT ;  /* 0x0000000411112812 */ /* 0x000fe400078efcff */
[----:B------:R-:W-:Y:S01]  /*e7f0*/  ISETP.GE.AND P2, PT, R2, UR4, PT ;  /* 0x0000000402007c0c */ /* 0x000fe2000bf46270 */
[----:B------:R-:W-:-:S03]  /*e800*/  UMOV UR4, 0xffffffff ;  /* 0xffffffff00047882 */ /* 0x000fc60000000000 */
[----:B------:R-:W-:-:S05]  /*e810*/  SEL R5, RZ, 0x80, P2 ;  /* 0x00000080ff057807 */ /* 0x000fca0001000000 */
[----:B------:R-:W-:Y:S01]  /*e820*/  IMAD.IADD R5, R4, 0x1, R5 ;  /* 0x0000000104057824 */ /* 0x000fe200078e0205 */
[----:B------:R-:W-:Y:S06]  /*e830*/  BRA.DIV UR4, `(.L_x_241) ;  /* 0x0000004204787947 */ /* 0x000fec000b800000 */
[----:B------:R-:W2:Y:S01]  /*e840*/  LDL.LU R3, [R1+0x4] ;  /* 0x0000040001037983 */ /* 0x000ea20000300800 */
[----:B------:R-:W-:-:S03]  /*e850*/  ULDC UR4, c[0x0][0x288] ;  /* 0x0000a20000047ab9 */ /* 0x000fc60000000800 */
[----:B------:R-:W3:Y:S01]  /*e860*/  LDL.LU R2, [R1+0xc] ;  /* 0x00000c0001027983 */ /* 0x000ee20000300800 */
[----:B------:R-:W-:Y:S01]  /*e870*/  IMAD R7, R7, UR4, RZ ;  /* 0x0000000407077c24 */ /* 0x000fe2000f8e02ff */
[----:B------:R-:W-:Y:S02]  /*e880*/  LOP3.LUT R17, R17, 0xffffff7f, RZ, 0xc0, !PT ;  /* 0xffffff7f11117812 */ /* 0x000fe400078ec0ff */
[----:B------:R-:W4:Y:S02]  /*e890*/  LDL.LU R15, [R1+0x10] ;  /* 0x00001000010f7983 */ /* 0x000f240000300800 */
[----:B------:R-:W-:Y:S01]  /*e8a0*/  @P0 LOP3.LUT R17, R17, 0x80, RZ, 0xfc, !PT ;  /* 0x0000008011110812 */ /* 0x000fe200078efcff */
[----:B------:R-:W0:Y:S03]  /*e8b0*/  S2R R9, SR_TID.X ;  /* 0x0000000000097919 */ /* 0x000e260000002100 */
[C---:B------:R-:W-:Y:S01]  /*e8c0*/  LOP3.LUT P0, RZ, R17.reuse, 0x10, RZ, 0xc0, !PT ;  /* 0x0000001011ff7812 */ /* 0x040fe2000780c0ff */
[----:B------:R-:W1:Y:S01]  /*e8d0*/  S2R R11, SR_TID.X ;  /* 0x00000000000b7919 */ /* 0x000e620000002100 */
[----:B------:R-:W-:-:S04]  /*e8e0*/  LOP3.LUT R17, R17, 0xffffffbf, RZ, 0xc0, !PT ;  /* 0xffffffbf11117812 */ /* 0x000fc800078ec0ff */
[----:B------:R-:W-:-:S04]  /*e8f0*/  @P1 LOP3.LUT R17, R17, 0x40, RZ, 0xfc, !PT ;  /* 0x0000004011111812 */ /* 0x000fc800078efcff */
[C---:B------:R-:W-:Y:S01]  /*e900*/  LOP3.LUT P1, RZ, R17.reuse, 0x8, RZ, 0xc0, !PT ;  /* 0x0000000811ff7812 */ /* 0x040fe2000782c0ff */
[----:B------:R-:W-:Y:S01]  /*e910*/  ULDC.64 UR6, c[0x0][0x208] ;  /* 0x0000820000067ab9 */ /* 0x000fe20000000a00 */
[----:B------:R-:W-:Y:S01]  /*e920*/  LOP3.LUT P3, RZ, R17, 0x4, RZ, 0xc0, !PT ;  /* 0x0000000411ff7812 */ /* 0x000fe2000786c0ff */
[----:B0-----:R-:W-:Y:S01]  /*e930*/  IMAD.SHL.U32 R13, R9, 0x8, RZ ;  /* 0x00000008090d7824 */ /* 0x001fe200078e00ff */
[----:B-1----:R-:W-:-:S04]  /*e940*/  LOP3.LUT R11, R11, 0x7f, RZ, 0xc0, !PT ;  /* 0x0000007f0b0b7812 */ /* 0x002fc800078ec0ff */
[----:B------:R-:W-:Y:S01]  /*e950*/  LOP3.LUT R13, R13, 0x38, RZ, 0xc0, !PT ;  /* 0x000000380d0d7812 */ /* 0x000fe200078ec0ff */
[----:B------:R-:W-:Y:S02]  /*e960*/  IMAD.SHL.U32 R12, R11, 0x8, RZ ;  /* 0x000000080b0c7824 */ /* 0x000fe400078e00ff */
[----:B------:R-:W-:-:S05]  /*e970*/  IMAD.SHL.U32 R11, R9, 0x8, RZ ;  /* 0x00000008090b7824 */ /* 0x000fca00078e00ff */
[----:B------:R-:W-:-:S04]  /*e980*/  LOP3.LUT R11, R11, 0x1f8, RZ, 0xc0, !PT ;  /* 0x000001f80b0b7812 */ /* 0x000fc800078ec0ff */
[----:B------:R-:W-:-:S04]  /*e990*/  LOP3.LUT R11, R11, 0x38, R9, 0x78, !PT ;  /* 0x000000380b0b7812 */ /* 0x000fc800078e7809 */
[----:B------:R-:W-:Y:S01]  /*e9a0*/  LOP3.LUT R11, R11, 0x200, R12, 0xf8, !PT ;  /* 0x000002000b0b7812 */ /* 0x000fe200078ef80c */
[----:B------:R-:W-:Y:S01]  /*e9b0*/  SHFL.IDX PT, R14, R0, 0x1, 0x181f ;  /* 0x00381f00000e7f89 */ /* 0x000fe200000e0000 */
[----:B--2---:R-:W-:-:S03]  /*e9c0*/  ISETP.GE.AND P2, PT, R3, R7, PT ;  /* 0x000000070300720c */ /* 0x004fc60003f46270 */
[----:B------:R-:W0:Y:S01]  /*e9d0*/  SHFL.IDX PT, R3, R0, RZ, 0x181f ;  /* 0x00181fff00037589 */ /* 0x000e2200000e0000 */
[----:B---3--:R-:W-:-:S03]  /*e9e0*/  IMAD.MOV.U32 R10, RZ, RZ, R2 ;  /* 0x000000ffff0a7224 */ /* 0x008fc600078e0002 */
[----:B------:R-:W1:Y:S06]  /*e9f0*/  SHFL.IDX PT, R2, R6, RZ, 0x181f ;  /* 0x00181fff06027589 */ /* 0x000e6c00000e0000 */
[----:B------:R-:W-:-:S04]  /*ea00*/  @!P2 LOP3.LUT R8, R4, 0x40, RZ, 0xc0, !PT ;  /* 0x000000400408a812 */ /* 0x000fc800078ec0ff */
[----:B------:R-:W-:Y:S02]  /*ea10*/  @!P2 SHF.R.U32.HI R8, RZ, 0x2, R8 ;  /* 0x00000002ff08a819 */ /* 0x000fe40000011608 */
[----:B------:R-:W-:Y:S02]  /*ea20*/  @!P2 LEA R9, R11, UR38, 0x1 ;  /* 0x000000260b09ac11 */ /* 0x000fe4000f8e08ff */
[----:B------:R-:W-:Y:S02]  /*ea30*/  @!P2 ISETP.NE.U32.AND P4, PT, R8, RZ, PT ;  /* 0x000000ff0800a20c */ /* 0x000fe40003f85070 */
[----:B------:R-:W-:Y:S02]  /*ea40*/  @!P2 LOP3.LUT R8, R5, 0x80, RZ, 0xc0, !PT ;  /* 0x000000800508a812 */ /* 0x000fe400078ec0ff */
[----:B0-----:R-:W-:-:S05]  /*ea50*/  @!P2 LEA R3, P6, R13, R3, 0x1 ;  /* 0x000000030d03a211 */ /* 0x001fca00078c08ff */
[----:B-1----:R-:W-:-:S05]  /*ea60*/  @!P2 IMAD.X R2, RZ, RZ, R2, P6 ;  /* 0x000000ffff02a224 */ /* 0x002fca00030e0602 */
[----:B------:R-:W-:-:S04]  /*ea70*/  @!P2 LOP3.LUT R3, R3, R2, RZ, 0x3c, !PT ;  /* 0x000000020303a212 */ /* 0x000fc800078e3cff */
[----:B------:R-:W-:-:S04]  /*ea80*/  @!P2 LOP3.LUT R2, R3, R2, RZ, 0x3c, !PT ;  /* 0x000000020302a212 */ /* 0x000fc800078e3cff */
[----:B------:R-:W-:Y:S02]  /*ea90*/  @!P2 LOP3.LUT R3, R3, R2, RZ, 0x3c, !PT ;  /* 0x000000020303a212 */ /* 0x000fe400078e3cff */
[----:B------:R-:W-:-:S03]  /*eaa0*/  @!P2 SHF.R.U32.HI R8, RZ, 0x3, R8 ;  /* 0x00000003ff08a819 */ /* 0x000fc60000011608 */
[----:B------:R-:W-:Y:S01]  /*eab0*/  @!P2 LDGSTS.E.BYPASS.LTC128B.128 [R9+0x26400], desc[UR6][R2.64], !P0 ;  /* 0x264000000209afae */ /* 0x000fe2000c101d46 */
[----:B------:R-:W-:-:S03]  /*eac0*/  LOP3.LUT P0, RZ, R17, 0x80, RZ, 0xc0, !PT ;  /* 0x0000008011ff7812 */ /* 0x000fc6000780c0ff */
[----:B------:R-:W-:Y:S01]  /*ead0*/  @!P2 LDGSTS.E.BYPASS.LTC128B.128 [R9+0x28400], desc[UR6][R2.64+0x80], !P1 ;  /* 0x284000800209afae */ /* 0x000fe2000c901d46 */
[----:B------:R-:W-:Y:S02]  /*eae0*/  LOP3.LUT P1, RZ, R17, 0x40, RZ, 0xc0, !PT ;  /* 0x0000004011ff7812 */ /* 0x000fe4000782c0ff */
[----:B------:R-:W-:Y:S01]  /*eaf0*/  @!P2 ISETP.NE.U32.AND P6, PT, R8, RZ, PT ;  /* 0x000000ff0800a20c */ /* 0x000fe20003fc5070 */
[----:B------:R-:W-:Y:S04]  /*eb00*/  @!P2 LDGSTS.E.BYPASS.LTC128B.128 [R9+0x2a400], desc[UR6][R2.64+0x100], !P3 ;  /* 0x2a4001000209afae */ /* 0x000fe8000d901d46 */
[----:B------:R-:W0:Y:S04]  /*eb10*/  SHFL.IDX PT, R8, R6, 0x1, 0x181f ;  /* 0x00381f0006087f89 */ /* 0x000e2800000e0000 */
[----:B------:R-:W-:Y:S04]  /*eb20*/  @!P2 LDGSTS.E.BYPASS.LTC128B.128 [R9+0x2c400], desc[UR6][R2.64+0x180], !P5 ;  /* 0x2c4001800209afae */ /* 0x000fe8000e901d46 */
[----:B------:R-:W-:Y:S04]  /*eb30*/  @!P2 LDGSTS.E.BYPASS.LTC128B.128 [R9+0x2e400], desc[UR6][R2.64+0x200], !P0 ;  /* 0x2e4002000209afae */ /* 0x000fe8000c101d46 */
[----:B------:R-:W-:Y:S04]  /*eb40*/  @!P2 LDGSTS.E.BYPASS.LTC128B.128 [R9+0x30400], desc[UR6][R2.64+0x280], !P1 ;  /* 0x304002800209afae */ /* 0x000fe8000c901d46 */
[----:B------:R-:W-:Y:S04]  /*eb50*/  @!P2 LDGSTS.E.BYPASS.LTC128B.128 [R9+0x32400], desc[UR6][R2.64+0x300], P4 ;  /* 0x324003000209afae */ /* 0x000fe8000a101d46 */
[----:B------:R1:W-:Y:S01]  /*eb60*/  @!P2 LDGSTS.E.BYPASS.LTC128B.128 [R9+0x34400], desc[UR6][R2.64+0x380], P6 ;  /* 0x344003800209afae */ /* 0x0003e2000b101d46 */
[----:B------:R-:W-:-:S13]  /*eb70*/  ISETP.GE.AND P2, PT, R10, R7, PT ;  /* 0x000000070a00720c */ /* 0x000fda0003f46270 */
[----:B------:R-:W-:-:S05]  /*eb80*/  @!P2 LEA R10, P4, R13, R14, 0x1 ;  /* 0x0000000e0d0aa211 */ /* 0x000fca00078808ff */
[----:B0-----:R-:W-:Y:S01]  /*eb90*/  @!P2 IMAD.X R14, RZ, RZ, R8, P4 ;  /* 0x000000ffff0ea224 */ /* 0x001fe200020e0608 */
[----:B------:R-:W-:Y:S02]  /*eba0*/  LOP3.LUT P4, RZ, R17, 0x10, RZ, 0xc0, !PT ;  /* 0x0000001011ff7812 */ /* 0x000fe4000788c0ff */
[----:B------:R-:W-:Y:S01]  /*ebb0*/  @!P2 LOP3.LUT R8, R4, 0x40, RZ, 0xc0, !PT ;  /* 0x000000400408a812 */ /* 0x000fe200078ec0ff */
[----:B-1----:R-:W-:Y:S01]  /*ebc0*/  @!P2 IMAD.MOV.U32 R2, RZ, RZ, R10 ;  /* 0x000000ffff02a224 */ /* 0x002fe200078e000a */
[----:B------:R-:W-:Y:S01]  /*ebd0*/  @!P2 LEA R21, R11, UR38, 0x1 ;  /* 0x000000260b15ac11 */ /* 0x000fe2000f8e08ff */
[----:B------:R-:W-:Y:S01]  /*ebe0*/  @!P2 IMAD.MOV.U32 R3, RZ, RZ, R14 ;  /* 0x000000ffff03a224 */ /* 0x000fe200078e000e */
[----:B------:R-:W-:Y:S02]  /*ebf0*/  LOP3.LUT P6, RZ, R17, 0x8, RZ, 0xc0, !PT ;  /* 0x0000000811ff7812 */ /* 0x000fe400078cc0ff */
[----:B------:R-:W-:-:S05]  /*ec00*/  @!P2 SHF.R.U32.HI R8, RZ, 0x2, R8 ;  /* 0x00000002ff08a819 */ /* 0x000fca0000011608 */
[----:B------:R-:W-:Y:S01]  /*ec10*/  @!P2 LDGSTS.E.BYPASS.LTC128B.128 [R21+0x26c00], desc[UR6][R2.64], !P4 ;  /* 0x26c000000215afae */ /* 0x000fe2000e101d46 */
[----:B------:R-:W-:Y:S02]  /*ec20*/  @!P2 ISETP.NE.U32.AND P4, PT, R8, RZ, PT ;  /* 0x000000ff0800a20c */ /* 0x000fe40003f85070 */
[----:B------:R-:W-:-:S03]  /*ec30*/  @!P2 LOP3.LUT R8, R5, 0x80, RZ, 0xc0, !PT ;  /* 0x000000800508a812 */ /* 0x000fc600078ec0ff */
[----:B------:R-:W-:Y:S01]  /*ec40*/  @!P2 LDGSTS.E.BYPASS.LTC128B.128 [R21+0x28c00], desc[UR6][R2.64+0x80], !P6 ;  /* 0x28c000800215afae */ /* 0x000fe2000f101d46 */
[----:B------:R-:W-:-:S03]  /*ec50*/  @!P2 SHF.R.U32.HI R8, RZ, 0x3, R8 ;  /* 0x00000003ff08a819 */ /* 0x000fc60000011608 */
[----:B------:R-:W-:Y:S04]  /*ec60*/  @!P2 LDGSTS.E.BYPASS.LTC128B.128 [R21+0x2ac00], desc[UR6][R2.64+0x100], !P3 ;  /* 0x2ac001000215afae */ /* 0x000fe8000d901d46 */
[----:B------:R-:W-:Y:S04]  /*ec70*/  @!P2 LDGSTS.E.BYPASS.LTC128B.128 [R21+0x2cc00], desc[UR6][R2.64+0x180], !P5 ;  /* 0x2cc001800215afae */ /* 0x000fe8000e901d46 */
[----:B------:R-:W-:Y:S04]  /*ec80*/  @!P2 LDGSTS.E.BYPASS.LTC128B.128 [R21+0x2ec00], desc[UR6][R2.64+0x200], !P0 ;  /* 0x2ec002000215afae */ /* 0x000fe8000c101d46 */
[----:B------:R-:W-:Y:S04]  /*ec90*/  @!P2 LDGSTS.E.BYPASS.LTC128B.128 [R21+0x30c00], desc[UR6][R2.64+0x280], !P1 ;  /* 0x30c002800215afae */ /* 0x000fe8000c901d46 */
[----:B------:R-:W-:Y:S01]  /*eca0*/  @!P2 LDGSTS.E.BYPASS.LTC128B.128 [R21+0x32c00], desc[UR6][R2.64+0x300], P4 ;  /* 0x32c003000215afae */ /* 0x000fe2000a101d46 */
[----:B------:R-:W-:-:S03]  /*ecb0*/  @!P2 ISETP.NE.U32.AND P4, PT, R8, RZ, PT ;  /* 0x000000ff0800a20c */ /* 0x000fc60003f85070 */
[----:B------:R-:W0:Y:S10]  /*ecc0*/  SHFL.IDX PT, R14, R0, 0x2, 0x181f ;  /* 0x00581f00000e7f89 */ /* 0x000e3400000e0000 */
[----:B------:R1:W-:Y:S01]  /*ecd0*/  @!P2 LDGSTS.E.BYPASS.LTC128B.128 [R21+0x34c00], desc[UR6][R2.64+0x380], P4 ;  /* 0x34c003800215afae */ /* 0x0003e2000a101d46 */
[----:B----4-:R-:W-:-:S03]  /*ece0*/  ISETP.GE.AND P2, PT, R15, R7, PT ;  /* 0x000000070f00720c */ /* 0x010fc60003f46270 */
[----:B-1----:R-:W1:Y:S10]  /*ecf0*/  SHFL.IDX PT, R2, R6, 0x2, 0x181f ;  /* 0x00581f0006027f89 */ /* 0x002e7400000e0000 */
[----:B0-----:R-:W-:-:S02]  /*ed00*/  @!P2 LEA R3, P4, R13, R14, 0x1 ;  /* 0x0000000e0d03a211 */ /* 0x001fc400078808ff */
[----:B------:R-:W-:Y:S02]  /*ed10*/  @!P2 LOP3.LUT R8, R4, 0x40, RZ, 0xc0, !PT ;  /* 0x000000400408a812 */ /* 0x000fe400078ec0ff */
[----:B------:R-:W-:Y:S02]  /*ed20*/  @!P2 LEA R9, R11, UR38, 0x1 ;  /* 0x000000260b09ac11 */ /* 0x000fe4000f8e08ff */
[----:B------:R-:W-:Y:S01]  /*ed30*/  @!P2 SHF.R.U32.HI R8, RZ, 0x2, R8 ;  /* 0x00000002ff08a819 */ /* 0x000fe20000011608 */
[----:B-1----:R-:W-:Y:S01]  /*ed40*/  @!P2 IMAD.X R2, RZ, RZ, R2, P4 ;  /* 0x000000ffff02a224 */ /* 0x002fe200020e0602 */
[----:B------:R-:W-:-:S04]  /*ed50*/  LOP3.LUT P4, RZ, R17, 0x10, RZ, 0xc0, !PT ;  /* 0x0000001011ff7812 */ /* 0x000fc8000788c0ff */
[----:B------:R-:W-:-:S04]  /*ed60*/  @!P2 LOP3.LUT R3, R3, R2, RZ, 0x3c, !PT ;  /* 0x000000020303a212 */ /* 0x000fc800078e3cff */
[----:B------:R-:W-:-:S04]  /*ed70*/  @!P2 LOP3.LUT R2, R3, R2, RZ, 0x3c, !PT ;  /* 0x000000020302a212 */ /* 0x000fc800078e3cff */
[----:B------:R-:W-:-:S05]  /*ed80*/  @!P2 LOP3.LUT R3, R3, R2, RZ, 0x3c, !PT ;  /* 0x000000020303a212 */ /* 0x000fca00078e3cff */
[----:B------:R0:W-:Y:S01]  /*ed90*/  @!P2 LDGSTS.E.BYPASS.LTC128B.128 [R9+0x27400], desc[UR6][R2.64], !P4 ;  /* 0x274000000209afae */ /* 0x0001e2000e101d46 */
[----:B------:R-:W-:Y:S02]  /*eda0*/  @!P2 ISETP.NE.U32.AND P4, PT, R8, RZ, PT ;  /* 0x000000ff0800a20c */ /* 0x000fe40003f85070 */
[----:B------:R-:W-:Y:S01]  /*edb0*/  @!P2 LOP3.LUT R8, R5, 0x80, RZ, 0xc0, !PT ;  /* 0x000000800508a812 */ /* 0x000fe200078ec0ff */
[----:B------:R0:W-:Y:S03]  /*edc0*/  @!P2 LDGSTS.E.BYPASS.LTC128B.128 [R9+0x29400], desc[UR6][R2.64+0x80], !P6 ;  /* 0x294000800209afae */ /* 0x0001e6000f101d46 */
[----:B------:R-:W-:Y:S01]  /*edd0*/  @!P2 SHF.R.U32.HI R8, RZ, 0x3, R8 ;  /* 0x00000003ff08a819 */ /* 0x000fe20000011608 */
[----:B------:R0:W-:Y:S04]  /*ede0*/  @!P2 LDGSTS.E.BYPASS.LTC128B.128 [R9+0x2b400], desc[UR6][R2.64+0x100], !P3 ;  /* 0x2b4001000209afae */ /* 0x0001e8000d901d46 */
[----:B------:R0:W-:Y:S04]  /*edf0*/  @!P2 LDGSTS.E.BYPASS.LTC128B.128 [R9+0x2d400], desc[UR6][R2.64+0x180], !P5 ;  /* 0x2d4001800209afae */ /* 0x0001e8000e901d46 */
[----:B------:R0:W-:Y:S04]  /*ee00*/  @!P2 LDGSTS.E.BYPASS.LTC128B.128 [R9+0x2f400], desc[UR6][R2.64+0x200], !P0 ;  /* 0x2f4002000209afae */ /* 0x0001e8000c101d46 */
[----:B------:R0:W-:Y:S04]  /*ee10*/  @!P2 LDGSTS.E.BYPASS.LTC128B.128 [R9+0x31400], desc[UR6][R2.64+0x280], !P1 ;  /* 0x314002800209afae */ /* 0x0001e8000c901d46 */
[----:B------:R0:W-:Y:S01]  /*ee20*/  @!P2 LDGSTS.E.BYPASS.LTC128B.128 [R9+0x33400], desc[UR6][R2.64+0x300], P4 ;  /* 0x334003000209afae */ /* 0x0001e2000a101d46 */
[----:B------:R-:W-:-:S03]  /*ee30*/  @!P2 ISETP.NE.U32.AND P4, PT, R8, RZ, PT ;  /* 0x000000ff0800a20c */ /* 0x000fc60003f85070 */
[----:B------:R-:W1:Y:S04]  /*ee40*/  SHFL.IDX PT, R6, R6, 0x3, 0x181f ;  /* 0x00781f0006067f89 */ /* 0x000e6800000e0000 */
[----:B------:R0:W2:Y:S06]  /*ee50*/  SHFL.IDX PT, R14, R0, 0x3, 0x181f ;  /* 0x00781f00000e7f89 */ /* 0x0000ac00000e0000 */
[----:B------:R0:W-:Y:S02]  /*ee60*/  @!P2 LDGSTS.E.BYPASS.LTC128B.128 [R9+0x35400], desc[UR6][R2.64+0x380], P4 ;  /* 0x354003800209afae */ /* 0x0001e4000a101d46 */
.L_x_355:
[----:B0-----:R-:W3:Y:S01]  /*ee70*/  LDL.LU R0, [R1+0x20] ;  /* 0x0000200001007983 */ /* 0x001ee20000300800 */
[----:B------:R-:W-:Y:S01]  /*ee80*/  BSSY B0, `(.L_x_242) ;  /* 0x0000025000007945 */ /* 0x000fe20003800000 */
[----:B---3--:R-:W-:-:S13]  /*ee90*/  ISETP.GE.AND P2, PT, R0, R7, PT ;  /* 0x000000070000720c */ /* 0x008fda0003f46270 */
[----:B------:R-:W-:Y:S05]  /*eea0*/  @P2 BRA `(.L_x_243) ;  /* 0x0000000000882947 */ /* 0x000fea0003800000 */
[----:B------:R-:W0:Y:S01]  /*eeb0*/  S2R R0, SR_TID.X ;  /* 0x0000000000007919 */ /* 0x000e220000002100 */
[C---:B------:R-:W-:Y:S01]  /*eec0*/  LOP3.LUT P6, RZ, R17.reuse, 0x10, RZ, 0xc0, !PT ;  /* 0x0000001011ff7812 */ /* 0x040fe200078cc0ff */
[----:B------:R-:W-:Y:S01]  /*eed0*/  ULDC.64 UR4, c[0x0][0x208] ;  /* 0x0000820000047ab9 */ /* 0x000fe20000000a00 */
[C---:B------:R-:W-:Y:S01]  /*eee0*/  LOP3.LUT P4, RZ, R17.reuse, 0x8, RZ, 0xc0, !PT ;  /* 0x0000000811ff7812 */ /* 0x040fe2000788c0ff */
[----:B------:R-:W3:Y:S01]  /*eef0*/  S2R R3, SR_TID.X ;  /* 0x0000000000037919 */ /* 0x000ee20000002100 */
[----:B------:R-:W-:Y:S02]  /*ef00*/  LOP3.LUT P3, RZ, R17, 0x4, RZ, 0xc0, !PT ;  /* 0x0000000411ff7812 */ /* 0x000fe4000786c0ff */
[----:B------:R-:W-:Y:S02]  /*ef10*/  LOP3.LUT R4, R4, 0x40, RZ, 0xc0, !PT ;  /* 0x0000004004047812 */ /* 0x000fe400078ec0ff */
[----:B------:R-:W-:Y:S02]  /*ef20*/  LOP3.LUT R5, R5, 0x80, RZ, 0xc0, !PT ;  /* 0x0000008005057812 */ /* 0x000fe400078ec0ff */
[----:B------:R-:W-:-:S02]  /*ef30*/  SHF.R.U32.HI R4, RZ, 0x2, R4 ;  /* 0x00000002ff047819 */ /* 0x000fc40000011604 */
[----:B------:R-:W-:Y:S02]  /*ef40*/  SHF.R.U32.HI R5, RZ, 0x3, R5 ;  /* 0x00000003ff057819 */ /* 0x000fe40000011605 */
[----:B0-----:R-:W-:Y:S01]  /*ef50*/  LOP3.LUT R0, R0, 0x7f, RZ, 0xc0, !PT ;  /* 0x0000007f00007812 */ /* 0x001fe200078ec0ff */
[----:B---3--:R-:W-:-:S04]  /*ef60*/  IMAD.SHL.U32 R2, R3, 0x8, RZ ;  /* 0x0000000803027824 */ /* 0x008fc800078e00ff */
[----:B------:R-:W-:Y:S02]  /*ef70*/  IMAD.SHL.U32 R8, R0, 0x8, RZ ;  /* 0x0000000800087824 */ /* 0x000fe400078e00ff */
[----:B------:R-:W-:Y:S01]  /*ef80*/  IMAD.SHL.U32 R0, R3, 0x8, RZ ;  /* 0x0000000803007824 */ /* 0x000fe200078e00ff */
[----:B------:R-:W-:-:S04]  /*ef90*/  LOP3.LUT R2, R2, 0x38, RZ, 0xc0, !PT ;  /* 0x0000003802027812 */ /* 0x000fc800078ec0ff */
[----:B------:R-:W-:Y:S02]  /*efa0*/  LOP3.LUT R0, R0, 0x1f8, RZ, 0xc0, !PT ;  /* 0x000001f800007812 */ /* 0x000fe400078ec0ff */
[----:B--2---:R-:W-:Y:S02]  /*efb0*/  LEA R2, P2, R2, R14, 0x1 ;  /* 0x0000000e02027211 */ /* 0x004fe400078408ff */
[----:B------:R-:W-:-:S03]  /*efc0*/  LOP3.LUT R0, R0, 0x38, R3, 0x78, !PT ;  /* 0x0000003800007812 */ /* 0x000fc600078e7803 */
[----:B-1----:R-:W-:Y:S01]  /*efd0*/  IMAD.X R3, RZ, RZ, R6, P2 ;  /* 0x000000ffff037224 */ /* 0x002fe200010e0606 */
[----:B------:R-:W-:Y:S02]  /*efe0*/  LOP3.LUT R0, R0, 0x200, R8, 0xf8, !PT ;  /* 0x0000020000007812 */ /* 0x000fe400078ef808 */
[----:B------:R-:W-:Y:S02]  /*eff0*/  ISETP.NE.U32.AND P2, PT, R4, RZ, PT ;  /* 0x000000ff0400720c */ /* 0x000fe40003f45070 */
[----:B------:R-:W-:-:S05]  /*f000*/  LEA R7, R0, UR38, 0x1 ;  /* 0x0000002600077c11 */ /* 0x000fca000f8e08ff */
[----:B------:R-:W-:Y:S01]  /*f010*/  @!PT LDS RZ, [RZ] ;  /* 0x00000000fffff984 */ /* 0x000fe20000000800 */
[----:B------:R-:W-:Y:S01]  /*f020*/  @!PT LDS RZ, [RZ] ;  /* 0x00000000fffff984 */ /* 0x000fe20000000800 */
[----:B------:R-:W-:Y:S01]  /*f030*/  @!PT LDS RZ, [RZ] ;  /* 0x00000000fffff984 */ /* 0x000fe20000000800 */
[----:B------:R0:W-:Y:S04]  /*f040*/  LDGSTS.E.BYPASS.LTC128B.128 [R7+0x27c00], desc[UR4][R2.64], !P6 ;  /* 0x27c0000002077fae */ /* 0x0001e8000f101d44 */
[----:B------:R0:W-:Y:S04]  /*f050*/  LDGSTS.E.BYPASS.LTC128B.128 [R7+0x29c00], desc[UR4][R2.64+0x80], !P4 ;  /* 0x29c0008002077fae */ /* 0x0001e8000e101d44 */
[----:B------:R0:W-:Y:S01]  /*f060*/  LDGSTS.E.BYPASS.LTC128B.128 [R7+0x2bc00], desc[UR4][R2.64+0x100], !P3 ;  /* 0x2bc0010002077fae */ /* 0x0001e2000d901d44 */
[----:B------:R-:W-:-:S03]  /*f070*/  ISETP.NE.U32.AND P3, PT, R5, RZ, PT ;  /* 0x000000ff0500720c */ /* 0x000fc60003f65070 */
[----:B------:R0:W-:Y:S04]  /*f080*/  LDGSTS.E.BYPASS.LTC128B.128 [R7+0x2dc00], desc[UR4][R2.64+0x180], !P5 ;  /* 0x2dc0018002077fae */ /* 0x0001e8000e901d44 */
[----:B------:R0:W-:Y:S04]  /*f090*/  LDGSTS.E.BYPASS.LTC128B.128 [R7+0x2fc00], desc[UR4][R2.64+0x200], !P0 ;  /* 0x2fc0020002077fae */ /* 0x0001e8000c101d44 */
[----:B------:R0:W-:Y:S04]  /*f0a0*/  LDGSTS.E.BYPASS.LTC128B.128 [R7+0x31c00], desc[UR4][R2.64+0x280], !P1 ;  /* 0x31c0028002077fae */ /* 0x0001e8000c901d44 */
[----:B------:R0:W-:Y:S04]  /*f0b0*/  LDGSTS.E.BYPASS.LTC128B.128 [R7+0x33c00], desc[UR4][R2.64+0x300], P2 ;  /* 0x33c0030002077fae */ /* 0x0001e80009101d44 */
[----:B------:R0:W-:Y:S02]  /*f0c0*/  LDGSTS.E.BYPASS.LTC128B.128 [R7+0x35c00], desc[UR4][R2.64+0x380], P3 ;  /* 0x35c0038002077fae */ /* 0x0001e40009901d44 */
.L_x_243:
[----:B------:R-:W-:Y:S05]  /*f0d0*/  BSYNC B0 ;  /* 0x0000000000007941 */ /* 0x000fea0003800000 */
.L_x_242:
[----:B------:R-:W-:Y:S01]  /*f0e0*/  NOP ;  /* 0x0000000000007918 */ /* 0x000fe20000000000 */
[----:B------:R-:W-:Y:S01]  /*f0f0*/  SYNCS.ARRIVE.TRANS64.RED.A0T1 RZ, [UR38+0x38810], RZ ;  /* 0x038810ffffff79a7 */ /* 0x000fe20008200426 */
[----:B0-----:R-:W-:Y:S01]  /*f100*/  IMAD.MOV.U32 R2, RZ, RZ, 0x1 ;  /* 0x00000001ff027424 */ /* 0x001fe200078e00ff */
[----:B------:R-:W-:Y:S04]  /*f110*/  ARRIVES.LDGSTSBAR.64.TRANSCNT [UR38+0x38810] ;  /* 0x03881000ff0079b0 */ /* 0x000fe80008000aa6 */
[----:B------:R-:W-:Y:S01]  /*f120*/  SHF.L.U32 R2, R2, 0x1f, RZ ;  /* 0x0000001f02027819 */ /* 0x000fe200000006ff */
[----:B------:R-:W-:Y:S01]  /*f130*/  NOP ;  /* 0x0000000000007918 */ /* 0x000fe20000000000 */
[----:B------:R-:W-:Y:S02]  /*f140*/  SYNCS.ARRIVE.TRANS64.A1T0 RZ, [UR38+0x38810], RZ ;  /* 0x038810ffffff79a7 */ /* 0x000fe40008100026 */
[----:B------:R-:W0:Y:S02]  /*f150*/  SYNCS.PHASECHK.TRANS64.TRYWAIT P0, [UR38+0x38820], R2 ;  /* 0x03882002ff0075a7 */ /* 0x000e240008000166 */
[----:B0-----:R-:W-:Y:S05]  /*f160*/  @!P0 BRA `(.L_x_244) ;  /* 0x0000004000a08947 */ /* 0x001fea0003800000 */
.L_x_356:
[----:B------:R-:W-:Y:S01]  /*f170*/  LOP3.LUT P0, RZ, R17, 0x2, RZ, 0xc0, !PT ;  /* 0x0000000211ff7812 */ /* 0x000fe2000780c0ff */
[----:B------:R-:W-:Y:S01]  /*f180*/  BSSY B0, `(.L_x_245) ;  /* 0x000007f000007945 */ /* 0x000fe20003800000 */
[----:B------:R-:W-:-:S11]  /*f190*/  IMAD.MOV.U32 R0, RZ, RZ, 0x1 ;  /* 0x00000001ff007424 */ /* 0x000fd600078e00ff */
[----:B------:R-:W-:Y:S05]  /*f1a0*/  @!P0 BRA `(.L_x_246) ;  /* 0x0000000400f08947 */ /* 0x000fea0003800000 */
[----:B------:R-:W3:Y:S01]  /*f1b0*/  SYNCS.PHASECHK.TRANS64.TRYWAIT P0, [UR38+0x38860], R2 ;  /* 0x03886002ff0075a7 */ /* 0x000ee20008000166 */
[----:B0-----:R-:W0:Y:S02]  /*f1c0*/  S2R R3, SR_TID.X ;  /* 0x0000000000037919 */ /* 0x001e240000002100 */
[----:B0-----:R-:W-:-:S04]  /*f1d0*/  LOP3.LUT R3, R3, 0x7f, RZ, 0xc0, !PT ;  /* 0x0000007f03037812 */ /* 0x001fc800078ec0ff */
[----:B------:R-:W-:Y:S01]  /*f1e0*/  ISETP.NE.AND P1, PT, R3, RZ, PT ;  /* 0x000000ff0300720c */ /* 0x000fe20003f25270 */
[----:B---3--:R-:W-:-:S12]  /*f1f0*/  @!P0 BRA `(.L_x_247) ;  /* 0x0000004000948947 */ /* 0x008fd80003800000 */
.L_x_357:
[----:B------:R-:W-:Y:S04]  /*f200*/  BSSY B1, `(.L_x_248) ;  /* 0x0000008000017945 */ /* 0x000fe80003800000 */
[----:B------:R-:W-:Y:S05]  /*f210*/  @P1 BRA `(.L_x_249) ;  /* 0x0000000000181947 */ /* 0x000fea0003800000 */
[----:B0-----:R-:W0:Y:S01]  /*f220*/  S2R R3, SR_TID.X ;  /* 0x0000000000037919 */ /* 0x001e220000002100 */
[----:B------:R-:W-:-:S04]  /*f230*/  IMAD.MOV.U32 R2, RZ, RZ, 0x10000 ;  /* 0x00010000ff027424 */ /* 0x000fc800078e00ff */
[----:B------:R3:W-:Y:S01]  /*f240*/  SYNCS.ARRIVE.TRANS64 RZ, [UR38+0x38850], R2 ;  /* 0x03885002ffff79a7 */ /* 0x0007e20008000026 */
[----:B0-----:R-:W-:-:S13]  /*f250*/  LOP3.LUT P0, RZ, R3, 0x1f, RZ, 0xc0, !PT ;  /* 0x0000001f03ff7812 */ /* 0x001fda000780c0ff */
[----:B---3--:R-:W-:Y:S05]  /*f260*/  @!P0 BRA `(.L_x_249) ;  /* 0x0000000000048947 */ /* 0x008fea0003800000 */
[----:B------:R-:W-:Y:S01]  /*f270*/  BPT.TRAP 0x1 ;  /* 0x000000040000795c */ /* 0x000fe20000300000 */
.L_x_249:
[----:B------:R-:W-:Y:S05]  /*f280*/  BSYNC B1 ;  /* 0x0000000000017941 */ /* 0x000fea0003800000 */
.L_x_248:
[----:B0-----:R-:W3:Y:S01]  /*f290*/  LDL.LU R2, [R1+0x8] ;  /* 0x0000080001027983 */ /* 0x001ee20000300800 */
        /* <DEDUP_REMOVED lines=9> */
[----:B---3--:R-:W-:-:S08]  /*f330*/  IMAD.SHL.U32 R2, R2, 0x40, RZ ;  /* 0x0000004002027824 */ /* 0x008fd000078e00ff */
.L_x_250:
        /* <DEDUP_REMOVED lines=8> */
[----:B------:R-:W-:Y:S01]  /*f3c0*/  PLOP3.LUT P0, PT, PT, PT, PT, 0x80, 0x0 ;  /* 0x000000000000781c */ /* 0x000fe20003f0f070 */
[----:B------:R-:W-:Y:S01]  /*f3d0*/  UIADD3 UR8, UR38, 0x2400, URZ ;  /* 0x0000240026087890 */ /* 0x000fe2000fffe03f */
[----:B------:R-:W-:Y:S01]  /*f3e0*/  UMOV UR6, 0x0 ;  /* 0x0000000000067882 */ /* 0x000fe20000000000 */
[----:B------:R-:W-:Y:S01]  /*f3f0*/  UMOV UR7, 0x14f00000 ;  /* 0x14f0000000077882 */ /* 0x000fe20000000000 */
[----:B------:R-:W-:-:S09]  /*f400*/  UMOV UR10, 0x40 ;  /* 0x00000040000a7882 */ /* 0x000fd20000000000 */
.L_x_251:
        /* <DEDUP_REMOVED lines=13> */
.L_x_252:
        /* <DEDUP_REMOVED lines=13> */
.L_x_253:
        /* <DEDUP_REMOVED lines=13> */
.L_x_254:
        /* <DEDUP_REMOVED lines=13> */
.L_x_255:
        /* <DEDUP_REMOVED lines=13> */
.L_x_256:
        /* <DEDUP_REMOVED lines=13> */
.L_x_257:
[----:B------:R-:W-:-:S13]  /*f8f0*/  @P0 ELECT P1, URZ, PT ;  /* 0x00000000003f082f */ /* 0x000fda0003820000 */
[----:B------:R-:W-:Y:S01]  /*f900*/  @P1 R2UR UR13, R16 ;  /* 0x00000000100d12ca */ /* 0x000fe200000e0000 */
[----:B------:R-:W-:Y:S01]  /*f910*/  UMOV UR12, UR36 ;  /* 0x00000024000c7c82 */ /* 0x000fe20008000000 */
[----:B------:R-:W-:Y:S02]  /*f920*/  @P1 R2UR UR11, R2 ;  /* 0x00000000020b12ca */ /* 0x000fe400000e0000 */
[----:B------:R-:W-:Y:S02]  /*f930*/  @P1 PLOP3.LUT P0, PT, P1, PT, PT, 0x8, 0x0 ;  /* 0x000000000000181c */ /* 0x000fe40000f0e170 */
[----:B------:R-:W-:-:S09]  /*f940*/  PLOP3.LUT P1, PT, PT, PT, PT, 0x8, 0x0 ;  /* 0x000000000000781c */ /* 0x000fd20003f2e170 */
[----:B------:R3:W-:Y:S02]  /*f950*/  UTMALDG.4D [UR8], [UR4], desc[UR6] ;  /* 0x00000608040075b4 */ /* 0x0007e40008019000 */
[----:B---3--:R-:W-:Y:S05]  /*f960*/  @P0 BRA.U.ANY `(.L_x_257) ;  /* 0xfffffffd00e00947 */ /* 0x008fea000393ffff */
.L_x_246:
[----:B------:R-:W-:Y:S05]  /*f970*/  BSYNC B0 ;  /* 0x0000000000007941 */ /* 0x000fea0003800000 */
.L_x_245:
[----:B0-----:R-:W3:Y:S01]  /*f980*/  LDL.LU R3, [R1+0x14] ;  /* 0x0000140001037983 */ /* 0x001ee20000300800 */
[----:B------:R-:W-:Y:S02]  /*f990*/  IMAD.MOV.U32 R9, RZ, RZ, RZ ;  /* 0x000000ffff097224 */ /* 0x000fe400078e00ff */
[----:B-1----:R-:W-:Y:S02]  /*f9a0*/  IMAD.MOV.U32 R6, RZ, RZ, 0x1 ;  /* 0x00000001ff067424 */ /* 0x002fe400078e00ff */
[----:B---3--:R-:W-:-:S05]  /*f9b0*/  VIADD R8, R3, 0xfffffffe ;  /* 0xfffffffe03087836 */ /* 0x008fca0000000000 */
[----:B------:R-:W-:-:S13]  /*f9c0*/  ISETP.GE.AND P0, PT, R8, UR39, PT ;  /* 0x0000002708007c0c */ /* 0x000fda000bf06270 */
[----:B------:R-:W-:Y:S05]  /*f9d0*/  @!P0 BRA `(.L_x_227) ;  /* 0x0000002400208947 */ /* 0x000fea0003800000 */
[----:B------:R-:W-:Y:S01]  /*f9e0*/  UIADD3 UR4, UR43, 0x1, URZ ;  /* 0x000000012b047890 */ /* 0x000fe2000fffe03f */
[----:B------:R-:W-:Y:S01]  /*f9f0*/  LOP3.LUT R0, RZ, UR39, RZ, 0x33, !PT ;  /* 0x00000027ff007c12 */ /* 0x000fe2000f8e33ff */
[----:B------:R-:W0:Y:S01]  /*fa00*/  S2R R4, SR_TID.X ;  /* 0x0000000000047919 */ /* 0x000e220000002100 */
[----:B------:R-:W-:Y:S01]  /*fa10*/  IMAD.MOV.U32 R6, RZ, RZ, 0x1 ;  /* 0x00000001ff067424 */ /* 0x000fe200078e00ff */
[----:B------:R-:W-:-:S04]  /*fa20*/  UIMAD UR4, UR4, UR41, URZ ;  /* 0x00000029040472a4 */ /* 0x000fc8000f8e023f */
[----:B------:R-:W-:-:S04]  /*fa30*/  UISETP.LT.AND UP0, UPT, UR40, UR4, UPT ;  /* 0x000000042800728c */ /* 0x000fc8000bf01270 */
[----:B------:R-:W-:-:S06]  /*fa40*/  USEL UR4, UR40, UR4, UP0 ;  /* 0x0000000428047287 */ /* 0x000fcc0008000000 */
[----:B------:R-:W-:-:S05]  /*fa50*/  IMAD R3, RZ, RZ, -UR4 ;  /* 0x80000004ff037e24 */ /* 0x000fca000f8e02ff */
[----:B------:R-:W-:-:S04]  /*fa60*/  VIADDMNMX R0, R3, 0x1, R0, !PT ;  /* 0x0000000103007846 */ /* 0x000fc80007800100 */
[----:B------:R-:W-:Y:S02]  /*fa70*/  R2UR UR5, R0 ;  /* 0x00000000000572ca */ /* 0x000fe400000e0000 */
[----:B------:R-:W-:Y:S02]  /*fa80*/  LOP3.LUT R0, RZ, UR4, RZ, 0x33, !PT ;  /* 0x00000004ff007c12 */ /* 0x000fe4000f8e33ff */
[----:B0-----:R-:W-:-:S09]  /*fa90*/  LOP3.LUT R10, R4, 0x1f, RZ, 0xc0, !PT ;  /* 0x0000001f040a7812 */ /* 0x001fd200078ec0ff */
[----:B------:R-:W-:Y:S02]  /*faa0*/  UIADD3 UR6, UR5, -0x2, URZ ;  /* 0xfffffffe05067890 */ /* 0x000fe4000fffe03f */
[----:B------:R-:W-:-:S04]  /*fab0*/  UIADD3 UR5, UR4, UR5, URZ ;  /* 0x0000000504057290 */ /* 0x000fc8000fffe03f */
[----:B------:R-:W-:Y:S01]  /*fac0*/  ISETP.NE.AND P0, PT, R0, UR6, PT ;  /* 0x0000000600007c0c */ /* 0x000fe2000bf05270 */
[----:B------:R-:W-:Y:S02]  /*fad0*/  IMAD.MOV.U32 R0, RZ, RZ, 0x1 ;  /* 0x00000001ff007424 */ /* 0x000fe400078e00ff */
[----:B------:R-:W-:-:S05]  /*fae0*/  IMAD.U32 R11, RZ, RZ, UR5 ;  /* 0x00000005ff0b7e24 */ /* 0x000fca000f8e00ff */
[----:B------:R-:W-:-:S05]  /*faf0*/  LOP3.LUT R11, R11, 0x1, RZ, 0xc0, !PT ;  /* 0x000000010b0b7812 */ /* 0x000fca00078ec0ff */
[----:B------:R-:W-:Y:S05]  /*fb00*/  @!P0 BRA `(.L_x_258) ;  /* 0x0000001400e88947 */ /* 0x000fea0003800000 */
[----:B------:R-:W-:Y:S01]  /*fb10*/  R2UR UR4, R11 ;  /* 0x000000000b0472ca */ /* 0x000fe200000e0000 */
[----:B------:R-:W-:Y:S01]  /*fb20*/  BSSY B0, `(.L_x_258) ;  /* 0x0000178000007945 */ /* 0x000fe20003800000 */
[----:B------:R-:W-:-:S11]  /*fb30*/  IMAD.MOV.U32 R0, RZ, RZ, 0x1 ;  /* 0x00000001ff007424 */ /* 0x000fd600078e00ff */
[----:B------:R-:W-:-:S06]  /*fb40*/  UIADD3 UR4, UR5, -UR4, URZ ;  /* 0x8000000405047290 */ /* 0x000fcc000fffe03f */
[----:B------:R-:W-:-:S07]  /*fb50*/  IMAD.U32 R7, RZ, RZ, UR4 ;  /* 0x00000004ff077e24 */ /* 0x000fce000f8e00ff */
.L_x_299:
[----:B------:R-:W-:Y:S01]  /*fb60*/  LOP3.LUT P0, RZ, R17, 0x2, RZ, 0xc0, !PT ;  /* 0x0000000211ff7812 */ /* 0x000fe2000780c0ff */
[----:B------:R-:W-:Y:S01]  /*fb70*/  VIADD R7, R7, 0xfffffffe ;  /* 0xfffffffe07077836 */ /* 0x000fe20000000000 */
[----:B------:R-:W-:Y:S04]  /*fb80*/  BSSY B1, `(.L_x_259) ;  /* 0x00000b6000017945 */ /* 0x000fe80003800000 */
[----:B------:R-:W-:-:S07]  /*fb90*/  ISETP.NE.AND P1, PT, R7, RZ, PT ;  /* 0x000000ff0700720c */ /* 0x000fce0003f25270 */
[----:B------:R-:W-:Y:S06]  /*fba0*/  @!P0 BRA `(.L_x_260) ;  /* 0x0000000800cc8947 */ /* 0x000fec0003800000 */
[----:B------:R-:W-:Y:S01]  /*fbb0*/  LOP3.LUT P0, RZ, R17, 0x1, RZ, 0xc0, !PT ;  /* 0x0000000111ff7812 */ /* 0x000fe2000780c0ff */
[----:B------:R-:W-:-:S12]  /*fbc0*/  IMAD.MOV.U32 R12, RZ, RZ, R8 ;  /* 0x000000ffff0c7224 */ /* 0x000fd800078e0008 */
[----:B------:R-:W-:Y:S05]  /*fbd0*/  @!P0 BRA `(.L_x_261) ;  /* 0x0000000000508947 */ /* 0x000fea0003800000 */
[----:B------:R-:W0:Y:S01]  /*fbe0*/  LDC R12, c[0x0][0x43c] ;  /* 0x00010f00ff0c7b82 */ /* 0x000e220000000800 */
[----:B------:R-:W-:Y:S01]  /*fbf0*/  IMAD.MOV.U32 R13, RZ, RZ, R8 ;  /* 0x000000ffff0d7224 */ /* 0x000fe200078e0008 */
[----:B------:R-:W-:Y:S01]  /*fc00*/  ULDC.64 UR4, c[0x0][0x428] ;  /* 0x00010a0000047ab9 */ /* 0x000fe20000000a00 */
[----:B------:R-:W-:Y:S01]  /*fc10*/  ULDC.64 UR6, c[0x0][0x208] ;  /* 0x0000820000067ab9 */ /* 0x000fe20000000a00 */
        /* <DEDUP_REMOVED lines=16> */
.L_x_261:
[----:B------:R-:W1:Y:S01]  /*fd20*/  S2R R2, SR_TID.X ;  /* 0x0000000000027919 */ /* 0x000e620000002100 */
[----:B------:R-:W-:Y:S01]  /*fd30*/  BSSY B2, `(.L_x_262) ;  /* 0x0000006000027945 */ /* 0x000fe20003800000 */
[----:B-1----:R-:W-:Y:S02]  /*fd40*/  LOP3.LUT R3, R2, 0x7f, RZ, 0xc0, !PT ;  /* 0x0000007f02037812 */ /* 0x002fe400078ec0ff */
[----:B------:R-:W-:Y:S02]  /*fd50*/  SHF.L.U32 R2, R0, 0x1f, RZ ;  /* 0x0000001f00027819 */ /* 0x000fe400000006ff */
[----:B------:R-:W-:Y:S02]  /*fd60*/  ISETP.NE.AND P2, PT, R3, RZ, PT ;  /* 0x000000ff0300720c */ /* 0x000fe40003f45270 */
[----:B------:R-:W1:Y:S02]  /*fd70*/  SYNCS.PHASECHK.TRANS64.TRYWAIT P0, [UR38+0x38848], R2 ;  /* 0x03884802ff0075a7 */ /* 0x000e640008000166 */
[----:B-1----:R-:W-:Y:S09]  /*fd80*/  @!P0 BRA `(.L_x_263) ;  /* 0x0000003400c88947 */ /* 0x002ff20003800000 */
.L_x_358:
[----:B------:R-:W-:Y:S05]  /*fd90*/  BSYNC B2 ;  /* 0x0000000000027941 */ /* 0x000fea0003800000 */
.L_x_262:
[----:B------:R-:W-:Y:S04]  /*fda0*/  BSSY B2, `(.L_x_264) ;  /* 0x0000007000027945 */ /* 0x000fe80003800000 */
[----:B------:R-:W-:Y:S05]  /*fdb0*/  @P2 BRA `(.L_x_265) ;  /* 0x0000000000142947 */ /* 0x000fea0003800000 */
[----:B------:R-:W-:Y:S01]  /*fdc0*/  ISETP.NE.AND P0, PT, R10, RZ, PT ;  /* 0x000000ff0a00720c */ /* 0x000fe20003f05270 */
[----:B-1----:R-:W-:-:S04]  /*fdd0*/  IMAD.MOV.U32 R3, RZ, RZ, 0x2000 ;  /* 0x00002000ff037424 */ /* 0x002fc800078e00ff */
[----:B------:R3:W-:Y:S08]  /*fde0*/  SYNCS.ARRIVE.TRANS64 RZ, [UR38+0x38838], R3 ;  /* 0x03883803ffff79a7 */ /* 0x0007f00008000026 */
[----:B---3--:R-:W-:Y:S05]  /*fdf0*/  @!P0 BRA `(.L_x_265) ;  /* 0x0000000000048947 */ /* 0x008fea0003800000 */
[----:B------:R-:W-:Y:S01]  /*fe00*/  BPT.TRAP 0x1 ;  /* 0x000000040000795c */ /* 0x000fe20000300000 */
.L_x_265:
[----:B------:R-:W-:Y:S05]  /*fe10*/  BSYNC B2 ;  /* 0x0000000000027941 */ /* 0x000fea0003800000 */
.L_x_264:
[----:B0-----:R-:W-:Y:S01]  /*fe20*/  IMAD.MOV.U32 R4, RZ, RZ, RZ ;  /* 0x000000ffff047224 */ /* 0x001fe200078e00ff */
        /* <DEDUP_REMOVED lines=10> */
.L_x_266:
        /* <DEDUP_REMOVED lines=10> */
.L_x_359:
[----:B------:R-:W-:Y:S05]  /*ff70*/  BSYNC B2 ;  /* 0x0000000000027941 */ /* 0x000fea0003800000 */
.L_x_267:
        /* <DEDUP_REMOVED lines=9> */
.L_x_270:
[----:B------:R-:W-:Y:S05]  /*10010*/  BSYNC B2 ;  /* 0x0000000000027941 */ /* 0x000fea0003800000 */
.L_x_269:
        /* <DEDUP_REMOVED lines=9> */
.L_x_271:
        /* <DEDUP_REMOVED lines=13> */
.L_x_272:
        /* <DEDUP_REMOVED lines=13> */
.L_x_273:
        /* <DEDUP_REMOVED lines=13> */
.L_x_274:
        /* <DEDUP_REMOVED lines=13> */
.L_x_275:
        /* <DEDUP_REMOVED lines=13> */
.L_x_276:
        /* <DEDUP_REMOVED lines=13> */
.L_x_277:
        /* <DEDUP_REMOVED lines=13> */
.L_x_278:
        /* <DEDUP_REMOVED lines=8> */
.L_x_260:
[----:B------:R-:W-:Y:S05]  /*106e0*/  BSYNC B1 ;  /* 0x0000000000017941 */ /* 0x000fea0003800000 */
.L_x_259:
[----:B------:R-:W-:Y:S01]  /*106f0*/  LOP3.LUT P3, RZ, R17, 0x2, RZ, 0xc0, !PT ;  /* 0x0000000211ff7812 */ /* 0x000fe2000786c0ff */
[----:B------:R-:W-:Y:S01]  /*10700*/  BSSY B1, `(.L_x_279) ;  /* 0x00000b7000017945 */ /* 0x000fe20003800000 */
[----:B------:R-:W-:-:S11]  /*10710*/  LOP3.LUT R0, R0, 0x1, RZ, 0x3c, !PT ;  /* 0x0000000100007812 */ /* 0x000fd600078e3cff */
[----:B------:R-:W-:Y:S05]  /*10720*/  @!P3 BRA `(.L_x_280) ;  /* 0x0000000800d0b947 */ /* 0x000fea0003800000 */
[----:B------:R-:W-:Y:S01]  /*10730*/  LOP3.LUT P3, RZ, R17, 0x1, RZ, 0xc0, !PT ;  /* 0x0000000111ff7812 */ /* 0x000fe2000786c0ff */
[----:B------:R-:W-:-:S12]  /*10740*/  VIADD R12, R8, 0xffffffff ;  /* 0xffffffff080c7836 */ /* 0x000fd80000000000 */
[----:B------:R-:W-:Y:S05]  /*10750*/  @!P3 BRA `(.L_x_281) ;  /* 0x000000000050b947 */ /* 0x000fea0003800000 */
[----:B--2---:R-:W0:Y:S01]  /*10760*/  LDC R14, c[0x0][0x43c] ;  /* 0x00010f00ff0e7b82 */ /* 0x004e220000000800 */
        /* <DEDUP_REMOVED lines=19> */
.L_x_281:
[----:B------:R-:W1:Y:S01]  /*108a0*/  S2R R2, SR_TID.X ;  /* 0x0000000000027919 */ /* 0x000e620000002100 */
[----:B------:R-:W-:Y:S01]  /*108b0*/  BSSY B2, `(.L_x_282) ;  /* 0x0000006000027945 */ /* 0x000fe20003800000 */
[----:B-1----:R-:W-:Y:S02]  /*108c0*/  LOP3.LUT R3, R2, 0x7f, RZ, 0xc0, !PT ;  /* 0x0000007f02037812 */ /* 0x002fe400078ec0ff */
[----:B------:R-:W-:Y:S02]  /*108d0*/  SHF.L.U32 R2, R0, 0x1f, RZ ;  /* 0x0000001f00027819 */ /* 0x000fe400000006ff */
[----:B------:R-:W-:Y:S02]  /*108e0*/  ISETP.NE.AND P2, PT, R3, RZ, PT ;  /* 0x000000ff0300720c */ /* 0x000fe40003f45270 */
[----:B------:R-:W1:Y:S02]  /*108f0*/  SYNCS.PHASECHK.TRANS64.TRYWAIT P0, [UR38+0x38840], R2 ;  /* 0x03884002ff0075a7 */ /* 0x000e640008000166 */
[----:B-1----:R-:W-:Y:S09]  /*10900*/  @!P0 BRA `(.L_x_283) ;  /* 0x0000002c00188947 */ /* 0x002ff20003800000 */
.L_x_360:
[----:B------:R-:W-:Y:S05]  /*10910*/  BSYNC B2 ;  /* 0x0000000000027941 */ /* 0x000fea0003800000 */
.L_x_282:
[----:B------:R-:W-:Y:S04]  /*10920*/  BSSY B2, `(.L_x_284) ;  /* 0x0000007000027945 */ /* 0x000fe80003800000 */
[----:B------:R-:W-:Y:S05]  /*10930*/  @P2 BRA `(.L_x_285) ;  /* 0x0000000000142947 */ /* 0x000fea0003800000 */
[----:B------:R-:W-:Y:S01]  /*10940*/  ISETP.NE.AND P0, PT, R10, RZ, PT ;  /* 0x000000ff0a00720c */ /* 0x000fe20003f05270 */
[----:B-1----:R-:W-:-:S04]  /*10950*/  IMAD.MOV.U32 R3, RZ, RZ, 0x2000 ;  /* 0x00002000ff037424 */ /* 0x002fc800078e00ff */
[----:B------:R3:W-:Y:S08]  /*10960*/  SYNCS.ARRIVE.TRANS64 RZ, [UR38+0x38830], R3 ;  /* 0x03883003ffff79a7 */ /* 0x0007f00008000026 */
[----:B---3--:R-:W-:Y:S05]  /*10970*/  @!P0 BRA `(.L_x_285) ;  /* 0x0000000000048947 */ /* 0x008fea0003800000 */
[----:B------:R-:W-:Y:S01]  /*10980*/  BPT.TRAP 0x1 ;  /* 0x000000040000795c */ /* 0x000fe20000300000 */
.L_x_285:
[----:B------:R-:W-:Y:S05]  /*10990*/  BSYNC B2 ;  /* 0x0000000000027941 */ /* 0x000fea0003800000 */
.L_x_284:
        /* <DEDUP_REMOVED lines=11> */
.L_x_286:
        /* <DEDUP_REMOVED lines=11> */
.L_x_361:
[----:B------:R-:W-:Y:S05]  /*10b00*/  BSYNC B2 ;  /* 0x0000000000027941 */ /* 0x000fea0003800000 */
.L_x_287:
        /* <DEDUP_REMOVED lines=9> */
.L_x_290:
[----:B------:R-:W-:Y:S05]  /*10ba0*/  BSYNC B2 ;  /* 0x0000000000027941 */ /* 0x000fea0003800000 */
.L_x_289:
        /* <DEDUP_REMOVED lines=9> */
.L_x_291:
        /* <DEDUP_REMOVED lines=13> */
.L_x_292:
        /* <DEDUP_REMOVED lines=13> */
.L_x_293:
        /* <DEDUP_REMOVED lines=13> */
.L_x_294:
        /* <DEDUP_REMOVED lines=13> */
.L_x_295:
        /* <DEDUP_REMOVED lines=13> */
.L_x_296:
        /* <DEDUP_REMOVED lines=13> */
.L_x_297:
        /* <DEDUP_REMOVED lines=13> */
.L_x_298:
        /* <DEDUP_REMOVED lines=8> */
.L_x_280:
[----:B------:R-:W-:Y:S05]  /*11270*/  BSYNC B1 ;  /* 0x0000000000017941 */ /* 0x000fea0003800000 */
.L_x_279:
[----:B------:R-:W-:Y:S01]  /*11280*/  VIADD R8, R8, 0xfffffffe ;  /* 0xfffffffe08087836 */ /* 0x000fe20000000000 */
[----:B------:R-:W-:Y:S06]  /*11290*/  @P1 BRA `(.L_x_299) ;  /* 0xffffffe800301947 */ /* 0x000fec000383ffff */
[----:B------:R-:W-:Y:S05]  /*112a0*/  BSYNC B0 ;  /* 0x0000000000007941 */ /* 0x000fea0003800000 */
.L_x_258:
[----:B------:R-:W-:-:S13]  /*112b0*/  ISETP.NE.AND P0, PT, R11, RZ, PT ;  /* 0x000000ff0b00720c */ /* 0x000fda0003f05270 */
[----:B------:R-:W-:Y:S05]  /*112c0*/  @!P0 BRA `(.L_x_227) ;  /* 0x0000000800e48947 */ /* 0x000fea0003800000 */
[----:B------:R-:W-:Y:S01]  /*112d0*/  LOP3.LUT P1, RZ, R17, 0x2, RZ, 0xc0, !PT ;  /* 0x0000000211ff7812 */ /* 0x000fe2000782c0ff */
[----:B------:R-:W-:-:S12]  /*112e0*/  BSSY B0, `(.L_x_300) ;  /* 0x00000b4000007945 */ /* 0x000fd80003800000 */
[----:B------:R-:W-:Y:S05]  /*112f0*/  @!P1 BRA `(.L_x_301) ;  /* 0x0000000800c89947 */ /* 0x000fea0003800000 */
[----:B------:R-:W-:-:S13]  /*11300*/  LOP3.LUT P1, RZ, R17, 0x1, RZ, 0xc0, !PT ;  /* 0x0000000111ff7812 */ /* 0x000fda000782c0ff */
[----:B------:R-:W-:Y:S05]  /*11310*/  @!P1 BRA `(.L_x_302) ;  /* 0x00000000004c9947 */ /* 0x000fea0003800000 */
[----:B------:R-:W0:Y:S01]  /*11320*/  LDC R5, c[0x0][0x43c] ;  /* 0x00010f00ff057b82 */ /* 0x000e220000000800 */
[----:B------:R-:W-:Y:S01]  /*11330*/  ULDC.64 UR4, c[0x0][0x428] ;  /* 0x00010a0000047ab9 */ /* 0x000fe20000000a00 */
[----:B------:R-:W-:Y:S01]  /*11340*/  ULDC.64 UR6, c[0x0][0x208] ;  /* 0x0000820000067ab9 */ /* 0x000fe20000000a00 */
[----:B------:R-:W-:-:S04]  /*11350*/  IMAD R19, R19, UR4, RZ ;  /* 0x0000000413137c24 */ /* 0x000fc8000f8e02ff */
[----:B------:R-:W-:Y:S01]  /*11360*/  IMAD R7, R18, UR5, R19 ;  /* 0x0000000512077c24 */ /* 0x000fe2000f8e0213 */
[----:B0-----:R-:W-:-:S13]  /*11370*/  ISETP.NE.AND P0, PT, R5, 0x1, PT ;  /* 0x000000010500780c */ /* 0x001fda0003f05270 */
[----:B------:R-:W0:Y:S02]  /*11380*/  @P0 LDC.64 R2, c[0x0][0x440] ;  /* 0x00011000ff020b82 */ /* 0x000e240000000a00 */
[----:B0-----:R-:W-:-:S04]  /*11390*/  @P0 IMAD.HI.U32 R4, R8, R2, RZ ;  /* 0x0000000208040227 */ /* 0x001fc800078e00ff */
[----:B------:R-:W-:Y:S01]  /*113a0*/  IMAD.MOV.U32 R2, RZ, RZ, R8 ;  /* 0x000000ffff027224 */ /* 0x000fe200078e0008 */
[----:B------:R-:W-:-:S04]  /*113b0*/  @P0 SHF.R.U32.HI R2, RZ, R3, R4 ;  /* 0x00000003ff020219 */ /* 0x000fc80000011604 */
[----:B------:R-:W-:-:S03]  /*113c0*/  SHF.R.S32.HI R3, RZ, 0x1f, R2 ;  /* 0x0000001fff037819 */ /* 0x000fc60000011402 */
        /* <DEDUP_REMOVED lines=8> */
.L_x_302:
[----:B------:R-:W1:Y:S01]  /*11450*/  S2R R2, SR_TID.X ;  /* 0x0000000000027919 */ /* 0x000e620000002100 */
[----:B------:R-:W-:Y:S01]  /*11460*/  BSSY B1, `(.L_x_303) ;  /* 0x0000006000017945 */ /* 0x000fe20003800000 */
[----:B-1----:R-:W-:Y:S02]  /*11470*/  LOP3.LUT R3, R2, 0x7f, RZ, 0xc0, !PT ;  /* 0x0000007f02037812 */ /* 0x002fe400078ec0ff */
[----:B------:R-:W-:Y:S02]  /*11480*/  SHF.L.U32 R2, R0, 0x1f, RZ ;  /* 0x0000001f00027819 */ /* 0x000fe400000006ff */
[----:B------:R-:W-:Y:S02]  /*11490*/  ISETP.NE.AND P1, PT, R3, RZ, PT ;  /* 0x000000ff0300720c */ /* 0x000fe40003f25270 */
[----:B------:R-:W1:Y:S02]  /*114a0*/  SYNCS.PHASECHK.TRANS64.TRYWAIT P0, [UR38+0x38848], R2 ;  /* 0x03884802ff0075a7 */ /* 0x000e640008000166 */
[----:B-1----:R-:W-:Y:S09]  /*114b0*/  @!P0 BRA `(.L_x_304) ;  /* 0x00000020005c8947 */ /* 0x002ff20003800000 */
.L_x_362:
[----:B------:R-:W-:Y:S05]  /*114c0*/  BSYNC B1 ;  /* 0x0000000000017941 */ /* 0x000fea0003800000 */
.L_x_303:
[----:B------:R-:W-:Y:S04]  /*114d0*/  BSSY B1, `(.L_x_305) ;  /* 0x0000007000017945 */ /* 0x000fe80003800000 */
[----:B------:R-:W-:Y:S05]  /*114e0*/  @P1 BRA `(.L_x_306) ;  /* 0x0000000000141947 */ /* 0x000fea0003800000 */
[----:B------:R-:W-:Y:S01]  /*114f0*/  ISETP.NE.AND P0, PT, R10, RZ, PT ;  /* 0x000000ff0a00720c */ /* 0x000fe20003f05270 */
[----:B-1----:R-:W-:-:S04]  /*11500*/  IMAD.MOV.U32 R3, RZ, RZ, 0x2000 ;  /* 0x00002000ff037424 */ /* 0x002fc800078e00ff */
[----:B------:R3:W-:Y:S08]  /*11510*/  SYNCS.ARRIVE.TRANS64 RZ, [UR38+0x38838], R3 ;  /* 0x03883803ffff79a7 */ /* 0x0007f00008000026 */
[----:B---3--:R-:W-:Y:S05]  /*11520*/  @!P0 BRA `(.L_x_306) ;  /* 0x0000000000048947 */ /* 0x008fea0003800000 */
[----:B------:R-:W-:Y:S01]  /*11530*/  BPT.TRAP 0x1 ;  /* 0x000000040000795c */ /* 0x000fe20000300000 */
.L_x_306:
[----:B------:R-:W-:Y:S05]  /*11540*/  BSYNC B1 ;  /* 0x0000000000017941 */ /* 0x000fea0003800000 */
.L_x_305:
        /* <DEDUP_REMOVED lines=11> */
.L_x_307:
        /* <DEDUP_REMOVED lines=11> */
.L_x_363:
[----:B------:R-:W-:Y:S05]  /*116b0*/  BSYNC B1 ;  /* 0x0000000000017941 */ /* 0x000fea0003800000 */
.L_x_308:
[----:B------:R-:W-:Y:S01]  /*116c0*/  BSSY B1, `(.L_x_310) ;  /* 0x0000009000017945 */ /* 0x000fe20003800000 */
[----:B-1----:R-:W-:Y:S02]  /*116d0*/  IMAD.MOV.U32 R2, RZ, RZ, 0x0 ;  /* 0x00000000ff027424 */ /* 0x002fe400078e00ff */
[----:B------:R-:W-:Y:S01]  /*116e0*/  IMAD.MOV.U32 R3, RZ, RZ, 0x14f00000 ;  /* 0x14f00000ff037424 */ /* 0x000fe200078e00ff */
[----:B------:R-:W-:Y:S06]  /*116f0*/  @P1 BRA `(.L_x_311) ;  /* 0x0000000000141947 */ /* 0x000fec0003800000 */
[----:B------:R-:W-:Y:S01]  /*11700*/  ISETP.NE.AND P0, PT, R10, RZ, PT ;  /* 0x000000ff0a00720c */ /* 0x000fe20003f05270 */
[----:B------:R-:W-:-:S04]  /*11710*/  IMAD.MOV.U32 R5, RZ, RZ, 0x10000 ;  /* 0x00010000ff057424 */ /* 0x000fc800078e00ff */
[----:B------:R1:W-:Y:S08]  /*11720*/  SYNCS.ARRIVE.TRANS64 RZ, [UR38+0x38858], R5 ;  /* 0x03885805ffff79a7 */ /* 0x0003f00008000026 */
[----:B-1----:R-:W-:Y:S05]  /*11730*/  @!P0 BRA `(.L_x_311) ;  /* 0x0000000000048947 */ /* 0x002fea0003800000 */
[----:B------:R-:W-:Y:S01]  /*11740*/  BPT.TRAP 0x1 ;  /* 0x000000040000795c */ /* 0x000fe20000300000 */
.L_x_311:
[----:B------:R-:W-:Y:S05]  /*11750*/  BSYNC B1 ;  /* 0x0000000000017941 */ /* 0x000fea0003800000 */
.L_x_310:
        /* <DEDUP_REMOVED lines=9> */
.L_x_312:
        /* <DEDUP_REMOVED lines=8> */
[----:B------:R-:W-:Y:S01]  /*11870*/  R2UR UR6, R2 ;  /* 0x00000000020672ca */ /* 0x000fe200000e0000 */
[----:B------:R-:W-:Y:S01]  /*11880*/  UIADD3 UR8, UR38, 0x12400, URZ ;  /* 0x0001240026087890 */ /* 0x000fe2000fffe03f */
[----:B------:R-:W-:Y:S01]  /*11890*/  R2UR UR7, R3 ;  /* 0x00000000030772ca */ /* 0x000fe200000e0000 */
[----:B------:R-:W-:Y:S01]  /*118a0*/  UMOV UR10, 0x40 ;  /* 0x00000040000a7882 */ /* 0x000fe20000000000 */
[----:B------:R-:W-:-:S13]  /*118b0*/  PLOP3.LUT P0, PT, PT, PT, PT, 0x80, 0x0 ;  /* 0x000000000000781c */ /* 0x000fda0003f0f070 */
.L_x_313:
        /* <DEDUP_REMOVED lines=13> */
.L_x_314:
        /* <DEDUP_REMOVED lines=13> */
.L_x_315:
        /* <DEDUP_REMOVED lines=13> */
.L_x_316:
        /* <DEDUP_REMOVED lines=13> */
.L_x_317:
        /* <DEDUP_REMOVED lines=13> */
.L_x_318:
        /* <DEDUP_REMOVED lines=13> */
.L_x_319:
        /* <DEDUP_REMOVED lines=8> */
.L_x_301:
[----:B------:R-:W-:Y:S05]  /*11e20*/  BSYNC B0 ;  /* 0x0000000000007941 */ /* 0x000fea0003800000 */
.L_x_300:
[----:B------:R-:W-:Y:S01]  /*11e30*/  LOP3.LUT R0, R0, 0x1, RZ, 0x3c, !PT ;  /* 0x0000000100007812 */ /* 0x000fe200078e3cff */
[----:B------:R-:W-:Y:S02]  /*11e40*/  IMAD.MOV.U32 R6, RZ, RZ, RZ ;  /* 0x000000ffff067224 */ /* 0x000fe400078e00ff */
[----:B------:R-:W-:-:S07]  /*11e50*/  IMAD.MOV.U32 R9, RZ, RZ, RZ ;  /* 0x000000ffff097224 */ /* 0x000fce00078e00ff */
.L_x_227:
[----:B------:R-:W1:Y:S01]  /*11e60*/  S2R R3, SR_CgaCtaId ;  /* 0x0000000000037919 */ /* 0x000e620000008800 */
[----:B------:R-:W-:Y:S02]  /*11e70*/  MOV R2, 0x400 ;  /* 0x0000040000027802 */ /* 0x000fe40000000f00 */
[----:B------:R-:W-:Y:S02]  /*11e80*/  SHF.L.U32 R9, R9, 0x1f, RZ ;  /* 0x0000001f09097819 */ /* 0x000fe400000006ff */
[----:B-1----:R-:W-:-:S04]  /*11e90*/  LEA R2, R3, R2, 0x18 ;  /* 0x0000000203027211 */ /* 0x002fc800078ec0ff */
[----:B------:R-:W1:Y:S02]  /*11ea0*/  SYNCS.PHASECHK.TRANS64.TRYWAIT P0, [R2+URZ+0x38820], R9 ;  /* 0x03882009020075a7 */ /* 0x000e64000800017f */
[----:B-1----:R-:W-:Y:S05]  /*11eb0*/  @!P0 BRA `(.L_x_320) ;  /* 0x00000018000c8947 */ /* 0x002fea0003800000 */
.L_x_364:
[----:B------:R-:W-:-:S03]  /*11ec0*/  UMOV UR4, 0xffffffff ;  /* 0xffffffff00047882 */ /* 0x000fc60000000000 */
[----:B------:R-:W-:Y:S05]  /*11ed0*/  BRA.DIV UR4, `(.L_x_321) ;  /* 0x0000001a04187947 */ /* 0x000fea000b800000 */
[----:B------:R-:W3:Y:S02]  /*11ee0*/  S2R R3, SR_TID.X ;  /* 0x0000000000037919 */ /* 0x000ee40000002100 */
[----:B---3--:R-:W-:-:S04]  /*11ef0*/  SHF.R.U32.HI R3, RZ, 0x5, R3 ;  /* 0x00000005ff037819 */ /* 0x008fc80000011603 */
[----:B------:R-:W-:-:S05]  /*11f00*/  LOP3.LUT R3, R3, 0x3, RZ, 0xc0, !PT ;  /* 0x0000000303037812 */ /* 0x000fca00078ec0ff */
[----:B--2---:R2:W3:Y:S02]  /*11f10*/  SHFL.IDX PT, R14, R3, RZ, 0x1f ;  /* 0x00001fff030e7589 */ /* 0x0044e400000e0000 */
.L_x_367:
[----:B---3--:R-:W-:-:S13]  /*11f20*/  ISETP.NE.AND P0, PT, R14, RZ, PT ;  /* 0x000000ff0e00720c */ /* 0x008fda0003f05270 */
[----:B------:R-:W-:Y:S05]  /*11f30*/  @P0 BRA `(.L_x_193) ;  /* 0x0000000000900947 */ /* 0x000fea0003800000 */
[----:B------:R-:W-:-:S03]  /*11f40*/  UMOV UR4, 0xffffffff ;  /* 0xffffffff00047882 */ /* 0x000fc60000000000 */
[----:B------:R-:W-:Y:S05]  /*11f50*/  BRA.DIV UR4, `(.L_x_322) ;  /* 0x0000001a042c7947 */ /* 0x000fea000b800000 */
[----:B------:R-:W-:-:S13]  /*11f60*/  ELECT P6, URZ, PT ;  /* 0x00000000003f782f */ /* 0x000fda00038c0000 */
.L_x_370:
[----:B------:R-:W-:Y:S05]  /*11f70*/  @!P6 BRA `(.L_x_193) ;  /* 0x000000000080e947 */ /* 0x000fea0003800000 */
[----:B--2---:R-:W2:Y:S02]  /*11f80*/  LDL R3, [R1+0x28] ;  /* 0x0000280001037983 */ /* 0x004ea40000100800 */
[----:B--2---:R-:W-:-:S13]  /*11f90*/  R2UR UR4, R3 ;  /* 0x00000000030472ca */ /* 0x004fda00000e0000 */
[----:B------:R-:W-:-:S06]  /*11fa0*/  ULOP3.LUT UR4, UR4, 0x2, URZ, 0xfc, !UPT ;  /* 0x0000000204047892 */ /* 0x000fcc000f8efc3f */
[----:B------:R-:W-:-:S05]  /*11fb0*/  IMAD.U32 R3, RZ, RZ, UR4 ;  /* 0x00000004ff037e24 */ /* 0x000fca000f8e00ff */
[----:B------:R-:W-:-:S13]  /*11fc0*/  ISETP.NE.AND P2, PT, R3, 0x3, PT ;  /* 0x000000030300780c */ /* 0x000fda0003f45270 */
[----:B------:R-:W-:Y:S05]  /*11fd0*/  @!P2 BRA `(.L_x_323) ;  /* 0x000000000004a947 */ /* 0x000fea0003800000 */
[----:B------:R-:W-:Y:S01]  /*11fe0*/  BPT.TRAP 0x1 ;  /* 0x000000040000795c */ /* 0x000fe20000300000 */
.L_x_323:
[----:B------:R-:W-:Y:S01]  /*11ff0*/  VIADD R8, R2, 0x38840 ;  /* 0x0003884002087836 */ /* 0x000fe20000000000 */
[----:B------:R-:W-:Y:S01]  /*12000*/  SHF.L.U32 R4, R0, 0x1f, RZ ;  /* 0x0000001f00047819 */ /* 0x000fe200000006ff */
[C---:B------:R-:W-:Y:S02]  /*12010*/  VIADD R3, R6.reuse, 0x1 ;  /* 0x0000000106037836 */ /* 0x040fe40000000000 */
[----:B------:R-:W-:-:S03]  /*12020*/  IMAD R7, R6, 0x8, R8 ;  /* 0x0000000806077824 */ /* 0x000fc600078e0208 */
[C---:B------:R-:W-:Y:S01]  /*12030*/  ISETP.NE.AND P1, PT, R3.reuse, 0x2, PT ;  /* 0x000000020300780c */ /* 0x040fe20003f25270 */
[----:B------:R-:W2:Y:S03]  /*12040*/  SYNCS.PHASECHK.TRANS64.TRYWAIT P0, [R7+URZ], R4 ;  /* 0x00000004070075a7 */ /* 0x000ea6000800017f */
[----:B------:R-:W-:Y:S02]  /*12050*/  SEL R5, RZ, 0x1, P1 ;  /* 0x00000001ff057807 */ /* 0x000fe40000800000 */
[----:B------:R-:W-:Y:S02]  /*12060*/  SEL R3, R3, RZ, P1 ;  /* 0x000000ff03037207 */ /* 0x000fe40000800000 */
[----:B------:R-:W-:-:S03]  /*12070*/  LOP3.LUT R0, R0, R5, RZ, 0x3c, !PT ;  /* 0x0000000500007212 */ /* 0x000fc600078e3cff */
[----:B------:R-:W-:Y:S01]  /*12080*/  IMAD R5, R3, 0x8, R8 ;  /* 0x0000000803057824 */ /* 0x000fe200078e0208 */
[----:B------:R-:W-:Y:S01]  /*12090*/  SHF.L.U32 R0, R0, 0x1f, RZ ;  /* 0x0000001f00007819 */ /* 0x000fe200000006ff */
[----:B--2---:R-:W-:Y:S06]  /*120a0*/  @!P0 BRA `(.L_x_324) ;  /* 0x0000001400f88947 */ /* 0x004fec0003800000 */
.L_x_371:
[----:B------:R-:W3:Y:S02]  /*120b0*/  SYNCS.PHASECHK.TRANS64.TRYWAIT P0, [R5+URZ], R0 ;  /* 0x00000000050075a7 */ /* 0x000ee4000800017f */
[----:B---3--:R-:W-:Y:S05]  /*120c0*/  @!P0 BRA `(.L_x_325) ;  /* 0x0000001800048947 */ /* 0x008fea0003800000 */
.L_x_372:
[----:B------:R-:W-:Y:S05]  /*120d0*/  @!P2 BRA `(.L_x_326) ;  /* 0x000000000004a947 */ /* 0x000fea0003800000 */
[----:B------:R-:W-:Y:S01]  /*120e0*/  BPT.TRAP 0x1 ;  /* 0x000000040000795c */ /* 0x000fe20000300000 */
.L_x_326:
[----:B-1----:R-:W-:-:S04]  /*120f0*/  VIADD R2, R2, 0x38860 ;  /* 0x0003886002027836 */ /* 0x002fc80000000000 */
[----:B---3--:R-:W-:-:S04]  /*12100*/  IMAD R5, R6, 0x8, R2 ;  /* 0x0000000806057824 */ /* 0x008fc800078e0202 */
[----:B------:R-:W1:Y:S02]  /*12110*/  SYNCS.PHASECHK.TRANS64.TRYWAIT P0, [R5+URZ], R4 ;  /* 0x00000004050075a7 */ /* 0x000e64000800017f */
[----:B-1----:R-:W-:Y:S05]  /*12120*/  @!P0 BRA `(.L_x_327) ;  /* 0x0000001800008947 */ /* 0x002fea0003800000 */
.L_x_373:
[----:B------:R-:W-:-:S07]  /*12130*/  IMAD R3, R3, 0x8, R2 ;  /* 0x0000000803037824 */ /* 0x000fce00078e0202 */
.L_x_328:
[----:B---3--:R3:W4:Y:S02]  /*12140*/  SYNCS.PHASECHK.TRANS64.TRYWAIT P0, [R3+URZ], R0 ;  /* 0x00000000030075a7 */ /* 0x008724000800017f */
[----:B----4-:R-:W-:Y:S05]  /*12150*/  @!P0 NANOSLEEP.SYNCS 0x989680 ;  /* 0x009896800000895d */ /* 0x010fea0003900000 */
[----:B------:R-:W4:Y:S02]  /*12160*/  @!P0 SYNCS.PHASECHK.TRANS64 P0, [R3+URZ], R0 ;  /* 0x00000000030085a7 */ /* 0x000f24000800007f */
[----:B----4-:R-:W-:Y:S05]  /*12170*/  @!P0 BRA `(.L_x_328) ;  /* 0xfffffffc00f08947 */ /* 0x010fea000383ffff */
.L_x_193:
[----:B------:R-:W-:Y:S05]  /*12180*/  BSYNC B6 ;  /* 0x0000000000067941 */ /* 0x000fea0003800000 */
.L_x_190:
[----:B------:R-:W-:Y:S05]  /*12190*/  EXIT ;  /* 0x000000000000794d */ /* 0x000fea0003800000 */
.L_x_201:
[----:B0-----:R0:W1:Y:S02]  /*121a0*/  SYNCS.PHASECHK.TRANS64.TRYWAIT P0, [R184+URZ+0x38800], R7 ;  /* 0x03880007b80075a7 */ /* 0x001064000800017f */
[----:B-1----:R-:W-:Y:S05]  /*121b0*/  @!P0 NANOSLEEP.SYNCS 0x989680 ;  /* 0x009896800000895d */ /* 0x002fea0003900000 */
[----:B------:R-:W1:Y:S02]  /*121c0*/  @!P0 SYNCS.PHASECHK.TRANS64 P0, [R184+URZ+0x38800], R7 ;  /* 0x03880007b80085a7 */ /* 0x000e64000800007f */
[----:B-1----:R-:W-:Y:S05]  /*121d0*/  @!P0 BRA `(.L_x_201) ;  /* 0xfffffffc00f08947 */ /* 0x002fea000383ffff */
[----:B------:R-:W-:Y:S05]  /*121e0*/  BRA `(.L_x_329) ;  /* 0xffffff1000947947 */ /* 0x000fea000383ffff */
.L_x_205:
[----:B--2---:R2:W3:Y:S02]  /*121f0*/  SYNCS.PHASECHK.TRANS64.TRYWAIT P1, [R184+URZ+0x38830], R7 ;  /* 0x03883007b80075a7 */ /* 0x0044e4000802017f */
[----:B---3--:R-:W-:Y:S05]  /*12200*/  @!P1 NANOSLEEP.SYNCS 0x989680 ;  /* 0x009896800000995d */ /* 0x008fea0003900000 */
[----:B------:R-:W3:Y:S02]  /*12210*/  @!P1 SYNCS.PHASECHK.TRANS64 P1, [R184+URZ+0x38830], R7 ;  /* 0x03883007b80095a7 */ /* 0x000ee4000802007f */
[----:B---3--:R-:W-:Y:S05]  /*12220*/  @!P1 BRA `(.L_x_205) ;  /* 0xfffffffc00f09947 */ /* 0x008fea000383ffff */
[----:B------:R-:W-:Y:S05]  /*12230*/  BRA `(.L_x_204) ;  /* 0xffffff1000e07947 */ /* 0x000fea000383ffff */
.L_x_206:
[----:B---3--:R3:W4:Y:S02]  /*12240*/  SYNCS.PHASECHK.TRANS64.TRYWAIT P1, [R184+URZ+0x38810], R7 ;  /* 0x03881007b80075a7 */ /* 0x008724000802017f */
[----:B----4-:R-:W-:Y:S05]  /*12250*/  @!P1 NANOSLEEP.SYNCS 0x989680 ;  /* 0x009896800000995d */ /* 0x010fea0003900000 */
[----:B------:R-:W4:Y:S02]  /*12260*/  @!P1 SYNCS.PHASECHK.TRANS64 P1, [R184+URZ+0x38810], R7 ;  /* 0x03881007b80095a7 */ /* 0x000f24000802007f */
[----:B----4-:R-:W-:Y:S05]  /*12270*/  @!P1 BRA `(.L_x_206) ;  /* 0xfffffffc00f09947 */ /* 0x010fea000383ffff */
[----:B------:R-:W-:Y:S05]  /*12280*/  BRA `(.L_x_330) ;  /* 0xffffff1400d07947 */ /* 0x000fea000383ffff */
.L_x_210:
[----:B------:R0:W0:Y:S02]  /*12290*/  SYNCS.PHASECHK.TRANS64.TRYWAIT P1, [R184+URZ+0x38850], R7 ;  /* 0x03885007b80075a7 */ /* 0x000024000802017f */
[----:B0-----:R-:W-:Y:S05]  /*122a0*/  @!P1 NANOSLEEP.SYNCS 0x989680 ;  /* 0x009896800000995d */ /* 0x001fea0003900000 */
[----:B------:R-:W0:Y:S02]  /*122b0*/  @!P1 SYNCS.PHASECHK.TRANS64 P1, [R184+URZ+0x38850], R7 ;  /* 0x03885007b80095a7 */ /* 0x000e24000802007f */
[----:B0-----:R-:W-:Y:S05]  /*122c0*/  @!P1 BRA `(.L_x_210) ;  /* 0xfffffffc00f09947 */ /* 0x001fea000383ffff */
[----:B------:R-:W-:Y:S05]  /*122d0*/  BRA `(.L_x_209) ;  /* 0xffffff1400fc7947 */ /* 0x000fea000383ffff */
.L_x_215:
[----:B-1----:R1:W2:Y:S02]  /*122e0*/  SYNCS.PHASECHK.TRANS64.TRYWAIT P3, [R195+URZ+0x38830], R200 ;  /* 0x038830c8c30075a7 */ /* 0x0022a4000806017f */
[----:B--2---:R-:W-:Y:S05]  /*122f0*/  @!P3 NANOSLEEP.SYNCS 0x989680 ;  /* 0x009896800000b95d */ /* 0x004fea0003900000 */
[----:B------:R-:W2:Y:S02]  /*12300*/  @!P3 SYNCS.PHASECHK.TRANS64 P3, [R195+URZ+0x38830], R200 ;  /* 0x038830c8c300b5a7 */ /* 0x000ea4000806007f */
[----:B--2---:R-:W-:Y:S05]  /*12310*/  @!P3 BRA `(.L_x_215) ;  /* 0xfffffffc00f0b947 */ /* 0x004fea000383ffff */
[----:B------:R-:W-:Y:S05]  /*12320*/  BRA `(.L_x_214) ;  /* 0xffffff4400347947 */ /* 0x000fea000383ffff */
.L_x_219:
[----:B---3--:R3:W4:Y:S02]  /*12330*/  SYNCS.PHASECHK.TRANS64.TRYWAIT P3, [R195+URZ+0x38850], R200 ;  /* 0x038850c8c30075a7 */ /* 0x008724000806017f */
[----:B----4-:R-:W-:Y:S05]  /*12340*/  @!P3 NANOSLEEP.SYNCS 0x989680 ;  /* 0x009896800000b95d */ /* 0x010fea0003900000 */
[----:B------:R-:W4:Y:S02]  /*12350*/  @!P3 SYNCS.PHASECHK.TRANS64 P3, [R195+URZ+0x38850], R200 ;  /* 0x038850c8c300b5a7 */ /* 0x000f24000806007f */
[----:B----4-:R-:W-:Y:S05]  /*12360*/  @!P3 BRA `(.L_x_219) ;  /* 0xfffffffc00f0b947 */ /* 0x010fea000383ffff */
[----:B------:R-:W-:Y:S05]  /*12370*/  BRA `(.L_x_218) ;  /* 0xffffff4400fc7947 */ /* 0x000fea000383ffff */
.L_x_232:
[----:B------:R-:W-:Y:S02]  /*12380*/  IMAD.MOV.U32 R13, RZ, RZ, R6 ;  /* 0x000000ffff0d7224 */ /* 0x000fe400078e0006 */
[----:B------:R-:W-:Y:S02]  /*12390*/  IMAD.MOV.U32 R12, RZ, RZ, RZ ;  /* 0x000000ffff0c7224 */ /* 0x000fe400078e00ff */
[----:B------:R-:W-:Y:S02]  /*123a0*/  IMAD.MOV.U32 R11, RZ, RZ, 0x1f ;  /* 0x0000001fff0b7424 */ /* 0x000fe400078e00ff */
[----:B------:R-:W-:-:S07]  /*123b0*/  IMAD.MOV.U32 R15, RZ, RZ, -0x1 ;  /* 0xffffffffff0f7424 */ /* 0x000fce00078e00ff */
[----:B------:R-:W-:Y:S05]  /*123c0*/  WARPSYNC.COLLECTIVE R15, `(.L_x_331) ;  /* 0x000000000f087348 */ /* 0x000fea0003c00000 */
[----:B------:R0:W1:Y:S02]  /*123d0*/  SHFL.IDX P6, R14, R13, R12, R11 ;  /* 0x0000000c0d0e7389 */ /* 0x00006400000c000b */
[----:B01----:R-:W-:Y:S01]  /*123e0*/  ENDCOLLECTIVE ;  /* 0x000000000000791b */ /* 0x003fe20003800000 */
.L_x_331:
[----:B------:R-:W-:Y:S05]  /*123f0*/  BRA `(.L_x_332) ;  /* 0xffffffb000447947 */ /* 0x000fea000383ffff */
.L_x_234:
[----:B------:R-:W-:Y:S01]  /*12400*/  BSSY B0, `(.L_x_333) ;  /* 0x0000006000007945 */ /* 0x000fe20003800000 */
[----:B------:R-:W-:-:S07]  /*12410*/  IMAD.MOV.U32 R15, RZ, RZ, -0x1 ;  /* 0xffffffffff0f7424 */ /* 0x000fce00078e00ff */
[----:B0-----:R-:W-:Y:S05]  /*12420*/  WARPSYNC.COLLECTIVE R15, `(.L_x_334) ;  /* 0x000000000f0c7348 */ /* 0x001fea0003c00000 */
[----:B------:R-:W-:Y:S02]  /*12430*/  ELECT P6, UR62, PT ;  /* 0x00000000003e782f */ /* 0x000fe400038c0000 */
[----:B------:R-:W-:Y:S01]  /*12440*/  MOV R14, UR62 ;  /* 0x0000003e000e7c02 */ /* 0x000fe20008000f00 */
[----:B0-----:R-:W-:Y:S10]  /*12450*/  ENDCOLLECTIVE ;  /* 0x000000000000791b */ /* 0x001ff40003800000 */
.L_x_334:
[----:B------:R-:W-:Y:S05]  /*12460*/  BSYNC B0 ;  /* 0x0000000000007941 */ /* 0x000fea0003800000 */
.L_x_333:
[----:B------:R-:W-:Y:S05]  /*12470*/  BRA `(.L_x_335) ;  /* 0xffffffb000487947 */ /* 0x000fea000383ffff */
.L_x_236:
[----:B-1----:R-:W-:-:S04]  /*12480*/  IMAD.U32 R3, RZ, RZ, UR38 ;  /* 0x00000026ff037e24 */ /* 0x002fc8000f8e00ff */
[----:B------:R1:W2:Y:S03]  /*12490*/  SYNCS.PHASECHK.TRANS64.TRYWAIT P0, [R3+URZ+0x38840], R0 ;  /* 0x03884000030075a7 */ /* 0x0002a6000800017f */
[----:B--2---:R-:W-:Y:S05]  /*124a0*/  @!P0 NANOSLEEP.SYNCS 0x989680 ;  /* 0x009896800000895d */ /* 0x004fea0003900000 */
[----:B------:R-:W2:Y:S02]  /*124b0*/  @!P0 SYNCS.PHASECHK.TRANS64 P0, [R3+URZ+0x38840], R0 ;  /* 0x03884000030085a7 */ /* 0x000ea4000800007f */
[----:B--2---:R-:W-:Y:S05]  /*124c0*/  @!P0 BRA `(.L_x_236) ;  /* 0xfffffffc00ec8947 */ /* 0x004fea000383ffff */
[----:B------:R-:W-:Y:S05]  /*124d0*/  BRA `(.L_x_336) ;  /* 0xffffffb000ac7947 */ /* 0x000fea000383ffff */
.L_x_239:
[----:B------:R-:W-:Y:S02]  /*124e0*/  IMAD R6, R12, 0x40, R6 ;  /* 0x000000400c067824 */ /* 0x000fe400078e0206 */
[----:B------:R-:W-:Y:S02]  /*124f0*/  IMAD.MOV.U32 R13, RZ, RZ, R3 ;  /* 0x000000ffff0d7224 */ /* 0x000fe400078e0003 */
[----:B------:R-:W-:Y:S01]  /*12500*/  IMAD.MOV.U32 R12, RZ, RZ, RZ ;  /* 0x000000ffff0c7224 */ /* 0x000fe200078e00ff */
[----:B------:R0:W-:Y:S01]  /*12510*/  STL [R1+0x4], R6 ;  /* 0x0000040601007387 */ /* 0x0001e20000100800 */
[----:B------:R-:W-:Y:S02]  /*12520*/  IMAD.MOV.U32 R11, RZ, RZ, 0x181f ;  /* 0x0000181fff0b7424 */ /* 0x000fe400078e00ff */
[----:B------:R-:W-:-:S07]  /*12530*/  IMAD.MOV.U32 R15, RZ, RZ, -0x1 ;  /* 0xffffffffff0f7424 */ /* 0x000fce00078e00ff */
[----:B0-----:R-:W-:Y:S05]  /*12540*/  WARPSYNC.COLLECTIVE R15, `(.L_x_337) ;  /* 0x000000000f087348 */ /* 0x001fea0003c00000 */
[----:B------:R1:W2:Y:S02]  /*12550*/  SHFL.IDX P6, R14, R13, R12, R11 ;  /* 0x0000000c0d0e7389 */ /* 0x0002a400000c000b */
[----:B012---:R-:W-:Y:S01]  /*12560*/  ENDCOLLECTIVE ;  /* 0x000000000000791b */ /* 0x007fe20003800000 */
.L_x_337:
[----:B------:R-:W-:Y:S02]  /*12570*/  IMAD.MOV.U32 R13, RZ, RZ, R0 ;  /* 0x000000ffff0d7224 */ /* 0x000fe400078e0000 */
[----:B------:R-:W-:-:S07]  /*12580*/  IMAD.MOV.U32 R4, RZ, RZ, R14 ;  /* 0x000000ffff047224 */ /* 0x000fce00078e000e */
[----:B------:R-:W-:Y:S05]  /*12590*/  WARPSYNC.COLLECTIVE R15, `(.L_x_338) ;  /* 0x000000000f087348 */ /* 0x000fea0003c00000 */
[----:B------:R0:W1:Y:S02]  /*125a0*/  SHFL.IDX P6, R14, R13, R12, R11 ;  /* 0x0000000c0d0e7389 */ /* 0x00006400000c000b */
[----:B01----:R-:W-:Y:S01]  /*125b0*/  ENDCOLLECTIVE ;  /* 0x000000000000791b */ /* 0x003fe20003800000 */
.L_x_338:
[----:B------:R-:W-:Y:S01]  /*125c0*/  ULDC UR4, c[0x0][0x288] ;  /* 0x0000a20000047ab9 */ /* 0x000fe20000000800 */
[----:B------:R-:W-:Y:S01]  /*125d0*/  ULDC.64 UR6, c[0x0][0x208] ;  /* 0x0000820000067ab9 */ /* 0x000fe20000000a00 */
[----:B------:R-:W-:-:S05]  /*125e0*/  IMAD R2, R7, UR4, RZ ;  /* 0x0000000407027c24 */ /* 0x000fca000f8e02ff */
[----:B------:R-:W-:Y:S01]  /*125f0*/  ISETP.GE.AND P1, PT, R6, R2, PT ;  /* 0x000000020600720c */ /* 0x000fe20003f26270 */
[----:B------:R-:W-:Y:S02]  /*12600*/  IMAD.MOV.U32 R13, RZ, RZ, R3 ;  /* 0x000000ffff0d7224 */ /* 0x000fe400078e0003 */
[----:B------:R-:W-:-:S10]  /*12610*/  IMAD.MOV.U32 R12, RZ, RZ, 0x1 ;  /* 0x00000001ff0c7424 */ /* 0x000fd400078e00ff */
[----:B------:R-:W-:Y:S02]  /*12620*/  @!P1 LEA R9, R8, UR38, 0x1 ;  /* 0x0000002608099c11 */ /* 0x000fe4000f8e08ff */
[----:B------:R-:W-:-:S05]  /*12630*/  @!P1 LEA R14, P2, R10, R14, 0x1 ;  /* 0x0000000e0a0e9211 */ /* 0x000fca00078408ff */
[----:B------:R-:W-:Y:S02]  /*12640*/  @!P1 IMAD.X R5, RZ, RZ, R4, P2 ;  /* 0x000000ffff059224 */ /* 0x000fe400010e0604 */
[----:B------:R-:W-:-:S05]  /*12650*/  @!P1 IMAD.MOV.U32 R4, RZ, RZ, R14 ;  /* 0x000000ffff049224 */ /* 0x000fca00078e000e */
[----:B------:R-:W-:Y:S01]  /*12660*/  @!PT LDS RZ, [RZ] ;  /* 0x00000000fffff984 */ /* 0x000fe20000000800 */
[----:B------:R-:W-:Y:S01]  /*12670*/  @!PT LDS RZ, [RZ] ;  /* 0x00000000fffff984 */ /* 0x000fe20000000800 */
[----:B------:R-:W-:Y:S01]  /*12680*/  @!PT LDS RZ, [RZ] ;  /* 0x00000000fffff984 */ /* 0x000fe20000000800 */
[----:B------:R0:W-:Y:S02]  /*12690*/  @!P1 LDGSTS.E.BYPASS.LTC128B.128 [R9+0x20400], desc[UR6][R4.64], !P0 ;  /* 0x2040000004099fae */ /* 0x0001e4000c101d46 */
[----:B0-----:R-:W-:Y:S05]  /*126a0*/  WARPSYNC.COLLECTIVE R15, `(.L_x_339) ;  /* 0x000000000f087348 */ /* 0x001fea0003c00000 */
[----:B------:R1:W2:Y:S02]  /*126b0*/  SHFL.IDX P6, R14, R13, R12, R11 ;  /* 0x0000000c0d0e7389 */ /* 0x0002a400000c000b */
[----:B012---:R-:W-:Y:S01]  /*126c0*/  ENDCOLLECTIVE ;  /* 0x000000000000791b */ /* 0x007fe20003800000 */
.L_x_339:
[----:B------:R-:W-:-:S04]  /*126d0*/  IMAD.MOV.U32 R9, RZ, RZ, R6 ;  /* 0x000000ffff097224 */ /* 0x000fc800078e0006 */
[C---:B------:R-:W-:Y:S02]  /*126e0*/  VIADD R5, R9.reuse, 0x10 ;  /* 0x0000001009057836 */ /* 0x040fe40000000000 */
[----:B------:R-:W-:Y:S02]  /*126f0*/  IMAD.MOV.U32 R13, RZ, RZ, R0 ;  /* 0x000000ffff0d7224 */ /* 0x000fe400078e0000 */
[----:B------:R-:W-:Y:S01]  /*12700*/  VIADD R9, R9, 0x20 ;  /* 0x0000002009097836 */ /* 0x000fe20000000000 */
[----:B------:R-:W-:Y:S01]  /*12710*/  ISETP.GE.AND P1, PT, R5, R2, PT ;  /* 0x000000020500720c */ /* 0x000fe20003f26270 */
[----:B------:R0:W-:Y:S04]  /*12720*/  STL [R1+0xc], R5 ;  /* 0x00000c0501007387 */ /* 0x0001e80000100800 */
[----:B------:R0:W-:Y:S01]  /*12730*/  STL [R1+0x10], R9 ;  /* 0x0000100901007387 */ /* 0x0001e20000100800 */
[----:B------:R-:W-:-:S07]  /*12740*/  IMAD.MOV.U32 R4, RZ, RZ, R14 ;  /* 0x000000ffff047224 */ /* 0x000fce00078e000e */
[----:B0-----:R-:W-:Y:S05]  /*12750*/  WARPSYNC.COLLECTIVE R15, `(.L_x_340) ;  /* 0x000000000f087348 */ /* 0x001fea0003c00000 */
[----:B------:R1:W2:Y:S02]  /*12760*/  SHFL.IDX P6, R14, R13, R12, R11 ;  /* 0x0000000c0d0e7389 */ /* 0x0002a400000c000b */
[----:B012---:R-:W-:Y:S01]  /*12770*/  ENDCOLLECTIVE ;  /* 0x000000000000791b */ /* 0x007fe20003800000 */
.L_x_340:
[----:B------:R-:W-:Y:S01]  /*12780*/  ULDC.64 UR4, c[0x0][0x208] ;  /* 0x0000820000047ab9 */ /* 0x000fe20000000a00 */
[----:B------:R-:W-:Y:S01]  /*12790*/  @!P1 LEA R7, R8, UR38, 0x1 ;  /* 0x0000002608079c11 */ /* 0x000fe2000f8e08ff */
[----:B------:R-:W-:Y:S02]  /*127a0*/  IMAD.MOV.U32 R13, RZ, RZ, R3 ;  /* 0x000000ffff0d7224 */ /* 0x000fe400078e0003 */
[----:B------:R-:W-:Y:S01]  /*127b0*/  IMAD.MOV.U32 R12, RZ, RZ, 0x2 ;  /* 0x00000002ff0c7424 */ /* 0x000fe200078e00ff */
[----:B------:R-:W-:-:S05]  /*127c0*/  @!P1 LEA R6, P2, R10, R14, 0x1 ;  /* 0x0000000e0a069211 */ /* 0x000fca00078408ff */
[----:B------:R-:W-:Y:S02]  /*127d0*/  @!P1 IMAD.X R5, RZ, RZ, R4, P2 ;  /* 0x000000ffff059224 */ /* 0x000fe400010e0604 */
[----:B------:R-:W-:-:S05]  /*127e0*/  @!P1 IMAD.MOV.U32 R4, RZ, RZ, R6 ;  /* 0x000000ffff049224 */ /* 0x000fca00078e0006 */
[----:B------:R-:W-:Y:S01]  /*127f0*/  @!PT LDS RZ, [RZ] ;  /* 0x00000000fffff984 */ /* 0x000fe20000000800 */
[----:B------:R-:W-:Y:S01]  /*12800*/  @!PT LDS RZ, [RZ] ;  /* 0x00000000fffff984 */ /* 0x000fe20000000800 */
[----:B------:R-:W-:Y:S01]  /*12810*/  @!PT LDS RZ, [RZ] ;  /* 0x00000000fffff984 */ /* 0x000fe20000000800 */
[----:B------:R0:W-:Y:S01]  /*12820*/  @!P1 LDGSTS.E.BYPASS.LTC128B.128 [R7+0x20c00], desc[UR4][R4.64], !P0 ;  /* 0x20c0000004079fae */ /* 0x0001e2000c101d44 */
[----:B------:R-:W-:-:S13]  /*12830*/  ISETP.GE.AND P1, PT, R9, R2, PT ;  /* 0x000000020900720c */ /* 0x000fda0003f26270 */
[----:B0-----:R-:W-:Y:S05]  /*12840*/  WARPSYNC.COLLECTIVE R15, `(.L_x_341) ;  /* 0x000000000f087348 */ /* 0x001fea0003c00000 */
[----:B------:R1:W2:Y:S02]  /*12850*/  SHFL.IDX P6, R14, R13, R12, R11 ;  /* 0x0000000c0d0e7389 */ /* 0x0002a400000c000b */
[----:B012---:R-:W-:Y:S01]  /*12860*/  ENDCOLLECTIVE ;  /* 0x000000000000791b */ /* 0x007fe20003800000 */
.L_x_341:
[----:B------:R-:W-:Y:S01]  /*12870*/  @!P1 LEA R6, R8, UR38, 0x1 ;  /* 0x0000002608069c11 */ /* 0x000fe2000f8e08ff */
[----:B------:R-:W-:Y:S02]  /*12880*/  IMAD.MOV.U32 R13, RZ, RZ, R0 ;  /* 0x000000ffff0d7224 */ /* 0x000fe400078e0000 */
[----:B------:R-:W-:-:S07]  /*12890*/  IMAD.MOV.U32 R4, RZ, RZ, R14 ;  /* 0x000000ffff047224 */ /* 0x000fce00078e000e */
[----:B------:R-:W-:Y:S05]  /*128a0*/  WARPSYNC.COLLECTIVE R15, `(.L_x_342) ;  /* 0x000000000f087348 */ /* 0x000fea0003c00000 */
[----:B------:R0:W1:Y:S02]  /*128b0*/  SHFL.IDX P6, R14, R13, R12, R11 ;  /* 0x0000000c0d0e7389 */ /* 0x00006400000c000b */
[----:B01----:R-:W-:Y:S01]  /*128c0*/  ENDCOLLECTIVE ;  /* 0x000000000000791b */ /* 0x003fe20003800000 */
.L_x_342:
[----:B------:R-:W-:Y:S01]  /*128d0*/  ULDC.64 UR4, c[0x0][0x208] ;  /* 0x0000820000047ab9 */ /* 0x000fe20000000a00 */
[----:B------:R-:W-:Y:S02]  /*128e0*/  IMAD.MOV.U32 R13, RZ, RZ, R3 ;  /* 0x000000ffff0d7224 */ /* 0x000fe400078e0003 */
[----:B------:R-:W-:Y:S01]  /*128f0*/  IMAD.MOV.U32 R12, RZ, RZ, 0x3 ;  /* 0x00000003ff0c7424 */ /* 0x000fe200078e00ff */
[----:B------:R-:W-:-:S05]  /*12900*/  @!P1 LEA R5, P2, R10, R14, 0x1 ;  /* 0x0000000e0a059211 */ /* 0x000fca00078408ff */
[----:B------:R-:W-:-:S05]  /*12910*/  @!P1 IMAD.X R4, RZ, RZ, R4, P2 ;  /* 0x000000ffff049224 */ /* 0x000fca00010e0604 */
[----:B------:R-:W-:-:S04]  /*12920*/  @!P1 LOP3.LUT R5, R5, R4, RZ, 0x3c, !PT ;  /* 0x0000000405059212 */ /* 0x000fc800078e3cff */
[----:B------:R-:W-:-:S04]  /*12930*/  @!P1 LOP3.LUT R4, R5, R4, RZ, 0x3c, !PT ;  /* 0x0000000405049212 */ /* 0x000fc800078e3cff */
[----:B------:R-:W-:-:S05]  /*12940*/  @!P1 LOP3.LUT R5, R5, R4, RZ, 0x3c, !PT ;  /* 0x0000000405059212 */ /* 0x000fca00078e3cff */
[----:B------:R-:W-:Y:S01]  /*12950*/  @!PT LDS RZ, [RZ] ;  /* 0x00000000fffff984 */ /* 0x000fe20000000800 */
[----:B------:R-:W-:Y:S01]  /*12960*/  @!PT LDS RZ, [RZ] ;  /* 0x00000000fffff984 */ /* 0x000fe20000000800 */
[----:B------:R-:W-:Y:S01]  /*12970*/  @!PT LDS RZ, [RZ] ;  /* 0x00000000fffff984 */ /* 0x000fe20000000800 */
[----:B------:R0:W-:Y:S02]  /*12980*/  @!P1 LDGSTS.E.BYPASS.LTC128B.128 [R6+0x21400], desc[UR4][R4.64], !P0 ;  /* 0x2140000004069fae */ /* 0x0001e4000c101d44 */
[----:B0-----:R-:W-:Y:S05]  /*12990*/  WARPSYNC.COLLECTIVE R15, `(.L_x_343) ;  /* 0x000000000f087348 */ /* 0x001fea0003c00000 */
[----:B------:R1:W2:Y:S02]  /*129a0*/  SHFL.IDX P6, R14, R13, R12, R11 ;  /* 0x0000000c0d0e7389 */ /* 0x0002a400000c000b */
[----:B012---:R-:W-:Y:S01]  /*129b0*/  ENDCOLLECTIVE ;  /* 0x000000000000791b */ /* 0x007fe20003800000 */
.L_x_343:
[----:B------:R-:W-:Y:S02]  /*129c0*/  IMAD.MOV.U32 R13, RZ, RZ, R0 ;  /* 0x000000ffff0d7224 */ /* 0x000fe400078e0000 */
[----:B------:R-:W-:-:S07]  /*129d0*/  IMAD.MOV.U32 R3, RZ, RZ, R14 ;  /* 0x000000ffff037224 */ /* 0x000fce00078e000e */
[----:B------:R-:W-:Y:S05]  /*129e0*/  WARPSYNC.COLLECTIVE R15, `(.L_x_344) ;  /* 0x000000000f087348 */ /* 0x000fea0003c00000 */
[----:B------:R0:W1:Y:S02]  /*129f0*/  SHFL.IDX P6, R14, R13, R12, R11 ;  /* 0x0000000c0d0e7389 */ /* 0x00006400000c000b */
[----:B01----:R-:W-:Y:S01]  /*12a00*/  ENDCOLLECTIVE ;  /* 0x000000000000791b */ /* 0x003fe20003800000 */
.L_x_344:
[----:B------:R-:W-:Y:S05]  /*12a10*/  BRA `(.L_x_345) ;  /* 0xffffffb400947947 */ /* 0x000fea000383ffff */
.L_x_241:
[----:B------:R-:W-:Y:S01]  /*12a20*/  BSSY B0, `(.L_x_346) ;  /* 0x0000008000007945 */ /* 0x000fe20003800000 */
[----:B------:R-:W-:Y:S02]  /*12a30*/  IMAD.MOV.U32 R13, RZ, RZ, R6 ;  /* 0x000000ffff0d7224 */ /* 0x000fe400078e0006 */
[----:B------:R-:W-:Y:S02]  /*12a40*/  IMAD.MOV.U32 R12, RZ, RZ, RZ ;  /* 0x000000ffff0c7224 */ /* 0x000fe400078e00ff */
[----:B------:R-:W-:Y:S02]  /*12a50*/  IMAD.MOV.U32 R11, RZ, RZ, 0x181f ;  /* 0x0000181fff0b7424 */ /* 0x000fe400078e00ff */
[----:B------:R-:W-:-:S07]  /*12a60*/  IMAD.MOV.U32 R15, RZ, RZ, -0x1 ;  /* 0xffffffffff0f7424 */ /* 0x000fce00078e00ff */
[----:B------:R-:W-:Y:S05]  /*12a70*/  WARPSYNC.COLLECTIVE R15, `(.L_x_347) ;  /* 0x000000000f087348 */ /* 0x000fea0003c00000 */
[----:B------:R0:W1:Y:S02]  /*12a80*/  SHFL.IDX P6, R14, R13, R12, R11 ;  /* 0x0000000c0d0e7389 */ /* 0x00006400000c000b */
[----:B01----:R-:W-:Y:S01]  /*12a90*/  ENDCOLLECTIVE ;  /* 0x000000000000791b */ /* 0x003fe20003800000 */
.L_x_347:
[----:B------:R-:W-:Y:S05]  /*12aa0*/  BSYNC B0 ;  /* 0x0000000000007941 */ /* 0x000fea0003800000 */
.L_x_346:
[----:B------:R-:W0:Y:S01]  /*12ab0*/  S2R R3, SR_TID.X ;  /* 0x0000000000037919 */ /* 0x000e220000002100 */
[----:B------:R-:W-:-:S05]  /*12ac0*/  LOP3.LUT R8, R8, 0x7f, RZ, 0xc0, !PT ;  /* 0x0000007f08087812 */ /* 0x000fca00078ec0ff */
[----:B------:R-:W-:Y:S02]  /*12ad0*/  IMAD.SHL.U32 R9, R8, 0x8, RZ ;  /* 0x0000000808097824 */ /* 0x000fe400078e00ff */
[----:B------:R-:W-:Y:S02]  /*12ae0*/  IMAD.MOV.U32 R13, RZ, RZ, R0 ;  /* 0x000000ffff0d7224 */ /* 0x000fe400078e0000 */
[----:B------:R-:W-:Y:S02]  /*12af0*/  IMAD.MOV.U32 R12, RZ, RZ, RZ ;  /* 0x000000ffff0c7224 */ /* 0x000fe400078e00ff */
[----:B------:R-:W-:Y:S02]  /*12b00*/  IMAD.MOV.U32 R11, RZ, RZ, 0x181f ;  /* 0x0000181fff0b7424 */ /* 0x000fe400078e00ff */
[----:B------:R-:W-:Y:S02]  /*12b10*/  IMAD.MOV.U32 R15, RZ, RZ, -0x1 ;  /* 0xffffffffff0f7424 */ /* 0x000fe400078e00ff */
[----:B0-----:R-:W-:-:S05]  /*12b20*/  IMAD.SHL.U32 R8, R3, 0x8, RZ ;  /* 0x0000000803087824 */ /* 0x001fca00078e00ff */
[----:B------:R-:W-:-:S04]  /*12b30*/  LOP3.LUT R8, R8, 0x1f8, RZ, 0xc0, !PT ;  /* 0x000001f808087812 */ /* 0x000fc800078ec0ff */
[----:B------:R-:W-:-:S04]  /*12b40*/  LOP3.LUT R8, R8, 0x38, R3, 0x78, !PT ;  /* 0x0000003808087812 */ /* 0x000fc800078e7803 */
[----:B------:R-:W-:Y:S01]  /*12b50*/  LOP3.LUT R8, R8, 0x200, R9, 0xf8, !PT ;  /* 0x0000020008087812 */ /* 0x000fe200078ef809 */
[----:B------:R-:W-:Y:S01]  /*12b60*/  IMAD.MOV.U32 R2, RZ, RZ, R14 ;  /* 0x000000ffff027224 */ /* 0x000fe200078e000e */
[----:B------:R0:W5:Y:S03]  /*12b70*/  LDL.LU R9, [R1+0xc] ;  /* 0x00000c0001097983 */ /* 0x0001660000300800 */
[----:B------:R-:W-:-:S07]  /*12b80*/  IMAD.MOV.U32 R3, RZ, RZ, R8 ;  /* 0x000000ffff037224 */ /* 0x000fce00078e0008 */
[----:B0----5:R-:W-:Y:S05]  /*12b90*/  WARPSYNC.COLLECTIVE R15, `(.L_x_348) ;  /* 0x000000000f087348 */ /* 0x021fea0003c00000 */
[----:B------:R1:W2:Y:S02]  /*12ba0*/  SHFL.IDX P6, R14, R13, R12, R11 ;  /* 0x0000000c0d0e7389 */ /* 0x0002a400000c000b */
[----:B012--5:R-:W-:Y:S01]  /*12bb0*/  ENDCOLLECTIVE ;  /* 0x000000000000791b */ /* 0x027fe20003800000 */
.L_x_348:
[----:B------:R-:W-:Y:S01]  /*12bc0*/  ULDC UR4, c[0x0][0x288] ;  /* 0x0000a20000047ab9 */ /* 0x000fe20000000800 */
[----:B------:R-:W2:Y:S04]  /*12bd0*/  LDL.LU R8, [R1+0x10] ;  /* 0x0000100001087983 */ /* 0x000ea80000300800 */
[----:B------:R-:W3:Y:S01]  /*12be0*/  LDL.LU R11, [R1+0x4] ;  /* 0x00000400010b7983 */ /* 0x000ee20000300800 */
[----:B------:R-:W-:Y:S01]  /*12bf0*/  IMAD R7, R7, UR4, RZ ;  /* 0x0000000407077c24 */ /* 0x000fe2000f8e02ff */
[----:B------:R-:W-:Y:S01]  /*12c00*/  LOP3.LUT R17, R17, 0xffffff7f, RZ, 0xc0, !PT ;  /* 0xffffff7f11117812 */ /* 0x000fe200078ec0ff */
[----:B------:R-:W-:-:S03]  /*12c10*/  IMAD.MOV.U32 R15, RZ, RZ, R3 ;  /* 0x000000ffff0f7224 */ /* 0x000fc600078e0003 */
[----:B------:R-:W-:Y:S01]  /*12c20*/  @P1 LOP3.LUT R17, R17, 0x80, RZ, 0xfc, !PT ;  /* 0x0000008011111812 */ /* 0x000fe200078efcff */
[----:B------:R-:W-:-:S03]  /*12c30*/  IMAD.MOV.U32 R3, RZ, RZ, R14 ;  /* 0x000000ffff037224 */ /* 0x000fc600078e000e */
[C---:B------:R-:W-:Y:S02]  /*12c40*/  LOP3.LUT P1, RZ, R17.reuse, 0x10, RZ, 0xc0, !PT ;  /* 0x0000001011ff7812 */ /* 0x040fe4000782c0ff */
[----:B------:R-:W-:Y:S01]  /*12c50*/  LOP3.LUT R17, R17, 0xffffffbf, RZ, 0xc0, !PT ;  /* 0xffffffbf11117812 */ /* 0x000fe200078ec0ff */
[----:B------:R-:W-:Y:S01]  /*12c60*/  ULDC.64 UR6, c[0x0][0x208] ;  /* 0x0000820000067ab9 */ /* 0x000fe20000000a00 */
[----:B------:R-:W-:Y:S02]  /*12c70*/  IMAD.MOV.U32 R13, RZ, RZ, R6 ;  /* 0x000000ffff0d7224 */ /* 0x000fe400078e0006 */
[----:B------:R-:W-:Y:S01]  /*12c80*/  IMAD.MOV.U32 R12, RZ, RZ, 0x1 ;  /* 0x00000001ff0c7424 */ /* 0x000fe200078e00ff */
[-C--:B--2---:R-:W-:Y:S02]  /*12c90*/  ISETP.GE.AND P3, PT, R8, R7.reuse, PT ;  /* 0x000000070800720c */ /* 0x084fe40003f66270 */
[----:B---3--:R-:W-:-:S11]  /*12ca0*/  ISETP.GE.AND P4, PT, R11, R7, PT ;  /* 0x000000070b00720c */ /* 0x008fd60003f86270 */
[----:B------:R-:W-:Y:S02]  /*12cb0*/  @P3 LOP3.LUT R17, R17, 0x40, RZ, 0xfc, !PT ;  /* 0x0000004011113812 */ /* 0x000fe400078efcff */
[----:B------:R-:W-:-:S05]  /*12cc0*/  @!P4 LEA R3, P6, R10, R3, 0x1 ;  /* 0x000000030a03c211 */ /* 0x000fca00078c08ff */
[----:B------:R-:W-:Y:S01]  /*12cd0*/  @!P4 IMAD.X R2, RZ, RZ, R2, P6 ;  /* 0x000000ffff02c224 */ /* 0x000fe200030e0602 */
[----:B------:R-:W-:-:S04]  /*12ce0*/  LOP3.LUT P6, RZ, R17, 0x8, RZ, 0xc0, !PT ;  /* 0x0000000811ff7812 */ /* 0x000fc800078cc0ff */
[----:B------:R-:W-:-:S04]  /*12cf0*/  @!P4 LOP3.LUT R3, R3, R2, RZ, 0x3c, !PT ;  /* 0x000000020303c212 */ /* 0x000fc800078e3cff */
[----:B------:R-:W-:Y:S02]  /*12d00*/  @!P4 LOP3.LUT R2, R3, R2, RZ, 0x3c, !PT ;  /* 0x000000020302c212 */ /* 0x000fe400078e3cff */
[----:B------:R-:W-:Y:S02]  /*12d10*/  ISETP.GE.AND P2, PT, R9, R7, PT ;  /* 0x000000070900720c */ /* 0x000fe40003f46270 */
[----:B------:R-:W-:Y:S02]  /*12d20*/  @!P4 LOP3.LUT R8, R4, 0x40, RZ, 0xc0, !PT ;  /* 0x000000400408c812 */ /* 0x000fe400078ec0ff */
[----:B------:R-:W-:Y:S02]  /*12d30*/  @!P4 LEA R9, R15, UR38, 0x1 ;  /* 0x000000260f09cc11 */ /* 0x000fe4000f8e08ff */
[----:B------:R-:W-:Y:S02]  /*12d40*/  @!P4 LOP3.LUT R3, R3, R2, RZ, 0x3c, !PT ;  /* 0x000000020303c212 */ /* 0x000fe400078e3cff */
[----:B------:R-:W-:-:S02]  /*12d50*/  LOP3.LUT P3, RZ, R17, 0x4, RZ, 0xc0, !PT ;  /* 0x0000000411ff7812 */ /* 0x000fc4000786c0ff */
[----:B------:R-:W-:Y:S01]  /*12d60*/  @!P4 SHF.R.U32.HI R8, RZ, 0x2, R8 ;  /* 0x00000002ff08c819 */ /* 0x000fe20000011608 */
[----:B------:R-:W-:Y:S01]  /*12d70*/  @!PT LDS RZ, [RZ] ;  /* 0x00000000fffff984 */ /* 0x000fe20000000800 */
[----:B------:R-:W-:Y:S01]  /*12d80*/  @!PT LDS RZ, [RZ] ;  /* 0x00000000fffff984 */ /* 0x000fe20000000800 */
[----:B------:R-:W-:Y:S01]  /*12d90*/  @!PT LDS RZ, [RZ] ;  /* 0x00000000fffff984 */ /* 0x000fe20000000800 */
[----:B------:R-:W-:Y:S01]  /*12da0*/  @!P4 LDGSTS.E.BYPASS.LTC128B.128 [R9+0x26400], desc[UR6][R2.64], !P1 ;  /* 0x264000000209cfae */ /* 0x000fe2000c901d46 */
[----:B------:R-:W-:-:S03]  /*12db0*/  LOP3.LUT P1, RZ, R17, 0x80, RZ, 0xc0, !PT ;  /* 0x0000008011ff7812 */ /* 0x000fc6000782c0ff */
        /* <DEDUP_REMOVED lines=8> */
[----:B------:R-:W-:Y:S01]  /*12e40*/  @!P4 LDGSTS.E.BYPASS.LTC128B.128 [R9+0x32400], desc[UR6][R2.64+0x300], P6 ;  /* 0x324003000209cfae */ /* 0x000fe2000b101d46 */
[----:B------:R-:W-:Y:S01]  /*12e50*/  @!P4 ISETP.NE.U32.AND P6, PT, R8, RZ, PT ;  /* 0x000000ff0800c20c */ /* 0x000fe20003fc5070 */
[----:B------:R-:W-:-:S12]  /*12e60*/  IMAD.MOV.U32 R11, RZ, RZ, 0x181f ;  /* 0x0000181fff0b7424 */ /* 0x000fd800078e00ff */
[----:B------:R0:W-:Y:S02]  /*12e70*/  @!P4 LDGSTS.E.BYPASS.LTC128B.128 [R9+0x34400], desc[UR6][R2.64+0x380], P6 ;  /* 0x344003800209cfae */ /* 0x0001e4000b101d46 */
[----:B0-----:R-:W-:Y:S02]  /*12e80*/  IMAD.MOV.U32 R9, RZ, RZ, R15 ;  /* 0x000000ffff097224 */ /* 0x001fe400078e000f */
[----:B------:R-:W-:-:S07]  /*12e90*/  IMAD.MOV.U32 R15, RZ, RZ, -0x1 ;  /* 0xffffffffff0f7424 */ /* 0x000fce00078e00ff */
[----:B------:R-:W-:Y:S05]  /*12ea0*/  WARPSYNC.COLLECTIVE R15, `(.L_x_349) ;  /* 0x000000000f087348 */ /* 0x000fea0003c00000 */
[----:B------:R0:W1:Y:S02]  /*12eb0*/  SHFL.IDX P6, R14, R13, R12, R11 ;  /* 0x0000000c0d0e7389 */ /* 0x00006400000c000b */
[----:B01----:R-:W-:Y:S01]  /*12ec0*/  ENDCOLLECTIVE ;  /* 0x000000000000791b */ /* 0x003fe20003800000 */
.L_x_349:
[----:B------:R-:W-:Y:S02]  /*12ed0*/  IMAD.MOV.U32 R13, RZ, RZ, R0 ;  /* 0x000000ffff0d7224 */ /* 0x000fe400078e0000 */
[----:B------:R-:W-:-:S07]  /*12ee0*/  IMAD.MOV.U32 R8, RZ, RZ, R14 ;  /* 0x000000ffff087224 */ /* 0x000fce00078e000e */
[----:B------:R-:W-:Y:S05]  /*12ef0*/  WARPSYNC.COLLECTIVE R15, `(.L_x_350) ;  /* 0x000000000f087348 */ /* 0x000fea0003c00000 */
[----:B------:R0:W1:Y:S02]  /*12f00*/  SHFL.IDX P6, R14, R13, R12, R11 ;  /* 0x0000000c0d0e7389 */ /* 0x00006400000c000b */
[----:B01----:R-:W-:Y:S01]  /*12f10*/  ENDCOLLECTIVE ;  /* 0x000000000000791b */ /* 0x003fe20003800000 */
.L_x_350:
[----:B------:R-:W-:Y:S01]  /*12f20*/  @!P2 LEA R21, R9, UR38, 0x1 ;  /* 0x000000260915ac11 */ /* 0x000fe2000f8e08ff */
[----:B------:R-:W-:Y:S01]  /*12f30*/  ULDC.64 UR4, c[0x0][0x208] ;  /* 0x0000820000047ab9 */ /* 0x000fe20000000a00 */
[----:B------:R-:W-:-:S05]  /*12f40*/  @!P2 LEA R10, P4, R10, R14, 0x1 ;  /* 0x0000000e0a0aa211 */ /* 0x000fca00078808ff */
[----:B------:R-:W-:Y:S01]  /*12f50*/  @!P2 IMAD.X R14, RZ, RZ, R8, P4 ;  /* 0x000000ffff0ea224 */ /* 0x000fe200020e0608 */
[C---:B------:R-:W-:Y:S02]  /*12f60*/  LOP3.LUT P4, RZ, R17.reuse, 0x10, RZ, 0xc0, !PT ;  /* 0x0000001011ff7812 */ /* 0x040fe4000788c0ff */
[----:B------:R-:W-:Y:S01]  /*12f70*/  @!P2 LOP3.LUT R8, R4, 0x40, RZ, 0xc0, !PT ;  /* 0x000000400408a812 */ /* 0x000fe200078ec0ff */
[----:B------:R-:W-:Y:S01]  /*12f80*/  @!P2 IMAD.MOV.U32 R2, RZ, RZ, R10 ;  /* 0x000000ffff02a224 */ /* 0x000fe200078e000a */
[----:B------:R-:W-:Y:S01]  /*12f90*/  LOP3.LUT P6, RZ, R17, 0x8, RZ, 0xc0, !PT ;  /* 0x0000000811ff7812 */ /* 0x000fe200078cc0ff */
[----:B------:R-:W-:Y:S01]  /*12fa0*/  @!P2 IMAD.MOV.U32 R3, RZ, RZ, R14 ;  /* 0x000000ffff03a224 */ /* 0x000fe200078e000e */
[----:B------:R-:W-:-:S07]  /*12fb0*/  @!P2 SHF.R.U32.HI R8, RZ, 0x2, R8 ;  /* 0x00000002ff08a819 */ /* 0x000fce0000011608 */
[----:B------:R-:W-:Y:S01]  /*12fc0*/  @!PT LDS RZ, [RZ] ;  /* 0x00000000fffff984 */ /* 0x000fe20000000800 */
[----:B------:R-:W-:Y:S01]  /*12fd0*/  @!PT LDS RZ, [RZ] ;  /* 0x00000000fffff984 */ /* 0x000fe20000000800 */
[----:B------:R-:W-:Y:S01]  /*12fe0*/  @!PT LDS RZ, [RZ] ;  /* 0x00000000fffff984 */ /* 0x000fe20000000800 */
        /* <DEDUP_REMOVED lines=10> */
[----:B------:R-:W-:Y:S01]  /*13090*/  @!P2 ISETP.NE.U32.AND P4, PT, R8, RZ, PT ;  /* 0x000000ff0800a20c */ /* 0x000fe20003f85070 */
[----:B------:R-:W-:-:S02]  /*130a0*/  IMAD.MOV.U32 R13, RZ, RZ, R6 ;  /* 0x000000ffff0d7224 */ /* 0x000fc400078e0006 */
[----:B------:R-:W-:Y:S01]  /*130b0*/  IMAD.MOV.U32 R12, RZ, RZ, 0x2 ;  /* 0x00000002ff0c7424 */ /* 0x000fe200078e00ff */
[----:B------:R-:W1:Y:S09]  /*130c0*/  S2R R10, SR_TID.X ;  /* 0x00000000000a7919 */ /* 0x000e720000002100 */
[----:B------:R0:W-:Y:S02]  /*130d0*/  @!P2 LDGSTS.E.BYPASS.LTC128B.128 [R21+0x34c00], desc[UR4][R2.64+0x380], P4 ;  /* 0x34c003800215afae */ /* 0x0001e4000a101d44 */
[----:B01----:R-:W-:Y:S05]  /*130e0*/  WARPSYNC.COLLECTIVE R15, `(.L_x_351) ;  /* 0x000000000f087348 */ /* 0x003fea0003c00000 */
[----:B------:R2:W3:Y:S02]  /*130f0*/  SHFL.IDX P6, R14, R13, R12, R11 ;  /* 0x0000000c0d0e7389 */ /* 0x0004e400000c000b */
[----:B0123--:R-:W-:Y:S01]  /*13100*/  ENDCOLLECTIVE ;  /* 0x000000000000791b */ /* 0x00ffe20003800000 */
.L_x_351:
[----:B------:R-:W-:Y:S02]  /*13110*/  IMAD.MOV.U32 R13, RZ, RZ, R0 ;  /* 0x000000ffff0d7224 */ /* 0x000fe400078e0000 */
[----:B------:R-:W-:-:S07]  /*13120*/  IMAD.MOV.U32 R2, RZ, RZ, R14 ;  /* 0x000000ffff027224 */ /* 0x000fce00078e000e */
[----:B------:R-:W-:Y:S05]  /*13130*/  WARPSYNC.COLLECTIVE R15, `(.L_x_352) ;  /* 0x000000000f087348 */ /* 0x000fea0003c00000 */
[----:B------:R0:W1:Y:S02]  /*13140*/  SHFL.IDX P6, R14, R13, R12, R11 ;  /* 0x0000000c0d0e7389 */ /* 0x00006400000c000b */
[----:B01----:R-:W-:Y:S01]  /*13150*/  ENDCOLLECTIVE ;  /* 0x000000000000791b */ /* 0x003fe20003800000 */
.L_x_352:
[----:B------:R-:W-:Y:S01]  /*13160*/  LOP3.LUT P3, RZ, R17, 0x40, RZ, 0xc0, !PT ;  /* 0x0000004011ff7812 */ /* 0x000fe2000786c0ff */
[----:B------:R-:W-:-:S05]  /*13170*/  IMAD.SHL.U32 R10, R10, 0x8, RZ ;  /* 0x000000080a0a7824 */ /* 0x000fca00078e00ff */
[----:B------:R-:W-:-:S07]  /*13180*/  LOP3.LUT R10, R10, 0x38, RZ, 0xc0, !PT ;  /* 0x000000380a0a7812 */ /* 0x000fce00078ec0ff */
[----:B------:R-:W-:-:S05]  /*13190*/  @!P3 LEA R3, P4, R10, R14, 0x1 ;  /* 0x0000000e0a03b211 */ /* 0x000fca00078808ff */
[----:B------:R-:W-:Y:S01]  /*131a0*/  @!P3 IMAD.X R2, RZ, RZ, R2, P4 ;  /* 0x000000ffff02b224 */ /* 0x000fe200020e0602 */
[----:B------:R-:W-:-:S04]  /*131b0*/  LOP3.LUT P4, RZ, R17, 0x10, RZ, 0xc0, !PT ;  /* 0x0000001011ff7812 */ /* 0x000fc8000788c0ff */
[-C--:B------:R-:W-:Y:S02]  /*131c0*/  @!P3 LOP3.LUT R3, R3, R2.reuse, RZ, 0x3c, !PT ;  /* 0x000000020303b212 */ /* 0x080fe400078e3cff */
[----:B------:R-:W-:Y:S02]  /*131d0*/  @!P3 LOP3.LUT R8, R4, 0x40, RZ, 0xc0, !PT ;  /* 0x000000400408b812 */ /* 0x000fe400078ec0ff */
[----:B------:R-:W-:Y:S02]  /*131e0*/  @!P3 LOP3.LUT R2, R3, R2, RZ, 0x3c, !PT ;  /* 0x000000020302b212 */ /* 0x000fe400078e3cff */
[----:B------:R-:W-:Y:S02]  /*131f0*/  @!P3 LEA R9, R9, UR38, 0x1 ;  /* 0x000000260909bc11 */ /* 0x000fe4000f8e08ff */
[----:B------:R-:W-:Y:S02]  /*13200*/  @!P3 LOP3.LUT R3, R3, R2, RZ, 0x3c, !PT ;  /* 0x000000020303b212 */ /* 0x000fe400078e3cff */
[C---:B------:R-:W-:Y:S01]  /*13210*/  LOP3.LUT P6, RZ, R17.reuse, 0x8, RZ, 0xc0, !PT ;  /* 0x0000000811ff7812 */ /* 0x040fe200078cc0ff */
[----:B------:R-:W-:Y:S01]  /*13220*/  ULDC.64 UR4, c[0x0][0x208] ;  /* 0x0000820000047ab9 */ /* 0x000fe20000000a00 */
[----:B------:R-:W-:Y:S01]  /*13230*/  LOP3.LUT P2, RZ, R17, 0x4, RZ, 0xc0, !PT ;  /* 0x0000000411ff7812 */ /* 0x000fe2000784c0ff */
[----:B------:R-:W-:Y:S01]  /*13240*/  @!PT LDS RZ, [RZ] ;  /* 0x00000000fffff984 */ /* 0x000fe20000000800 */
[----:B------:R-:W-:Y:S01]  /*13250*/  @!PT LDS RZ, [RZ] ;  /* 0x00000000fffff984 */ /* 0x000fe20000000800 */
[----:B------:R-:W-:Y:S01]  /*13260*/  @!PT LDS RZ, [RZ] ;  /* 0x00000000fffff984 */ /* 0x000fe20000000800 */
[----:B------:R0:W-:Y:S01]  /*13270*/  @!P3 LDGSTS.E.BYPASS.LTC128B.128 [R9+0x27400], desc[UR4][R2.64], !P4 ;  /* 0x274000000209bfae */ /* 0x0001e2000e101d44 */
[----:B------:R-:W-:-:S04]  /*13280*/  @!P3 SHF.R.U32.HI R8, RZ, 0x2, R8 ;  /* 0x00000002ff08b819 */ /* 0x000fc80000011608 */
[----:B------:R-:W-:Y:S02]  /*13290*/  @!P3 ISETP.NE.U32.AND P4, PT, R8, RZ, PT ;  /* 0x000000ff0800b20c */ /* 0x000fe40003f85070 */
[----:B------:R-:W-:-:S03]  /*132a0*/  @!P3 LOP3.LUT R8, R5, 0x80, RZ, 0xc0, !PT ;  /* 0x000000800508b812 */ /* 0x000fc600078ec0ff */
[----:B------:R0:W-:Y:S01]  /*132b0*/  @!P3 LDGSTS.E.BYPASS.LTC128B.128 [R9+0x29400], desc[UR4][R2.64+0x80], !P6 ;  /* 0x294000800209bfae */ /* 0x0001e2000f101d44 */
[----:B------:R-:W-:-:S03]  /*132c0*/  @!P3 SHF.R.U32.HI R8, RZ, 0x3, R8 ;  /* 0x00000003ff08b819 */ /* 0x000fc60000011608 */
[----:B------:R0:W-:Y:S04]  /*132d0*/  @!P3 LDGSTS.E.BYPASS.LTC128B.128 [R9+0x2b400], desc[UR4][R2.64+0x100], !P2 ;  /* 0x2b4001000209bfae */ /* 0x0001e8000d101d44 */
[----:B------:R0:W-:Y:S04]  /*132e0*/  @!P3 LDGSTS.E.BYPASS.LTC128B.128 [R9+0x2d400], desc[UR4][R2.64+0x180], !P5 ;  /* 0x2d4001800209bfae */ /* 0x0001e8000e901d44 */
[----:B------:R0:W-:Y:S04]  /*132f0*/  @!P3 LDGSTS.E.BYPASS.LTC128B.128 [R9+0x2f400], desc[UR4][R2.64+0x200], !P0 ;  /* 0x2f4002000209bfae */ /* 0x0001e8000c101d44 */
[----:B------:R0:W-:Y:S04]  /*13300*/  @!P3 LDGSTS.E.BYPASS.LTC128B.128 [R9+0x31400], desc[UR4][R2.64+0x280], !P1 ;  /* 0x314002800209bfae */ /* 0x0001e8000c901d44 */
[----:B------:R0:W-:Y:S01]  /*13310*/  @!P3 LDGSTS.E.BYPASS.LTC128B.128 [R9+0x33400], desc[UR4][R2.64+0x300], P4 ;  /* 0x334003000209bfae */ /* 0x0001e2000a101d44 */
[----:B------:R-:W-:Y:S01]  /*13320*/  @!P3 ISETP.NE.U32.AND P4, PT, R8, RZ, PT ;  /* 0x000000ff0800b20c */ /* 0x000fe20003f85070 */
[----:B------:R-:W-:-:S02]  /*13330*/  IMAD.MOV.U32 R13, RZ, RZ, R6 ;  /* 0x000000ffff0d7224 */ /* 0x000fc400078e0006 */
[----:B------:R-:W-:-:S10]  /*13340*/  IMAD.MOV.U32 R12, RZ, RZ, 0x3 ;  /* 0x00000003ff0c7424 */ /* 0x000fd400078e00ff */
[----:B------:R0:W-:Y:S02]  /*13350*/  @!P3 LDGSTS.E.BYPASS.LTC128B.128 [R9+0x35400], desc[UR4][R2.64+0x380], P4 ;  /* 0x354003800209bfae */ /* 0x0001e4000a101d44 */
[----:B0-----:R-:W-:Y:S05]  /*13360*/  WARPSYNC.COLLECTIVE R15, `(.L_x_353) ;  /* 0x000000000f087348 */ /* 0x001fea0003c00000 */
[----:B------:R1:W2:Y:S02]  /*13370*/  SHFL.IDX P6, R14, R13, R12, R11 ;  /* 0x0000000c0d0e7389 */ /* 0x0002a400000c000b */
[----:B012---:R-:W-:Y:S01]  /*13380*/  ENDCOLLECTIVE ;  /* 0x000000000000791b */ /* 0x007fe20003800000 */
.L_x_353:
[----:B------:R-:W-:Y:S02]  /*13390*/  IMAD.MOV.U32 R13, RZ, RZ, R0 ;  /* 0x000000ffff0d7224 */ /* 0x000fe400078e0000 */
[----:B------:R-:W-:-:S07]  /*133a0*/  IMAD.MOV.U32 R6, RZ, RZ, R14 ;  /* 0x000000ffff067224 */ /* 0x000fce00078e000e */
[----:B------:R-:W-:Y:S05]  /*133b0*/  WARPSYNC.COLLECTIVE R15, `(.L_x_354) ;  /* 0x000000000f087348 */ /* 0x000fea0003c00000 */
[----:B------:R0:W1:Y:S02]  /*133c0*/  SHFL.IDX P6, R14, R13, R12, R11 ;  /* 0x0000000c0d0e7389 */ /* 0x00006400000c000b */
[----:B01----:R-:W-:Y:S01]  /*133d0*/  ENDCOLLECTIVE ;  /* 0x000000000000791b */ /* 0x003fe20003800000 */
.L_x_354:
[----:B------:R-:W-:Y:S05]  /*133e0*/  BRA `(.L_x_355) ;  /* 0xffffffb800a07947 */ /* 0x000fea000383ffff */
.L_x_244:
[----:B0-----:R-:W-:-:S04]  /*133f0*/  IMAD.U32 R3, RZ, RZ, UR38 ;  /* 0x00000026ff037e24 */ /* 0x001fc8000f8e00ff */
[----:B------:R0:W3:Y:S03]  /*13400*/  SYNCS.PHASECHK.TRANS64.TRYWAIT P0, [R3+URZ+0x38820], R2 ;  /* 0x03882002030075a7 */ /* 0x0000e6000800017f */
[----:B---3--:R-:W-:Y:S05]  /*13410*/  @!P0 NANOSLEEP.SYNCS 0x989680 ;  /* 0x009896800000895d */ /* 0x008fea0003900000 */
[----:B------:R-:W3:Y:S02]  /*13420*/  @!P0 SYNCS.PHASECHK.TRANS64 P0, [R3+URZ+0x38820], R2 ;  /* 0x03882002030085a7 */ /* 0x000ee4000800007f */
[----:B---3--:R-:W-:Y:S05]  /*13430*/  @!P0 BRA `(.L_x_244) ;  /* 0xfffffffc00ec8947 */ /* 0x008fea000383ffff */
[----:B------:R-:W-:Y:S05]  /*13440*/  BRA `(.L_x_356) ;  /* 0xffffffbc00487947 */ /* 0x000fea000383ffff */
.L_x_247:
[----:B0-----:R-:W-:-:S04]  /*13450*/  IMAD.U32 R3, RZ, RZ, UR38 ;  /* 0x00000026ff037e24 */ /* 0x001fc8000f8e00ff */
[----:B------:R0:W3:Y:S03]  /*13460*/  SYNCS.PHASECHK.TRANS64.TRYWAIT P0, [R3+URZ+0x38860], R2 ;  /* 0x03886002030075a7 */ /* 0x0000e6000800017f */
[----:B---3--:R-:W-:Y:S05]  /*13470*/  @!P0 NANOSLEEP.SYNCS 0x989680 ;  /* 0x009896800000895d */ /* 0x008fea0003900000 */
[----:B------:R-:W3:Y:S02]  /*13480*/  @!P0 SYNCS.PHASECHK.TRANS64 P0, [R3+URZ+0x38860], R2 ;  /* 0x03886002030085a7 */ /* 0x000ee4000800007f */
[----:B---3--:R-:W-:Y:S05]  /*13490*/  @!P0 BRA `(.L_x_247) ;  /* 0xfffffffc00ec8947 */ /* 0x008fea000383ffff */
[----:B------:R-:W-:Y:S05]  /*134a0*/  BRA `(.L_x_357) ;  /* 0xffffffbc00547947 */ /* 0x000fea000383ffff */
.L_x_263:
[----:B-1----:R-:W-:-:S04]  /*134b0*/  IMAD.U32 R3, RZ, RZ, UR38 ;  /* 0x00000026ff037e24 */ /* 0x002fc8000f8e00ff */
[----:B------:R1:W3:Y:S03]  /*134c0*/  SYNCS.PHASECHK.TRANS64.TRYWAIT P0, [R3+URZ+0x38848], R2 ;  /* 0x03884802030075a7 */ /* 0x0002e6000800017f */
[----:B---3--:R-:W-:Y:S05]  /*134d0*/  @!P0 NANOSLEEP.SYNCS 0x989680 ;  /* 0x009896800000895d */ /* 0x008fea0003900000 */
[----:B------:R-:W3:Y:S02]  /*134e0*/  @!P0 SYNCS.PHASECHK.TRANS64 P0, [R3+URZ+0x38848], R2 ;  /* 0x03884802030085a7 */ /* 0x000ee4000800007f */
[----:B---3--:R-:W-:Y:S05]  /*134f0*/  @!P0 BRA `(.L_x_263) ;  /* 0xfffffffc00ec8947 */ /* 0x008fea000383ffff */
[----:B------:R-:W-:Y:S05]  /*13500*/  BRA `(.L_x_358) ;  /* 0xffffffc800207947 */ /* 0x000fea000383ffff */
.L_x_268:
[----:B01----:R-:W-:-:S04]  /*13510*/  IMAD.U32 R3, RZ, RZ, UR38 ;  /* 0x00000026ff037e24 */ /* 0x003fc8000f8e00ff */
[----:B------:R0:W1:Y:S03]  /*13520*/  SYNCS.PHASECHK.TRANS64.TRYWAIT P0, [R3+URZ+0x38868], R2 ;  /* 0x03886802030075a7 */ /* 0x000066000800017f */
[----:B-1----:R-:W-:Y:S05]  /*13530*/  @!P0 NANOSLEEP.SYNCS 0x989680 ;  /* 0x009896800000895d */ /* 0x002fea0003900000 */
[----:B------:R-:W1:Y:S02]  /*13540*/  @!P0 SYNCS.PHASECHK.TRANS64 P0, [R3+URZ+0x38868], R2 ;  /* 0x03886802030085a7 */ /* 0x000e64000800007f */
[----:B-1----:R-:W-:Y:S05]  /*13550*/  @!P0 BRA `(.L_x_268) ;  /* 0xfffffffc00ec8947 */ /* 0x002fea000383ffff */
[----:B------:R-:W-:Y:S05]  /*13560*/  BRA `(.L_x_359) ;  /* 0xffffffc800807947 */ /* 0x000fea000383ffff */
.L_x_283:
[----:B-1----:R-:W-:-:S04]  /*13570*/  IMAD.U32 R3, RZ, RZ, UR38 ;  /* 0x00000026ff037e24 */ /* 0x002fc8000f8e00ff */
[----:B------:R1:W3:Y:S03]  /*13580*/  SYNCS.PHASECHK.TRANS64.TRYWAIT P0, [R3+URZ+0x38840], R2 ;  /* 0x03884002030075a7 */ /* 0x0002e6000800017f */
[----:B---3--:R-:W-:Y:S05]  /*13590*/  @!P0 NANOSLEEP.SYNCS 0x989680 ;  /* 0x009896800000895d */ /* 0x008fea0003900000 */
[----:B------:R-:W3:Y:S02]  /*135a0*/  @!P0 SYNCS.PHASECHK.TRANS64 P0, [R3+URZ+0x38840], R2 ;  /* 0x03884002030085a7 */ /* 0x000ee4000800007f */
[----:B---3--:R-:W-:Y:S05]  /*135b0*/  @!P0 BRA `(.L_x_283) ;  /* 0xfffffffc00ec8947 */ /* 0x008fea000383ffff */
[----:B------:R-:W-:Y:S05]  /*135c0*/  BRA `(.L_x_360) ;  /* 0xffffffd000d07947 */ /* 0x000fea000383ffff */
.L_x_288:
[----:B01----:R-:W-:-:S04]  /*135d0*/  IMAD.U32 R3, RZ, RZ, UR38 ;  /* 0x00000026ff037e24 */ /* 0x003fc8000f8e00ff */
[----:B------:R0:W1:Y:S03]  /*135e0*/  SYNCS.PHASECHK.TRANS64.TRYWAIT P0, [R3+URZ+0x38860], R2 ;  /* 0x03886002030075a7 */ /* 0x000066000800017f */
[----:B-1----:R-:W-:Y:S05]  /*135f0*/  @!P0 NANOSLEEP.SYNCS 0x989680 ;  /* 0x009896800000895d */ /* 0x002fea0003900000 */
[----:B------:R-:W1:Y:S02]  /*13600*/  @!P0 SYNCS.PHASECHK.TRANS64 P0, [R3+URZ+0x38860], R2 ;  /* 0x03886002030085a7 */ /* 0x000e64000800007f */
[----:B-1----:R-:W-:Y:S05]  /*13610*/  @!P0 BRA `(.L_x_288) ;  /* 0xfffffffc00ec8947 */ /* 0x002fea000383ffff */
[----:B------:R-:W-:Y:S05]  /*13620*/  BRA `(.L_x_361) ;  /* 0xffffffd400347947 */ /* 0x000fea000383ffff */
.L_x_304:
[----:B-1----:R-:W-:-:S04]  /*13630*/  IMAD.U32 R3, RZ, RZ, UR38 ;  /* 0x00000026ff037e24 */ /* 0x002fc8000f8e00ff */
[----:B------:R1:W3:Y:S03]  /*13640*/  SYNCS.PHASECHK.TRANS64.TRYWAIT P0, [R3+URZ+0x38848], R2 ;  /* 0x03884802030075a7 */ /* 0x0002e6000800017f */
[----:B---3--:R-:W-:Y:S05]  /*13650*/  @!P0 NANOSLEEP.SYNCS 0x989680 ;  /* 0x009896800000895d */ /* 0x008fea0003900000 */
[----:B------:R-:W3:Y:S02]  /*13660*/  @!P0 SYNCS.PHASECHK.TRANS64 P0, [R3+URZ+0x38848], R2 ;  /* 0x03884802030085a7 */ /* 0x000ee4000800007f */
[----:B---3--:R-:W-:Y:S05]  /*13670*/  @!P0 BRA `(.L_x_304) ;  /* 0xfffffffc00ec8947 */ /* 0x008fea000383ffff */
[----:B------:R-:W-:Y:S05]  /*13680*/  BRA `(.L_x_362) ;  /* 0xffffffdc008c7947 */ /* 0x000fea000383ffff */
.L_x_309:
[----:B-1----:R-:W-:-:S04]  /*13690*/  IMAD.U32 R3, RZ, RZ, UR38 ;  /* 0x00000026ff037e24 */ /* 0x002fc8000f8e00ff */
[----:B------:R1:W3:Y:S03]  /*136a0*/  SYNCS.PHASECHK.TRANS64.TRYWAIT P0, [R3+URZ+0x38868], R2 ;  /* 0x03886802030075a7 */ /* 0x0002e6000800017f */
[----:B---3--:R-:W-:Y:S05]  /*136b0*/  @!P0 NANOSLEEP.SYNCS 0x989680 ;  /* 0x009896800000895d */ /* 0x008fea0003900000 */
[----:B------:R-:W3:Y:S02]  /*136c0*/  @!P0 SYNCS.PHASECHK.TRANS64 P0, [R3+URZ+0x38868], R2 ;  /* 0x03886802030085a7 */ /* 0x000ee4000800007f */
[----:B---3--:R-:W-:Y:S05]  /*136d0*/  @!P0 BRA `(.L_x_309) ;  /* 0xfffffffc00ec8947 */ /* 0x008fea000383ffff */
[----:B------:R-:W-:Y:S05]  /*136e0*/  BRA `(.L_x_363) ;  /* 0xffffffdc00f07947 */ /* 0x000fea000383ffff */
.L_x_320:
[----:B-1----:R1:W3:Y:S02]  /*136f0*/  SYNCS.PHASECHK.TRANS64.TRYWAIT P0, [R2+URZ+0x38820], R9 ;  /* 0x03882009020075a7 */ /* 0x0022e4000800017f */
[----:B---3--:R-:W-:Y:S05]  /*13700*/  @!P0 NANOSLEEP.SYNCS 0x989680 ;  /* 0x009896800000895d */ /* 0x008fea0003900000 */
[----:B------:R-:W3:Y:S02]  /*13710*/  @!P0 SYNCS.PHASECHK.TRANS64 P0, [R2+URZ+0x38820], R9 ;  /* 0x03882009020085a7 */ /* 0x000ee4000800007f */
[----:B---3--:R-:W-:Y:S05]  /*13720*/  @!P0 BRA `(.L_x_320) ;  /* 0xfffffffc00f08947 */ /* 0x008fea000383ffff */
[----:B------:R-:W-:Y:S05]  /*13730*/  BRA `(.L_x_364) ;  /* 0xffffffe400e07947 */ /* 0x000fea000383ffff */
.L_x_321:
[----:B------:R-:W3:Y:S01]  /*13740*/  S2R R3, SR_TID.X ;  /* 0x0000000000037919 */ /* 0x000ee20000002100 */
[----:B------:R-:W-:Y:S01]  /*13750*/  BSSY B0, `(.L_x_365) ;  /* 0x000000a000007945 */ /* 0x000fe20003800000 */
[----:B------:R-:W-:Y:S02]  /*13760*/  IMAD.MOV.U32 R12, RZ, RZ, RZ ;  /* 0x000000ffff0c7224 */ /* 0x000fe400078e00ff */
[----:B------:R-:W-:Y:S02]  /*13770*/  IMAD.MOV.U32 R11, RZ, RZ, 0x1f ;  /* 0x0000001fff0b7424 */ /* 0x000fe400078e00ff */
[----:B------:R-:W-:Y:S01]  /*13780*/  IMAD.MOV.U32 R15, RZ, RZ, -0x1 ;  /* 0xffffffffff0f7424 */ /* 0x000fe200078e00ff */
[----:B---3--:R-:W-:-:S04]  /*13790*/  SHF.R.U32.HI R3, RZ, 0x5, R3 ;  /* 0x00000005ff037819 */ /* 0x008fc80000011603 */
[----:B------:R-:W-:-:S05]  /*137a0*/  LOP3.LUT R3, R3, 0x3, RZ, 0xc0, !PT ;  /* 0x0000000303037812 */ /* 0x000fca00078ec0ff */
[----:B------:R-:W-:-:S07]  /*137b0*/  IMAD.MOV.U32 R13, RZ, RZ, R3 ;  /* 0x000000ffff0d7224 */ /* 0x000fce00078e0003 */
[----:B012---:R-:W-:Y:S05]  /*137c0*/  WARPSYNC.COLLECTIVE R15, `(.L_x_366) ;  /* 0x000000000f087348 */ /* 0x007fea0003c00000 */
[----:B--2---:R2:W3:Y:S02]  /*137d0*/  SHFL.IDX P6, R14, R13, R12, R11 ;  /* 0x0000000c0d0e7389 */ /* 0x0044e400000c000b */
[----:B0123--:R-:W-:Y:S01]  /*137e0*/  ENDCOLLECTIVE ;  /* 0x000000000000791b */ /* 0x00ffe20003800000 */
.L_x_366:
[----:B------:R-:W-:Y:S05]  /*137f0*/  BSYNC B0 ;  /* 0x0000000000007941 */ /* 0x000fea0003800000 */
.L_x_365:
[----:B------:R-:W-:Y:S05]  /*13800*/  BRA `(.L_x_367) ;  /* 0xffffffe400c47947 */ /* 0x000fea000383ffff */
.L_x_322:
[----:B------:R-:W-:Y:S01]  /*13810*/  BSSY B0, `(.L_x_368) ;  /* 0x0000006000007945 */ /* 0x000fe20003800000 */
[----:B------:R-:W-:-:S07]  /*13820*/  IMAD.MOV.U32 R15, RZ, RZ, -0x1 ;  /* 0xffffffffff0f7424 */ /* 0x000fce00078e00ff */
[----:B012---:R-:W-:Y:S05]  /*13830*/  WARPSYNC.COLLECTIVE R15, `(.L_x_369) ;  /* 0x000000000f0c7348 */ /* 0x007fea0003c00000 */
[----:B------:R-:W-:Y:S02]  /*13840*/  ELECT P6, UR62, PT ;  /* 0x00000000003e782f */ /* 0x000fe400038c0000 */
[----:B------:R-:W-:Y:S01]  /*13850*/  MOV R14, UR62 ;  /* 0x0000003e000e7c02 */ /* 0x000fe20008000f00 */
[----:B012---:R-:W-:Y:S10]  /*13860*/  ENDCOLLECTIVE ;  /* 0x000000000000791b */ /* 0x007ff40003800000 */
.L_x_369:
[----:B------:R-:W-:Y:S05]  /*13870*/  BSYNC B0 ;  /* 0x0000000000007941 */ /* 0x000fea0003800000 */
.L_x_368:
[----:B------:R-:W-:Y:S05]  /*13880*/  BRA `(.L_x_370) ;  /* 0xffffffe400b87947 */ /* 0x000fea000383ffff */
.L_x_324:
[----:B--2---:R2:W3:Y:S02]  /*13890*/  SYNCS.PHASECHK.TRANS64.TRYWAIT P0, [R7+URZ], R4 ;  /* 0x00000004070075a7 */ /* 0x0044e4000800017f */
[----:B---3--:R-:W-:Y:S05]  /*138a0*/  @!P0 NANOSLEEP.SYNCS 0x989680 ;  /* 0x009896800000895d */ /* 0x008fea0003900000 */
[----:B------:R-:W3:Y:S02]  /*138b0*/  @!P0 SYNCS.PHASECHK.TRANS64 P0, [R7+URZ], R4 ;  /* 0x00000004070085a7 */ /* 0x000ee4000800007f */
[----:B---3--:R-:W-:Y:S05]  /*138c0*/  @!P0 BRA `(.L_x_324) ;  /* 0xfffffffc00f08947 */ /* 0x008fea000383ffff */
[----:B------:R-:W-:Y:S05]  /*138d0*/  BRA `(.L_x_371) ;  /* 0xffffffe400f47947 */ /* 0x000fea000383ffff */
.L_x_325:
[----:B---3--:R3:W4:Y:S02]  /*138e0*/  SYNCS.PHASECHK.TRANS64.TRYWAIT P0, [R5+URZ], R0 ;  /* 0x00000000050075a7 */ /* 0x008724000800017f */
[----:B----4-:R-:W-:Y:S05]  /*138f0*/  @!P0 NANOSLEEP.SYNCS 0x989680 ;  /* 0x009896800000895d */ /* 0x010fea0003900000 */
[----:B------:R-:W4:Y:S02]  /*13900*/  @!P0 SYNCS.PHASECHK.TRANS64 P0, [R5+URZ], R0 ;  /* 0x00000000050085a7 */ /* 0x000f24000800007f */
[----:B----4-:R-:W-:Y:S05]  /*13910*/  @!P0 BRA `(.L_x_325) ;  /* 0xfffffffc00f08947 */ /* 0x010fea000383ffff */
[----:B------:R-:W-:Y:S05]  /*13920*/  BRA `(.L_x_372) ;  /* 0xffffffe400e87947 */ /* 0x000fea000383ffff */
.L_x_327:
[----:B-1----:R1:W3:Y:S02]  /*13930*/  SYNCS.PHASECHK.TRANS64.TRYWAIT P0, [R5+URZ], R4 ;  /* 0x00000004050075a7 */ /* 0x0022e4000800017f */
[----:B---3--:R-:W-:Y:S05]  /*13940*/  @!P0 NANOSLEEP.SYNCS 0x989680 ;  /* 0x009896800000895d */ /* 0x008fea0003900000 */
[----:B------:R-:W3:Y:S02]  /*13950*/  @!P0 SYNCS.PHASECHK.TRANS64 P0, [R5+URZ], R4 ;  /* 0x00000004050085a7 */ /* 0x000ee4000800007f */
[----:B---3--:R-:W-:Y:S05]  /*13960*/  @!P0 BRA `(.L_x_327) ;  /* 0xfffffffc00f08947 */ /* 0x008fea000383ffff */
[----:B------:R-:W-:Y:S05]  /*13970*/  BRA `(.L_x_373) ;  /* 0xffffffe400ec7947 */ /* 0x000fea000383ffff */
.L_x_374:
        /* <DEDUP_REMOVED lines=16> */
.L_x_6039:


//--------------------- .text._ZN7cutlass13device_kernelIN5flash11enable_sm90INS1_16FlashAttnFwdSm90INS1_25CollectiveMainloopFwdSm90ILi2EN4cute5tupleIJNS5_1CILi1EEES8_S8_EEENS6_IJNS7_ILi64EEESA_SA_EEELi512ENS_6half_tEfNS_4arch4Sm90ELb0ELb0ELb1ELb1ELb0ELb0ELb0ELb0ELb0ELb1ELb1ELb0EEENS1_21CollectiveEpilogueFwdINS6_IJSA_NS7_ILi512EEESA_EEES9_SC_SE_Li256ELb1ELb1ELb1ELb0EEENS1_36VarlenDynamicPersistentTileSchedulerILi64ELi64ELi256ELi128ELb1ELb1ELb1ELb0ELb1ELb1EEEEEEEEEvNT_6ParamsE --------------------------
	.section	.text._ZN7cutlass13device_kernelIN5flash11enable_sm90INS1_16FlashAttnFwdSm90INS1_25CollectiveMainloopFwdSm90ILi2EN4cute5tupleIJNS5_1CILi1EEES8_S8_EEENS6_IJNS7_ILi64EEESA_SA_EEELi512ENS_6half_tEfNS_4arch4Sm90ELb0ELb0ELb1ELb1ELb0ELb0ELb0ELb0ELb0ELb1ELb1ELb0EEENS1_21CollectiveEpilogueFwdINS6_IJSA_NS7_ILi512EEESA_EEES9_SC_SE_Li256ELb1ELb1ELb1ELb0EEENS1_36VarlenDynamicPersistentTileSchedulerILi64ELi64ELi256ELi128ELb1ELb1ELb1ELb0ELb1ELb1EEEEEEEEEvNT_6ParamsE,"ax",@progbits
	.align	128
.text._ZN7cutlass13device_kernelIN5flash11enable_sm90INS1_16FlashAttnFwdSm90INS1_25CollectiveMainloopFwdSm90ILi2EN4cute5tupleIJNS5_1CILi1EEES8_S8_EEENS6_IJNS7_ILi64EEESA_SA_EEELi512ENS_6half_tEfNS_4arch4Sm90ELb0ELb0ELb1ELb1ELb0ELb0ELb0ELb0ELb0ELb1ELb1ELb0EEENS1_21CollectiveEpilogueFwdINS6_IJSA_NS7_ILi512EEESA_EEES9_SC_SE_Li256ELb1ELb1ELb1ELb0EEENS1_36VarlenDynamicPersistentTileSchedulerILi64ELi64ELi256ELi128ELb1ELb1ELb1ELb0ELb1ELb1EEEEEEEEEvNT_6ParamsE:
        .type           _ZN7cutlass13device_kernelIN5flash11enable_sm90INS1_16FlashAttnFwdSm90INS1_25CollectiveMainloopFwdSm90ILi2EN4cute5tupleIJNS5_1CILi1EEES8_S8_EEENS6_IJNS7_ILi64EEESA_SA_EEELi512ENS_6half_tEfNS_4arch4Sm90ELb0ELb0ELb1ELb1ELb0ELb0ELb0ELb0ELb0ELb1ELb1ELb0EEENS1_21CollectiveEpilogueFwdINS6_IJSA_NS7_ILi512EEESA_EEES9_SC_SE_Li256ELb1ELb1ELb1ELb0EEENS1_36VarlenDynamicPersistentTileSchedulerILi64ELi64ELi256ELi128ELb1ELb1ELb1ELb0ELb1ELb1EEEEEEEEEvNT_6ParamsE,@function
        .size           _ZN7cutlass13device_kernelIN5flash11enable_sm90INS1_16FlashAttnFwdSm90INS1_25CollectiveMainloopFwdSm90ILi2EN4cute5tupleIJNS5_1CILi1EEES8_S8_EEENS6_IJNS7_ILi64EEESA_SA_EEELi512ENS_6half_tEfNS_4arch4Sm90ELb0ELb0ELb1ELb1ELb0ELb0ELb0ELb0ELb0ELb1ELb1ELb0EEENS1_21CollectiveEpilogueFwdINS6_IJSA_NS7_ILi512EEESA_EEES9_SC_SE_Li256ELb1ELb1ELb1ELb0EEENS1_36VarlenDynamicPersistentTileSchedulerILi64ELi64ELi256ELi128ELb1ELb1ELb1ELb0ELb1ELb1EEEEEEEEEvNT_6ParamsE,(.L_x_6040 - _ZN7cutlass13device_kernelIN5flash11enable_sm90INS1_16FlashAttnFwdSm90INS1_25CollectiveMainloopFwdSm90ILi2EN4cute5tupleIJNS5_1CILi1EEES8_S8_EEENS6_IJNS7_ILi64EEESA_SA_EEELi512ENS_6half_tEfNS_4arch4Sm90ELb0ELb0ELb1ELb1ELb0ELb0ELb0ELb0ELb0ELb1ELb1ELb0EEENS1_21CollectiveEpilogueFwdINS6_IJSA_NS7_ILi512EEESA_EEES9_SC_SE_Li256ELb1ELb1ELb1ELb0EEENS1_36VarlenDynamicPersistentTileSchedulerILi64ELi64ELi256ELi128ELb1ELb1ELb1ELb0ELb1ELb1EEEEEEEEEvNT_6ParamsE)
        .other          _ZN7cutlass13device_kernelIN5flash11enable_sm90INS1_16FlashAttnFwdSm90INS1_25CollectiveMainloopFwdSm90ILi2EN4cute5tupleIJNS5_1CILi1EEES8_S8_EEENS6_IJNS7_ILi64EEESA_SA_EEELi512ENS_6half_tEfNS_4arch4Sm90ELb0ELb0ELb1ELb1ELb0ELb0ELb0ELb0ELb0ELb1ELb1ELb0EEENS1_21CollectiveEpilogueFwdINS6_IJSA_NS7_ILi512EEESA_EEES9_SC_SE_Li256ELb1ELb1ELb1ELb0EEENS1_36VarlenDynamicPersistentTileSchedulerILi64ELi64ELi256ELi128ELb1ELb1ELb1ELb0ELb1ELb1EEEEEEEEEvNT_6ParamsE,@"STO_CUDA_ENTRY STV_DEFAULT"
_ZN7cutlass13device_kernelIN5flash11enable_sm90INS1_16FlashAttnFwdSm90INS1_25CollectiveMainloopFwdSm90ILi2EN4cute5tupleIJNS5_1CILi1EEES8_S8_EEENS6_IJNS7_ILi64EEESA_SA_EEELi512ENS_6half_tEfNS_4arch4Sm90ELb0ELb0ELb1ELb1ELb0ELb0ELb0ELb0ELb0ELb1ELb1ELb0EEENS1_21CollectiveEpilogueFwdINS6_IJSA_NS7_ILi512EEESA_EEES9_SC_SE_Li256ELb1ELb1ELb1ELb0EEENS1_36VarlenDynamicPersistentTileSchedulerILi64ELi64ELi256ELi128ELb1ELb1ELb1ELb0ELb1ELb1EEEEEEEEEvNT_6ParamsE:
[----:B------:R-:W0:Y:S02]  /*0000*/  LDC R1, c[0x0][0x28] ;  /* 0x00000a00ff017b82 */ /* 0x000e240000000800 */
[----:B0-----:R-:W-:Y:S01]  /*0010*/  VIADD R1, R1, 0xffffffa0 ;  /* 0xffffffa001017836 */ /* 0x001fe20000000000 */
[----:B------:R-:W0:Y:S01]  /*0020*/  S2R R6, SR_TID.X ;  /* 0x0000000000067919 */ /* 0x000e220000002100 */
[----:B------:R-:W-:Y:S01]  /*0030*/  ELECT P0, URZ, PT ;  /* 0x00000000003f782f */ /* 0x000fe20003800000 */
[----:B------:R-:W-:Y:S01]  /*0040*/  BSSY B0, `(.L_x_375) ;  /* 0x000000e000007945 */ /* 0x000fe20003800000 */
[----:B0-----:R-:W-:-:S05]  /*0050*/  SHF.R.U32.HI R0, RZ, 0x5, R6 ;  /* 0x00000005ff007819 */ /* 0x001fca0000011606 */
[----:B------:R-:W0:Y:S02]  /*0060*/  SHFL.IDX PT, R2, R0, RZ, 0x1f ;  /* 0x00001fff00027589 */ /* 0x000e2400000e0000 */
[----:B0-----:R-:W-:Y:S02]  /*0070*/  ISETP.EQ.AND P0, PT, R2, RZ, P0 ;  /* 0x000000ff0200720c */ /* 0x001fe40000702270 */
[----:B------:R-:W-:-:S11]  /*0080*/  SHF.R.U32.HI R2, RZ, 0x7, R6 ;  /* 0x00000007ff027819 */ /* 0x000fd60000011606 */
        /* <DEDUP_REMOVED lines=9> */
.L_x_376:
[----:B------:R-:W-:Y:S05]  /*0120*/  BSYNC B0 ;  /* 0x0000000000007941 */ /* 0x000fea0003800000 */
.L_x_375:
        /* <DEDUP_REMOVED lines=20> */
[----:B0-----:R0:W1:Y:S05]  /*0270*/  @UP1 SYNCS.EXCH.64 URZ, [UR8+0x28c00], UR4 ;  /* 0x028c0004083f15b2 */ /* 0x00106a0008000100 */
[----:B------:R0:W2:Y:S01]  /*0280*/  @UP2 SYNCS.EXCH.64 URZ, [UR8+0x28c20], UR6 ;  /* 0x028c2006083f25b2 */ /* 0x0000a20008000100 */
        /* <DEDUP_REMOVED lines=13> */
[----:B------:R3:W0:Y:S02]  /*0360*/  SYNCS.EXCH.64 URZ, [UR6+0x28c48], UR4 ;  /* 0x028c4804063f75b2 */ /* 0x0006240008000100 */
[----:B---3--:R-:W-:Y:S01]  /*0370*/  NOP ;  /* 0x0000000000007918 */ /* 0x008fe20000000000 */
.L_x_377:
[----:B------:R-:W3:Y:S01]  /*0380*/  SHFL.IDX PT, R2, R0, RZ, 0x1f ;  /* 0x00001fff00027589 */ /* 0x000ee200000e0000 */
[----:B------:R-:W-:Y:S01]  /*0390*/  NOP ;  /* 0x0000000000007918 */ /* 0x000fe20000000000 */
[----:B---3--:R-:W-:-:S13]  /*03a0*/  ISETP.NE.AND P0, PT, R2, RZ, PT ;  /* 0x000000ff0200720c */ /* 0x008fda0003f05270 */
        /* <DEDUP_REMOVED lines=18> */
[----:B---3--:R-:W-:Y:S01]  /*04d0*/  NOP ;  /* 0x0000000000007918 */ /* 0x008fe20000000000 */
.L_x_378:
[----:B------:R-:W3:Y:S01]  /*04e0*/  SHFL.IDX PT, R2, R0, RZ, 0x1f ;  /* 0x00001fff00027589 */ /* 0x000ee200000e0000 */
[----:B------:R-:W-:Y:S01]  /*04f0*/  NOP ;  /* 0x0000000000007918 */ /* 0x000fe20000000000 */
[----:B---3--:R-:W-:-:S13]  /*0500*/  ISETP.NE.AND P0, PT, R2, RZ, PT ;  /* 0x000000ff0200720c */ /* 0x008fda0003f05270 */
        /* <DEDUP_REMOVED lines=14> */
[----:B---3--:R-:W-:Y:S01]  /*05f0*/  NOP ;  /* 0x0000000000007918 */ /* 0x008fe20000000000 */
.L_x_379:
        /* <DEDUP_REMOVED lines=22> */
.L_x_380:
        /* <DEDUP_REMOVED lines=22> */
.L_x_381:
[----:B------:R-:W-:Y:S01]  /*08c0*/  PLOP3.LUT P0, PT, PT, PT, UP0, 0x80, 0x0 ;  /* 0x000000000000781c */ /* 0x000fe20003f0f008 */
[----:B------:R-:W-:Y:S01]  /*08d0*/  UMOV UR36, 0x1 ;  /* 0x0000000100247882 */ /* 0x000fe20000000000 */
[----:B------:R-:W-:Y:S01]  /*08e0*/  NOP ;  /* 0x0000000000007918 */ /* 0x000fe20000000000 */
[----:B------:R-:W-:Y:S01]  /*08f0*/  USEL UR36, UR36, 0x2, !UP0 ;  /* 0x0000000224247887 */ /* 0x000fe2000c000000 */
[----:B------:R-:W-:Y:S01]  /*0900*/  ULDC.64 UR40, c[0x0][0x208] ;  /* 0x0000820000287ab9 */ /* 0x000fe20000000a00 */
[----:B012-4-:R-:W-:Y:S08]  /*0910*/  BAR.SYNC.DEFER_BLOCKING 0x0 ;  /* 0x0000000000007b1d */ /* 0x017ff00000010000 */
[----:B------:R-:W-:Y:S05]  /*0920*/  @!P0 BRA `(.L_x_382) ;  /* 0x000000c0008c8947 */ /* 0x000fea0003800000 */
.L_x_383:
[----:B------:R-:W-:-:S08]  /*0930*/  NOP ;  /* 0x0000000000007918 */ /* 0x000fd00000000000 */
[----:B------:R-:W0:Y:S02]  /*0940*/  USETMAXREG.TRY_ALLOC.CTAPOOL UP0, 0xf0 ;  /* 0x000000f0000079c8 */ /* 0x000e240008000600 */
[----:B0-----:R-:W-:-:S13]  /*0950*/  PLOP3.LUT P0, PT, PT, PT, UP0, 0x80, 0x0 ;  /* 0x000000000000781c */ /* 0x001fda0003f0f008 */
[----:B------:R-:W-:Y:S05]  /*0960*/  @!P0 BRA `(.L_x_383) ;  /* 0xfffffffc00f08947 */ /* 0x000fea000383ffff */
[----:B------:R-:W-:Y:S01]  /*0970*/  LOP3.LUT R0, R6, 0xffffff80, RZ, 0xc0, !PT ;  /* 0xffffff8006007812 */ /* 0x000fe200078ec0ff */
[----:B------:R-:W0:Y:S01]  /*0980*/  S2UR UR4, SR_CgaCtaId ;  /* 0x00000000000479c3 */ /* 0x000e220000008800 */
[----:B------:R-:W-:Y:S02]  /*0990*/  UMOV UR38, 0x400 ;  /* 0x0000040000267882 */ /* 0x000fe40000000000 */
[----:B------:R-:W-:-:S13]  /*09a0*/  ISETP.NE.AND P0, PT, R0, 0x80, PT ;  /* 0x000000800000780c */ /* 0x000fda0003f05270 */
[----:B------:R-:W-:Y:S06]  /*09b0*/  @!P0 BAR.ARV 0x8, 0x100 ;  /* 0x0204000000008b1d */ /* 0x000fec0000002000 */
[----:B------:R-:W-:Y:S01]  /*09c0*/  ISETP.GE.U32.AND P0, PT, R6, 0x100, PT ;  /* 0x000001000600780c */ /* 0x000fe20003f06070 */
[----:B0-----:R-:W-:-:S03]  /*09d0*/  ULEA UR38, UR4, UR38, 0x18 ;  /* 0x0000002604267291 */ /* 0x001fc6000f8ec03f */
[----:B------:R-:W-:-:S09]  /*09e0*/  ULDC UR4, c[0x0][0xc3c] ;  /* 0x00030f0000047ab9 */ /* 0x000fd20000000800 */
[----:B------:R-:W-:Y:S08]  /*09f0*/  @P0 BAR.ARV 0xf, 0x100 ;  /* 0x03c4000000000b1d */ /* 0x000ff00000002000 */
[----:B------:R-:W-:Y:S06]  /*0a00*/  BAR.SYNC.DEFER_BLOCKING 0x5, 0x180 ;  /* 0x0146000000007b1d */ /* 0x000fec0000010000 */
[----:B------:R-:W0:Y:S02]  /*0a10*/  LDS.128 R8, [UR38+0x28cd0] ;  /* 0x028cd026ff087984 */ /* 0x000e240008000c00 */
[----:B------:R-:W-:Y:S06]  /*0a20*/  BAR.ARV 0x4, 0x180 ;  /* 0x0106000000007b1d */ /* 0x000fec0000002000 */
[----:B0-----:R-:W-:-:S13]  /*0a30*/  ISETP.GE.AND P0, PT, R11, UR4, PT ;  /* 0x000000040b007c0c */ /* 0x001fda000bf06270 */
[----:B------:R-:W-:Y:S05]  /*0a40*/  @P0 EXIT ;  /* 0x000000000000094d */ /* 0x000fea0003800000 */
[----:B------:R-:W-:Y:S01]  /*0a50*/  VIADD R6, R6, 0xffffff80 ;  /* 0xffffff8006067836 */ /* 0x000fe20000000000 */
[----:B------:R-:W-:Y:S01]  /*0a60*/  R2UR UR5, R9 ;  /* 0x00000000090572ca */ /* 0x000fe200000e0000 */
[----:B------:R-:W-:Y:S01]  /*0a70*/  IMAD.MOV.U32 R22, RZ, RZ, 0x40 ;  /* 0x00000040ff167424 */ /* 0x000fe200078e00ff */
[----:B------:R-:W-:Y:S01]  /*0a80*/  R2UR UR7, R11 ;  /* 0x000000000b0772ca */ /* 0x000fe200000e0000 */
[----:B------:R-:W-:Y:S01]  /*0a90*/  ULOP3.LUT UR49, UR36, 0x1, URZ, 0xfc, !UPT ;  /* 0x0000000124317892 */ /* 0x000fe2000f8efc3f */
[----:B------:R-:W-:Y:S01]  /*0aa0*/  SHF.R.S32.HI R3, RZ, 0x1f, R6 ;  /* 0x0000001fff037819 */ /* 0x000fe20000011406 */
[----:B------:R-:W-:Y:S01]  /*0ab0*/  UMOV UR48, URZ ;  /* 0x0000003f00307c82 */ /* 0x000fe20008000000 */
[----:B------:R-:W-:Y:S01]  /*0ac0*/  R2UR UR6, R10 ;  /* 0x000000000a0672ca */ /* 0x000fe200000e0000 */
[----:B------:R-:W-:Y:S01]  /*0ad0*/  UMOV UR47, URZ ;  /* 0x0000003f002f7c82 */ /* 0x000fe20008000000 */
[CC--:B------:R-:W-:Y:S01]  /*0ae0*/  LEA.HI R0, R3.reuse, R6.reuse, RZ, 0x4 ;  /* 0x0000000603007211 */ /* 0x0c0fe200078f20ff */
[----:B------:R-:W-:Y:S01]  /*0af0*/  UMOV UR37, URZ ;  /* 0x0000003f00257c82 */ /* 0x000fe20008000000 */
[----:B------:R-:W-:-:S02]  /*0b00*/  LEA.HI R2, R3, R6, RZ, 0x5 ;  /* 0x0000000603027211 */ /* 0x000fc400078f28ff */
[CC--:B------:R-:W-:Y:S02]  /*0b10*/  LEA.HI R5, R3.reuse, R6.reuse, RZ, 0x7 ;  /* 0x0000000603057211 */ /* 0x0c0fe400078f38ff */
[CC--:B------:R-:W-:Y:S02]  /*0b20*/  LEA.HI R4, R3.reuse, R6.reuse, RZ, 0x3 ;  /* 0x0000000603047211 */ /* 0x0c0fe400078f18ff */
[----:B------:R-:W-:Y:S02]  /*0b30*/  LEA.HI R3, R3, R6, RZ, 0x2 ;  /* 0x0000000603037211 */ /* 0x000fe400078f10ff */
[----:B------:R-:W-:Y:S02]  /*0b40*/  SHF.R.S32.HI R9, RZ, 0x4, R0 ;  /* 0x00000004ff097819 */ /* 0x000fe40000011400 */
[----:B------:R-:W-:Y:S02]  /*0b50*/  SHF.R.S32.HI R11, RZ, 0x5, R2 ;  /* 0x00000005ff0b7819 */ /* 0x000fe40000011402 */
[----:B------:R-:W-:-:S02]  /*0b60*/  LOP3.LUT R7, R0, 0xfffffff0, RZ, 0xc0, !PT ;  /* 0xfffffff000077812 */ /* 0x000fc400078ec0ff */
[----:B------:R-:W-:Y:S02]  /*0b70*/  SHF.R.S32.HI R2, RZ, 0x1f, R2 ;  /* 0x0000001fff027819 */ /* 0x000fe40000011402 */
[----:B------:R-:W-:Y:S01]  /*0b80*/  LOP3.LUT R15, R3, 0xfffffffc, RZ, 0xc0, !PT ;  /* 0xfffffffc030f7812 */ /* 0x000fe200078ec0ff */
[----:B------:R-:W-:Y:S01]  /*0b90*/  IMAD.IADD R7, R6, 0x1, -R7 ;  /* 0x0000000106077824 */ /* 0x000fe200078e0a07 */
[----:B------:R-:W-:Y:S02]  /*0ba0*/  LOP3.LUT R3, R5, 0xffffff80, RZ, 0xc0, !PT ;  /* 0xffffff8005037812 */ /* 0x000fe400078ec0ff */
[----:B------:R-:W-:Y:S01]  /*0bb0*/  LEA.HI R0, R0, R9, RZ, 0x1 ;  /* 0x0000000900007211 */ /* 0x000fe200078f08ff */
[----:B------:R-:W-:Y:S01]  /*0bc0*/  IMAD.IADD R15, R6, 0x1, -R15 ;  /* 0x00000001060f7824 */ /* 0x000fe200078e0a0f */
[----:B------:R-:W-:Y:S01]  /*0bd0*/  LEA.HI R2, R2, R11, RZ, 0x2 ;  /* 0x0000000b02027211 */ /* 0x000fe200078f10ff */
[----:B------:R-:W-:Y:S01]  /*0be0*/  IMAD.IADD R3, R6, 0x1, -R3 ;  /* 0x0000000106037824 */ /* 0x000fe200078e0a03 */
[----:B------:R-:W-:-:S02]  /*0bf0*/  LOP3.LUT R0, R0, 0x1ffffffe, RZ, 0xc0, !PT ;  /* 0x1ffffffe00007812 */ /* 0x000fc400078ec0ff */
[----:B------:R-:W-:Y:S02]  /*0c00*/  LOP3.LUT R13, R4, 0xfffffff8, RZ, 0xc0, !PT ;  /* 0xfffffff8040d7812 */ /* 0x000fe400078ec0ff */
[----:B------:R-:W-:Y:S01]  /*0c10*/  LOP3.LUT R4, R2, 0x3ffffc, RZ, 0xc0, !PT ;  /* 0x003ffffc02047812 */ /* 0x000fe200078ec0ff */
[----:B------:R-:W-:Y:S01]  /*0c20*/  IMAD.IADD R9, R9, 0x1, -R0 ;  /* 0x0000000109097824 */ /* 0x000fe200078e0a00 */
[----:B------:R-:W-:Y:S01]  /*0c30*/  SHF.R.S32.HI R220, RZ, 0x7, R5 ;  /* 0x00000007ffdc7819 */ /* 0x000fe20000011405 */
[----:B------:R-:W-:Y:S01]  /*0c40*/  IMAD.IADD R13, R6, 0x1, -R13 ;  /* 0x00000001060d7824 */ /* 0x000fe200078e0a0d */
[----:B------:R-:W-:Y:S01]  /*0c50*/  SHF.R.S32.HI R2, RZ, 0x1f, R7 ;  /* 0x0000001fff027819 */ /* 0x000fe20000011407 */
[----:B------:R-:W-:Y:S01]  /*0c60*/  IMAD.IADD R8, R11, 0x1, -R4 ;  /* 0x000000010b087824 */ /* 0x000fe200078e0a04 */
[----:B------:R-:W-:Y:S01]  /*0c70*/  SHF.R.S32.HI R0, RZ, 0x1f, R3 ;  /* 0x0000001fff007819 */ /* 0x000fe20000011403 */
[----:B------:R-:W-:Y:S01]  /*0c80*/  IMAD R17, R220, 0x100, R7 ;  /* 0x00000100dc117824 */ /* 0x000fe200078e0207 */
[----:B------:R-:W-:Y:S01]  /*0c90*/  LEA.HI R6, R2, R7, RZ, 0x3 ;  /* 0x0000000702067211 */ /* 0x000fe200078f18ff */
[----:B------:R-:W-:Y:S01]  /*0ca0*/  IMAD.SHL.U32 R9, R9, 0x8, RZ ;  /* 0x0000000809097824 */ /* 0x000fe200078e00ff */
[----:B------:R-:W-:Y:S01]  /*0cb0*/  LEA.HI R2, R0, R3, RZ, 0x2 ;  /* 0x0000000300027211 */ /* 0x000fe200078f10ff */
[----:B------:R-:W-:Y:S01]  /*0cc0*/  IMAD R12, R8, 0x10, R17 ;  /* 0x00000010080c7824 */ /* 0x000fe200078e0211 */
[C---:B------:R-:W-:Y:S01]  /*0cd0*/  LOP3.LUT R4, R6.reuse, 0xfffffff8, RZ, 0xc0, !PT ;  /* 0xfffffff806047812 */ /* 0x040fe200078ec0ff */
[----:B------:R-:W-:Y:S01]  /*0ce0*/  IMAD.SHL.U32 R6, R6, 0x40, RZ ;  /* 0x0000004006067824 */ /* 0x000fe200078e00ff */
[----:B------:R-:W-:-:S02]  /*0cf0*/  LOP3.LUT R8, R2, 0x7ffffffc, RZ, 0xc0, !PT ;  /* 0x7ffffffc02087812 */ /* 0x000fc400078ec0ff */
[----:B------:R-:W-:Y:S01]  /*0d00*/  LEA.HI R10, R15, R15, RZ, 0x1 ;  /* 0x0000000f0f0a7211 */ /* 0x000fe200078f08ff */
[----:B------:R-:W-:Y:S01]  /*0d10*/  IMAD.IADD R7, R7, 0x1, -R4 ;  /* 0x0000000107077824 */ /* 0x000fe200078e0a04 */
[----:B------:R-:W-:Y:S01]  /*0d20*/  LEA.HI R4, R0, R3, RZ, 0x5 ;  /* 0x0000000300047211 */ /* 0x000fe200078f28ff */
[----:B------:R-:W-:Y:S01]  /*0d30*/  IMAD.IADD R8, R3, 0x1, -R8 ;  /* 0x0000000103087824 */ /* 0x000fe200078e0a08 */
[--C-:B------:R-:W-:Y:S02]  /*0d40*/  SHF.R.S32.HI R0, RZ, 0x2, R2.reuse ;  /* 0x00000002ff007819 */ /* 0x100fe40000011402 */
[----:B------:R-:W-:Y:S01]  /*0d50*/  SHF.R.S32.HI R3, RZ, 0x1f, R2 ;  /* 0x0000001fff037819 */ /* 0x000fe20000011402 */
[----:B------:R-:W-:Y:S01]  /*0d60*/  IMAD.SHL.U32 R2, R7, 0x40, RZ ;  /* 0x0000004007027824 */ /* 0x000fe200078e00ff */
[----:B------:R-:W-:Y:S01]  /*0d70*/  LOP3.LUT R10, R10, 0x1ffffffe, RZ, 0xc0, !PT ;  /* 0x1ffffffe0a0a7812 */ /* 0x000fe200078ec0ff */
[----:B------:R-:W-:Y:S01]  /*0d80*/  IMAD.SHL.U32 R223, R8, 0x2, RZ ;  /* 0x0000000208df7824 */ /* 0x000fe200078e00ff */
[----:B------:R-:W-:-:S02]  /*0d90*/  LEA.HI R5, R5, R220, RZ, 0x1 ;  /* 0x000000dc05057211 */ /* 0x000fc400078f08ff */
[----:B------:R-:W-:Y:S01]  /*0da0*/  LOP3.LUT R2, R2, 0x1c0, RZ, 0xc0, !PT ;  /* 0x000001c002027812 */ /* 0x000fe200078ec0ff */
[----:B------:R-:W-:Y:S01]  /*0db0*/  IMAD.IADD R15, R15, 0x1, -R10 ;  /* 0x000000010f0f7824 */ /* 0x000fe200078e0a0a */
[----:B------:R-:W-:Y:S01]  /*0dc0*/  LEA.HI R3, R3, R0, RZ, 0x3 ;  /* 0x0000000003037211 */ /* 0x000fe200078f18ff */
[--C-:B------:R-:W-:Y:S01]  /*0dd0*/  IMAD.U32 R10, R12, 0x40, R9.reuse ;  /* 0x000000400c0a7824 */ /* 0x100fe200078e0009 */
[----:B------:R-:W-:Y:S02]  /*0de0*/  LOP3.LUT R9, R2, 0x8, R9, 0xf8, !PT ;  /* 0x0000000802097812 */ /* 0x000fe400078ef809 */
[----:B------:R-:W-:Y:S02]  /*0df0*/  LOP3.LUT R6, R6, 0x7ffffe00, RZ, 0xc0, !PT ;  /* 0x7ffffe0006067812 */ /* 0x000fe400078ec0ff */
[----:B------:R-:W-:Y:S01]  /*0e00*/  SHF.R.U32.HI R2, RZ, 0x3, R2 ;  /* 0x00000003ff027819 */ /* 0x000fe20000011602 */
[----:B------:R0:W-:Y:S01]  /*0e10*/  STL [R1+0x50], R10 ;  /* 0x0000500a01007387 */ /* 0x0001e20000100800 */
[----:B------:R-:W-:Y:S01]  /*0e20*/  LOP3.LUT R5, R5, 0xfffffe, RZ, 0xc0, !PT ;  /* 0x00fffffe05057812 */ /* 0x000fe200078ec0ff */
[----:B------:R-:W-:Y:S01]  /*0e30*/  IMAD R6, R11, 0x400, R6 ;  /* 0x000004000b067824 */ /* 0x000fe200078e0206 */
[----:B------:R-:W-:-:S02]  /*0e40*/  LOP3.LUT R3, R3, 0xfffffff8, RZ, 0xc0, !PT ;  /* 0xfffffff803037812 */ /* 0x000fc400078ec0ff */
[----:B------:R-:W-:Y:S01]  /*0e50*/  LOP3.LUT R9, R9, R2, RZ, 0x3c, !PT ;  /* 0x0000000209097212 */ /* 0x000fe200078e3cff */
[----:B------:R-:W-:Y:S01]  /*0e60*/  IMAD.IADD R5, R220, 0x1, -R5 ;  /* 0x00000001dc057824 */ /* 0x000fe200078e0a05 */
[----:B------:R-:W-:Y:S01]  /*0e70*/  SHF.R.S32.HI R4, RZ, 0x5, R4 ;  /* 0x00000005ff047819 */ /* 0x000fe20000011404 */
[----:B------:R-:W-:Y:S01]  /*0e80*/  IMAD.IADD R3, R0, 0x1, -R3 ;  /* 0x0000000100037824 */ /* 0x000fe200078e0a03 */
[----:B------:R-:W-:Y:S01]  /*0e90*/  R2P PR, R7, 0x6 ;  /* 0x0000000607007804 */ /* 0x000fe20000000000 */
[----:B------:R-:W-:Y:S02]  /*0ea0*/  IMAD.IADD R6, R6, 0x1, R9 ;  /* 0x0000000106067824 */ /* 0x000fe400078e0209 */
[----:B0-----:R-:W-:Y:S02]  /*0eb0*/  IMAD.SHL.U32 R10, R5, 0x100, RZ ;  /* 0x00000100050a7824 */ /* 0x001fe400078e00ff */
[----:B------:R-:W-:Y:S01]  /*0ec0*/  IMAD.SHL.U32 R2, R13, 0x8, RZ ;  /* 0x000000080d027824 */ /* 0x000fe200078e00ff */
[----:B------:R-:W-:Y:S01]  /*0ed0*/  LEA R18, R6, UR38, 0x1 ;  /* 0x0000002606127c11 */ /* 0x000fe2000f8e08ff */
[----:B------:R-:W-:Y:S01]  /*0ee0*/  IMAD R16, R4, 0x10, R3 ;  /* 0x0000001004107824 */ /* 0x000fe200078e0203 */
[----:B------:R-:W-:Y:S01]  /*0ef0*/  STL [R1+0x4c], R10 ;  /* 0x00004c0a01007387 */ /* 0x000fe20000100800 */
[----:B------:R-:W-:Y:S01]  /*0f00*/  IMAD.IADD R17, R223, 0x1, R10 ;  /* 0x00000001df117824 */ /* 0x000fe200078e020a */
[----:B------:R-:W-:Y:S01]  /*0f10*/  SEL R22, R22, 0xffffffc0, !P2 ;  /* 0xffffffc016167807 */ /* 0x000fe20005000000 */
[----:B------:R-:W-:-:S02]  /*0f20*/  VIADD R188, R2, 0x40 ;  /* 0x0000004002bc7836 */ /* 0x000fc40000000000 */
[C---:B------:R-:W-:Y:S01]  /*0f30*/  VIADD R219, R17.reuse, 0x8 ;  /* 0x0000000811db7836 */ /* 0x040fe20000000000 */
[----:B------:R-:W-:Y:S01]  /*0f40*/  SHF.R.S32.HI R0, RZ, 0x1f, R17 ;  /* 0x0000001fff007819 */ /* 0x000fe20000011411 */
[----:B------:R-:W-:Y:S01]  /*0f50*/  VIADD R218, R17, 0x10 ;  /* 0x0000001011da7836 */ /* 0x000fe20000000000 */
[----:B------:R-:W-:Y:S01]  /*0f60*/  SHF.R.S32.HI R3, RZ, 0x1f, R188 ;  /* 0x0000001fff037819 */ /* 0x000fe200000114bc */
[----:B------:R-:W-:Y:S01]  /*0f70*/  IMAD R4, R15, 0x8, R16 ;  /* 0x000000080f047824 */ /* 0x000fe200078e0210 */
[----:B------:R-:W-:Y:S01]  /*0f80*/  SHF.R.S32.HI R3, RZ, 0x1f, R219 ;  /* 0x0000001fff037819 */ /* 0x000fe200000114db */
[C---:B------:R-:W-:Y:S01]  /*0f90*/  VIADD R217, R17.reuse, 0x18 ;  /* 0x0000001811d97836 */ /* 0x040fe20000000000 */
[----:B------:R-:W-:Y:S01]  /*0fa0*/  SHF.R.S32.HI R0, RZ, 0x1f, R218 ;  /* 0x0000001fff007819 */ /* 0x000fe200000114da */
[C---:B------:R-:W-:Y:S01]  /*0fb0*/  VIADD R216, R17.reuse, 0x20 ;  /* 0x0000002011d87836 */ /* 0x040fe20000000000 */
[----:B------:R0:W-:Y:S01]  /*0fc0*/  STL [R1+0x48], R4 ;  /* 0x0000480401007387 */ /* 0x0001e20000100800 */
[----:B------:R-:W-:-:S02]  /*0fd0*/  VIADD R215, R17, 0x28 ;  /* 0x0000002811d77836 */ /* 0x000fc40000000000 */
[C---:B------:R-:W-:Y:S01]  /*0fe0*/  VIADD R214, R17.reuse, 0x30 ;  /* 0x0000003011d67836 */ /* 0x040fe20000000000 */
[----:B------:R-:W-:Y:S01]  /*0ff0*/  SHF.R.S32.HI R3, RZ, 0x1f, R216 ;  /* 0x0000001fff037819 */ /* 0x000fe200000114d8 */
[C---:B------:R-:W-:Y:S01]  /*1000*/  VIADD R213, R17.reuse, 0x38 ;  /* 0x0000003811d57836 */ /* 0x040fe20000000000 */
[----:B------:R-:W-:Y:S01]  /*1010*/  SHF.R.S32.HI R0, RZ, 0x1f, R215 ;  /* 0x0000001fff007819 */ /* 0x000fe200000114d7 */
[C---:B------:R-:W-:Y:S02]  /*1020*/  VIADD R212, R17.reuse, 0x40 ;  /* 0x0000004011d47836 */ /* 0x040fe40000000000 */
[C---:B------:R-:W-:Y:S01]  /*1030*/  VIADD R23, R18.reuse, 0x26800 ;  /* 0x0002680012177836 */ /* 0x040fe20000000000 */
[----:B0-----:R-:W-:Y:S01]  /*1040*/  SHF.R.S32.HI R4, RZ, 0x1f, R217 ;  /* 0x0000001fff047819 */ /* 0x001fe200000114d9 */
[C---:B------:R-:W-:Y:S01]  /*1050*/  VIADD R211, R17.reuse, 0x48 ;  /* 0x0000004811d37836 */ /* 0x040fe20000000000 */
[----:B------:R-:W-:Y:S01]  /*1060*/  SHF.R.S32.HI R4, RZ, 0x1f, R214 ;  /* 0x0000001fff047819 */ /* 0x000fe200000114d6 */
        /* <DEDUP_REMOVED lines=42> */
[----:B------:R-:W-:Y:S01]  /*1310*/  VIADD R189, R17, 0xf8 ;  /* 0x000000f811bd7836 */ /* 0x000fe20000000000 */
[----:B------:R-:W-:Y:S01]  /*1320*/  SHF.R.S32.HI R227, RZ, 0x1f, R192 ;  /* 0x0000001fffe37819 */ /* 0x000fe200000114c0 */
[----:B------:R-:W-:Y:S01]  /*1330*/  VIADD R19, R18, 0x26820 ;  /* 0x0002682012137836 */ /* 0x000fe20000000000 */
[----:B------:R-:W-:Y:S01]  /*1340*/  SHF.R.S32.HI R226, RZ, 0x1f, R191 ;  /* 0x0000001fffe27819 */ /* 0x000fe200000114bf */
[C---:B------:R-:W-:Y:S01]  /*1350*/  @P1 VIADD R19, R23.reuse, 0xffffffe0 ;  /* 0xffffffe017131836 */ /* 0x040fe20000000000 */
[----:B------:R-:W-:Y:S01]  /*1360*/  SHF.R.S32.HI R225, RZ, 0x1f, R190 ;  /* 0x0000001fffe17819 */ /* 0x000fe200000114be */
[----:B------:R-:W-:Y:S01]  /*1370*/  IMAD.IADD R23, R23, 0x1, R22 ;  /* 0x0000000117177824 */ /* 0x000fe200078e0216 */
[----:B------:R-:W-:Y:S01]  /*1380*/  SHF.R.S32.HI R224, RZ, 0x1f, R189 ;  /* 0x0000001fffe07819 */ /* 0x000fe200000114bd */
[----:B------:R-:W-:-:S02]  /*1390*/  VIADD R187, R2, 0x80 ;  /* 0x0000008002bb7836 */ /* 0x000fc40000000000 */
[C---:B------:R-:W-:Y:S02]  /*13a0*/  VIADD R186, R2.reuse, 0xc0 ;  /* 0x000000c002ba7836 */ /* 0x040fe40000000000 */
[C---:B------:R-:W-:Y:S02]  /*13b0*/  VIADD R185, R2.reuse, 0x100 ;  /* 0x0000010002b97836 */ /* 0x040fe40000000000 */
[C---:B------:R-:W-:Y:S02]  /*13c0*/  VIADD R184, R2.reuse, 0x140 ;  /* 0x0000014002b87836 */ /* 0x040fe40000000000 */
[C---:B------:R-:W-:Y:S02]  /*13d0*/  VIADD R222, R2.reuse, 0x180 ;  /* 0x0000018002de7836 */ /* 0x040fe40000000000 */
[----:B------:R-:W-:Y:S02]  /*13e0*/  VIADD R221, R2, 0x1c0 ;  /* 0x000001c002dd7836 */ /* 0x000fe40000000000 */
[----:B------:R-:W-:-:S07]  /*13f0*/  IMAD.IADD R22, R22, 0x1, R19 ;  /* 0x0000000116167824 */ /* 0x000fce00078e0213 */
.L_x_432:
[----:B------:R-:W-:Y:S01]  /*1400*/  ULDC.64 UR8, c[0x0][0xc88] ;  /* 0x0003220000087ab9 */ /* 0x000fe20000000a00 */
[----:B------:R-:W-:Y:S01]  /*1410*/  ULDC.64 UR10, c[0x0][0xa20] ;  /* 0x00028800000a7ab9 */ /* 0x000fe20000000a00 */
[----:B------:R-:W-:Y:S02]  /*1420*/  UIMAD.WIDE UR8, UR7, 0x4, UR8 ;  /* 0x00000004070878a5 */ /* 0x000fe4000f8e0208 */
[----:B------:R-:W-:Y:S01]  /*1430*/  UISETP.NE.U32.AND UP1, UPT, UR10, URZ, UPT ;  /* 0x0000003f0a00728c */ /* 0x000fe2000bf25070 */
[----:B------:R-:W-:Y:S01]  /*1440*/  UMOV UR43, UR5 ;  /* 0x00000005002b7c82 */ /* 0x000fe20008000000 */
[----:B------:R-:W-:Y:S02]  /*1450*/  ULOP3.LUT UR4, UR6, 0xff0000, URZ, 0xc0, !UPT ;  /* 0x00ff000006047892 */ /* 0x000fe4000f8ec03f */
[----:B0123--:R-:W-:Y:S01]  /*1460*/  IMAD.U32 R4, RZ, RZ, UR8 ;  /* 0x00000008ff047e24 */ /* 0x00ffe2000f8e00ff */
[----:B------:R-:W-:Y:S01]  /*1470*/  ULDC UR7, c[0x0][0x424] ;  /* 0x0001090000077ab9 */ /* 0x000fe20000000800 */
[----:B----4-:R-:W-:Y:S01]  /*1480*/  IMAD.U32 R5, RZ, RZ, UR9 ;  /* 0x00000009ff057e24 */ /* 0x010fe2000f8e00ff */
[----:B------:R-:W-:-:S04]  /*1490*/  ULDC.64 UR8, c[0x0][0xa28] ;  /* 0x00028a0000087ab9 */ /* 0x000fc80000000a00 */
[----:B------:R-:W2:Y:S01]  /*14a0*/  LDG.E R4, desc[UR40][R4.64] ;  /* 0x0000002804047981 */ /* 0x000ea2000c1e1900 */
[----:B------:R-:W-:Y:S02]  /*14b0*/  UISETP.NE.U32.AND UP0, UPT, UR8, URZ, UPT ;  /* 0x0000003f0800728c */ /* 0x000fe4000bf05070 */
[----:B------:R-:W-:Y:S02]  /*14c0*/  UISETP.NE.AND.EX UP1, UPT, UR11, URZ, UPT, UP1 ;  /* 0x0000003f0b00728c */ /* 0x000fe4000bf25310 */
[----:B------:R-:W-:-:S04]  /*14d0*/  UISETP.NE.AND.EX UP0, UPT, UR9, URZ, UPT, UP0 ;  /* 0x0000003f0900728c */ /* 0x000fc8000bf05300 */
[----:B------:R-:W-:Y:S02]  /*14e0*/  PLOP3.LUT P1, PT, PT, PT, UP1, 0x80, 0x0 ;  /* 0x000000000000781c */ /* 0x000fe40003f2f018 */
[----:B------:R-:W-:Y:S02]  /*14f0*/  PLOP3.LUT P0, PT, PT, PT, UP0, 0x80, 0x0 ;  /* 0x000000000000781c */ /* 0x000fe40003f0f008 */
[----:B--2---:R-:W-:-:S13]  /*1500*/  R2UR UR39, R4 ;  /* 0x00000000042772ca */ /* 0x004fda00000e0000 */
[----:B------:R-:W-:Y:S02]  /*1510*/  USHF.R.S32.HI UR42, URZ, 0x1f, UR39 ;  /* 0x0000001f3f2a7899 */ /* 0x000fe40008011427 */
[----:B------:R-:W-:-:S04]  /*1520*/  @UP0 ULEA UR8, UP2, UR39, UR8, 0x2 ;  /* 0x0000000827080291 */ /* 0x000fc8000f84103f */
[----:B------:R-:W-:Y:S02]  /*1530*/  @UP0 ULEA.HI.X UR9, UR39, UR9, UR42, 0x2, UP2 ;  /* 0x0000000927090291 */ /* 0x000fe400090f142a */
[----:B------:R-:W-:Y:S01]  /*1540*/  @UP1 ULEA UR10, UP0, UR39, UR10, 0x2 ;  /* 0x0000000a270a1291 */ /* 0x000fe2000f80103f */
[----:B------:R-:W-:-:S03]  /*1550*/  IMAD.U32 R4, RZ, RZ, UR8 ;  /* 0x00000008ff047e24 */ /* 0x000fc6000f8e00ff */
[----:B------:R-:W-:Y:S01]  /*1560*/  @UP1 ULEA.HI.X UR11, UR39, UR11, UR42, 0x2, UP0 ;  /* 0x0000000b270b1291 */ /* 0x000fe200080f142a */
[----:B------:R-:W-:Y:S01]  /*1570*/  IMAD.U32 R5, RZ, RZ, UR9 ;  /* 0x00000009ff057e24 */ /* 0x000fe2000f8e00ff */
[----:B------:R-:W-:Y:S01]  /*1580*/  ULDC.64 UR8, c[0x0][0x418] ;  /* 0x0001060000087ab9 */ /* 0x000fe20000000a00 */
[----:B------:R-:W-:-:S03]  /*1590*/  IMAD.U32 R6, RZ, RZ, UR10 ;  /* 0x0000000aff067e24 */ /* 0x000fc6000f8e00ff */
[----:B------:R-:W-:Y:S01]  /*15a0*/  IMAD.U32 R7, RZ, RZ, UR11 ;  /* 0x0000000bff077e24 */ /* 0x000fe2000f8e00ff */
[----:B------:R-:W2:Y:S04]  /*15b0*/  @P0 LDG.E R4, desc[UR40][R4.64] ;  /* 0x0000002804040981 */ /* 0x000ea8000c1e1900 */
[----:B------:R-:W3:Y:S01]  /*15c0*/  @P1 LDG.E R6, desc[UR40][R6.64] ;  /* 0x0000002806061981 */ /* 0x000ee2000c1e1900 */
[----:B------:R-:W-:Y:S02]  /*15d0*/  UISETP.NE.U32.AND UP0, UPT, UR8, URZ, UPT ;  /* 0x0000003f0800728c */ /* 0x000fe4000bf05070 */
[----:B------:R-:W-:Y:S02]  /*15e0*/  ULOP3.LUT UR5, UR6, 0xff000000, URZ, 0xc0, !UPT ;  /* 0xff00000006057892 */ /* 0x000fe4000f8ec03f */
[----:B------:R-:W-:-:S02]  /*15f0*/  UISETP.NE.AND.EX UP0, UPT, UR9, URZ, UPT, UP0 ;  /* 0x0000003f0900728c */ /* 0x000fc4000bf05300 */
[----:B------:R-:W-:Y:S02]  /*1600*/  USHF.R.U32.HI UR5, URZ, 0x8, UR5 ;  /* 0x000000083f057899 */ /* 0x000fe40008011605 */
[----:B------:R-:W-:Y:S02]  /*1610*/  USEL UR7, UR7, 0x1, UP0 ;  /* 0x0000000107077887 */ /* 0x000fe40008000000 */
[----:B------:R-:W-:Y:S01]  /*1620*/  ULEA.HI UR46, UR4, UR5, URZ, 0x10 ;  /* 0x00000005042e7291 */ /* 0x000fe2000f8f803f */
[----:B------:R-:W-:Y:S02]  /*1630*/  UMOV UR53, URZ ;  /* 0x0000003f00357c82 */ /* 0x000fe40008000000 */
[----:B------:R-:W-:Y:S01]  /*1640*/  ULDC UR4, c[0x0][0x2f0] ;  /* 0x0000bc0000047ab9 */ /* 0x000fe20000000800 */
[----:B------:R-:W-:Y:S02]  /*1650*/  ULOP3.LUT UR44, UR6, 0xffff, URZ, 0xc0, !UPT ;  /* 0x0000ffff062c7892 */ /* 0x000fe4000f8ec03f */
[----:B------:R-:W-:Y:S01]  /*1660*/  UIMAD UR7, UR7, UR4, URZ ;  /* 0x00000004070772a4 */ /* 0x000fe2000f8e023f */
[----:B------:R-:W-:Y:S01]  /*1670*/  ULDC UR6, c[0x0][0x9f0] ;  /* 0x00027c0000067ab9 */ /* 0x000fe20000000800 */
[----:B--2---:R-:W-:-:S05]  /*1680*/  @P0 R2UR UR53, R4 ;  /* 0x00000000043502ca */ /* 0x004fca00000e0000 */
[----:B---3--:R-:W-:Y:S01]  /*1690*/  @P1 R2UR UR7, R6 ;  /* 0x00000000060712ca */ /* 0x008fe200000e0000 */
[----:B-----5:R-:W-:-:S14]  /*16a0*/  @P1 BRA `(.L_x_384) ;  /* 0x0000000000341947 */ /* 0x020fdc0003800000 */
[----:B------:R-:W-:Y:S02]  /*16b0*/  ULDC.64 UR4, c[0x0][0xa08] ;  /* 0x0002820000047ab9 */ /* 0x000fe40000000a00 */
[----:B------:R-:W-:-:S04]  /*16c0*/  ISETP.NE.U32.AND P0, PT, RZ, UR4, PT ;  /* 0x00000004ff007c0c */ /* 0x000fc8000bf05070 */
[----:B------:R-:W-:-:S13]  /*16d0*/  ISETP.NE.AND.EX P0, PT, RZ, UR5, PT, P0 ;  /* 0x00000005ff007c0c */ /* 0x000fda000bf05300 */
[----:B------:R-:W-:Y:S05]  /*16e0*/  @!P0 BRA `(.L_x_384) ;  /* 0x0000000000248947 */ /* 0x000fea0003800000 */
[----:B------:R-:W-:Y:S02]  /*16f0*/  ULDC.64 UR4, c[0x0][0xa08] ;  /* 0x0002820000047ab9 */ /* 0x000fe40000000a00 */
[----:B------:R-:W-:-:S06]  /*1700*/  UIMAD.WIDE UR4, UR39, 0x4, UR4 ;  /* 0x00000004270478a5 */ /* 0x000fcc000f8e0204 */
[----:B------:R-:W-:Y:S02]  /*1710*/  IMAD.U32 R4, RZ, RZ, UR4 ;  /* 0x00000004ff047e24 */ /* 0x000fe4000f8e00ff */
[----:B------:R-:W-:-:S05]  /*1720*/  IMAD.U32 R5, RZ, RZ, UR5 ;  /* 0x00000005ff057e24 */ /* 0x000fca000f8e00ff */
[----:B------:R-:W2:Y:S04]  /*1730*/  LDG.E R3, desc[UR40][R4.64] ;  /* 0x0000002804037981 */ /* 0x000ea8000c1e1900 */
[----:B------:R-:W3:Y:S01]  /*1740*/  LDG.E R0, desc[UR40][R4.64+0x4] ;  /* 0x0000042804007981 */ /* 0x000ee2000c1e1900 */
[----:B--2---:R-:W-:Y:S02]  /*1750*/  R2UR UR7, R3 ;  /* 0x00000000030772ca */ /* 0x004fe400000e0000 */
[----:B---3--:R-:W-:-:S13]  /*1760*/  R2UR UR4, R0 ;  /* 0x00000000000472ca */ /* 0x008fda00000e0000 */
[----:B------:R-:W-:-:S12]  /*1770*/  UIADD3 UR7, -UR7, UR4, URZ ;  /* 0x0000000407077290 */ /* 0x000fd8000fffe13f */
.L_x_384:
[----:B------:R-:W-:Y:S02]  /*1780*/  UISETP.NE.AND UP1, UPT, UR50, 0x1, UPT ;  /* 0x000000013200788c */ /* 0x000fe4000bf25270 */
[----:B------:R-:W-:Y:S02]  /*1790*/  UIADD3 UR53, -UR53, UR7, URZ ;  /* 0x0000000735357290 */ /* 0x000fe4000fffe13f */
[----:B------:R-:W-:Y:S02]  /*17a0*/  ULOP3.LUT UR45, UR46, 0xff, URZ, 0xc0, !UPT ;  /* 0x000000ff2e2d7892 */ /* 0x000fe4000f8ec03f */
[----:B------:R-:W-:Y:S01]  /*17b0*/  UIADD3 UR4, UR53, 0x3f, URZ ;  /* 0x0000003f35047890 */ /* 0x000fe2000fffe03f */
[----:B------:R-:W-:Y:S01]  /*17c0*/  PLOP3.LUT P0, PT, PT, PT, UP1, 0x80, 0x0 ;  /* 0x000000000000781c */ /* 0x000fe20003f0f018 */
[----:B------:R-:W-:Y:S02]  /*17d0*/  USHF.R.U32.HI UR46, URZ, 0x10, UR46 ;  /* 0x000000103f2e7899 */ /* 0x000fe4000801162e */
[----:B------:R-:W-:-:S02]  /*17e0*/  USHF.R.S32.HI UR5, URZ, 0x1f, UR4 ;  /* 0x0000001f3f057899 */ /* 0x000fc40008011404 */
[----:B------:R-:W-:Y:S02]  /*17f0*/  UISETP.NE.AND UP0, UPT, UR46, URZ, UPT ;  /* 0x0000003f2e00728c */ /* 0x000fe4000bf05270 */
[----:B------:R-:W-:Y:S02]  /*1800*/  ULEA.HI UR5, UR5, UR4, URZ, 0x6 ;  /* 0x0000000405057291 */ /* 0x000fe4000f8f303f */
[----:B------:R-:W-:Y:S02]  /*1810*/  USEL UR10, UR46, UR6, UP0 ;  /* 0x000000062e0a7287 */ /* 0x000fe40008000000 */
[----:B------:R-:W-:Y:S02]  /*1820*/  USHF.R.S32.HI UR9, URZ, 0x6, UR5 ;  /* 0x000000063f097899 */ /* 0x000fe40008011405 */
[----:B------:R-:W-:Y:S10]  /*1830*/  @!P0 BRA `(.L_x_385) ;  /* 0x00000020000c8947 */ /* 0x000ff40003800000 */
        /* <DEDUP_REMOVED lines=15> */
[----:B------:R-:W0:Y:S08]  /*1930*/  I2F.RP R0, UR11 ;  /* 0x0000000b00007d06 */ /* 0x000e300008209400 */
[----:B0-----:R-:W0:Y:S02]  /*1940*/  MUFU.RCP R0, R0 ;  /* 0x0000000000007308 */ /* 0x001e240000001000 */
        /* <DEDUP_REMOVED lines=20> */
.L_x_386:
[----:B------:R-:W-:Y:S01]  /*1a90*/  UIMAD UR21, UR45, UR4, URZ ;  /* 0x000000042d1572a4 */ /* 0x000fe2000f8e023f */
[----:B------:R-:W-:Y:S01]  /*1aa0*/  IMAD.U32 R0, RZ, RZ, UR9 ;  /* 0x00000009ff007e24 */ /* 0x000fe2000f8e00ff */
[----:B------:R-:W-:Y:S01]  /*1ab0*/  PLOP3.LUT P0, PT, PT, PT, PT, 0x80, 0x0 ;  /* 0x000000000000781c */ /* 0x000fe20003f0f070 */
[----:B------:R-:W-:Y:S01]  /*1ac0*/  IMAD.U32 R3, RZ, RZ, UR4 ;  /* 0x00000004ff037e24 */ /* 0x000fe2000f8e00ff */
[----:B------:R-:W-:Y:S02]  /*1ad0*/  CS2R R12, SRZ ;  /* 0x00000000000c7805 */ /* 0x000fe4000001ff00 */
[----:B------:R-:W-:Y:S02]  /*1ae0*/  CS2R R150, SRZ ;  /* 0x0000000000967805 */ /* 0x000fe4000001ff00 */
[----:B------:R-:W-:Y:S02]  /*1af0*/  CS2R R148, SRZ ;  /* 0x0000000000947805 */ /* 0x000fe4000001ff00 */
[----:B------:R-:W-:-:S02]  /*1b00*/  CS2R R146, SRZ ;  /* 0x0000000000927805 */ /* 0x000fc4000001ff00 */
[----:B------:R-:W-:Y:S02]  /*1b10*/  VIADDMNMX R0, R3, UR21, R0, PT ;  /* 0x0000001503007c46 */ /* 0x000fe4000b800100 */
[----:B------:R-:W-:Y:S02]  /*1b20*/  CS2R R144, SRZ ;  /* 0x0000000000907805 */ /* 0x000fe4000001ff00 */
[----:B------:R-:W-:Y:S02]  /*1b30*/  CS2R R142, SRZ ;  /* 0x00000000008e7805 */ /* 0x000fe4000001ff00 */
[----:B------:R-:W-:Y:S02]  /*1b40*/  CS2R R140, SRZ ;  /* 0x00000000008c7805 */ /* 0x000fe4000001ff00 */
[----:B------:R-:W-:Y:S02]  /*1b50*/  R2UR UR16, R0 ;  /* 0x00000000001072ca */ /* 0x000fe400000e0000 */
        /* <DEDUP_REMOVED lines=11> */
[----:B------:R-:W-:Y:S01]  /*1c10*/  CS2R R116, SRZ ;  /* 0x0000000000747805 */ /* 0x000fe2000001ff00 */
[----:B------:R-:W-:Y:S01]  /*1c20*/  UISETP.GT.AND UP0, UPT, UR16, UR21, UPT ;  /* 0x000000151000728c */ /* 0x000fe2000bf04270 */
[----:B------:R-:W-:-:S02]  /*1c30*/  CS2R R114, SRZ ;  /* 0x0000000000727805 */ /* 0x000fc4000001ff00 */
[----:B------:R-:W-:Y:S02]  /*1c40*/  CS2R R112, SRZ ;  /* 0x0000000000707805 */ /* 0x000fe4000001ff00 */
[----:B------:R-:W-:Y:S02]  /*1c50*/  CS2R R110, SRZ ;  /* 0x00000000006e7805 */ /* 0x000fe4000001ff00 */
[----:B------:R-:W-:Y:S02]  /*1c60*/  CS2R R108, SRZ ;  /* 0x00000000006c7805 */ /* 0x000fe4000001ff00 */
[----:B------:R-:W-:Y:S02]  /*1c70*/  CS2R R106, SRZ ;  /* 0x00000000006a7805 */ /* 0x000fe4000001ff00 */
[----:B------:R-:W-:Y:S02]  /*1c80*/  PLOP3.LUT P1, PT, PT, PT, UP0, 0x80, 0x0 ;  /* 0x000000000000781c */ /* 0x000fe40003f2f008 */
        /* <DEDUP_REMOVED lines=42> */
[----:B------:R-:W0:Y:S01]  /*1f30*/  SHFL.IDX PT, R0, R220, RZ, 0x1f ;  /* 0x00001fffdc007589 */ /* 0x000e2200000e0000 */
[----:B------:R-:W-:-:S06]  /*1f40*/  UISETP.NE.AND UP0, UPT, UR49, 0x3, UPT ;  /* 0x000000033100788c */ /* 0x000fcc000bf05270 */
[----:B------:R-:W-:Y:S02]  /*1f50*/  PLOP3.LUT P0, PT, PT, PT, UP0, 0x80, 0x0 ;  /* 0x000000000000781c */ /* 0x000fe40003f0f008 */
[----:B0-----:R-:W-:-:S13]  /*1f60*/  R2UR UR4, R0 ;  /* 0x00000000000472ca */ /* 0x001fda00000e0000 */
[----:B------:R-:W-:-:S04]  /*1f70*/  ULEA.HI UR5, UR4, UR4, URZ, 0x1 ;  /* 0x0000000404057291 */ /* 0x000fc8000f8f083f */
[----:B------:R-:W-:-:S04]  /*1f80*/  ULOP3.LUT UR5, UR5, 0x1fffe, URZ, 0xc0, !UPT ;  /* 0x0001fffe05057892 */ /* 0x000fc8000f8ec03f */
[----:B------:R-:W-:-:S04]  /*1f90*/  UIADD3 UR5, UR4, -UR5, URZ ;  /* 0x8000000504057290 */ /* 0x000fc8000fffe03f */
[----:B------:R-:W-:-:S04]  /*1fa0*/  ULEA UR5, UR5, UR38, 0xf ;  /* 0x0000002605057291 */ /* 0x000fc8000f8e783f */
[----:B------:R-:W-:-:S04]  /*1fb0*/  UIADD3 UR5, UR5, 0x400, URZ ;  /* 0x0000040005057890 */ /* 0x000fc8000fffe03f */
[----:B------:R-:W-:-:S04]  /*1fc0*/  USHF.R.U32.HI UR5, URZ, 0x4, UR5 ;  /* 0x000000043f057899 */ /* 0x000fc80008011605 */
[----:B------:R-:W-:-:S04]  /*1fd0*/  ULOP3.LUT UR5, UR5, 0x3fff, URZ, 0xc0, !UPT ;  /* 0x00003fff05057892 */ /* 0x000fc8000f8ec03f */
[----:B------:R-:W-:Y:S01]  /*1fe0*/  ULOP3.LUT UR20, UR5, 0x2000000, URZ, 0xfc, !UPT ;  /* 0x0200000005147892 */ /* 0x000fe2000f8efc3f */
[----:B------:R-:W-:Y:S11]  /*1ff0*/  @!P0 BRA `(.L_x_388) ;  /* 0x0000000000048947 */ /* 0x000ff60003800000 */
[----:B------:R-:W-:Y:S01]  /*2000*/  BPT.TRAP 0x1 ;  /* 0x000000040000795c */ /* 0x000fe20000300000 */
.L_x_388:
[----:B------:R-:W-:Y:S01]  /*2010*/  ULEA UR17, UR37, UR38, 0x3 ;  /* 0x0000002625117291 */ /* 0x000fe2000f8e183f */
[----:B------:R-:W-:-:S05]  /*2020*/  IMAD.U32 R0, RZ, RZ, UR47 ;  /* 0x0000002fff007e24 */ /* 0x000fca000f8e00ff */
[----:B------:R-:W-:-:S04]  /*2030*/  SHF.L.U32 R0, R0, 0x1f, RZ ;  /* 0x0000001f00007819 */ /* 0x000fc800000006ff */
[----:B------:R-:W0:Y:S02]  /*2040*/  SYNCS.PHASECHK.TRANS64.TRYWAIT P0, [UR17+0x28c50], R0 ;  /* 0x028c5000ff0075a7 */ /* 0x000e240008000151 */
[----:B0-----:R-:W-:Y:S05]  /*2050*/  @!P0 BRA `(.L_x_389) ;  /* 0x0000011c00248947 */ /* 0x001fea0003800000 */
.L_x_571:
[----:B------:R-:W-:Y:S01]  /*2060*/  BAR.SYNC.DEFER_BLOCKING 0xe, 0x100 ;  /* 0x0384000000007b1d */ /* 0x000fe20000010000 */
[----:B------:R-:W-:Y:S01]  /*2070*/  UIADD3 UR4, UR38, 0x26800, URZ ;  /* 0x0002680026047890 */ /* 0x000fe2000fffe03f */
[----:B0-----:R-:W-:Y:S01]  /*2080*/  IMAD.U32 R0, RZ, RZ, UR17 ;  /* 0x00000011ff007e24 */ /* 0x001fe2000f8e00ff */
[----:B------:R-:W-:Y:S02]  /*2090*/  ULEA UR12, UR37, UR20, 0xc ;  /* 0x00000014250c7291 */ /* 0x000fe4000f8e603f */
[----:B------:R-:W-:Y:S01]  /*20a0*/  USHF.R.U32.HI UR4, URZ, 0x4, UR4 ;  /* 0x000000043f047899 */ /* 0x000fe20008011604 */
[----:B------:R-:W-:Y:S01]  /*20b0*/  UMOV UR7, 0x40000040 ;  /* 0x4000004000077882 */ /* 0x000fe20000000000 */
[----:B------:R-:W-:Y:S02]  /*20c0*/  UMOV UR5, 0x40000040 ;  /* 0x4000004000057882 */ /* 0x000fe40000000000 */
[----:B------:R-:W-:Y:S01]  /*20d0*/  ULOP3.LUT UR4, UR4, 0x3fff, URZ, 0xc0, !UPT ;  /* 0x00003fff04047892 */ /* 0x000fe2000f8ec03f */
[----:B------:R-:W0:Y:S01]  /*20e0*/  S2R R3, SR_TID.X ;  /* 0x0000000000037919 */ /* 0x000e220000002100 */
[----:B------:R-:W-:Y:S01]  /*20f0*/  UMOV UR6, UR12 ;  /* 0x0000000c00067c82 */ /* 0x000fe20008000000 */
[----:B------:R-:W-:-:S02]  /*2100*/  UIADD3 UR10, UR12, 0x100, URZ ;  /* 0x000001000c0a7890 */ /* 0x000fc4000fffe03f */
[----:B------:R-:W-:Y:S01]  /*2110*/  ULOP3.LUT UR13, UR4, 0x10000, URZ, 0xfc, !UPT ;  /* 0x00010000040d7892 */ /* 0x000fe2000f8efc3f */
[----:B------:R-:W-:Y:S01]  /*2120*/  UMOV UR11, 0x40000040 ;  /* 0x40000040000b7882 */ /* 0x000fe20000000000 */
[----:B------:R-:W-:Y:S02]  /*2130*/  UMOV UR9, 0x40000040 ;  /* 0x4000004000097882 */ /* 0x000fe40000000000 */
[----:B------:R-:W-:Y:S02]  /*2140*/  UIADD3 UR8, UR13, 0x4, URZ ;  /* 0x000000040d087890 */ /* 0x000fe4000fffe03f */
[----:B------:R-:W-:Y:S01]  /*2150*/  UIADD3 UR14, UR12, 0x180, URZ ;  /* 0x000001800c0e7890 */ /* 0x000fe2000fffe03f */
[----:B------:R-:W-:Y:S01]  /*2160*/  UMOV UR4, UR13 ;  /* 0x0000000d00047c82 */ /* 0x000fe20008000000 */
[----:B------:R-:W-:Y:S01]  /*2170*/  UMOV UR15, 0x40000040 ;  /* 0x40000040000f7882 */ /* 0x000fe20000000000 */
[----:B------:R-:W-:-:S06]  /*2180*/  WARPGROUP.ARRIVE ;  /* 0x00000000000079c5 */ /* 0x000fcc0000000000 */
[----:B------:R-:W-:Y:S01]  /*2190*/  HGMMA.64x256x16.F32 R24, gdesc[UR4].tnspB, RZ, !UPT, gsb0 ;  /* 0x43e00000041879f0 */ /* 0x000fe2000c0008ff */
[----:B------:R-:W-:Y:S02]  /*21a0*/  UIADD3 UR6, UR12, 0x80, URZ ;  /* 0x000000800c067890 */ /* 0x000fe4000fffe03f */
[----:B------:R-:W-:Y:S01]  /*21b0*/  UIADD3 UR4, UR13, 0x2, URZ ;  /* 0x000000020d047890 */ /* 0x000fe2000fffe03f */
[----:B------:R-:W-:Y:S01]  /*21c0*/  UMOV UR7, 0x40000040 ;  /* 0x4000004000077882 */ /* 0x000fe20000000000 */
[----:B------:R-:W-:Y:S01]  /*21d0*/  UMOV UR5, 0x40000040 ;  /* 0x4000004000057882 */ /* 0x000fe20000000000 */
[----:B------:R-:W-:-:S03]  /*21e0*/  UIADD3 UR12, UR13, 0x6, URZ ;  /* 0x000000060d0c7890 */ /* 0x000fc6000fffe03f */
[----:B------:R-:W-:Y:S01]  /*21f0*/  UMOV UR13, 0x40000040 ;  /* 0x40000040000d7882 */ /* 0x000fe20000000000 */
[----:B0-----:R-:W-:-:S04]  /*2200*/  LOP3.LUT R3, R3, 0x7f, RZ, 0xc0, !PT ;  /* 0x0000007f03037812 */ /* 0x001fc800078ec0ff */
[----:B------:R-:W-:-:S13]  /*2210*/  ISETP.NE.AND P0, PT, R3, RZ, PT ;  /* 0x000000ff0300720c */ /* 0x000fda0003f05270 */
[----:B------:R-:W-:-:S05]  /*2220*/  @!P0 VIADD R0, R0, 0x28c60 ;  /* 0x00028c6000008836 */ /* 0x000fca0000000000 */
[----:B------:R-:W-:Y:S01]  /*2230*/  @!P0 PRMT R0, RZ, 0x654, R0 ;  /* 0x00000654ff008816 */ /* 0x000fe20000000000 */
[----:B------:R-:W-:Y:S02]  /*2240*/  WARPGROUP.DEPBAR.LE gsb0, 0x0 ;  /* 0x00008000000079c5 */ /* 0x000fe40000010000 */
[----:B------:R-:W-:-:S06]  /*2250*/  WARPGROUP.ARRIVE ;  /* 0x00000000000079c5 */ /* 0x000fcc0000000000 */
[----:B------:R-:W-:Y:S01]  /*2260*/  HGMMA.64x256x16.F32 R24, gdesc[UR4].tnspB, R24, gsb0 ;  /* 0x43e00000041879f0 */ /* 0x000fe20008000818 */
[----:B------:R-:W-:-:S04]  /*2270*/  UIADD3 UR6, UR16, -0x2, URZ ;  /* 0xfffffffe10067890 */ /* 0x000fc8000fffe03f */
[----:B------:R-:W-:Y:S01]  /*2280*/  UISETP.GE.AND UP0, UPT, UR6, UR21, UPT ;  /* 0x000000150600728c */ /* 0x000fe2000bf06270 */
[----:B------:R-:W-:Y:S02]  /*2290*/  WARPGROUP.DEPBAR.LE gsb0, 0x0 ;  /* 0x00008000000079c5 */ /* 0x000fe40000010000 */
[----:B------:R-:W-:-:S15]  /*22a0*/  WARPGROUP.ARRIVE ;  /* 0x00000000000079c5 */ /* 0x000fde0000000000 */
[----:B------:R-:W-:-:S05]  /*22b0*/  NOP ;  /* 0x0000000000007918 */ /* 0x000fca0000000000 */
        /* <DEDUP_REMOVED lines=8> */
[----:B------:R-:W-:-:S13]  /*2340*/  PLOP3.LUT P0, PT, PT, PT, UP0, 0x80, 0x0 ;  /* 0x000000000000781c */ /* 0x000fda0003f0f008 */
[----:B0-----:R-:W-:Y:S05]  /*2350*/  @!P0 BRA `(.L_x_390) ;  /* 0x0000000c00088947 */ /* 0x001fea0003800000 */
[----:B------:R-:W-:-:S05]  /*2360*/  UMOV UR22, UR6 ;  /* 0x0000000600167c82 */ /* 0x000fca0008000000 */
.L_x_395:
[----:B------:R-:W-:Y:S01]  /*2370*/  BAR.SYNC.DEFER_BLOCKING 0xe, 0x100 ;  /* 0x0384000000007b1d */ /* 0x000fe20000010000 */
[----:B------:R-:W-:Y:S01]  /*2380*/  IMAD.U32 R3, RZ, RZ, UR37 ;  /* 0x00000025ff037e24 */ /* 0x000fe2000f8e00ff */
[----:B------:R-:W-:Y:S02]  /*2390*/  UISETP.NE.AND UP2, UPT, UR49, 0x3, UPT ;  /* 0x000000033100788c */ /* 0x000fe4000bf45270 */
[----:B------:R-:W-:Y:S01]  /*23a0*/  UIADD3 UR37, UR37, 0x1, URZ ;  /* 0x0000000125257890 */ /* 0x000fe2000fffe03f */
[----:B------:R-:W-:Y:S01]  /*23b0*/  IMAD R0, R3, 0x40, R16 ;  /* 0x0000004003007824 */ /* 0x000fe200078e0210 */
[----:B------:R-:W-:Y:S01]  /*23c0*/  UMOV UR6, UR22 ;  /* 0x0000001600067c82 */ /* 0x000fe20008000000 */
[----:B------:R-:W-:Y:S01]  /*23d0*/  UIADD3 UR22, UR22, -0x1, URZ ;  /* 0xffffffff16167890 */ /* 0x000fe2000fffe03f */
[----:B------:R-:W-:Y:S01]  /*23e0*/  PLOP3.LUT P1, PT, PT, PT, UP2, 0x80, 0x0 ;  /* 0x000000000000781c */ /* 0x000fe20003f2f028 */
[----:B------:R-:W-:Y:S01]  /*23f0*/  UISETP.NE.AND UP0, UPT, UR37, 0x2, UPT ;  /* 0x000000022500788c */ /* 0x000fe2000bf05270 */
[----:B------:R-:W-:Y:S01]  /*2400*/  LEA R0, R0, UR38, 0x2 ;  /* 0x0000002600007c11 */ /* 0x000fe2000f8e10ff */
[----:B------:R-:W-:-:S02]  /*2410*/  UISETP.GT.AND UP1, UPT, UR6, UR21, UPT ;  /* 0x000000150600728c */ /* 0x000fc4000bf24270 */
[----:B------:R-:W-:Y:S02]  /*2420*/  USEL UR6, URZ, 0x1, UP0 ;  /* 0x000000013f067887 */ /* 0x000fe40008000000 */
[----:B------:R-:W-:Y:S02]  /*2430*/  USEL UR37, UR37, URZ, UP0 ;  /* 0x0000003f25257287 */ /* 0x000fe40008000000 */
[----:B------:R-:W-:Y:S01]  /*2440*/  ULOP3.LUT UR47, UR47, UR6, URZ, 0x3c, !UPT ;  /* 0x000000062f2f7292 */ /* 0x000fe2000f8e3c3f */
        /* <DEDUP_REMOVED lines=132> */
.L_x_391:
[----:B------:R-:W-:Y:S01]  /*2c90*/  ULEA UR6, UR37, UR38, 0x3 ;  /* 0x0000002625067291 */ /* 0x000fe2000f8e183f */
[----:B------:R-:W-:-:S05]  /*2ca0*/  IMAD.U32 R0, RZ, RZ, UR47 ;  /* 0x0000002fff007e24 */ /* 0x000fca000f8e00ff */
[----:B------:R-:W-:-:S04]  /*2cb0*/  SHF.L.U32 R0, R0, 0x1f, RZ ;  /* 0x0000001f00007819 */ /* 0x000fc800000006ff */
[----:B------:R0:W1:Y:S01]  /*2cc0*/  SYNCS.PHASECHK.TRANS64.TRYWAIT P0, [UR6+0x28c50], R0 ;  /* 0x028c5000ff0075a7 */ /* 0x0000620008000146 */
[----:B------:R-:W-:Y:S05]  /*2cd0*/  @!P1 BRA `(.L_x_392) ;  /* 0x0000000000049947 */ /* 0x000fea0003800000 */
[----:B------:R-:W-:Y:S01]  /*2ce0*/  BPT.TRAP 0x1 ;  /* 0x000000040000795c */ /* 0x000fe20000300000 */
.L_x_392:
[----:B-1----:R-:W-:Y:S05]  /*2cf0*/  @P0 BRA `(.L_x_393) ;  /* 0x0000000000080947 */ /* 0x002fea0003800000 */
[----:B------:R-:W1:Y:S02]  /*2d00*/  SYNCS.PHASECHK.TRANS64.TRYWAIT P0, [UR6+0x28c50], R0 ;  /* 0x028c5000ff0075a7 */ /* 0x000e640008000146 */
[----:B-1----:R-:W-:Y:S05]  /*2d10*/  @!P0 BRA `(.L_x_394) ;  /* 0x00000110000c8947 */ /* 0x002fea0003800000 */
.L_x_393:
[----:B------:R-:W-:Y:S01]  /*2d20*/  UIADD3 UR6, UR38, 0x26800, URZ ;  /* 0x0002680026067890 */ /* 0x000fe2000fffe03f */
[----:B------:R-:W-:Y:S01]  /*2d30*/  WARPGROUP.ARRIVE ;  /* 0x00000000000079c5 */ /* 0x000fe20000000000 */
[----:B------:R-:W-:-:S05]  /*2d40*/  ULEA UR18, UR37, UR20, 0xc ;  /* 0x0000001425127291 */ /* 0x000fca000f8e603f */
[----:B-1----:R-:W1:Y:S01]  /*2d50*/  S2R R3, SR_TID.X ;  /* 0x0000000000037919 */ /* 0x002e620000002100 */
[----:B------:R-:W-:Y:S01]  /*2d60*/  USHF.R.U32.HI UR6, URZ, 0x4, UR6 ;  /* 0x000000043f067899 */ /* 0x000fe20008011606 */
[----:B0-----:R-:W-:Y:S01]  /*2d70*/  IMAD.U32 R0, RZ, RZ, UR37 ;  /* 0x00000025ff007e24 */ /* 0x001fe2000f8e00ff */
[----:B------:R-:W-:Y:S01]  /*2d80*/  UMOV UR19, 0x40000040 ;  /* 0x4000004000137882 */ /* 0x000fe20000000000 */
[----:B------:R-:W-:Y:S01]  /*2d90*/  UMOV UR17, 0x40000040 ;  /* 0x4000004000117882 */ /* 0x000fe20000000000 */
[----:B------:R-:W-:Y:S01]  /*2da0*/  ULOP3.LUT UR6, UR6, 0x3fff, URZ, 0xc0, !UPT ;  /* 0x00003fff06067892 */ /* 0x000fe2000f8ec03f */
[----:B------:R-:W-:Y:S01]  /*2db0*/  UMOV UR7, 0x40000040 ;  /* 0x4000004000077882 */ /* 0x000fe20000000000 */
[----:B------:R-:W-:Y:S02]  /*2dc0*/  UIADD3 UR10, UR18, 0x100, URZ ;  /* 0x00000100120a7890 */ /* 0x000fe4000fffe03f */
[----:B------:R-:W-:Y:S02]  /*2dd0*/  ULOP3.LUT UR16, UR6, 0x10000, URZ, 0xfc, !UPT ;  /* 0x0001000006107892 */ /* 0x000fe4000f8efc3f */
[----:B------:R-:W-:Y:S01]  /*2de0*/  UIADD3 UR6, UR18, 0x80, URZ ;  /* 0x0000008012067890 */ /* 0x000fe2000fffe03f */
[----:B------:R-:W-:Y:S01]  /*2df0*/  UMOV UR11, 0x40000040 ;  /* 0x40000040000b7882 */ /* 0x000fe20000000000 */
[----:B------:R-:W-:Y:S01]  /*2e00*/  UIADD3 UR14, UR18, 0x180, URZ ;  /* 0x00000180120e7890 */ /* 0x000fe2000fffe03f */
[----:B------:R-:W-:-:S04]  /*2e10*/  UMOV UR15, 0x40000040 ;  /* 0x40000040000f7882 */ /* 0x000fc80000000000 */
[----:B------:R-:W-:Y:S01]  /*2e20*/  HGMMA.64x256x16.F32 R24, gdesc[UR16].tnspB, R24, gsb0 ;  /* 0x43e00000101879f0 */ /* 0x000fe20008000818 */
[----:B-1----:R-:W-:-:S04]  /*2e30*/  LOP3.LUT R3, R3, 0x7f, RZ, 0xc0, !PT ;  /* 0x0000007f03037812 */ /* 0x002fc800078ec0ff */
[----:B------:R-:W-:-:S13]  /*2e40*/  ISETP.NE.AND P0, PT, R3, RZ, PT ;  /* 0x000000ff0300720c */ /* 0x000fda0003f05270 */
[----:B------:R-:W-:-:S05]  /*2e50*/  @!P0 LEA R0, R0, UR38, 0x3 ;  /* 0x0000002600008c11 */ /* 0x000fca000f8e18ff */
        /* <DEDUP_REMOVED lines=17> */
[----:B0-----:R-:W-:Y:S05]  /*2f70*/  @P0 BRA `(.L_x_395) ;  /* 0xfffffff000fc0947 */ /* 0x001fea000383ffff */
.L_x_390:
[----:B------:R-:W-:Y:S01]  /*2f80*/  BAR.SYNC.DEFER_BLOCKING 0xe, 0x100 ;  /* 0x0384000000007b1d */ /* 0x000fe20000010000 */
[----:B------:R-:W-:Y:S01]  /*2f90*/  IMAD.U32 R3, RZ, RZ, UR37 ;  /* 0x00000025ff037e24 */ /* 0x000fe2000f8e00ff */
[----:B------:R-:W-:Y:S01]  /*2fa0*/  UIADD3 UR37, UR37, 0x1, URZ ;  /* 0x0000000125257890 */ /* 0x000fe2000fffe03f */
[----:B------:R-:W-:Y:S02]  /*2fb0*/  PLOP3.LUT P0, PT, PT, PT, PT, 0x8, 0x0 ;  /* 0x000000000000781c */ /* 0x000fe40003f0e170 */
[----:B------:R-:W-:Y:S01]  /*2fc0*/  CS2R R12, SRZ ;  /* 0x00000000000c7805 */ /* 0x000fe2000001ff00 */
[----:B------:R-:W-:Y:S01]  /*2fd0*/  IMAD R0, R3, 0x40, R16 ;  /* 0x0000004003007824 */ /* 0x000fe200078e0210 */
[----:B------:R-:W-:-:S04]  /*2fe0*/  UISETP.NE.AND UP0, UPT, UR37, 0x2, UPT ;  /* 0x000000022500788c */ /* 0x000fc8000bf05270 */
[----:B------:R-:W-:Y:S01]  /*2ff0*/  LEA R4, R0, UR38, 0x2 ;  /* 0x0000002600047c11 */ /* 0x000fe2000f8e10ff */
        /* <DEDUP_REMOVED lines=135> */
.L_x_385:
        /* <DEDUP_REMOVED lines=37> */
.L_x_396:
        /* <DEDUP_REMOVED lines=74> */
[----:B------:R-:W0:Y:S02]  /*3f60*/  SHFL.IDX PT, R0, R220, RZ, 0x1f ;  /* 0x00001fffdc007589 */ /* 0x000e2400000e0000 */
[----:B0-----:R-:W-:-:S13]  /*3f70*/  R2UR UR4, R0 ;  /* 0x00000000000472ca */ /* 0x001fda00000e0000 */
        /* <DEDUP_REMOVED lines=27> */
.L_x_397:
[----:B------:R-:W-:Y:S01]  /*4130*/  ULEA.HI UR4, UR48, UR48, URZ, 0x1 ;  /* 0x0000003030047291 */ /* 0x000fe2000f8f083f */
[----:B------:R-:W-:-:S03]  /*4140*/  IMAD.U32 R3, RZ, RZ, UR49 ;  /* 0x00000031ff037e24 */ /* 0x000fc6000f8e00ff */
[----:B------:R-:W-:Y:S02]  /*4150*/  ULOP3.LUT UR4, UR4, 0xfffffffe, URZ, 0xc0, !UPT ;  /* 0xfffffffe04047892 */ /* 0x000fe4000f8ec03f */
[----:B------:R-:W-:Y:S02]  /*4160*/  ISETP.NE.AND P0, PT, R3, 0x3, PT ;  /* 0x000000030300780c */ /* 0x000fe40003f05270 */
[----:B------:R-:W-:-:S06]  /*4170*/  UIADD3 UR4, UR48, -UR4, URZ ;  /* 0x8000000430047290 */ /* 0x000fcc000fffe03f */
[----:B------:R-:W-:-:S05]  /*4180*/  IMAD.U32 R0, RZ, RZ, UR4 ;  /* 0x00000004ff007e24 */ /* 0x000fca000f8e00ff */
[----:B------:R-:W-:-:S04]  /*4190*/  SHF.L.U32 R0, R0, 0x1f, RZ ;  /* 0x0000001f00007819 */ /* 0x000fc800000006ff */
[----:B------:R-:W0:Y:S02]  /*41a0*/  SYNCS.PHASECHK.TRANS64.TRYWAIT P1, [UR38+0x28c00], R0 ;  /* 0x028c0000ff0075a7 */ /* 0x000e240008020166 */
[----:B0-----:R-:W-:Y:S05]  /*41b0*/  @!P1 BRA `(.L_x_398) ;  /* 0x000000f800fc9947 */ /* 0x001fea0003800000 */
.L_x_572:
[----:B------:R-:W-:Y:S05]  /*41c0*/  @!P0 BRA `(.L_x_399) ;  /* 0x0000000000048947 */ /* 0x000fea0003800000 */
[----:B------:R-:W-:Y:S01]  /*41d0*/  BPT.TRAP 0x1 ;  /* 0x000000040000795c */ /* 0x000fe20000300000 */
.L_x_399:
[----:B------:R-:W-:Y:S02]  /*41e0*/  IMAD.U32 R7, RZ, RZ, UR37 ;  /* 0x00000025ff077e24 */ /* 0x000fe4000f8e00ff */
[----:B------:R-:W-:-:S03]  /*41f0*/  IMAD.U32 R8, RZ, RZ, UR47 ;  /* 0x0000002fff087e24 */ /* 0x000fc6000f8e00ff */
[----:B------:R-:W-:Y:S02]  /*4200*/  LEA R7, R7, UR38, 0x3 ;  /* 0x0000002607077c11 */ /* 0x000fe4000f8e18ff */
[----:B------:R-:W-:-:S04]  /*4210*/  SHF.L.U32 R8, R8, 0x1f, RZ ;  /* 0x0000001f08087819 */ /* 0x000fc800000006ff */
[----:B------:R1:W2:Y:S01]  /*4220*/  SYNCS.PHASECHK.TRANS64.TRYWAIT P1, [R7+URZ+0x28c30], R8 ;  /* 0x028c3008070075a7 */ /* 0x0002a2000802017f */
[----:B------:R-:W-:Y:S05]  /*4230*/  @!P0 BRA `(.L_x_400) ;  /* 0x0000000000048947 */ /* 0x000fea0003800000 */
[----:B------:R-:W-:Y:S01]  /*4240*/  BPT.TRAP 0x1 ;  /* 0x000000040000795c */ /* 0x000fe20000300000 */
.L_x_400:
[----:B--2---:R-:W-:Y:S05]  /*4250*/  @P1 BRA `(.L_x_401) ;  /* 0x0000000000081947 */ /* 0x004fea0003800000 */
[----:B------:R-:W2:Y:S02]  /*4260*/  SYNCS.PHASECHK.TRANS64.TRYWAIT P1, [R7+URZ+0x28c30], R8 ;  /* 0x028c3008070075a7 */ /* 0x000ea4000802017f */
[----:B--2---:R-:W-:Y:S05]  /*4270*/  @!P1 BRA `(.L_x_402) ;  /* 0x000000f800e49947 */ /* 0x004fea0003800000 */
.L_x_401:
[----:B0-----:R-:W0:Y:S01]  /*4280*/  S2R R0, SR_TID.X ;  /* 0x0000000000007919 */ /* 0x001e220000002100 */
[----:B------:R-:W-:-:S04]  /*4290*/  UIADD3 UR4, UR38, 0x22400, URZ ;  /* 0x0002240026047890 */ /* 0x000fc8000fffe03f */
[----:B------:R-:W-:-:S04]  /*42a0*/  USHF.R.U32.HI UR4, URZ, 0x4, UR4 ;  /* 0x000000043f047899 */ /* 0x000fc80008011604 */
[----:B------:R-:W-:-:S06]  /*42b0*/  ULOP3.LUT UR4, UR4, 0x3fff, URZ, 0xc0, !UPT ;  /* 0x00003fff04047892 */ /* 0x000fcc000f8ec03f */
[----:B------:R-:W-:Y:S01]  /*42c0*/  IMAD.U32 R3, RZ, RZ, UR4 ;  /* 0x00000004ff037e24 */ /* 0x000fe2000f8e00ff */
[----:B------:R-:W-:Y:S05]  /*42d0*/  WARPSYNC.ALL ;  /* 0x0000000000007948 */ /* 0x000fea0003800000 */
[----:B------:R-:W-:Y:S02]  /*42e0*/  LOP3.LUT R3, R3, 0x10000, RZ, 0xfc, !PT ;  /* 0x0001000003037812 */ /* 0x000fe400078efcff */
[----:B0-----:R-:W-:-:S04]  /*42f0*/  LOP3.LUT R0, R0, 0x7f, RZ, 0xc0, !PT ;  /* 0x0000007f00007812 */ /* 0x001fc800078ec0ff */
[----:B------:R-:W-:Y:S02]  /*4300*/  ISETP.NE.AND P1, PT, R0, RZ, PT ;  /* 0x000000ff0000720c */ /* 0x000fe40003f25270 */
[----:B------:R-:W-:Y:S01]  /*4310*/  R2UR UR12, R3 ;  /* 0x00000000030c72ca */ /* 0x000fe200000e0000 */
[----:B------:R-:W-:Y:S01]  /*4320*/  UIADD3 UR4, UR38, 0x20400, URZ ;  /* 0x0002040026047890 */ /* 0x000fe2000fffe03f */
[----:B------:R-:W-:Y:S01]  /*4330*/  WARPGROUP.ARRIVE ;  /* 0x00000000000079c5 */ /* 0x000fe20000000000 */
[----:B------:R-:W-:Y:S01]  /*4340*/  UMOV UR7, 0x40000040 ;  /* 0x4000004000077882 */ /* 0x000fe20000000000 */
[----:B------:R-:W-:Y:S01]  /*4350*/  UMOV UR5, 0x40000040 ;  /* 0x4000004000057882 */ /* 0x000fe20000000000 */
[----:B------:R-:W-:Y:S01]  /*4360*/  USHF.R.U32.HI UR4, URZ, 0x4, UR4 ;  /* 0x000000043f047899 */ /* 0x000fe20008011604 */
[----:B------:R-:W-:Y:S01]  /*4370*/  UMOV UR11, 0x40000040 ;  /* 0x40000040000b7882 */ /* 0x000fe20000000000 */
[----:B------:R-:W-:Y:S02]  /*4380*/  UMOV UR9, 0x40000040 ;  /* 0x4000004000097882 */ /* 0x000fe40000000000 */
[----:B------:R-:W-:Y:S01]  /*4390*/  ULOP3.LUT UR4, UR4, 0x3fff, URZ, 0xc0, !UPT ;  /* 0x00003fff04047892 */ /* 0x000fe2000f8ec03f */
[----:B------:R-:W-:Y:S01]  /*43a0*/  UMOV UR15, 0x40000040 ;  /* 0x40000040000f7882 */ /* 0x000fe20000000000 */
[----:B------:R-:W-:-:S02]  /*43b0*/  UIMAD UR53, UR52, -0x40, UR53 ;  /* 0xffffffc0343578a4 */ /* 0x000fc4000f8e0235 */
[----:B------:R-:W-:Y:S02]  /*43c0*/  ULEA UR12, UR37, UR12, 0x9 ;  /* 0x0000000c250c7291 */ /* 0x000fe4000f8e483f */
[----:B------:R-:W-:Y:S02]  /*43d0*/  ULOP3.LUT UR13, UR4, 0x10000, URZ, 0xfc, !UPT ;  /* 0x00010000040d7892 */ /* 0x000fe4000f8efc3f */
[----:B------:R-:W-:Y:S01]  /*43e0*/  UIADD3 UR10, UR12, 0x4, URZ ;  /* 0x000000040c0a7890 */ /* 0x000fe2000fffe03f */
[----:B------:R-:W-:Y:S01]  /*43f0*/  IMAD.U32 R0, RZ, RZ, UR53 ;  /* 0x00000035ff007e24 */ /* 0x000fe2000f8e00ff */
[----:B------:R-:W-:Y:S01]  /*4400*/  UIADD3 UR8, UR13, 0x4, URZ ;  /* 0x000000040d087890 */ /* 0x000fe2000fffe03f */
[----:B------:R-:W-:Y:S02]  /*4410*/  UMOV UR6, UR12 ;  /* 0x0000000c00067c82 */ /* 0x000fe40008000000 */
[----:B------:R-:W-:Y:S01]  /*4420*/  UMOV UR4, UR13 ;  /* 0x0000000d00047c82 */ /* 0x000fe20008000000 */
[----:B------:R-:W-:Y:S01]  /*4430*/  UIADD3 UR14, UR12, 0x6, URZ ;  /* 0x000000060c0e7890 */ /* 0x000fe2000fffe03f */
[----:B------:R-:W-:Y:S01]  /*4440*/  HGMMA.64x64x16.F32 R24, gdesc[UR4], RZ, !UPT, gsb0 ;  /* 0x00e00000041879f0 */ /* 0x000fe2000c0008ff */
[----:B------:R-:W-:Y:S01]  /*4450*/  UIADD3 UR6, UR12, 0x2, URZ ;  /* 0x000000020c067890 */ /* 0x000fe2000fffe03f */
[----:B------:R-:W-:Y:S01]  /*4460*/  IADD3 R0, -R223, 0x40, R0 ;  /* 0x00000040df007810 */ /* 0x000fe20007ffe100 */
[----:B------:R-:W-:Y:S01]  /*4470*/  UIADD3 UR4, UR13, 0x2, URZ ;  /* 0x000000020d047890 */ /* 0x000fe2000fffe03f */
[----:B------:R-:W-:Y:S01]  /*4480*/  UMOV UR7, 0x40000040 ;  /* 0x4000004000077882 */ /* 0x000fe20000000000 */
[----:B------:R-:W-:Y:S01]  /*4490*/  UMOV UR5, 0x40000040 ;  /* 0x4000004000057882 */ /* 0x000fe20000000000 */
[----:B------:R-:W-:Y:S01]  /*44a0*/  UIADD3 UR12, UR13, 0x6, URZ ;  /* 0x000000060d0c7890 */ /* 0x000fe2000fffe03f */
[C---:B------:R-:W-:Y:S01]  /*44b0*/  ISETP.GT.AND P3, PT, R0.reuse, RZ, PT ;  /* 0x000000ff0000720c */ /* 0x040fe20003f64270 */
[----:B------:R-:W-:Y:S01]  /*44c0*/  ULDC UR21, c[0x0][0x988] ;  /* 0x0002620000157ab9 */ /* 0x000fe20000000800 */
[----:B------:R-:W-:Y:S01]  /*44d0*/  UMOV UR13, 0x40000040 ;  /* 0x40000040000d7882 */ /* 0x000fe20000000000 */
[----:B------:R-:W-:-:S02]  /*44e0*/  ISETP.GT.AND P6, PT, R0, 0x1, PT ;  /* 0x000000010000780c */ /* 0x000fc40003fc4270 */
[C---:B------:R-:W-:Y:S02]  /*44f0*/  ISETP.GT.AND P5, PT, R0.reuse, 0x8, PT ;  /* 0x000000080000780c */ /* 0x040fe40003fa4270 */
[C---:B------:R-:W-:Y:S02]  /*4500*/  ISETP.GT.AND P4, PT, R0.reuse, 0x9, PT ;  /* 0x000000090000780c */ /* 0x040fe40003f84270 */
[----:B------:R-:W-:Y:S01]  /*4510*/  ISETP.GT.AND P2, PT, R0, 0x10, PT ;  /* 0x000000100000780c */ /* 0x000fe20003f44270 */
[----:B------:R-:W-:Y:S02]  /*4520*/  WARPGROUP.DEPBAR.LE gsb0, 0x0 ;  /* 0x00008000000079c5 */ /* 0x000fe40000010000 */
[----:B------:R-:W-:-:S06]  /*4530*/  WARPGROUP.ARRIVE ;  /* 0x00000000000079c5 */ /* 0x000fcc0000000000 */
[----:B------:R-:W-:Y:S01]  /*4540*/  HGMMA.64x64x16.F32 R24, gdesc[UR4], R24, gsb0 ;  /* 0x00e00000041879f0 */ /* 0x000fe20008000818 */
[----:B------:R-:W-:Y:S02]  /*4550*/  ULDC UR6, c[0x0][0x9d8] ;  /* 0x0002760000067ab9 */ /* 0x000fe40000000800 */
        /* <DEDUP_REMOVED lines=50> */
[----:B0-----:R-:W-:-:S04]  /*4880*/  FSEL R29, R29, -INF , P4 ;  /* 0xff8000001d1d7808 */ /* 0x001fc80002000000 */
[----:B------:R-:W-:-:S03]  /*4890*/  FMNMX.FTZ R13, R29, R6, !PT ;  /* 0x000000061d0d7209 */ /* 0x000fc60007810000 */
[----:B------:R-:W0:Y:S01]  /*48a0*/  MUFU.TANH R5, R27 ;  /* 0x0000001b00057308 */ /* 0x000e220000002400 */
[----:B---3--:R-:W-:Y:S02]  /*48b0*/  FSEL R4, R4, -INF , P3 ;  /* 0xff80000004047808 */ /* 0x008fe40001800000 */
[----:B------:R-:W-:-:S05]  /*48c0*/  ISETP.GT.AND P3, PT, R0, 0x11, PT ;  /* 0x000000110000780c */ /* 0x000fca0003f64270 */
[----:B------:R-:W3:Y:S01]  /*48d0*/  MUFU.TANH R33, R33 ;  /* 0x0000002100217308 */ /* 0x000ee20000002400 */
[----:B----4-:R-:W-:-:S04]  /*48e0*/  FSEL R32, R32, -INF , P2 ;  /* 0xff80000020207808 */ /* 0x010fc80001000000 */
[----:B------:R-:W-:-:S03]  /*48f0*/  FMNMX.FTZ R6, R32, R13, !PT ;  /* 0x0000000d20067209 */ /* 0x000fc60007810000 */
[----:B------:R-:W4:Y:S01]  /*4900*/  MUFU.TANH R9, R30 ;  /* 0x0000001e00097308 */ /* 0x000f220000002400 */
[----:B0-----:R-:W-:Y:S02]  /*4910*/  FSEL R5, R5, -INF , P6 ;  /* 0xff80000005057808 */ /* 0x001fe40003000000 */
[----:B------:R-:W-:-:S05]  /*4920*/  ISETP.GT.AND P6, PT, R0, 0x18, PT ;  /* 0x000000180000780c */ /* 0x000fca0003fc4270 */
[----:B------:R-:W0:Y:S01]  /*4930*/  MUFU.TANH R36, R36 ;  /* 0x0000002400247308 */ /* 0x000e220000002400 */
[----:B---3--:R-:W-:-:S04]  /*4940*/  FSEL R33, R33, -INF , P3 ;  /* 0xff80000021217808 */ /* 0x008fc80001800000 */
[----:B------:R-:W-:-:S03]  /*4950*/  FMNMX.FTZ R13, R33, R6, !PT ;  /* 0x00000006210d7209 */ /* 0x000fc60007810000 */
[----:B------:R-:W3:Y:S01]  /*4960*/  MUFU.TANH R10, R31 ;  /* 0x0000001f000a7308 */ /* 0x000ee20000002400 */
[----:B----4-:R-:W-:Y:S02]  /*4970*/  FSEL R9, R9, -INF , P5 ;  /* 0xff80000009097808 */ /* 0x010fe40002800000 */
[----:B------:R-:W-:-:S05]  /*4980*/  ISETP.GT.AND P5, PT, R0, 0x19, PT ;  /* 0x000000190000780c */ /* 0x000fca0003fa4270 */
        /* <DEDUP_REMOVED lines=52> */
[----:B----4-:R-:W-:-:S04]  /*4cd0*/  FSEL R53, R53, -INF , P2 ;  /* 0xff80000035357808 */ /* 0x010fc80001000000 */
[----:B------:R-:W-:Y:S02]  /*4ce0*/  FMNMX.FTZ R6, R53, R0, !PT ;  /* 0x0000000035067209 */ /* 0x000fe40007810000 */
[----:B------:R-:W-:Y:S01]  /*4cf0*/  FMNMX.FTZ R0, R4, R5, !PT ;  /* 0x0000000504007209 */ /* 0x000fe20007810000 */
[----:B------:R-:W4:Y:S01]  /*4d00*/  MUFU.TANH R51, R51 ;  /* 0x0000003300337308 */ /* 0x000f220000002400 */
[----:B0-----:R-:W-:Y:S01]  /*4d10*/  FSEL R47, R47, -INF , P6 ;  /* 0xff8000002f2f7808 */ /* 0x001fe20003000000 */
[----:B------:R-:W0:Y:S06]  /*4d20*/  SHFL.BFLY PT, R13, R6, 0x2, 0x1f ;  /* 0x0c401f00060d7f89 */ /* 0x000e2c00000e0000 */
[----:B------:R-:W5:Y:S01]  /*4d30*/  MUFU.TANH R54, R54 ;  /* 0x0000003600367308 */ /* 0x000f620000002400 */
[----:B---3--:R-:W-:-:S07]  /*4d40*/  FSEL R50, R50, -INF , P5 ;  /* 0xff80000032327808 */ /* 0x008fce0002800000 */
[----:B------:R-:W3:Y:S01]  /*4d50*/  MUFU.TANH R55, R55 ;  /* 0x0000003700377308 */ /* 0x000ee20000002400 */
[----:B----4-:R-:W-:Y:S02]  /*4d60*/  FSEL R51, R51, -INF , P4 ;  /* 0xff80000033337808 */ /* 0x010fe40002000000 */
[----:B-----5:R-:W-:Y:S02]  /*4d70*/  FSEL R54, R54, -INF , P3 ;  /* 0xff80000036367808 */ /* 0x020fe40001800000 */
[----:B0-----:R-:W-:Y:S02]  /*4d80*/  FMNMX.FTZ R14, R6, R13, !PT ;  /* 0x0000000d060e7209 */ /* 0x001fe40007810000 */
[----:B------:R-:W-:-:S03]  /*4d90*/  FMNMX.FTZ R13, R9, R0, !PT ;  /* 0x00000000090d7209 */ /* 0x000fc60007810000 */
[----:B------:R-:W0:Y:S01]  /*4da0*/  SHFL.BFLY PT, R15, R14, 0x1, 0x1f ;  /* 0x0c201f000e0f7f89 */ /* 0x000e2200000e0000 */
[----:B------:R-:W-:Y:S02]  /*4db0*/  FMNMX.FTZ R0, R10, R13, !PT ;  /* 0x0000000d0a007209 */ /* 0x000fe40007810000 */
[----:B---3--:R-:W-:Y:S02]  /*4dc0*/  FSEL R55, R55, -INF , P2 ;  /* 0xff80000037377808 */ /* 0x008fe40001000000 */
[----:B------:R-:W-:-:S04]  /*4dd0*/  FMNMX.FTZ R13, R11, R0, !PT ;  /* 0x000000000b0d7209 */ /* 0x000fc80007810000 */
[----:B------:R-:W-:-:S04]  /*4de0*/  FMNMX.FTZ R13, R12, R13, !PT ;  /* 0x0000000d0c0d7209 */ /* 0x000fc80007810000 */
[----:B------:R-:W-:-:S04]  /*4df0*/  FMNMX.FTZ R0, R38, R13, !PT ;  /* 0x0000000d26007209 */ /* 0x000fc80007810000 */
[----:B------:R-:W-:-:S04]  /*4e00*/  FMNMX.FTZ R13, R39, R0, !PT ;  /* 0x00000000270d7209 */ /* 0x000fc80007810000 */
[----:B------:R-:W-:Y:S02]  /*4e10*/  FMNMX.FTZ R0, R42, R13, !PT ;  /* 0x0000000d2a007209 */ /* 0x000fe40007810000 */
[----:B0-----:R-:W-:Y:S02]  /*4e20*/  FMNMX.FTZ R6, R14, R15, !PT ;  /* 0x0000000f0e067209 */ /* 0x001fe40007810000 */
        /* <DEDUP_REMOVED lines=13> */
[----:B------:R-:W-:Y:S01]  /*4f00*/  MUFU.EX2 R24, R24 ;  /* 0x0000001800187308 */ /* 0x000fe20000000800 */
        /* <DEDUP_REMOVED lines=8> */
[----:B------:R-:W3:Y:S01]  /*4f90*/  MUFU.EX2 R25, R25 ;  /* 0x0000001900197308 */ /* 0x000ee20000000800 */
[--C-:B------:R-:W-:Y:S01]  /*4fa0*/  FFMA.FTZ R44, R44, UR21, -R14.reuse ;  /* 0x000000152c2c7c23 */ /* 0x100fe2000801080e */
[--C-:B------:R-:W-:Y:S01]  /*4fb0*/  FFMA.FTZ R45, R45, UR21, -R14.reuse ;  /* 0x000000152d2d7c23 */ /* 0x100fe2000801080e */
[--C-:B------:R-:W-:Y:S01]  /*4fc0*/  FFMA.FTZ R48, R48, UR21, -R14.reuse ;  /* 0x0000001530307c23 */ /* 0x100fe2000801080e */
[--C-:B------:R-:W-:Y:S01]  /*4fd0*/  FFMA.FTZ R49, R49, UR21, -R14.reuse ;  /* 0x0000001531317c23 */ /* 0x100fe2000801080e */
[--C-:B------:R-:W-:Y:S01]  /*4fe0*/  FFMA.FTZ R52, R52, UR21, -R14.reuse ;  /* 0x0000001534347c23 */ /* 0x100fe2000801080e */
[----:B------:R-:W-:-:S02]  /*4ff0*/  FFMA.FTZ R14, R53, UR21, -R14 ;  /* 0x00000015350e7c23 */ /* 0x000fc4000801080e */
[----:B------:R-:W-:Y:S08]  /*5000*/  MUFU.EX2 R28, R28 ;  /* 0x0000001c001c7308 */ /* 0x000ff00000000800 */
[----:B------:R-:W4:Y:S01]  /*5010*/  MUFU.EX2 R29, R29 ;  /* 0x0000001d001d7308 */ /* 0x000f220000000800 */
[----:B---3--:R-:W-:Y:S02]  /*5020*/  F2FP.F16.F32.PACK_AB R152, R25, R24 ;  /* 0x000000181998723e */ /* 0x008fe400000000ff */
[----:B0-----:R-:W-:-:S05]  /*5030*/  FMNMX.FTZ R13, R0, R13, !PT ;  /* 0x0000000d000d7209 */ /* 0x001fca0007810000 */
[----:B------:R-:W-:Y:S01]  /*5040*/  MUFU.EX2 R32, R32 ;  /* 0x0000002000207308 */ /* 0x000fe20000000800 */
[----:B------:R-:W0:Y:S07]  /*5050*/  SHFL.BFLY PT, R0, R13, 0x1, 0x1f ;  /* 0x0c201f000d007f89 */ /* 0x000e2e00000e0000 */
[----:B------:R-:W3:Y:S01]  /*5060*/  MUFU.EX2 R33, R33 ;  /* 0x0000002100217308 */ /* 0x000ee20000000800 */
[----:B----4-:R-:W-:-:S07]  /*5070*/  F2FP.F16.F32.PACK_AB R154, R29, R28 ;  /* 0x0000001c1d9a723e */ /* 0x010fce00000000ff */
[----:B------:R-:W-:Y:S08]  /*5080*/  MUFU.EX2 R36, R36 ;  /* 0x0000002400247308 */ /* 0x000ff00000000800 */
[----:B------:R-:W4:Y:S01]  /*5090*/  MUFU.EX2 R37, R37 ;  /* 0x0000002500257308 */ /* 0x000f220000000800 */
[----:B---3--:R-:W-:Y:S02]  /*50a0*/  F2FP.F16.F32.PACK_AB R156, R33, R32 ;  /* 0x00000020219c723e */ /* 0x008fe400000000ff */
[----:B0-----:R-:W-:-:S04]  /*50b0*/  FMNMX.FTZ R0, R13, R0, !PT ;  /* 0x000000000d007209 */ /* 0x001fc80007810000 */
[C---:B------:R-:W-:Y:S01]  /*50c0*/  FSETP.NEU.FTZ.AND P2, PT, R0.reuse, -INF , PT ;  /* 0xff8000000000780b */ /* 0x040fe20003f5d000 */
[----:B------:R-:W-:Y:S01]  /*50d0*/  FMUL.FTZ R13, R0, UR21 ;  /* 0x00000015000d7c20 */ /* 0x000fe20008410000 */
[----:B------:R-:W-:Y:S04]  /*50e0*/  MUFU.EX2 R40, R40 ;  /* 0x0000002800287308 */ /* 0x000fe80000000800 */
[----:B------:R-:W-:Y:S02]  /*50f0*/  FSEL R15, R13, RZ, P2 ;  /* 0x000000ff0d0f7208 */ /* 0x000fe40001000000 */
[----:B----4-:R-:W-:Y:S02]  /*5100*/  F2FP.F16.F32.PACK_AB R158, R37, R36 ;  /* 0x00000024259e723e */ /* 0x010fe400000000ff */
[----:B------:R-:W-:Y:S01]  /*5110*/  MUFU.EX2 R13, R14 ;  /* 0x0000000e000d7308 */ /* 0x000fe20000000800 */
[--C-:B------:R-:W-:Y:S01]  /*5120*/  FFMA.FTZ R4, R4, UR21, -R15.reuse ;  /* 0x0000001504047c23 */ /* 0x100fe2000801080f */
[--C-:B------:R-:W-:Y:S01]  /*5130*/  FFMA.FTZ R5, R5, UR21, -R15.reuse ;  /* 0x0000001505057c23 */ /* 0x100fe2000801080f */
[--C-:B------:R-:W-:Y:S01]  /*5140*/  FFMA.FTZ R9, R9, UR21, -R15.reuse ;  /* 0x0000001509097c23 */ /* 0x100fe2000801080f */
[--C-:B------:R-:W-:Y:S01]  /*5150*/  FFMA.FTZ R10, R10, UR21, -R15.reuse ;  /* 0x000000150a0a7c23 */ /* 0x100fe2000801080f */
[--C-:B------:R-:W-:Y:S01]  /*5160*/  FFMA.FTZ R11, R11, UR21, -R15.reuse ;  /* 0x000000150b0b7c23 */ /* 0x100fe2000801080f */
[--C-:B------:R-:W-:Y:S01]  /*5170*/  FFMA.FTZ R12, R12, UR21, -R15.reuse ;  /* 0x000000150c0c7c23 */ /* 0x100fe2000801080f */
[--C-:B------:R-:W-:Y:S01]  /*5180*/  FFMA.FTZ R38, R38, UR21, -R15.reuse ;  /* 0x0000001526267c23 */ /* 0x100fe2000801080f */
[----:B------:R0:W-:Y:S01]  /*5190*/  MUFU.EX2 R153, R4 ;  /* 0x0000000400997308 */ /* 0x0001e20000000800 */
[--C-:B------:R-:W-:Y:S01]  /*51a0*/  FFMA.FTZ R39, R39, UR21, -R15.reuse ;  /* 0x0000001527277c23 */ /* 0x100fe2000801080f */
[--C-:B------:R-:W-:Y:S01]  /*51b0*/  FFMA.FTZ R42, R42, UR21, -R15.reuse ;  /* 0x000000152a2a7c23 */ /* 0x100fe2000801080f */
[--C-:B------:R-:W-:Y:S01]  /*51c0*/  FFMA.FTZ R43, R43, UR21, -R15.reuse ;  /* 0x000000152b2b7c23 */ /* 0x100fe2000801080f */
[--C-:B------:R-:W-:Y:S01]  /*51d0*/  FFMA.FTZ R46, R46, UR21, -R15.reuse ;  /* 0x000000152e2e7c23 */ /* 0x100fe2000801080f */
[--C-:B------:R-:W-:Y:S01]  /*51e0*/  FFMA.FTZ R47, R47, UR21, -R15.reuse ;  /* 0x000000152f2f7c23 */ /* 0x100fe2000801080f */
[--C-:B------:R-:W-:Y:S01]  /*51f0*/  FFMA.FTZ R50, R50, UR21, -R15.reuse ;  /* 0x0000001532327c23 */ /* 0x100fe2000801080f */
[----:B------:R-:W-:Y:S01]  /*5200*/  FFMA.FTZ R51, R51, UR21, -R15 ;  /* 0x0000001533337c23 */ /* 0x000fe2000801080f */
[----:B------:R3:W4:Y:S01]  /*5210*/  MUFU.EX2 R20, R5 ;  /* 0x0000000500147308 */ /* 0x0007220000000800 */
[----:B0-----:R-:W-:-:S02]  /*5220*/  @!P1 VIADD R4, R7, 0x28c40 ;  /* 0x00028c4007049836 */ /* 0x001fc40000000000 */
[--C-:B------:R-:W-:Y:S01]  /*5230*/  FFMA.FTZ R54, R54, UR21, -R15.reuse ;  /* 0x0000001536367c23 */ /* 0x100fe2000801080f */
[----:B------:R-:W-:Y:S02]  /*5240*/  FFMA.FTZ R15, R55, UR21, -R15 ;  /* 0x00000015370f7c23 */ /* 0x000fe4000801080f */
[----:B------:R-:W-:Y:S02]  /*5250*/  @!P1 PRMT R4, RZ, 0x654, R4 ;  /* 0x00000654ff049816 */ /* 0x000fe40000000004 */
[----:B------:R-:W0:Y:S01]  /*5260*/  MUFU.EX2 R9, R9 ;  /* 0x0000000900097308 */ /* 0x000e220000000800 */
[----:B---3--:R-:W-:Y:S01]  /*5270*/  FADD.FTZ R5, R24, R25 ;  /* 0x0000001918057221 */ /* 0x008fe20000010000 */
[----:B------:R3:W-:Y:S03]  /*5280*/  @!P1 SYNCS.ARRIVE.TRANS64.RED.A1T0 RZ, [R4+URZ], RZ ;  /* 0x000000ff04ff99a7 */ /* 0x0007e6000810043f */
[----:B------:R-:W-:-:S03]  /*5290*/  FADD.FTZ R26, R28, R5 ;  /* 0x000000051c1a7221 */ /* 0x000fc60000010000 */
[----:B------:R-:W3:Y:S01]  /*52a0*/  MUFU.EX2 R10, R10 ;  /* 0x0000000a000a7308 */ /* 0x000ee20000000800 */
[----:B----4-:R-:W-:Y:S01]  /*52b0*/  FADD.FTZ R14, R153, R20 ;  /* 0x00000014990e7221 */ /* 0x010fe20000010000 */
[----:B------:R-:W-:Y:S01]  /*52c0*/  FADD.FTZ R21, R29, R26 ;  /* 0x0000001a1d157221 */ /* 0x000fe20000010000 */
[----:B------:R-:W-:-:S05]  /*52d0*/  F2FP.F16.F32.PACK_AB R153, R20, R153 ;  /* 0x000000991499723e */ /* 0x000fca00000000ff */
[----:B------:R-:W4:Y:S01]  /*52e0*/  MUFU.EX2 R11, R11 ;  /* 0x0000000b000b7308 */ /* 0x000f220000000800 */
[----:B0-----:R-:W-:Y:S01]  /*52f0*/  FADD.FTZ R5, R9, R14 ;  /* 0x0000000e09057221 */ /* 0x001fe20000010000 */
[----:B------:R-:W-:-:S04]  /*5300*/  FADD.FTZ R14, R32, R21 ;  /* 0x00000015200e7221 */ /* 0x000fc80000010000 */
[----:B------:R-:W-:Y:S02]  /*5310*/  FADD.FTZ R21, R33, R14 ;  /* 0x0000000e21157221 */ /* 0x000fe40000010000 */
[----:B------:R-:W0:Y:S01]  /*5320*/  MUFU.EX2 R12, R12 ;  /* 0x0000000c000c7308 */ /* 0x000e220000000800 */
[C---:B---3--:R-:W-:Y:S01]  /*5330*/  FADD.FTZ R4, R10.reuse, R5 ;  /* 0x000000050a047221 */ /* 0x048fe20000010000 */
[----:B------:R-:W-:Y:S01]  /*5340*/  F2FP.F16.F32.PACK_AB R155, R10, R9 ;  /* 0x000000090a9b723e */ /* 0x000fe200000000ff */
[----:B------:R-:W-:Y:S06]  /*5350*/  BAR.SYNC.DEFER_BLOCKING 0xf, 0x100 ;  /* 0x03c4000000007b1d */ /* 0x000fec0000010000 */
[----:B------:R-:W3:Y:S01]  /*5360*/  MUFU.EX2 R38, R38 ;  /* 0x0000002600267308 */ /* 0x000ee20000000800 */
[----:B----4-:R-:W-:Y:S01]  /*5370*/  FADD.FTZ R5, R11, R4 ;  /* 0x000000040b057221 */ /* 0x010fe20000010000 */
[----:B------:R-:W-:-:S04]  /*5380*/  FADD.FTZ R4, R36, R21 ;  /* 0x0000001524047221 */ /* 0x000fc80000010000 */
[----:B------:R-:W-:Y:S02]  /*5390*/  FADD.FTZ R21, R37, R4 ;  /* 0x0000000425157221 */ /* 0x000fe40000010000 */
[----:B------:R-:W4:Y:S01]  /*53a0*/  MUFU.EX2 R39, R39 ;  /* 0x0000002700277308 */ /* 0x000f220000000800 */
[----:B0-----:R-:W-:Y:S01]  /*53b0*/  FADD.FTZ R5, R12, R5 ;  /* 0x000000050c057221 */ /* 0x001fe20000010000 */
[----:B------:R-:W-:Y:S01]  /*53c0*/  FADD.FTZ R14, R40, R21 ;  /* 0x00000015280e7221 */ /* 0x000fe20000010000 */
[----:B------:R-:W-:-:S05]  /*53d0*/  F2FP.F16.F32.PACK_AB R157, R12, R11 ;  /* 0x0000000b0c9d723e */ /* 0x000fca00000000ff */
[----:B------:R-:W0:Y:S01]  /*53e0*/  MUFU.EX2 R42, R42 ;  /* 0x0000002a002a7308 */ /* 0x000e220000000800 */
[----:B---3--:R-:W-:Y:S01]  /*53f0*/  FADD.FTZ R4, R38, R5 ;  /* 0x0000000526047221 */ /* 0x008fe20000010000 */
[----:B------:R3:W-:Y:S06]  /*5400*/  STSM.16.M88.4 [R18+0x26800], R152 ;  /* 0x0268009812007844 */ /* 0x0007ec0000000200 */
[----:B------:R-:W5:Y:S01]  /*5410*/  MUFU.EX2 R41, R41 ;  /* 0x0000002900297308 */ /* 0x000f620000000800 */
[C---:B----4-:R-:W-:Y:S01]  /*5420*/  FADD.FTZ R5, R39.reuse, R4 ;  /* 0x0000000427057221 */ /* 0x050fe20000010000 */
[----:B------:R-:W-:-:S05]  /*5430*/  F2FP.F16.F32.PACK_AB R159, R39, R38 ;  /* 0x00000026279f723e */ /* 0x000fca00000000ff */
[----:B------:R3:W-:Y:S01]  /*5440*/  STSM.16.M88.4 [R19], R156 ;  /* 0x0000009c13007844 */ /* 0x0007e20000000200 */
[----:B------:R-:W4:Y:S01]  /*5450*/  MUFU.EX2 R43, R43 ;  /* 0x0000002b002b7308 */ /* 0x000f220000000800 */
[----:B0-----:R-:W-:-:S07]  /*5460*/  FADD.FTZ R4, R42, R5 ;  /* 0x000000052a047221 */ /* 0x001fce0000010000 */
[----:B------:R-:W0:Y:S01]  /*5470*/  MUFU.EX2 R44, R44 ;  /* 0x0000002c002c7308 */ /* 0x000e220000000800 */
[C---:B-----5:R-:W-:Y:S01]  /*5480*/  FADD.FTZ R21, R41.reuse, R14 ;  /* 0x0000000e29157221 */ /* 0x060fe20000010000 */
[----:B------:R-:W-:-:S06]  /*5490*/  F2FP.F16.F32.PACK_AB R160, R41, R40 ;  /* 0x0000002829a0723e */ /* 0x000fcc00000000ff */
[----:B------:R-:W5:Y:S01]  /*54a0*/  MUFU.EX2 R46, R46 ;  /* 0x0000002e002e7308 */ /* 0x000f620000000800 */
[C---:B----4-:R-:W-:Y:S01]  /*54b0*/  FADD.FTZ R5, R43.reuse, R4 ;  /* 0x000000042b057221 */ /* 0x050fe20000010000 */
[----:B------:R-:W-:-:S06]  /*54c0*/  F2FP.F16.F32.PACK_AB R161, R43, R42 ;  /* 0x0000002a2ba1723e */ /* 0x000fcc00000000ff */
[----:B------:R-:W4:Y:S01]  /*54d0*/  MUFU.EX2 R45, R45 ;  /* 0x0000002d002d7308 */ /* 0x000f220000000800 */
[----:B0-----:R-:W-:-:S07]  /*54e0*/  FADD.FTZ R4, R44, R21 ;  /* 0x000000152c047221 */ /* 0x001fce0000010000 */
[----:B------:R-:W0:Y:S01]  /*54f0*/  MUFU.EX2 R47, R47 ;  /* 0x0000002f002f7308 */ /* 0x000e220000000800 */
[----:B-----5:R-:W-:-:S07]  /*5500*/  FADD.FTZ R10, R46, R5 ;  /* 0x000000052e0a7221 */ /* 0x020fce0000010000 */
[----:B------:R-:W-:Y:S01]  /*5510*/  MUFU.EX2 R48, R48 ;  /* 0x0000003000307308 */ /* 0x000fe20000000800 */
[C---:B----4-:R-:W-:Y:S01]  /*5520*/  F2FP.F16.F32.PACK_AB R162, R45.reuse, R44 ;  /* 0x0000002c2da2723e */ /* 0x050fe200000000ff */
[----:B------:R-:W-:-:S06]  /*5530*/  FADD.FTZ R45, R45, R4 ;  /* 0x000000042d2d7221 */ /* 0x000fcc0000010000 */
[----:B------:R-:W4:Y:S01]  /*5540*/  MUFU.EX2 R49, R49 ;  /* 0x0000003100317308 */ /* 0x000f220000000800 */
[C---:B0-----:R-:W-:Y:S01]  /*5550*/  F2FP.F16.F32.PACK_AB R163, R47.reuse, R46 ;  /* 0x0000002e2fa3723e */ /* 0x041fe200000000ff */
[----:B------:R-:W-:-:S04]  /*5560*/  FADD.FTZ R47, R47, R10 ;  /* 0x0000000a2f2f7221 */ /* 0x000fc80000010000 */
[----:B------:R3:W-:Y:S02]  /*5570*/  STSM.16.M88.4 [R23], R160 ;  /* 0x000000a017007844 */ /* 0x0007e40000000200 */
[----:B------:R-:W-:Y:S08]  /*5580*/  MUFU.EX2 R50, R50 ;  /* 0x0000003200327308 */ /* 0x000ff00000000800 */
[----:B------:R-:W0:Y:S01]  /*5590*/  MUFU.EX2 R51, R51 ;  /* 0x0000003300337308 */ /* 0x000e220000000800 */
[----:B----4-:R-:W-:Y:S01]  /*55a0*/  F2FP.F16.F32.PACK_AB R164, R49, R48 ;  /* 0x0000003031a4723e */ /* 0x010fe200000000ff */
[----:B------:R-:W-:-:S04]  /*55b0*/  FADD.FTZ R48, R48, R45 ;  /* 0x0000002d30307221 */ /* 0x000fc80000010000 */
[----:B------:R-:W-:Y:S02]  /*55c0*/  FADD.FTZ R49, R49, R48 ;  /* 0x0000003031317221 */ /* 0x000fe40000010000 */
[----:B------:R-:W4:Y:S08]  /*55d0*/  MUFU.EX2 R52, R52 ;  /* 0x0000003400347308 */ /* 0x000f300000000800 */
[----:B------:R-:W-:Y:S01]  /*55e0*/  MUFU.EX2 R54, R54 ;  /* 0x0000003600367308 */ /* 0x000fe20000000800 */
[----:B0-----:R-:W-:Y:S01]  /*55f0*/  F2FP.F16.F32.PACK_AB R165, R51, R50 ;  /* 0x0000003233a5723e */ /* 0x001fe200000000ff */
[----:B------:R-:W-:-:S04]  /*5600*/  FADD.FTZ R50, R50, R47 ;  /* 0x0000002f32327221 */ /* 0x000fc80000010000 */
[----:B------:R-:W-:Y:S02]  /*5610*/  FADD.FTZ R51, R51, R50 ;  /* 0x0000003233337221 */ /* 0x000fe40000010000 */
[----:B------:R-:W0:Y:S01]  /*5620*/  MUFU.EX2 R15, R15 ;  /* 0x0000000f000f7308 */ /* 0x000e220000000800 */
[----:B----4-:R-:W-:Y:S01]  /*5630*/  F2FP.F16.F32.PACK_AB R166, R13, R52 ;  /* 0x000000340da6723e */ /* 0x010fe200000000ff */
[----:B------:R-:W-:-:S04]  /*5640*/  FADD.FTZ R4, R52, R49 ;  /* 0x0000003134047221 */ /* 0x000fc80000010000 */
[----:B------:R-:W-:Y:S01]  /*5650*/  FADD.FTZ R4, R13, R4 ;  /* 0x000000040d047221 */ /* 0x000fe20000010000 */
[----:B0-----:R-:W-:Y:S01]  /*5660*/  F2FP.F16.F32.PACK_AB R167, R15, R54 ;  /* 0x000000360fa7723e */ /* 0x001fe200000000ff */
[----:B------:R-:W-:-:S04]  /*5670*/  FADD.FTZ R54, R54, R51 ;  /* 0x0000003336367221 */ /* 0x000fc80000010000 */
[----:B------:R3:W-:Y:S01]  /*5680*/  STSM.16.M88.4 [R22], R164 ;  /* 0x000000a416007844 */ /* 0x0007e20000000200 */
[----:B------:R-:W-:Y:S01]  /*5690*/  FADD.FTZ R5, R15, R54 ;  /* 0x000000360f057221 */ /* 0x000fe20000010000 */
[----:B------:R-:W-:Y:S06]  /*56a0*/  @!P0 BRA `(.L_x_403) ;  /* 0x0000000000048947 */ /* 0x000fec0003800000 */
[----:B------:R-:W-:Y:S01]  /*56b0*/  BPT.TRAP 0x1 ;  /* 0x000000040000795c */ /* 0x000fe20000300000 */
.L_x_403:
[----:B------:R0:W4:Y:S01]  /*56c0*/  SYNCS.PHASECHK.TRANS64.TRYWAIT P2, [R7+URZ+0x28c50], R8 ;  /* 0x028c5008070075a7 */ /* 0x000122000804017f */
[----:B------:R-:W-:Y:S05]  /*56d0*/  @!P0 BRA `(.L_x_404) ;  /* 0x0000000000048947 */ /* 0x000fea0003800000 */
[----:B------:R-:W-:Y:S01]  /*56e0*/  BPT.TRAP 0x1 ;  /* 0x000000040000795c */ /* 0x000fe20000300000 */
.L_x_404:
[----:B------:R-:W-:Y:S01]  /*56f0*/  ULOP3.LUT UR54, UR54, 0x2000000, URZ, 0xfc, !UPT ;  /* 0x0200000036367892 */ /* 0x000fe2000f8efc3f */
[----:B----4-:R-:W-:Y:S11]  /*5700*/  @P2 BRA `(.L_x_405) ;  /* 0x0000000000082947 */ /* 0x010ff60003800000 */
[----:B------:R-:W4:Y:S02]  /*5710*/  SYNCS.PHASECHK.TRANS64.TRYWAIT P2, [R7+URZ+0x28c50], R8 ;  /* 0x028c5008070075a7 */ /* 0x000f24000804017f */
[----:B----4-:R-:W-:Y:S05]  /*5720*/  @!P2 BRA `(.L_x_406) ;  /* 0x000000e400cca947 */ /* 0x010fea0003800000 */
.L_x_405:
[----:B------:R-:W-:Y:S01]  /*5730*/  ULEA UR10, UR37, UR54, 0xc ;  /* 0x00000036250a7291 */ /* 0x000fe2000f8e603f */
[----:B------:R-:W-:Y:S01]  /*5740*/  WARPGROUP.ARRIVE ;  /* 0x00000000000079c5 */ /* 0x000fe20000000000 */
[----:B------:R-:W-:Y:S01]  /*5750*/  UMOV UR7, 0x40000040 ;  /* 0x4000004000077882 */ /* 0x000fe20000000000 */
[----:B------:R-:W-:Y:S01]  /*5760*/  UIADD3 UR20, UR52, -0x2, URZ ;  /* 0xfffffffe34147890 */ /* 0x000fe2000fffe03f */
[----:B012-4-:R-:W-:-:S03]  /*5770*/  @!P1 VIADD R7, R7, 0x28c60 ;  /* 0x00028c6007079836 */ /* 0x017fc60000000000 */
[----:B------:R-:W-:Y:S01]  /*5780*/  UMOV UR6, UR10 ;  /* 0x0000000a00067c82 */ /* 0x000fe20008000000 */
[----:B------:R-:W-:Y:S01]  /*5790*/  UISETP.GE.AND UP0, UPT, UR20, UR51, UPT ;  /* 0x000000331400728c */ /* 0x000fe2000bf06270 */
[----:B------:R-:W-:Y:S01]  /*57a0*/  HGMMA.64x256x16.F32 R24, R152, gdesc[UR4].tnspB, RZ, !UPT, gsb0 ;  /* 0x43e0000498187df0 */ /* 0x000fe2000c0008ff */
[----:B------:R-:W-:Y:S01]  /*57b0*/  UIADD3 UR6, UR10, 0x80, URZ ;  /* 0x000000800a067890 */ /* 0x000fe2000fffe03f */
[----:B------:R-:W-:Y:S01]  /*57c0*/  @!P1 PRMT R7, RZ, 0x654, R7 ;  /* 0x00000654ff079816 */ /* 0x000fe20000000007 */
[----:B------:R-:W-:Y:S02]  /*57d0*/  UMOV UR7, 0x40000040 ;  /* 0x4000004000077882 */ /* 0x000fe40000000000 */
[----:B------:R-:W-:Y:S01]  /*57e0*/  PLOP3.LUT P2, PT, PT, PT, UP0, 0x80, 0x0 ;  /* 0x000000000000781c */ /* 0x000fe20003f4f008 */
[----:B------:R-:W-:Y:S02]  /*57f0*/  WARPGROUP.DEPBAR.LE gsb0, 0x0 ;  /* 0x00008000000079c5 */ /* 0x000fe40000010000 */
[----:B------:R-:W-:-:S15]  /*5800*/  WARPGROUP.ARRIVE ;  /* 0x00000000000079c5 */ /* 0x000fde0000000000 */
[----:B------:R-:W-:-:S05]  /*5810*/  NOP ;  /* 0x0000000000007918 */ /* 0x000fca0000000000 */
[----:B------:R-:W-:Y:S01]  /*5820*/  HGMMA.64x256x16.F32 R24, R156, gdesc[UR4].tnspB, R24, gsb0 ;  /* 0x43e000049c187df0 */ /* 0x000fe20008000818 */
[----:B------:R-:W-:Y:S01]  /*5830*/  UIADD3 UR6, UR10, 0x100, URZ ;  /* 0x000001000a067890 */ /* 0x000fe2000fffe03f */
[----:B------:R-:W-:Y:S01]  /*5840*/  UMOV UR7, 0x40000040 ;  /* 0x4000004000077882 */ /* 0x000fe20000000000 */
[----:B------:R-:W-:Y:S02]  /*5850*/  WARPGROUP.DEPBAR.LE gsb0, 0x0 ;  /* 0x00008000000079c5 */ /* 0x000fe40000010000 */
[----:B------:R-:W-:-:S15]  /*5860*/  WARPGROUP.ARRIVE ;  /* 0x00000000000079c5 */ /* 0x000fde0000000000 */
[----:B------:R-:W-:-:S08]  /*5870*/  NOP ;  /* 0x0000000000007918 */ /* 0x000fd00000000000 */
[----:B------:R-:W-:Y:S01]  /*5880*/  HGMMA.64x256x16.F32 R24, R160, gdesc[UR4].tnspB, R24, gsb0 ;  /* 0x43e00004a0187df0 */ /* 0x000fe20008000818 */
[----:B------:R-:W-:Y:S01]  /*5890*/  UIADD3 UR6, UR10, 0x180, URZ ;  /* 0x000001800a067890 */ /* 0x000fe2000fffe03f */
        /* <DEDUP_REMOVED lines=16> */
[----:B------:R-:W-:Y:S01]  /*59a0*/  IMAD.MOV.U32 R8, RZ, RZ, R0 ;  /* 0x000000ffff087224 */ /* 0x000fe200078e0000 */
[----:B------:R-:W-:Y:S01]  /*59b0*/  UMOV UR22, UR37 ;  /* 0x0000002500167c82 */ /* 0x000fe20008000000 */
[----:B------:R-:W-:Y:S01]  /*59c0*/  IMAD.MOV.U32 R9, RZ, RZ, R6 ;  /* 0x000000ffff097224 */ /* 0x000fe200078e0006 */
[----:B------:R-:W-:Y:S01]  /*59d0*/  ULDC UR23, c[0x0][0x9d8] ;  /* 0x0002760000177ab9 */ /* 0x000fe20000000800 */
[----:B------:R-:W-:-:S05]  /*59e0*/  ULDC UR21, c[0x0][0x988] ;  /* 0x0002620000157ab9 */ /* 0x000fca0000000800 */
.L_x_416:
[----:B------:R-:W-:Y:S01]  /*59f0*/  UIADD3 UR37, UR22, 0x1, URZ ;  /* 0x0000000116257890 */ /* 0x000fe2000fffe03f */
[----:B------:R-:W-:Y:S01]  /*5a00*/  UMOV UR6, UR20 ;  /* 0x0000001400067c82 */ /* 0x000fe20008000000 */
[----:B------:R-:W-:Y:S02]  /*5a10*/  UIADD3 UR20, UR20, -0x1, URZ ;  /* 0xffffffff14147890 */ /* 0x000fe4000fffe03f */
[----:B------:R-:W-:-:S04]  /*5a20*/  UISETP.NE.AND UP0, UPT, UR37, 0x2, UPT ;  /* 0x000000022500788c */ /* 0x000fc8000bf05270 */
[----:B------:R-:W-:Y:S02]  /*5a30*/  USEL UR7, URZ, 0x1, UP0 ;  /* 0x000000013f077887 */ /* 0x000fe40008000000 */
[----:B------:R-:W-:Y:S02]  /*5a40*/  USEL UR37, UR37, URZ, UP0 ;  /* 0x0000003f25257287 */ /* 0x000fe40008000000 */
[----:B------:R-:W-:Y:S02]  /*5a50*/  ULOP3.LUT UR47, UR47, UR7, URZ, 0x3c, !UPT ;  /* 0x000000072f2f7292 */ /* 0x000fe4000f8e3c3f */
[----:B------:R-:W-:Y:S01]  /*5a60*/  UISETP.GT.AND UP0, UPT, UR6, UR51, UPT ;  /* 0x000000330600728c */ /* 0x000fe2000bf04270 */
[----:B01----:R-:W-:Y:S10]  /*5a70*/  @!P0 BRA `(.L_x_408) ;  /* 0x0000000000048947 */ /* 0x003ff40003800000 */
[----:B------:R-:W-:Y:S01]  /*5a80*/  BPT.TRAP 0x1 ;  /* 0x000000040000795c */ /* 0x000fe20000300000 */
.L_x_408:
[----:B------:R-:W-:Y:S01]  /*5a90*/  ULEA UR24, UR37, UR38, 0x3 ;  /* 0x0000002625187291 */ /* 0x000fe2000f8e183f */
[----:B0-----:R-:W-:-:S05]  /*5aa0*/  IMAD.U32 R7, RZ, RZ, UR47 ;  /* 0x0000002fff077e24 */ /* 0x001fca000f8e00ff */
[----:B------:R-:W-:-:S04]  /*5ab0*/  SHF.L.U32 R7, R7, 0x1f, RZ ;  /* 0x0000001f07077819 */ /* 0x000fc800000006ff */
[----:B------:R0:W1:Y:S01]  /*5ac0*/  SYNCS.PHASECHK.TRANS64.TRYWAIT P2, [UR24+0x28c30], R7 ;  /* 0x028c3007ff0075a7 */ /* 0x0000620008040158 */
[----:B------:R-:W-:Y:S05]  /*5ad0*/  @!P0 BRA `(.L_x_409) ;  /* 0x0000000000048947 */ /* 0x000fea0003800000 */
[----:B------:R-:W-:Y:S01]  /*5ae0*/  BPT.TRAP 0x1 ;  /* 0x000000040000795c */ /* 0x000fe20000300000 */
.L_x_409:
[----:B-1----:R-:W-:Y:S05]  /*5af0*/  @P2 BRA `(.L_x_410) ;  /* 0x0000000000082947 */ /* 0x002fea0003800000 */
[----:B------:R-:W1:Y:S02]  /*5b00*/  SYNCS.PHASECHK.TRANS64.TRYWAIT P2, [UR24+0x28c30], R7 ;  /* 0x028c3007ff0075a7 */ /* 0x000e640008040158 */
[----:B-1----:R-:W-:Y:S05]  /*5b10*/  @!P2 BRA `(.L_x_411) ;  /* 0x000000e000e4a947 */ /* 0x002fea0003800000 */
.L_x_410:
[----:B------:R-:W-:Y:S01]  /*5b20*/  R2UR UR18, R3 ;  /* 0x00000000031272ca */ /* 0x000fe200000e0000 */
[----:B------:R-:W-:Y:S01]  /*5b30*/  UIADD3 UR6, UR38, 0x20400, URZ ;  /* 0x0002040026067890 */ /* 0x000fe2000fffe03f */
[----:B---3--:R-:W-:Y:S01]  /*5b40*/  WARPGROUP.ARRIVE ;  /* 0x00000000000079c5 */ /* 0x008fe20000000000 */
[----:B------:R-:W-:Y:S01]  /*5b50*/  UMOV UR19, 0x40000040 ;  /* 0x4000004000137882 */ /* 0x000fe20000000000 */
[----:B------:R-:W-:Y:S01]  /*5b60*/  UMOV UR17, 0x40000040 ;  /* 0x4000004000117882 */ /* 0x000fe20000000000 */
[----:B------:R-:W-:Y:S01]  /*5b70*/  USHF.R.U32.HI UR6, URZ, 0x4, UR6 ;  /* 0x000000043f067899 */ /* 0x000fe20008011606 */
[----:B------:R-:W-:Y:S01]  /*5b80*/  ISETP.NE.AND P2, PT, R17, RZ, PT ;  /* 0x000000ff1100720c */ /* 0x000fe20003f45270 */
[----:B------:R-:W-:Y:S01]  /*5b90*/  UMOV UR7, 0x40000040 ;  /* 0x4000004000077882 */ /* 0x000fe20000000000 */
[----:B------:R-:W-:Y:S01]  /*5ba0*/  UMOV UR11, 0x40000040 ;  /* 0x40000040000b7882 */ /* 0x000fe20000000000 */
[----:B------:R-:W-:Y:S01]  /*5bb0*/  ULOP3.LUT UR6, UR6, 0x3fff, URZ, 0xc0, !UPT ;  /* 0x00003fff06067892 */ /* 0x000fe2000f8ec03f */
[----:B------:R-:W-:-:S03]  /*5bc0*/  UMOV UR15, 0x40000040 ;  /* 0x40000040000f7882 */ /* 0x000fc60000000000 */
[----:B------:R-:W-:Y:S02]  /*5bd0*/  ULEA UR18, UR37, UR18, 0x9 ;  /* 0x0000001225127291 */ /* 0x000fe4000f8e483f */
[----:B------:R-:W-:Y:S02]  /*5be0*/  ULOP3.LUT UR16, UR6, 0x10000, URZ, 0xfc, !UPT ;  /* 0x0001000006107892 */ /* 0x000fe4000f8efc3f */
[----:B------:R-:W-:Y:S02]  /*5bf0*/  UIADD3 UR6, UR18, 0x2, URZ ;  /* 0x0000000212067890 */ /* 0x000fe4000fffe03f */
[----:B------:R-:W-:Y:S02]  /*5c00*/  UIADD3 UR10, UR18, 0x4, URZ ;  /* 0x00000004120a7890 */ /* 0x000fe4000fffe03f */
[----:B------:R-:W-:-:S03]  /*5c10*/  UIADD3 UR14, UR18, 0x6, URZ ;  /* 0x00000006120e7890 */ /* 0x000fc6000fffe03f */
[----:B------:R-:W-:Y:S03]  /*5c20*/  HGMMA.64x64x16.F32 R152, gdesc[UR16], RZ, !UPT, gsb0 ;  /* 0x00e00000109879f0 */ /* 0x000fe6000c0008ff */
        /* <DEDUP_REMOVED lines=10> */
[----:B-1----:R-:W-:Y:S01]  /*5cd0*/  FMUL.FTZ R0, R152, UR23 ;  /* 0x0000001798007c20 */ /* 0x002fe20008410000 */
        /* <DEDUP_REMOVED lines=19> */
[----:B------:R-:W-:-:S02]  /*5e10*/  FMUL.FTZ R172, R183, UR23 ;  /* 0x00000017b7ac7c20 */ /* 0x000fc40008410000 */
        /* <DEDUP_REMOVED lines=28> */
[----:B------:R-:W-:Y:S01]  /*5fe0*/  MUFU.TANH R155, R155 ;  /* 0x0000009b009b7308 */ /* 0x000fe20000002400 */
[----:B---3--:R-:W-:-:S07]  /*5ff0*/  FMNMX.FTZ R6, R164, R6, !PT ;  /* 0x00000006a4067209 */ /* 0x008fce0007810000 */
[----:B------:R-:W-:Y:S01]  /*6000*/  MUFU.TANH R172, R172 ;  /* 0x000000ac00ac7308 */ /* 0x000fe20000002400 */
[----:B-1----:R-:W-:-:S05]  /*6010*/  FMNMX.FTZ R6, R165, R6, !PT ;  /* 0x00000006a5067209 */ /* 0x002fca0007810000 */
[----:B------:R-:W1:Y:S02]  /*6020*/  SHFL.BFLY PT, R157, R6, 0x2, 0x1f ;  /* 0x0c401f00069d7f89 */ /* 0x000e6400000e0000 */
[----:B-1----:R-:W-:Y:S01]  /*6030*/  FMNMX.FTZ R6, R6, R157, !PT ;  /* 0x0000009d06067209 */ /* 0x002fe20007810000 */
[----:B------:R-:W-:-:S04]  /*6040*/  FMUL.FTZ R157, R154, UR23 ;  /* 0x000000179a9d7c20 */ /* 0x000fc80008410000 */
[----:B------:R-:W1:Y:S02]  /*6050*/  SHFL.BFLY PT, R168, R6, 0x1, 0x1f ;  /* 0x0c201f0006a87f89 */ /* 0x000e6400000e0000 */
[----:B------:R-:W-:Y:S01]  /*6060*/  MUFU.TANH R157, R157 ;  /* 0x0000009d009d7308 */ /* 0x000fe20000002400 */
[----:B-1----:R-:W-:-:S05]  /*6070*/  FMNMX.FTZ R6, R6, R168, !PT ;  /* 0x000000a806067209 */ /* 0x002fca0007810000 */
[C---:B------:R-:W-:Y:S01]  /*6080*/  FADD.FTZ R168, -R6.reuse, R9 ;  /* 0x0000000906a87221 */ /* 0x040fe20000010100 */
[----:B------:R-:W-:Y:S01]  /*6090*/  FMUL.FTZ R154, R6, UR21 ;  /* 0x00000015069a7c20 */ /* 0x000fe20008410000 */
[----:B------:R1:W-:Y:S03]  /*60a0*/  MUFU.TANH R9, R158 ;  /* 0x0000009e00097308 */ /* 0x0003e60000002400 */
[--C-:B------:R-:W-:Y:S01]  /*60b0*/  FFMA.FTZ R0, R0, UR21, -R154.reuse ;  /* 0x0000001500007c23 */ /* 0x100fe2000801089a */
[--C-:B------:R-:W-:Y:S01]  /*60c0*/  FFMA.FTZ R10, R10, UR21, -R154.reuse ;  /* 0x000000150a0a7c23 */ /* 0x100fe2000801089a */
[--C-:B------:R-:W-:Y:S01]  /*60d0*/  FFMA.FTZ R11, R11, UR21, -R154.reuse ;  /* 0x000000150b0b7c23 */ /* 0x100fe2000801089a */
[--C-:B------:R-:W-:Y:S01]  /*60e0*/  FFMA.FTZ R12, R12, UR21, -R154.reuse ;  /* 0x000000150c0c7c23 */ /* 0x100fe2000801089a */
[--C-:B------:R-:W-:Y:S01]  /*60f0*/  FFMA.FTZ R13, R13, UR21, -R154.reuse ;  /* 0x000000150d0d7c23 */ /* 0x100fe2000801089a */
[--C-:B------:R-:W-:Y:S01]  /*6100*/  FFMA.FTZ R14, R14, UR21, -R154.reuse ;  /* 0x000000150e0e7c23 */ /* 0x100fe2000801089a */
[----:B-1----:R-:W-:Y:S01]  /*6110*/  FMUL.FTZ R158, R168, UR21 ;  /* 0x00000015a89e7c20 */ /* 0x002fe20008410000 */
        /* <DEDUP_REMOVED lines=8> */
[----:B------:R-:W1:Y:S01]  /*61a0*/  MUFU.EX2 R158, R158 ;  /* 0x0000009e009e7308 */ /* 0x000e620000000800 */
[--C-:B------:R-:W-:Y:S01]  /*61b0*/  FFMA.FTZ R161, R161, UR21, -R154.reuse ;  /* 0x00000015a1a17c23 */ /* 0x100fe2000801089a */
[--C-:B------:R-:W-:Y:S01]  /*61c0*/  FFMA.FTZ R164, R164, UR21, -R154.reuse ;  /* 0x00000015a4a47c23 */ /* 0x100fe2000801089a */
[----:B------:R-:W-:-:S05]  /*61d0*/  FFMA.FTZ R165, R165, UR21, -R154 ;  /* 0x00000015a5a57c23 */ /* 0x000fca000801089a */
[----:B------:R2:W3:Y:S08]  /*61e0*/  MUFU.EX2 R152, R10 ;  /* 0x0000000a00987308 */ /* 0x0004f00000000800 */
[----:B------:R-:W-:Y:S01]  /*61f0*/  MUFU.EX2 R12, R12 ;  /* 0x0000000c000c7308 */ /* 0x000fe20000000800 */
[----:B-1----:R-:W-:Y:S01]  /*6200*/  FFMA.FTZ R154, R158, R4, R0 ;  /* 0x000000049e9a7223 */ /* 0x002fe20000010000 */
[----:B------:R-:W-:Y:S01]  /*6210*/  FMUL.FTZ R4, R163, UR23 ;  /* 0x00000017a3047c20 */ /* 0x000fe20008410000 */
[----:B--2---:R-:W-:Y:S01]  /*6220*/  FMUL.FTZ R10, R159, UR23 ;  /* 0x000000179f0a7c20 */ /* 0x004fe20008410000 */
[----:B------:R-:W-:Y:S01]  /*6230*/  FMUL.FTZ R159, R162, UR23 ;  /* 0x00000017a29f7c20 */ /* 0x000fe20008410000 */
[-C--:B------:R-:W-:Y:S01]  /*6240*/  FMUL.FTZ R24, R24, R158.reuse ;  /* 0x0000009e18187220 */ /* 0x080fe20000410000 */
[-C--:B------:R-:W-:Y:S01]  /*6250*/  FMUL.FTZ R25, R25, R158.reuse ;  /* 0x0000009e19197220 */ /* 0x080fe20000410000 */
[----:B------:R-:W-:Y:S01]  /*6260*/  FMUL.FTZ R28, R28, R158 ;  /* 0x0000009e1c1c7220 */ /* 0x000fe20000410000 */
[----:B------:R1:W-:Y:S01]  /*6270*/  MUFU.EX2 R163, R14 ;  /* 0x0000000e00a37308 */ /* 0x0003e20000000800 */
[C---:B---3--:R-:W-:Y:S01]  /*6280*/  FADD.FTZ R154, R152.reuse, R154 ;  /* 0x0000009a989a7221 */ /* 0x048fe20000010000 */
[----:B------:R-:W-:Y:S01]  /*6290*/  F2FP.F16.F32.PACK_AB R152, R152, R0 ;  /* 0x000000009898723e */ /* 0x000fe200000000ff */
[-C--:B------:R-:W-:Y:S01]  /*62a0*/  FMUL.FTZ R29, R29, R158.reuse ;  /* 0x0000009e1d1d7220 */ /* 0x080fe20000410000 */
[-C--:B------:R-:W-:Y:S01]  /*62b0*/  FMUL.FTZ R32, R32, R158.reuse ;  /* 0x0000009e20207220 */ /* 0x080fe20000410000 */
[-C--:B------:R-:W-:Y:S01]  /*62c0*/  FMUL.FTZ R33, R33, R158.reuse ;  /* 0x0000009e21217220 */ /* 0x080fe20000410000 */
[-C--:B------:R-:W-:Y:S01]  /*62d0*/  FMUL.FTZ R36, R36, R158.reuse ;  /* 0x0000009e24247220 */ /* 0x080fe20000410000 */
[-C--:B------:R-:W-:Y:S01]  /*62e0*/  FMUL.FTZ R37, R37, R158.reuse ;  /* 0x0000009e25257220 */ /* 0x080fe20000410000 */
[----:B------:R2:W3:Y:S01]  /*62f0*/  MUFU.EX2 R0, R11 ;  /* 0x0000000b00007308 */ /* 0x0004e20000000800 */
[----:B-1----:R-:W-:Y:S01]  /*6300*/  FMUL.FTZ R14, R171, UR23 ;  /* 0x00000017ab0e7c20 */ /* 0x002fe20008410000 */
[----:B------:R-:W-:Y:S01]  /*6310*/  FMUL.FTZ R171, R182, UR23 ;  /* 0x00000017b6ab7c20 */ /* 0x000fe20008410000 */
[-C--:B------:R-:W-:Y:S01]  /*6320*/  FMUL.FTZ R40, R40, R158.reuse ;  /* 0x0000009e28287220 */ /* 0x080fe20000410000 */
[-C--:B------:R-:W-:Y:S01]  /*6330*/  FMUL.FTZ R41, R41, R158.reuse ;  /* 0x0000009e29297220 */ /* 0x080fe20000410000 */
[-C--:B------:R-:W-:Y:S01]  /*6340*/  FMUL.FTZ R44, R44, R158.reuse ;  /* 0x0000009e2c2c7220 */ /* 0x080fe20000410000 */
[-C--:B------:R-:W-:Y:S01]  /*6350*/  FMUL.FTZ R45, R45, R158.reuse ;  /* 0x0000009e2d2d7220 */ /* 0x080fe20000410000 */
[-C--:B------:R-:W-:Y:S01]  /*6360*/  FMUL.FTZ R48, R48, R158.reuse ;  /* 0x0000009e30307220 */ /* 0x080fe20000410000 */
[----:B------:R-:W-:Y:S01]  /*6370*/  MUFU.TANH R10, R10 ;  /* 0x0000000a000a7308 */ /* 0x000fe20000002400 */
[----:B--2---:R-:W-:Y:S01]  /*6380*/  FMUL.FTZ R11, R166, UR23 ;  /* 0x00000017a60b7c20 */ /* 0x004fe20008410000 */
[----:B------:R-:W-:Y:S01]  /*6390*/  FMUL.FTZ R166, R175, UR23 ;  /* 0x00000017afa67c20 */ /* 0x000fe20008410000 */
[-C--:B------:R-:W-:Y:S01]  /*63a0*/  FMUL.FTZ R49, R49, R158.reuse ;  /* 0x0000009e31317220 */ /* 0x080fe20000410000 */
[-C--:B------:R-:W-:Y:S01]  /*63b0*/  FMUL.FTZ R52, R52, R158.reuse ;  /* 0x0000009e34347220 */ /* 0x080fe20000410000 */
[-C--:B------:R-:W-:Y:S01]  /*63c0*/  FMUL.FTZ R53, R53, R158.reuse ;  /* 0x0000009e35357220 */ /* 0x080fe20000410000 */
[-C--:B------:R-:W-:Y:S01]  /*63d0*/  FMUL.FTZ R56, R56, R158.reuse ;  /* 0x0000009e38387220 */ /* 0x080fe20000410000 */
[-C--:B------:R-:W-:Y:S01]  /*63e0*/  FMUL.FTZ R57, R57, R158.reuse ;  /* 0x0000009e39397220 */ /* 0x080fe20000410000 */
[----:B------:R-:W-:Y:S01]  /*63f0*/  MUFU.TANH R159, R159 ;  /* 0x0000009f009f7308 */ /* 0x000fe20000002400 */
[----:B---3--:R-:W-:Y:S01]  /*6400*/  FADD.FTZ R154, R0, R154 ;  /* 0x0000009a009a7221 */ /* 0x008fe20000010000 */
[-C--:B------:R-:W-:Y:S01]  /*6410*/  FMUL.FTZ R60, R60, R158.reuse ;  /* 0x0000009e3c3c7220 */ /* 0x080fe20000410000 */
[-C--:B------:R-:W-:Y:S01]  /*6420*/  FMUL.FTZ R61, R61, R158.reuse ;  /* 0x0000009e3d3d7220 */ /* 0x080fe20000410000 */
[----:B------:R-:W-:Y:S01]  /*6430*/  FMUL.FTZ R64, R64, R158 ;  /* 0x0000009e40407220 */ /* 0x000fe20000410000 */
[C---:B------:R-:W-:Y:S01]  /*6440*/  FADD.FTZ R156, R12.reuse, R154 ;  /* 0x0000009a0c9c7221 */ /* 0x040fe20000010000 */
[----:B------:R-:W-:Y:S01]  /*6450*/  F2FP.F16.F32.PACK_AB R154, R12, R0 ;  /* 0x000000000c9a723e */ /* 0x000fe200000000ff */
[----:B------:R-:W-:Y:S01]  /*6460*/  FMUL.FTZ R12, R167, UR23 ;  /* 0x00000017a70c7c20 */ /* 0x000fe20008410000 */
[----:B------:R1:W2:Y:S01]  /*6470*/  MUFU.EX2 R0, R13 ;  /* 0x0000000d00007308 */ /* 0x0002a20000000800 */
[----:B------:R-:W-:Y:S01]  /*6480*/  FMUL.FTZ R167, R178, UR23 ;  /* 0x00000017b2a77c20 */ /* 0x000fe20008410000 */
[-C--:B------:R-:W-:Y:S01]  /*6490*/  FMUL.FTZ R65, R65, R158.reuse ;  /* 0x0000009e41417220 */ /* 0x080fe20000410000 */
[-C--:B------:R-:W-:Y:S01]  /*64a0*/  FMUL.FTZ R68, R68, R158.reuse ;  /* 0x0000009e44447220 */ /* 0x080fe20000410000 */
[-C--:B------:R-:W-:Y:S01]  /*64b0*/  FMUL.FTZ R69, R69, R158.reuse ;  /* 0x0000009e45457220 */ /* 0x080fe20000410000 */
[-C--:B------:R-:W-:Y:S01]  /*64c0*/  FMUL.FTZ R72, R72, R158.reuse ;  /* 0x0000009e48487220 */ /* 0x080fe20000410000 */
[-C--:B------:R-:W-:Y:S01]  /*64d0*/  FMUL.FTZ R73, R73, R158.reuse ;  /* 0x0000009e49497220 */ /* 0x080fe20000410000 */
[-C--:B------:R-:W-:Y:S01]  /*64e0*/  FMUL.FTZ R76, R76, R158.reuse ;  /* 0x0000009e4c4c7220 */ /* 0x080fe20000410000 */
[----:B------:R-:W3:Y:S01]  /*64f0*/  MUFU.TANH R4, R4 ;  /* 0x0000000400047308 */ /* 0x000ee20000002400 */
[----:B-1----:R-:W-:Y:S01]  /*6500*/  FMUL.FTZ R13, R170, UR23 ;  /* 0x00000017aa0d7c20 */ /* 0x002fe20008410000 */
[----:B------:R-:W-:Y:S01]  /*6510*/  FMUL.FTZ R170, R179, UR23 ;  /* 0x00000017b3aa7c20 */ /* 0x000fe20008410000 */
[-C--:B------:R-:W-:Y:S01]  /*6520*/  FMUL.FTZ R77, R77, R158.reuse ;  /* 0x0000009e4d4d7220 */ /* 0x080fe20000410000 */
[-C--:B------:R-:W-:Y:S01]  /*6530*/  FMUL.FTZ R80, R80, R158.reuse ;  /* 0x0000009e50507220 */ /* 0x080fe20000410000 */
[-C--:B------:R-:W-:Y:S01]  /*6540*/  FMUL.FTZ R81, R81, R158.reuse ;  /* 0x0000009e51517220 */ /* 0x080fe20000410000 */
[-C--:B------:R-:W-:Y:S01]  /*6550*/  FMUL.FTZ R84, R84, R158.reuse ;  /* 0x0000009e54547220 */ /* 0x080fe20000410000 */
[-C--:B------:R-:W-:Y:S01]  /*6560*/  FMUL.FTZ R85, R85, R158.reuse ;  /* 0x0000009e55557220 */ /* 0x080fe20000410000 */
[----:B------:R-:W1:Y:S01]  /*6570*/  MUFU.TANH R11, R11 ;  /* 0x0000000b000b7308 */ /* 0x000e620000002400 */
[----:B--2---:R-:W-:Y:S01]  /*6580*/  FADD.FTZ R156, R0, R156 ;  /* 0x0000009c009c7221 */ /* 0x004fe20000010000 */
[-C--:B------:R-:W-:Y:S01]  /*6590*/  FMUL.FTZ R88, R88, R158.reuse ;  /* 0x0000009e58587220 */ /* 0x080fe20000410000 */
[-C--:B------:R-:W-:Y:S01]  /*65a0*/  FMUL.FTZ R89, R89, R158.reuse ;  /* 0x0000009e59597220 */ /* 0x080fe20000410000 */
[----:B------:R-:W-:Y:S01]  /*65b0*/  FMUL.FTZ R92, R92, R158 ;  /* 0x0000009e5c5c7220 */ /* 0x000fe20000410000 */
[C---:B------:R-:W-:Y:S01]  /*65c0*/  FADD.FTZ R162, R163.reuse, R156 ;  /* 0x0000009ca3a27221 */ /* 0x040fe20000010000 */
[----:B------:R-:W-:Y:S01]  /*65d0*/  F2FP.F16.F32.PACK_AB R156, R163, R0 ;  /* 0x00000000a39c723e */ /* 0x000fe200000000ff */
[----:B------:R-:W-:Y:S01]  /*65e0*/  FMUL.FTZ R163, R174, UR23 ;  /* 0x00000017aea37c20 */ /* 0x000fe20008410000 */
[----:B------:R-:W-:Y:S01]  /*65f0*/  FMNMX.FTZ R0, R157, R8, !PT ;  /* 0x000000089d007209 */ /* 0x000fe20007810000 */
[----:B------:R-:W2:Y:S01]  /*6600*/  MUFU.TANH R12, R12 ;  /* 0x0000000c000c7308 */ /* 0x000ea20000002400 */
[-C--:B------:R-:W-:Y:S01]  /*6610*/  FMUL.FTZ R93, R93, R158.reuse ;  /* 0x0000009e5d5d7220 */ /* 0x080fe20000410000 */
[----:B------:R-:W-:Y:S01]  /*6620*/  FMUL.FTZ R96, R96, R158 ;  /* 0x0000009e60607220 */ /* 0x000fe20000410000 */
[----:B------:R-:W-:Y:S01]  /*6630*/  FMNMX.FTZ R0, R155, R0, !PT ;  /* 0x000000009b007209 */ /* 0x000fe20007810000 */
[-C--:B------:R-:W-:Y:S01]  /*6640*/  FMUL.FTZ R97, R97, R158.reuse ;  /* 0x0000009e61617220 */ /* 0x080fe20000410000 */
[-C--:B------:R-:W-:Y:S01]  /*6650*/  FMUL.FTZ R100, R100, R158.reuse ;  /* 0x0000009e64647220 */ /* 0x080fe20000410000 */
[----:B------:R-:W-:Y:S01]  /*6660*/  FMUL.FTZ R101, R101, R158 ;  /* 0x0000009e65657220 */ /* 0x000fe20000410000 */
[----:B------:R-:W-:Y:S01]  /*6670*/  FMNMX.FTZ R0, R9, R0, !PT ;  /* 0x0000000009007209 */ /* 0x000fe20007810000 */
[----:B------:R-:W4:Y:S01]  /*6680*/  MUFU.TANH R13, R13 ;  /* 0x0000000d000d7308 */ /* 0x000f220000002400 */
[-C--:B------:R-:W-:Y:S01]  /*6690*/  FMUL.FTZ R104, R104, R158.reuse ;  /* 0x0000009e68687220 */ /* 0x080fe20000410000 */
[----:B------:R-:W-:Y:S01]  /*66a0*/  FMUL.FTZ R105, R105, R158 ;  /* 0x0000009e69697220 */ /* 0x000fe20000410000 */
[----:B------:R-:W-:Y:S01]  /*66b0*/  FMNMX.FTZ R0, R10, R0, !PT ;  /* 0x000000000a007209 */ /* 0x000fe20007810000 */
[-C--:B------:R-:W-:Y:S01]  /*66c0*/  FMUL.FTZ R108, R108, R158.reuse ;  /* 0x0000009e6c6c7220 */ /* 0x080fe20000410000 */
[-C--:B------:R-:W-:Y:S01]  /*66d0*/  FMUL.FTZ R109, R109, R158.reuse ;  /* 0x0000009e6d6d7220 */ /* 0x080fe20000410000 */
[----:B------:R-:W-:Y:S01]  /*66e0*/  FMUL.FTZ R112, R112, R158 ;  /* 0x0000009e70707220 */ /* 0x000fe20000410000 */
[----:B------:R-:W-:Y:S01]  /*66f0*/  FMNMX.FTZ R0, R159, R0, !PT ;  /* 0x000000009f007209 */ /* 0x000fe20007810000 */
[----:B------:R-:W5:Y:S01]  /*6700*/  MUFU.TANH R14, R14 ;  /* 0x0000000e000e7308 */ /* 0x000f620000002400 */
[-C--:B------:R-:W-:Y:S01]  /*6710*/  FMUL.FTZ R113, R113, R158.reuse ;  /* 0x0000009e71717220 */ /* 0x080fe20000410000 */
[----:B------:R-:W-:Y:S01]  /*6720*/  FMUL.FTZ R116, R116, R158 ;  /* 0x0000009e74747220 */ /* 0x000fe20000410000 */
[----:B---3--:R-:W-:Y:S01]  /*6730*/  FMNMX.FTZ R0, R4, R0, !PT ;  /* 0x0000000004007209 */ /* 0x008fe20007810000 */
[-C--:B------:R-:W-:Y:S01]  /*6740*/  FMUL.FTZ R117, R117, R158.reuse ;  /* 0x0000009e75757220 */ /* 0x080fe20000410000 */
[-C--:B------:R-:W-:Y:S01]  /*6750*/  FMUL.FTZ R120, R120, R158.reuse ;  /* 0x0000009e78787220 */ /* 0x080fe20000410000 */
[----:B------:R-:W-:Y:S01]  /*6760*/  FMUL.FTZ R121, R121, R158 ;  /* 0x0000009e79797220 */ /* 0x000fe20000410000 */
[----:B-1----:R-:W-:Y:S01]  /*6770*/  FMNMX.FTZ R0, R11, R0, !PT ;  /* 0x000000000b007209 */ /* 0x002fe20007810000 */
[----:B------:R-:W1:Y:S01]  /*6780*/  MUFU.TANH R163, R163 ;  /* 0x000000a300a37308 */ /* 0x000e620000002400 */
[-C--:B------:R-:W-:Y:S01]  /*6790*/  FMUL.FTZ R124, R124, R158.reuse ;  /* 0x0000009e7c7c7220 */ /* 0x080fe20000410000 */
[----:B------:R-:W-:Y:S01]  /*67a0*/  FMUL.FTZ R125, R125, R158 ;  /* 0x0000009e7d7d7220 */ /* 0x000fe20000410000 */
[----:B--2---:R-:W-:Y:S01]  /*67b0*/  FMNMX.FTZ R0, R12, R0, !PT ;  /* 0x000000000c007209 */ /* 0x004fe20007810000 */
[-C--:B------:R-:W-:Y:S01]  /*67c0*/  FMUL.FTZ R128, R128, R158.reuse ;  /* 0x0000009e80807220 */ /* 0x080fe20000410000 */
[-C--:B------:R-:W-:Y:S01]  /*67d0*/  FMUL.FTZ R129, R129, R158.reuse ;  /* 0x0000009e81817220 */ /* 0x080fe20000410000 */
[----:B------:R-:W-:Y:S01]  /*67e0*/  FMUL.FTZ R132, R132, R158 ;  /* 0x0000009e84847220 */ /* 0x000fe20000410000 */
[----:B----4-:R-:W-:Y:S01]  /*67f0*/  FMNMX.FTZ R0, R13, R0, !PT ;  /* 0x000000000d007209 */ /* 0x010fe20007810000 */
[----:B------:R-:W2:Y:S01]  /*6800*/  MUFU.TANH R166, R166 ;  /* 0x000000a600a67308 */ /* 0x000ea20000002400 */
[-C--:B------:R-:W-:Y:S01]  /*6810*/  FMUL.FTZ R133, R133, R158.reuse ;  /* 0x0000009e85857220 */ /* 0x080fe20000410000 */
[----:B------:R-:W-:Y:S01]  /*6820*/  FMUL.FTZ R136, R136, R158 ;  /* 0x0000009e88887220 */ /* 0x000fe20000410000 */
[----:B-----5:R-:W-:Y:S01]  /*6830*/  FMNMX.FTZ R0, R14, R0, !PT ;  /* 0x000000000e007209 */ /* 0x020fe20007810000 */
[-C--:B------:R-:W-:Y:S01]  /*6840*/  FMUL.FTZ R137, R137, R158.reuse ;  /* 0x0000009e89897220 */ /* 0x080fe20000410000 */
[-C--:B------:R-:W-:Y:S01]  /*6850*/  FMUL.FTZ R140, R140, R158.reuse ;  /* 0x0000009e8c8c7220 */ /* 0x080fe20000410000 */
[-C--:B------:R-:W-:Y:S01]  /*6860*/  FMUL.FTZ R141, R141, R158.reuse ;  /* 0x0000009e8d8d7220 */ /* 0x080fe20000410000 */
[----:B------:R-:W-:Y:S01]  /*6870*/  FMUL.FTZ R144, R144, R158 ;  /* 0x0000009e90907220 */ /* 0x000fe20000410000 */
[----:B------:R-:W3:Y:S01]  /*6880*/  MUFU.TANH R167, R167 ;  /* 0x000000a700a77308 */ /* 0x000ee20000002400 */
[----:B-1----:R-:W-:Y:S01]  /*6890*/  FMNMX.FTZ R0, R163, R0, !PT ;  /* 0x00000000a3007209 */ /* 0x002fe20007810000 */
[-C--:B------:R-:W-:Y:S01]  /*68a0*/  FMUL.FTZ R145, R145, R158.reuse ;  /* 0x0000009e91917220 */ /* 0x080fe20000410000 */
[-C--:B------:R-:W-:Y:S01]  /*68b0*/  FMUL.FTZ R148, R148, R158.reuse ;  /* 0x0000009e94947220 */ /* 0x080fe20000410000 */
[----:B------:R-:W-:-:S04]  /*68c0*/  FMUL.FTZ R149, R149, R158 ;  /* 0x0000009e95957220 */ /* 0x000fc80000410000 */
[----:B------:R-:W1:Y:S01]  /*68d0*/  MUFU.TANH R170, R170 ;  /* 0x000000aa00aa7308 */ /* 0x000e620000002400 */
[----:B--2---:R-:W-:-:S07]  /*68e0*/  FMNMX.FTZ R0, R166, R0, !PT ;  /* 0x00000000a6007209 */ /* 0x004fce0007810000 */
[----:B------:R-:W2:Y:S01]  /*68f0*/  MUFU.TANH R171, R171 ;  /* 0x000000ab00ab7308 */ /* 0x000ea20000002400 */
[----:B---3--:R-:W-:-:S07]  /*6900*/  FMNMX.FTZ R0, R167, R0, !PT ;  /* 0x00000000a7007209 */ /* 0x008fce0007810000 */
[----:B------:R-:W3:Y:S01]  /*6910*/  MUFU.EX2 R15, R15 ;  /* 0x0000000f000f7308 */ /* 0x000ee20000000800 */
[----:B-1----:R-:W-:-:S07]  /*6920*/  FMNMX.FTZ R0, R170, R0, !PT ;  /* 0x00000000aa007209 */ /* 0x002fce0007810000 */
[----:B------:R-:W1:Y:S01]  /*6930*/  MUFU.EX2 R20, R20 ;  /* 0x0000001400147308 */ /* 0x000e620000000800 */
[----:B--2---:R-:W-:-:S04]  /*6940*/  FMNMX.FTZ R0, R171, R0, !PT ;  /* 0x00000000ab007209 */ /* 0x004fc80007810000 */
[----:B------:R-:W-:-:S03]  /*6950*/  FMNMX.FTZ R0, R172, R0, !PT ;  /* 0x00000000ac007209 */ /* 0x000fc60007810000 */
[----:B------:R-:W2:Y:S01]  /*6960*/  MUFU.EX2 R21, R21 ;  /* 0x0000001500157308 */ /* 0x000ea20000000800 */
[----:B---3--:R-:W-:Y:S01]  /*6970*/  FADD.FTZ R162, R15, R162 ;  /* 0x000000a20fa27221 */ /* 0x008fe20000010000 */
[----:B------:R-:W3:Y:S06]  /*6980*/  SHFL.BFLY PT, R173, R0, 0x2, 0x1f ;  /* 0x0c401f0000ad7f89 */ /* 0x000eec00000e0000 */
[----:B------:R-:W4:Y:S01]  /*6990*/  MUFU.EX2 R168, R168 ;  /* 0x000000a800a87308 */ /* 0x000f220000000800 */
[----:B-1----:R-:W-:-:S07]  /*69a0*/  FADD.FTZ R162, R20, R162 ;  /* 0x000000a214a27221 */ /* 0x002fce0000010000 */
[----:B------:R-:W1:Y:S01]  /*69b0*/  MUFU.EX2 R153, R153 ;  /* 0x0000009900997308 */ /* 0x000e620000000800 */
[----:B--2---:R-:W-:-:S07]  /*69c0*/  FADD.FTZ R162, R21, R162 ;  /* 0x000000a215a27221 */ /* 0x004fce0000010000 */
[----:B------:R-:W-:Y:S01]  /*69d0*/  MUFU.EX2 R169, R169 ;  /* 0x000000a900a97308 */ /* 0x000fe20000000800 */
[----:B----4-:R-:W-:Y:S01]  /*69e0*/  FADD.FTZ R162, R168, R162 ;  /* 0x000000a2a8a27221 */ /* 0x010fe20000010000 */
[----:B---3--:R-:W-:-:S05]  /*69f0*/  FMNMX.FTZ R0, R0, R173, !PT ;  /* 0x000000ad00007209 */ /* 0x008fca0007810000 */
[----:B------:R-:W2:Y:S01]  /*6a00*/  SHFL.BFLY PT, R175, R0, 0x1, 0x1f ;  /* 0x0c201f0000af7f89 */ /* 0x000ea200000e0000 */
[----:B------:R-:W-:Y:S01]  /*6a10*/  MUFU.EX2 R173, R160 ;  /* 0x000000a000ad7308 */ /* 0x000fe20000000800 */
[----:B-1----:R-:W-:-:S07]  /*6a20*/  FADD.FTZ R162, R153, R162 ;  /* 0x000000a299a27221 */ /* 0x002fce0000010000 */
[----:B------:R-:W1:Y:S08]  /*6a30*/  MUFU.EX2 R174, R161 ;  /* 0x000000a100ae7308 */ /* 0x000e700000000800 */
[----:B------:R1:W-:Y:S01]  /*6a40*/  MUFU.EX2 R161, R164 ;  /* 0x000000a400a17308 */ /* 0x0003e20000000800 */
[----:B--2---:R-:W-:-:S07]  /*6a50*/  FMNMX.FTZ R0, R0, R175, !PT ;  /* 0x000000af00007209 */ /* 0x004fce0007810000 */
[----:B------:R-:W-:Y:S01]  /*6a60*/  MUFU.EX2 R165, R165 ;  /* 0x000000a500a57308 */ /* 0x000fe20000000800 */
[----:B-1----:R-:W-:Y:S01]  /*6a70*/  F2FP.F16.F32.PACK_AB R164, R174, R173 ;  /* 0x000000adaea4723e */ /* 0x002fe200000000ff */
[C---:B------:R-:W-:Y:S01]  /*6a80*/  FADD.FTZ R8, -R0.reuse, R8 ;  /* 0x0000000800087221 */ /* 0x040fe20000010100 */
[----:B------:R-:W-:-:S03]  /*6a90*/  FMUL.FTZ R160, R0, UR21 ;  /* 0x0000001500a07c20 */ /* 0x000fc60008410000 */
[----:B------:R-:W-:Y:S01]  /*6aa0*/  FMUL.FTZ R8, R8, UR21 ;  /* 0x0000001508087c20 */ /* 0x000fe20008410000 */
        /* <DEDUP_REMOVED lines=8> */
[--C-:B------:R-:W-:Y:S01]  /*6b30*/  FFMA.FTZ R12, R12, UR21, -R160.reuse ;  /* 0x000000150c0c7c23 */ /* 0x100fe200080108a0 */
[--C-:B------:R-:W-:Y:S01]  /*6b40*/  FFMA.FTZ R13, R13, UR21, -R160.reuse ;  /* 0x000000150d0d7c23 */ /* 0x100fe200080108a0 */
[--C-:B------:R-:W-:Y:S01]  /*6b50*/  FFMA.FTZ R14, R14, UR21, -R160.reuse ;  /* 0x000000150e0e7c23 */ /* 0x100fe200080108a0 */
[--C-:B------:R-:W-:Y:S01]  /*6b60*/  FFMA.FTZ R163, R163, UR21, -R160.reuse ;  /* 0x00000015a3a37c23 */ /* 0x100fe200080108a0 */
[--C-:B------:R-:W-:Y:S01]  /*6b70*/  FFMA.FTZ R166, R166, UR21, -R160.reuse ;  /* 0x00000015a6a67c23 */ /* 0x100fe200080108a0 */
[----:B------:R-:W2:Y:S01]  /*6b80*/  MUFU.EX2 R157, R157 ;  /* 0x0000009d009d7308 */ /* 0x000ea20000000800 */
[--C-:B------:R-:W-:Y:S01]  /*6b90*/  FFMA.FTZ R167, R167, UR21, -R160.reuse ;  /* 0x00000015a7a77c23 */ /* 0x100fe200080108a0 */
[--C-:B------:R-:W-:Y:S01]  /*6ba0*/  FFMA.FTZ R170, R170, UR21, -R160.reuse ;  /* 0x00000015aaaa7c23 */ /* 0x100fe200080108a0 */
[--C-:B------:R-:W-:Y:S01]  /*6bb0*/  FFMA.FTZ R171, R171, UR21, -R160.reuse ;  /* 0x00000015abab7c23 */ /* 0x100fe200080108a0 */
[----:B------:R-:W-:-:S04]  /*6bc0*/  FFMA.FTZ R172, R172, UR21, -R160 ;  /* 0x00000015acac7c23 */ /* 0x000fc800080108a0 */
[----:B------:R-:W3:Y:S01]  /*6bd0*/  MUFU.EX2 R155, R155 ;  /* 0x0000009b009b7308 */ /* 0x000ee20000000800 */
[-C--:B-1----:R-:W-:Y:S01]  /*6be0*/  FMUL.FTZ R26, R26, R8.reuse ;  /* 0x000000081a1a7220 */ /* 0x082fe20000410000 */
[-C--:B------:R-:W-:Y:S01]  /*6bf0*/  FMUL.FTZ R27, R27, R8.reuse ;  /* 0x000000081b1b7220 */ /* 0x080fe20000410000 */
[-C--:B------:R-:W-:Y:S01]  /*6c00*/  FMUL.FTZ R30, R30, R8.reuse ;  /* 0x000000081e1e7220 */ /* 0x080fe20000410000 */
[-C--:B------:R-:W-:Y:S01]  /*6c10*/  FMUL.FTZ R31, R31, R8.reuse ;  /* 0x000000081f1f7220 */ /* 0x080fe20000410000 */
[-C--:B------:R-:W-:Y:S01]  /*6c20*/  FMUL.FTZ R34, R34, R8.reuse ;  /* 0x0000000822227220 */ /* 0x080fe20000410000 */
[-C--:B------:R-:W-:Y:S01]  /*6c30*/  FMUL.FTZ R35, R35, R8.reuse ;  /* 0x0000000823237220 */ /* 0x080fe20000410000 */
[-C--:B------:R-:W-:Y:S01]  /*6c40*/  FMUL.FTZ R38, R38, R8.reuse ;  /* 0x0000000826267220 */ /* 0x080fe20000410000 */
[----:B------:R1:W4:Y:S01]  /*6c50*/  MUFU.EX2 R175, R9 ;  /* 0x0000000900af7308 */ /* 0x0003220000000800 */
[----:B--2---:R-:W-:Y:S01]  /*6c60*/  FFMA.FTZ R5, R8, R5, R157 ;  /* 0x0000000508057223 */ /* 0x004fe2000001009d */
[-C--:B------:R-:W-:Y:S01]  /*6c70*/  FMUL.FTZ R39, R39, R8.reuse ;  /* 0x0000000827277220 */ /* 0x080fe20000410000 */
[-C--:B------:R-:W-:Y:S01]  /*6c80*/  FMUL.FTZ R42, R42, R8.reuse ;  /* 0x000000082a2a7220 */ /* 0x080fe20000410000 */
[-C--:B------:R-:W-:Y:S01]  /*6c90*/  FMUL.FTZ R43, R43, R8.reuse ;  /* 0x000000082b2b7220 */ /* 0x080fe20000410000 */
[-C--:B------:R-:W-:Y:S01]  /*6ca0*/  FMUL.FTZ R46, R46, R8.reuse ;  /* 0x000000082e2e7220 */ /* 0x080fe20000410000 */
[-C--:B------:R-:W-:Y:S01]  /*6cb0*/  FMUL.FTZ R47, R47, R8.reuse ;  /* 0x000000082f2f7220 */ /* 0x080fe20000410000 */
[----:B------:R-:W-:Y:S01]  /*6cc0*/  FMUL.FTZ R50, R50, R8 ;  /* 0x0000000832327220 */ /* 0x000fe20000410000 */
[----:B------:R2:W-:Y:S01]  /*6cd0*/  MUFU.EX2 R176, R4 ;  /* 0x0000000400b07308 */ /* 0x0005e20000000800 */
[----:B-1----:R-:W-:-:S02]  /*6ce0*/  IMAD.U32 R9, RZ, RZ, UR24 ;  /* 0x00000018ff097e24 */ /* 0x002fc4000f8e00ff */
[----:B---3--:R-:W-:Y:S01]  /*6cf0*/  FADD.FTZ R5, R155, R5 ;  /* 0x000000059b057221 */ /* 0x008fe20000010000 */
[-C--:B------:R-:W-:Y:S01]  /*6d00*/  FMUL.FTZ R51, R51, R8.reuse ;  /* 0x0000000833337220 */ /* 0x080fe20000410000 */
[-C--:B------:R-:W-:Y:S01]  /*6d10*/  FMUL.FTZ R54, R54, R8.reuse ;  /* 0x0000000836367220 */ /* 0x080fe20000410000 */
[----:B------:R-:W-:Y:S02]  /*6d20*/  @!P1 VIADD R160, R9, 0x28c40 ;  /* 0x00028c4009a09836 */ /* 0x000fe40000000000 */
[-C--:B------:R-:W-:Y:S01]  /*6d30*/  FMUL.FTZ R55, R55, R8.reuse ;  /* 0x0000000837377220 */ /* 0x080fe20000410000 */
[-C--:B------:R-:W-:Y:S01]  /*6d40*/  FMUL.FTZ R58, R58, R8.reuse ;  /* 0x000000083a3a7220 */ /* 0x080fe20000410000 */
[----:B------:R-:W1:Y:S01]  /*6d50*/  MUFU.EX2 R10, R10 ;  /* 0x0000000a000a7308 */ /* 0x000e620000000800 */
[----:B--2---:R-:W-:Y:S01]  /*6d60*/  IMAD.U32 R4, RZ, RZ, UR22 ;  /* 0x00000016ff047e24 */ /* 0x004fe2000f8e00ff */
[----:B------:R-:W-:Y:S01]  /*6d70*/  @!P1 PRMT R160, RZ, 0x654, R160 ;  /* 0x00000654ffa09816 */ /* 0x000fe200000000a0 */
[-C--:B------:R-:W-:Y:S01]  /*6d80*/  FMUL.FTZ R59, R59, R8.reuse ;  /* 0x000000083b3b7220 */ /* 0x080fe20000410000 */
[-C--:B------:R-:W-:Y:S01]  /*6d90*/  FMUL.FTZ R62, R62, R8.reuse ;  /* 0x000000083e3e7220 */ /* 0x080fe20000410000 */
[----:B------:R-:W-:Y:S01]  /*6da0*/  @!P2 IMAD R4, R4, 0x40, R16 ;  /* 0x000000400404a824 */ /* 0x000fe200078e0210 */
[----:B------:R2:W-:Y:S01]  /*6db0*/  @!P1 SYNCS.ARRIVE.TRANS64.RED.A1T0 RZ, [R160+URZ], RZ ;  /* 0x000000ffa0ff99a7 */ /* 0x0005e2000810043f */
[-C--:B------:R-:W-:Y:S01]  /*6dc0*/  FMUL.FTZ R63, R63, R8.reuse ;  /* 0x000000083f3f7220 */ /* 0x080fe20000410000 */
[----:B------:R-:W3:Y:S01]  /*6dd0*/  MUFU.EX2 R159, R159 ;  /* 0x0000009f009f7308 */ /* 0x000ee20000000800 */
[-C--:B------:R-:W-:Y:S01]  /*6de0*/  FMUL.FTZ R66, R66, R8.reuse ;  /* 0x0000000842427220 */ /* 0x080fe20000410000 */
[----:B------:R-:W-:Y:S01]  /*6df0*/  @!P2 LEA R4, R4, UR38, 0x2 ;  /* 0x000000260404ac11 */ /* 0x000fe2000f8e10ff */
[-C--:B------:R-:W-:Y:S01]  /*6e00*/  FMUL.FTZ R67, R67, R8.reuse ;  /* 0x0000000843437220 */ /* 0x080fe20000410000 */
[-C--:B------:R-:W-:Y:S01]  /*6e10*/  FMUL.FTZ R70, R70, R8.reuse ;  /* 0x0000000846467220 */ /* 0x080fe20000410000 */
[-C--:B------:R-:W-:Y:S01]  /*6e20*/  FMUL.FTZ R71, R71, R8.reuse ;  /* 0x0000000847477220 */ /* 0x080fe20000410000 */
[----:B--2---:R-:W-:Y:S01]  /*6e30*/  F2FP.F16.F32.PACK_AB R160, R168, R21 ;  /* 0x00000015a8a0723e */ /* 0x004fe200000000ff */
[----:B------:R2:W-:Y:S01]  /*6e40*/  @!P2 STS [R4+0x28800], R158 ;  /* 0x0288009e0400a388 */ /* 0x0005e20000000800 */
[----:B------:R-:W5:Y:S01]  /*6e50*/  MUFU.EX2 R11, R11 ;  /* 0x0000000b000b7308 */ /* 0x000f620000000800 */
[-C--:B------:R-:W-:Y:S01]  /*6e60*/  FMUL.FTZ R74, R74, R8.reuse ;  /* 0x000000084a4a7220 */ /* 0x080fe20000410000 */
[-C--:B------:R-:W-:Y:S01]  /*6e70*/  FMUL.FTZ R75, R75, R8.reuse ;  /* 0x000000084b4b7220 */ /* 0x080fe20000410000 */
[----:B------:R0:W-:Y:S01]  /*6e80*/  @!P2 STS [R4+0x28820], R8 ;  /* 0x028820080400a388 */ /* 0x0001e20000000800 */
[-C--:B------:R-:W-:Y:S01]  /*6e90*/  FMUL.FTZ R78, R78, R8.reuse ;  /* 0x000000084e4e7220 */ /* 0x080fe20000410000 */
[-C--:B------:R-:W-:Y:S01]  /*6ea0*/  FMUL.FTZ R79, R79, R8.reuse ;  /* 0x000000084f4f7220 */ /* 0x080fe20000410000 */
[-C--:B------:R-:W-:Y:S01]  /*6eb0*/  FMUL.FTZ R82, R82, R8.reuse ;  /* 0x0000000852527220 */ /* 0x080fe20000410000 */
[-C--:B------:R-:W-:Y:S01]  /*6ec0*/  FMUL.FTZ R83, R83, R8.reuse ;  /* 0x0000000853537220 */ /* 0x080fe20000410000 */
[----:B------:R-:W5:Y:S01]  /*6ed0*/  MUFU.EX2 R12, R12 ;  /* 0x0000000c000c7308 */ /* 0x000f620000000800 */
[----:B--2---:R-:W-:Y:S01]  /*6ee0*/  F2FP.F16.F32.PACK_AB R158, R20, R15 ;  /* 0x0000000f149e723e */ /* 0x004fe200000000ff */
[----:B----4-:R-:W-:Y:S01]  /*6ef0*/  FADD.FTZ R15, R175, R5 ;  /* 0x00000005af0f7221 */ /* 0x010fe20000010000 */
[-C--:B------:R-:W-:Y:S01]  /*6f00*/  FMUL.FTZ R86, R86, R8.reuse ;  /* 0x0000000856567220 */ /* 0x080fe20000410000 */
[-C--:B------:R-:W-:Y:S01]  /*6f10*/  FMUL.FTZ R87, R87, R8.reuse ;  /* 0x0000000857577220 */ /* 0x080fe20000410000 */
[C---:B0-----:R-:W-:Y:S01]  /*6f20*/  FADD.FTZ R4, R169.reuse, R162 ;  /* 0x000000a2a9047221 */ /* 0x041fe20000010000 */
[----:B-1----:R-:W-:Y:S01]  /*6f30*/  FADD.FTZ R15, R10, R15 ;  /* 0x0000000f0a0f7221 */ /* 0x002fe20000010000 */
[----:B------:R-:W-:Y:S01]  /*6f40*/  F2FP.F16.F32.PACK_AB R162, R169, R153 ;  /* 0x00000099a9a2723e */ /* 0x000fe200000000ff */
[----:B------:R-:W0:Y:S01]  /*6f50*/  MUFU.EX2 R13, R13 ;  /* 0x0000000d000d7308 */ /* 0x000e220000000800 */
[----:B------:R-:W-:Y:S01]  /*6f60*/  FADD.FTZ R4, R173, R4 ;  /* 0x00000004ad047221 */ /* 0x000fe20000010000 */
[----:B---3--:R-:W-:Y:S01]  /*6f70*/  FADD.FTZ R15, R159, R15 ;  /* 0x0000000f9f0f7221 */ /* 0x008fe20000010000 */
[----:B------:R-:W-:Y:S01]  /*6f80*/  F2FP.F16.F32.PACK_AB R153, R155, R157 ;  /* 0x0000009d9b99723e */ /* 0x000fe200000000ff */
[-C--:B------:R-:W-:Y:S01]  /*6f90*/  FMUL.FTZ R90, R90, R8.reuse ;  /* 0x000000085a5a7220 */ /* 0x080fe20000410000 */
[----:B------:R-:W-:Y:S01]  /*6fa0*/  FADD.FTZ R4, R174, R4 ;  /* 0x00000004ae047221 */ /* 0x000fe20000010000 */
[----:B------:R-:W-:Y:S01]  /*6fb0*/  FADD.FTZ R15, R176, R15 ;  /* 0x0000000fb00f7221 */ /* 0x000fe20000010000 */
[----:B------:R-:W-:Y:S01]  /*6fc0*/  F2FP.F16.F32.PACK_AB R155, R10, R175 ;  /* 0x000000af0a9b723e */ /* 0x000fe200000000ff */
[----:B------:R-:W1:Y:S01]  /*6fd0*/  MUFU.EX2 R14, R14 ;  /* 0x0000000e000e7308 */ /* 0x000e620000000800 */
[----:B------:R-:W-:Y:S01]  /*6fe0*/  FADD.FTZ R4, R161, R4 ;  /* 0x00000004a1047221 */ /* 0x000fe20000010000 */
[----:B-----5:R-:W-:Y:S01]  /*6ff0*/  FADD.FTZ R15, R11, R15 ;  /* 0x0000000f0b0f7221 */ /* 0x020fe20000010000 */
[----:B------:R-:W-:Y:S01]  /*7000*/  BAR.SYNC.DEFER_BLOCKING 0xf, 0x100 ;  /* 0x03c4000000007b1d */ /* 0x000fe20000010000 */
[----:B------:R-:W-:Y:S01]  /*7010*/  F2FP.F16.F32.PACK_AB R157, R176, R159 ;  /* 0x0000009fb09d723e */ /* 0x000fe200000000ff */
[----:B------:R-:W-:Y:S01]  /*7020*/  FADD.FTZ R4, R165, R4 ;  /* 0x00000004a5047221 */ /* 0x000fe20000010000 */
[C---:B------:R-:W-:Y:S01]  /*7030*/  FADD.FTZ R15, R12.reuse, R15 ;  /* 0x0000000f0c0f7221 */ /* 0x040fe20000010000 */
[----:B------:R-:W-:Y:S01]  /*7040*/  F2FP.F16.F32.PACK_AB R159, R12, R11 ;  /* 0x0000000b0c9f723e */ /* 0x000fe200000000ff */
[-C--:B------:R-:W-:Y:S01]  /*7050*/  FMUL.FTZ R91, R91, R8.reuse ;  /* 0x000000085b5b7220 */ /* 0x080fe20000410000 */
[----:B------:R-:W2:Y:S01]  /*7060*/  MUFU.EX2 R163, R163 ;  /* 0x000000a300a37308 */ /* 0x000ea20000000800 */
[----:B0-----:R-:W-:Y:S01]  /*7070*/  FADD.FTZ R15, R13, R15 ;  /* 0x0000000f0d0f7221 */ /* 0x001fe20000010000 */
[-C--:B------:R-:W-:Y:S01]  /*7080*/  FMUL.FTZ R94, R94, R8.reuse ;  /* 0x000000085e5e7220 */ /* 0x080fe20000410000 */
[-C--:B------:R-:W-:Y:S01]  /*7090*/  FMUL.FTZ R95, R95, R8.reuse ;  /* 0x000000085f5f7220 */ /* 0x080fe20000410000 */
[-C--:B------:R-:W-:Y:S01]  /*70a0*/  FMUL.FTZ R98, R98, R8.reuse ;  /* 0x0000000862627220 */ /* 0x080fe20000410000 */
[-C--:B------:R-:W-:Y:S01]  /*70b0*/  FMUL.FTZ R99, R99, R8.reuse ;  /* 0x0000000863637220 */ /* 0x080fe20000410000 */
[-C--:B------:R-:W-:Y:S01]  /*70c0*/  FMUL.FTZ R102, R102, R8.reuse ;  /* 0x0000000866667220 */ /* 0x080fe20000410000 */
[-C--:B------:R-:W-:Y:S01]  /*70d0*/  FMUL.FTZ R103, R103, R8.reuse ;  /* 0x0000000867677220 */ /* 0x080fe20000410000 */
[----:B------:R0:W3:Y:S01]  /*70e0*/  MUFU.EX2 R5, R166 ;  /* 0x000000a600057308 */ /* 0x0000e20000000800 */
[----:B-1----:R-:W-:Y:S01]  /*70f0*/  FADD.FTZ R15, R14, R15 ;  /* 0x0000000f0e0f7221 */ /* 0x002fe20000010000 */
[-C--:B------:R-:W-:Y:S01]  /*7100*/  FMUL.FTZ R106, R106, R8.reuse ;  /* 0x000000086a6a7220 */ /* 0x080fe20000410000 */
[-C--:B------:R-:W-:Y:S01]  /*7110*/  FMUL.FTZ R107, R107, R8.reuse ;  /* 0x000000086b6b7220 */ /* 0x080fe20000410000 */
[-C--:B------:R-:W-:Y:S01]  /*7120*/  FMUL.FTZ R110, R110, R8.reuse ;  /* 0x000000086e6e7220 */ /* 0x080fe20000410000 */
[-C--:B------:R-:W-:Y:S01]  /*7130*/  FMUL.FTZ R111, R111, R8.reuse ;  /* 0x000000086f6f7220 */ /* 0x080fe20000410000 */
[-C--:B------:R-:W-:Y:S01]  /*7140*/  FMUL.FTZ R114, R114, R8.reuse ;  /* 0x0000000872727220 */ /* 0x080fe20000410000 */
[-C--:B------:R-:W-:Y:S01]  /*7150*/  FMUL.FTZ R115, R115, R8.reuse ;  /* 0x0000000873737220 */ /* 0x080fe20000410000 */
[----:B------:R-:W-:Y:S01]  /*7160*/  MUFU.EX2 R170, R170 ;  /* 0x000000aa00aa7308 */ /* 0x000fe20000000800 */
[----:B0-----:R-:W-:Y:S01]  /*7170*/  F2FP.F16.F32.PACK_AB R166, R165, R161 ;  /* 0x000000a1a5a6723e */ /* 0x001fe200000000ff */
[----:B--2---:R-:W-:Y:S01]  /*7180*/  FADD.FTZ R15, R163, R15 ;  /* 0x0000000fa30f7221 */ /* 0x004fe20000010000 */
[----:B------:R-:W-:Y:S01]  /*7190*/  F2FP.F16.F32.PACK_AB R161, R14, R13 ;  /* 0x0000000d0ea1723e */ /* 0x000fe200000000ff */
[----:B------:R0:W-:Y:S01]  /*71a0*/  STSM.16.M88.4 [R18+0x26800], R152 ;  /* 0x0268009812007844 */ /* 0x0001e20000000200 */
[-C--:B------:R-:W-:Y:S01]  /*71b0*/  FMUL.FTZ R118, R118, R8.reuse ;  /* 0x0000000876767220 */ /* 0x080fe20000410000 */
[-C--:B------:R-:W-:Y:S01]  /*71c0*/  FMUL.FTZ R119, R119, R8.reuse ;  /* 0x0000000877777220 */ /* 0x080fe20000410000 */
[-C--:B------:R-:W-:Y:S01]  /*71d0*/  FMUL.FTZ R122, R122, R8.reuse ;  /* 0x000000087a7a7220 */ /* 0x080fe20000410000 */
[----:B------:R-:W1:Y:S01]  /*71e0*/  MUFU.EX2 R165, R167 ;  /* 0x000000a700a57308 */ /* 0x000e620000000800 */
[C---:B---3--:R-:W-:Y:S01]  /*71f0*/  FADD.FTZ R15, R5.reuse, R15 ;  /* 0x0000000f050f7221 */ /* 0x048fe20000010000 */
[----:B------:R-:W-:Y:S01]  /*7200*/  F2FP.F16.F32.PACK_AB R163, R5, R163 ;  /* 0x000000a305a3723e */ /* 0x000fe200000000ff */
[----:B------:R0:W-:Y:S01]  /*7210*/  STSM.16.M88.4 [R19], R156 ;  /* 0x0000009c13007844 */ /* 0x0001e20000000200 */
[-C--:B------:R-:W-:Y:S01]  /*7220*/  FMUL.FTZ R123, R123, R8.reuse ;  /* 0x000000087b7b7220 */ /* 0x080fe20000410000 */
[-C--:B------:R-:W-:Y:S01]  /*7230*/  FMUL.FTZ R126, R126, R8.reuse ;  /* 0x000000087e7e7220 */ /* 0x080fe20000410000 */
[-C--:B------:R-:W-:Y:S01]  /*7240*/  FMUL.FTZ R127, R127, R8.reuse ;  /* 0x000000087f7f7220 */ /* 0x080fe20000410000 */
[----:B------:R0:W-:Y:S01]  /*7250*/  STSM.16.M88.4 [R23], R160 ;  /* 0x000000a017007844 */ /* 0x0001e20000000200 */
        /* <DEDUP_REMOVED lines=8> */
[----:B------:R-:W3:Y:S01]  /*72e0*/  MUFU.EX2 R172, R172 ;  /* 0x000000ac00ac7308 */ /* 0x000ee20000000800 */
[----:B-1----:R-:W-:Y:S01]  /*72f0*/  FADD.FTZ R15, R165, R15 ;  /* 0x0000000fa50f7221 */ /* 0x002fe20000010000 */
[----:B------:R-:W-:Y:S01]  /*7300*/  F2FP.F16.F32.PACK_AB R165, R170, R165 ;  /* 0x000000a5aaa5723e */ /* 0x000fe200000000ff */
[-C--:B------:R-:W-:Y:S01]  /*7310*/  FMUL.FTZ R143, R143, R8.reuse ;  /* 0x000000088f8f7220 */ /* 0x080fe20000410000 */
[-C--:B------:R-:W-:Y:S01]  /*7320*/  FMUL.FTZ R146, R146, R8.reuse ;  /* 0x0000000892927220 */ /* 0x080fe20000410000 */
[----:B------:R-:W-:Y:S01]  /*7330*/  FADD.FTZ R15, R170, R15 ;  /* 0x0000000faa0f7221 */ /* 0x000fe20000010000 */
[-C--:B------:R-:W-:Y:S01]  /*7340*/  FMUL.FTZ R147, R147, R8.reuse ;  /* 0x0000000893937220 */ /* 0x080fe20000410000 */
[-C--:B------:R-:W-:Y:S01]  /*7350*/  FMUL.FTZ R150, R150, R8.reuse ;  /* 0x0000000896967220 */ /* 0x080fe20000410000 */
[----:B------:R-:W-:Y:S01]  /*7360*/  FMUL.FTZ R151, R151, R8 ;  /* 0x0000000897977220 */ /* 0x000fe20000410000 */
[----:B--2---:R-:W-:Y:S01]  /*7370*/  FADD.FTZ R15, R167, R15 ;  /* 0x0000000fa70f7221 */ /* 0x004fe20000010000 */
[----:B---3--:R-:W-:-:S03]  /*7380*/  F2FP.F16.F32.PACK_AB R167, R172, R167 ;  /* 0x000000a7aca7723e */ /* 0x008fc600000000ff */
[----:B------:R-:W-:Y:S02]  /*7390*/  FADD.FTZ R5, R172, R15 ;  /* 0x0000000fac057221 */ /* 0x000fe40000010000 */
[----:B------:R0:W-:Y:S01]  /*73a0*/  STSM.16.M88.4 [R22], R164 ;  /* 0x000000a416007844 */ /* 0x0001e20000000200 */
[----:B------:R-:W-:Y:S05]  /*73b0*/  @!P0 BRA `(.L_x_412) ;  /* 0x0000000000048947 */ /* 0x000fea0003800000 */
[----:B------:R-:W-:Y:S01]  /*73c0*/  BPT.TRAP 0x1 ;  /* 0x000000040000795c */ /* 0x000fe20000300000 */
.L_x_412:
[----:B------:R1:W2:Y:S01]  /*73d0*/  SYNCS.PHASECHK.TRANS64.TRYWAIT P2, [UR24+0x28c50], R7 ;  /* 0x028c5007ff0075a7 */ /* 0x0002a20008040158 */
[----:B------:R-:W-:Y:S05]  /*73e0*/  @!P0 BRA `(.L_x_413) ;  /* 0x0000000000048947 */ /* 0x000fea0003800000 */
[----:B------:R-:W-:Y:S01]  /*73f0*/  BPT.TRAP 0x1 ;  /* 0x000000040000795c */ /* 0x000fe20000300000 */
.L_x_413:
[----:B--2---:R-:W-:Y:S05]  /*7400*/  @P2 BRA `(.L_x_414) ;  /* 0x0000000000082947 */ /* 0x004fea0003800000 */
[----:B------:R-:W2:Y:S02]  /*7410*/  SYNCS.PHASECHK.TRANS64.TRYWAIT P2, [UR24+0x28c50], R7 ;  /* 0x028c5007ff0075a7 */ /* 0x000ea40008040158 */
[----:B--2---:R-:W-:Y:S05]  /*7420*/  @!P2 BRA `(.L_x_415) ;  /* 0x000000c800b8a947 */ /* 0x004fea0003800000 */
.L_x_414:
[----:B------:R-:W-:Y:S01]  /*7430*/  ULEA UR10, UR37, UR54, 0xc ;  /* 0x00000036250a7291 */ /* 0x000fe2000f8e603f */
[----:B------:R-:W-:Y:S01]  /*7440*/  WARPGROUP.ARRIVE ;  /* 0x00000000000079c5 */ /* 0x000fe20000000000 */
[----:B------:R-:W-:Y:S01]  /*7450*/  UMOV UR7, 0x40000040 ;  /* 0x4000004000077882 */ /* 0x000fe20000000000 */
[----:B------:R-:W-:Y:S01]  /*7460*/  PLOP3.LUT P2, PT, PT, PT, UP0, 0x80, 0x0 ;  /* 0x000000000000781c */ /* 0x000fe20003f4f008 */
[----:B--2---:R-:W-:Y:S01]  /*7470*/  @!P1 VIADD R9, R9, 0x28c60 ;  /* 0x00028c6009099836 */ /* 0x004fe20000000000 */
[----:B------:R-:W-:Y:S01]  /*7480*/  UMOV UR22, UR37 ;  /* 0x0000002500167c82 */ /* 0x000fe20008000000 */
[----:B------:R-:W-:Y:S01]  /*7490*/  IMAD.MOV.U32 R8, RZ, RZ, R0 ;  /* 0x000000ffff087224 */ /* 0x000fe200078e0000 */
[----:B------:R-:W-:Y:S02]  /*74a0*/  UMOV UR6, UR10 ;  /* 0x0000000a00067c82 */ /* 0x000fe40008000000 */
[----:B------:R-:W-:Y:S01]  /*74b0*/  HGMMA.64x256x16.F32 R24, R152, gdesc[UR4].tnspB, R24, gsb0 ;  /* 0x43e0000498187df0 */ /* 0x000fe20008000818 */
[----:B------:R-:W-:Y:S01]  /*74c0*/  UIADD3 UR6, UR10, 0x80, URZ ;  /* 0x000000800a067890 */ /* 0x000fe2000fffe03f */
[----:B------:R-:W-:Y:S01]  /*74d0*/  @!P1 PRMT R9, RZ, 0x654, R9 ;  /* 0x00000654ff099816 */ /* 0x000fe20000000009 */
[----:B------:R-:W-:Y:S01]  /*74e0*/  UMOV UR7, 0x40000040 ;  /* 0x4000004000077882 */ /* 0x000fe20000000000 */
[----:B------:R-:W-:-:S02]  /*74f0*/  WARPGROUP.DEPBAR.LE gsb0, 0x0 ;  /* 0x00008000000079c5 */ /* 0x000fc40000010000 */
[----:B------:R-:W-:-:S15]  /*7500*/  WARPGROUP.ARRIVE ;  /* 0x00000000000079c5 */ /* 0x000fde0000000000 */
[----:B------:R-:W-:-:S07]  /*7510*/  NOP ;  /* 0x0000000000007918 */ /* 0x000fce0000000000 */
        /* <DEDUP_REMOVED lines=22> */
[----:B------:R2:W-:Y:S02]  /*7680*/  @!P1 SYNCS.ARRIVE.TRANS64.RED.A1T0 RZ, [R9+URZ], RZ ;  /* 0x000000ff09ff99a7 */ /* 0x0005e4000810043f */
[----:B--2---:R-:W-:Y:S01]  /*7690*/  IMAD.MOV.U32 R9, RZ, RZ, R6 ;  /* 0x000000ffff097224 */ /* 0x004fe200078e0006 */
[----:B------:R-:W-:Y:S06]  /*76a0*/  @P2 BRA `(.L_x_416) ;  /* 0xffffffe000d02947 */ /* 0x000fec000383ffff */
.L_x_407:
[----:B------:R-:W2:Y:S01]  /*76b0*/  SHFL.BFLY PT, R3, R4, 0x2, 0x1f ;  /* 0x0c401f0004037f89 */ /* 0x000ea200000e0000 */
[----:B------:R-:W-:Y:S08]  /*76c0*/  BAR.ARV 0x8, 0x100 ;  /* 0x0204000000007b1d */ /* 0x000ff00000002000 */
[----:B------:R-:W-:Y:S01]  /*76d0*/  BAR.SYNC.DEFER_BLOCKING 0xf, 0x100 ;  /* 0x03c4000000007b1d */ /* 0x000fe20000010000 */
[----:B------:R-:W-:Y:S01]  /*76e0*/  ISETP.NE.AND P2, PT, R17, RZ, PT ;  /* 0x000000ff1100720c */ /* 0x000fe20003f45270 */
[----:B------:R-:W-:Y:S01]  /*76f0*/  IMAD.MOV.U32 R13, RZ, RZ, -0x800000 ;  /* 0xff800000ff0d7424 */ /* 0x000fe200078e00ff */
[----:B------:R-:W-:Y:S01]  /*7700*/  UIADD3 UR48, UR48, 0x1, URZ ;  /* 0x0000000130307890 */ /* 0x000fe2000fffe03f */
[----:B------:R-:W-:-:S02]  /*7710*/  IMAD.MOV.U32 R12, RZ, RZ, -0x800000 ;  /* 0xff800000ff0c7424 */ /* 0x000fc400078e00ff */
[----:B------:R-:W4:Y:S01]  /*7720*/  SHFL.BFLY PT, R10, R5, 0x2, 0x1f ;  /* 0x0c401f00050a7f89 */ /* 0x000f2200000e0000 */
[----:B--2---:R-:W-:Y:S01]  /*7730*/  FADD.FTZ R3, R3, R4 ;  /* 0x0000000403037221 */ /* 0x004fe20000010000 */
[----:B------:R-:W-:-:S04]  /*7740*/  IMAD.MOV.U32 R4, RZ, RZ, RZ ;  /* 0x000000ffff047224 */ /* 0x000fc800078e00ff */
[----:B------:R-:W2:Y:S01]  /*7750*/  SHFL.BFLY PT, R8, R3, 0x1, 0x1f ;  /* 0x0c201f0003087f89 */ /* 0x000ea200000e0000 */
[----:B----4-:R-:W-:Y:S01]  /*7760*/  FADD.FTZ R10, R10, R5 ;  /* 0x000000050a0a7221 */ /* 0x010fe20000010000 */
[----:B------:R-:W-:-:S04]  /*7770*/  IMAD.U32 R5, RZ, RZ, UR21 ;  /* 0x00000015ff057e24 */ /* 0x000fc8000f8e00ff */
[----:B01----:R-:W0:Y:S01]  /*7780*/  SHFL.BFLY PT, R7, R10, 0x1, 0x1f ;  /* 0x0c201f000a077f89 */ /* 0x003e2200000e0000 */
[----:B--2---:R-:W-:Y:S01]  /*7790*/  FADD.FTZ R9, R3, R8 ;  /* 0x0000000803097221 */ /* 0x004fe20000010000 */
[----:B------:R-:W-:-:S04]  /*77a0*/  IMAD.MOV.U32 R3, RZ, RZ, RZ ;  /* 0x000000ffff037224 */ /* 0x000fc800078e00ff */
[----:B------:R-:W-:-:S13]  /*77b0*/  FSETP.NE.FTZ.AND P0, PT, R9, RZ, PT ;  /* 0x000000ff0900720b */ /* 0x000fda0003f15000 */
[----:B------:R-:W1:Y:S01]  /*77c0*/  @P0 MUFU.LG2 R8, R9 ;  /* 0x0000000900080308 */ /* 0x000e620000000c00 */
[----:B------:R-:W-:Y:S01]  /*77d0*/  @P0 FMUL.FTZ R5, R5, 0.69314718246459960938 ;  /* 0x3f31721805050820 */ /* 0x000fe20000410000 */
[----:B0-----:R-:W-:-:S05]  /*77e0*/  FADD.FTZ R7, R10, R7 ;  /* 0x000000070a077221 */ /* 0x001fca0000010000 */
[----:B------:R-:W-:Y:S01]  /*77f0*/  FSETP.NE.FTZ.AND P1, PT, R7, RZ, PT ;  /* 0x000000ff0700720b */ /* 0x000fe20003f35000 */
[----:B------:R-:W0:Y:S01]  /*7800*/  @P0 MUFU.RCP R4, R9 ;  /* 0x0000000900040308 */ /* 0x000e220000001000 */
[----:B-1----:R-:W-:-:S11]  /*7810*/  @P0 FMUL.FTZ R8, R8, 0.69314718246459960938 ;  /* 0x3f31721808080820 */ /* 0x002fd60000410000 */
[----:B------:R-:W1:Y:S01]  /*7820*/  @P1 MUFU.RCP R3, R7 ;  /* 0x0000000700031308 */ /* 0x000e620000001000 */
[----:B------:R-:W-:Y:S01]  /*7830*/  @P0 FFMA.FTZ R13, R5, R6, R8 ;  /* 0x00000006050d0223 */ /* 0x000fe20000010008 */
[----:B------:R-:W-:Y:S01]  /*7840*/  IMAD.U32 R5, RZ, RZ, UR37 ;  /* 0x00000025ff057e24 */ /* 0x000fe2000f8e00ff */
[----:B------:R-:W-:Y:S01]  /*7850*/  UIADD3 UR37, UR37, 0x1, URZ ;  /* 0x0000000125257890 */ /* 0x000fe2000fffe03f */
[----:B------:R-:W-:Y:S01]  /*7860*/  PLOP3.LUT P0, PT, PT, PT, PT, 0x8, 0x0 ;  /* 0x000000000000781c */ /* 0x000fe20003f0e170 */
[-C--:B0-----:R-:W-:Y:S01]  /*7870*/  FMUL.FTZ R24, R24, R4.reuse ;  /* 0x0000000418187220 */ /* 0x081fe20000410000 */
[----:B------:R-:W-:Y:S02]  /*7880*/  @!P2 IMAD R5, R5, 0x40, R16 ;  /* 0x000000400505a824 */ /* 0x000fe400078e0210 */
[-C--:B------:R-:W-:Y:S01]  /*7890*/  FMUL.FTZ R25, R25, R4.reuse ;  /* 0x0000000419197220 */ /* 0x080fe20000410000 */
[-C--:B------:R-:W-:Y:S01]  /*78a0*/  FMUL.FTZ R28, R28, R4.reuse ;  /* 0x000000041c1c7220 */ /* 0x080fe20000410000 */
[-C--:B------:R-:W-:Y:S01]  /*78b0*/  FMUL.FTZ R29, R29, R4.reuse ;  /* 0x000000041d1d7220 */ /* 0x080fe20000410000 */
[-C--:B------:R-:W-:Y:S01]  /*78c0*/  FMUL.FTZ R32, R32, R4.reuse ;  /* 0x0000000420207220 */ /* 0x080fe20000410000 */
[----:B------:R-:W-:Y:S01]  /*78d0*/  @!P2 LEA R6, R5, UR38, 0x2 ;  /* 0x000000260506ac11 */ /* 0x000fe2000f8e10ff */
[-C--:B------:R-:W-:Y:S01]  /*78e0*/  FMUL.FTZ R33, R33, R4.reuse ;  /* 0x0000000421217220 */ /* 0x080fe20000410000 */
[----:B------:R-:W0:Y:S01]  /*78f0*/  @P1 MUFU.LG2 R5, R7 ;  /* 0x0000000700051308 */ /* 0x000e220000000c00 */
[-C--:B------:R-:W-:Y:S01]  /*7900*/  FMUL.FTZ R36, R36, R4.reuse ;  /* 0x0000000424247220 */ /* 0x080fe20000410000 */
[-C--:B------:R-:W-:Y:S01]  /*7910*/  FMUL.FTZ R37, R37, R4.reuse ;  /* 0x0000000425257220 */ /* 0x080fe20000410000 */
[----:B------:R2:W-:Y:S01]  /*7920*/  @!P2 STS [R6+0x28800], R4 ;  /* 0x028800040600a388 */ /* 0x0005e20000000800 */
[-C--:B------:R-:W-:Y:S01]  /*7930*/  FMUL.FTZ R40, R40, R4.reuse ;  /* 0x0000000428287220 */ /* 0x080fe20000410000 */
[-C--:B------:R-:W-:Y:S01]  /*7940*/  FMUL.FTZ R41, R41, R4.reuse ;  /* 0x0000000429297220 */ /* 0x080fe20000410000 */
[-C--:B------:R-:W-:Y:S01]  /*7950*/  FMUL.FTZ R44, R44, R4.reuse ;  /* 0x000000042c2c7220 */ /* 0x080fe20000410000 */
[----:B-1----:R1:W-:Y:S01]  /*7960*/  @!P2 STS [R6+0x28820], R3 ;  /* 0x028820030600a388 */ /* 0x0023e20000000800 */
        /* <DEDUP_REMOVED lines=53> */
[----:B--2---:R-:W-:Y:S01]  /*7cc0*/  IMAD.U32 R4, RZ, RZ, UR21 ;  /* 0x00000015ff047e24 */ /* 0x004fe2000f8e00ff */
[----:B------:R-:W-:Y:S01]  /*7cd0*/  UISETP.NE.AND UP0, UPT, UR37, 0x2, UPT ;  /* 0x000000022500788c */ /* 0x000fe2000bf05270 */
[----:B0-----:R-:W-:Y:S01]  /*7ce0*/  @P1 FMUL.FTZ R5, R5, 0.69314718246459960938 ;  /* 0x3f31721805051820 */ /* 0x001fe20000410000 */
[-C--:B------:R-:W-:Y:S01]  /*7cf0*/  FMUL.FTZ R26, R26, R3.reuse ;  /* 0x000000031a1a7220 */ /* 0x080fe20000410000 */
[----:B------:R-:W-:Y:S01]  /*7d00*/  @P1 FMUL.FTZ R4, R4, 0.69314718246459960938 ;  /* 0x3f31721804041820 */ /* 0x000fe20000410000 */
[----:B------:R-:W-:Y:S01]  /*7d10*/  USEL UR4, URZ, 0x1, UP0 ;  /* 0x000000013f047887 */ /* 0x000fe20008000000 */
        /* <DEDUP_REMOVED lines=64> */
[----:B------:R-:W-:-:S02]  /*8120*/  USEL UR37, UR37, URZ, UP0 ;  /* 0x0000003f25257287 */ /* 0x000fc40008000000 */
[----:B------:R-:W-:Y:S01]  /*8130*/  ULOP3.LUT UR47, UR47, UR4, URZ, 0x3c, !UPT ;  /* 0x000000042f2f7292 */ /* 0x000fe2000f8e3c3f */
[----:B-1----:R-:W-:Y:S11]  /*8140*/  BAR.ARV 0xe, 0x100 ;  /* 0x0384000000007b1d */ /* 0x002ff60000002000 */
.L_x_387:
[----:B------:R-:W0:Y:S08]  /*8150*/  S2UR UR4, SR_CgaCtaId ;  /* 0x00000000000479c3 */ /* 0x000e300000008800 */
[----:B------:R-:W-:Y:S06]  /*8160*/  BAR.SYNC.DEFER_BLOCKING 0x5, 0x180 ;  /* 0x0146000000007b1d */ /* 0x000fec0000010000 */
[----:B------:R-:W-:Y:S01]  /*8170*/  UMOV UR38, 0x400 ;  /* 0x0000040000267882 */ /* 0x000fe20000000000 */
[----:B------:R-:W-:Y:S01]  /*8180*/  BSSY B0, `(.L_x_417) ;  /* 0x0000498000007945 */ /* 0x000fe20003800000 */
[----:B0-----:R-:W-:-:S09]  /*8190*/  ULEA UR38, UR4, UR38, 0x18 ;  /* 0x0000002604267291 */ /* 0x001fd2000f8ec03f */
[----:B------:R-:W0:Y:S02]  /*81a0*/  LDS.128 R4, [UR38+0x28cd0] ;  /* 0x028cd026ff047984 */ /* 0x000e240008000c00 */
[----:B0-----:R-:W-:Y:S02]  /*81b0*/  R2UR UR5, R5 ;  /* 0x00000000050572ca */ /* 0x001fe400000e0000 */
[----:B------:R-:W-:Y:S02]  /*81c0*/  R2UR UR6, R6 ;  /* 0x00000000060672ca */ /* 0x000fe400000e0000 */
[----:B------:R-:W-:Y:S01]  /*81d0*/  R2UR UR7, R7 ;  /* 0x00000000070772ca */ /* 0x000fe200000e0000 */
[----:B------:R-:W-:Y:S06]  /*81e0*/  BAR.ARV 0x4, 0x180 ;  /* 0x0106000000007b1d */ /* 0x000fec0000002000 */
[----:B------:R-:W-:Y:S08]  /*81f0*/  @P0 BRA `(.L_x_418) ;  /* 0x0000003800440947 */ /* 0x000ff00003800000 */
[----:B------:R-:W2:Y:S01]  /*8200*/  LDL R0, [R1+0x50] ;  /* 0x0000500001007983 */ /* 0x000ea20000100800 */
[----:B------:R-:W0:Y:S01]  /*8210*/  S2UR UR4, SR_SWINHI ;  /* 0x00000000000479c3 */ /* 0x000e220000002f00 */
[----:B------:R-:W-:Y:S01]  /*8220*/  F2FP.F16.F32.PACK_AB R6, R29, R28 ;  /* 0x0000001c1d06723e */ /* 0x000fe200000000ff */
[----:B------:R-:W-:Y:S01]  /*8230*/  USHF.L.U64.HI UR12, UR39, 0x2, UR42 ;  /* 0x00000002270c7899 */ /* 0x000fe2000801022a */
[----:B------:R-:W-:Y:S01]  /*8240*/  F2FP.F16.F32.PACK_AB R7, R31, R30 ;  /* 0x0000001e1f07723e */ /* 0x000fe200000000ff */
[----:B------:R-:W-:Y:S01]  /*8250*/  ULDC.64 UR10, c[0x0][0xc00] ;  /* 0x00030000000a7ab9 */ /* 0x000fe20000000a00 */
[----:B------:R-:W-:Y:S02]  /*8260*/  F2FP.F16.F32.PACK_AB R9, R35, R34 ;  /* 0x000000222309723e */ /* 0x000fe400000000ff */
[----:B------:R-:W-:Y:S02]  /*8270*/  F2FP.F16.F32.PACK_AB R10, R37, R36 ;  /* 0x00000024250a723e */ /* 0x000fe400000000ff */
[----:B------:R-:W-:Y:S01]  /*8280*/  F2FP.F16.F32.PACK_AB R11, R39, R38 ;  /* 0x00000026270b723e */ /* 0x000fe200000000ff */
[----:B------:R-:W-:Y:S01]  /*8290*/  UMOV UR8, UR38 ;  /* 0x0000002600087c82 */ /* 0x000fe20008000000 */
[----:B0-----:R-:W-:Y:S01]  /*82a0*/  UMOV UR9, UR4 ;  /* 0x0000000400097c82 */ /* 0x001fe20008000000 */
[----:B------:R-:W-:Y:S01]  /*82b0*/  USHF.L.U32 UR4, UR39, 0x2, URZ ;  /* 0x0000000227047899 */ /* 0x000fe2000800063f */
[----:B------:R-:W-:-:S02]  /*82c0*/  IMAD.U32 R14, RZ, RZ, UR8 ;  /* 0x00000008ff0e7e24 */ /* 0x000fc4000f8e00ff */
[----:B------:R-:W-:Y:S01]  /*82d0*/  IMAD.U32 R15, RZ, RZ, UR9 ;  /* 0x00000009ff0f7e24 */ /* 0x000fe2000f8e00ff */
[----:B------:R-:W-:Y:S02]  /*82e0*/  ULDC.64 UR8, c[0x0][0xc08] ;  /* 0x0003020000087ab9 */ /* 0x000fe40000000a00 */
[----:B------:R-:W-:-:S04]  /*82f0*/  UISETP.NE.U32.AND UP0, UPT, UR8, URZ, UPT ;  /* 0x0000003f0800728c */ /* 0x000fc8000bf05070 */
[----:B------:R-:W-:Y:S01]  /*8300*/  UISETP.NE.AND.EX UP0, UPT, UR9, URZ, UPT, UP0 ;  /* 0x0000003f0900728c */ /* 0x000fe2000bf05300 */
[----:B------:R-:W-:Y:S05]  /*8310*/  BAR.SYNC.DEFER_BLOCKING 0x1, 0x100 ;  /* 0x0044000000007b1d */ /* 0x000fea0000010000 */
[----:B------:R-:W-:-:S05]  /*8320*/  PLOP3.LUT P1, PT, PT, PT, UP0, 0x80, 0x0 ;  /* 0x000000000000781c */ /* 0x000fca0003f2f008 */
[----:B------:R-:W-:-:S04]  /*8330*/  @UP0 UIADD3 UR8, UP1, UR4, UR8, URZ ;  /* 0x0000000804080290 */ /* 0x000fc8000ff3e03f */
[----:B------:R-:W-:Y:S02]  /*8340*/  @UP0 UIADD3.X UR9, UR12, UR9, URZ, UP1, !UPT ;  /* 0x000000090c090290 */ /* 0x000fe40008ffe43f */
[----:B------:R-:W-:Y:S01]  /*8350*/  UIADD3 UR4, UP0, UR4, UR10, URZ ;  /* 0x0000000a04047290 */ /* 0x000fe2000ff1e03f */
[----:B--2---:R-:W-:-:S03]  /*8360*/  IMAD.WIDE R20, R0, 0x2, R14 ;  /* 0x0000000200147825 */ /* 0x004fc600078e020e */
[C---:B------:R-:W-:Y:S02]  /*8370*/  LOP3.LUT R5, R20.reuse, 0x380, RZ, 0xc0, !PT ;  /* 0x0000038014057812 */ /* 0x040fe400078ec0ff */
[----:B------:R-:W-:Y:S02]  /*8380*/  IADD3 R8, P0, R20, 0x20, RZ ;  /* 0x0000002014087810 */ /* 0x000fe40007f1e0ff */
[----:B------:R-:W-:Y:S02]  /*8390*/  SHF.R.U64 R5, R5, 0x3, RZ ;  /* 0x0000000305057819 */ /* 0x000fe400000012ff */
[----:B------:R-:W-:Y:S02]  /*83a0*/  LOP3.LUT R3, R8, 0x380, RZ, 0xc0, !PT ;  /* 0x0000038008037812 */ /* 0x000fe400078ec0ff */
[----:B------:R-:W-:Y:S01]  /*83b0*/  LOP3.LUT R4, R5, R20, RZ, 0x3c, !PT ;  /* 0x0000001405047212 */ /* 0x000fe200078e3cff */
[----:B------:R-:W-:Y:S01]  /*83c0*/  IMAD.MOV.U32 R5, RZ, RZ, R21 ;  /* 0x000000ffff057224 */ /* 0x000fe200078e0015 */
[----:B------:R-:W-:-:S04]  /*83d0*/  SHF.R.U64 R3, R3, 0x3, RZ ;  /* 0x0000000303037819 */ /* 0x000fc800000012ff */
[----:B------:R-:W-:Y:S02]  /*83e0*/  MOV R0, R4 ;  /* 0x0000000400007202 */ /* 0x000fe40000000f00 */
[----:B------:R-:W-:Y:S02]  /*83f0*/  F2FP.F16.F32.PACK_AB R4, R25, R24 ;  /* 0x000000181904723e */ /* 0x000fe400000000ff */
[----:B------:R-:W-:-:S05]  /*8400*/  F2FP.F16.F32.PACK_AB R5, R27, R26 ;  /* 0x0000001a1b05723e */ /* 0x000fca00000000ff */
[----:B------:R0:W-:Y:S02]  /*8410*/  STSM.16.M88.4 [R0], R4 ;  /* 0x0000000400007844 */ /* 0x0001e40000000200 */
[----:B0-----:R-:W-:Y:S01]  /*8420*/  IMAD.X R5, RZ, RZ, R21, P0 ;  /* 0x000000ffff057224 */ /* 0x001fe200000e0615 */
[----:B------:R-:W-:Y:S02]  /*8430*/  LOP3.LUT R4, R3, R8, RZ, 0x3c, !PT ;  /* 0x0000000803047212 */ /* 0x000fe400078e3cff */
[----:B------:R-:W-:Y:S02]  /*8440*/  F2FP.F16.F32.PACK_AB R8, R33, R32 ;  /* 0x000000202108723e */ /* 0x000fe400000000ff */
[----:B------:R-:W-:Y:S02]  /*8450*/  MOV R3, R4 ;  /* 0x0000000400037202 */ /* 0x000fe40000000f00 */
[----:B------:R-:W-:Y:S02]  /*8460*/  IADD3 R5, P0, R20, 0x40, RZ ;  /* 0x0000004014057810 */ /* 0x000fe40007f1e0ff */
[----:B------:R-:W-:Y:S01]  /*8470*/  F2FP.F16.F32.PACK_AB R6, R45, R44 ;  /* 0x0000002c2d06723e */ /* 0x000fe200000000ff */
[----:B------:R0:W-:Y:S01]  /*8480*/  STSM.16.M88.4 [R3], R8 ;  /* 0x0000000803007844 */ /* 0x0001e20000000200 */
[----:B------:R-:W-:-:S02]  /*8490*/  LOP3.LUT R4, R5, 0x380, RZ, 0xc0, !PT ;  /* 0x0000038005047812 */ /* 0x000fc400078ec0ff */
[----:B------:R-:W-:Y:S02]  /*84a0*/  F2FP.F16.F32.PACK_AB R7, R47, R46 ;  /* 0x0000002e2f07723e */ /* 0x000fe400000000ff */
[----:B------:R-:W-:-:S04]  /*84b0*/  SHF.R.U64 R4, R4, 0x3, RZ ;  /* 0x0000000304047819 */ /* 0x000fc800000012ff */
[----:B------:R-:W-:Y:S01]  /*84c0*/  LOP3.LUT R4, R4, R5, RZ, 0x3c, !PT ;  /* 0x0000000504047212 */ /* 0x000fe200078e3cff */
[----:B------:R-:W-:-:S05]  /*84d0*/  IMAD.X R5, RZ, RZ, R21, P0 ;  /* 0x000000ffff057224 */ /* 0x000fca00000e0615 */
[----:B------:R-:W-:Y:S02]  /*84e0*/  MOV R0, R4 ;  /* 0x0000000400007202 */ /* 0x000fe40000000f00 */
[----:B0-----:R-:W-:Y:S02]  /*84f0*/  IADD3 R8, P0, R20, 0x60, RZ ;  /* 0x0000006014087810 */ /* 0x001fe40007f1e0ff */
[----:B------:R-:W-:Y:S02]  /*8500*/  F2FP.F16.F32.PACK_AB R4, R41, R40 ;  /* 0x000000282904723e */ /* 0x000fe400000000ff */
[----:B------:R-:W-:Y:S02]  /*8510*/  LOP3.LUT R3, R8, 0x380, RZ, 0xc0, !PT ;  /* 0x0000038008037812 */ /* 0x000fe400078ec0ff */
[----:B------:R-:W-:Y:S02]  /*8520*/  F2FP.F16.F32.PACK_AB R5, R43, R42 ;  /* 0x0000002a2b05723e */ /* 0x000fe400000000ff */
[----:B------:R-:W-:-:S02]  /*8530*/  SHF.R.U64 R3, R3, 0x3, RZ ;  /* 0x0000000303037819 */ /* 0x000fc400000012ff */
[----:B------:R-:W-:Y:S01]  /*8540*/  F2FP.F16.F32.PACK_AB R9, R51, R50 ;  /* 0x000000323309723e */ /* 0x000fe200000000ff */
[----:B------:R0:W-:Y:S01]  /*8550*/  STSM.16.M88.4 [R0], R4 ;  /* 0x0000000400007844 */ /* 0x0001e20000000200 */
[----:B------:R-:W-:Y:S02]  /*8560*/  F2FP.F16.F32.PACK_AB R10, R53, R52 ;  /* 0x00000034350a723e */ /* 0x000fe400000000ff */
[----:B------:R-:W-:Y:S01]  /*8570*/  F2FP.F16.F32.PACK_AB R11, R55, R54 ;  /* 0x00000036370b723e */ /* 0x000fe200000000ff */
[----:B0-----:R-:W-:Y:S01]  /*8580*/  IMAD.X R5, RZ, RZ, R21, P0 ;  /* 0x000000ffff057224 */ /* 0x001fe200000e0615 */
[----:B------:R-:W-:Y:S02]  /*8590*/  LOP3.LUT R4, R3, R8, RZ, 0x3c, !PT ;  /* 0x0000000803047212 */ /* 0x000fe400078e3cff */
[----:B------:R-:W-:Y:S02]  /*85a0*/  F2FP.F16.F32.PACK_AB R8, R49, R48 ;  /* 0x000000303108723e */ /* 0x000fe400000000ff */
[----:B------:R-:W-:-:S02]  /*85b0*/  MOV R3, R4 ;  /* 0x0000000400037202 */ /* 0x000fc40000000f00 */
[----:B------:R-:W-:Y:S02]  /*85c0*/  IADD3 R5, P0, R20, 0x2000, RZ ;  /* 0x0000200014057810 */ /* 0x000fe40007f1e0ff */
[----:B------:R-:W-:Y:S01]  /*85d0*/  F2FP.F16.F32.PACK_AB R6, R61, R60 ;  /* 0x0000003c3d06723e */ /* 0x000fe200000000ff */
[----:B------:R0:W-:Y:S01]  /*85e0*/  STSM.16.M88.4 [R3], R8 ;  /* 0x0000000803007844 */ /* 0x0001e20000000200 */
[----:B------:R-:W-:Y:S02]  /*85f0*/  LOP3.LUT R4, R5, 0x380, RZ, 0xc0, !PT ;  /* 0x0000038005047812 */ /* 0x000fe400078ec0ff */
        /* <DEDUP_REMOVED lines=117> */
[----:B------:R-:W-:Y:S01]  /*8d50*/  LOP3.LUT R3, R8, 0x380, RZ, 0xc0, !PT ;  /* 0x0000038008037812 */ /* 0x000fe200078ec0ff */
[----:B------:R-:W-:Y:S01]  /*8d60*/  IMAD.X R21, RZ, RZ, R21, P0 ;  /* 0x000000ffff157224 */ /* 0x000fe200000e0615 */
[----:B------:R-:W-:Y:S02]  /*8d70*/  F2FP.F16.F32.PACK_AB R5, R139, R138 ;  /* 0x0000008a8b05723e */ /* 0x000fe400000000ff */
[----:B------:R-:W-:-:S02]  /*8d80*/  SHF.R.U64 R3, R3, 0x3, RZ ;  /* 0x0000000303037819 */ /* 0x000fc400000012ff */
[----:B------:R-:W-:Y:S01]  /*8d90*/  ISETP.NE.U32.AND P0, PT, RZ, UR10, PT ;  /* 0x0000000aff007c0c */ /* 0x000fe2000bf05070 */
[----:B------:R0:W-:Y:S01]  /*8da0*/  STSM.16.M88.4 [R0], R4 ;  /* 0x0000000400007844 */ /* 0x0001e20000000200 */
[----:B------:R-:W-:Y:S02]  /*8db0*/  LOP3.LUT R20, R3, R8, RZ, 0x3c, !PT ;  /* 0x0000000803147212 */ /* 0x000fe400078e3cff */
[----:B------:R-:W-:Y:S02]  /*8dc0*/  ISETP.NE.AND.EX P0, PT, RZ, UR11, PT, P0 ;  /* 0x0000000bff007c0c */ /* 0x000fe4000bf05300 */
[----:B------:R-:W-:Y:S02]  /*8dd0*/  MOV R20, R20 ;  /* 0x0000001400147202 */ /* 0x000fe40000000f00 */
[----:B0-----:R-:W-:Y:S02]  /*8de0*/  F2FP.F16.F32.PACK_AB R4, R145, R144 ;  /* 0x000000909104723e */ /* 0x001fe400000000ff */
[----:B------:R-:W-:-:S02]  /*8df0*/  F2FP.F16.F32.PACK_AB R5, R147, R146 ;  /* 0x000000929305723e */ /* 0x000fc400000000ff */
[----:B------:R-:W-:Y:S02]  /*8e00*/  F2FP.F16.F32.PACK_AB R6, R149, R148 ;  /* 0x000000949506723e */ /* 0x000fe400000000ff */
[----:B------:R-:W-:-:S05]  /*8e10*/  F2FP.F16.F32.PACK_AB R7, R151, R150 ;  /* 0x000000969707723e */ /* 0x000fca00000000ff */
[----:B------:R0:W-:Y:S02]  /*8e20*/  STSM.16.M88.4 [R20], R4 ;  /* 0x0000000414007844 */ /* 0x0001e40000000200 */
[----:B0-----:R-:W-:Y:S01]  /*8e30*/  IMAD.U32 R4, RZ, RZ, UR8 ;  /* 0x00000008ff047e24 */ /* 0x001fe2000f8e00ff */
[----:B------:R-:W-:Y:S01]  /*8e40*/  UIADD3.X UR8, UR12, UR11, URZ, UP0, !UPT ;  /* 0x0000000b0c087290 */ /* 0x000fe200087fe43f */
[----:B------:R-:W-:Y:S01]  /*8e50*/  IMAD.U32 R5, RZ, RZ, UR9 ;  /* 0x00000009ff057e24 */ /* 0x000fe2000f8e00ff */
[----:B------:R-:W-:Y:S06]  /*8e60*/  BAR.SYNC.DEFER_BLOCKING 0x1, 0x100 ;  /* 0x0044000000007b1d */ /* 0x000fec0000010000 */
[----:B------:R0:W2:Y:S02]  /*8e70*/  @P1 LDG.E R3, desc[UR40][R4.64] ;  /* 0x0000002804031981 */ /* 0x0000a4000c1e1900 */
[----:B0-----:R-:W-:Y:S01]  /*8e80*/  IMAD.U32 R4, RZ, RZ, UR4 ;  /* 0x00000004ff047e24 */ /* 0x001fe2000f8e00ff */
[----:B------:R-:W-:Y:S01]  /*8e90*/  UISETP.NE.AND UP0, UPT, UR46, URZ, UPT ;  /* 0x0000003f2e00728c */ /* 0x000fe2000bf05270 */
[----:B------:R-:W-:Y:S01]  /*8ea0*/  IMAD.U32 R5, RZ, RZ, UR8 ;  /* 0x00000008ff057e24 */ /* 0x000fe2000f8e00ff */
[----:B------:R-:W-:-:S04]  /*8eb0*/  ULDC UR4, c[0x0][0xad4] ;  /* 0x0002b50000047ab9 */ /* 0x000fc80000000800 */
[----:B------:R0:W5:Y:S01]  /*8ec0*/  @P0 LDG.E R0, desc[UR40][R4.64] ;  /* 0x0000002804000981 */ /* 0x000162000c1e1900 */
[----:B------:R-:W-:Y:S01]  /*8ed0*/  ULDC UR8, c[0x0][0xa88] ;  /* 0x0002a20000087ab9 */ /* 0x000fe20000000800 */
[----:B------:R-:W-:Y:S01]  /*8ee0*/  USEL UR46, UR46, UR4, UP0 ;  /* 0x000000042e2e7287 */ /* 0x000fe20008000000 */
[----:B--2---:R-:W-:Y:S01]  /*8ef0*/  @P1 R2UR UR8, R3 ;  /* 0x00000000030812ca */ /* 0x004fe200000e0000 */
[----:B0-----:R-:W-:-:S14]  /*8f00*/  @P1 BRA `(.L_x_419) ;  /* 0x0000000000181947 */ /* 0x001fdc0003800000 */
[----:B------:R-:W-:Y:S05]  /*8f10*/  @!P0 BRA `(.L_x_419) ;  /* 0x0000000000148947 */ /* 0x000fea0003800000 */
[----:B------:R-:W2:Y:S04]  /*8f20*/  LDG.E R6, desc[UR40][R4.64] ;  /* 0x0000002804067981 */ /* 0x000ea8000c1e1900 */
[----:B------:R-:W4:Y:S01]  /*8f30*/  LDG.E R3, desc[UR40][R4.64+0x4] ;  /* 0x0000042804037981 */ /* 0x000f22000c1e1900 */
[----:B--2---:R-:W-:Y:S02]  /*8f40*/  R2UR UR4, R6 ;  /* 0x00000000060472ca */ /* 0x004fe400000e0000 */
[----:B----4-:R-:W-:-:S13]  /*8f50*/  R2UR UR8, R3 ;  /* 0x00000000030872ca */ /* 0x010fda00000e0000 */
[----:B------:R-:W-:-:S12]  /*8f60*/  UIADD3 UR8, -UR4, UR8, URZ ;  /* 0x0000000804087290 */ /* 0x000fd8000fffe13f */
.L_x_419:
[----:B------:R-:W0:Y:S01]  /*8f70*/  SHFL.IDX PT, R3, R220, RZ, 0x1f ;  /* 0x00001fffdc037589 */ /* 0x000e2200000e0000 */
[----:B------:R-:W-:Y:S01]  /*8f80*/  UMOV UR4, URZ ;  /* 0x0000003f00047c82 */ /* 0x000fe20008000000 */
[----:B-----5:R-:W-:Y:S01]  /*8f90*/  @P0 R2UR UR4, R0 ;  /* 0x00000000000402ca */ /* 0x020fe200000e0000 */
[----:B------:R-:W-:Y:S02]  /*8fa0*/  UISETP.NE.U32.AND UP0, UPT, UR10, URZ, UPT ;  /* 0x0000003f0a00728c */ /* 0x000fe4000bf05070 */
[----:B------:R-:W-:Y:S02]  /*8fb0*/  UISETP.GT.AND UP1, UPT, UR46, 0x1, UPT ;  /* 0x000000012e00788c */ /* 0x000fe4000bf24270 */
[----:B------:R-:W-:-:S04]  /*8fc0*/  UISETP.NE.AND.EX UP0, UPT, UR11, URZ, UPT, UP0 ;  /* 0x0000003f0b00728c */ /* 0x000fc8000bf05300 */
[----:B------:R-:W-:Y:S01]  /*8fd0*/  PLOP3.LUT P1, PT, PT, PT, UP1, 0x80, 0x0 ;  /* 0x000000000000781c */ /* 0x000fe20003f2f018 */
[----:B------:R-:W-:-:S03]  /*8fe0*/  USEL UR9, UR39, URZ, !UP0 ;  /* 0x0000003f27097287 */ /* 0x000fc6000c000000 */
[----:B------:R-:W-:Y:S01]  /*8ff0*/  USHF.R.S32.HI UR18, URZ, 0x1f, UR4 ;  /* 0x0000001f3f127899 */ /* 0x000fe20008011404 */
[----:B0-----:R-:W-:-:S13]  /*9000*/  ISETP.NE.AND P0, PT, R3, RZ, PT ;  /* 0x000000ff0300720c */ /* 0x001fda0003f05270 */
[----:B------:R-:W-:Y:S05]  /*9010*/  @P0 BRA `(.L_x_420) ;  /* 0x0000000400080947 */ /* 0x000fea0003800000 */
[----:B------:R-:W2:Y:S01]  /*9020*/  LDL R6, [R1+0x48] ;  /* 0x0000480001067983 */ /* 0x000ea20000100800 */
[----:B------:R-:W0:Y:S01]  /*9030*/  LDC R0, c[0x0][0xbe8] ;  /* 0x0002fa00ff007b82 */ /* 0x000e220000000800 */
[----:B------:R-:W-:Y:S01]  /*9040*/  UISETP.GT.AND UP1, UPT, UR46, 0x1, UPT ;  /* 0x000000012e00788c */ /* 0x000fe2000bf24270 */
[----:B------:R-:W-:Y:S01]  /*9050*/  IMAD.U32 R9, RZ, RZ, UR43 ;  /* 0x0000002bff097e24 */ /* 0x000fe2000f8e00ff */
[----:B------:R-:W4:Y:S01]  /*9060*/  LDL R10, [R1+0x4c] ;  /* 0x00004c00010a7983 */ /* 0x000f220000100800 */
[----:B------:R-:W-:Y:S01]  /*9070*/  UMOV UR19, 0x9b8 ;  /* 0x000009b800137882 */ /* 0x000fe20000000000 */
[----:B0-----:R-:W-:Y:S01]  /*9080*/  ISETP.NE.AND P0, PT, R0, 0x1, PT ;  /* 0x000000010000780c */ /* 0x001fe20003f05270 */
[----:B------:R-:W-:Y:S02]  /*9090*/  USEL UR19, UR19, 0x978, UP1 ;  /* 0x0000097813137887 */ /* 0x000fe40008800000 */
[----:B------:R-:W-:-:S10]  /*90a0*/  UISETP.NE.U32.AND UP0, UPT, UR10, URZ, UPT ;  /* 0x0000003f0a00728c */ /* 0x000fd4000bf05070 */
[----:B------:R-:W0:Y:S08]  /*90b0*/  @P0 LDC R4, c[0x0][0xbec] ;  /* 0x0002fb00ff040b82 */ /* 0x000e300000000800 */
[----:B------:R-:W1:Y:S01]  /*90c0*/  @P0 LDC R5, c[0x0][0xbf0] ;  /* 0x0002fc00ff050b82 */ /* 0x000e620000000800 */
[----:B------:R-:W-:Y:S02]  /*90d0*/  UISETP.NE.AND.EX UP0, UPT, UR11, URZ, UPT, UP0 ;  /* 0x0000003f0b00728c */ /* 0x000fe4000bf05300 */
[----:B------:R-:W-:-:S02]  /*90e0*/  USEL UR16, UR45, URZ, UP1 ;  /* 0x0000003f2d107287 */ /* 0x000fc40008800000 */
[----:B------:R-:W-:Y:S01]  /*90f0*/  USEL UR39, UR39, URZ, !UP0 ;  /* 0x0000003f27277287 */ /* 0x000fe2000c000000 */
[----:B------:R-:W-:Y:S01]  /*9100*/  ULDC.64 UR14, c[0x0][UR19+0x228] ;  /* 0x00008a00130e7abb */ /* 0x000fe20008000a00 */
[----:B------:R-:W-:Y:S01]  /*9110*/  ULDC.64 UR12, c[0x0][UR19+0x220] ;  /* 0x00008800130c7abb */ /* 0x000fe20008000a00 */
[----:B------:R-:W-:Y:S02]  /*9120*/  UIMAD.WIDE.U32 UR20, UR14, UR16, URZ ;  /* 0x000000100e1472a5 */ /* 0x000fe4000f8e003f */
[----:B------:R-:W-:Y:S02]  /*9130*/  UIMAD UR22, UR15, UR16, URZ ;  /* 0x000000100f1672a4 */ /* 0x000fe4000f8e023f */
[----:B------:R-:W-:Y:S01]  /*9140*/  UIMAD.WIDE.U32 UR14, UR12, UR39, URZ ;  /* 0x000000270c0e72a5 */ /* 0x000fe2000f8e003f */
[----:B------:R-:W-:Y:S01]  /*9150*/  ULDC.64 UR10, c[0x0][UR19+0x218] ;  /* 0x00008600130a7abb */ /* 0x000fe20008000a00 */
[----:B------:R-:W-:Y:S02]  /*9160*/  USEL UR42, UR42, URZ, !UP0 ;  /* 0x0000003f2a2a7287 */ /* 0x000fe4000c000000 */
[----:B------:R-:W-:-:S02]  /*9170*/  UIMAD UR39, UR13, UR39, URZ ;  /* 0x000000270d2772a4 */ /* 0x000fc4000f8e023f */
[----:B------:R-:W-:Y:S02]  /*9180*/  UIMAD.WIDE.U32 UR16, UR10, UR44, URZ ;  /* 0x0000002c0a1072a5 */ /* 0x000fe4000f8e003f */
[----:B------:R-:W-:Y:S02]  /*9190*/  UIMAD UR10, UR11, UR44, URZ ;  /* 0x0000002c0b0a72a4 */ /* 0x000fe4000f8e023f */
[----:B------:R-:W-:Y:S02]  /*91a0*/  UIMAD UR39, UR12, UR42, UR39 ;  /* 0x0000002a0c2772a4 */ /* 0x000fe4000f8e0227 */
[----:B------:R-:W-:Y:S02]  /*91b0*/  UIADD3 UR22, UR21, UR22, URZ ;  /* 0x0000001615167290 */ /* 0x000fe4000fffe03f */
[----:B------:R-:W-:Y:S02]  /*91c0*/  UIADD3 UR11, UR17, UR10, URZ ;  /* 0x0000000a110b7290 */ /* 0x000fe4000fffe03f */
[----:B------:R-:W-:-:S02]  /*91d0*/  UIADD3 UR16, UP0, UP2, UR14, UR16, UR4 ;  /* 0x000000100e107290 */ /* 0x000fc4000fa1e004 */
[----:B------:R-:W-:-:S04]  /*91e0*/  UIADD3 UR10, UR15, UR39, URZ ;  /* 0x000000270f0a7290 */ /* 0x000fc8000fffe03f */
[----:B------:R-:W-:Y:S01]  /*91f0*/  UIADD3.X UR10, UR10, UR11, UR18, UP0, UP2 ;  /* 0x0000000b0a0a7290 */ /* 0x000fe200087e4412 */
[----:B------:R-:W-:Y:S02]  /*9200*/  IMAD.U32 R11, RZ, RZ, UR43 ;  /* 0x0000002bff0b7e24 */ /* 0x000fe4000f8e00ff */
[----:B--2---:R-:W-:-:S04]  /*9210*/  IMAD R9, R9, 0x40, R6 ;  /* 0x0000004009097824 */ /* 0x004fc800078e0206 */
[----:B0-----:R-:W-:-:S04]  /*9220*/  @P0 IMAD.HI.U32 R4, R9, R4, RZ ;  /* 0x0000000409040227 */ /* 0x001fc800078e00ff */
[----:B------:R-:W-:Y:S01]  /*9230*/  IMAD.MOV.U32 R3, RZ, RZ, R9 ;  /* 0x000000ffff037224 */ /* 0x000fe200078e0009 */
[----:B-1----:R-:W-:Y:S01]  /*9240*/  @P0 SHF.R.U32.HI R3, RZ, R5, R4 ;  /* 0x00000005ff030219 */ /* 0x002fe20000011604 */
[----:B------:R-:W-:Y:S02]  /*9250*/  IMAD.U32 R4, RZ, RZ, UR20 ;  /* 0x00000014ff047e24 */ /* 0x000fe4000f8e00ff */
[----:B------:R-:W-:Y:S02]  /*9260*/  IMAD.U32 R6, RZ, RZ, UR22 ;  /* 0x00000016ff067e24 */ /* 0x000fe4000f8e00ff */
[--C-:B------:R-:W-:Y:S01]  /*9270*/  IMAD.MOV R7, RZ, RZ, -R3.reuse ;  /* 0x000000ffff077224 */ /* 0x100fe200078e0a03 */
[----:B------:R-:W-:Y:S02]  /*9280*/  IADD3 R4, P0, P2, R3, UR16, R4 ;  /* 0x0000001003047c10 */ /* 0x000fe4000fa1e004 */
[----:B------:R-:W-:Y:S01]  /*9290*/  SHF.R.S32.HI R3, RZ, 0x1f, R3 ;  /* 0x0000001fff037819 */ /* 0x000fe20000011403 */
[----:B------:R-:W-:-:S03]  /*92a0*/  IMAD R7, R0, R7, R9 ;  /* 0x0000000700077224 */ /* 0x000fc600078e0209 */
[----:B------:R-:W-:Y:S01]  /*92b0*/  IADD3.X R5, R3, UR10, R6, P0, P2 ;  /* 0x0000000a03057c10 */ /* 0x000fe200087e4406 */
[----:B------:R-:W-:Y:S01]  /*92c0*/  ULDC.64 UR10, c[0x0][UR19+0x210] ;  /* 0x00008400130a7abb */ /* 0x000fe20008000a00 */
[----:B------:R-:W-:Y:S01]  /*92d0*/  SHF.R.S32.HI R3, RZ, 0x1f, R7 ;  /* 0x0000001fff037819 */ /* 0x000fe20000011407 */
[C---:B------:R-:W-:Y:S02]  /*92e0*/  IMAD R6, R7.reuse, UR11, RZ ;  /* 0x0000000b07067c24 */ /* 0x040fe4000f8e02ff */
[----:B------:R-:W-:-:S04]  /*92f0*/  IMAD.WIDE.U32 R4, R7, UR10, R4 ;  /* 0x0000000a07047c25 */ /* 0x000fc8000f8e0004 */
[----:B------:R-:W-:Y:S01]  /*9300*/  IMAD R3, R3, UR10, R6 ;  /* 0x0000000a03037c24 */ /* 0x000fe2000f8e0206 */
[----:B------:R-:W-:Y:S01]  /*9310*/  ULDC.64 UR10, c[0x0][0xba8] ;  /* 0x0002ea00000a7ab9 */ /* 0x000fe20000000a00 */
[----:B------:R-:W-:Y:S01]  /*9320*/  @!UP1 ULDC UR10, c[0x0][0xb50] ;  /* 0x0002d400000a9ab9 */ /* 0x000fe20000000800 */
[----:B------:R-:W-:Y:S01]  /*9330*/  @!UP1 ULDC UR11, c[0x0][0xb54] ;  /* 0x0002d500000b9ab9 */ /* 0x000fe20000000800 */
[----:B------:R-:W-:Y:S01]  /*9340*/  IMAD.IADD R3, R5, 0x1, R3 ;  /* 0x0000000105037824 */ /* 0x000fe200078e0203 */
[----:B------:R-:W-:-:S04]  /*9350*/  LEA R8, P0, R4, UR10, 0x2 ;  /* 0x0000000a04087c11 */ /* 0x000fc8000f8010ff */
[----:B------:R-:W-:Y:S01]  /*9360*/  LEA.HI.X R3, R4, UR11, R3, 0x2, P0 ;  /* 0x0000000b04037c11 */ /* 0x000fe200080f1403 */
[----:B----4-:R-:W-:Y:S01]  /*9370*/  IMAD.MOV R4, RZ, RZ, -R10 ;  /* 0x000000ffff047224 */ /* 0x010fe200078e0a0a */
[----:B------:R-:W-:Y:S01]  /*9380*/  SHFL.IDX PT, R6, R8, 0x1, 0x1c1f ;  /* 0x003c1f0008067f89 */ /* 0x000fe200000e0000 */
[----:B------:R-:W-:-:S03]  /*9390*/  IMAD R9, R0, UR8, RZ ;  /* 0x0000000800097c24 */ /* 0x000fc6000f8e02ff */
[----:B------:R-:W-:Y:S01]  /*93a0*/  ISETP.NE.AND P0, PT, R223, R4, PT ;  /* 0x00000004df00720c */ /* 0x000fe20003f05270 */
[----:B------:R-:W-:Y:S01]  /*93b0*/  SHFL.IDX PT, R5, R3, RZ, 0x1c1f ;  /* 0x001c1fff03057589 */ /* 0x000fe200000e0000 */
[----:B------:R-:W-:-:S03]  /*93c0*/  IMAD R0, R11, 0x40, R16 ;  /* 0x000000400b007824 */ /* 0x000fc600078e0210 */
[----:B------:R-:W0:Y:S04]  /*93d0*/  SHFL.IDX PT, R4, R8, RZ, 0x1c1f ;  /* 0x001c1fff08047589 */ /* 0x000e2800000e0000 */
[----:B------:R-:W1:Y:S01]  /*93e0*/  SHFL.IDX PT, R7, R3, 0x1, 0x1c1f ;  /* 0x003c1f0003077f89 */ /* 0x000e6200000e0000 */
[C---:B------:R-:W-:Y:S01]  /*93f0*/  ISETP.GE.OR P2, PT, R0.reuse, R9, P0 ;  /* 0x000000090000720c */ /* 0x040fe20000746670 */
[----:B------:R-:W-:-:S05]  /*9400*/  VIADD R0, R0, 0x8 ;  /* 0x0000000800007836 */ /* 0x000fca0000000000 */
[----:B------:R-:W-:-:S07]  /*9410*/  ISETP.GE.OR P0, PT, R0, R9, P0 ;  /* 0x000000090000720c */ /* 0x000fce0000706670 */
[----:B0-----:R0:W-:Y:S06]  /*9420*/  @!P2 ST.E desc[UR40][R4.64], R13 ;  /* 0x0000000d0400a985 */ /* 0x0011ec000c101928 */
[----:B-1----:R0:W-:Y:S02]  /*9430*/  @!P0 ST.E desc[UR40][R6.64], R12 ;  /* 0x0000000c06008985 */ /* 0x0021e4000c101928 */
.L_x_420:
[----:B------:R-:W-:Y:S05]  /*9440*/  @P1 BRA `(.L_x_421) ;  /* 0x0000001000541947 */ /* 0x000fea0003800000 */
[----:B------:R-:W1:Y:S01]  /*9450*/  S2R R0, SR_TID.X ;  /* 0x0000000000007919 */ /* 0x000e620000002100 */
[----:B------:R-:W2:Y:S01]  /*9460*/  LDC R80, c[0x0][0xbe8] ;  /* 0x0002fa00ff507b82 */ /* 0x000ea20000000800 */
[----:B------:R-:W-:Y:S01]  /*9470*/  ULDC UR14, c[0x0][0xac8] ;  /* 0x0002b200000e7ab9 */ /* 0x000fe20000000800 */
[----:B------:R-:W-:Y:S01]  /*9480*/  ULDC.64 UR12, c[0x0][0xaa0] ;  /* 0x0002a800000c7ab9 */ /* 0x000fe20000000a00 */
[----:B-1----:R-:W-:-:S05]  /*9490*/  VIADD R0, R0, 0xffffff80 ;  /* 0xffffff8000007836 */ /* 0x002fca0000000000 */
[----:B------:R-:W-:-:S04]  /*94a0*/  SHF.R.S32.HI R3, RZ, 0x1f, R0 ;  /* 0x0000001fff037819 */ /* 0x000fc80000011400 */
[----:B------:R-:W-:-:S04]  /*94b0*/  LEA.HI R20, R3, R0, RZ, 0x3 ;  /* 0x0000000003147211 */ /* 0x000fc800078f18ff */
[----:B------:R-:W-:-:S05]  /*94c0*/  SHF.R.S32.HI R3, RZ, 0x3, R20 ;  /* 0x00000003ff037819 */ /* 0x000fca0000011414 */
[----:B0-----:R-:W-:-:S04]  /*94d0*/  IMAD R5, R3, 0x40, R2 ;  /* 0x0000004003057824 */ /* 0x001fc800078e0202 */
[----:B------:R-:W-:-:S03]  /*94e0*/  IMAD.WIDE R14, R5, 0x2, R14 ;  /* 0x00000002050e7825 */ /* 0x000fc600078e020e */
[C---:B------:R-:W-:Y:S02]  /*94f0*/  IADD3 R33, P0, R14.reuse, 0x5000, RZ ;  /* 0x000050000e217810 */ /* 0x040fe40007f1e0ff */
[C---:B------:R-:W-:Y:S02]  /*9500*/  IADD3 R41, P2, R14.reuse, 0x7000, RZ ;  /* 0x000070000e297810 */ /* 0x040fe40007f5e0ff */
[----:B------:R-:W-:Y:S02]  /*9510*/  LOP3.LUT R32, R33, 0x380, RZ, 0xc0, !PT ;  /* 0x0000038021207812 */ /* 0x000fe400078ec0ff */
[----:B------:R-:W-:Y:S02]  /*9520*/  IADD3 R37, P1, R14, 0x6000, RZ ;  /* 0x000060000e257810 */ /* 0x000fe40007f3e0ff */
[----:B------:R-:W-:Y:S02]  /*9530*/  LOP3.LUT R40, R41, 0x380, RZ, 0xc0, !PT ;  /* 0x0000038029287812 */ /* 0x000fe400078ec0ff */
[----:B------:R-:W-:-:S02]  /*9540*/  SHF.R.U64 R32, R32, 0x3, RZ ;  /* 0x0000000320207819 */ /* 0x000fc400000012ff */
[----:B------:R-:W-:Y:S02]  /*9550*/  LOP3.LUT R36, R37, 0x380, RZ, 0xc0, !PT ;  /* 0x0000038025247812 */ /* 0x000fe400078ec0ff */
[----:B------:R-:W-:Y:S02]  /*9560*/  SHF.R.U64 R40, R40, 0x3, RZ ;  /* 0x0000000328287819 */ /* 0x000fe400000012ff */
[----:B------:R-:W-:Y:S01]  /*9570*/  LOP3.LUT R32, R32, R33, RZ, 0x3c, !PT ;  /* 0x0000002120207212 */ /* 0x000fe200078e3cff */
[--C-:B------:R-:W-:Y:S01]  /*9580*/  IMAD.X R33, RZ, RZ, R15.reuse, P0 ;  /* 0x000000ffff217224 */ /* 0x100fe200000e060f */
[----:B------:R-:W-:Y:S02]  /*9590*/  SHF.R.U64 R36, R36, 0x3, RZ ;  /* 0x0000000324247819 */ /* 0x000fe400000012ff */
[----:B------:R-:W-:Y:S02]  /*95a0*/  IADD3 R61, P0, R14, 0xc000, RZ ;  /* 0x0000c0000e3d7810 */ /* 0x000fe40007f1e0ff */
[----:B------:R-:W-:Y:S01]  /*95b0*/  LOP3.LUT R40, R40, R41, RZ, 0x3c, !PT ;  /* 0x0000002928287212 */ /* 0x000fe200078e3cff */
[--C-:B------:R-:W-:Y:S01]  /*95c0*/  IMAD.X R41, RZ, RZ, R15.reuse, P2 ;  /* 0x000000ffff297224 */ /* 0x100fe200010e060f */
[----:B------:R-:W-:Y:S01]  /*95d0*/  IADD3 R69, P2, R14, 0xe000, RZ ;  /* 0x0000e0000e457810 */ /* 0x000fe20007f5e0ff */
[----:B------:R-:W-:Y:S01]  /*95e0*/  UIMAD UR18, UR18, UR12, URZ ;  /* 0x0000000c121272a4 */ /* 0x000fe2000f8e023f */
[----:B------:R-:W-:Y:S01]  /*95f0*/  LOP3.LUT R36, R36, R37, RZ, 0x3c, !PT ;  /* 0x0000002524247212 */ /* 0x000fe200078e3cff */
[----:B------:R-:W-:Y:S01]  /*9600*/  IMAD.X R37, RZ, RZ, R15, P1 ;  /* 0x000000ffff257224 */ /* 0x000fe200008e060f */
[----:B------:R-:W-:Y:S01]  /*9610*/  LOP3.LUT R60, R61, 0x380, RZ, 0xc0, !PT ;  /* 0x000003803d3c7812 */ /* 0x000fe200078ec0ff */
[----:B------:R-:W-:Y:S01]  /*9620*/  UIMAD.WIDE.U32 UR10, UR4, UR12, URZ ;  /* 0x0000000c040a72a5 */ /* 0x000fe2000f8e003f */
[----:B------:R-:W-:Y:S01]  /*9630*/  IADD3 R65, P1, R14, 0xd000, RZ ;  /* 0x0000d0000e417810 */ /* 0x000fe20007f3e0ff */
[----:B------:R-:W-:Y:S01]  /*9640*/  IMAD.U32 R81, RZ, RZ, UR43 ;  /* 0x0000002bff517e24 */ /* 0x000fe2000f8e00ff */
[----:B------:R-:W-:-:S02]  /*9650*/  LOP3.LUT R68, R69, 0x380, RZ, 0xc0, !PT ;  /* 0x0000038045447812 */ /* 0x000fc400078ec0ff */
[----:B------:R-:W-:Y:S02]  /*9660*/  LOP3.LUT R77, R20, 0xfffffff8, RZ, 0xc0, !PT ;  /* 0xfffffff8144d7812 */ /* 0x000fe400078ec0ff */
[C---:B------:R-:W-:Y:S02]  /*9670*/  IADD3 R9, P3, R14.reuse, 0x1000, RZ ;  /* 0x000010000e097810 */ /* 0x040fe40007f7e0ff */
[C---:B------:R-:W-:Y:S02]  /*9680*/  IADD3 R13, P4, R14.reuse, 0x2000, RZ ;  /* 0x000020000e0d7810 */ /* 0x040fe40007f9e0ff */
[C---:B------:R-:W-:Y:S02]  /*9690*/  IADD3 R25, P5, R14.reuse, 0x3000, RZ ;  /* 0x000030000e197810 */ /* 0x040fe40007fbe0ff */
[----:B------:R-:W-:Y:S01]  /*96a0*/  IADD3 R29, P6, R14, 0x4000, RZ ;  /* 0x000040000e1d7810 */ /* 0x000fe20007fde0ff */
[----:B------:R-:W-:Y:S01]  /*96b0*/  UIMAD UR18, UR4, UR13, UR18 ;  /* 0x0000000d041272a4 */ /* 0x000fe2000f8e0212 */
[----:B------:R-:W-:Y:S01]  /*96c0*/  SHF.R.U64 R60, R60, 0x3, RZ ;  /* 0x000000033c3c7819 */ /* 0x000fe200000012ff */
[----:B------:R-:W5:Y:S01]  /*96d0*/  LD.E.128 R32, desc[UR40][R32.64] ;  /* 0x0000002820207980 */ /* 0x000f62000c101d00 */
[----:B------:R-:W-:Y:S01]  /*96e0*/  LOP3.LUT R64, R65, 0x380, RZ, 0xc0, !PT ;  /* 0x0000038041407812 */ /* 0x000fe200078ec0ff */
[----:B------:R-:W-:Y:S01]  /*96f0*/  ULDC.64 UR12, c[0x0][0xae8] ;  /* 0x0002ba00000c7ab9 */ /* 0x000fe20000000a00 */
[----:B------:R-:W-:Y:S01]  /*9700*/  SHF.R.U64 R68, R68, 0x3, RZ ;  /* 0x0000000344447819 */ /* 0x000fe200000012ff */
[----:B------:R-:W5:Y:S01]  /*9710*/  LD.E.128 R36, desc[UR40][R36.64] ;  /* 0x0000002824247980 */ /* 0x000f62000c101d00 */
[----:B------:R-:W-:Y:S01]  /*9720*/  LOP3.LUT R60, R60, R61, RZ, 0x3c, !PT ;  /* 0x0000003d3c3c7212 */ /* 0x000fe200078e3cff */
[----:B------:R-:W-:Y:S01]  /*9730*/  IMAD.X R61, RZ, RZ, R15, P0 ;  /* 0x000000ffff3d7224 */ /* 0x000fe200000e060f */
[----:B------:R-:W-:Y:S01]  /*9740*/  SHF.R.U64 R64, R64, 0x3, RZ ;  /* 0x0000000340407819 */ /* 0x000fe200000012ff */
[----:B------:R-:W5:Y:S01]  /*9750*/  LD.E.128 R40, desc[UR40][R40.64] ;  /* 0x0000002828287980 */ /* 0x000f62000c101d00 */
[----:B------:R-:W-:-:S02]  /*9760*/  ISETP.GE.AND P0, PT, R188, UR14, PT ;  /* 0x0000000ebc007c0c */ /* 0x000fc4000bf06270 */
[----:B------:R-:W-:Y:S01]  /*9770*/  LOP3.LUT R68, R68, R69, RZ, 0x3c, !PT ;  /* 0x0000004544447212 */ /* 0x000fe200078e3cff */
[--C-:B------:R-:W-:Y:S01]  /*9780*/  IMAD.X R69, RZ, RZ, R15.reuse, P2 ;  /* 0x000000ffff457224 */ /* 0x100fe200010e060f */
[----:B--2---:R-:W-:Y:S02]  /*9790*/  ISETP.NE.AND P2, PT, R80, 0x1, PT ;  /* 0x000000015000780c */ /* 0x004fe40003f45270 */
[----:B------:R-:W-:Y:S02]  /*97a0*/  LOP3.LUT R8, R9, 0x380, RZ, 0xc0, !PT ;  /* 0x0000038009087812 */ /* 0x000fe400078ec0ff */
[----:B------:R-:W-:Y:S02]  /*97b0*/  LOP3.LUT R12, R13, 0x380, RZ, 0xc0, !PT ;  /* 0x000003800d0c7812 */ /* 0x000fe400078ec0ff */
[----:B------:R-:W-:Y:S02]  /*97c0*/  LOP3.LUT R24, R25, 0x380, RZ, 0xc0, !PT ;  /* 0x0000038019187812 */ /* 0x000fe400078ec0ff */
[----:B------:R-:W-:Y:S01]  /*97d0*/  LOP3.LUT R28, R29, 0x380, RZ, 0xc0, !PT ;  /* 0x000003801d1c7812 */ /* 0x000fe200078ec0ff */
[----:B------:R-:W-:Y:S01]  /*97e0*/  UIADD3 UR11, UR11, UR18, URZ ;  /* 0x000000120b0b7290 */ /* 0x000fe2000fffe03f */
[----:B------:R-:W-:Y:S01]  /*97f0*/  LOP3.LUT R64, R64, R65, RZ, 0x3c, !PT ;  /* 0x0000004140407212 */ /* 0x000fe200078e3cff */
[----:B------:R-:W-:Y:S01]  /*9800*/  IMAD.X R65, RZ, RZ, R15, P1 ;  /* 0x000000ffff417224 */ /* 0x000fe200008e060f */
[----:B------:R-:W-:Y:S01]  /*9810*/  SEL R76, RZ, 0xffffffff, P0 ;  /* 0xffffffffff4c7807 */ /* 0x000fe20000000000 */
[----:B------:R-:W0:Y:S01]  /*9820*/  @P2 LDC R79, c[0x0][0xbf0] ;  /* 0x0002fc00ff4f2b82 */ /* 0x000e220000000800 */
[----:B------:R-:W-:Y:S01]  /*9830*/  ISETP.GE.AND P1, PT, R2, UR14, PT ;  /* 0x0000000e02007c0c */ /* 0x000fe2000bf26270 */
[----:B------:R-:W-:Y:S01]  /*9840*/  USHF.R.S32.HI UR4, URZ, 0x1f, UR9 ;  /* 0x0000001f3f047899 */ /* 0x000fe20008011409 */
[----:B------:R-:W-:Y:S01]  /*9850*/  SHF.R.U64 R8, R8, 0x3, RZ ;  /* 0x0000000308087819 */ /* 0x000fe200000012ff */
[----:B------:R-:W-:Y:S01]  /*9860*/  IMAD.SHL.U32 R76, R76, 0x2, RZ ;  /* 0x000000024c4c7824 */ /* 0x000fe200078e00ff */
[----:B------:R-:W-:Y:S01]  /*9870*/  SEL R21, RZ, 0x1, P1 ;  /* 0x00000001ff157807 */ /* 0x000fe20000800000 */
[----:B------:R-:W5:Y:S01]  /*9880*/  LD.E.128 R60, desc[UR40][R60.64] ;  /* 0x000000283c3c7980 */ /* 0x000f62000c101d00 */
[----:B------:R-:W-:-:S02]  /*9890*/  ISETP.GE.AND P0, PT, R187, UR14, PT ;  /* 0x0000000ebb007c0c */ /* 0x000fc4000bf06270 */
[----:B------:R-:W-:Y:S01]  /*98a0*/  LOP3.LUT R21, R76, 0x2, R21, 0xe2, !PT ;  /* 0x000000024c157812 */ /* 0x000fe200078ee215 */
[----:B------:R-:W-:Y:S01]  /*98b0*/  IMAD.IADD R76, R0, 0x1, -R77 ;  /* 0x00000001004c7824 */ /* 0x000fe200078e0a4d */
[----:B------:R-:W-:Y:S01]  /*98c0*/  LOP3.LUT R8, R8, R9, RZ, 0x3c, !PT ;  /* 0x0000000908087212 */ /* 0x000fe200078e3cff */
[----:B------:R-:W1:Y:S01]  /*98d0*/  @P2 LDC R77, c[0x0][0xbec] ;  /* 0x0002fb00ff4d2b82 */ /* 0x000e620000000800 */
[----:B------:R-:W-:Y:S01]  /*98e0*/  SEL R20, RZ, 0xffffffff, P0 ;  /* 0xffffffffff147807 */ /* 0x000fe20000000000 */
[----:B------:R-:W-:Y:S01]  /*98f0*/  IMAD.X R9, RZ, RZ, R15, P3 ;  /* 0x000000ffff097224 */ /* 0x000fe200018e060f */
[----:B------:R-:W-:Y:S01]  /*9900*/  ISETP.GE.AND P0, PT, R186, UR14, PT ;  /* 0x0000000eba007c0c */ /* 0x000fe2000bf06270 */
[----:B------:R-:W5:Y:S01]  /*9910*/  LD.E.128 R68, desc[UR40][R68.64] ;  /* 0x0000002844447980 */ /* 0x000f62000c101d00 */
[----:B------:R-:W-:Y:S01]  /*9920*/  IADD3 R45, P3, R14, 0x8000, RZ ;  /* 0x000080000e2d7810 */ /* 0x000fe20007f7e0ff */
[----:B------:R-:W-:Y:S01]  /*9930*/  IMAD.SHL.U32 R20, R20, 0x4, RZ ;  /* 0x0000000414147824 */ /* 0x000fe200078e00ff */
[----:B------:R-:W-:-:S02]  /*9940*/  SEL R0, RZ, 0xffffffff, P0 ;  /* 0xffffffffff007807 */ /* 0x000fc40000000000 */
[----:B------:R-:W-:Y:S02]  /*9950*/  SHF.R.U64 R12, R12, 0x3, RZ ;  /* 0x000000030c0c7819 */ /* 0x000fe400000012ff */
[----:B------:R-:W-:Y:S02]  /*9960*/  SHF.R.U64 R24, R24, 0x3, RZ ;  /* 0x0000000318187819 */ /* 0x000fe400000012ff */
[----:B------:R-:W-:Y:S01]  /*9970*/  SHF.R.U64 R28, R28, 0x3, RZ ;  /* 0x000000031c1c7819 */ /* 0x000fe200000012ff */
[----:B------:R-:W-:Y:S01]  /*9980*/  UIMAD.WIDE.U32 UR10, UR44, UR12, UR10 ;  /* 0x0000000c2c0a72a5 */ /* 0x000fe2000f8e000a */
[----:B------:R-:W-:Y:S01]  /*9990*/  LOP3.LUT R44, R45, 0x380, RZ, 0xc0, !PT ;  /* 0x000003802d2c7812 */ /* 0x000fe200078ec0ff */
[----:B------:R-:W5:Y:S01]  /*99a0*/  LD.E.128 R8, desc[UR40][R8.64] ;  /* 0x0000002808087980 */ /* 0x000f62000c101d00 */
[----:B------:R-:W-:Y:S01]  /*99b0*/  LOP3.LUT R21, R20, 0x4, R21, 0xe2, !PT ;  /* 0x0000000414157812 */ /* 0x000fe200078ee215 */
[----:B------:R-:W-:Y:S01]  /*99c0*/  IMAD.SHL.U32 R20, R0, 0x8, RZ ;  /* 0x0000000800147824 */ /* 0x000fe200078e00ff */
[----:B------:R-:W-:Y:S01]  /*99d0*/  SHF.R.U64 R44, R44, 0x3, RZ ;  /* 0x000000032c2c7819 */ /* 0x000fe200000012ff */
[----:B------:R-:W-:Y:S01]  /*99e0*/  IMAD R0, R76, 0x20, R3 ;  /* 0x000000204c007824 */ /* 0x000fe200078e0203 */
[----:B------:R-:W-:Y:S01]  /*99f0*/  ISETP.GE.AND P0, PT, R185, UR14, PT ;  /* 0x0000000eb9007c0c */ /* 0x000fe2000bf06270 */
[----:B------:R-:W5:Y:S01]  /*9a00*/  LD.E.128 R64, desc[UR40][R64.64] ;  /* 0x0000002840407980 */ /* 0x000f62000c101d00 */
[----:B------:R-:W-:Y:S01]  /*9a10*/  LOP3.LUT R12, R12, R13, RZ, 0x3c, !PT ;  /* 0x0000000d0c0c7212 */ /* 0x000fe200078e3cff */
[----:B------:R-:W-:Y:S01]  /*9a20*/  IMAD R78, R81, 0x40, R0 ;  /* 0x00000040514e7824 */ /* 0x000fe200078e0200 */
[----:B------:R-:W-:Y:S01]  /*9a30*/  LOP3.LUT R24, R24, R25, RZ, 0x3c, !PT ;  /* 0x0000001918187212 */ /* 0x000fe200078e3cff */
[--C-:B------:R-:W-:Y:S01]  /*9a40*/  IMAD.X R13, RZ, RZ, R15.reuse, P4 ;  /* 0x000000ffff0d7224 */ /* 0x100fe200020e060f */
[----:B------:R-:W-:Y:S01]  /*9a50*/  LOP3.LUT R28, R28, R29, RZ, 0x3c, !PT ;  /* 0x0000001d1c1c7212 */ /* 0x000fe200078e3cff */
[--C-:B------:R-:W-:Y:S01]  /*9a60*/  IMAD.X R25, RZ, RZ, R15.reuse, P5 ;  /* 0x000000ffff197224 */ /* 0x100fe200028e060f */
[----:B------:R-:W-:Y:S01]  /*9a70*/  LOP3.LUT R44, R44, R45, RZ, 0x3c, !PT ;  /* 0x0000002d2c2c7212 */ /* 0x000fe200078e3cff */
[----:B------:R-:W-:Y:S01]  /*9a80*/  IMAD.X R29, RZ, RZ, R15, P6 ;  /* 0x000000ffff1d7224 */ /* 0x000fe200030e060f */
[----:B------:R-:W-:Y:S01]  /*9a90*/  LOP3.LUT R21, R20, 0x8, R21, 0xe2, !PT ;  /* 0x0000000814157812 */ /* 0x000fe200078ee215 */
[----:B------:R-:W-:Y:S01]  /*9aa0*/  IMAD.X R45, RZ, RZ, R15, P3 ;  /* 0x000000ffff2d7224 */ /* 0x000fe200018e060f */
[C---:B------:R-:W-:Y:S01]  /*9ab0*/  IADD3 R49, P4, R14.reuse, 0x9000, RZ ;  /* 0x000090000e317810 */ /* 0x040fe20007f9e0ff */
[----:B------:R-:W-:Y:S01]  /*9ac0*/  UIMAD UR11, UR44, UR13, UR11 ;  /* 0x0000000d2c0b72a4 */ /* 0x000fe2000f8e020b */
[----:B------:R-:W-:Y:S01]  /*9ad0*/  IADD3 R53, P5, R14, 0xa000, RZ ;  /* 0x0000a0000e357810 */ /* 0x000fe20007fbe0ff */
[----:B-1----:R-:W-:Y:S01]  /*9ae0*/  @P2 IMAD.HI.U32 R0, R78, R77, RZ ;  /* 0x0000004d4e002227 */ /* 0x002fe200078e00ff */
[C---:B------:R-:W-:Y:S01]  /*9af0*/  IADD3 R57, P6, R14.reuse, 0xb000, RZ ;  /* 0x0000b0000e397810 */ /* 0x040fe20007fde0ff */
[----:B------:R-:W-:Y:S01]  /*9b00*/  ULDC.64 UR12, c[0x0][0xaf0] ;  /* 0x0002bc00000c7ab9 */ /* 0x000fe20000000a00 */
[----:B------:R-:W-:Y:S01]  /*9b10*/  SEL R20, RZ, 0xffffffff, P0 ;  /* 0xffffffffff147807 */ /* 0x000fe20000000000 */
[----:B------:R-:W5:Y:S01]  /*9b20*/  LD.E.128 R24, desc[UR40][R24.64] ;  /* 0x0000002818187980 */ /* 0x000f62000c101d00 */
[----:B------:R-:W-:Y:S01]  /*9b30*/  IADD3 R7, P3, R14, 0xf000, RZ ;  /* 0x0000f0000e077810 */ /* 0x000fe20007f7e0ff */
[----:B------:R-:W-:Y:S01]  /*9b40*/  UIMAD UR4, UR4, UR12, URZ ;  /* 0x0000000c040472a4 */ /* 0x000fe2000f8e023f */
[----:B------:R-:W-:Y:S01]  /*9b50*/  ISETP.GE.AND P0, PT, R184, UR14, PT ;  /* 0x0000000eb8007c0c */ /* 0x000fe2000bf06270 */
[----:B------:R-:W-:Y:S01]  /*9b60*/  IMAD.SHL.U32 R76, R20, 0x10, RZ ;  /* 0x00000010144c7824 */ /* 0x000fe200078e00ff */
[----:B------:R-:W-:Y:S01]  /*9b70*/  LOP3.LUT R48, R49, 0x380, RZ, 0xc0, !PT ;  /* 0x0000038031307812 */ /* 0x000fe200078ec0ff */
[----:B------:R-:W5:Y:S01]  /*9b80*/  LD.E.128 R28, desc[UR40][R28.64] ;  /* 0x000000281c1c7980 */ /* 0x000f62000c101d00 */
[----:B------:R-:W-:-:S02]  /*9b90*/  LOP3.LUT R52, R53, 0x380, RZ, 0xc0, !PT ;  /* 0x0000038035347812 */ /* 0x000fc400078ec0ff */
[----:B------:R-:W-:Y:S02]  /*9ba0*/  LOP3.LUT R56, R57, 0x380, RZ, 0xc0, !PT ;  /* 0x0000038039387812 */ /* 0x000fe400078ec0ff */
[----:B------:R-:W-:Y:S01]  /*9bb0*/  LOP3.LUT R5, R14, 0x380, RZ, 0xc0, !PT ;  /* 0x000003800e057812 */ /* 0x000fe200078ec0ff */
[----:B------:R-:W-:Y:S01]  /*9bc0*/  IMAD.MOV.U32 R77, RZ, RZ, R78 ;  /* 0x000000ffff4d7224 */ /* 0x000fe200078e004e */
[----:B------:R-:W-:Y:S01]  /*9bd0*/  LOP3.LUT R6, R7, 0x380, RZ, 0xc0, !PT ;  /* 0x0000038007067812 */ /* 0x000fe200078ec0ff */
[----:B------:R-:W-:Y:S01]  /*9be0*/  UIMAD.WIDE.U32 UR10, UR9, UR12, UR10 ;  /* 0x0000000c090a72a5 */ /* 0x000fe2000f8e000a */
[----:B------:R-:W-:Y:S01]  /*9bf0*/  SEL R20, RZ, 0xffffffff, P0 ;  /* 0xffffffffff147807 */ /* 0x000fe20000000000 */
[----:B------:R-:W-:Y:S01]  /*9c00*/  UIMAD UR4, UR9, UR13, UR4 ;  /* 0x0000000d090472a4 */ /* 0x000fe2000f8e0204 */
[----:B0-----:R-:W-:Y:S01]  /*9c10*/  @P2 SHF.R.U32.HI R77, RZ, R79, R0 ;  /* 0x0000004fff4d2219 */ /* 0x001fe20000011600 */
[----:B------:R-:W-:Y:S01]  /*9c20*/  IMAD.X R73, RZ, RZ, R15, P3 ;  /* 0x000000ffff497224 */ /* 0x000fe200018e060f */
[----:B------:R-:W-:Y:S01]  /*9c30*/  SHF.R.U64 R48, R48, 0x3, RZ ;  /* 0x0000000330307819 */ /* 0x000fe200000012ff */
[----:B------:R-:W5:Y:S01]  /*9c40*/  LD.E.128 R44, desc[UR40][R44.64] ;  /* 0x000000282c2c7980 */ /* 0x000f62000c101d00 */
[----:B------:R-:W-:-:S02]  /*9c50*/  SHF.R.U64 R52, R52, 0x3, RZ ;  /* 0x0000000334347819 */ /* 0x000fc400000012ff */
[----:B------:R-:W-:Y:S02]  /*9c60*/  SHF.R.U64 R56, R56, 0x3, RZ ;  /* 0x0000000338387819 */ /* 0x000fe400000012ff */
[----:B------:R-:W-:Y:S02]  /*9c70*/  SHF.R.U64 R5, R5, 0x3, RZ ;  /* 0x0000000305057819 */ /* 0x000fe400000012ff */
[----:B------:R-:W-:Y:S02]  /*9c80*/  SHF.R.U64 R6, R6, 0x3, RZ ;  /* 0x0000000306067819 */ /* 0x000fe400000012ff */
[----:B------:R-:W-:Y:S01]  /*9c90*/  LOP3.LUT R0, R76, 0x10, R21, 0xe2, !PT ;  /* 0x000000104c007812 */ /* 0x000fe200078ee215 */
[----:B------:R-:W-:Y:S01]  /*9ca0*/  UIADD3 UR4, UR11, UR4, URZ ;  /* 0x000000040b047290 */ /* 0x000fe2000fffe03f */
[--C-:B------:R-:W-:Y:S01]  /*9cb0*/  SHF.R.S32.HI R76, RZ, 0x1f, R77.reuse ;  /* 0x0000001fff4c7819 */ /* 0x100fe2000001144d */
[----:B------:R-:W-:Y:S01]  /*9cc0*/  IMAD.SHL.U32 R81, R20, 0x20, RZ ;  /* 0x0000002014517824 */ /* 0x000fe200078e00ff */
[----:B------:R-:W-:Y:S01]  /*9cd0*/  LOP3.LUT R48, R48, R49, RZ, 0x3c, !PT ;  /* 0x0000003130307212 */ /* 0x000fe200078e3cff */
[----:B------:R-:W-:Y:S01]  /*9ce0*/  IMAD.MOV R79, RZ, RZ, -R77 ;  /* 0x000000ffff4f7224 */ /* 0x000fe200078e0a4d */
[----:B------:R-:W-:Y:S01]  /*9cf0*/  LOP3.LUT R52, R52, R53, RZ, 0x3c, !PT ;  /* 0x0000003534347212 */ /* 0x000fe200078e3cff */
[--C-:B------:R-:W-:Y:S01]  /*9d00*/  IMAD.X R49, RZ, RZ, R15.reuse, P4 ;  /* 0x000000ffff317224 */ /* 0x100fe200020e060f */
[----:B------:R-:W-:Y:S01]  /*9d10*/  LOP3.LUT R56, R56, R57, RZ, 0x3c, !PT ;  /* 0x0000003938387212 */ /* 0x000fe200078e3cff */
[--C-:B------:R-:W-:Y:S01]  /*9d20*/  IMAD.X R53, RZ, RZ, R15.reuse, P5 ;  /* 0x000000ffff357224 */ /* 0x100fe200028e060f */
[----:B------:R-:W-:Y:S01]  /*9d30*/  LOP3.LUT R4, R5, R14, RZ, 0x3c, !PT ;  /* 0x0000000e05047212 */ /* 0x000fe200078e3cff */
[--C-:B------:R-:W-:Y:S01]  /*9d40*/  IMAD.X R57, RZ, RZ, R15.reuse, P6 ;  /* 0x000000ffff397224 */ /* 0x100fe200030e060f */
[----:B------:R-:W-:Y:S01]  /*9d50*/  LOP3.LUT R72, R6, R7, RZ, 0x3c, !PT ;  /* 0x0000000706487212 */ /* 0x000fe200078e3cff */
[----:B------:R-:W-:Y:S01]  /*9d60*/  IMAD.MOV.U32 R5, RZ, RZ, R15 ;  /* 0x000000ffff057224 */ /* 0x000fe200078e000f */
[----:B------:R-:W5:Y:S01]  /*9d70*/  LD.E.128 R48, desc[UR40][R48.64] ;  /* 0x0000002830307980 */ /* 0x000f62000c101d00 */
[----:B------:R-:W-:-:S02]  /*9d80*/  IMAD.U32 R20, RZ, RZ, UR10 ;  /* 0x0000000aff147e24 */ /* 0x000fc4000f8e00ff */
[----:B------:R-:W-:Y:S01]  /*9d90*/  IMAD.U32 R21, RZ, RZ, UR11 ;  /* 0x0000000bff157e24 */ /* 0x000fe2000f8e00ff */
[----:B------:R-:W-:Y:S01]  /*9da0*/  ULDC.64 UR10, c[0x0][0xae0] ;  /* 0x0002b800000a7ab9 */ /* 0x000fe20000000a00 */
[----:B------:R-:W-:Y:S01]  /*9db0*/  IMAD R79, R80, R79, R78 ;  /* 0x0000004f504f7224 */ /* 0x000fe200078e024e */
[----:B------:R-:W5:Y:S01]  /*9dc0*/  LD.E.128 R4, desc[UR40][R4.64] ;  /* 0x0000002804047980 */ /* 0x000f62000c101d00 */
[----:B------:R-:W-:Y:S01]  /*9dd0*/  IMAD R76, R76, UR10, RZ ;  /* 0x0000000a4c4c7c24 */ /* 0x000fe2000f8e02ff */
[----:B------:R-:W-:Y:S01]  /*9de0*/  LOP3.LUT R0, R81, 0x20, R0, 0xe2, !PT ;  /* 0x0000002051007812 */ /* 0x000fe200078ee200 */
[----:B------:R-:W-:Y:S01]  /*9df0*/  IMAD.U32 R21, RZ, RZ, UR4 ;  /* 0x00000004ff157e24 */ /* 0x000fe2000f8e00ff */
[----:B------:R-:W5:Y:S01]  /*9e00*/  LD.E.128 R12, desc[UR40][R12.64] ;  /* 0x000000280c0c7980 */ /* 0x000f62000c101d00 */
[----:B------:R-:W-:Y:S01]  /*9e10*/  IMAD R81, R77, UR11, R76 ;  /* 0x0000000b4d517c24 */ /* 0x000fe2000f8e024c */
[----:B------:R-:W-:Y:S02]  /*9e20*/  ISETP.GE.AND P0, PT, R222, UR14, PT ;  /* 0x0000000ede007c0c */ /* 0x000fe4000bf06270 */
[----:B------:R-:W5:Y:S01]  /*9e30*/  LD.E.128 R52, desc[UR40][R52.64] ;  /* 0x0000002834347980 */ /* 0x000f62000c101d00 */
[----:B------:R-:W-:-:S03]  /*9e40*/  SHF.R.S32.HI R76, RZ, 0x1f, R79 ;  /* 0x0000001fff4c7819 */ /* 0x000fc6000001144f */
[----:B------:R-:W5:Y:S01]  /*9e50*/  LD.E.128 R56, desc[UR40][R56.64] ;  /* 0x0000002838387980 */ /* 0x000f62000c101d00 */
[----:B------:R-:W-:Y:S01]  /*9e60*/  IMAD.WIDE.U32 R20, R77, UR10, R20 ;  /* 0x0000000a4d147c25 */ /* 0x000fe2000f8e0014 */
[----:B------:R-:W-:Y:S02]  /*9e70*/  ULDC.64 UR10, c[0x0][0xad8] ;  /* 0x0002b600000a7ab9 */ /* 0x000fe40000000a00 */
[----:B------:R-:W5:Y:S01]  /*9e80*/  LD.E.128 R72, desc[UR40][R72.64] ;  /* 0x0000002848487980 */ /* 0x000f62000c101d00 */
[----:B------:R-:W-:Y:S01]  /*9e90*/  IMAD.U32 R88, RZ, RZ, UR43 ;  /* 0x0000002bff587e24 */ /* 0x000fe2000f8e00ff */
[----:B------:R-:W-:Y:S01]  /*9ea0*/  @!PT LDS RZ, [RZ] ;  /* 0x00000000fffff984 */ /* 0x000fe20000000800 */
[----:B------:R-:W-:Y:S01]  /*9eb0*/  @!PT LDS RZ, [RZ] ;  /* 0x00000000fffff984 */ /* 0x000fe20000000800 */
[----:B------:R-:W-:Y:S01]  /*9ec0*/  @!PT LDS RZ, [RZ] ;  /* 0x00000000fffff984 */ /* 0x000fe20000000800 */
[----:B------:R-:W-:Y:S01]  /*9ed0*/  @!PT LDS RZ, [RZ] ;  /* 0x00000000fffff984 */ /* 0x000fe20000000800 */
[----:B------:R0:W-:Y:S06]  /*9ee0*/  MEMBAR.ALL.CTA ;  /* 0x0000000000007992 */ /* 0x0001ec0000008000 */
[----:B0-----:R-:W0:Y:S01]  /*9ef0*/  FENCE.VIEW.ASYNC.S ;  /* 0x00000000000073c6 */ /* 0x001e220000000000 */
[----:B------:R-:W-:Y:S01]  /*9f00*/  SEL R77, RZ, 0x40, P0 ;  /* 0x00000040ff4d7807 */ /* 0x000fe20000000000 */
[----:B------:R-:W-:Y:S01]  /*9f10*/  IMAD.IADD R21, R21, 0x1, R81 ;  /* 0x0000000115157824 */ /* 0x000fe200078e0251 */
[----:B------:R-:W-:Y:S01]  /*9f20*/  ISETP.GE.AND P0, PT, R221, UR14, PT ;  /* 0x0000000edd007c0c */ /* 0x000fe2000bf06270 */
[----:B------:R-:W-:-:S02]  /*9f30*/  IMAD R76, R76, UR10, RZ ;  /* 0x0000000a4c4c7c24 */ /* 0x000fc4000f8e02ff */
[----:B------:R-:W-:Y:S02]  /*9f40*/  IMAD R88, R88, 0x40, R3 ;  /* 0x0000004058587824 */ /* 0x000fe400078e0203 */
[----:B------:R-:W-:Y:S01]  /*9f50*/  IMAD R89, R80, UR8, RZ ;  /* 0x0000000850597c24 */ /* 0x000fe2000f8e02ff */
[----:B------:R-:W-:Y:S01]  /*9f60*/  LOP3.LUT R0, R0, R77, RZ, 0xfc, !PT ;  /* 0x0000004d00007212 */ /* 0x000fe200078efcff */
[C---:B------:R-:W-:Y:S01]  /*9f70*/  IMAD R77, R79.reuse, UR11, R76 ;  /* 0x0000000b4f4d7c24 */ /* 0x040fe2000f8e024c */
[----:B------:R-:W-:Y:S01]  /*9f80*/  UIADD3 UR4, UR38, 0x28c20, URZ ;  /* 0x00028c2026047890 */ /* 0x000fe2000fffe03f */
[----:B------:R-:W-:Y:S01]  /*9f90*/  IMAD.WIDE.U32 R20, R79, UR10, R20 ;  /* 0x0000000a4f147c25 */ /* 0x000fe2000f8e0014 */
[----:B------:R-:W-:Y:S01]  /*9fa0*/  SEL R3, RZ, 0x80, P0 ;  /* 0x00000080ff037807 */ /* 0x000fe20000000000 */
[----:B------:R-:W-:Y:S01]  /*9fb0*/  ULDC.64 UR10, c[0x0][0xa80] ;  /* 0x0002a000000a7ab9 */ /* 0x000fe20000000a00 */
[----:B------:R-:W-:Y:S01]  /*9fc0*/  ISETP.GE.AND P0, PT, R88, R89, PT ;  /* 0x000000595800720c */ /* 0x000fe20003f06270 */
[----:B------:R-:W-:Y:S01]  /*9fd0*/  IMAD.IADD R21, R21, 0x1, R77 ;  /* 0x0000000115157824 */ /* 0x000fe200078e024d */
[----:B------:R-:W-:Y:S01]  /*9fe0*/  UPRMT UR4, URZ, 0x654, UR4 ;  /* 0x000006543f047896 */ /* 0x000fe20008000004 */
[----:B------:R-:W-:-:S04]  /*9ff0*/  LEA R86, P1, R20, UR10, 0x1 ;  /* 0x0000000a14567c11 */ /* 0x000fc8000f8208ff */
[----:B------:R-:W-:Y:S01]  /*a000*/  LEA.HI.X R87, R20, UR11, R21, 0x1, P1 ;  /* 0x0000000b14577c11 */ /* 0x000fe200088f0c15 */
[----:B------:R-:W-:Y:S01]  /*a010*/  BSSY B1, `(.L_x_422) ;  /* 0x000002c000017945 */ /* 0x000fe20003800000 */
[----:B0-----:R0:W1:Y:S02]  /*a020*/  SHFL.IDX PT, R20, R86, RZ, 0x181f ;  /* 0x00181fff56147589 */ /* 0x00106400000e0000 */
[----:B------:R-:W-:Y:S02]  /*a030*/  SYNCS.ARRIVE.TRANS64.RED.A1T0 RZ, [UR4], RZ ;  /* 0x000000ffffff79a7 */ /* 0x000fe40008100404 */
[----:B------:R0:W2:Y:S01]  /*a040*/  SHFL.IDX PT, R21, R87, RZ, 0x181f ;  /* 0x00181fff57157589 */ /* 0x0000a200000e0000 */
[----:B------:R-:W-:Y:S02]  /*a050*/  LOP3.LUT R3, R0, R3, RZ, 0xfc, !PT ;  /* 0x0000000300037212 */ /* 0x000fe400078efcff */
[----:B---3--:R-:W-:Y:S01]  /*a060*/  SHF.R.S32.HI R152, RZ, 0x1f, R188 ;  /* 0x0000001fff987819 */ /* 0x008fe200000114bc */
[----:B------:R-:W-:Y:S06]  /*a070*/  @P0 BRA `(.L_x_423) ;  /* 0x0000000000940947 */ /* 0x000fec0003800000 */
[----:B------:R-:W-:Y:S02]  /*a080*/  ISETP.GE.AND P1, PT, R188, UR14, PT ;  /* 0x0000000ebc007c0c */ /* 0x000fe4000bf26270 */
[----:B------:R-:W-:Y:S02]  /*a090*/  ISETP.GE.AND P0, PT, R2, UR14, PT ;  /* 0x0000000e02007c0c */ /* 0x000fe4000bf06270 */
[----:B------:R-:W-:Y:S02]  /*a0a0*/  ISETP.GE.AND P4, PT, R187, UR14, PT ;  /* 0x0000000ebb007c0c */ /* 0x000fe4000bf86270 */
[----:B------:R-:W-:Y:S02]  /*a0b0*/  ISETP.GE.AND P3, PT, R186, UR14, PT ;  /* 0x0000000eba007c0c */ /* 0x000fe4000bf66270 */
[----:B------:R-:W-:Y:S02]  /*a0c0*/  SHF.R.S32.HI R80, RZ, 0x1f, R187 ;  /* 0x0000001fff507819 */ /* 0x000fe400000114bb */
[----:B------:R-:W-:-:S02]  /*a0d0*/  SHF.R.S32.HI R83, RZ, 0x1f, R186 ;  /* 0x0000001fff537819 */ /* 0x000fc400000114ba */
[----:B------:R-:W-:Y:S02]  /*a0e0*/  SHF.R.S32.HI R81, RZ, 0x1f, R185 ;  /* 0x0000001fff517819 */ /* 0x000fe400000114b9 */
[-C--:B-1----:R-:W-:Y:S01]  /*a0f0*/  @!P1 LEA R76, P2, R188, R20.reuse, 0x1 ;  /* 0x00000014bc4c9211 */ /* 0x082fe200078408ff */
[----:B--2---:R-:W-:Y:S02]  /*a100*/  @!P0 IMAD.WIDE R78, R2, 0x2, R20 ;  /* 0x00000002024e8825 */ /* 0x004fe400078e0214 */
[----:B------:R-:W-:Y:S02]  /*a110*/  @!P4 LEA R84, P5, R187, R20, 0x1 ;  /* 0x00000014bb54c211 */ /* 0x000fe400078a08ff */
[----:B------:R-:W-:Y:S01]  /*a120*/  @!P1 LEA.HI.X R77, R188, R21, R152, 0x1, P2 ;  /* 0x00000015bc4d9211 */ /* 0x000fe200010f0c98 */
[----:B-----5:R1:W-:Y:S01]  /*a130*/  @!P0 ST.E.128 desc[UR40][R78.64], R4 ;  /* 0x000000044e008985 */ /* 0x0203e2000c101d28 */
[----:B------:R-:W-:Y:S02]  /*a140*/  ISETP.GE.AND P2, PT, R185, UR14, PT ;  /* 0x0000000eb9007c0c */ /* 0x000fe4000bf46270 */
[----:B------:R-:W-:Y:S01]  /*a150*/  LOP3.LUT P0, RZ, R0, 0x40, RZ, 0xc0, !PT ;  /* 0x0000004000ff7812 */ /* 0x000fe2000780c0ff */
[----:B------:R2:W-:Y:S01]  /*a160*/  @!P1 ST.E.128 desc[UR40][R76.64], R12 ;  /* 0x0000000c4c009985 */ /* 0x0005e2000c101d28 */
[----:B------:R-:W-:-:S02]  /*a170*/  ISETP.GE.AND P1, PT, R184, UR14, PT ;  /* 0x0000000eb8007c0c */ /* 0x000fc4000bf26270 */
[CC--:B------:R-:W-:Y:S02]  /*a180*/  @!P3 LEA R82, P6, R186.reuse, R20.reuse, 0x1 ;  /* 0x00000014ba52b211 */ /* 0x0c0fe400078c08ff */
[-C--:B------:R-:W-:Y:S02]  /*a190*/  @!P4 LEA.HI.X R85, R187, R21.reuse, R80, 0x1, P5 ;  /* 0x00000015bb55c211 */ /* 0x080fe400028f0c50 */
[-C--:B------:R-:W-:Y:S02]  /*a1a0*/  @!P3 LEA.HI.X R83, R186, R21.reuse, R83, 0x1, P6 ;  /* 0x00000015ba53b211 */ /* 0x080fe400030f0c53 */
[----:B------:R-:W-:Y:S01]  /*a1b0*/  LOP3.LUT P6, RZ, R3, 0x80, RZ, 0xc0, !PT ;  /* 0x0000008003ff7812 */ /* 0x000fe200078cc0ff */
[----:B------:R3:W-:Y:S01]  /*a1c0*/  @!P4 ST.E.128 desc[UR40][R84.64], R28 ;  /* 0x0000001c5400c985 */ /* 0x0007e2000c101d28 */
[C---:B------:R-:W-:Y:S02]  /*a1d0*/  @!P2 LEA R80, P5, R185.reuse, R20, 0x1 ;  /* 0x00000014b950a211 */ /* 0x040fe400078a08ff */
[----:B-1----:R-:W-:Y:S01]  /*a1e0*/  SHF.R.S32.HI R7, RZ, 0x1f, R184 ;  /* 0x0000001fff077819 */ /* 0x002fe200000114b8 */
[----:B------:R3:W-:Y:S01]  /*a1f0*/  @!P3 ST.E.128 desc[UR40][R82.64], R36 ;  /* 0x000000245200b985 */ /* 0x0007e2000c101d28 */
[----:B------:R-:W-:-:S02]  /*a200*/  @!P2 LEA.HI.X R81, R185, R21, R81, 0x1, P5 ;  /* 0x00000015b951a211 */ /* 0x000fc400028f0c51 */
[CC--:B------:R-:W-:Y:S02]  /*a210*/  @!P1 LEA R6, P5, R184.reuse, R20.reuse, 0x1 ;  /* 0x00000014b8069211 */ /* 0x0c0fe400078a08ff */
[----:B------:R-:W-:Y:S01]  /*a220*/  SHF.R.S32.HI R5, RZ, 0x1f, R222 ;  /* 0x0000001fff057819 */ /* 0x000fe200000114de */
[----:B------:R3:W-:Y:S01]  /*a230*/  @!P2 ST.E.128 desc[UR40][R80.64], R44 ;  /* 0x0000002c5000a985 */ /* 0x0007e2000c101d28 */
[-C--:B------:R-:W-:Y:S02]  /*a240*/  @!P1 LEA.HI.X R7, R184, R21.reuse, R7, 0x1, P5 ;  /* 0x00000015b8079211 */ /* 0x080fe400028f0c07 */
[C---:B------:R-:W-:Y:S02]  /*a250*/  @P0 LEA R4, P5, R222.reuse, R20, 0x1 ;  /* 0x00000014de040211 */ /* 0x040fe400078a08ff */
[----:B--2---:R-:W-:Y:S01]  /*a260*/  SHF.R.S32.HI R13, RZ, 0x1f, R221 ;  /* 0x0000001fff0d7819 */ /* 0x004fe200000114dd */
[----:B------:R3:W-:Y:S01]  /*a270*/  @!P1 ST.E.128 desc[UR40][R6.64], R52 ;  /* 0x0000003406009985 */ /* 0x0007e2000c101d28 */
[----:B------:R-:W-:-:S02]  /*a280*/  @P0 LEA.HI.X R5, R222, R21, R5, 0x1, P5 ;  /* 0x00000015de050211 */ /* 0x000fc400028f0c05 */
[----:B------:R-:W-:-:S03]  /*a290*/  @P6 LEA R12, P5, R221, R20, 0x1 ;  /* 0x00000014dd0c6211 */ /* 0x000fc600078a08ff */
[----:B------:R3:W-:Y:S01]  /*a2a0*/  @P0 ST.E.128 desc[UR40][R4.64], R60 ;  /* 0x0000003c04000985 */ /* 0x0007e2000c101d28 */
[----:B------:R-:W-:-:S05]  /*a2b0*/  @P6 LEA.HI.X R13, R221, R21, R13, 0x1, P5 ;  /* 0x00000015dd0d6211 */ /* 0x000fca00028f0c0d */
[----:B------:R3:W-:Y:S04]  /*a2c0*/  @P6 ST.E.128 desc[UR40][R12.64], R68 ;  /* 0x000000440c006985 */ /* 0x0007e8000c101d28 */
.L_x_423:
[----:B------:R-:W-:Y:S05]  /*a2d0*/  BSYNC B1 ;  /* 0x0000000000017941 */ /* 0x000fea0003800000 */
.L_x_422:
[----:B---3-5:R-:W-:Y:S01]  /*a2e0*/  VIADD R6, R88, 0x20 ;  /* 0x0000002058067836 */ /* 0x028fe20000000000 */
[----:B------:R3:W4:Y:S04]  /*a2f0*/  SHFL.IDX PT, R5, R87, 0x1, 0x181f ;  /* 0x00381f0057057f89 */ /* 0x00072800000e0000 */
[----:B------:R-:W-:Y:S01]  /*a300*/  ISETP.GE.AND P0, PT, R6, R89, PT ;  /* 0x000000590600720c */ /* 0x000fe20003f06270 */
[----:B------:R3:W0:-:S12]  /*a310*/  SHFL.IDX PT, R4, R86, 0x1, 0x181f ;  /* 0x00381f0056047f89 */ /* 0x00061800000e0000 */
[----:B---3--:R-:W-:Y:S05]  /*a320*/  @P0 BRA `(.L_x_424) ;  /* 0x0000002400f40947 */ /* 0x008fea0003800000 */
[----:B------:R-:W-:Y:S02]  /*a330*/  ISETP.GE.AND P0, PT, R188, UR14, PT ;  /* 0x0000000ebc007c0c */ /* 0x000fe4000bf06270 */
[----:B------:R-:W-:Y:S02]  /*a340*/  ISETP.GE.AND P5, PT, R2, UR14, PT ;  /* 0x0000000e02007c0c */ /* 0x000fe4000bfa6270 */
[----:B------:R-:W-:Y:S02]  /*a350*/  ISETP.GE.AND P2, PT, R187, UR14, PT ;  /* 0x0000000ebb007c0c */ /* 0x000fe4000bf46270 */
[----:B------:R-:W-:Y:S02]  /*a360*/  ISETP.GE.AND P1, PT, R186, UR14, PT ;  /* 0x0000000eba007c0c */ /* 0x000fe4000bf26270 */
[----:B------:R-:W-:Y:S02]  /*a370*/  ISETP.GE.AND P3, PT, R185, UR14, PT ;  /* 0x0000000eb9007c0c */ /* 0x000fe4000bf66270 */
[----:B------:R-:W-:-:S02]  /*a380*/  SHF.R.S32.HI R15, RZ, 0x1f, R187 ;  /* 0x0000001fff0f7819 */ /* 0x000fc400000114bb */
[----:B--2---:R-:W-:Y:S02]  /*a390*/  SHF.R.S32.HI R21, RZ, 0x1f, R186 ;  /* 0x0000001fff157819 */ /* 0x004fe400000114ba */
[----:B0-----:R-:W-:Y:S01]  /*a3a0*/  @!P0 LEA R12, P4, R188, R4, 0x1 ;  /* 0x00000004bc0c8211 */ /* 0x001fe200078808ff */
[----:B----4-:R-:W-:Y:S01]  /*a3b0*/  @!P5 IMAD.WIDE R6, R2, 0x2, R4 ;  /* 0x000000020206d825 */ /* 0x010fe200078e0204 */
[----:B------:R-:W-:Y:S02]  /*a3c0*/  SHF.R.S32.HI R31, RZ, 0x1f, R184 ;  /* 0x0000001fff1f7819 */ /* 0x000fe400000114b8 */
[----:B------:R-:W-:Y:S02]  /*a3d0*/  @!P0 LEA.HI.X R13, R188, R5, R152, 0x1, P4 ;  /* 0x00000005bc0d8211 */ /* 0x000fe400020f0c98 */
[----:B------:R-:W-:Y:S01]  /*a3e0*/  ISETP.GE.AND P4, PT, R184, UR14, PT ;  /* 0x0000000eb8007c0c */ /* 0x000fe2000bf86270 */
[----:B------:R0:W-:Y:S01]  /*a3f0*/  @!P5 ST.E.128 desc[UR40][R6.64], R8 ;  /* 0x000000080600d985 */ /* 0x0001e2000c101d28 */
[----:B------:R-:W-:-:S02]  /*a400*/  LOP3.LUT P5, RZ, R0, 0x40, RZ, 0xc0, !PT ;  /* 0x0000004000ff7812 */ /* 0x000fc400078ac0ff */
[CC--:B------:R-:W-:Y:S01]  /*a410*/  @!P2 LEA R14, P6, R187.reuse, R4.reuse, 0x1 ;  /* 0x00000004bb0ea211 */ /* 0x0c0fe200078c08ff */
[----:B------:R3:W-:Y:S01]  /*a420*/  @!P0 ST.E.128 desc[UR40][R12.64], R24 ;  /* 0x000000180c008985 */ /* 0x0007e2000c101d28 */
[----:B------:R-:W-:Y:S02]  /*a430*/  SHF.R.S32.HI R0, RZ, 0x1f, R185 ;  /* 0x0000001fff007819 */ /* 0x000fe400000114b9 */
[----:B------:R-:W-:Y:S02]  /*a440*/  @!P2 LEA.HI.X R15, R187, R5, R15, 0x1, P6 ;  /* 0x00000005bb0fa211 */ /* 0x000fe400030f0c0f */
[-C--:B-1----:R-:W-:Y:S02]  /*a450*/  @!P1 LEA R20, P6, R186, R4.reuse, 0x1 ;  /* 0x00000004ba149211 */ /* 0x082fe400078c08ff */
[----:B------:R-:W-:Y:S01]  /*a460*/  SHF.R.S32.HI R37, RZ, 0x1f, R222 ;  /* 0x0000001fff257819 */ /* 0x000fe200000114de */
[----:B------:R3:W-:Y:S01]  /*a470*/  @!P2 ST.E.128 desc[UR40][R14.64], R32 ;  /* 0x000000200e00a985 */ /* 0x0007e2000c101d28 */
[----:B------:R-:W-:-:S02]  /*a480*/  @!P3 LEA R28, P2, R185, R4, 0x1 ;  /* 0x00000004b91cb211 */ /* 0x000fc400078408ff */
[-C--:B------:R-:W-:Y:S02]  /*a490*/  @!P4 LEA R30, P0, R184, R4.reuse, 0x1 ;  /* 0x00000004b81ec211 */ /* 0x080fe400078008ff */
[-C--:B------:R-:W-:Y:S02]  /*a4a0*/  @!P1 LEA.HI.X R21, R186, R5.reuse, R21, 0x1, P6 ;  /* 0x00000005ba159211 */ /* 0x080fe400030f0c15 */
[----:B0-----:R-:W-:Y:S02]  /*a4b0*/  @P5 LEA R6, P6, R222, R4, 0x1 ;  /* 0x00000004de065211 */ /* 0x001fe400078c08ff */
[-C--:B------:R-:W-:Y:S01]  /*a4c0*/  @!P3 LEA.HI.X R29, R185, R5.reuse, R0, 0x1, P2 ;  /* 0x00000005b91db211 */ /* 0x080fe200010f0c00 */
[----:B------:R3:W-:Y:S01]  /*a4d0*/  @!P1 ST.E.128 desc[UR40][R20.64], R40 ;  /* 0x0000002814009985 */ /* 0x0007e2000c101d28 */
[-C--:B------:R-:W-:Y:S02]  /*a4e0*/  @!P4 LEA.HI.X R31, R184, R5.reuse, R31, 0x1, P0 ;  /* 0x00000005b81fc211 */ /* 0x080fe400000f0c1f */
[----:B------:R-:W-:Y:S01]  /*a4f0*/  @P5 LEA.HI.X R7, R222, R5, R37, 0x1, P6 ;  /* 0x00000005de075211 */ /* 0x000fe200030f0c25 */
[----:B------:R3:W-:Y:S01]  /*a500*/  @!P3 ST.E.128 desc[UR40][R28.64], R48 ;  /* 0x000000301c00b985 */ /* 0x0007e2000c101d28 */
[----:B------:R-:W-:-:S03]  /*a510*/  LOP3.LUT P0, RZ, R3, 0x80, RZ, 0xc0, !PT ;  /* 0x0000008003ff7812 */ /* 0x000fc6000780c0ff */
[----:B------:R3:W-:Y:S04]  /*a520*/  @!P4 ST.E.128 desc[UR40][R30.64], R56 ;  /* 0x000000381e00c985 */ /* 0x0007e8000c101d28 */
[----:B------:R3:W-:Y:S06]  /*a530*/  @P5 ST.E.128 desc[UR40][R6.64], R64 ;  /* 0x0000004006005985 */ /* 0x0007ec000c101d28 */
[----:B------:R-:W-:Y:S05]  /*a540*/  @!P0 BRA `(.L_x_424) ;  /* 0x00000024006c8947 */ /* 0x000fea0003800000 */
[----:B------:R-:W-:Y:S02]  /*a550*/  LEA R4, P0, R221, R4, 0x1 ;  /* 0x00000004dd047211 */ /* 0x000fe400078008ff */
[----:B------:R-:W-:-:S04]  /*a560*/  SHF.R.S32.HI R0, RZ, 0x1f, R221 ;  /* 0x0000001fff007819 */ /* 0x000fc800000114dd */
[----:B------:R-:W-:-:S05]  /*a570*/  LEA.HI.X R5, R221, R5, R0, 0x1, P0 ;  /* 0x00000005dd057211 */ /* 0x000fca00000f0c00 */
[----:B------:R0:W-:Y:S01]  /*a580*/  ST.E.128 desc[UR40][R4.64], R72 ;  /* 0x0000004804007985 */ /* 0x0001e2000c101d28 */
[----:B------:R-:W-:Y:S05]  /*a590*/  BRA `(.L_x_424) ;  /* 0x0000002400587947 */ /* 0x000fea0003800000 */
.L_x_421:
[----:B------:R-:W2:Y:S01]  /*a5a0*/  LDL R0, [R1+0x48] ;  /* 0x0000480001007983 */ /* 0x000ea20000100800 */
[----:B------:R-:W-:Y:S01]  /*a5b0*/  ULDC.64 UR12, c[0x0][0xb08] ;  /* 0x0002c200000c7ab9 */ /* 0x000fe20000000a00 */
[----:B------:R-:W-:Y:S01]  /*a5c0*/  ULDC UR14, c[0x0][0xbe8] ;  /* 0x0002fa00000e7ab9 */ /* 0x000fe20000000800 */
[----:B------:R-:W-:Y:S01]  /*a5d0*/  UIMAD UR18, UR18, UR12, URZ ;  /* 0x0000000c121272a4 */ /* 0x000fe2000f8e023f */
[----:B0-----:R-:W-:Y:S01]  /*a5e0*/  IMAD.U32 R6, RZ, RZ, UR43 ;  /* 0x0000002bff067e24 */ /* 0x001fe2000f8e00ff */
[----:B------:R-:W-:Y:S01]  /*a5f0*/  UIMAD.WIDE.U32 UR10, UR4, UR12, URZ ;  /* 0x0000000c040a72a5 */ /* 0x000fe2000f8e003f */
[----:B------:R-:W-:Y:S01]  /*a600*/  BSSY B1, `(.L_x_425) ;  /* 0x00000c8000017945 */ /* 0x000fe20003800000 */
[----:B------:R-:W-:Y:S01]  /*a610*/  UIMAD UR18, UR4, UR13, UR18 ;  /* 0x0000000d041272a4 */ /* 0x000fe2000f8e0212 */
[----:B------:R-:W-:Y:S01]  /*a620*/  SHF.R.S32.HI R21, RZ, 0x1f, R203 ;  /* 0x0000001fff157819 */ /* 0x000fe200000114cb */
[----:B------:R-:W-:Y:S01]  /*a630*/  UISETP.NE.AND UP0, UPT, UR14, 0x1, UPT ;  /* 0x000000010e00788c */ /* 0x000fe2000bf05270 */
[----:B---3--:R-:W-:Y:S01]  /*a640*/  SHF.R.S32.HI R152, RZ, 0x1f, R204 ;  /* 0x0000001fff987819 */ /* 0x008fe200000114cc */
[----:B------:R-:W-:Y:S01]  /*a650*/  UIADD3 UR11, UR11, UR18, URZ ;  /* 0x000000120b0b7290 */ /* 0x000fe2000fffe03f */
[----:B------:R-:W-:Y:S01]  /*a660*/  SHF.R.S32.HI R153, RZ, 0x1f, R205 ;  /* 0x0000001fff997819 */ /* 0x000fe200000114cd */
[----:B------:R-:W-:Y:S01]  /*a670*/  ULDC.64 UR12, c[0x0][0xb38] ;  /* 0x0002ce00000c7ab9 */ /* 0x000fe20000000a00 */
[----:B------:R-:W-:Y:S01]  /*a680*/  USHF.R.S32.HI UR4, URZ, 0x1f, UR9 ;  /* 0x0000001f3f047899 */ /* 0x000fe20008011409 */
[----:B------:R-:W-:Y:S01]  /*a690*/  PLOP3.LUT P0, PT, PT, PT, UP0, 0x80, 0x0 ;  /* 0x000000000000781c */ /* 0x000fe20003f0f008 */
[----:B------:R-:W-:Y:S01]  /*a6a0*/  UIMAD.WIDE.U32 UR10, UR44, UR12, UR10 ;  /* 0x0000000c2c0a72a5 */ /* 0x000fe2000f8e000a */
[----:B------:R-:W-:Y:S01]  /*a6b0*/  SHF.R.S32.HI R154, RZ, 0x1f, R206 ;  /* 0x0000001fff9a7819 */ /* 0x000fe200000114ce */
[----:B------:R-:W-:Y:S01]  /*a6c0*/  UIMAD UR8, UR8, UR14, URZ ;  /* 0x0000000e080872a4 */ /* 0x000fe2000f8e023f */
[----:B------:R-:W-:Y:S01]  /*a6d0*/  SHF.R.S32.HI R155, RZ, 0x1f, R207 ;  /* 0x0000001fff9b7819 */ /* 0x000fe200000114cf */
[----:B------:R-:W-:Y:S01]  /*a6e0*/  UIMAD UR11, UR44, UR13, UR11 ;  /* 0x0000000d2c0b72a4 */ /* 0x000fe2000f8e020b */
[----:B------:R-:W-:-:S02]  /*a6f0*/  SHF.R.S32.HI R156, RZ, 0x1f, R208 ;  /* 0x0000001fff9c7819 */ /* 0x000fc400000114d0 */
[----:B------:R-:W-:Y:S01]  /*a700*/  ULDC.64 UR12, c[0x0][0xb40] ;  /* 0x0002d000000c7ab9 */ /* 0x000fe20000000a00 */
[----:B------:R-:W-:Y:S01]  /*a710*/  SHF.R.S32.HI R157, RZ, 0x1f, R209 ;  /* 0x0000001fff9d7819 */ /* 0x000fe200000114d1 */
[----:B------:R-:W-:Y:S01]  /*a720*/  UIMAD UR4, UR4, UR12, URZ ;  /* 0x0000000c040472a4 */ /* 0x000fe2000f8e023f */
[----:B------:R-:W-:Y:S01]  /*a730*/  SHF.R.S32.HI R158, RZ, 0x1f, R210 ;  /* 0x0000001fff9e7819 */ /* 0x000fe200000114d2 */
[----:B------:R-:W-:Y:S01]  /*a740*/  UIMAD.WIDE.U32 UR10, UR9, UR12, UR10 ;  /* 0x0000000c090a72a5 */ /* 0x000fe2000f8e000a */
[----:B------:R-:W-:Y:S01]  /*a750*/  SHF.R.S32.HI R159, RZ, 0x1f, R211 ;  /* 0x0000001fff9f7819 */ /* 0x000fe200000114d3 */
[----:B------:R-:W-:Y:S01]  /*a760*/  UIMAD UR4, UR9, UR13, UR4 ;  /* 0x0000000d090472a4 */ /* 0x000fe2000f8e0204 */
[----:B------:R-:W-:Y:S02]  /*a770*/  SHF.R.S32.HI R160, RZ, 0x1f, R212 ;  /* 0x0000001fffa07819 */ /* 0x000fe400000114d4 */
[----:B------:R-:W-:Y:S01]  /*a780*/  @UP0 ULDC UR9, c[0x0][0xbec] ;  /* 0x0002fb0000090ab9 */ /* 0x000fe20000000800 */
[----:B------:R-:W-:Y:S01]  /*a790*/  UIADD3 UR11, UR11, UR4, URZ ;  /* 0x000000040b0b7290 */ /* 0x000fe2000fffe03f */
[----:B------:R-:W-:Y:S01]  /*a7a0*/  SHF.R.S32.HI R161, RZ, 0x1f, R213 ;  /* 0x0000001fffa17819 */ /* 0x000fe200000114d5 */
[----:B------:R-:W-:Y:S01]  /*a7b0*/  ULDC.64 UR12, c[0x0][0xb48] ;  /* 0x0002d200000c7ab9 */ /* 0x000fe20000000a00 */
[----:B------:R-:W-:Y:S01]  /*a7c0*/  @UP0 ULDC UR4, c[0x0][0xbf0] ;  /* 0x0002fc0000040ab9 */ /* 0x000fe20000000800 */
[----:B------:R-:W-:Y:S01]  /*a7d0*/  UIMAD.WIDE.U32 UR10, UR45, UR12, UR10 ;  /* 0x0000000c2d0a72a5 */ /* 0x000fe2000f8e000a */
[----:B------:R-:W-:-:S02]  /*a7e0*/  SHF.R.S32.HI R162, RZ, 0x1f, R214 ;  /* 0x0000001fffa27819 */ /* 0x000fc400000114d6 */
[----:B------:R-:W-:Y:S01]  /*a7f0*/  SHF.R.S32.HI R163, RZ, 0x1f, R215 ;  /* 0x0000001fffa37819 */ /* 0x000fe200000114d7 */
[----:B------:R-:W-:Y:S01]  /*a800*/  UIMAD UR45, UR45, UR13, UR11 ;  /* 0x0000000d2d2d72a4 */ /* 0x000fe2000f8e020b */
[----:B------:R-:W-:Y:S01]  /*a810*/  SHF.R.S32.HI R164, RZ, 0x1f, R216 ;  /* 0x0000001fffa47819 */ /* 0x000fe200000114d8 */
[----:B------:R-:W-:Y:S01]  /*a820*/  IMAD.U32 R5, RZ, RZ, UR11 ;  /* 0x0000000bff057e24 */ /* 0x000fe2000f8e00ff */
[----:B------:R-:W-:Y:S01]  /*a830*/  ULDC.64 UR12, c[0x0][0xb30] ;  /* 0x0002cc00000c7ab9 */ /* 0x000fe20000000a00 */
[----:B------:R-:W-:Y:S01]  /*a840*/  IMAD.U32 R4, RZ, RZ, UR10 ;  /* 0x0000000aff047e24 */ /* 0x000fe2000f8e00ff */
[----:B------:R-:W-:Y:S01]  /*a850*/  ULDC.64 UR10, c[0x0][0xb28] ;  /* 0x0002ca00000a7ab9 */ /* 0x000fe20000000a00 */
[----:B------:R-:W-:Y:S01]  /*a860*/  IMAD.U32 R5, RZ, RZ, UR45 ;  /* 0x0000002dff057e24 */ /* 0x000fe2000f8e00ff */
[----:B------:R-:W-:Y:S02]  /*a870*/  SHF.R.S32.HI R13, RZ, 0x1f, R217 ;  /* 0x0000001fff0d7819 */ /* 0x000fe400000114d9 */
[----:B------:R-:W-:-:S02]  /*a880*/  SHF.R.S32.HI R165, RZ, 0x1f, R218 ;  /* 0x0000001fffa57819 */ /* 0x000fc400000114da */
[----:B------:R-:W-:Y:S02]  /*a890*/  SHF.R.S32.HI R166, RZ, 0x1f, R219 ;  /* 0x0000001fffa67819 */ /* 0x000fe400000114db */
[----:B------:R-:W-:Y:S01]  /*a8a0*/  SHF.R.S32.HI R167, RZ, 0x1f, R17 ;  /* 0x0000001fffa77819 */ /* 0x000fe20000011411 */
[----:B--2---:R-:W-:-:S04]  /*a8b0*/  IMAD R6, R6, 0x40, R0 ;  /* 0x0000004006067824 */ /* 0x004fc800078e0200 */
[----:B------:R-:W-:-:S04]  /*a8c0*/  @P0 IMAD.HI.U32 R0, R6, UR9, RZ ;  /* 0x0000000906000c27 */ /* 0x000fc8000f8e00ff */
[----:B------:R-:W-:Y:S01]  /*a8d0*/  IMAD.MOV.U32 R3, RZ, RZ, R6 ;  /* 0x000000ffff037224 */ /* 0x000fe200078e0006 */
[----:B------:R-:W-:Y:S01]  /*a8e0*/  @P0 SHF.R.U32.HI R3, RZ, UR4, R0 ;  /* 0x00000004ff030c19 */ /* 0x000fe20008011600 */
[----:B------:R-:W-:-:S03]  /*a8f0*/  UIADD3 UR4, UR38, 0x28c20, URZ ;  /* 0x00028c2026047890 */ /* 0x000fc6000fffe03f */
[--C-:B------:R-:W-:Y:S01]  /*a900*/  SHF.R.S32.HI R0, RZ, 0x1f, R3.reuse ;  /* 0x0000001fff007819 */ /* 0x100fe20000011403 */
[----:B------:R-:W-:Y:S01]  /*a910*/  IMAD.MOV R7, RZ, RZ, -R3 ;  /* 0x000000ffff077224 */ /* 0x000fe200078e0a03 */
[----:B------:R-:W-:Y:S01]  /*a920*/  UPRMT UR4, URZ, 0x654, UR4 ;  /* 0x000006543f047896 */ /* 0x000fe20008000004 */
[----:B------:R-:W-:-:S04]  /*a930*/  IMAD.WIDE.U32 R4, R3, UR12, R4 ;  /* 0x0000000c03047c25 */ /* 0x000fc8000f8e0004 */
[----:B------:R-:W-:Y:S02]  /*a940*/  IMAD R0, R0, UR12, RZ ;  /* 0x0000000c00007c24 */ /* 0x000fe4000f8e02ff */
[----:B------:R-:W-:Y:S02]  /*a950*/  IMAD R7, R7, UR14, R6 ;  /* 0x0000000e07077c24 */ /* 0x000fe4000f8e0206 */
[----:B------:R-:W-:Y:S01]  /*a960*/  IMAD R9, R3, UR13, R0 ;  /* 0x0000000d03097c24 */ /* 0x000fe2000f8e0200 */
[----:B------:R-:W-:Y:S02]  /*a970*/  SYNCS.ARRIVE.TRANS64.RED.A1T0 RZ, [UR4], RZ ;  /* 0x000000ffffff79a7 */ /* 0x000fe40008100404 */
[----:B------:R-:W-:Y:S01]  /*a980*/  SHF.R.S32.HI R0, RZ, 0x1f, R7 ;  /* 0x0000001fff007819 */ /* 0x000fe20000011407 */
[----:B------:R-:W-:Y:S02]  /*a990*/  IMAD.IADD R5, R5, 0x1, R9 ;  /* 0x0000000105057824 */ /* 0x000fe400078e0209 */
[----:B------:R-:W-:-:S02]  /*a9a0*/  IMAD.U32 R9, RZ, RZ, UR43 ;  /* 0x0000002bff097e24 */ /* 0x000fc4000f8e00ff */
[----:B------:R-:W-:Y:S02]  /*a9b0*/  IMAD R0, R0, UR10, RZ ;  /* 0x0000000a00007c24 */ /* 0x000fe4000f8e02ff */
[----:B------:R-:W-:-:S04]  /*a9c0*/  IMAD.WIDE.U32 R4, R7, UR10, R4 ;  /* 0x0000000a07047c25 */ /* 0x000fc8000f8e0004 */
[----:B------:R-:W-:Y:S01]  /*a9d0*/  IMAD R3, R7, UR11, R0 ;  /* 0x0000000b07037c24 */ /* 0x000fe2000f8e0200 */
[----:B------:R-:W-:Y:S01]  /*a9e0*/  ULDC.64 UR10, c[0x0][0xb00] ;  /* 0x0002c000000a7ab9 */ /* 0x000fe20000000a00 */
[----:B------:R-:W-:Y:S02]  /*a9f0*/  IMAD R0, R9, 0x40, R16 ;  /* 0x0000004009007824 */ /* 0x000fe400078e0210 */
[----:B------:R-:W-:Y:S01]  /*aa00*/  IMAD.IADD R5, R5, 0x1, R3 ;  /* 0x0000000105057824 */ /* 0x000fe200078e0203 */
[----:B------:R-:W-:Y:S02]  /*aa10*/  LEA R3, P1, R4, UR10, 0x2 ;  /* 0x0000000a04037c11 */ /* 0x000fe4000f8210ff */
[----:B------:R-:W-:Y:S02]  /*aa20*/  ISETP.GE.AND P0, PT, R0, UR8, PT ;  /* 0x0000000800007c0c */ /* 0x000fe4000bf06270 */
[----:B------:R-:W-:Y:S01]  /*aa30*/  LEA.HI.X R10, R4, UR11, R5, 0x2, P1 ;  /* 0x0000000b040a7c11 */ /* 0x000fe200088f1405 */
[----:B------:R0:W1:Y:S04]  /*aa40*/  SHFL.IDX PT, R11, R3, RZ, 0x1c1f ;  /* 0x001c1fff030b7589 */ /* 0x00006800000e0000 */
[----:B------:R0:W2:Y:S06]  /*aa50*/  SHFL.IDX PT, R12, R10, RZ, 0x1c1f ;  /* 0x001c1fff0a0c7589 */ /* 0x0000ac00000e0000 */
[----:B------:R-:W-:Y:S05]  /*aa60*/  @P0 BRA `(.L_x_426) ;  /* 0x0000000800040947 */ /* 0x000fea0003800000 */
[----:B------:R-:W-:Y:S02]  /*aa70*/  ULDC UR4, c[0x0][0xac8] ;  /* 0x0002b20000047ab9 */ /* 0x000fe40000000800 */
[----:B------:R-:W-:Y:S02]  /*aa80*/  ISETP.GE.AND P3, PT, R17, UR4, PT ;  /* 0x0000000411007c0c */ /* 0x000fe4000bf66270 */
[----:B------:R-:W-:Y:S02]  /*aa90*/  ISETP.GE.AND P4, PT, R219, UR4, PT ;  /* 0x00000004db007c0c */ /* 0x000fe4000bf86270 */
[----:B------:R-:W-:Y:S02]  /*aaa0*/  ISETP.GE.AND P2, PT, R218, UR4, PT ;  /* 0x00000004da007c0c */ /* 0x000fe4000bf46270 */
[----:B------:R-:W-:-:S07]  /*aab0*/  ISETP.GE.AND P1, PT, R217, UR4, PT ;  /* 0x00000004d9007c0c */ /* 0x000fce000bf26270 */
[-C--:B-1----:R-:W-:Y:S02]  /*aac0*/  @!P3 LEA R4, P0, R17, R11.reuse, 0x2 ;  /* 0x0000000b1104b211 */ /* 0x082fe400078010ff */
[----:B------:R-:W-:Y:S02]  /*aad0*/  @!P4 LEA R6, P5, R219, R11, 0x2 ;  /* 0x0000000bdb06c211 */ /* 0x000fe400078a10ff */
[-C--:B--2---:R-:W-:Y:S02]  /*aae0*/  @!P3 LEA.HI.X R5, R17, R12.reuse, R167, 0x2, P0 ;  /* 0x0000000c1105b211 */ /* 0x084fe400000f14a7 */
[----:B------:R-:W-:Y:S02]  /*aaf0*/  ISETP.GE.AND P0, PT, R216, UR4, PT ;  /* 0x00000004d8007c0c */ /* 0x000fe4000bf06270 */
[----:B------:R-:W-:Y:S01]  /*ab00*/  @!P4 LEA.HI.X R7, R219, R12, R166, 0x2, P5 ;  /* 0x0000000cdb07c211 */ /* 0x000fe200028f14a6 */
[----:B------:R1:W-:Y:S01]  /*ab10*/  @!P3 ST.E.64 desc[UR40][R4.64], R24 ;  /* 0x000000180400b985 */ /* 0x0003e2000c101b28 */
[----:B------:R-:W-:-:S03]  /*ab20*/  ISETP.GE.AND P3, PT, R215, UR4, PT ;  /* 0x00000004d7007c0c */ /* 0x000fc6000bf66270 */
[----:B------:R2:W-:Y:S01]  /*ab30*/  @!P4 ST.E.64 desc[UR40][R6.64], R28 ;  /* 0x0000001c0600c985 */ /* 0x0005e2000c101b28 */
[----:B------:R-:W-:Y:S02]  /*ab40*/  ISETP.GE.AND P4, PT, R214, UR4, PT ;  /* 0x00000004d6007c0c */ /* 0x000fe4000bf86270 */
[CC--:B-1----:R-:W-:Y:S02]  /*ab50*/  @!P2 LEA R4, P6, R218.reuse, R11.reuse, 0x2 ;  /* 0x0000000bda04a211 */ /* 0x0c2fe400078c10ff */
[CC--:B--2---:R-:W-:Y:S02]  /*ab60*/  @!P1 LEA R6, P5, R217.reuse, R11.reuse, 0x2 ;  /* 0x0000000bd9069211 */ /* 0x0c4fe400078a10ff */
[-C--:B------:R-:W-:Y:S02]  /*ab70*/  @!P2 LEA.HI.X R5, R218, R12.reuse, R165, 0x2, P6 ;  /* 0x0000000cda05a211 */ /* 0x080fe400030f14a5 */
[----:B------:R-:W-:Y:S02]  /*ab80*/  @!P0 LEA R8, P6, R216, R11, 0x2 ;  /* 0x0000000bd8088211 */ /* 0x000fe400078c10ff */
[----:B------:R-:W-:Y:S01]  /*ab90*/  @!P1 LEA.HI.X R7, R217, R12, R13, 0x2, P5 ;  /* 0x0000000cd9079211 */ /* 0x000fe200028f140d */
[----:B------:R1:W-:Y:S01]  /*aba0*/  @!P2 ST.E.64 desc[UR40][R4.64], R32 ;  /* 0x000000200400a985 */ /* 0x0003e2000c101b28 */
[----:B------:R-:W-:-:S02]  /*abb0*/  ISETP.GE.AND P5, PT, R213, UR4, PT ;  /* 0x00000004d5007c0c */ /* 0x000fc4000bfa6270 */
[----:B------:R-:W-:Y:S01]  /*abc0*/  @!P0 LEA.HI.X R9, R216, R12, R164, 0x2, P6 ;  /* 0x0000000cd8098211 */ /* 0x000fe200030f14a4 */
[----:B------:R2:W-:Y:S04]  /*abd0*/  @!P1 ST.E.64 desc[UR40][R6.64], R36 ;  /* 0x0000002406009985 */ /* 0x0005e8000c101b28 */
[----:B------:R3:W-:Y:S01]  /*abe0*/  @!P0 ST.E.64 desc[UR40][R8.64], R40 ;  /* 0x0000002808008985 */ /* 0x0007e2000c101b28 */
[----:B------:R-:W-:Y:S02]  /*abf0*/  ISETP.GE.AND P0, PT, R212, UR4, PT ;  /* 0x00000004d4007c0c */ /* 0x000fe4000bf06270 */
[-C--:B-1----:R-:W-:Y:S02]  /*ac00*/  @!P3 LEA R4, P1, R215, R11.reuse, 0x2 ;  /* 0x0000000bd704b211 */ /* 0x082fe400078210ff */
[----:B--2---:R-:W-:-:S02]  /*ac10*/  @!P4 LEA R6, P2, R214, R11, 0x2 ;  /* 0x0000000bd606c211 */ /* 0x004fc400078410ff */
[-C--:B------:R-:W-:Y:S02]  /*ac20*/  @!P3 LEA.HI.X R5, R215, R12.reuse, R163, 0x2, P1 ;  /* 0x0000000cd705b211 */ /* 0x080fe400008f14a3 */
[----:B------:R-:W-:Y:S02]  /*ac30*/  ISETP.GE.AND P1, PT, R211, UR4, PT ;  /* 0x00000004d3007c0c */ /* 0x000fe4000bf26270 */
[----:B------:R-:W-:Y:S01]  /*ac40*/  @!P4 LEA.HI.X R7, R214, R12, R162, 0x2, P2 ;  /* 0x0000000cd607c211 */ /* 0x000fe200010f14a2 */
[----:B------:R1:W-:Y:S01]  /*ac50*/  @!P3 ST.E.64 desc[UR40][R4.64], R44 ;  /* 0x0000002c0400b985 */ /* 0x0003e2000c101b28 */
[----:B------:R-:W-:Y:S02]  /*ac60*/  ISETP.GE.AND P2, PT, R210, UR4, PT ;  /* 0x00000004d2007c0c */ /* 0x000fe4000bf46270 */
[----:B---3--:R-:W-:Y:S01]  /*ac70*/  @!P5 LEA R8, P6, R213, R11, 0x2 ;  /* 0x0000000bd508d211 */ /* 0x008fe200078c10ff */
[----:B------:R2:W-:Y:S01]  /*ac80*/  @!P4 ST.E.64 desc[UR40][R6.64], R48 ;  /* 0x000000300600c985 */ /* 0x0005e2000c101b28 */
[----:B------:R-:W-:-:S02]  /*ac90*/  ISETP.GE.AND P3, PT, R209, UR4, PT ;  /* 0x00000004d1007c0c */ /* 0x000fc4000bf66270 */
[----:B------:R-:W-:Y:S02]  /*aca0*/  @!P5 LEA.HI.X R9, R213, R12, R161, 0x2, P6 ;  /* 0x0000000cd509d211 */ /* 0x000fe400030f14a1 */
[----:B------:R-:W-:-:S03]  /*acb0*/  ISETP.GE.AND P4, PT, R208, UR4, PT ;  /* 0x00000004d0007c0c */ /* 0x000fc6000bf86270 */
[----:B------:R3:W-:Y:S01]  /*acc0*/  @!P5 ST.E.64 desc[UR40][R8.64], R52 ;  /* 0x000000340800d985 */ /* 0x0007e2000c101b28 */
[CC--:B-1----:R-:W-:Y:S02]  /*acd0*/  @!P0 LEA R4, P6, R212.reuse, R11.reuse, 0x2 ;  /* 0x0000000bd4048211 */ /* 0x0c2fe400078c10ff */
[CC--:B--2---:R-:W-:Y:S02]  /*ace0*/  @!P1 LEA R6, P5, R211.reuse, R11.reuse, 0x2 ;  /* 0x0000000bd3069211 */ /* 0x0c4fe400078a10ff */
[-C--:B------:R-:W-:Y:S02]  /*acf0*/  @!P0 LEA.HI.X R5, R212, R12.reuse, R160, 0x2, P6 ;  /* 0x0000000cd4058211 */ /* 0x080fe400030f14a0 */
[----:B------:R-:W-:Y:S02]  /*ad00*/  @!P1 LEA.HI.X R7, R211, R12, R159, 0x2, P5 ;  /* 0x0000000cd3079211 */ /* 0x000fe400028f149f */
[----:B------:R-:W-:Y:S01]  /*ad10*/  ISETP.GE.AND P5, PT, R207, UR4, PT ;  /* 0x00000004cf007c0c */ /* 0x000fe2000bfa6270 */
[----:B------:R1:W-:Y:S01]  /*ad20*/  @!P0 ST.E.64 desc[UR40][R4.64], R56 ;  /* 0x0000003804008985 */ /* 0x0003e2000c101b28 */
[----:B---3--:R-:W-:-:S02]  /*ad30*/  @!P2 LEA R8, P6, R210, R11, 0x2 ;  /* 0x0000000bd208a211 */ /* 0x008fc400078c10ff */
[----:B------:R-:W-:Y:S01]  /*ad40*/  ISETP.GE.AND P0, PT, R206, UR4, PT ;  /* 0x00000004ce007c0c */ /* 0x000fe2000bf06270 */
[----:B------:R2:W-:Y:S01]  /*ad50*/  @!P1 ST.E.64 desc[UR40][R6.64], R60 ;  /* 0x0000003c06009985 */ /* 0x0005e2000c101b28 */
        /* <DEDUP_REMOVED lines=9> */
[----:B---3--:R-:W-:-:S03]  /*adf0*/  @!P5 LEA R8, P6, R207, R11, 0x2 ;  /* 0x0000000bcf08d211 */ /* 0x008fc600078c10ff */
[----:B------:R2:W-:Y:S01]  /*ae00*/  @!P4 ST.E.64 desc[UR40][R6.64], R72 ;  /* 0x000000480600c985 */ /* 0x0005e2000c101b28 */
[----:B------:R-:W-:-:S05]  /*ae10*/  @!P5 LEA.HI.X R9, R207, R12, R155, 0x2, P6 ;  /* 0x0000000ccf09d211 */ /* 0x000fca00030f149b */
[----:B------:R3:W-:Y:S01]  /*ae20*/  @!P5 ST.E.64 desc[UR40][R8.64], R76 ;  /* 0x0000004c0800d985 */ /* 0x0007e2000c101b28 */
[----:B------:R-:W-:Y:S02]  /*ae30*/  ISETP.GE.AND P5, PT, R203, UR4, PT ;  /* 0x00000004cb007c0c */ /* 0x000fe4000bfa6270 */
[----:B-1----:R-:W-:-:S04]  /*ae40*/  @!P0 LEA R4, P4, R206, R11, 0x2 ;  /* 0x0000000bce048211 */ /* 0x002fc800078810ff */
[-C--:B------:R-:W-:Y:S02]  /*ae50*/  @!P0 LEA.HI.X R5, R206, R12.reuse, R154, 0x2, P4 ;  /* 0x0000000cce058211 */ /* 0x080fe400020f149a */
[----:B------:R-:W-:Y:S02]  /*ae60*/  ISETP.GE.AND P4, PT, R202, UR4, PT ;  /* 0x00000004ca007c0c */ /* 0x000fe4000bf86270 */
[CC--:B--2---:R-:W-:Y:S01]  /*ae70*/  @!P1 LEA R6, P3, R205.reuse, R11.reuse, 0x2 ;  /* 0x0000000bcd069211 */ /* 0x0c4fe200078610ff */
[----:B------:R1:W-:Y:S01]  /*ae80*/  @!P0 ST.E.64 desc[UR40][R4.64], R80 ;  /* 0x0000005004008985 */ /* 0x0003e2000c101b28 */
[----:B---3--:R-:W-:Y:S02]  /*ae90*/  @!P2 LEA R8, P6, R204, R11, 0x2 ;  /* 0x0000000bcc08a211 */ /* 0x008fe400078c10ff */
[----:B------:R-:W-:Y:S02]  /*aea0*/  @!P1 LEA.HI.X R7, R205, R12, R153, 0x2, P3 ;  /* 0x0000000ccd079211 */ /* 0x000fe400018f1499 */
[----:B------:R-:W-:-:S02]  /*aeb0*/  ISETP.GE.AND P3, PT, R201, UR4, PT ;  /* 0x00000004c9007c0c */ /* 0x000fc4000bf66270 */
[----:B------:R-:W-:Y:S01]  /*aec0*/  @!P2 LEA.HI.X R9, R204, R12, R152, 0x2, P6 ;  /* 0x0000000ccc09a211 */ /* 0x000fe200030f1498 */
[----:B------:R2:W-:Y:S01]  /*aed0*/  @!P1 ST.E.64 desc[UR40][R6.64], R84 ;  /* 0x0000005406009985 */ /* 0x0005e2000c101b28 */
[----:B------:R-:W-:-:S03]  /*aee0*/  ISETP.GE.AND P1, PT, R199, UR4, PT ;  /* 0x00000004c7007c0c */ /* 0x000fc6000bf26270 */
[----:B------:R3:W-:Y:S01]  /*aef0*/  @!P2 ST.E.64 desc[UR40][R8.64], R88 ;  /* 0x000000580800a985 */ /* 0x0007e2000c101b28 */
[----:B------:R-:W-:Y:S02]  /*af00*/  ISETP.GE.AND P2, PT, R200, UR4, PT ;  /* 0x00000004c8007c0c */ /* 0x000fe4000bf46270 */
[----:B-1----:R-:W-:-:S04]  /*af10*/  @!P5 LEA R4, P6, R203, R11, 0x2 ;  /* 0x0000000bcb04d211 */ /* 0x002fc800078c10ff */
[----:B------:R-:W-:Y:S02]  /*af20*/  @!P5 LEA.HI.X R5, R203, R12, R21, 0x2, P6 ;  /* 0x0000000ccb05d211 */ /* 0x000fe400030f1415 */
[----:B--2---:R-:W-:-:S03]  /*af30*/  @!P4 LEA R6, P0, R202, R11, 0x2 ;  /* 0x0000000bca06c211 */ /* 0x004fc600078010ff */
[----:B------:R1:W-:Y:S01]  /*af40*/  @!P5 ST.E.64 desc[UR40][R4.64], R92 ;  /* 0x0000005c0400d985 */ /* 0x0003e2000c101b28 */
[----:B------:R-:W-:Y:S02]  /*af50*/  ISETP.GE.AND P5, PT, R197, UR4, PT ;  /* 0x00000004c5007c0c */ /* 0x000fe4000bfa6270 */
[-C--:B------:R-:W-:Y:S02]  /*af60*/  @!P4 LEA.HI.X R7, R202, R12.reuse, R237, 0x2, P0 ;  /* 0x0000000cca07c211 */ /* 0x080fe400000f14ed */
[----:B------:R-:W-:Y:S02]  /*af70*/  ISETP.GE.AND P0, PT, R198, UR4, PT ;  /* 0x00000004c6007c0c */ /* 0x000fe4000bf06270 */
[C---:B---3--:R-:W-:Y:S01]  /*af80*/  @!P3 LEA R8, P6, R201.reuse, R11, 0x2 ;  /* 0x0000000bc908b211 */ /* 0x048fe200078c10ff */
[----:B------:R2:W-:Y:S01]  /*af90*/  @!P4 ST.E.64 desc[UR40][R6.64], R96 ;  /* 0x000000600600c985 */ /* 0x0005e2000c101b28 */
[----:B------:R-:W-:Y:S02]  /*afa0*/  ISETP.GE.AND P4, PT, R196, UR4, PT ;  /* 0x00000004c4007c0c */ /* 0x000fe4000bf86270 */
[----:B------:R-:W-:-:S02]  /*afb0*/  @!P3 LEA.HI.X R9, R201, R12, R236, 0x2, P6 ;  /* 0x0000000cc909b211 */ /* 0x000fc400030f14ec */
[----:B-1----:R-:W-:-:S03]  /*afc0*/  @!P2 LEA R4, P6, R200, R11, 0x2 ;  /* 0x0000000bc804a211 */ /* 0x002fc600078c10ff */
[----:B------:R1:W-:Y:S01]  /*afd0*/  @!P3 ST.E.64 desc[UR40][R8.64], R100 ;  /* 0x000000640800b985 */ /* 0x0003e2000c101b28 */
[----:B------:R-:W-:Y:S02]  /*afe0*/  @!P2 LEA.HI.X R5, R200, R12, R235, 0x2, P6 ;  /* 0x0000000cc805a211 */ /* 0x000fe400030f14eb */
[----:B--2---:R-:W-:-:S03]  /*aff0*/  @!P1 LEA R6, P3, R199, R11, 0x2 ;  /* 0x0000000bc7069211 */ /* 0x004fc600078610ff */
[----:B------:R2:W-:Y:S01]  /*b000*/  @!P2 ST.E.64 desc[UR40][R4.64], R104 ;  /* 0x000000680400a985 */ /* 0x0005e2000c101b28 */
[-C--:B------:R-:W-:Y:S02]  /*b010*/  @!P1 LEA.HI.X R7, R199, R12.reuse, R234, 0x2, P3 ;  /* 0x0000000cc7079211 */ /* 0x080fe400018f14ea */
[----:B------:R-:W-:Y:S02]  /*b020*/  ISETP.GE.AND P3, PT, R195, UR4, PT ;  /* 0x00000004c3007c0c */ /* 0x000fe4000bf66270 */
[CC--:B-1----:R-:W-:Y:S01]  /*b030*/  @!P0 LEA R8, P6, R198.reuse, R11.reuse, 0x2 ;  /* 0x0000000bc6088211 */ /* 0x0c2fe200078c10ff */
[----:B------:R1:W-:Y:S03]  /*b040*/  @!P1 ST.E.64 desc[UR40][R6.64], R108 ;  /* 0x0000006c06009985 */ /* 0x0003e6000c101b28 */
[----:B------:R-:W-:Y:S02]  /*b050*/  @!P0 LEA.HI.X R9, R198, R12, R233, 0x2, P6 ;  /* 0x0000000cc6098211 */ /* 0x000fe400030f14e9 */
[----:B--2---:R-:W-:-:S03]  /*b060*/  @!P5 LEA R4, P1, R197, R11, 0x2 ;  /* 0x0000000bc504d211 */ /* 0x004fc600078210ff */
[----:B------:R2:W-:Y:S01]  /*b070*/  @!P0 ST.E.64 desc[UR40][R8.64], R112 ;  /* 0x0000007008008985 */ /* 0x0005e2000c101b28 */
[----:B------:R-:W-:Y:S02]  /*b080*/  ISETP.GE.AND P0, PT, R194, UR4, PT ;  /* 0x00000004c2007c0c */ /* 0x000fe4000bf06270 */
[-C--:B------:R-:W-:Y:S02]  /*b090*/  @!P5 LEA.HI.X R5, R197, R12.reuse, R232, 0x2, P1 ;  /* 0x0000000cc505d211 */ /* 0x080fe400008f14e8 */
[----:B------:R-:W-:Y:S02]  /*b0a0*/  ISETP.GE.AND P1, PT, R193, UR4, PT ;  /* 0x00000004c1007c0c */ /* 0x000fe4000bf26270 */
[C---:B-1----:R-:W-:Y:S01]  /*b0b0*/  @!P4 LEA R6, P2, R196.reuse, R11, 0x2 ;  /* 0x0000000bc406c211 */ /* 0x042fe200078410ff */
[----:B------:R1:W-:Y:S03]  /*b0c0*/  @!P5 ST.E.64 desc[UR40][R4.64], R116 ;  /* 0x000000740400d985 */ /* 0x0003e6000c101b28 */
[----:B------:R-:W-:-:S02]  /*b0d0*/  @!P4 LEA.HI.X R7, R196, R12, R231, 0x2, P2 ;  /* 0x0000000cc407c211 */ /* 0x000fc400010f14e7 */
[----:B------:R-:W-:Y:S02]  /*b0e0*/  ISETP.GE.AND P2, PT, R190, UR4, PT ;  /* 0x00000004be007c0c */ /* 0x000fe4000bf46270 */
[CC--:B--2---:R-:W-:Y:S01]  /*b0f0*/  @!P3 LEA R8, P6, R195.reuse, R11.reuse, 0x2 ;  /* 0x0000000bc308b211 */ /* 0x0c4fe200078c10ff */
[----:B------:R2:W-:Y:S01]  /*b100*/  @!P4 ST.E.64 desc[UR40][R6.64], R120 ;  /* 0x000000780600c985 */ /* 0x0005e2000c101b28 */
[----:B------:R-:W-:Y:S02]  /*b110*/  ISETP.GE.AND P4, PT, R192, UR4, PT ;  /* 0x00000004c0007c0c */ /* 0x000fe4000bf86270 */
[----:B------:R-:W-:Y:S02]  /*b120*/  @!P3 LEA.HI.X R9, R195, R12, R230, 0x2, P6 ;  /* 0x0000000cc309b211 */ /* 0x000fe400030f14e6 */
[----:B-1----:R-:W-:-:S03]  /*b130*/  @!P0 LEA R4, P5, R194, R11, 0x2 ;  /* 0x0000000bc2048211 */ /* 0x002fc600078a10ff */
[----:B------:R1:W-:Y:S01]  /*b140*/  @!P3 ST.E.64 desc[UR40][R8.64], R124 ;  /* 0x0000007c0800b985 */ /* 0x0003e2000c101b28 */
[----:B------:R-:W-:Y:S02]  /*b150*/  ISETP.GE.AND P3, PT, R191, UR4, PT ;  /* 0x00000004bf007c0c */ /* 0x000fe4000bf66270 */
[-C--:B------:R-:W-:Y:S02]  /*b160*/  @!P0 LEA.HI.X R5, R194, R12.reuse, R229, 0x2, P5 ;  /* 0x0000000cc2058211 */ /* 0x080fe400028f14e5 */
[----:B------:R-:W-:Y:S02]  /*b170*/  ISETP.GE.AND P5, PT, R189, UR4, PT ;  /* 0x00000004bd007c0c */ /* 0x000fe4000bfa6270 */
[C---:B--2---:R-:W-:Y:S01]  /*b180*/  @!P1 LEA R6, P6, R193.reuse, R11, 0x2 ;  /* 0x0000000bc1069211 */ /* 0x044fe200078c10ff */
[----:B------:R2:W-:Y:S03]  /*b190*/  @!P0 ST.E.64 desc[UR40][R4.64], R128 ;  /* 0x0000008004008985 */ /* 0x0005e6000c101b28 */
[----:B------:R-:W-:-:S03]  /*b1a0*/  @!P1 LEA.HI.X R7, R193, R12, R228, 0x2, P6 ;  /* 0x0000000cc1079211 */ /* 0x000fc600030f14e4 */
[CC--:B-1----:R-:W-:Y:S02]  /*b1b0*/  @!P3 LEA R8, P6, R191.reuse, R11.reuse, 0x2 ;  /* 0x0000000bbf08b211 */ /* 0x0c2fe400078c10ff */
[----:B------:R1:W-:Y:S02]  /*b1c0*/  @!P1 ST.E.64 desc[UR40][R6.64], R132 ;  /* 0x0000008406009985 */ /* 0x0003e4000c101b28 */
[----:B------:R-:W-:Y:S02]  /*b1d0*/  @!P3 LEA.HI.X R9, R191, R12, R226, 0x2, P6 ;  /* 0x0000000cbf09b211 */ /* 0x000fe400030f14e2 */
[----:B--2---:R-:W-:-:S04]  /*b1e0*/  @!P4 LEA R4, P0, R192, R11, 0x2 ;  /* 0x0000000bc004c211 */ /* 0x004fc800078010ff */
[-C--:B------:R-:W-:Y:S02]  /*b1f0*/  @!P4 LEA.HI.X R5, R192, R12.reuse, R227, 0x2, P0 ;  /* 0x0000000cc005c211 */ /* 0x080fe400000f14e3 */
[CC--:B------:R-:W-:Y:S02]  /*b200*/  @!P5 LEA R14, P0, R189.reuse, R11.reuse, 0x2 ;  /* 0x0000000bbd0ed211 */ /* 0x0c0fe400078010ff */
[C---:B-1----:R-:W-:Y:S01]  /*b210*/  @!P2 LEA R6, P1, R190.reuse, R11, 0x2 ;  /* 0x0000000bbe06a211 */ /* 0x042fe200078210ff */
[----:B------:R3:W-:Y:S01]  /*b220*/  @!P4 ST.E.64 desc[UR40][R4.64], R136 ;  /* 0x000000880400c985 */ /* 0x0007e2000c101b28 */
[-C--:B------:R-:W-:Y:S02]  /*b230*/  @!P5 LEA.HI.X R15, R189, R12.reuse, R224, 0x2, P0 ;  /* 0x0000000cbd0fd211 */ /* 0x080fe400000f14e0 */
[----:B------:R-:W-:Y:S01]  /*b240*/  @!P2 LEA.HI.X R7, R190, R12, R225, 0x2, P1 ;  /* 0x0000000cbe07a211 */ /* 0x000fe200008f14e1 */
[----:B------:R3:W-:Y:S04]  /*b250*/  @!P3 ST.E.64 desc[UR40][R8.64], R140 ;  /* 0x0000008c0800b985 */ /* 0x0007e8000c101b28 */
[----:B------:R3:W-:Y:S04]  /*b260*/  @!P2 ST.E.64 desc[UR40][R6.64], R144 ;  /* 0x000000900600a985 */ /* 0x0007e8000c101b28 */
[----:B------:R3:W-:Y:S02]  /*b270*/  @!P5 ST.E.64 desc[UR40][R14.64], R148 ;  /* 0x000000940e00d985 */ /* 0x0007e4000c101b28 */
.L_x_426:
[----:B------:R-:W-:Y:S05]  /*b280*/  BSYNC B1 ;  /* 0x0000000000017941 */ /* 0x000fea0003800000 */
.L_x_425:
[----:B------:R-:W-:Y:S01]  /*b290*/  VIADD R0, R0, 0x8 ;  /* 0x0000000800007836 */ /* 0x000fe20000000000 */
[----:B------:R4:W0:Y:S04]  /*b2a0*/  SHFL.IDX PT, R20, R10, 0x1, 0x1c1f ;  /* 0x003c1f000a147f89 */ /* 0x00082800000e0000 */
[----:B------:R-:W-:Y:S01]  /*b2b0*/  ISETP.GE.AND P0, PT, R0, UR8, PT ;  /* 0x0000000800007c0c */ /* 0x000fe2000bf06270 */
[----:B------:R4:W0:-:S12]  /*b2c0*/  SHFL.IDX PT, R24, R3, 0x1, 0x1c1f ;  /* 0x003c1f0003187f89 */ /* 0x00081800000e0000 */
[----:B----4-:R-:W-:Y:S05]  /*b2d0*/  @P0 BRA `(.L_x_424) ;  /* 0x0000001800080947 */ /* 0x010fea0003800000 */
[----:B------:R-:W-:Y:S02]  /*b2e0*/  ULDC UR4, c[0x0][0xac8] ;  /* 0x0002b20000047ab9 */ /* 0x000fe40000000800 */
[----:B------:R-:W-:Y:S02]  /*b2f0*/  ISETP.GE.AND P4, PT, R17, UR4, PT ;  /* 0x0000000411007c0c */ /* 0x000fe4000bf86270 */
[----:B------:R-:W-:Y:S02]  /*b300*/  ISETP.GE.AND P2, PT, R219, UR4, PT ;  /* 0x00000004db007c0c */ /* 0x000fe4000bf46270 */
[----:B------:R-:W-:Y:S02]  /*b310*/  ISETP.GE.AND P1, PT, R218, UR4, PT ;  /* 0x00000004da007c0c */ /* 0x000fe4000bf26270 */
[----:B------:R-:W-:-:S07]  /*b320*/  ISETP.GE.AND P0, PT, R217, UR4, PT ;  /* 0x00000004d9007c0c */ /* 0x000fce000bf06270 */
[-C--:B0-----:R-:W-:Y:S02]  /*b330*/  @!P4 LEA R10, P3, R17, R24.reuse, 0x2 ;  /* 0x00000018110ac211 */ /* 0x081fe400078610ff */
[----:B---3--:R-:W-:Y:S02]  /*b340*/  @!P2 LEA R4, P6, R219, R24, 0x2 ;  /* 0x00000018db04a211 */ /* 0x008fe400078c10ff */
[----:B-1----:R-:W-:Y:S02]  /*b350*/  @!P4 LEA.HI.X R11, R17, R20, R167, 0x2, P3 ;  /* 0x00000014110bc211 */ /* 0x002fe400018f14a7 */
[----:B------:R-:W-:Y:S02]  /*b360*/  ISETP.GE.AND P3, PT, R216, UR4, PT ;  /* 0x00000004d8007c0c */ /* 0x000fe4000bf66270 */
[----:B------:R-:W-:Y:S01]  /*b370*/  @!P1 LEA R6, P5, R218, R24, 0x2 ;  /* 0x00000018da069211 */ /* 0x000fe200078a10ff */
[----:B------:R0:W-:Y:S01]  /*b380*/  @!P4 ST.E.64 desc[UR40][R10.64], R26 ;  /* 0x0000001a0a00c985 */ /* 0x0001e2000c101b28 */
[----:B------:R-:W-:-:S02]  /*b390*/  ISETP.GE.AND P4, PT, R215, UR4, PT ;  /* 0x00000004d7007c0c */ /* 0x000fc4000bf86270 */
[----:B------:R-:W-:Y:S02]  /*b3a0*/  @!P2 LEA.HI.X R5, R219, R20, R166, 0x2, P6 ;  /* 0x00000014db05a211 */ /* 0x000fe400030f14a6 */
[C---:B------:R-:W-:Y:S02]  /*b3b0*/  @!P0 LEA R8, P6, R217.reuse, R24, 0x2 ;  /* 0x00000018d9088211 */ /* 0x040fe400078c10ff */
[-C--:B------:R-:W-:Y:S01]  /*b3c0*/  @!P1 LEA.HI.X R7, R218, R20.reuse, R165, 0x2, P5 ;  /* 0x00000014da079211 */ /* 0x080fe200028f14a5 */
[----:B------:R1:W-:Y:S01]  /*b3d0*/  @!P2 ST.E.64 desc[UR40][R4.64], R30 ;  /* 0x0000001e0400a985 */ /* 0x0003e2000c101b28 */
[----:B------:R-:W-:Y:S02]  /*b3e0*/  ISETP.GE.AND P5, PT, R214, UR4, PT ;  /* 0x00000004d6007c0c */ /* 0x000fe4000bfa6270 */
[----:B------:R-:W-:Y:S01]  /*b3f0*/  @!P0 LEA.HI.X R9, R217, R20, R13, 0x2, P6 ;  /* 0x00000014d9098211 */ /* 0x000fe200030f140d */
[----:B------:R3:W-:Y:S01]  /*b400*/  @!P1 ST.E.64 desc[UR40][R6.64], R34 ;  /* 0x0000002206009985 */ /* 0x0007e2000c101b28 */
[----:B0-----:R-:W-:-:S03]  /*b410*/  @!P3 LEA R10, P1, R216, R24, 0x2 ;  /* 0x00000018d80ab211 */ /* 0x001fc600078210ff */
[----:B------:R0:W-:Y:S01]  /*b420*/  @!P0 ST.E.64 desc[UR40][R8.64], R38 ;  /* 0x0000002608008985 */ /* 0x0001e2000c101b28 */
[----:B------:R-:W-:Y:S02]  /*b430*/  ISETP.GE.AND P0, PT, R213, UR4, PT ;  /* 0x00000004d5007c0c */ /* 0x000fe4000bf06270 */
[C---:B--2---:R-:W-:Y:S02]  /*b440*/  @!P4 LEA R12, P2, R215.reuse, R24, 0x2 ;  /* 0x00000018d70cc211 */ /* 0x044fe400078410ff */
[-C--:B------:R-:W-:Y:S02]  /*b450*/  @!P3 LEA.HI.X R11, R216, R20.reuse, R164, 0x2, P1 ;  /* 0x00000014d80bb211 */ /* 0x080fe400008f14a4 */
[----:B------:R-:W-:Y:S02]  /*b460*/  ISETP.GE.AND P1, PT, R212, UR4, PT ;  /* 0x00000004d4007c0c */ /* 0x000fe4000bf26270 */
[----:B------:R-:W-:Y:S01]  /*b470*/  @!P4 LEA.HI.X R13, R215, R20, R163, 0x2, P2 ;  /* 0x00000014d70dc211 */ /* 0x000fe200010f14a3 */
[----:B------:R2:W-:Y:S01]  /*b480*/  @!P3 ST.E.64 desc[UR40][R10.64], R42 ;  /* 0x0000002a0a00b985 */ /* 0x0005e2000c101b28 */
[----:B------:R-:W-:-:S02]  /*b490*/  ISETP.GE.AND P2, PT, R211, UR4, PT ;  /* 0x00000004d3007c0c */ /* 0x000fc4000bf46270 */
[----:B------:R-:W-:Y:S01]  /*b4a0*/  @!P5 LEA R14, P6, R214, R24, 0x2 ;  /* 0x00000018d60ed211 */ /* 0x000fe200078c10ff */
[----:B------:R4:W-:Y:S01]  /*b4b0*/  @!P4 ST.E.64 desc[UR40][R12.64], R46 ;  /* 0x0000002e0c00c985 */ /* 0x0009e2000c101b28 */
[----:B------:R-:W-:Y:S02]  /*b4c0*/  ISETP.GE.AND P3, PT, R210, UR4, PT ;  /* 0x00000004d2007c0c */ /* 0x000fe4000bf66270 */
[----:B------:R-:W-:Y:S02]  /*b4d0*/  @!P5 LEA.HI.X R15, R214, R20, R162, 0x2, P6 ;  /* 0x00000014d60fd211 */ /* 0x000fe400030f14a2 */
[-C--:B-1----:R-:W-:Y:S02]  /*b4e0*/  @!P0 LEA R4, P6, R213, R24.reuse, 0x2 ;  /* 0x00000018d5048211 */ /* 0x082fe400078c10ff */
[----:B------:R-:W-:Y:S01]  /*b4f0*/  ISETP.GE.AND P4, PT, R209, UR4, PT ;  /* 0x00000004d1007c0c */ /* 0x000fe2000bf86270 */
[----:B------:R1:W-:Y:S01]  /*b500*/  @!P5 ST.E.64 desc[UR40][R14.64], R50 ;  /* 0x000000320e00d985 */ /* 0x0003e2000c101b28 */
[----:B---3--:R-:W-:-:S02]  /*b510*/  @!P1 LEA R6, P5, R212, R24, 0x2 ;  /* 0x00000018d4069211 */ /* 0x008fc400078a10ff */
[----:B------:R-:W-:Y:S02]  /*b520*/  @!P0 LEA.HI.X R5, R213, R20, R161, 0x2, P6 ;  /* 0x00000014d5058211 */ /* 0x000fe400030f14a1 */
[C---:B0-----:R-:W-:Y:S02]  /*b530*/  @!P2 LEA R8, P6, R211.reuse, R24, 0x2 ;  /* 0x00000018d308a211 */ /* 0x041fe400078c10ff */
[-C--:B------:R-:W-:Y:S01]  /*b540*/  @!P1 LEA.HI.X R7, R212, R20.reuse, R160, 0x2, P5 ;  /* 0x00000014d4079211 */ /* 0x080fe200028f14a0 */
[----:B------:R0:W-:Y:S01]  /*b550*/  @!P0 ST.E.64 desc[UR40][R4.64], R54 ;  /* 0x0000003604008985 */ /* 0x0001e2000c101b28 */
[----:B------:R-:W-:Y:S02]  /*b560*/  ISETP.GE.AND P5, PT, R208, UR4, PT ;  /* 0x00000004d0007c0c */ /* 0x000fe4000bfa6270 */
[----:B------:R-:W-:Y:S01]  /*b570*/  @!P2 LEA.HI.X R9, R211, R20, R159, 0x2, P6 ;  /* 0x00000014d309a211 */ /* 0x000fe200030f149f */
[----:B------:R3:W-:Y:S01]  /*b580*/  @!P1 ST.E.64 desc[UR40][R6.64], R58 ;  /* 0x0000003a06009985 */ /* 0x0007e2000c101b28 */
[----:B------:R-:W-:-:S02]  /*b590*/  ISETP.GE.AND P0, PT, R207, UR4, PT ;  /* 0x00000004cf007c0c */ /* 0x000fc4000bf06270 */
[-C--:B--2---:R-:W-:Y:S01]  /*b5a0*/  @!P3 LEA R10, P6, R210, R24.reuse, 0x2 ;  /* 0x00000018d20ab211 */ /* 0x084fe200078c10ff */
[----:B------:R2:W-:Y:S01]  /*b5b0*/  @!P2 ST.E.64 desc[UR40][R8.64], R62 ;  /* 0x0000003e0800a985 */ /* 0x0005e2000c101b28 */
[C---:B----4-:R-:W-:Y:S02]  /*b5c0*/  @!P4 LEA R12, P2, R209.reuse, R24, 0x2 ;  /* 0x00000018d10cc211 */ /* 0x050fe400078410ff */
[----:B------:R-:W-:Y:S02]  /*b5d0*/  ISETP.GE.AND P1, PT, R206, UR4, PT ;  /* 0x00000004ce007c0c */ /* 0x000fe4000bf26270 */
[-C--:B------:R-:W-:Y:S02]  /*b5e0*/  @!P3 LEA.HI.X R11, R210, R20.reuse, R158, 0x2, P6 ;  /* 0x00000014d20bb211 */ /* 0x080fe400030f149e */
[----:B------:R-:W-:Y:S02]  /*b5f0*/  @!P4 LEA.HI.X R13, R209, R20, R157, 0x2, P2 ;  /* 0x00000014d10dc211 */ /* 0x000fe400010f149d */
[----:B------:R-:W-:Y:S01]  /*b600*/  ISETP.GE.AND P2, PT, R205, UR4, PT ;  /* 0x00000004cd007c0c */ /* 0x000fe2000bf46270 */
[----:B------:R-:W-:Y:S01]  /*b610*/  @!P3 ST.E.64 desc[UR40][R10.64], R66 ;  /* 0x000000420a00b985 */ /* 0x000fe2000c101b28 */
[----:B-1----:R-:W-:-:S03]  /*b620*/  @!P5 LEA R14, P6, R208, R24, 0x2 ;  /* 0x00000018d00ed211 */ /* 0x002fc600078c10ff */
[----:B------:R1:W-:Y:S01]  /*b630*/  @!P4 ST.E.64 desc[UR40][R12.64], R70 ;  /* 0x000000460c00c985 */ /* 0x0003e2000c101b28 */
[----:B------:R-:W-:Y:S02]  /*b640*/  @!P5 LEA.HI.X R15, R208, R20, R156, 0x2, P6 ;  /* 0x00000014d00fd211 */ /* 0x000fe400030f149c */
[CC--:B0-----:R-:W-:Y:S02]  /*b650*/  @!P0 LEA R4, P4, R207.reuse, R24.reuse, 0x2 ;  /* 0x00000018cf048211 */ /* 0x0c1fe400078810ff */
[----:B---3--:R-:W-:Y:S01]  /*b660*/  @!P1 LEA R6, P3, R206, R24, 0x2 ;  /* 0x00000018ce069211 */ /* 0x008fe200078610ff */
[----:B------:R0:W-:Y:S01]  /*b670*/  @!P5 ST.E.64 desc[UR40][R14.64], R74 ;  /* 0x0000004a0e00d985 */ /* 0x0001e2000c101b28 */
[----:B------:R-:W-:Y:S02]  /*b680*/  @!P0 LEA.HI.X R5, R207, R20, R155, 0x2, P4 ;  /* 0x00000014cf058211 */ /* 0x000fe400020f149b */
[----:B------:R-:W-:Y:S02]  /*b690*/  ISETP.GE.AND P4, PT, R203, UR4, PT ;  /* 0x00000004cb007c0c */ /* 0x000fe4000bf86270 */
[----:B------:R-:W-:Y:S01]  /*b6a0*/  ISETP.GE.AND P5, PT, R204, UR4, PT ;  /* 0x00000004cc007c0c */ /* 0x000fe2000bfa6270 */
[----:B------:R3:W-:Y:S01]  /*b6b0*/  @!P0 ST.E.64 desc[UR40][R4.64], R78 ;  /* 0x0000004e04008985 */ /* 0x0007e2000c101b28 */
[----:B--2---:R-:W-:-:S02]  /*b6c0*/  @!P2 LEA R8, P6, R205, R24, 0x2 ;  /* 0x00000018cd08a211 */ /* 0x004fc400078c10ff */
[-C--:B------:R-:W-:Y:S02]  /*b6d0*/  @!P1 LEA.HI.X R7, R206, R20.reuse, R154, 0x2, P3 ;  /* 0x00000014ce079211 */ /* 0x080fe400018f149a */
[----:B------:R-:W-:Y:S02]  /*b6e0*/  ISETP.GE.AND P3, PT, R202, UR4, PT ;  /* 0x00000004ca007c0c */ /* 0x000fe4000bf66270 */
[----:B------:R-:W-:Y:S01]  /*b6f0*/  @!P2 LEA.HI.X R9, R205, R20, R153, 0x2, P6 ;  /* 0x00000014cd09a211 */ /* 0x000fe200030f1499 */
[----:B------:R2:W-:Y:S01]  /*b700*/  @!P1 ST.E.64 desc[UR40][R6.64], R82 ;  /* 0x0000005206009985 */ /* 0x0005e2000c101b28 */
[----:B------:R-:W-:Y:S02]  /*b710*/  ISETP.GE.AND P1, PT, R200, UR4, PT ;  /* 0x00000004c8007c0c */ /* 0x000fe4000bf26270 */
[----:B-1----:R-:W-:Y:S01]  /*b720*/  @!P4 LEA R12, P0, R203, R24, 0x2 ;  /* 0x00000018cb0cc211 */ /* 0x002fe200078010ff */
[----:B------:R1:W-:Y:S01]  /*b730*/  @!P2 ST.E.64 desc[UR40][R8.64], R86 ;  /* 0x000000560800a985 */ /* 0x0003e2000c101b28 */
[----:B------:R-:W-:-:S02]  /*b740*/  ISETP.GE.AND P2, PT, R201, UR4, PT ;  /* 0x00000004c9007c0c */ /* 0x000fc4000bf46270 */
[C---:B------:R-:W-:Y:S02]  /*b750*/  @!P5 LEA R10, P6, R204.reuse, R24, 0x2 ;  /* 0x00000018cc0ad211 */ /* 0x040fe400078c10ff */
[-C--:B------:R-:W-:Y:S02]  /*b760*/  @!P4 LEA.HI.X R13, R203, R20.reuse, R21, 0x2, P0 ;  /* 0x00000014cb0dc211 */ /* 0x080fe400000f1415 */
[----:B------:R-:W-:Y:S02]  /*b770*/  @!P5 LEA.HI.X R11, R204, R20, R152, 0x2, P6 ;  /* 0x00000014cc0bd211 */ /* 0x000fe400030f1498 */
[----:B------:R-:W-:Y:S02]  /*b780*/  ISETP.GE.AND P0, PT, R199, UR4, PT ;  /* 0x00000004c7007c0c */ /* 0x000fe4000bf06270 */
[----:B0-----:R-:W-:Y:S01]  /*b790*/  @!P3 LEA R14, P6, R202, R24, 0x2 ;  /* 0x00000018ca0eb211 */ /* 0x001fe200078c10ff */
[----:B------:R0:W-:Y:S01]  /*b7a0*/  @!P5 ST.E.64 desc[UR40][R10.64], R90 ;  /* 0x0000005a0a00d985 */ /* 0x0001e2000c101b28 */
[----:B------:R-:W-:-:S02]  /*b7b0*/  ISETP.GE.AND P5, PT, R198, UR4, PT ;  /* 0x00000004c6007c0c */ /* 0x000fc4000bfa6270 */
[----:B------:R-:W-:Y:S01]  /*b7c0*/  @!P3 LEA.HI.X R15, R202, R20, R237, 0x2, P6 ;  /* 0x00000014ca0fb211 */ /* 0x000fe200030f14ed */
[----:B------:R4:W-:Y:S01]  /*b7d0*/  @!P4 ST.E.64 desc[UR40][R12.64], R94 ;  /* 0x0000005e0c00c985 */ /* 0x0009e2000c101b28 */
[-C--:B---3--:R-:W-:Y:S02]  /*b7e0*/  @!P2 LEA R4, P6, R201, R24.reuse, 0x2 ;  /* 0x00000018c904a211 */ /* 0x088fe400078c10ff */
[----:B------:R-:W-:Y:S01]  /*b7f0*/  ISETP.GE.AND P4, PT, R197, UR4, PT ;  /* 0x00000004c5007c0c */ /* 0x000fe2000bf86270 */
[----:B------:R3:W-:Y:S01]  /*b800*/  @!P3 ST.E.64 desc[UR40][R14.64], R98 ;  /* 0x000000620e00b985 */ /* 0x0007e2000c101b28 */
[----:B--2---:R-:W-:Y:S02]  /*b810*/  @!P1 LEA R6, P3, R200, R24, 0x2 ;  /* 0x00000018c8069211 */ /* 0x004fe400078610ff */
[----:B------:R-:W-:Y:S02]  /*b820*/  @!P2 LEA.HI.X R5, R201, R20, R236, 0x2, P6 ;  /* 0x00000014c905a211 */ /* 0x000fe400030f14ec */
[----:B-1----:R-:W-:-:S02]  /*b830*/  @!P0 LEA R8, P6, R199, R24, 0x2 ;  /* 0x00000018c7088211 */ /* 0x002fc400078c10ff */
[-C--:B------:R-:W-:Y:S01]  /*b840*/  @!P1 LEA.HI.X R7, R200, R20.reuse, R235, 0x2, P3 ;  /* 0x00000014c8079211 */ /* 0x080fe200018f14eb */
[----:B------:R1:W-:Y:S01]  /*b850*/  @!P2 ST.E.64 desc[UR40][R4.64], R102 ;  /* 0x000000660400a985 */ /* 0x0003e2000c101b28 */
[----:B------:R-:W-:Y:S02]  /*b860*/  ISETP.GE.AND P3, PT, R196, UR4, PT ;  /* 0x00000004c4007c0c */ /* 0x000fe4000bf66270 */
[----:B------:R-:W-:Y:S01]  /*b870*/  @!P0 LEA.HI.X R9, R199, R20, R234, 0x2, P6 ;  /* 0x00000014c7098211 */ /* 0x000fe200030f14ea */
[----:B------:R2:W-:Y:S01]  /*b880*/  @!P1 ST.E.64 desc[UR40][R6.64], R106 ;  /* 0x0000006a06009985 */ /* 0x0005e2000c101b28 */
[-C--:B0-----:R-:W-:Y:S02]  /*b890*/  @!P5 LEA R10, P1, R198, R24.reuse, 0x2 ;  /* 0x00000018c60ad211 */ /* 0x081fe400078210ff */
[----:B----4-:R-:W-:Y:S01]  /*b8a0*/  @!P4 LEA R12, P2, R197, R24, 0x2 ;  /* 0x00000018c50cc211 */ /* 0x010fe200078410ff */
[----:B------:R0:W-:Y:S01]  /*b8b0*/  @!P0 ST.E.64 desc[UR40][R8.64], R110 ;  /* 0x0000006e08008985 */ /* 0x0001e2000c101b28 */
[----:B------:R-:W-:-:S02]  /*b8c0*/  ISETP.GE.AND P0, PT, R195, UR4, PT ;  /* 0x00000004c3007c0c */ /* 0x000fc4000bf06270 */
[----:B------:R-:W-:Y:S02]  /*b8d0*/  @!P5 LEA.HI.X R11, R198, R20, R233, 0x2, P1 ;  /* 0x00000014c60bd211 */ /* 0x000fe400008f14e9 */
[----:B------:R-:W-:Y:S02]  /*b8e0*/  ISETP.GE.AND P1, PT, R194, UR4, PT ;  /* 0x00000004c2007c0c */ /* 0x000fe4000bf26270 */
[C---:B---3--:R-:W-:Y:S01]  /*b8f0*/  @!P3 LEA R14, P6, R196.reuse, R24, 0x2 ;  /* 0x00000018c40eb211 */ /* 0x048fe200078c10ff */
[----:B------:R3:W-:Y:S01]  /*b900*/  @!P5 ST.E.64 desc[UR40][R10.64], R114 ;  /* 0x000000720a00d985 */ /* 0x0007e2000c101b28 */
[-C--:B------:R-:W-:Y:S02]  /*b910*/  @!P4 LEA.HI.X R13, R197, R20.reuse, R232, 0x2, P2 ;  /* 0x00000014c50dc211 */ /* 0x080fe400010f14e8 */
[----:B------:R-:W-:Y:S02]  /*b920*/  @!P3 LEA.HI.X R15, R196, R20, R231, 0x2, P6 ;  /* 0x00000014c40fb211 */ /* 0x000fe400030f14e7 */
[----:B------:R-:W-:Y:S01]  /*b930*/  ISETP.GE.AND P2, PT, R191, UR4, PT ;  /* 0x00000004bf007c0c */ /* 0x000fe2000bf46270 */
[----:B------:R4:W-:Y:S01]  /*b940*/  @!P4 ST.E.64 desc[UR40][R12.64], R118 ;  /* 0x000000760c00c985 */ /* 0x0009e2000c101b28 */
[----:B------:R-:W-:-:S02]  /*b950*/  ISETP.GE.AND P4, PT, R193, UR4, PT ;  /* 0x00000004c1007c0c */ /* 0x000fc4000bf86270 */
[C---:B-1----:R-:W-:Y:S01]  /*b960*/  @!P0 LEA R4, P5, R195.reuse, R24, 0x2 ;  /* 0x00000018c3048211 */ /* 0x042fe200078a10ff */
[----:B------:R1:W-:Y:S01]  /*b970*/  @!P3 ST.E.64 desc[UR40][R14.64], R122 ;  /* 0x0000007a0e00b985 */ /* 0x0003e2000c101b28 */
[----:B------:R-:W-:Y:S02]  /*b980*/  ISETP.GE.AND P3, PT, R192, UR4, PT ;  /* 0x00000004c0007c0c */ /* 0x000fe4000bf66270 */
[----:B------:R-:W-:Y:S02]  /*b990*/  @!P0 LEA.HI.X R5, R195, R20, R230, 0x2, P5 ;  /* 0x00000014c3058211 */ /* 0x000fe400028f14e6 */
[----:B------:R-:W-:Y:S02]  /*b9a0*/  ISETP.GE.AND P5, PT, R190, UR4, PT ;  /* 0x00000004be007c0c */ /* 0x000fe4000bfa6270 */
[-C--:B--2---:R-:W-:Y:S01]  /*b9b0*/  @!P1 LEA R6, P6, R194, R24.reuse, 0x2 ;  /* 0x00000018c2069211 */ /* 0x084fe200078c10ff */
[----:B------:R2:W-:Y:S02]  /*b9c0*/  @!P0 ST.E.64 desc[UR40][R4.64], R126 ;  /* 0x0000007e04008985 */ /* 0x0005e4000c101b28 */
[----:B0-----:R-:W-:-:S02]  /*b9d0*/  @!P4 LEA R8, P0, R193, R24, 0x2 ;  /* 0x00000018c108c211 */ /* 0x001fc400078010ff */
[----:B------:R-:W-:Y:S02]  /*b9e0*/  @!P1 LEA.HI.X R7, R194, R20, R229, 0x2, P6 ;  /* 0x00000014c2079211 */ /* 0x000fe400030f14e5 */
[----:B---3--:R-:W-:Y:S02]  /*b9f0*/  @!P3 LEA R10, P6, R192, R24, 0x2 ;  /* 0x00000018c00ab211 */ /* 0x008fe400078c10ff */
[----:B------:R-:W-:Y:S01]  /*ba00*/  @!P4 LEA.HI.X R9, R193, R20, R228, 0x2, P0 ;  /* 0x00000014c109c211 */ /* 0x000fe200000f14e4 */
[----:B------:R2:W-:Y:S01]  /*ba10*/  @!P1 ST.E.64 desc[UR40][R6.64], R130 ;  /* 0x0000008206009985 */ /* 0x0005e2000c101b28 */
[-C--:B----4-:R-:W-:Y:S02]  /*ba20*/  @!P2 LEA R12, P1, R191, R24.reuse, 0x2 ;  /* 0x00000018bf0ca211 */ /* 0x090fe400078210ff */
[----:B-1----:R-:W-:Y:S01]  /*ba30*/  @!P5 LEA R14, P0, R190, R24, 0x2 ;  /* 0x00000018be0ed211 */ /* 0x002fe200078010ff */
[----:B------:R2:W-:Y:S01]  /*ba40*/  @!P4 ST.E.64 desc[UR40][R8.64], R134 ;  /* 0x000000860800c985 */ /* 0x0005e2000c101b28 */
[----:B------:R-:W-:-:S02]  /*ba50*/  @!P3 LEA.HI.X R11, R192, R20, R227, 0x2, P6 ;  /* 0x00000014c00bb211 */ /* 0x000fc400030f14e3 */
[-C--:B------:R-:W-:Y:S02]  /*ba60*/  @!P2 LEA.HI.X R13, R191, R20.reuse, R226, 0x2, P1 ;  /* 0x00000014bf0da211 */ /* 0x080fe400008f14e2 */
[----:B------:R-:W-:Y:S01]  /*ba70*/  @!P5 LEA.HI.X R15, R190, R20, R225, 0x2, P0 ;  /* 0x00000014be0fd211 */ /* 0x000fe200000f14e1 */
[----:B------:R2:W-:Y:S01]  /*ba80*/  @!P3 ST.E.64 desc[UR40][R10.64], R138 ;  /* 0x0000008a0a00b985 */ /* 0x0005e2000c101b28 */
[----:B------:R-:W-:-:S03]  /*ba90*/  ISETP.GE.AND P0, PT, R189, UR4, PT ;  /* 0x00000004bd007c0c */ /* 0x000fc6000bf06270 */
[----:B------:R2:W-:Y:S04]  /*baa0*/  @!P2 ST.E.64 desc[UR40][R12.64], R142 ;  /* 0x0000008e0c00a985 */ /* 0x0005e8000c101b28 */
[----:B------:R2:W-:Y:S06]  /*bab0*/  @!P5 ST.E.64 desc[UR40][R14.64], R146 ;  /* 0x000000920e00d985 */ /* 0x0005ec000c101b28 */
[----:B------:R-:W-:Y:S05]  /*bac0*/  @P0 BRA `(.L_x_424) ;  /* 0x00000010000c0947 */ /* 0x000fea0003800000 */
[----:B--2---:R-:W-:-:S04]  /*bad0*/  LEA R4, P0, R189, R24, 0x2 ;  /* 0x00000018bd047211 */ /* 0x004fc800078010ff */
[----:B------:R-:W-:-:S05]  /*bae0*/  LEA.HI.X R5, R189, R20, R224, 0x2, P0 ;  /* 0x00000014bd057211 */ /* 0x000fca00000f14e0 */
[----:B------:R0:W-:Y:S01]  /*baf0*/  ST.E.64 desc[UR40][R4.64], R150 ;  /* 0x0000009604007985 */ /* 0x0001e2000c101b28 */
[----:B------:R-:W-:Y:S05]  /*bb00*/  BRA `(.L_x_424) ;  /* 0x0000000c00fc7947 */ /* 0x000fea0003800000 */
.L_x_418:
[----:B------:R-:W-:Y:S02]  /*bb10*/  ULDC.64 UR8, c[0x0][0xc00] ;  /* 0x0003000000087ab9 */ /* 0x000fe40000000a00 */
[----:B------:R-:W-:-:S04]  /*bb20*/  UISETP.NE.U32.AND UP0, UPT, UR8, URZ, UPT ;  /* 0x0000003f0800728c */ /* 0x000fc8000bf05070 */
[----:B------:R-:W-:-:S03]  /*bb30*/  UISETP.NE.AND.EX UP0, UPT, UR9, URZ, UPT, UP0 ;  /* 0x0000003f0900728c */ /* 0x000fc6000bf05300 */
[----:B------:R-:W-:Y:S02]  /*bb40*/  ULDC.64 UR8, c[0x0][0xc00] ;  /* 0x0003000000087ab9 */ /* 0x000fe40000000a00 */
[----:B------:R-:W-:Y:S01]  /*bb50*/  UIMAD.WIDE UR8, UR39, 0x4, UR8 ;  /* 0x00000004270878a5 */ /* 0x000fe2000f8e0208 */
[----:B------:R-:W-:-:S05]  /*bb60*/  PLOP3.LUT P1, PT, PT, PT, UP0, 0x80, 0x0 ;  /* 0x000000000000781c */ /* 0x000fca0003f2f008 */
[----:B------:R-:W-:Y:S02]  /*bb70*/  IMAD.U32 R4, RZ, RZ, UR8 ;  /* 0x00000008ff047e24 */ /* 0x000fe4000f8e00ff */
[----:B------:R-:W-:Y:S01]  /*bb80*/  IMAD.U32 R5, RZ, RZ, UR9 ;  /* 0x00000009ff057e24 */ /* 0x000fe2000f8e00ff */
[----:B------:R-:W-:Y:S02]  /*bb90*/  ULDC.64 UR8, c[0x0][0xc08] ;  /* 0x0003020000087ab9 */ /* 0x000fe40000000a00 */
[----:B------:R-:W-:-:S03]  /*bba0*/  UISETP.NE.U32.AND UP1, UPT, UR8, URZ, UPT ;  /* 0x0000003f0800728c */ /* 0x000fc6000bf25070 */
[----:B------:R-:W2:Y:S01]  /*bbb0*/  @P1 LDG.E R8, desc[UR40][R4.64] ;  /* 0x0000002804081981 */ /* 0x000ea2000c1e1900 */
[----:B------:R-:W-:Y:S01]  /*bbc0*/  UISETP.NE.AND.EX UP1, UPT, UR9, URZ, UPT, UP1 ;  /* 0x0000003f0900728c */ /* 0x000fe2000bf25310 */
[----:B------:R-:W-:Y:S02]  /*bbd0*/  ULDC UR4, c[0x0][0xa88] ;  /* 0x0002a20000047ab9 */ /* 0x000fe40000000800 */
[----:B------:R-:W-:-:S03]  /*bbe0*/  IMAD.U32 R0, RZ, RZ, UR4 ;  /* 0x00000004ff007e24 */ /* 0x000fc6000f8e00ff */
[----:B------:R-:W-:-:S05]  /*bbf0*/  PLOP3.LUT P2, PT, PT, PT, UP1, 0x80, 0x0 ;  /* 0x000000000000781c */ /* 0x000fca0003f4f018 */
[----:B------:R-:W-:Y:S02]  /*bc00*/  @UP1 ULDC.64 UR8, c[0x0][0xc08] ;  /* 0x0003020000081ab9 */ /* 0x000fe40000000a00 */
[----:B------:R-:W-:-:S06]  /*bc10*/  @UP1 UIMAD.WIDE UR8, UR39, 0x4, UR8 ;  /* 0x00000004270818a5 */ /* 0x000fcc000f8e0208 */
[----:B------:R-:W-:Y:S02]  /*bc20*/  IMAD.U32 R6, RZ, RZ, UR8 ;  /* 0x00000008ff067e24 */ /* 0x000fe4000f8e00ff */
[----:B------:R-:W-:-:S05]  /*bc30*/  IMAD.U32 R7, RZ, RZ, UR9 ;  /* 0x00000009ff077e24 */ /* 0x000fca000f8e00ff */
[----:B------:R0:W5:Y:S01]  /*bc40*/  @P2 LDG.E R0, desc[UR40][R6.64] ;  /* 0x0000002806002981 */ /* 0x000162000c1e1900 */
[----:B------:R-:W-:Y:S01]  /*bc50*/  UMOV UR4, URZ ;  /* 0x0000003f00047c82 */ /* 0x000fe20008000000 */
[----:B------:R-:W-:Y:S01]  /*bc60*/  UISETP.NE.AND UP1, UPT, UR46, URZ, UPT ;  /* 0x0000003f2e00728c */ /* 0x000fe2000bf25270 */
[----:B------:R-:W1:Y:S10]  /*bc70*/  S2R R3, SR_TID.X ;  /* 0x0000000000037919 */ /* 0x000e740000002100 */
[----:B------:R-:W-:Y:S01]  /*bc80*/  @!UP1 ULDC UR46, c[0x0][0xad4] ;  /* 0x0002b500002e9ab9 */ /* 0x000fe20000000800 */
[----:B--2---:R-:W-:Y:S01]  /*bc90*/  @P1 R2UR UR4, R8 ;  /* 0x00000000080412ca */ /* 0x004fe200000e0000 */
[----:B-1----:R-:W-:-:S05]  /*bca0*/  VIADD R8, R3, 0xffffff80 ;  /* 0xffffff8003087836 */ /* 0x002fca0000000000 */
[----:B------:R-:W-:-:S07]  /*bcb0*/  ISETP.GT.AND P0, PT, R8, 0x3f, PT ;  /* 0x0000003f0800780c */ /* 0x000fce0003f04270 */
[----:B------:R-:W-:Y:S01]  /*bcc0*/  USHF.R.S32.HI UR19, URZ, 0x1f, UR4 ;  /* 0x0000001f3f137899 */ /* 0x000fe20008011404 */
[----:B0-----:R-:W-:Y:S11]  /*bcd0*/  @P2 BRA `(.L_x_427) ;  /* 0x0000000000102947 */ /* 0x001ff60003800000 */
[----:B------:R-:W-:Y:S05]  /*bce0*/  @!P1 BRA `(.L_x_427) ;  /* 0x00000000000c9947 */ /* 0x000fea0003800000 */
[----:B------:R-:W2:Y:S04]  /*bcf0*/  LDG.E R3, desc[UR40][R4.64] ;  /* 0x0000002804037981 */ /* 0x000ea8000c1e1900 */
[----:B-----5:R-:W2:Y:S02]  /*bd00*/  LDG.E R0, desc[UR40][R4.64+0x4] ;  /* 0x0000042804007981 */ /* 0x020ea4000c1e1900 */
[----:B--2---:R-:W-:-:S07]  /*bd10*/  IMAD.IADD R0, R0, 0x1, -R3 ;  /* 0x0000000100007824 */ /* 0x004fce00078e0a03 */
.L_x_427:
[----:B------:R-:W-:Y:S01]  /*bd20*/  USEL UR39, UR39, URZ, !UP0 ;  /* 0x0000003f27277287 */ /* 0x000fe2000c000000 */
[----:B------:R-:W-:Y:S01]  /*bd30*/  BSSY B1, `(.L_x_428) ;  /* 0x0000039000017945 */ /* 0x000fe20003800000 */
[----:B------:R-:W-:-:S03]  /*bd40*/  USEL UR42, UR42, URZ, !UP0 ;  /* 0x0000003f2a2a7287 */ /* 0x000fc6000c000000 */
[----:B------:R-:W-:Y:S09]  /*bd50*/  @P0 BRA `(.L_x_429) ;  /* 0x0000000000d80947 */ /* 0x000ff20003800000 */
[----:B------:R-:W0:Y:S01]  /*bd60*/  S2R R3, SR_TID.X ;  /* 0x0000000000037919 */ /* 0x000e220000002100 */
[----:B------:R-:W1:Y:S01]  /*bd70*/  LDC R9, c[0x0][0xbe8] ;  /* 0x0002fa00ff097b82 */ /* 0x000e620000000800 */
[----:B------:R-:W-:-:S04]  /*bd80*/  IMAD.U32 R4, RZ, RZ, UR43 ;  /* 0x0000002bff047e24 */ /* 0x000fc8000f8e00ff */
[----:B0-----:R-:W-:Y:S02]  /*bd90*/  IMAD R3, R4, 0x40, R3 ;  /* 0x0000004004037824 */ /* 0x001fe400078e0203 */
[----:B-1---5:R-:W-:Y:S02]  /*bda0*/  IMAD R4, R0, R9, RZ ;  /* 0x0000000900047224 */ /* 0x022fe400078e02ff */
[----:B------:R-:W-:-:S05]  /*bdb0*/  VIADD R6, R3, 0xffffff80 ;  /* 0xffffff8003067836 */ /* 0x000fca0000000000 */
[----:B------:R-:W-:-:S13]  /*bdc0*/  ISETP.GE.AND P0, PT, R6, R4, PT ;  /* 0x000000040600720c */ /* 0x000fda0003f06270 */
[----:B------:R-:W-:Y:S05]  /*bdd0*/  @P0 BRA `(.L_x_429) ;  /* 0x0000000000b80947 */ /* 0x000fea0003800000 */
[----:B------:R-:W-:Y:S01]  /*bde0*/  ISETP.NE.AND P0, PT, R9, 0x1, PT ;  /* 0x000000010900780c */ /* 0x000fe20003f05270 */
[----:B------:R-:W-:Y:S01]  /*bdf0*/  UISETP.GT.AND UP0, UPT, UR46, 0x1, UPT ;  /* 0x000000012e00788c */ /* 0x000fe2000bf04270 */
[----:B------:R-:W-:-:S03]  /*be00*/  UMOV UR17, 0x9b8 ;  /* 0x000009b800117882 */ /* 0x000fc60000000000 */
[----:B------:R-:W-:Y:S02]  /*be10*/  USEL UR17, UR17, 0x978, UP0 ;  /* 0x0000097811117887 */ /* 0x000fe40008000000 */
[----:B------:R-:W-:-:S06]  /*be20*/  USEL UR16, UR45, URZ, UP0 ;  /* 0x0000003f2d107287 */ /* 0x000fcc0008000000 */
[----:B------:R-:W0:Y:S04]  /*be30*/  @P0 LDC R3, c[0x0][0xbec] ;  /* 0x0002fb00ff030b82 */ /* 0x000e280000000800 */
[----:B------:R-:W-:Y:S01]  /*be40*/  ULDC.64 UR8, c[0x0][UR17+0x218] ;  /* 0x0000860011087abb */ /* 0x000fe20008000a00 */
[----:B------:R-:W-:Y:S01]  /*be50*/  ULDC.64 UR12, c[0x0][UR17+0x220] ;  /* 0x00008800110c7abb */ /* 0x000fe20008000a00 */
[----:B------:R-:W-:Y:S01]  /*be60*/  ULDC.64 UR14, c[0x0][UR17+0x228] ;  /* 0x00008a00110e7abb */ /* 0x000fe20008000a00 */
[----:B------:R-:W-:Y:S01]  /*be70*/  UIMAD.WIDE.U32 UR10, UR8, UR44, URZ ;  /* 0x0000002c080a72a5 */ /* 0x000fe2000f8e003f */
[----:B------:R-:W1:Y:S01]  /*be80*/  @P0 LDC R5, c[0x0][0xbf0] ;  /* 0x0002fc00ff050b82 */ /* 0x000e620000000800 */
[----:B------:R-:W-:Y:S02]  /*be90*/  UIMAD UR18, UR9, UR44, URZ ;  /* 0x0000002c091272a4 */ /* 0x000fe4000f8e023f */
[----:B------:R-:W-:-:S02]  /*bea0*/  UIMAD UR13, UR13, UR39, URZ ;  /* 0x000000270d0d72a4 */ /* 0x000fc4000f8e023f */
[----:B------:R-:W-:Y:S02]  /*beb0*/  UIMAD.WIDE.U32 UR20, UR14, UR16, URZ ;  /* 0x000000100e1472a5 */ /* 0x000fe4000f8e003f */
[----:B------:R-:W-:Y:S02]  /*bec0*/  UIMAD.WIDE.U32 UR8, UR12, UR39, URZ ;  /* 0x000000270c0872a5 */ /* 0x000fe4000f8e003f */
[----:B------:R-:W-:Y:S02]  /*bed0*/  UIMAD UR14, UR15, UR16, URZ ;  /* 0x000000100f0e72a4 */ /* 0x000fe4000f8e023f */
[----:B------:R-:W-:Y:S02]  /*bee0*/  UIMAD UR13, UR12, UR42, UR13 ;  /* 0x0000002a0c0d72a4 */ /* 0x000fe4000f8e020d */
[----:B------:R-:W-:Y:S02]  /*bef0*/  UIADD3 UR10, UP1, UP2, UR8, UR10, UR4 ;  /* 0x0000000a080a7290 */ /* 0x000fe4000fa3e004 */
[----:B------:R-:W-:Y:S01]  /*bf00*/  UIADD3 UR14, UR21, UR14, URZ ;  /* 0x0000000e150e7290 */ /* 0x000fe2000fffe03f */
[----:B0-----:R-:W-:Y:S01]  /*bf10*/  @P0 IMAD.HI.U32 R4, R6, R3, RZ ;  /* 0x0000000306040227 */ /* 0x001fe200078e00ff */
[----:B------:R-:W-:-:S02]  /*bf20*/  UIADD3 UR18, UR11, UR18, URZ ;  /* 0x000000120b127290 */ /* 0x000fc4000fffe03f */
[----:B------:R-:W-:Y:S01]  /*bf30*/  UIADD3 UR13, UR9, UR13, URZ ;  /* 0x0000000d090d7290 */ /* 0x000fe2000fffe03f */
[----:B------:R-:W-:Y:S02]  /*bf40*/  IMAD.MOV.U32 R3, RZ, RZ, R6 ;  /* 0x000000ffff037224 */ /* 0x000fe400078e0006 */
[----:B------:R-:W-:Y:S01]  /*bf50*/  IMAD.U32 R10, RZ, RZ, UR14 ;  /* 0x0000000eff0a7e24 */ /* 0x000fe2000f8e00ff */
[----:B------:R-:W-:Y:S01]  /*bf60*/  ULDC.64 UR8, c[0x0][UR17+0x210] ;  /* 0x0000840011087abb */ /* 0x000fe20008000a00 */
[----:B-1----:R-:W-:Y:S01]  /*bf70*/  @P0 SHF.R.U32.HI R3, RZ, R5, R4 ;  /* 0x00000005ff030219 */ /* 0x002fe20000011604 */
[----:B------:R-:W-:Y:S02]  /*bf80*/  IMAD.U32 R4, RZ, RZ, UR20 ;  /* 0x00000014ff047e24 */ /* 0x000fe4000f8e00ff */
[----:B------:R-:W-:Y:S01]  /*bf90*/  IMAD.U32 R5, RZ, RZ, UR21 ;  /* 0x00000015ff057e24 */ /* 0x000fe2000f8e00ff */
[--C-:B------:R-:W-:Y:S01]  /*bfa0*/  SHF.R.S32.HI R5, RZ, 0x1f, R3.reuse ;  /* 0x0000001fff057819 */ /* 0x100fe20000011403 */
[----:B------:R-:W-:Y:S01]  /*bfb0*/  IMAD.MOV R7, RZ, RZ, -R3 ;  /* 0x000000ffff077224 */ /* 0x000fe200078e0a03 */
[----:B------:R-:W-:Y:S01]  /*bfc0*/  IADD3 R4, P0, P1, R3, UR10, R4 ;  /* 0x0000000a03047c10 */ /* 0x000fe2000f91e004 */
[----:B------:R-:W-:-:S02]  /*bfd0*/  UIADD3.X UR10, UR13, UR18, UR19, UP1, UP2 ;  /* 0x000000120d0a7290 */ /* 0x000fc40008fe4413 */
[----:B------:R-:W-:-:S04]  /*bfe0*/  IMAD R7, R9, R7, R6 ;  /* 0x0000000709077224 */ /* 0x000fc800078e0206 */
[----:B------:R-:W-:Y:S01]  /*bff0*/  IADD3.X R5, R5, UR10, R10, P0, P1 ;  /* 0x0000000a05057c10 */ /* 0x000fe200087e240a */
[C---:B------:R-:W-:Y:S01]  /*c000*/  IMAD R6, R7.reuse, UR9, RZ ;  /* 0x0000000907067c24 */ /* 0x040fe2000f8e02ff */
[----:B------:R-:W-:Y:S01]  /*c010*/  SHF.R.S32.HI R3, RZ, 0x1f, R7 ;  /* 0x0000001fff037819 */ /* 0x000fe20000011407 */
[----:B------:R-:W-:Y:S01]  /*c020*/  ULDC.64 UR10, c[0x0][0xba8] ;  /* 0x0002ea00000a7ab9 */ /* 0x000fe20000000a00 */
[----:B------:R-:W-:Y:S01]  /*c030*/  @!UP0 ULDC UR10, c[0x0][0xb50] ;  /* 0x0002d400000a8ab9 */ /* 0x000fe20000000800 */
[----:B------:R-:W-:Y:S01]  /*c040*/  IMAD.WIDE.U32 R4, R7, UR8, R4 ;  /* 0x0000000807047c25 */ /* 0x000fe2000f8e0004 */
[----:B------:R-:W-:-:S03]  /*c050*/  @!UP0 ULDC UR11, c[0x0][0xb54] ;  /* 0x0002d500000b8ab9 */ /* 0x000fc60000000800 */
[----:B------:R-:W-:Y:S01]  /*c060*/  IMAD R3, R3, UR8, R6 ;  /* 0x0000000803037c24 */ /* 0x000fe2000f8e0206 */
[----:B------:R-:W-:-:S03]  /*c070*/  LEA R6, P0, R4, UR10, 0x2 ;  /* 0x0000000a04067c11 */ /* 0x000fc6000f8010ff */
[----:B------:R-:W-:-:S05]  /*c080*/  IMAD.IADD R3, R5, 0x1, R3 ;  /* 0x0000000105037824 */ /* 0x000fca00078e0203 */
[----:B------:R-:W-:Y:S01]  /*c090*/  LEA.HI.X R7, R4, UR11, R3, 0x2, P0 ;  /* 0x0000000b04077c11 */ /* 0x000fe200080f1403 */
[----:B------:R-:W-:-:S05]  /*c0a0*/  IMAD.MOV.U32 R3, RZ, RZ, -0x800000 ;  /* 0xff800000ff037424 */ /* 0x000fca00078e00ff */
[----:B------:R0:W-:Y:S02]  /*c0b0*/  STG.E desc[UR40][R6.64], R3 ;  /* 0x0000000306007986 */ /* 0x0001e4000c101928 */
.L_x_429:
[----:B------:R-:W-:Y:S05]  /*c0c0*/  BSYNC B1 ;  /* 0x0000000000017941 */ /* 0x000fea0003800000 */
.L_x_428:
[----:B------:R-:W-:-:S06]  /*c0d0*/  UISETP.GT.AND UP0, UPT, UR46, 0x1, UPT ;  /* 0x000000012e00788c */ /* 0x000fcc000bf04270 */
[----:B------:R-:W-:-:S13]  /*c0e0*/  PLOP3.LUT P0, PT, PT, PT, UP0, 0x80, 0x0 ;  /* 0x000000000000781c */ /* 0x000fda0003f0f008 */
[----:B------:R-:W-:Y:S05]  /*c0f0*/  @P0 BRA `(.L_x_424) ;  /* 0x0000000800800947 */ /* 0x000fea0003800000 */
[----:B------:R-:W1:Y:S01]  /*c100*/  LDC R11, c[0x0][0xbe8] ;  /* 0x0002fa00ff0b7b82 */ /* 0x000e620000000800 */
[----:B0-----:R-:W-:Y:S01]  /*c110*/  SHF.R.S32.HI R3, RZ, 0x1f, R8 ;  /* 0x0000001fff037819 */ /* 0x001fe20000011408 */
[----:B------:R-:W-:Y:S01]  /*c120*/  ULDC.64 UR12, c[0x0][0xaa0] ;  /* 0x0002a800000c7ab9 */ /* 0x000fe20000000a00 */
[----:B------:R-:W-:Y:S01]  /*c130*/  BSSY B1, `(.L_x_430) ;  /* 0x0000078000017945 */ /* 0x000fe20003800000 */
[----:B------:R-:W-:Y:S01]  /*c140*/  UIMAD UR10, UR19, UR12, URZ ;  /* 0x0000000c130a72a4 */ /* 0x000fe2000f8e023f */
[----:B------:R-:W-:Y:S01]  /*c150*/  LEA.HI R3, R3, R8, RZ, 0x3 ;  /* 0x0000000803037211 */ /* 0x000fe200078f18ff */
[----:B------:R-:W-:Y:S01]  /*c160*/  UIMAD.WIDE.U32 UR8, UR4, UR12, URZ ;  /* 0x0000000c040872a5 */ /* 0x000fe2000f8e003f */
[----:B------:R-:W-:Y:S01]  /*c170*/  SHF.R.S32.HI R27, RZ, 0x1f, R221 ;  /* 0x0000001fff1b7819 */ /* 0x000fe200000114dd */
[----:B------:R-:W-:Y:S01]  /*c180*/  UIMAD UR10, UR4, UR13, UR10 ;  /* 0x0000000d040a72a4 */ /* 0x000fe2000f8e020a */
[----:B------:R-:W-:Y:S01]  /*c190*/  LOP3.LUT R7, R3, 0xfffffff8, RZ, 0xc0, !PT ;  /* 0xfffffff803077812 */ /* 0x000fe200078ec0ff */
[----:B------:R-:W-:Y:S01]  /*c1a0*/  ULDC UR12, c[0x0][0xac8] ;  /* 0x0002b200000c7ab9 */ /* 0x000fe20000000800 */
[----:B------:R-:W-:Y:S01]  /*c1b0*/  SHF.R.S32.HI R26, RZ, 0x3, R3 ;  /* 0x00000003ff1a7819 */ /* 0x000fe20000011403 */
[----:B------:R-:W-:Y:S01]  /*c1c0*/  UIADD3 UR9, UR9, UR10, URZ ;  /* 0x0000000a09097290 */ /* 0x000fe2000fffe03f */
[----:B------:R-:W-:Y:S01]  /*c1d0*/  ISETP.GE.AND P2, PT, R188, UR12, PT ;  /* 0x0000000cbc007c0c */ /* 0x000fe2000bf46270 */
[----:B------:R-:W-:Y:S01]  /*c1e0*/  IMAD.IADD R9, R8, 0x1, -R7 ;  /* 0x0000000108097824 */ /* 0x000fe200078e0a07 */
[----:B------:R-:W-:Y:S01]  /*c1f0*/  ULDC.64 UR10, c[0x0][0xae8] ;  /* 0x0002ba00000a7ab9 */ /* 0x000fe20000000a00 */
[----:B------:R-:W-:Y:S01]  /*c200*/  IMAD.U32 R8, RZ, RZ, UR43 ;  /* 0x0000002bff087e24 */ /* 0x000fe2000f8e00ff */
[----:B------:R-:W-:Y:S01]  /*c210*/  ISETP.GE.AND P1, PT, R187, UR12, PT ;  /* 0x0000000cbb007c0c */ /* 0x000fe2000bf26270 */
[----:B------:R-:W-:Y:S01]  /*c220*/  IMAD R3, R9, 0x20, R26 ;  /* 0x0000002009037824 */ /* 0x000fe200078e021a */
[----:B------:R-:W-:Y:S01]  /*c230*/  UIMAD.WIDE.U32 UR8, UR44, UR10, UR8 ;  /* 0x0000000a2c0872a5 */ /* 0x000fe2000f8e0008 */
[----:B------:R-:W-:-:S02]  /*c240*/  ISETP.GE.AND P3, PT, R2, UR12, PT ;  /* 0x0000000c02007c0c */ /* 0x000fc4000bf66270 */
[----:B------:R-:W-:Y:S01]  /*c250*/  IMAD R8, R8, 0x40, R3 ;  /* 0x0000004008087824 */ /* 0x000fe200078e0203 */
[----:B------:R-:W-:Y:S01]  /*c260*/  SEL R3, RZ, 0xffffffff, P2 ;  /* 0xffffffffff037807 */ /* 0x000fe20001000000 */
[----:B------:R-:W-:Y:S01]  /*c270*/  UIMAD UR9, UR44, UR11, UR9 ;  /* 0x0000000b2c0972a4 */ /* 0x000fe2000f8e0209 */
[----:B-1----:R-:W-:Y:S01]  /*c280*/  ISETP.NE.AND P0, PT, R11, 0x1, PT ;  /* 0x000000010b00780c */ /* 0x002fe20003f05270 */
[----:B-----5:R-:W-:Y:S01]  /*c290*/  IMAD R25, R0, R11, RZ ;  /* 0x0000000b00197224 */ /* 0x020fe200078e02ff */
[----:B------:R-:W-:Y:S01]  /*c2a0*/  SEL R9, RZ, 0xffffffff, P1 ;  /* 0xffffffffff097807 */ /* 0x000fe20000800000 */
[----:B------:R-:W-:Y:S01]  /*c2b0*/  IMAD.SHL.U32 R13, R3, 0x2, RZ ;  /* 0x00000002030d7824 */ /* 0x000fe200078e00ff */
[----:B------:R-:W-:Y:S01]  /*c2c0*/  SEL R6, RZ, 0x1, P3 ;  /* 0x00000001ff067807 */ /* 0x000fe20001800000 */
[----:B------:R-:W-:Y:S01]  /*c2d0*/  ULDC.64 UR10, c[0x0][0xaf0] ;  /* 0x0002bc00000a7ab9 */ /* 0x000fe20000000a00 */
[----:B------:R-:W-:Y:S01]  /*c2e0*/  IMAD.MOV.U32 R3, RZ, RZ, R8 ;  /* 0x000000ffff037224 */ /* 0x000fe200078e0008 */
[----:B------:R-:W-:Y:S01]  /*c2f0*/  UIMAD UR42, UR42, UR10, URZ ;  /* 0x0000000a2a2a72a4 */ /* 0x000fe2000f8e023f */
[----:B------:R-:W-:Y:S01]  /*c300*/  IMAD.SHL.U32 R9, R9, 0x4, RZ ;  /* 0x0000000409097824 */ /* 0x000fe200078e00ff */
[----:B------:R-:W-:Y:S01]  /*c310*/  LOP3.LUT R6, R13, 0x2, R6, 0xe2, !PT ;  /* 0x000000020d067812 */ /* 0x000fe200078ee206 */
[----:B------:R-:W-:Y:S01]  /*c320*/  UIMAD.WIDE.U32 UR8, UR39, UR10, UR8 ;  /* 0x0000000a270872a5 */ /* 0x000fe2000f8e0008 */
[----:B------:R-:W-:Y:S01]  /*c330*/  ISETP.GE.AND P1, PT, R221, UR12, PT ;  /* 0x0000000cdd007c0c */ /* 0x000fe2000bf26270 */
[----:B------:R-:W-:Y:S01]  /*c340*/  UIMAD UR4, UR39, UR11, UR42 ;  /* 0x0000000b270472a4 */ /* 0x000fe2000f8e022a */
[----:B------:R-:W0:Y:S01]  /*c350*/  @P0 LDC R5, c[0x0][0xbec] ;  /* 0x0002fb00ff050b82 */ /* 0x000e220000000800 */
[----:B------:R-:W-:-:S02]  /*c360*/  LOP3.LUT R10, R9, 0x4, R6, 0xe2, !PT ;  /* 0x00000004090a7812 */ /* 0x000fc400078ee206 */
[----:B------:R-:W-:Y:S01]  /*c370*/  UIADD3 UR4, UR9, UR4, URZ ;  /* 0x0000000409047290 */ /* 0x000fe2000fffe03f */
[----:B------:R-:W-:Y:S02]  /*c380*/  SEL R0, RZ, 0x80, P1 ;  /* 0x00000080ff007807 */ /* 0x000fe40000800000 */
[----:B------:R-:W-:Y:S02]  /*c390*/  SHF.R.S32.HI R28, RZ, 0x1f, R187 ;  /* 0x0000001fff1c7819 */ /* 0x000fe400000114bb */
[----:B------:R-:W1:Y:S01]  /*c3a0*/  @P0 LDC R7, c[0x0][0xbf0] ;  /* 0x0002fc00ff070b82 */ /* 0x000e620000000800 */
[----:B------:R-:W-:Y:S02]  /*c3b0*/  SHF.R.S32.HI R29, RZ, 0x1f, R186 ;  /* 0x0000001fff1d7819 */ /* 0x000fe400000114ba */
[----:B------:R-:W-:Y:S02]  /*c3c0*/  SHF.R.S32.HI R31, RZ, 0x1f, R184 ;  /* 0x0000001fff1f7819 */ /* 0x000fe400000114b8 */
[----:B------:R-:W-:-:S02]  /*c3d0*/  SHF.R.S32.HI R33, RZ, 0x1f, R222 ;  /* 0x0000001fff217819 */ /* 0x000fc400000114de */
[----:B------:R-:W-:Y:S02]  /*c3e0*/  SHF.R.S32.HI R30, RZ, 0x1f, R185 ;  /* 0x0000001fff1e7819 */ /* 0x000fe400000114b9 */
[----:B------:R-:W-:Y:S01]  /*c3f0*/  SHF.R.S32.HI R32, RZ, 0x1f, R188 ;  /* 0x0000001fff207819 */ /* 0x000fe200000114bc */
[----:B0-----:R-:W-:-:S04]  /*c400*/  @P0 IMAD.HI.U32 R4, R8, R5, RZ ;  /* 0x0000000508040227 */ /* 0x001fc800078e00ff */
[----:B------:R-:W-:Y:S02]  /*c410*/  IMAD.U32 R5, RZ, RZ, UR9 ;  /* 0x00000009ff057e24 */ /* 0x000fe4000f8e00ff */
[----:B------:R-:W-:Y:S01]  /*c420*/  IMAD.U32 R5, RZ, RZ, UR4 ;  /* 0x00000004ff057e24 */ /* 0x000fe2000f8e00ff */
[----:B-1----:R-:W-:Y:S01]  /*c430*/  @P0 SHF.R.U32.HI R3, RZ, R7, R4 ;  /* 0x00000007ff030219 */ /* 0x002fe20000011604 */
[----:B------:R-:W-:Y:S01]  /*c440*/  IMAD.U32 R4, RZ, RZ, UR8 ;  /* 0x00000008ff047e24 */ /* 0x000fe2000f8e00ff */
[----:B------:R-:W-:Y:S01]  /*c450*/  ISETP.GE.AND P0, PT, R186, UR12, PT ;  /* 0x0000000cba007c0c */ /* 0x000fe2000bf06270 */
[----:B------:R-:W-:Y:S01]  /*c460*/  ULDC.64 UR8, c[0x0][0xae0] ;  /* 0x0002b80000087ab9 */ /* 0x000fe20000000a00 */
[--C-:B------:R-:W-:Y:S01]  /*c470*/  SHF.R.S32.HI R6, RZ, 0x1f, R3.reuse ;  /* 0x0000001fff067819 */ /* 0x100fe20000011403 */
[----:B------:R-:W-:Y:S01]  /*c480*/  IMAD.MOV R7, RZ, RZ, -R3 ;  /* 0x000000ffff077224 */ /* 0x000fe200078e0a03 */
[----:B------:R-:W-:Y:S01]  /*c490*/  SEL R9, RZ, 0xffffffff, P0 ;  /* 0xffffffffff097807 */ /* 0x000fe20000000000 */
[----:B------:R-:W-:Y:S01]  /*c4a0*/  IMAD.WIDE.U32 R4, R3, UR8, R4 ;  /* 0x0000000803047c25 */ /* 0x000fe2000f8e0004 */
[----:B------:R-:W-:-:S03]  /*c4b0*/  ISETP.GE.AND P0, PT, R185, UR12, PT ;  /* 0x0000000cb9007c0c */ /* 0x000fc6000bf06270 */
[----:B------:R-:W-:Y:S02]  /*c4c0*/  IMAD R6, R6, UR8, RZ ;  /* 0x0000000806067c24 */ /* 0x000fe4000f8e02ff */
[----:B------:R-:W-:Y:S02]  /*c4d0*/  IMAD.SHL.U32 R13, R9, 0x8, RZ ;  /* 0x00000008090d7824 */ /* 0x000fe400078e00ff */
[----:B------:R-:W-:Y:S01]  /*c4e0*/  IMAD R9, R3, UR9, R6 ;  /* 0x0000000903097c24 */ /* 0x000fe2000f8e0206 */
[----:B------:R-:W-:Y:S01]  /*c4f0*/  SEL R6, RZ, 0xffffffff, P0 ;  /* 0xffffffffff067807 */ /* 0x000fe20000000000 */
[----:B------:R-:W-:Y:S01]  /*c500*/  IMAD R7, R11, R7, R8 ;  /* 0x000000070b077224 */ /* 0x000fe200078e0208 */
[----:B------:R-:W-:Y:S01]  /*c510*/  ISETP.GE.AND P0, PT, R184, UR12, PT ;  /* 0x0000000cb8007c0c */ /* 0x000fe2000bf06270 */
[----:B------:R-:W-:Y:S01]  /*c520*/  IMAD.IADD R5, R5, 0x1, R9 ;  /* 0x0000000105057824 */ /* 0x000fe200078e0209 */
[----:B------:R-:W-:Y:S01]  /*c530*/  LOP3.LUT R10, R13, 0x8, R10, 0xe2, !PT ;  /* 0x000000080d0a7812 */ /* 0x000fe200078ee20a */
[----:B------:R-:W-:Y:S01]  /*c540*/  IMAD.SHL.U32 R13, R6, 0x10, RZ ;  /* 0x00000010060d7824 */ /* 0x000fe200078e00ff */
[----:B------:R-:W-:Y:S01]  /*c550*/  SEL R8, RZ, 0xffffffff, P0 ;  /* 0xffffffffff087807 */ /* 0x000fe20000000000 */
[----:B------:R-:W-:Y:S01]  /*c560*/  ULDC.64 UR8, c[0x0][0xad8] ;  /* 0x0002b60000087ab9 */ /* 0x000fe20000000a00 */
[----:B------:R-:W-:Y:S01]  /*c570*/  SHF.R.S32.HI R3, RZ, 0x1f, R7 ;  /* 0x0000001fff037819 */ /* 0x000fe20000011407 */
[----:B------:R-:W-:Y:S01]  /*c580*/  IMAD.WIDE.U32 R4, R7, UR8, R4 ;  /* 0x0000000807047c25 */ /* 0x000fe2000f8e0004 */
[----:B------:R-:W-:-:S02]  /*c590*/  LOP3.LUT R10, R13, 0x10, R10, 0xe2, !PT ;  /* 0x000000100d0a7812 */ /* 0x000fc400078ee20a */
[----:B------:R-:W-:Y:S01]  /*c5a0*/  ISETP.GE.AND P0, PT, R222, UR12, PT ;  /* 0x0000000cde007c0c */ /* 0x000fe2000bf06270 */
[----:B------:R-:W-:Y:S02]  /*c5b0*/  IMAD.SHL.U32 R9, R8, 0x20, RZ ;  /* 0x0000002008097824 */ /* 0x000fe400078e00ff */
[----:B------:R-:W-:-:S03]  /*c5c0*/  IMAD R6, R3, UR8, RZ ;  /* 0x0000000803067c24 */ /* 0x000fc6000f8e02ff */
[----:B------:R-:W-:Y:S01]  /*c5d0*/  LOP3.LUT R10, R9, 0x20, R10, 0xe2, !PT ;  /* 0x00000020090a7812 */ /* 0x000fe200078ee20a */
[----:B------:R-:W-:Y:S01]  /*c5e0*/  IMAD R3, R7, UR9, R6 ;  /* 0x0000000907037c24 */ /* 0x000fe2000f8e0206 */
[----:B------:R-:W-:Y:S01]  /*c5f0*/  ULDC.64 UR8, c[0x0][0xa80] ;  /* 0x0002a00000087ab9 */ /* 0x000fe20000000a00 */
[----:B------:R-:W-:Y:S01]  /*c600*/  IMAD.U32 R9, RZ, RZ, UR43 ;  /* 0x0000002bff097e24 */ /* 0x000fe2000f8e00ff */
[----:B------:R-:W-:Y:S01]  /*c610*/  SEL R7, RZ, 0x40, P0 ;  /* 0x00000040ff077807 */ /* 0x000fe20000000000 */
[----:B------:R-:W-:Y:S01]  /*c620*/  IMAD.IADD R3, R5, 0x1, R3 ;  /* 0x0000000105037824 */ /* 0x000fe200078e0203 */
[----:B------:R-:W-:Y:S01]  /*c630*/  LEA R20, P0, R4, UR8, 0x1 ;  /* 0x0000000804147c11 */ /* 0x000fe2000f8008ff */
[----:B------:R-:W-:Y:S01]  /*c640*/  IMAD R26, R9, 0x40, R26 ;  /* 0x00000040091a7824 */ /* 0x000fe200078e021a */
[----:B------:R-:W-:Y:S02]  /*c650*/  LOP3.LUT R21, R10, R7, RZ, 0xfc, !PT ;  /* 0x000000070a157212 */ /* 0x000fe400078efcff */
[----:B------:R-:W-:Y:S01]  /*c660*/  LEA.HI.X R3, R4, UR9, R3, 0x1, P0 ;  /* 0x0000000904037c11 */ /* 0x000fe200080f0c03 */
[----:B------:R0:W1:Y:S01]  /*c670*/  SHFL.IDX PT, R6, R20, RZ, 0x181f ;  /* 0x00181fff14067589 */ /* 0x00006200000e0000 */
[----:B------:R-:W-:-:S02]  /*c680*/  ISETP.GE.AND P0, PT, R26, R25, PT ;  /* 0x000000191a00720c */ /* 0x000fc40003f06270 */
[----:B------:R-:W-:Y:S01]  /*c690*/  LOP3.LUT R24, R21, R0, RZ, 0xfc, !PT ;  /* 0x0000000015187212 */ /* 0x000fe200078efcff */
[----:B------:R0:W2:Y:S10]  /*c6a0*/  SHFL.IDX PT, R7, R3, RZ, 0x181f ;  /* 0x00181fff03077589 */ /* 0x0000b400000e0000 */
[----:B0-----:R-:W-:Y:S05]  /*c6b0*/  @P0 BRA `(.L_x_431) ;  /* 0x00000000007c0947 */ /* 0x001fea0003800000 */
[----:B------:R-:W-:Y:S02]  /*c6c0*/  ISETP.GE.AND P2, PT, R188, UR12, PT ;  /* 0x0000000cbc007c0c */ /* 0x000fe4000bf46270 */
[----:B------:R-:W-:Y:S02]  /*c6d0*/  ISETP.GE.AND P1, PT, R2, UR12, PT ;  /* 0x0000000c02007c0c */ /* 0x000fe4000bf26270 */
[----:B------:R-:W-:Y:S02]  /*c6e0*/  ISETP.GE.AND P5, PT, R187, UR12, PT ;  /* 0x0000000cbb007c0c */ /* 0x000fe4000bfa6270 */
[----:B------:R-:W-:-:S07]  /*c6f0*/  ISETP.GE.AND P3, PT, R186, UR12, PT ;  /* 0x0000000cba007c0c */ /* 0x000fce000bf66270 */
[-C--:B-1----:R-:W-:Y:S02]  /*c700*/  @!P2 LEA R8, P0, R188, R6.reuse, 0x1 ;  /* 0x00000006bc08a211 */ /* 0x082fe400078008ff */
[----:B--2---:R-:W-:Y:S02]  /*c710*/  @!P1 IMAD.WIDE R4, R2, 0x2, R6 ;  /* 0x0000000202049825 */ /* 0x004fe400078e0206 */
[----:B------:R-:W-:Y:S02]  /*c720*/  @!P2 LEA.HI.X R9, R188, R7, R32, 0x1, P0 ;  /* 0x00000007bc09a211 */ /* 0x000fe400000f0c20 */
[----:B------:R-:W-:Y:S01]  /*c730*/  @!P5 LEA R10, P4, R187, R6, 0x1 ;  /* 0x00000006bb0ad211 */ /* 0x000fe200078808ff */
[----:B------:R-:W-:Y:S01]  /*c740*/  @!P1 ST.E.128 desc[UR40][R4.64], RZ ;  /* 0x000000ff04009985 */ /* 0x000fe2000c101d28 */
[----:B------:R-:W-:Y:S02]  /*c750*/  ISETP.GE.AND P1, PT, R184, UR12, PT ;  /* 0x0000000cb8007c0c */ /* 0x000fe4000bf26270 */
[----:B------:R-:W-:Y:S01]  /*c760*/  LOP3.LUT P0, RZ, R21, 0x40, RZ, 0xc0, !PT ;  /* 0x0000004015ff7812 */ /* 0x000fe2000780c0ff */
[----:B------:R0:W-:Y:S01]  /*c770*/  @!P2 ST.E.128 desc[UR40][R8.64], RZ ;  /* 0x000000ff0800a985 */ /* 0x0001e2000c101d28 */
[----:B------:R-:W-:-:S02]  /*c780*/  ISETP.GE.AND P2, PT, R185, UR12, PT ;  /* 0x0000000cb9007c0c */ /* 0x000fc4000bf46270 */
[-C--:B------:R-:W-:Y:S02]  /*c790*/  @!P5 LEA.HI.X R11, R187, R7.reuse, R28, 0x1, P4 ;  /* 0x00000007bb0bd211 */ /* 0x080fe400020f0c1c */
[----:B------:R-:W-:Y:S02]  /*c7a0*/  LOP3.LUT P4, RZ, R24, 0x80, RZ, 0xc0, !PT ;  /* 0x0000008018ff7812 */ /* 0x000fe4000788c0ff */
[CC--:B------:R-:W-:Y:S01]  /*c7b0*/  @!P3 LEA R12, P6, R186.reuse, R6.reuse, 0x1 ;  /* 0x00000006ba0cb211 */ /* 0x0c0fe200078c08ff */
[----:B------:R4:W-:Y:S03]  /*c7c0*/  @!P5 ST.E.128 desc[UR40][R10.64], RZ ;  /* 0x000000ff0a00d985 */ /* 0x0009e6000c101d28 */
[----:B------:R-:W-:Y:S02]  /*c7d0*/  @!P3 LEA.HI.X R13, R186, R7, R29, 0x1, P6 ;  /* 0x00000007ba0db211 */ /* 0x000fe400030f0c1d */
[----:B0-----:R-:W-:-:S02]  /*c7e0*/  @!P1 LEA R8, P6, R184, R6, 0x1 ;  /* 0x00000006b8089211 */ /* 0x001fc400078c08ff */
[CC--:B------:R-:W-:Y:S01]  /*c7f0*/  @!P2 LEA R4, P5, R185.reuse, R6.reuse, 0x1 ;  /* 0x00000006b904a211 */ /* 0x0c0fe200078a08ff */
[----:B------:R4:W-:Y:S01]  /*c800*/  @!P3 ST.E.128 desc[UR40][R12.64], RZ ;  /* 0x000000ff0c00b985 */ /* 0x0009e2000c101d28 */
[-C--:B------:R-:W-:Y:S02]  /*c810*/  @P0 LEA R14, P3, R222, R6.reuse, 0x1 ;  /* 0x00000006de0e0211 */ /* 0x080fe400078608ff */
[-C--:B------:R-:W-:Y:S02]  /*c820*/  @!P2 LEA.HI.X R5, R185, R7.reuse, R30, 0x1, P5 ;  /* 0x00000007b905a211 */ /* 0x080fe400028f0c1e */
[----:B------:R-:W-:Y:S02]  /*c830*/  @P4 LEA R6, P5, R221, R6, 0x1 ;  /* 0x00000006dd064211 */ /* 0x000fe400078a08ff */
[-C--:B------:R-:W-:Y:S01]  /*c840*/  @!P1 LEA.HI.X R9, R184, R7.reuse, R31, 0x1, P6 ;  /* 0x00000007b8099211 */ /* 0x080fe200030f0c1f */
[----:B------:R4:W-:Y:S01]  /*c850*/  @!P2 ST.E.128 desc[UR40][R4.64], RZ ;  /* 0x000000ff0400a985 */ /* 0x0009e2000c101d28 */
[----:B------:R-:W-:-:S02]  /*c860*/  @P0 LEA.HI.X R15, R222, R7, R33, 0x1, P3 ;  /* 0x00000007de0f0211 */ /* 0x000fc400018f0c21 */
[----:B------:R-:W-:Y:S01]  /*c870*/  @P4 LEA.HI.X R7, R221, R7, R27, 0x1, P5 ;  /* 0x00000007dd074211 */ /* 0x000fe200028f0c1b */
[----:B------:R4:W-:Y:S04]  /*c880*/  @!P1 ST.E.128 desc[UR40][R8.64], RZ ;  /* 0x000000ff08009985 */ /* 0x0009e8000c101d28 */
[----:B------:R4:W-:Y:S04]  /*c890*/  @P0 ST.E.128 desc[UR40][R14.64], RZ ;  /* 0x000000ff0e000985 */ /* 0x0009e8000c101d28 */
[----:B------:R4:W-:Y:S02]  /*c8a0*/  @P4 ST.E.128 desc[UR40][R6.64], RZ ;  /* 0x000000ff06004985 */ /* 0x0009e4000c101d28 */
.L_x_431:
[----:B------:R-:W-:Y:S05]  /*c8b0*/  BSYNC B1 ;  /* 0x0000000000017941 */ /* 0x000fea0003800000 */
.L_x_430:
[----:B------:R-:W-:Y:S01]  /*c8c0*/  VIADD R0, R26, 0x20 ;  /* 0x000000201a007836 */ /* 0x000fe20000000000 */
[----:B--2-4-:R0:W2:Y:S04]  /*c8d0*/  SHFL.IDX PT, R7, R3, 0x1, 0x181f ;  /* 0x00381f0003077f89 */ /* 0x0140a800000e0000 */
[----:B------:R-:W-:Y:S01]  /*c8e0*/  ISETP.GE.AND P0, PT, R0, R25, PT ;  /* 0x000000190000720c */ /* 0x000fe20003f06270 */
[----:B-1----:R0:W1:-:S12]  /*c8f0*/  SHFL.IDX PT, R6, R20, 0x1, 0x181f ;  /* 0x00381f0014067f89 */ /* 0x00205800000e0000 */
[----:B0-----:R-:W-:Y:S05]  /*c900*/  @P0 BRA `(.L_x_424) ;  /* 0x00000000007c0947 */ /* 0x001fea0003800000 */
[----:B------:R-:W-:Y:S02]  /*c910*/  ISETP.GE.AND P1, PT, R2, UR12, PT ;  /* 0x0000000c02007c0c */ /* 0x000fe4000bf26270 */
[----:B------:R-:W-:Y:S02]  /*c920*/  ISETP.GE.AND P5, PT, R188, UR12, PT ;  /* 0x0000000cbc007c0c */ /* 0x000fe4000bfa6270 */
[----:B------:R-:W-:Y:S02]  /*c930*/  ISETP.GE.AND P4, PT, R187, UR12, PT ;  /* 0x0000000cbb007c0c */ /* 0x000fe4000bf86270 */
[----:B------:R-:W-:Y:S02]  /*c940*/  ISETP.GE.AND P3, PT, R186, UR12, PT ;  /* 0x0000000cba007c0c */ /* 0x000fe4000bf66270 */
[----:B------:R-:W-:-:S05]  /*c950*/  ISETP.GE.AND P2, PT, R185, UR12, PT ;  /* 0x0000000cb9007c0c */ /* 0x000fca000bf46270 */
[----:B-12---:R-:W-:Y:S02]  /*c960*/  @!P1 IMAD.WIDE R4, R2, 0x2, R6 ;  /* 0x0000000202049825 */ /* 0x006fe400078e0206 */
[CC--:B------:R-:W-:Y:S02]  /*c970*/  @!P5 LEA R8, P0, R188.reuse, R6.reuse, 0x1 ;  /* 0x00000006bc08d211 */ /* 0x0c0fe400078008ff */
[-C--:B------:R-:W-:Y:S01]  /*c980*/  @!P4 LEA R10, P6, R187, R6.reuse, 0x1 ;  /* 0x00000006bb0ac211 */ /* 0x080fe200078c08ff */
[----:B------:R0:W-:Y:S01]  /*c990*/  @!P1 ST.E.128 desc[UR40][R4.64], RZ ;  /* 0x000000ff04009985 */ /* 0x0001e2000c101d28 */
[----:B------:R-:W-:Y:S02]  /*c9a0*/  @!P5 LEA.HI.X R9, R188, R7, R32, 0x1, P0 ;  /* 0x00000007bc09d211 */ /* 0x000fe400000f0c20 */
[----:B------:R-:W-:Y:S02]  /*c9b0*/  ISETP.GE.AND P1, PT, R184, UR12, PT ;  /* 0x0000000cb8007c0c */ /* 0x000fe4000bf26270 */
[----:B------:R-:W-:Y:S01]  /*c9c0*/  LOP3.LUT P0, RZ, R21, 0x40, RZ, 0xc0, !PT ;  /* 0x0000004015ff7812 */ /* 0x000fe2000780c0ff */
[----:B------:R1:W-:Y:S01]  /*c9d0*/  @!P5 ST.E.128 desc[UR40][R8.64], RZ ;  /* 0x000000ff0800d985 */ /* 0x0003e2000c101d28 */
[----:B------:R-:W-:-:S02]  /*c9e0*/  @!P3 LEA R12, P5, R186, R6, 0x1 ;  /* 0x00000006ba0cb211 */ /* 0x000fc400078a08ff */
[-C--:B------:R-:W-:Y:S02]  /*c9f0*/  @!P4 LEA.HI.X R11, R187, R7.reuse, R28, 0x1, P6 ;  /* 0x00000007bb0bc211 */ /* 0x080fe400030f0c1c */
[CC--:B------:R-:W-:Y:S02]  /*ca00*/  @!P2 LEA R14, P6, R185.reuse, R6.reuse, 0x1 ;  /* 0x00000006b90ea211 */ /* 0x0c0fe400078c08ff */
[-C--:B------:R-:W-:Y:S01]  /*ca10*/  @!P3 LEA.HI.X R13, R186, R7.reuse, R29, 0x1, P5 ;  /* 0x00000007ba0db211 */ /* 0x080fe200028f0c1d */
[----:B------:R1:W-:Y:S01]  /*ca20*/  @!P4 ST.E.128 desc[UR40][R10.64], RZ ;  /* 0x000000ff0a00c985 */ /* 0x0003e2000c101d28 */
[----:B------:R-:W-:Y:S02]  /*ca30*/  LOP3.LUT P5, RZ, R24, 0x80, RZ, 0xc0, !PT ;  /* 0x0000008018ff7812 */ /* 0x000fe400078ac0ff */
[----:B------:R-:W-:Y:S01]  /*ca40*/  @!P2 LEA.HI.X R15, R185, R7, R30, 0x1, P6 ;  /* 0x00000007b90fa211 */ /* 0x000fe200030f0c1e */
[----:B------:R1:W-:Y:S01]  /*ca50*/  @!P3 ST.E.128 desc[UR40][R12.64], RZ ;  /* 0x000000ff0c00b985 */ /* 0x0003e2000c101d28 */
[----:B0-----:R-:W-:-:S03]  /*ca60*/  @!P1 LEA R4, P6, R184, R6, 0x1 ;  /* 0x00000006b8049211 */ /* 0x001fc600078c08ff */
[----:B------:R1:W-:Y:S01]  /*ca70*/  @!P2 ST.E.128 desc[UR40][R14.64], RZ ;  /* 0x000000ff0e00a985 */ /* 0x0003e2000c101d28 */
[----:B------:R-:W-:Y:S02]  /*ca80*/  @!P1 LEA.HI.X R5, R184, R7, R31, 0x1, P6 ;  /* 0x00000007b8059211 */ /* 0x000fe400030f0c1f */
[----:B------:R-:W-:-:S03]  /*ca90*/  @P0 LEA R20, P6, R222, R6, 0x1 ;  /* 0x00000006de140211 */ /* 0x000fc600078c08ff */
[----:B------:R1:W-:Y:S01]  /*caa0*/  @!P1 ST.E.128 desc[UR40][R4.64], RZ ;  /* 0x000000ff04009985 */ /* 0x0003e2000c101d28 */
[----:B------:R-:W-:Y:S02]  /*cab0*/  @P0 LEA.HI.X R21, R222, R7, R33, 0x1, P6 ;  /* 0x00000007de150211 */ /* 0x000fe400030f0c21 */
[----:B------:R-:W-:-:S03]  /*cac0*/  @P5 LEA R6, P6, R221, R6, 0x1 ;  /* 0x00000006dd065211 */ /* 0x000fc600078c08ff */
[----:B------:R1:W-:Y:S01]  /*cad0*/  @P0 ST.E.128 desc[UR40][R20.64], RZ ;  /* 0x000000ff14000985 */ /* 0x0003e2000c101d28 */
[----:B------:R-:W-:-:S05]  /*cae0*/  @P5 LEA.HI.X R7, R221, R7, R27, 0x1, P6 ;  /* 0x00000007dd075211 */ /* 0x000fca00030f0c1b */
[----:B------:R1:W-:Y:S04]  /*caf0*/  @P5 ST.E.128 desc[UR40][R6.64], RZ ;  /* 0x000000ff06005985 */ /* 0x0003e8000c101d28 */
.L_x_424:
[----:B------:R-:W-:Y:S05]  /*cb00*/  BSYNC B0 ;  /* 0x0000000000007941 */ /* 0x000fea0003800000 */
.L_x_417:
[----:B------:R-:W-:Y:S02]  /*cb10*/  ULDC UR4, c[0x0][0xc3c] ;  /* 0x00030f0000047ab9 */ /* 0x000fe40000000800 */
[----:B------:R-:W-:-:S06]  /*cb20*/  UISETP.GE.AND UP0, UPT, UR7, UR4, UPT ;  /* 0x000000040700728c */ /* 0x000fcc000bf06270 */
[----:B------:R-:W-:-:S13]  /*cb30*/  PLOP3.LUT P0, PT, PT, PT, UP0, 0x80, 0x0 ;  /* 0x000000000000781c */ /* 0x000fda0003f0f008 */
[----:B------:R-:W-:Y:S05]  /*cb40*/  @!P0 BRA `(.L_x_432) ;  /* 0xffffff48002c8947 */ /* 0x000fea000383ffff */
[----:B------:R-:W-:Y:S05]  /*cb50*/  EXIT ;  /* 0x000000000000794d */ /* 0x000fea0003800000 */
.L_x_382:
[----:B------:R-:W-:-:S08]  /*cb60*/  NOP ;  /* 0x0000000000007918 */ /* 0x000fd00000000000 */
[----:B------:R-:W0:-:S00]  /*cb70*/  USETMAXREG.DEALLOC.CTAPOOL 0x18 ;  /* 0x00000018000079c8 */ /* 0x000e0000080e0500 */
[----:B0-----:R-:W-:Y:S01]  /*cb80*/  LOP3.LUT R0, R0, 0x3, RZ, 0xc0, !PT ;  /* 0x0000000300007812 */ /* 0x001fe200078ec0ff */
[----:B------:R-:W-:-:S05]  /*cb90*/  IMAD.MOV.U32 R7, RZ, RZ, RZ ;  /* 0x000000ffff077224 */ /* 0x000fca00078e00ff */
[----:B------:R-:W0:Y:S02]  /*cba0*/  SHFL.IDX PT, R0, R0, RZ, 0x1f ;  /* 0x00001fff00007589 */ /* 0x000e2400000e0000 */
[----:B0-----:R-:W-:-:S04]  /*cbb0*/  ISETP.NE.AND P0, PT, R0, RZ, PT ;  /* 0x000000ff0000720c */ /* 0x001fc80003f05270 */
[----:B------:R-:W-:-:S05]  /*cbc0*/  P2R R0, PR, RZ, 0x1 ;  /* 0x00000001ff007803 */ /* 0x000fca0000000000 */
[----:B------:R0:W-:Y:S04]  /*cbd0*/  STL [R1+0x5c], R0 ;  /* 0x00005c0001007387 */ /* 0x0001e80000100800 */
[----:B------:R-:W-:Y:S05]  /*cbe0*/  @!P0 BRA `(.L_x_433) ;  /* 0x0000000000248947 */ /* 0x000fea0003800000 */
[----:B------:R-:W1:Y:S08]  /*cbf0*/  S2UR UR5, SR_CgaCtaId ;  /* 0x00000000000579c3 */ /* 0x000e700000008800 */
[----:B------:R-:W-:Y:S06]  /*cc00*/  BAR.SYNC.DEFER_BLOCKING 0x5, 0x180 ;  /* 0x0146000000007b1d */ /* 0x000fec0000010000 */
[----:B------:R-:W-:-:S02]  /*cc10*/  UMOV UR4, 0x400 ;  /* 0x0000040000047882 */ /* 0x000fc40000000000 */
[----:B-1----:R-:W-:-:S09]  /*cc20*/  ULEA UR4, UR5, UR4, 0x18 ;  /* 0x0000000405047291 */ /* 0x002fd2000f8ec03f */
[----:B------:R-:W1:Y:S04]  /*cc30*/  LDS.128 R8, [UR4+0x28cd0] ;  /* 0x028cd004ff087984 */ /* 0x000e680008000c00 */
[----:B-1----:R2:W-:Y:S04]  /*cc40*/  STL.64 [R1], R8 ;  /* 0x0000000801007387 */ /* 0x0025e80000100a00 */
[----:B------:R2:W-:Y:S01]  /*cc50*/  STL.64 [R1+0x8], R10 ;  /* 0x0000080a01007387 */ /* 0x0005e20000100a00 */
[----:B------:R-:W-:Y:S06]  /*cc60*/  BAR.ARV 0x4, 0x180 ;  /* 0x0106000000007b1d */ /* 0x000fec0000002000 */
[----:B------:R-:W-:Y:S05]  /*cc70*/  BRA `(.L_x_434) ;  /* 0x0000000800a47947 */ /* 0x000fea0003800000 */
.L_x_433:
[----:B0-----:R-:W-:Y:S01]  /*cc80*/  LOP3.LUT R0, R6, 0x1f, RZ, 0xc0, !PT ;  /* 0x0000001f06007812 */ /* 0x001fe200078ec0ff */
[----:B------:R-:W-:Y:S01]  /*cc90*/  ULDC UR4, c[0x0][0xc3c] ;  /* 0x00030f0000047ab9 */ /* 0x000fe20000000800 */
[----:B------:R-:W-:Y:S01]  /*cca0*/  IMAD.MOV.U32 R10, RZ, RZ, RZ ;  /* 0x000000ffff0a7224 */ /* 0x000fe200078e00ff */
[----:B------:R-:W0:Y:S01]  /*ccb0*/  S2UR UR6, SR_CTAID.X ;  /* 0x00000000000679c3 */ /* 0x000e220000002500 */
[----:B------:R-:W-:Y:S01]  /*ccc0*/  ISETP.NE.AND P0, PT, R0, 0x1f, PT ;  /* 0x0000001f0000780c */ /* 0x000fe20003f05270 */
[----:B------:R-:W-:-:S03]  /*ccd0*/  ULDC UR5, c[0x0][0xc38] ;  /* 0x00030e0000057ab9 */ /* 0x000fc60000000800 */
[----:B------:R-:W-:-:S13]  /*cce0*/  ISETP.GE.OR P1, PT, R0, UR4, !P0 ;  /* 0x0000000400007c0c */ /* 0x000fda000c726670 */
[----:B------:R-:W1:Y:S08]  /*ccf0*/  @!P1 LDC.64 R2, c[0x0][0xc80] ;  /* 0x00032000ff029b82 */ /* 0x000e700000000a00 */
[----:B------:R-:W2:Y:S01]  /*cd00*/  @!P1 LDC.64 R4, c[0x0][0xc78] ;  /* 0x00031e00ff049b82 */ /* 0x000ea20000000a00 */
[----:B-1----:R-:W-:-:S05]  /*cd10*/  @!P1 IMAD.WIDE.U32 R2, R0, 0x4, R2 ;  /* 0x0000000400029825 */ /* 0x002fca00078e0002 */
[----:B------:R2:W3:Y:S02]  /*cd20*/  @!P1 LDG.E R7, desc[UR40][R2.64] ;  /* 0x0000002802079981 */ /* 0x0004e4000c1e1900 */
[----:B--2---:R-:W-:-:S05]  /*cd30*/  @!P1 IMAD.WIDE.U32 R2, R0, 0x4, R4 ;  /* 0x0000000400029825 */ /* 0x004fca00078e0004 */
[----:B------:R-:W3:Y:S01]  /*cd40*/  @!P1 LDG.E R10, desc[UR40][R2.64] ;  /* 0x00000028020a9981 */ /* 0x000ee2000c1e1900 */
[C---:B------:R-:W-:Y:S01]  /*cd50*/  ISETP.NE.AND P1, PT, R0.reuse, RZ, PT ;  /* 0x000000ff0000720c */ /* 0x040fe20003f25270 */
[----:B------:R-:W-:Y:S01]  /*cd60*/  UMOV UR4, URZ ;  /* 0x0000003f00047c82 */ /* 0x000fe20008000000 */
[C---:B------:R-:W-:Y:S02]  /*cd70*/  ISETP.GE.U32.AND P2, PT, R0.reuse, 0x2, PT ;  /* 0x000000020000780c */ /* 0x040fe40003f46070 */
[C---:B------:R-:W-:Y:S02]  /*cd80*/  ISETP.GE.U32.AND P3, PT, R0.reuse, 0x4, PT ;  /* 0x000000040000780c */ /* 0x040fe40003f66070 */
[C---:B------:R-:W-:Y:S02]  /*cd90*/  ISETP.GE.U32.AND P4, PT, R0.reuse, 0x8, PT ;  /* 0x000000080000780c */ /* 0x040fe40003f86070 */
[----:B------:R-:W-:Y:S01]  /*cda0*/  ISETP.GE.U32.AND P5, PT, R0, 0x10, PT ;  /* 0x000000100000780c */ /* 0x000fe20003fa6070 */
[----:B---3--:R-:W-:-:S05]  /*cdb0*/  IMAD R4, R7, R10, RZ ;  /* 0x0000000a07047224 */ /* 0x008fca00078e02ff */
[----:B------:R-:W1:Y:S02]  /*cdc0*/  SHFL.UP PT, R5, R4, 0x1, RZ ;  /* 0x0420000004057989 */ /* 0x000e6400000e00ff */
[----:B-1----:R-:W-:-:S05]  /*cdd0*/  SEL R5, R5, RZ, P1 ;  /* 0x000000ff05057207 */ /* 0x002fca0000800000 */
[----:B------:R-:W-:-:S05]  /*cde0*/  IMAD.IADD R5, R4, 0x1, R5 ;  /* 0x0000000104057824 */ /* 0x000fca00078e0205 */
        /* <DEDUP_REMOVED lines=12> */
[----:B------:R-:W1:Y:S02]  /*ceb0*/  SHFL.IDX PT, R8, R2, 0x1f, 0x1f ;  /* 0x03e01f0002087f89 */ /* 0x000e6400000e0000 */
[----:B-1----:R-:W-:-:S04]  /*cec0*/  IMAD R8, R8, UR5, RZ ;  /* 0x0000000508087c24 */ /* 0x002fc8000f8e02ff */
[----:B------:R-:W-:Y:S01]  /*ced0*/  IMAD.MOV.U32 R11, RZ, RZ, R8 ;  /* 0x000000ffff0b7224 */ /* 0x000fe200078e0008 */
[----:B0-----:R-:W-:-:S13]  /*cee0*/  ISETP.GT.AND P6, PT, R8, UR6, PT ;  /* 0x0000000608007c0c */ /* 0x001fda000bfc4270 */
[----:B------:R-:W-:Y:S05]  /*cef0*/  @P6 BRA `(.L_x_435) ;  /* 0x0000000000a46947 */ /* 0x000fea0003800000 */
[----:B------:R-:W-:Y:S01]  /*cf00*/  IMAD.MOV.U32 R8, RZ, RZ, R11 ;  /* 0x000000ffff087224 */ /* 0x000fe200078e000b */
[----:B------:R-:W-:Y:S01]  /*cf10*/  UMOV UR4, URZ ;  /* 0x0000003f00047c82 */ /* 0x000fe20008000000 */
[----:B------:R-:W-:-:S05]  /*cf20*/  ULDC UR5, c[0x0][0xc38] ;  /* 0x00030e0000057ab9 */ /* 0x000fca0000000800 */
.L_x_437:
[----:B------:R-:W0:Y:S01]  /*cf30*/  LDC R2, c[0x0][0xc3c] ;  /* 0x00030f00ff027b82 */ /* 0x000e220000000800 */
[----:B------:R-:W-:Y:S01]  /*cf40*/  ULDC UR7, c[0x0][0xc3c] ;  /* 0x00030f0000077ab9 */ /* 0x000fe20000000800 */
[----:B------:R-:W-:Y:S01]  /*cf50*/  UIADD3 UR4, UR4, 0x1f, URZ ;  /* 0x0000001f04047890 */ /* 0x000fe2000fffe03f */
[----:B------:R-:W-:-:S05]  /*cf60*/  IMAD.U32 R3, RZ, RZ, UR7 ;  /* 0x00000007ff037e24 */ /* 0x000fca000f8e00ff */
[----:B------:R1:W-:Y:S01]  /*cf70*/  STL [R1+0xc], R3 ;  /* 0x00000c0301007387 */ /* 0x0003e20000100800 */
[----:B0-----:R-:W-:-:S13]  /*cf80*/  ISETP.LE.AND P6, PT, R2, UR4, PT ;  /* 0x0000000402007c0c */ /* 0x001fda000bfc3270 */
[----:B-1----:R-:W-:Y:S05]  /*cf90*/  @P6 BRA `(.L_x_436) ;  /* 0x0000000400a46947 */ /* 0x002fea0003800000 */
[----:B------:R-:W-:Y:S02]  /*cfa0*/  VIADD R9, R0, UR4 ;  /* 0x0000000400097c36 */ /* 0x000fe40008000000 */
[----:B------:R-:W-:-:S03]  /*cfb0*/  IMAD.MOV.U32 R7, RZ, RZ, RZ ;  /* 0x000000ffff077224 */ /* 0x000fc600078e00ff */
[----:B------:R-:W-:-:S13]  /*cfc0*/  ISETP.GE.OR P6, PT, R9, R2, !P0 ;  /* 0x000000020900720c */ /* 0x000fda00047c6670 */
[----:B------:R-:W0:Y:S08]  /*cfd0*/  @!P6 LDC.64 R2, c[0x0][0xc80] ;  /* 0x00032000ff02eb82 */ /* 0x000e300000000a00 */
[----:B------:R-:W1:Y:S01]  /*cfe0*/  @!P6 LDC.64 R4, c[0x0][0xc78] ;  /* 0x00031e00ff04eb82 */ /* 0x000e620000000a00 */
[----:B------:R-:W-:Y:S02]  /*cff0*/  IMAD.MOV.U32 R10, RZ, RZ, RZ ;  /* 0x000000ffff0a7224 */ /* 0x000fe400078e00ff */
[----:B0-----:R-:W-:-:S05]  /*d000*/  @!P6 IMAD.WIDE R2, R9, 0x4, R2 ;  /* 0x000000040902e825 */ /* 0x001fca00078e0202 */
[----:B------:R1:W2:Y:S02]  /*d010*/  @!P6 LDG.E R7, desc[UR40][R2.64] ;  /* 0x000000280207e981 */ /* 0x0002a4000c1e1900 */
[----:B-1----:R-:W-:-:S05]  /*d020*/  @!P6 IMAD.WIDE R2, R9, 0x4, R4 ;  /* 0x000000040902e825 */ /* 0x002fca00078e0204 */
[----:B------:R-:W2:Y:S02]  /*d030*/  @!P6 LDG.E R10, desc[UR40][R2.64] ;  /* 0x00000028020ae981 */ /* 0x000ea4000c1e1900 */
[----:B--2---:R-:W-:-:S05]  /*d040*/  IMAD R11, R7, R10, RZ ;  /* 0x0000000a070b7224 */ /* 0x004fca00078e02ff */
[----:B------:R-:W0:Y:S02]  /*d050*/  SHFL.UP PT, R4, R11, 0x1, RZ ;  /* 0x042000000b047989 */ /* 0x000e2400000e00ff */
[----:B0-----:R-:W-:-:S05]  /*d060*/  SEL R4, R4, RZ, P1 ;  /* 0x000000ff04047207 */ /* 0x001fca0000800000 */
[----:B------:R-:W-:-:S05]  /*d070*/  IMAD.IADD R4, R11, 0x1, R4 ;  /* 0x000000010b047824 */ /* 0x000fca00078e0204 */
        /* <DEDUP_REMOVED lines=12> */
[----:B------:R-:W0:Y:S02]  /*d140*/  SHFL.IDX PT, R4, R2, 0x1f, 0x1f ;  /* 0x03e01f0002047f89 */ /* 0x000e2400000e0000 */
[----:B0-----:R-:W-:-:S04]  /*d150*/  IMAD R11, R4, UR5, RZ ;  /* 0x00000005040b7c24 */ /* 0x001fc8000f8e02ff */
[----:B------:R-:W-:-:S05]  /*d160*/  IMAD.IADD R8, R11, 0x1, R8 ;  /* 0x000000010b087824 */ /* 0x000fca00078e0208 */
[----:B------:R-:W-:-:S13]  /*d170*/  ISETP.GT.AND P6, PT, R8, UR6, PT ;  /* 0x0000000608007c0c */ /* 0x000fda000bfc4270 */
[----:B------:R-:W-:Y:S05]  /*d180*/  @!P6 BRA `(.L_x_437) ;  /* 0xfffffffc0068e947 */ /* 0x000fea000383ffff */
.L_x_435:
[----:B------:R-:W-:Y:S02]  /*d190*/  IMAD.IADD R11, R8, 0x1, -R11 ;  /* 0x00000001080b7824 */ /* 0x000fe400078e0a0b */
[----:B------:R-:W-:Y:S02]  /*d1a0*/  IMAD.MOV.U32 R14, RZ, RZ, RZ ;  /* 0x000000ffff0e7224 */ /* 0x000fe400078e00ff */
[----:B------:R-:W-:-:S05]  /*d1b0*/  IMAD R3, R2, UR5, R11 ;  /* 0x0000000502037c24 */ /* 0x000fca000f8e020b */
[----:B------:R-:W-:-:S13]  /*d1c0*/  ISETP.GT.AND P0, PT, R3, UR6, PT ;  /* 0x0000000603007c0c */ /* 0x000fda000bf04270 */
[----:B------:R-:W-:-:S04]  /*d1d0*/  VOTE.ANY R12, PT, !P0 ;  /* 0x00000000000c7806 */ /* 0x000fc800040e0100 */
[----:B------:R-:W0:Y:S01]  /*d1e0*/  POPC R4, R12 ;  /* 0x0000000c00047309 */ /* 0x000e220000000000 */
[----:B------:R-:W-:Y:S01]  /*d1f0*/  ISETP.NE.AND P0, PT, R12, RZ, PT ;  /* 0x000000ff0c00720c */ /* 0x000fe20003f05270 */
[----:B0-----:R-:W0:Y:S04]  /*d200*/  SHFL.IDX PT, R7, R7, R4, 0x1f ;  /* 0x00001f0407077589 */ /* 0x001e2800000e0000 */
[----:B------:R-:W1:Y:S01]  /*d210*/  SHFL.IDX PT, R9, R10, R4, 0x1f ;  /* 0x00001f040a097589 */ /* 0x000e6200000e0000 */
[----:B0-----:R-:W-:-:S04]  /*d220*/  IABS R5, R7 ;  /* 0x0000000700057213 */ /* 0x001fc80000000000 */
[----:B------:R-:W0:Y:S01]  /*d230*/  I2F.RP R13, R5 ;  /* 0x00000005000d7306 */ /* 0x000e220000209400 */
[----:B-1----:R-:W-:-:S07]  /*d240*/  IABS R8, R9 ;  /* 0x0000000900087213 */ /* 0x002fce0000000000 */
[----:B------:R-:W-:Y:S08]  /*d250*/  I2F.RP R12, R8 ;  /* 0x00000008000c7306 */ /* 0x000ff00000209400 */
[----:B0-----:R-:W0:Y:S02]  /*d260*/  MUFU.RCP R13, R13 ;  /* 0x0000000d000d7308 */ /* 0x001e240000001000 */
[----:B0-----:R-:W-:-:S06]  /*d270*/  VIADD R3, R13, 0xffffffe ;  /* 0x0ffffffe0d037836 */ /* 0x001fcc0000000000 */
[----:B------:R-:W0:Y:S02]  /*d280*/  F2I.FTZ.U32.TRUNC.NTZ R3, R3 ;  /* 0x0000000300037305 */ /* 0x000e24000021f000 */
[----:B0-----:R-:W-:Y:S01]  /*d290*/  IMAD.MOV R16, RZ, RZ, -R3 ;  /* 0x000000ffff107224 */ /* 0x001fe200078e0a03 */
[----:B------:R-:W-:Y:S06]  /*d2a0*/  @!P0 BRA `(.L_x_438) ;  /* 0x0000000000088947 */ /* 0x000fec0003800000 */
[----:B------:R-:W-:-:S05]  /*d2b0*/  VIADD R13, R4, 0xffffffff ;  /* 0xffffffff040d7836 */ /* 0x000fca0000000000 */
[----:B------:R0:W1:Y:S02]  /*d2c0*/  SHFL.IDX PT, R14, R2, R13, 0x1f ;  /* 0x00001f0d020e7589 */ /* 0x00006400000e0000 */
.L_x_438:
[----:B-1----:R-:W-:Y:S01]  /*d2d0*/  IMAD R10, R14, UR5, R11 ;  /* 0x000000050e0a7c24 */ /* 0x002fe2000f8e020b */
[----:B------:R-:W1:Y:S01]  /*d2e0*/  MUFU.RCP R12, R12 ;  /* 0x0000000c000c7308 */ /* 0x000e620000001000 */
[----:B------:R-:W-:Y:S02]  /*d2f0*/  IMAD R11, R16, R5, RZ ;  /* 0x00000005100b7224 */ /* 0x000fe400078e02ff */
[----:B0-----:R-:W-:Y:S01]  /*d300*/  IMAD.MOV.U32 R2, RZ, RZ, RZ ;  /* 0x000000ffff027224 */ /* 0x001fe200078e00ff */
[----:B------:R0:W-:Y:S03]  /*d310*/  STL [R1], R10 ;  /* 0x0000000a01007387 */ /* 0x0001e60000100800 */
[----:B------:R-:W-:Y:S01]  /*d320*/  IMAD.HI.U32 R2, R3, R11, R2 ;  /* 0x0000000b03027227 */ /* 0x000fe200078e0002 */
[----:B------:R-:W-:-:S05]  /*d330*/  IABS R11, R7 ;  /* 0x00000007000b7213 */ /* 0x000fca0000000000 */
[----:B------:R-:W-:Y:S01]  /*d340*/  IMAD.MOV R14, RZ, RZ, -R11 ;  /* 0x000000ffff0e7224 */ /* 0x000fe200078e0a0b */
[----:B0-----:R-:W-:-:S04]  /*d350*/  IADD3 R10, -R10, UR6, RZ ;  /* 0x000000060a0a7c10 */ /* 0x001fc8000fffe1ff */
[----:B------:R-:W-:-:S05]  /*d360*/  IABS R3, R10 ;  /* 0x0000000a00037213 */ /* 0x000fca0000000000 */
[----:B------:R-:W-:-:S04]  /*d370*/  IMAD.HI.U32 R11, R2, R3, RZ ;  /* 0x00000003020b7227 */ /* 0x000fc800078e00ff */
[----:B------:R-:W-:Y:S02]  /*d380*/  IMAD R2, R11, R14, R3 ;  /* 0x0000000e0b027224 */ /* 0x000fe400078e0203 */
[----:B-1----:R-:W-:-:S03]  /*d390*/  VIADD R3, R12, 0xffffffe ;  /* 0x0ffffffe0c037836 */ /* 0x002fc60000000000 */
[----:B------:R-:W-:-:S03]  /*d3a0*/  ISETP.GT.U32.AND P1, PT, R5, R2, PT ;  /* 0x000000020500720c */ /* 0x000fc60003f24070 */
[----:B------:R-:W0:Y:S10]  /*d3b0*/  F2I.FTZ.U32.TRUNC.NTZ R3, R3 ;  /* 0x0000000300037305 */ /* 0x000e34000021f000 */
[----:B------:R-:W-:-:S02]  /*d3c0*/  @!P1 IMAD.IADD R2, R2, 0x1, -R5 ;  /* 0x0000000102029824 */ /* 0x000fc400078e0a05 */
[----:B------:R-:W-:Y:S01]  /*d3d0*/  @!P1 VIADD R11, R11, 0x1 ;  /* 0x000000010b0b9836 */ /* 0x000fe20000000000 */
[----:B------:R-:W-:Y:S02]  /*d3e0*/  ISETP.NE.AND P1, PT, R7, RZ, PT ;  /* 0x000000ff0700720c */ /* 0x000fe40003f25270 */
[----:B------:R-:W-:Y:S01]  /*d3f0*/  ISETP.GE.U32.AND P0, PT, R2, R5, PT ;  /* 0x000000050200720c */ /* 0x000fe20003f06070 */
[----:B0-----:R-:W-:Y:S02]  /*d400*/  IMAD.MOV R5, RZ, RZ, -R3 ;  /* 0x000000ffff057224 */ /* 0x001fe400078e0a03 */
[----:B------:R-:W-:Y:S02]  /*d410*/  IMAD.MOV.U32 R2, RZ, RZ, RZ ;  /* 0x000000ffff027224 */ /* 0x000fe400078e00ff */
[----:B------:R-:W-:-:S04]  /*d420*/  IMAD R5, R5, R8, RZ ;  /* 0x0000000805057224 */ /* 0x000fc800078e02ff */
[----:B------:R-:W-:Y:S01]  /*d430*/  IMAD.HI.U32 R5, R3, R5, R2 ;  /* 0x0000000503057227 */ /* 0x000fe200078e0002 */
[----:B------:R-:W-:Y:S02]  /*d440*/  LOP3.LUT R2, R10, R7, RZ, 0x3c, !PT ;  /* 0x000000070a027212 */ /* 0x000fe400078e3cff */
[----:B------:R-:W-:Y:S01]  /*d450*/  IABS R3, R9 ;  /* 0x0000000900037213 */ /* 0x000fe20000000000 */
[----:B------:R-:W-:Y:S01]  /*d460*/  @P0 VIADD R11, R11, 0x1 ;  /* 0x000000010b0b0836 */ /* 0x000fe20000000000 */
[----:B------:R-:W-:-:S03]  /*d470*/  ISETP.GE.AND P2, PT, R2, RZ, PT ;  /* 0x000000ff0200720c */ /* 0x000fc60003f46270 */
[----:B------:R-:W-:-:S10]  /*d480*/  IMAD.MOV R3, RZ, RZ, -R3 ;  /* 0x000000ffff037224 */ /* 0x000fd400078e0a03 */
[----:B------:R-:W-:Y:S01]  /*d490*/  @!P2 IMAD.MOV R11, RZ, RZ, -R11 ;  /* 0x000000ffff0ba224 */ /* 0x000fe200078e0a0b */
[----:B------:R-:W-:-:S04]  /*d4a0*/  @!P1 LOP3.LUT R11, RZ, R7, RZ, 0x33, !PT ;  /* 0x00000007ff0b9212 */ /* 0x000fc800078e33ff */
[-C--:B------:R-:W-:Y:S01]  /*d4b0*/  IABS R2, R11.reuse ;  /* 0x0000000b00027213 */ /* 0x080fe20000000000 */
[----:B------:R-:W-:-:S04]  /*d4c0*/  IMAD R7, R7, R11, RZ ;  /* 0x0000000b07077224 */ /* 0x000fc800078e02ff */
[----:B------:R-:W-:-:S04]  /*d4d0*/  IMAD.HI.U32 R5, R5, R2, RZ ;  /* 0x0000000205057227 */ /* 0x000fc800078e00ff */
[----:B------:R-:W-:Y:S01]  /*d4e0*/  IMAD R3, R5, R3, R2 ;  /* 0x0000000305037224 */ /* 0x000fe200078e0202 */
[----:B------:R-:W-:-:S04]  /*d4f0*/  LOP3.LUT R2, R11, R9, RZ, 0x3c, !PT ;  /* 0x000000090b027212 */ /* 0x000fc800078e3cff */
[----:B------:R-:W-:Y:S02]  /*d500*/  ISETP.GT.U32.AND P1, PT, R8, R3, PT ;  /* 0x000000030800720c */ /* 0x000fe40003f24070 */
[----:B------:R-:W-:-:S11]  /*d510*/  ISETP.GE.AND P2, PT, R2, RZ, PT ;  /* 0x000000ff0200720c */ /* 0x000fd60003f46270 */
[----:B------:R-:W-:Y:S02]  /*d520*/  @!P1 IMAD.IADD R3, R3, 0x1, -R8 ;  /* 0x0000000103039824 */ /* 0x000fe400078e0a08 */
[----:B------:R-:W-:Y:S01]  /*d530*/  @!P1 VIADD R5, R5, 0x1 ;  /* 0x0000000105059836 */ /* 0x000fe20000000000 */
[----:B------:R-:W-:Y:S02]  /*d540*/  ISETP.NE.AND P1, PT, R9, RZ, PT ;  /* 0x000000ff0900720c */ /* 0x000fe40003f25270 */
[----:B------:R-:W-:-:S13]  /*d550*/  ISETP.GE.U32.AND P0, PT, R3, R8, PT ;  /* 0x000000080300720c */ /* 0x000fda0003f06070 */
[----:B------:R-:W-:-:S04]  /*d560*/  @P0 VIADD R5, R5, 0x1 ;  /* 0x0000000105050836 */ /* 0x000fc80000000000 */
[----:B------:R-:W-:Y:S01]  /*d570*/  @!P2 IMAD.MOV R5, RZ, RZ, -R5 ;  /* 0x000000ffff05a224 */ /* 0x000fe200078e0a05 */
[----:B------:R-:W-:-:S05]  /*d580*/  @!P1 LOP3.LUT R5, RZ, R9, RZ, 0x33, !PT ;  /* 0x00000009ff059212 */ /* 0x000fca00078e33ff */
[----:B------:R-:W-:-:S04]  /*d590*/  IMAD.MOV R2, RZ, RZ, -R5 ;  /* 0x000000ffff027224 */ /* 0x000fc800078e0a05 */
[C---:B------:R-:W-:Y:S02]  /*d5a0*/  IMAD R11, R9.reuse, R2, R11 ;  /* 0x00000002090b7224 */ /* 0x040fe400078e020b */
[----:B------:R-:W-:Y:S02]  /*d5b0*/  IMAD R2, R9, 0x1000000, R5 ;  /* 0x0100000009027824 */ /* 0x000fe400078e0205 */
[----:B------:R-:W-:Y:S02]  /*d5c0*/  IMAD.IADD R5, R10, 0x1, -R7 ;  /* 0x000000010a057824 */ /* 0x000fe400078e0a07 */
[----:B------:R-:W-:Y:S02]  /*d5d0*/  IMAD R3, R11, 0x10000, R2 ;  /* 0x000100000b037824 */ /* 0x000fe400078e0202 */
[----:B------:R-:W-:Y:S01]  /*d5e0*/  VIADD R2, R4, UR4 ;  /* 0x0000000404027c36 */ /* 0x000fe20008000000 */
[----:B------:R0:W-:Y:S04]  /*d5f0*/  STL [R1+0x4], R5 ;  /* 0x0000040501007387 */ /* 0x0001e80000100800 */
[----:B------:R0:W-:Y:S04]  /*d600*/  STL [R1+0xc], R2 ;  /* 0x00000c0201007387 */ /* 0x0001e80000100800 */
[----:B------:R0:W-:Y:S01]  /*d610*/  STL [R1+0x8], R3 ;  /* 0x0000080301007387 */ /* 0x0001e20000100800 */
[----:B------:R-:W-:Y:S05]  /*d620*/  BRA `(.L_x_439) ;  /* 0x0000000000107947 */ /* 0x000fea0003800000 */
.L_x_436:
[----:B------:R-:W-:Y:S01]  /*d630*/  IMAD.U32 R2, RZ, RZ, UR6 ;  /* 0x00000006ff027e24 */ /* 0x000fe2000f8e00ff */
[----:B------:R1:W-:Y:S04]  /*d640*/  STL [R1+0x4], RZ ;  /* 0x000004ff01007387 */ /* 0x0003e80000100800 */
[----:B------:R1:W-:Y:S04]  /*d650*/  STL [R1+0x8], RZ ;  /* 0x000008ff01007387 */ /* 0x0003e80000100800 */
[----:B------:R1:W-:Y:S02]  /*d660*/  STL [R1], R2 ;  /* 0x0000000201007387 */ /* 0x0003e40000100800 */
.L_x_439:
[----:B------:R-:W2:Y:S04]  /*d670*/  LDL R8, [R1] ;  /* 0x0000000001087983 */ /* 0x000ea80000100800 */
[----:B------:R-:W2:Y:S04]  /*d680*/  LDL R9, [R1+0x4] ;  /* 0x0000040001097983 */ /* 0x000ea80000100800 */
[----:B------:R-:W2:Y:S04]  /*d690*/  LDL R10, [R1+0x8] ;  /* 0x00000800010a7983 */ /* 0x000ea80000100800 */
[----:B------:R-:W2:Y:S01]  /*d6a0*/  LDL R11, [R1+0xc] ;  /* 0x00000c00010b7983 */ /* 0x000ea20000100800 */
[----:B------:R-:W-:-:S13]  /*d6b0*/  ISETP.NE.AND P0, PT, R0, RZ, PT ;  /* 0x000000ff0000720c */ /* 0x000fda0003f05270 */
[----:B0-----:R-:W0:Y:S01]  /*d6c0*/  @!P0 S2R R3, SR_CgaCtaId ;  /* 0x0000000000038919 */ /* 0x001e220000008800 */
[----:B------:R-:W-:-:S04]  /*d6d0*/  @!P0 MOV R0, 0x400 ;  /* 0x0000040000008802 */ /* 0x000fc80000000f00 */
[----:B0-----:R-:W-:-:S05]  /*d6e0*/  @!P0 LEA R0, R3, R0, 0x18 ;  /* 0x0000000003008211 */ /* 0x001fca00078ec0ff */
[----:B--2---:R0:W-:Y:S01]  /*d6f0*/  @!P0 STS.128 [R0+0x28cd0], R8 ;  /* 0x028cd00800008388 */ /* 0x0041e20000000c00 */
[----:B------:R-:W-:Y:S06]  /*d700*/  BAR.ARV 0x5, 0x180 ;  /* 0x0146000000007b1d */ /* 0x000fec0000002000 */
.L_x_434:
[----:B0-----:R-:W3:Y:S01]  /*d710*/  LDL R0, [R1+0xc] ;  /* 0x00000c0001007983 */ /* 0x001ee20000100800 */
[----:B------:R-:W-:Y:S01]  /*d720*/  ULDC UR4, c[0x0][0xc3c] ;  /* 0x00030f0000047ab9 */ /* 0x000fe20000000800 */
[----:B------:R-:W-:Y:S02]  /*d730*/  IMAD.MOV.U32 R19, RZ, RZ, RZ ;  /* 0x000000ffff137224 */ /* 0x000fe400078e00ff */
[----:B------:R0:W-:Y:S01]  /*d740*/  STL [R1+0x50], RZ ;  /* 0x000050ff01007387 */ /* 0x0001e20000100800 */
[----:B---3--:R-:W-:Y:S01]  /*d750*/  ISETP.GE.AND P0, PT, R0, UR4, PT ;  /* 0x0000000400007c0c */ /* 0x008fe2000bf06270 */
[----:B------:R-:W-:-:S05]  /*d760*/  IMAD.MOV.U32 R0, RZ, RZ, 0x1 ;  /* 0x00000001ff007424 */ /* 0x000fca00078e00ff */
[----:B------:R0:W-:Y:S07]  /*d770*/  STL [R1+0x10], R0 ;  /* 0x0000100001007387 */ /* 0x0001ee0000100800 */
[----:B------:R-:W-:Y:S05]  /*d780*/  @P0 BRA `(.L_x_440) ;  /* 0x00000060006c0947 */ /* 0x000fea0003800000 */
[----:B------:R-:W3:Y:S01]  /*d790*/  S2UR UR5, SR_CgaCtaId ;  /* 0x00000000000579c3 */ /* 0x000ee20000008800 */
[C---:B0-----:R-:W-:Y:S01]  /*d7a0*/  IMAD.SHL.U32 R0, R6.reuse, 0x8, RZ ;  /* 0x0000000806007824 */ /* 0x041fe200078e00ff */
[----:B------:R-:W-:Y:S01]  /*d7b0*/  LOP3.LUT R4, R6, 0x7f, RZ, 0xc0, !PT ;  /* 0x0000007f06047812 */ /* 0x000fe200078ec0ff */
[----:B------:R-:W-:Y:S01]  /*d7c0*/  UMOV UR4, 0x400 ;  /* 0x0000040000047882 */ /* 0x000fe20000000000 */
[----:B------:R-:W-:Y:S01]  /*d7d0*/  BSSY B8, `(.L_x_440) ;  /* 0x0000616000087945 */ /* 0x000fe20003800000 */
[----:B------:R-:W-:Y:S01]  /*d7e0*/  IMAD.MOV.U32 R19, RZ, RZ, RZ ;  /* 0x000000ffff137224 */ /* 0x000fe200078e00ff */
[----:B------:R-:W-:Y:S01]  /*d7f0*/  LOP3.LUT R3, R0, 0x1f8, RZ, 0xc0, !PT ;  /* 0x000001f800037812 */ /* 0x000fe200078ec0ff */
[----:B-1----:R-:W-:Y:S01]  /*d800*/  IMAD.SHL.U32 R2, R4, 0x8, RZ ;  /* 0x0000000804027824 */ /* 0x002fe200078e00ff */
[----:B------:R-:W-:Y:S01]  /*d810*/  ULDC UR37, c[0x0][0xc] ;  /* 0x0000030000257ab9 */ /* 0x000fe20000000800 */
[----:B------:R-:W-:Y:S01]  /*d820*/  IMAD.MOV.U32 R0, RZ, RZ, 0x1 ;  /* 0x00000001ff007424 */ /* 0x000fe200078e00ff */
[----:B------:R-:W-:Y:S01]  /*d830*/  LOP3.LUT R3, R3, 0x38, R6, 0x78, !PT ;  /* 0x0000003803037812 */ /* 0x000fe200078e7806 */
[----:B------:R-:W-:Y:S01]  /*d840*/  IMAD.SHL.U32 R6, R6, 0x10, RZ ;  /* 0x0000001006067824 */ /* 0x000fe200078e00ff */
[----:B------:R-:W-:-:S02]  /*d850*/  ULDC.64 UR38, c[0x0][0x198] ;  /* 0x0000660000267ab9 */ /* 0x000fc40000000a00 */
[----:B------:R-:W-:Y:S02]  /*d860*/  LOP3.LUT R3, R3, 0x200, R2, 0xf8, !PT ;  /* 0x0000020003037812 */ /* 0x000fe400078ef802 */
[----:B------:R-:W-:-:S04]  /*d870*/  SHF.R.U32.HI R2, RZ, 0x3, R4 ;  /* 0x00000003ff027819 */ /* 0x000fc80000011604 */
[----:B------:R-:W-:Y:S01]  /*d880*/  LOP3.LUT R4, R2, 0x70, R6, 0xf8, !PT ;  /* 0x0000007002047812 */ /* 0x000fe200078ef806 */
[----:B---3--:R-:W-:-:S06]  /*d890*/  ULEA UR4, UR5, UR4, 0x18 ;  /* 0x0000000405047291 */ /* 0x008fcc000f8ec03f */
[----:B------:R-:W-:-:S04]  /*d8a0*/  IMAD.U32 R18, RZ, RZ, UR4 ;  /* 0x00000004ff127e24 */ /* 0x000fc8000f8e00ff */
[----:B------:R-:W-:-:S05]  /*d8b0*/  IMAD R2, R3, 0x2, R18 ;  /* 0x0000000203027824 */ /* 0x000fca00078e0212 */
[----:B------:R0:W-:Y:S04]  /*d8c0*/  STL [R1+0x54], R2 ;  /* 0x0000540201007387 */ /* 0x0001e80000100800 */
[----:B------:R0:W-:Y:S04]  /*d8d0*/  STL [R1+0x10], R0 ;  /* 0x0000100001007387 */ /* 0x0001e80000100800 */
[----:B------:R0:W-:Y:S02]  /*d8e0*/  STL [R1+0x50], RZ ;  /* 0x000050ff01007387 */ /* 0x0001e40000100800 */
.L_x_558:
[----:B0--3--:R-:W3:Y:S01]  /*d8f0*/  LDL R0, [R1+0xc] ;  /* 0x00000c0001007983 */ /* 0x009ee20000100800 */
[----:B------:R-:W3:Y:S01]  /*d900*/  LDC.64 R2, c[0x0][0xc88] ;  /* 0x00032200ff027b82 */ /* 0x000ee20000000a00 */
[----:B------:R-:W-:Y:S05]  /*d910*/  YIELD ;  /* 0x0000000000007946 */ /* 0x000fea0003800000 */
[----:B------:R-:W-:Y:S01]  /*d920*/  ULDC.64 UR4, c[0x0][0xa28] ;  /* 0x00028a0000047ab9 */ /* 0x000fe20000000a00 */
[----:B-1----:R-:W-:Y:S01]  /*d930*/  IMAD.MOV.U32 R6, RZ, RZ, RZ ;  /* 0x000000ffff067224 */ /* 0x002fe200078e00ff */
[----:B------:R-:W-:Y:S01]  /*d940*/  ISETP.NE.U32.AND P0, PT, RZ, UR4, PT ;  /* 0x00000004ff007c0c */ /* 0x000fe2000bf05070 */
[----:B------:R-:W-:Y:S01]  /*d950*/  ULDC.64 UR6, c[0x0][0xa18] ;  /* 0x0002860000067ab9 */ /* 0x000fe20000000a00 */
[----:B------:R-:W-:Y:S01]  /*d960*/  ULDC.64 UR8, c[0x0][0xa08] ;  /* 0x0002820000087ab9 */ /* 0x000fe20000000a00 */
[----:B---3--:R-:W-:-:S05]  /*d970*/  IMAD.WIDE R2, R0, 0x4, R2 ;  /* 0x0000000400027825 */ /* 0x008fca00078e0202 */
[----:B--2---:R-:W2:Y:S01]  /*d980*/  LDG.E R10, desc[UR40][R2.64] ;  /* 0x00000028020a7981 */ /* 0x004ea2000c1e1900 */
[----:B------:R-:W-:Y:S01]  /*d990*/  ISETP.NE.AND.EX P0, PT, RZ, UR5, PT, P0 ;  /* 0x00000005ff007c0c */ /* 0x000fe2000bf05300 */
[----:B------:R-:W-:Y:S01]  /*d9a0*/  IMAD.MOV.U32 R0, RZ, RZ, RZ ;  /* 0x000000ffff007224 */ /* 0x000fe200078e00ff */
[----:B--2---:R-:W-:Y:S01]  /*d9b0*/  SHF.R.S32.HI R4, RZ, 0x1f, R10 ;  /* 0x0000001fff047819 */ /* 0x004fe2000001140a */
[----:B------:R-:W-:-:S10]  /*d9c0*/  IMAD.SHL.U32 R16, R10, 0x4, RZ ;  /* 0x000000040a107824 */ /* 0x000fd400078e00ff */
[C---:B------:R-:W-:Y:S01]  /*d9d0*/  @P0 LEA R2, P1, R10.reuse, UR4, 0x2 ;  /* 0x000000040a020c11 */ /* 0x040fe2000f8210ff */
[----:B------:R-:W-:Y:S03]  /*d9e0*/  STL [R1+0x24], R10 ;  /* 0x0000240a01007387 */ /* 0x000fe60000100800 */
[C-C-:B------:R-:W-:Y:S01]  /*d9f0*/  @P0 LEA.HI.X R3, R10.reuse, UR5, R4.reuse, 0x2, P1 ;  /* 0x000000050a030c11 */ /* 0x140fe200088f1404 */
[----:B------:R-:W-:Y:S01]  /*da00*/  ULDC.64 UR4, c[0x0][0xa00] ;  /* 0x0002800000047ab9 */ /* 0x000fe20000000a00 */
[----:B------:R-:W-:Y:S01]  /*da10*/  SHF.L.U64.HI R9, R10, 0x2, R4 ;  /* 0x000000020a097819 */ /* 0x000fe20000010204 */
[----:B------:R0:W-:Y:S01]  /*da20*/  STL [R1+0x38], R4 ;  /* 0x0000380401007387 */ /* 0x0001e20000100800 */
[----:B------:R-:W-:-:S03]  /*da30*/  ISETP.NE.U32.AND P1, PT, RZ, UR4, PT ;  /* 0x00000004ff007c0c */ /* 0x000fc6000bf25070 */
[----:B------:R1:W5:Y:S01]  /*da40*/  @P0 LDG.E R0, desc[UR40][R2.64] ;  /* 0x0000002802000981 */ /* 0x000362000c1e1900 */
[----:B------:R-:W-:Y:S01]  /*da50*/  ISETP.NE.AND.EX P1, PT, RZ, UR5, PT, P1 ;  /* 0x00000005ff007c0c */ /* 0x000fe2000bf25310 */
[----:B------:R-:W-:Y:S01]  /*da60*/  IMAD.MOV.U32 R8, RZ, RZ, RZ ;  /* 0x000000ffff087224 */ /* 0x000fe200078e00ff */
[----:B------:R-:W-:Y:S01]  /*da70*/  ISETP.NE.U32.AND P2, PT, RZ, UR6, PT ;  /* 0x00000006ff007c0c */ /* 0x000fe2000bf45070 */
[----:B------:R-:W-:Y:S01]  /*da80*/  STL [R1+0x14], R9 ;  /* 0x0000140901007387 */ /* 0x000fe20000100800 */
[----:B------:R-:W-:Y:S02]  /*da90*/  ISETP.NE.U32.AND P0, PT, RZ, UR8, PT ;  /* 0x00000008ff007c0c */ /* 0x000fe4000bf05070 */
[C---:B0-----:R-:W-:Y:S02]  /*daa0*/  IADD3 R4, P4, R16.reuse, UR8, RZ ;  /* 0x0000000810047c10 */ /* 0x041fe4000ff9e0ff */
[----:B-1----:R-:W-:Y:S02]  /*dab0*/  IADD3 R2, P3, R16, UR4, RZ ;  /* 0x0000000410027c10 */ /* 0x002fe4000ff7e0ff */
[----:B------:R-:W-:-:S02]  /*dac0*/  ISETP.NE.AND.EX P2, PT, RZ, UR7, PT, P2 ;  /* 0x00000007ff007c0c */ /* 0x000fc4000bf45320 */
[C---:B------:R-:W-:Y:S02]  /*dad0*/  IADD3.X R3, R9.reuse, UR5, RZ, P3, !PT ;  /* 0x0000000509037c10 */ /* 0x040fe40009ffe4ff */
[----:B------:R-:W-:Y:S02]  /*dae0*/  ISETP.NE.AND.EX P0, PT, RZ, UR9, PT, P0 ;  /* 0x00000009ff007c0c */ /* 0x000fe4000bf05300 */
[----:B------:R-:W-:Y:S01]  /*daf0*/  IADD3.X R5, R9, UR9, RZ, P4, !PT ;  /* 0x0000000909057c10 */ /* 0x000fe2000a7fe4ff */
[----:B------:R-:W2:Y:S01]  /*db00*/  @P1 LDG.E R6, desc[UR40][R2.64] ;  /* 0x0000002802061981 */ /* 0x000ea2000c1e1900 */
[----:B------:R-:W-:Y:S02]  /*db10*/  ULDC UR4, c[0x0][0x288] ;  /* 0x0000a20000047ab9 */ /* 0x000fe40000000800 */
[----:B------:R-:W-:Y:S01]  /*db20*/  IMAD.U32 R11, RZ, RZ, UR4 ;  /* 0x00000004ff0b7e24 */ /* 0x000fe2000f8e00ff */
[----:B------:R-:W-:-:S06]  /*db30*/  ULDC.64 UR4, c[0x0][0x418] ;  /* 0x0001060000047ab9 */ /* 0x000fcc0000000a00 */
[----:B------:R-:W5:Y:S04]  /*db40*/  @P0 LDG.E R8, desc[UR40][R4.64] ;  /* 0x0000002804080981 */ /* 0x000f68000c1e1900 */
[----:B--2---:R0:W-:Y:S02]  /*db50*/  STL [R1+0x30], R6 ;  /* 0x0000300601007387 */ /* 0x0041e40000100800 */
[----:B0-----:R-:W-:-:S04]  /*db60*/  @P2 IADD3 R6, P3, R16, UR6, RZ ;  /* 0x0000000610062c10 */ /* 0x001fc8000ff7e0ff */
[----:B------:R-:W-:-:S05]  /*db70*/  @P2 IADD3.X R7, R9, UR7, RZ, P3, !PT ;  /* 0x0000000709072c10 */ /* 0x000fca0009ffe4ff */
[----:B------:R0:W2:Y:S01]  /*db80*/  @P2 LDG.E R11, desc[UR40][R6.64] ;  /* 0x00000028060b2981 */ /* 0x0000a2000c1e1900 */
[----:B------:R-:W-:-:S03]  /*db90*/  UISETP.NE.U32.AND UP0, UPT, UR4, URZ, UPT ;  /* 0x0000003f0400728c */ /* 0x000fc6000bf05070 */
[----:B------:R-:W-:Y:S01]  /*dba0*/  ULDC UR4, c[0x0][0x424] ;  /* 0x0001090000047ab9 */ /* 0x000fe20000000800 */
[----:B------:R-:W-:-:S03]  /*dbb0*/  UISETP.NE.AND.EX UP0, UPT, UR5, URZ, UPT, UP0 ;  /* 0x0000003f0500728c */ /* 0x000fc6000bf05300 */
[----:B------:R-:W-:Y:S01]  /*dbc0*/  ULDC UR5, c[0x0][0x2f0] ;  /* 0x0000bc0000057ab9 */ /* 0x000fe20000000800 */
[----:B------:R-:W-:-:S04]  /*dbd0*/  USEL UR4, UR4, 0x1, UP0 ;  /* 0x0000000104047887 */ /* 0x000fc80008000000 */
[----:B------:R-:W-:-:S06]  /*dbe0*/  UIMAD UR4, UR4, UR5, URZ ;  /* 0x00000005040472a4 */ /* 0x000fcc000f8e023f */
[----:B0-----:R-:W-:Y:S01]  /*dbf0*/  IMAD.U32 R6, RZ, RZ, UR4 ;  /* 0x00000004ff067e24 */ /* 0x001fe2000f8e00ff */
[----:B--2---:R0:W-:Y:S01]  /*dc00*/  STL [R1+0x40], R11 ;  /* 0x0000400b01007387 */ /* 0x0041e20000100800 */
[----:B------:R-:W-:Y:S05]  /*dc10*/  @P2 BRA `(.L_x_441) ;  /* 0x0000000000142947 */ /* 0x000fea0003800000 */
[----:B------:R-:W-:Y:S05]  /*dc20*/  @!P1 BRA `(.L_x_441) ;  /* 0x0000000000109947 */ /* 0x000fea0003800000 */
[----:B------:R-:W2:Y:S04]  /*dc30*/  LDG.E R7, desc[UR40][R2.64] ;  /* 0x0000002802077981 */ /* 0x000ea8000c1e1900 */
[----:B------:R-:W2:Y:S02]  /*dc40*/  LDG.E R2, desc[UR40][R2.64+0x4] ;  /* 0x0000042802027981 */ /* 0x000ea4000c1e1900 */
[----:B--2---:R-:W-:-:S05]  /*dc50*/  IMAD.IADD R2, R2, 0x1, -R7 ;  /* 0x0000000102027824 */ /* 0x004fca00078e0a07 */
[----:B------:R1:W-:Y:S02]  /*dc60*/  STL [R1+0x40], R2 ;  /* 0x0000400201007387 */ /* 0x0003e40000100800 */
.L_x_441:
[----:B------:R-:W1:Y:S01]  /*dc70*/  LDL.LU R7, [R1+0x8] ;  /* 0x0000080001077983 */ /* 0x000e620000300800 */
[----:B------:R-:W-:Y:S02]  /*dc80*/  ULDC.64 UR4, c[0x0][0xa20] ;  /* 0x0002880000047ab9 */ /* 0x000fe40000000a00 */
[----:B------:R-:W-:-:S04]  /*dc90*/  ISETP.NE.U32.AND P1, PT, RZ, UR4, PT ;  /* 0x00000004ff007c0c */ /* 0x000fc8000bf25070 */
[----:B------:R-:W-:Y:S02]  /*dca0*/  ISETP.NE.AND.EX P1, PT, RZ, UR5, PT, P1 ;  /* 0x00000005ff007c0c */ /* 0x000fe4000bf25310 */
[C---:B-1----:R-:W-:Y:S02]  /*dcb0*/  LOP3.LUT R2, R7.reuse, 0xff000000, RZ, 0xc0, !PT ;  /* 0xff00000007027812 */ /* 0x042fe400078ec0ff */
[C---:B------:R-:W-:Y:S02]  /*dcc0*/  LOP3.LUT R3, R7.reuse, 0xff0000, RZ, 0xc0, !PT ;  /* 0x00ff000007037812 */ /* 0x040fe400078ec0ff */
[----:B------:R-:W-:Y:S02]  /*dcd0*/  SHF.R.U32.HI R2, RZ, 0x8, R2 ;  /* 0x00000008ff027819 */ /* 0x000fe40000011602 */
[----:B------:R-:W-:Y:S01]  /*dce0*/  LOP3.LUT R17, R7, 0xffff, RZ, 0xc0, !PT ;  /* 0x0000ffff07117812 */ /* 0x000fe200078ec0ff */
[----:B-----5:R-:W-:Y:S01]  /*dcf0*/  IMAD.IADD R7, R8, 0x1, R0 ;  /* 0x0000000108077824 */ /* 0x020fe200078e0200 */
[----:B------:R-:W-:Y:S01]  /*dd00*/  LEA.HI R2, R3, R2, RZ, 0x10 ;  /* 0x0000000203027211 */ /* 0x000fe200078f80ff */
[----:B------:R-:W-:-:S05]  /*dd10*/  IMAD.MOV.U32 R3, RZ, RZ, R10 ;  /* 0x000000ffff037224 */ /* 0x000fca00078e000a */
[----:B------:R1:W-:Y:S04]  /*dd20*/  STL [R1+0x8], R3 ;  /* 0x0000080301007387 */ /* 0x0003e80000100800 */
[----:B------:R1:W-:Y:S01]  /*dd30*/  STL [R1+0x1c], R7 ;  /* 0x00001c0701007387 */ /* 0x0003e20000100800 */
[----:B------:R-:W-:Y:S05]  /*dd40*/  @!P1 BRA `(.L_x_442) ;  /* 0x0000000000109947 */ /* 0x000fea0003800000 */
[----:B------:R-:W-:-:S04]  /*dd50*/  IADD3 R6, P0, R16, UR4, RZ ;  /* 0x0000000410067c10 */ /* 0x000fc8000ff1e0ff */
[----:B-1----:R-:W-:-:S05]  /*dd60*/  IADD3.X R7, R9, UR5, RZ, P0, !PT ;  /* 0x0000000509077c10 */ /* 0x002fca00087fe4ff */
[----:B------:R2:W5:Y:S01]  /*dd70*/  LDG.E R6, desc[UR40][R6.64] ;  /* 0x0000002806067981 */ /* 0x000562000c1e1900 */
[----:B------:R-:W-:Y:S05]  /*dd80*/  BRA `(.L_x_443) ;  /* 0x0000000000107947 */ /* 0x000fea0003800000 */
.L_x_442:
[----:B------:R-:W-:Y:S05]  /*dd90*/  @!P0 BRA `(.L_x_443) ;  /* 0x00000000000c8947 */ /* 0x000fea0003800000 */
[----:B------:R-:W2:Y:S04]  /*dda0*/  LDG.E R6, desc[UR40][R4.64] ;  /* 0x0000002804067981 */ /* 0x000ea8000c1e1900 */
[----:B------:R-:W2:Y:S02]  /*ddb0*/  LDG.E R4, desc[UR40][R4.64+0x4] ;  /* 0x0000042804047981 */ /* 0x000ea4000c1e1900 */
[----:B--2---:R-:W-:-:S07]  /*ddc0*/  IMAD.IADD R6, R4, 0x1, -R6 ;  /* 0x0000000104067824 */ /* 0x004fce00078e0a06 */
.L_x_443:
[----:B-----5:R-:W-:Y:S01]  /*ddd0*/  IMAD.IADD R6, R6, 0x1, -R0 ;  /* 0x0000000106067824 */ /* 0x020fe200078e0a00 */
[----:B------:R-:W-:Y:S01]  /*dde0*/  LOP3.LUT R9, R2, 0xff, RZ, 0xc0, !PT ;  /* 0x000000ff02097812 */ /* 0x000fe200078ec0ff */
[----:B------:R-:W-:Y:S01]  /*ddf0*/  IMAD.MOV.U32 R4, RZ, RZ, RZ ;  /* 0x000000ffff047224 */ /* 0x000fe200078e00ff */
[----:B------:R-:W-:Y:S01]  /*de00*/  BSSY B0, `(.L_x_444) ;  /* 0x000002a000007945 */ /* 0x000fe20003800000 */
[C---:B------:R-:W-:Y:S01]  /*de10*/  VIADD R0, R6.reuse, 0x3f ;  /* 0x0000003f06007836 */ /* 0x040fe20000000000 */
[----:B------:R-:W-:Y:S01]  /*de20*/  ISETP.GE.AND P0, PT, R6, 0x1, PT ;  /* 0x000000010600780c */ /* 0x000fe20003f06270 */
[----:B------:R-:W-:-:S03]  /*de30*/  IMAD.MOV.U32 R10, RZ, RZ, R4 ;  /* 0x000000ffff0a7224 */ /* 0x000fc600078e0004 */
[----:B-1----:R-:W-:-:S04]  /*de40*/  SHF.R.S32.HI R3, RZ, 0x1f, R0 ;  /* 0x0000001fff037819 */ /* 0x002fc80000011400 */
[----:B------:R-:W-:-:S04]  /*de50*/  LEA.HI R3, R3, R0, RZ, 0x6 ;  /* 0x0000000003037211 */ /* 0x000fc800078f30ff */
[----:B------:R-:W-:-:S05]  /*de60*/  SHF.R.S32.HI R8, RZ, 0x6, R3 ;  /* 0x00000006ff087819 */ /* 0x000fca0000011403 */
[----:B------:R1:W-:Y:S04]  /*de70*/  STL [R1+0x3c], R8 ;  /* 0x00003c0801007387 */ /* 0x0003e80000100800 */
[----:B------:R1:W-:Y:S04]  /*de80*/  STL [R1+0x34], R4 ;  /* 0x0000340401007387 */ /* 0x0003e80000100800 */
[----:B------:R1:W-:Y:S01]  /*de90*/  STL [R1+0x58], R9 ;  /* 0x0000580901007387 */ /* 0x0003e20000100800 */
[----:B------:R-:W-:Y:S05]  /*dea0*/  @!P0 BRA `(.L_x_445) ;  /* 0x00000000007c8947 */ /* 0x000fea0003800000 */
[----:B------:R-:W-:-:S04]  /*deb0*/  SHF.R.U32.HI R0, RZ, 0x10, R2 ;  /* 0x00000010ff007819 */ /* 0x000fc80000011602 */
[----:B------:R-:W-:-:S13]  /*dec0*/  ISETP.NE.AND P0, PT, R0, RZ, PT ;  /* 0x000000ff0000720c */ /* 0x000fda0003f05270 */
[----:B------:R-:W1:Y:S02]  /*ded0*/  @!P0 LDC R0, c[0x0][0x9f0] ;  /* 0x00027c00ff008b82 */ /* 0x000e640000000800 */
[----:B-1----:R-:W-:-:S04]  /*dee0*/  IABS R4, R0 ;  /* 0x0000000000047213 */ /* 0x002fc80000000000 */
[----:B------:R-:W1:Y:S08]  /*def0*/  I2F.RP R2, R4 ;  /* 0x0000000400027306 */ /* 0x000e700000209400 */
[----:B-1----:R-:W1:Y:S02]  /*df00*/  MUFU.RCP R2, R2 ;  /* 0x0000000200027308 */ /* 0x002e640000001000 */
[----:B-1----:R-:W-:-:S06]  /*df10*/  VIADD R2, R2, 0xffffffe ;  /* 0x0ffffffe02027836 */ /* 0x002fcc0000000000 */
[----:B------:R-:W1:Y:S02]  /*df20*/  F2I.FTZ.U32.TRUNC.NTZ R3, R2 ;  /* 0x0000000200037305 */ /* 0x000e64000021f000 */
[----:B-1----:R-:W-:-:S04]  /*df30*/  IMAD.MOV R2, RZ, RZ, -R3 ;  /* 0x000000ffff027224 */ /* 0x002fc800078e0a03 */
[----:B------:R-:W-:Y:S02]  /*df40*/  IMAD R5, R2, R4, RZ ;  /* 0x0000000402057224 */ /* 0x000fe400078e02ff */
[----:B------:R-:W-:-:S04]  /*df50*/  IMAD.MOV.U32 R2, RZ, RZ, RZ ;  /* 0x000000ffff027224 */ /* 0x000fc800078e00ff */
[----:B--2---:R-:W-:Y:S01]  /*df60*/  IMAD.HI.U32 R7, R3, R5, R2 ;  /* 0x0000000503077227 */ /* 0x004fe200078e0002 */
[----:B------:R-:W-:Y:S02]  /*df70*/  IABS R2, R0 ;  /* 0x0000000000027213 */ /* 0x000fe40000000000 */
[----:B------:R-:W-:-:S03]  /*df80*/  IADD3 R3, R0, -0x1, R8 ;  /* 0xffffffff00037810 */ /* 0x000fc60007ffe008 */
[----:B------:R-:W-:Y:S01]  /*df90*/  IMAD.MOV R2, RZ, RZ, -R2 ;  /* 0x000000ffff027224 */ /* 0x000fe200078e0a02 */
[----:B------:R-:W-:Y:S02]  /*dfa0*/  IABS R5, R3 ;  /* 0x0000000300057213 */ /* 0x000fe40000000000 */
[----:B------:R-:W-:Y:S01]  /*dfb0*/  LOP3.LUT R3, R3, R0, RZ, 0x3c, !PT ;  /* 0x0000000003037212 */ /* 0x000fe200078e3cff */
[----:B------:R-:W-:Y:S02]  /*dfc0*/  IMAD.MOV.U32 R6, RZ, RZ, R2 ;  /* 0x000000ffff067224 */ /* 0x000fe400078e0002 */
[----:B------:R-:W-:Y:S01]  /*dfd0*/  IMAD.HI.U32 R2, R7, R5, RZ ;  /* 0x0000000507027227 */ /* 0x000fe200078e00ff */
[----:B------:R-:W-:-:S03]  /*dfe0*/  ISETP.GE.AND P2, PT, R3, RZ, PT ;  /* 0x000000ff0300720c */ /* 0x000fc60003f46270 */
[----:B------:R-:W-:-:S05]  /*dff0*/  IMAD R5, R2, R6, R5 ;  /* 0x0000000602057224 */ /* 0x000fca00078e0205 */
[----:B------:R-:W-:-:S13]  /*e000*/  ISETP.GT.U32.AND P1, PT, R4, R5, PT ;  /* 0x000000050400720c */ /* 0x000fda0003f24070 */
[----:B------:R-:W-:Y:S02]  /*e010*/  @!P1 IMAD.IADD R5, R5, 0x1, -R4 ;  /* 0x0000000105059824 */ /* 0x000fe400078e0a04 */
[----:B------:R-:W-:Y:S01]  /*e020*/  @!P1 VIADD R2, R2, 0x1 ;  /* 0x0000000102029836 */ /* 0x000fe20000000000 */
[----:B------:R-:W-:Y:S02]  /*e030*/  ISETP.NE.AND P1, PT, R0, RZ, PT ;  /* 0x000000ff0000720c */ /* 0x000fe40003f25270 */
[----:B------:R-:W-:-:S13]  /*e040*/  ISETP.GE.U32.AND P0, PT, R5, R4, PT ;  /* 0x000000040500720c */ /* 0x000fda0003f06070 */
[----:B------:R-:W-:-:S04]  /*e050*/  @P0 VIADD R2, R2, 0x1 ;  /* 0x0000000102020836 */ /* 0x000fc80000000000 */
[----:B------:R-:W-:Y:S01]  /*e060*/  @!P2 IMAD.MOV R2, RZ, RZ, -R2 ;  /* 0x000000ffff02a224 */ /* 0x000fe200078e0a02 */
[----:B------:R-:W-:-:S05]  /*e070*/  @!P1 LOP3.LUT R2, RZ, R0, RZ, 0x33, !PT ;  /* 0x00000000ff029212 */ /* 0x000fca00078e33ff */
[----:B------:R-:W-:-:S05]  /*e080*/  IMAD.MOV.U32 R10, RZ, RZ, R2 ;  /* 0x000000ffff0a7224 */ /* 0x000fca00078e0002 */
[----:B------:R3:W-:Y:S02]  /*e090*/  STL [R1+0x34], R10 ;  /* 0x0000340a01007387 */ /* 0x0007e40000100800 */
.L_x_445:
[----:B------:R-:W-:Y:S05]  /*e0a0*/  BSYNC B0 ;  /* 0x0000000000007941 */ /* 0x000fea0003800000 */
.L_x_444:
[----:B------:R-:W-:Y:S01]  /*e0b0*/  IMAD.MOV.U32 R0, RZ, RZ, R10 ;  /* 0x000000ffff007224 */ /* 0x000fe200078e000a */
[----:B------:R-:W-:Y:S03]  /*e0c0*/  BSSY B7, `(.L_x_446) ;  /* 0x00004ad000077945 */ /* 0x000fe60003800000 */
[----:B------:R-:W-:-:S05]  /*e0d0*/  IMAD R2, R9, R0, RZ ;  /* 0x0000000009027224 */ /* 0x000fca00078e02ff */
[----:B------:R-:W-:Y:S01]  /*e0e0*/  VIADDMNMX R0, R2, R0, R8, PT ;  /* 0x0000000002007246 */ /* 0x000fe20003800108 */
[----:B------:R4:W-:Y:S03]  /*e0f0*/  STL [R1+0x20], R2 ;  /* 0x0000200201007387 */ /* 0x0009e60000100800 */
[----:B------:R-:W-:Y:S01]  /*e100*/  ISETP.GT.AND P0, PT, R0, R2, PT ;  /* 0x000000020000720c */ /* 0x000fe20003f04270 */
[----:B------:R4:W-:-:S12]  /*e110*/  STL [R1+0x2c], R0 ;  /* 0x00002c0001007387 */ /* 0x0009d80000100800 */
[----:B----4-:R-:W-:Y:S05]  /*e120*/  @P0 BRA `(.L_x_447) ;  /* 0x0000000000480947 */ /* 0x010fea0003800000 */
[----:B------:R-:W4:Y:S02]  /*e130*/  S2R R0, SR_TID.X ;  /* 0x0000000000007919 */ /* 0x000f240000002100 */
[----:B----4-:R-:W-:-:S04]  /*e140*/  LOP3.LUT R0, R0, 0x7f, RZ, 0xc0, !PT ;  /* 0x0000007f00007812 */ /* 0x010fc800078ec0ff */
[----:B------:R-:W-:-:S13]  /*e150*/  ISETP.NE.AND P0, PT, R0, RZ, PT ;  /* 0x000000ff0000720c */ /* 0x000fda0003f05270 */
[----:B------:R-:W-:Y:S05]  /*e160*/  @P0 BRA `(.L_x_448) ;  /* 0x0000004800880947 */ /* 0x000fea0003800000 */
[----:B------:R-:W4:Y:S01]  /*e170*/  S2R R5, SR_LANEID ;  /* 0x0000000000057919 */ /* 0x000f220000000000 */
[----:B------:R-:W-:Y:S01]  /*e180*/  VOTEU.ANY UR4, UPT, PT ;  /* 0x0000000000047886 */ /* 0x000fe200038e0100 */
[----:B------:R-:W5:Y:S01]  /*e190*/  LDC.64 R2, c[0x0][0xc60] ;  /* 0x00031800ff027b82 */ /* 0x000f620000000a00 */
[----:B------:R-:W4:Y:S02]  /*e1a0*/  FLO.U32 R0, UR4 ;  /* 0x0000000400007d00 */ /* 0x000f2400080e0000 */
[----:B----4-:R-:W-:-:S06]  /*e1b0*/  ISETP.EQ.U32.AND P0, PT, R0, R5, PT ;  /* 0x000000050000720c */ /* 0x010fcc0003f02070 */
[----:B------:R-:W5:Y:S07]  /*e1c0*/  POPC R5, UR4 ;  /* 0x0000000400057d09 */ /* 0x000f6e0008000000 */
[----:B-----5:R-:W4:Y:S01]  /*e1d0*/  @P0 ATOMG.E.ADD.STRONG.GPU PT, R3, desc[UR40][R2.64], R5 ;  /* 0x00000005020309a8 */ /* 0x020f2200081ee1e8 */
[----:B-1----:R-:W1:Y:S02]  /*e1e0*/  S2R R4, SR_LTMASK ;  /* 0x0000000000047919 */ /* 0x002e640000003900 */
[----:B-1----:R-:W-:-:S04]  /*e1f0*/  LOP3.LUT R4, R4, UR4, RZ, 0xc0, !PT ;  /* 0x0000000404047c12 */ /* 0x002fc8000f8ec0ff */
[----:B--2---:R-:W1:Y:S01]  /*e200*/  POPC R7, R4 ;  /* 0x0000000400077309 */ /* 0x004e620000000000 */
[----:B----4-:R-:W1:Y:S02]  /*e210*/  SHFL.IDX PT, R0, R3, R0, 0x1f ;  /* 0x00001f0003007589 */ /* 0x010e6400000e0000 */
[----:B-1----:R-:W-:-:S05]  /*e220*/  IADD3 R0, R0, UR37, R7 ;  /* 0x0000002500007c10 */ /* 0x002fca000fffe007 */
[----:B------:R4:W-:Y:S01]  /*e230*/  STL [R1], R0 ;  /* 0x0000000001007387 */ /* 0x0009e20000100800 */
[----:B------:R-:W-:Y:S05]  /*e240*/  BRA `(.L_x_448) ;  /* 0x0000004800507947 */ /* 0x000fea0003800000 */
.L_x_447:
[----:B------:R-:W-:Y:S01]  /*e250*/  VIADD R0, R18, 0x22400 ;  /* 0x0002240012007836 */ /* 0x000fe20000000000 */
[----:B------:R-:W-:Y:S04]  /*e260*/  BSSY B6, `(.L_x_449) ;  /* 0x0000013000067945 */ /* 0x000fe80003800000 */
[----:B------:R-:W-:-:S13]  /*e270*/  LOP3.LUT P0, RZ, R0, 0x3ff, RZ, 0xc0, !PT ;  /* 0x000003ff00ff7812 */ /* 0x000fda000780c0ff */
[----:B------:R-:W-:Y:S05]  /*e280*/  @!P0 BRA `(.L_x_450) ;  /* 0x0000000000408947 */ /* 0x000fea0003800000 */
[----:B------:R-:W-:Y:S01]  /*e290*/  MOV R2, 0x0 ;  /* 0x0000000000027802 */ /* 0x000fe20000000f00 */
[----:B------:R-:W-:Y:S01]  /*e2a0*/  ULDC.64 UR6, c[0x4][0x90] ;  /* 0x0100240000067ab9 */ /* 0x000fe20000000a00 */
[----:B------:R-:W-:Y:S01]  /*e2b0*/  ULDC.64 UR8, c[0x4][0x98] ;  /* 0x0100260000087ab9 */ /* 0x000fe20000000a00 */
[----:B------:R-:W-:Y:S01]  /*e2c0*/  ULDC.64 UR4, c[0x4][0x8] ;  /* 0x0100020000047ab9 */ /* 0x000fe20000000a00 */
[----:B-1----:R-:W-:Y:S02]  /*e2d0*/  IMAD.U32 R4, RZ, RZ, UR6 ;  /* 0x00000006ff047e24 */ /* 0x002fe4000f8e00ff */
[----:B------:R-:W1:Y:S01]  /*e2e0*/  LDC.64 R2, c[0x4][R2] ;  /* 0x0100000002027b82 */ /* 0x000e620000000a00 */
[----:B------:R-:W-:Y:S02]  /*e2f0*/  IMAD.U32 R5, RZ, RZ, UR7 ;  /* 0x00000007ff057e24 */ /* 0x000fe4000f8e00ff */
[----:B------:R-:W-:Y:S02]  /*e300*/  IMAD.U32 R6, RZ, RZ, UR8 ;  /* 0x00000008ff067e24 */ /* 0x000fe4000f8e00ff */
[----:B--2---:R-:W-:-:S02]  /*e310*/  IMAD.U32 R7, RZ, RZ, UR9 ;  /* 0x00000009ff077e24 */ /* 0x004fc4000f8e00ff */
[----:B---3--:R-:W-:Y:S02]  /*e320*/  IMAD.U32 R10, RZ, RZ, UR4 ;  /* 0x00000004ff0a7e24 */ /* 0x008fe4000f8e00ff */
[----:B0-----:R-:W-:Y:S02]  /*e330*/  IMAD.U32 R11, RZ, RZ, UR5 ;  /* 0x00000005ff0b7e24 */ /* 0x001fe4000f8e00ff */
[----:B------:R-:W-:Y:S02]  /*e340*/  IMAD.MOV.U32 R8, RZ, RZ, 0x70 ;  /* 0x00000070ff087424 */ /* 0x000fe400078e00ff */
[----:B------:R-:W-:Y:S02]  /*e350*/  IMAD.MOV.U32 R12, RZ, RZ, 0x1 ;  /* 0x00000001ff0c7424 */ /* 0x000fe400078e00ff */
[----:B------:R-:W-:-:S07]  /*e360*/  IMAD.MOV.U32 R13, RZ, RZ, RZ ;  /* 0x000000ffff0d7224 */ /* 0x000fce00078e00ff */
[----:B------:R-:W-:-:S07]  /*e370*/  LEPC R20, `(.L_x_450) ;  /* 0x000000001014794e */ /* 0x000fce0000000000 */
[----:B-1----:R-:W-:Y:S05]  /*e380*/  CALL.ABS.NOINC R2 ;  /* 0x0000000002007343 */ /* 0x002fea0003c00000 */
.L_x_450:
[----:B------:R-:W-:Y:S05]  /*e390*/  BSYNC B6 ;  /* 0x0000000000067941 */ /* 0x000fea0003800000 */
.L_x_449:
        /* <DEDUP_REMOVED lines=8> */
[----:B------:R4:W4:Y:S01]  /*e420*/  LDC.64 R2, c[0x4][R0] ;  /* 0x0100000000027b82 */ /* 0x0009220000000a00 */
[----:B-1----:R-:W-:Y:S02]  /*e430*/  IMAD.U32 R4, RZ, RZ, UR6 ;  /* 0x00000006ff047e24 */ /* 0x002fe4000f8e00ff */
        /* <DEDUP_REMOVED lines=9> */
[----:B----4-:R-:W-:Y:S05]  /*e4d0*/  CALL.ABS.NOINC R2 ;  /* 0x0000000002007343 */ /* 0x010fea0003c00000 */
.L_x_453:
        /* <DEDUP_REMOVED lines=16> */
.L_x_452:
[----:B------:R-:W-:Y:S05]  /*e5e0*/  BSYNC B6 ;  /* 0x0000000000067941 */ /* 0x000fea0003800000 */
.L_x_451:
[----:B-1----:R-:W4:Y:S01]  /*e5f0*/  LDL.LU R4, [R1+0x14] ;  /* 0x0000140001047983 */ /* 0x002f220000300800 */
[----:B------:R-:W-:-:S03]  /*e600*/  ULDC.64 UR4, c[0x0][0x9f8] ;  /* 0x00027e0000047ab9 */ /* 0x000fc60000000a00 */
[----:B--2---:R-:W2:Y:S01]  /*e610*/  LDL R7, [R1+0x8] ;  /* 0x0000080001077983 */ /* 0x004ea20000100800 */
[----:B------:R-:W-:-:S03]  /*e620*/  ISETP.NE.U32.AND P0, PT, RZ, UR4, PT ;  /* 0x00000004ff007c0c */ /* 0x000fc6000bf05070 */
[----:B------:R-:W5:Y:S01]  /*e630*/  LDL R0, [R1+0x2c] ;  /* 0x00002c0001007983 */ /* 0x000f620000100800 */
[----:B------:R-:W-:-:S13]  /*e640*/  ISETP.NE.AND.EX P0, PT, RZ, UR5, PT, P0 ;  /* 0x00000005ff007c0c */ /* 0x000fda000bf05300 */
[----:B------:R-:W-:-:S04]  /*e650*/  @P0 IADD3 R2, P1, R16, UR4, RZ ;  /* 0x0000000410020c10 */ /* 0x000fc8000ff3e0ff */
[----:B----4-:R-:W-:Y:S01]  /*e660*/  @P0 IADD3.X R3, R4, UR5, RZ, P1, !PT ;  /* 0x0000000504030c10 */ /* 0x010fe20008ffe4ff */
[----:B------:R-:W-:-:S04]  /*e670*/  ULDC.64 UR4, c[0x0][0xa08] ;  /* 0x0002820000047ab9 */ /* 0x000fc80000000a00 */
[----:B--2---:R1:W2:Y:S02]  /*e680*/  @P0 LDG.E R7, desc[UR40][R2.64] ;  /* 0x0000002802070981 */ /* 0x0042a4000c1e1900 */
[----:B-1----:R-:W1:Y:S01]  /*e690*/  LDC.64 R2, c[0x0][0x418] ;  /* 0x00010600ff027b82 */ /* 0x002e620000000a00 */
[----:B-----5:R-:W-:Y:S01]  /*e6a0*/  VIADD R0, R0, 0xffffffff ;  /* 0xffffffff00007836 */ /* 0x020fe20000000000 */
[----:B--2---:R-:W-:Y:S01]  /*e6b0*/  SHF.R.S32.HI R8, RZ, 0x1f, R7 ;  /* 0x0000001fff087819 */ /* 0x004fe20000011407 */
[----:B------:R2:W-:Y:S04]  /*e6c0*/  @P0 STL [R1+0x8], R7 ;  /* 0x0000080701000387 */ /* 0x0005e80000100800 */
[----:B------:R2:W-:Y:S01]  /*e6d0*/  STL [R1+0x14], R8 ;  /* 0x0000140801007387 */ /* 0x0005e20000100800 */
[----:B-1----:R-:W-:Y:S01]  /*e6e0*/  LOP3.LUT P0, RZ, R2, UR4, RZ, 0xfc, !PT ;  /* 0x0000000402ff7c12 */ /* 0x002fe2000f80fcff */
[----:B------:R-:W-:-:S03]  /*e6f0*/  UMOV UR4, 0xffffffff ;  /* 0xffffffff00047882 */ /* 0x000fc60000000000 */
[----:B------:R-:W-:-:S04]  /*e700*/  LOP3.LUT P0, RZ, R3, UR5, RZ, 0xfc, P0 ;  /* 0x0000000503ff7c12 */ /* 0x000fc8000800fcff */
[----:B------:R-:W-:Y:S01]  /*e710*/  SEL R16, R7, RZ, !P0 ;  /* 0x000000ff07107207 */ /* 0x000fe20004000000 */
[----:B--2---:R-:W-:Y:S08]  /*e720*/  BRA.DIV UR4, `(.L_x_454) ;  /* 0x0000005a040c7947 */ /* 0x004ff0000b800000 */
[----:B------:R-:W1:Y:S02]  /*e730*/  S2R R4, SR_TID.X ;  /* 0x0000000000047919 */ /* 0x000e640000002100 */
[----:B-1----:R-:W-:-:S04]  /*e740*/  SHF.R.U32.HI R4, RZ, 0x5, R4 ;  /* 0x00000005ff047819 */ /* 0x002fc80000011604 */
[----:B------:R-:W-:-:S05]  /*e750*/  LOP3.LUT R4, R4, 0x3, RZ, 0xc0, !PT ;  /* 0x0000000304047812 */ /* 0x000fca00078ec0ff */
[----:B------:R1:W2:Y:S02]  /*e760*/  SHFL.IDX PT, R14, R4, RZ, 0x1f ;  /* 0x00001fff040e7589 */ /* 0x0002a400000e0000 */
.L_x_575:
[----:B------:R-:W-:Y:S01]  /*e770*/  PLOP3.LUT P1, PT, PT, PT, PT, 0x8, 0x0 ;  /* 0x000000000000781c */ /* 0x000fe20003f2e170 */
[----:B------:R4:W-:Y:S01]  /*e780*/  STL [R1+0x28], R0 ;  /* 0x0000280001007387 */ /* 0x0009e20000100800 */
[----:B--2---:R-:W-:Y:S02]  /*e790*/  ISETP.NE.AND P0, PT, R14, RZ, PT ;  /* 0x000000ff0e00720c */ /* 0x004fe40003f05270 */
[----:B-1----:R-:W-:-:S05]  /*e7a0*/  P2R R4, PR, RZ, 0x2 ;  /* 0x00000002ff047803 */ /* 0x002fca0000000000 */
[----:B------:R4:W-:Y:S06]  /*e7b0*/  STL [R1+0x18], R4 ;  /* 0x0000180401007387 */ /* 0x0009ec0000100800 */
[----:B------:R-:W-:Y:S05]  /*e7c0*/  @P0 BRA `(.L_x_455) ;  /* 0x0000000400040947 */ /* 0x000fea0003800000 */
[----:B------:R-:W-:-:S03]  /*e7d0*/  UMOV UR4, 0xffffffff ;  /* 0xffffffff00047882 */ /* 0x000fc60000000000 */
[----:B------:R-:W-:Y:S05]  /*e7e0*/  BRA.DIV UR4, `(.L_x_456) ;  /* 0x0000005a04107947 */ /* 0x000fea000b800000 */
[----:B------:R-:W-:-:S13]  /*e7f0*/  ELECT P6, URZ, PT ;  /* 0x00000000003f782f */ /* 0x000fda00038c0000 */
.L_x_578:
[----:B------:R-:W-:Y:S05]  /*e800*/  @!P6 BRA `(.L_x_455) ;  /* 0x0000000000f4e947 */ /* 0x000fea0003800000 */
[----:B------:R-:W-:-:S04]  /*e810*/  ISETP.NE.U32.AND P0, PT, R2, RZ, PT ;  /* 0x000000ff0200720c */ /* 0x000fc80003f05070 */
[----:B------:R-:W-:-:S13]  /*e820*/  ISETP.NE.AND.EX P0, PT, R3, RZ, PT, P0 ;  /* 0x000000ff0300720c */ /* 0x000fda0003f05300 */
[----:B------:R-:W-:Y:S05]  /*e830*/  @!P0 BRA `(.L_x_457) ;  /* 0x0000000000508947 */ /* 0x000fea0003800000 */
[----:B------:R-:W1:Y:S01]  /*e840*/  LDC R6, c[0x0][0x43c] ;  /* 0x00010f00ff067b82 */ /* 0x000e620000000800 */
[----:B------:R-:W-:Y:S01]  /*e850*/  IMAD.MOV.U32 R9, RZ, RZ, R0 ;  /* 0x000000ffff097224 */ /* 0x000fe200078e0000 */
[----:B------:R-:W-:-:S03]  /*e860*/  ULDC.64 UR4, c[0x0][0x428] ;  /* 0x00010a0000047ab9 */ /* 0x000fc60000000a00 */
[----:B----4-:R-:W-:Y:S01]  /*e870*/  IMAD.MOV.U32 R0, RZ, RZ, R9 ;  /* 0x000000ffff007224 */ /* 0x010fe200078e0009 */
[----:B-1----:R-:W-:-:S13]  /*e880*/  ISETP.NE.AND P0, PT, R6, 0x1, PT ;  /* 0x000000010600780c */ /* 0x002fda0003f05270 */
[----:B------:R-:W1:Y:S02]  /*e890*/  @P0 LDC.64 R4, c[0x0][0x440] ;  /* 0x00011000ff040b82 */ /* 0x000e640000000a00 */
[----:B-1----:R-:W-:-:S05]  /*e8a0*/  @P0 IMAD.HI.U32 R4, R9, R4, RZ ;  /* 0x0000000409040227 */ /* 0x002fca00078e00ff */
[----:B------:R-:W-:-:S04]  /*e8b0*/  @P0 SHF.R.U32.HI R0, RZ, R5, R4 ;  /* 0x00000005ff000219 */ /* 0x000fc80000011604 */
[--C-:B------:R-:W-:Y:S01]  /*e8c0*/  SHF.R.S32.HI R5, RZ, 0x1f, R0.reuse ;  /* 0x0000001fff057819 */ /* 0x100fe20000011400 */
[----:B------:R-:W-:-:S04]  /*e8d0*/  IMAD.MOV R4, RZ, RZ, -R0 ;  /* 0x000000ffff047224 */ /* 0x000fc800078e0a00 */
[----:B------:R-:W-:Y:S02]  /*e8e0*/  IMAD R9, R6, R4, R9 ;  /* 0x0000000406097224 */ /* 0x000fe400078e0209 */
[----:B------:R-:W-:Y:S02]  /*e8f0*/  IMAD R6, R8, UR4, RZ ;  /* 0x0000000408067c24 */ /* 0x000fe4000f8e02ff */
[----:B------:R-:W-:Y:S01]  /*e900*/  IMAD.MOV.U32 R4, RZ, RZ, R0 ;  /* 0x000000ffff047224 */ /* 0x000fe200078e0000 */
[----:B------:R1:W-:Y:S01]  /*e910*/  STL [R1+0x28], R9 ;  /* 0x0000280901007387 */ /* 0x0003e20000100800 */
[C---:B------:R-:W-:Y:S02]  /*e920*/  IMAD R0, R7.reuse, UR5, R6 ;  /* 0x0000000507007c24 */ /* 0x040fe4000f8e0206 */
[----:B------:R-:W-:-:S04]  /*e930*/  IMAD.WIDE.U32 R4, R7, UR4, R4 ;  /* 0x0000000407047c25 */ /* 0x000fc8000f8e0004 */
[----:B------:R-:W-:Y:S01]  /*e940*/  IMAD.IADD R0, R5, 0x1, R0 ;  /* 0x0000000105007824 */ /* 0x000fe200078e0200 */
[----:B------:R-:W-:-:S04]  /*e950*/  LEA R2, P0, R4, R2, 0x2 ;  /* 0x0000000204027211 */ /* 0x000fc800078010ff */
[----:B------:R-:W-:-:S05]  /*e960*/  LEA.HI.X R3, R4, R3, R0, 0x2, P0 ;  /* 0x0000000304037211 */ /* 0x000fca00000f1400 */
[----:B------:R1:W5:Y:S04]  /*e970*/  LDG.E R16, desc[UR40][R2.64] ;  /* 0x0000002802107981 */ /* 0x000368000c1e1900 */
.L_x_457:
[----:B-1----:R-:W2:Y:S01]  /*e980*/  LDL R2, [R1+0x10] ;  /* 0x0000100001027983 */ /* 0x002ea20000100800 */
[----:B----4-:R-:W-:Y:S01]  /*e990*/  IMAD R0, R19, 0x8, R18 ;  /* 0x0000000813007824 */ /* 0x010fe200078e0212 */
[----:B--2---:R-:W-:-:S04]  /*e9a0*/  SHF.L.U32 R2, R2, 0x1f, RZ ;  /* 0x0000001f02027819 */ /* 0x004fc800000006ff */
[----:B------:R-:W1:Y:S02]  /*e9b0*/  SYNCS.PHASECHK.TRANS64.TRYWAIT P0, [R0+URZ+0x28c40], R2 ;  /* 0x028c4002000075a7 */ /* 0x000e64000800017f */
[----:B-1----:R-:W-:Y:S05]  /*e9c0*/  @!P0 BRA `(.L_x_458) ;  /* 0x0000005400b88947 */ /* 0x002fea0003800000 */
.L_x_579:
[----:B------:R-:W2:Y:S02]  /*e9d0*/  S2R R3, SR_TID.X ;  /* 0x0000000000037919 */ /* 0x000ea40000002100 */
[----:B--2---:R-:W-:-:S04]  /*e9e0*/  LOP3.LUT R3, R3, 0x7f, RZ, 0xc0, !PT ;  /* 0x0000007f03037812 */ /* 0x004fc800078ec0ff */
[----:B------:R-:W-:-:S13]  /*e9f0*/  ISETP.NE.AND P0, PT, R3, RZ, PT ;  /* 0x000000ff0300720c */ /* 0x000fda0003f05270 */
[----:B------:R-:W-:Y:S05]  /*ea00*/  @P0 BRA `(.L_x_459) ;  /* 0x00000000001c0947 */ /* 0x000fea0003800000 */
[----:B------:R-:W2:Y:S01]  /*ea10*/  S2R R3, SR_TID.X ;  /* 0x0000000000037919 */ /* 0x000ea20000002100 */
[----:B-1----:R-:W-:-:S04]  /*ea20*/  IMAD.MOV.U32 R2, RZ, RZ, 0x2000 ;  /* 0x00002000ff027424 */ /* 0x002fc800078e00ff */
[----:B------:R4:W-:Y:S01]  /*ea30*/  SYNCS.ARRIVE.TRANS64 RZ, [R0+URZ+0x28c30], R2 ;  /* 0x028c300200ff79a7 */ /* 0x0009e2000800003f */
[----:B--2---:R-:W-:-:S04]  /*ea40*/  LOP3.LUT R3, R3, 0x1f, RZ, 0xc0, !PT ;  /* 0x0000001f03037812 */ /* 0x004fc800078ec0ff */
[----:B------:R-:W-:-:S13]  /*ea50*/  ISETP.NE.AND P0, PT, R3, RZ, PT ;  /* 0x000000ff0300720c */ /* 0x000fda0003f05270 */
[----:B----4-:R-:W-:Y:S05]  /*ea60*/  @!P0 BRA `(.L_x_459) ;  /* 0x0000000000048947 */ /* 0x010fea0003800000 */
[----:B------:R-:W-:Y:S01]  /*ea70*/  BPT.TRAP 0x1 ;  /* 0x000000040000795c */ /* 0x000fe20000300000 */
.L_x_459:
[----:B------:R-:W2:Y:S04]  /*ea80*/  LDL R3, [R1+0x28] ;  /* 0x0000280001037983 */ /* 0x000ea80000100800 */
[----:B-1----:R-:W4:Y:S01]  /*ea90*/  LDL R2, [R1+0x1c] ;  /* 0x00001c0001027983 */ /* 0x002f220000100800 */
[----:B------:R-:W-:Y:S01]  /*eaa0*/  R2UR UR9, R0 ;  /* 0x00000000000972ca */ /* 0x000fe200000e0000 */
[----:B------:R-:W-:Y:S01]  /*eab0*/  IMAD R0, R19, 0x2000, R18 ;  /* 0x0000200013007824 */ /* 0x000fe200078e0212 */
[----:B------:R-:W-:Y:S01]  /*eac0*/  UIADD3 UR6, UP0, UR38, 0x370, URZ ;  /* 0x0000037026067890 */ /* 0x000fe2000ff1e03f */
[----:B------:R-:W-:Y:S01]  /*ead0*/  R2UR UR12, R17 ;  /* 0x00000000110c72ca */ /* 0x000fe200000e0000 */
[----:B------:R-:W-:Y:S01]  /*eae0*/  UMOV UR5, 0x14f00000 ;  /* 0x14f0000000057882 */ /* 0x000fe20000000000 */
[----:B-----5:R-:W-:Y:S01]  /*eaf0*/  R2UR UR13, R16 ;  /* 0x00000000100d72ca */ /* 0x020fe200000e0000 */
[----:B------:R-:W-:Y:S01]  /*eb00*/  UIADD3.X UR7, URZ, UR39, URZ, UP0, !UPT ;  /* 0x000000273f077290 */ /* 0x000fe200087fe43f */
[----:B------:R-:W-:Y:S01]  /*eb10*/  R2UR UR8, R0 ;  /* 0x00000000000872ca */ /* 0x000fe200000e0000 */
[----:B------:R-:W-:Y:S01]  /*eb20*/  UMOV UR10, URZ ;  /* 0x0000003f000a7c82 */ /* 0x000fe20008000000 */
[----:B------:R-:W-:-:S04]  /*eb30*/  PLOP3.LUT P0, PT, PT, PT, PT, 0x80, 0x0 ;  /* 0x000000000000781c */ /* 0x000fc80003f0f070 */
[----:B------:R-:W-:Y:S01]  /*eb40*/  UIADD3 UR9, UR9, 0x28c30, URZ ;  /* 0x00028c3009097890 */ /* 0x000fe2000fffe03f */
[----:B------:R-:W-:-:S05]  /*eb50*/  P2R R0, PR, RZ, 0x1 ;  /* 0x00000001ff007803 */ /* 0x000fca0000000000 */
[----:B------:R1:W-:Y:S01]  /*eb60*/  STL [R1+0x18], R0 ;  /* 0x0000180001007387 */ /* 0x0003e20000100800 */
[----:B------:R-:W-:Y:S01]  /*eb70*/  UIADD3 UR8, UR8, 0x22400, URZ ;  /* 0x0002240008087890 */ /* 0x000fe2000fffe03f */
[----:B--2---:R-:W-:Y:S02]  /*eb80*/  R2UR UR11, R3 ;  /* 0x00000000030b72ca */ /* 0x004fe400000e0000 */
[----:B----4-:R-:W-:-:S13]  /*eb90*/  R2UR UR4, R2 ;  /* 0x00000000020472ca */ /* 0x010fda00000e0000 */
[----:B------:R-:W-:-:S03]  /*eba0*/  ULEA UR11, UR11, UR4, 0x6 ;  /* 0x000000040b0b7291 */ /* 0x000fc6000f8e303f */
[----:B------:R-:W-:-:S06]  /*ebb0*/  UMOV UR4, 0x0 ;  /* 0x0000000000047882 */ /* 0x000fcc0000000000 */
[----:B------:R1:W-:Y:S02]  /*ebc0*/  UTMALDG.4D [UR8], [UR6], desc[UR4] ;  /* 0x00000408060075b4 */ /* 0x0003e40008019000 */
[----:B-1----:R-:W-:Y:S01]  /*ebd0*/  NOP ;  /* 0x0000000000007918 */ /* 0x002fe20000000000 */
.L_x_455:
[----:B------:R-:W2:Y:S04]  /*ebe0*/  LDL.LU R3, [R1+0x30] ;  /* 0x0000300001037983 */ /* 0x000ea80000300800 */
[----:B------:R-:W5:Y:S04]  /*ebf0*/  LDL.LU R5, [R1+0x24] ;  /* 0x0000240001057983 */ /* 0x000f680000300800 */
[----:B----4-:R-:W4:Y:S01]  /*ec00*/  LDL.LU R4, [R1+0x38] ;  /* 0x0000380001047983 */ /* 0x010f220000300800 */
[----:B------:R-:W-:Y:S05]  /*ec10*/  WARPSYNC.ALL ;  /* 0x0000000000007948 */ /* 0x000fea0003800000 */
[----:B------:R-:W-:Y:S01]  /*ec20*/  ULDC.64 UR6, c[0x0][0xa00] ;  /* 0x0002800000067ab9 */ /* 0x000fe20000000a00 */
[----:B------:R-:W-:Y:S01]  /*ec30*/  ULDC.64 UR4, c[0x0][0x298] ;  /* 0x0000a60000047ab9 */ /* 0x000fe20000000a00 */
[----:B------:R-:W-:Y:S01]  /*ec40*/  BAR.SYNC.DEFER_BLOCKING 0x8, 0x100 ;  /* 0x0204000000007b1d */ /* 0x000fe20000010000 */
[----:B------:R-:W-:Y:S01]  /*ec50*/  ISETP.NE.U32.AND P0, PT, RZ, UR6, PT ;  /* 0x00000006ff007c0c */ /* 0x000fe2000bf05070 */
[----:B------:R-:W-:-:S03]  /*ec60*/  VIADD R2, R18, 0x20400 ;  /* 0x0002040012027836 */ /* 0x000fc60000000000 */
[----:B------:R-:W-:Y:S01]  /*ec70*/  ISETP.NE.AND.EX P0, PT, RZ, UR7, PT, P0 ;  /* 0x00000007ff007c0c */ /* 0x000fe2000bf05300 */
[----:B------:R-:W-:Y:S01]  /*ec80*/  BSSY B6, `(.L_x_460) ;  /* 0x000001e000067945 */ /* 0x000fe20003800000 */
[----:B------:R-:W-:Y:S02]  /*ec90*/  LOP3.LUT P1, RZ, R2, 0x3ff, RZ, 0xc0, !PT ;  /* 0x000003ff02ff7812 */ /* 0x000fe4000782c0ff */
[----:B--2---:R-:W-:Y:S02]  /*eca0*/  SHF.R.S32.HI R0, RZ, 0x1f, R3 ;  /* 0x0000001fff007819 */ /* 0x004fe40000011403 */
[----:B-----5:R-:W-:-:S03]  /*ecb0*/  SEL R5, R5, RZ, !P0 ;  /* 0x000000ff05057207 */ /* 0x020fc60004000000 */
[----:B------:R-:W-:Y:S01]  /*ecc0*/  IMAD R0, R0, UR4, RZ ;  /* 0x0000000400007c24 */ /* 0x000fe2000f8e02ff */
[----:B----4-:R-:W-:-:S03]  /*ecd0*/  SEL R4, R4, RZ, !P0 ;  /* 0x000000ff04047207 */ /* 0x010fc60004000000 */
[C---:B------:R-:W-:Y:S02]  /*ece0*/  IMAD R0, R3.reuse, UR5, R0 ;  /* 0x0000000503007c24 */ /* 0x040fe4000f8e0200 */
[----:B------:R-:W-:-:S04]  /*ecf0*/  IMAD.WIDE.U32 R2, R3, UR4, RZ ;  /* 0x0000000403027c25 */ /* 0x000fc8000f8e00ff */
[----:B------:R-:W-:Y:S01]  /*ed00*/  IMAD.IADD R0, R3, 0x1, R0 ;  /* 0x0000000103007824 */ /* 0x000fe200078e0200 */
[----:B------:R1:W-:Y:S04]  /*ed10*/  STL.64 [R1+0x48], R2 ;  /* 0x0000480201007387 */ /* 0x0003e80000100a00 */
[----:B------:R1:W-:Y:S04]  /*ed20*/  STL [R1+0x24], R5 ;  /* 0x0000240501007387 */ /* 0x0003e80000100800 */
[----:B------:R1:W-:Y:S04]  /*ed30*/  STL [R1+0x38], R4 ;  /* 0x0000380401007387 */ /* 0x0003e80000100800 */
[----:B------:R1:W-:Y:S01]  /*ed40*/  STL [R1+0x30], R0 ;  /* 0x0000300001007387 */ /* 0x0003e20000100800 */
[----:B------:R-:W-:Y:S05]  /*ed50*/  @!P1 BRA `(.L_x_461) ;  /* 0x0000000000409947 */ /* 0x000fea0003800000 */
[----:B-1----:R-:W-:Y:S01]  /*ed60*/  MOV R2, 0x0 ;  /* 0x0000000000027802 */ /* 0x002fe20000000f00 */
[----:B------:R-:W-:Y:S01]  /*ed70*/  ULDC.64 UR4, c[0x4][0x90] ;  /* 0x0100240000047ab9 */ /* 0x000fe20000000a00 */
[----:B------:R-:W-:Y:S01]  /*ed80*/  ULDC.64 UR6, c[0x4][0x98] ;  /* 0x0100260000067ab9 */ /* 0x000fe20000000a00 */
[----:B------:R-:W-:Y:S01]  /*ed90*/  ULDC.64 UR8, c[0x4][0x20] ;  /* 0x0100080000087ab9 */ /* 0x000fe20000000a00 */
[----:B------:R-:W-:Y:S02]  /*eda0*/  IMAD.U32 R4, RZ, RZ, UR4 ;  /* 0x00000004ff047e24 */ /* 0x000fe4000f8e00ff */
[----:B------:R-:W1:Y:S01]  /*edb0*/  LDC.64 R2, c[0x4][R2] ;  /* 0x0100000002027b82 */ /* 0x000e620000000a00 */
[----:B------:R-:W-:Y:S02]  /*edc0*/  IMAD.U32 R5, RZ, RZ, UR5 ;  /* 0x00000005ff057e24 */ /* 0x000fe4000f8e00ff */
[----:B------:R-:W-:Y:S02]  /*edd0*/  IMAD.U32 R6, RZ, RZ, UR6 ;  /* 0x00000006ff067e24 */ /* 0x000fe4000f8e00ff */
[----:B------:R-:W-:-:S02]  /*ede0*/  IMAD.U32 R7, RZ, RZ, UR7 ;  /* 0x00000007ff077e24 */ /* 0x000fc4000f8e00ff */
[----:B---3--:R-:W-:Y:S02]  /*edf0*/  IMAD.U32 R10, RZ, RZ, UR8 ;  /* 0x00000008ff0a7e24 */ /* 0x008fe4000f8e00ff */
[----:B0-----:R-:W-:Y:S02]  /*ee00*/  IMAD.U32 R11, RZ, RZ, UR9 ;  /* 0x00000009ff0b7e24 */ /* 0x001fe4000f8e00ff */
[----:B------:R-:W-:Y:S02]  /*ee10*/  IMAD.MOV.U32 R8, RZ, RZ, 0x70 ;  /* 0x00000070ff087424 */ /* 0x000fe400078e00ff */
[----:B------:R-:W-:Y:S02]  /*ee20*/  IMAD.MOV.U32 R12, RZ, RZ, 0x1 ;  /* 0x00000001ff0c7424 */ /* 0x000fe400078e00ff */
[----:B------:R-:W-:-:S07]  /*ee30*/  IMAD.MOV.U32 R13, RZ, RZ, RZ ;  /* 0x000000ffff0d7224 */ /* 0x000fce00078e00ff */
[----:B------:R-:W-:-:S07]  /*ee40*/  LEPC R20, `(.L_x_461) ;  /* 0x000000001014794e */ /* 0x000fce0000000000 */
[----:B-1----:R-:W-:Y:S05]  /*ee50*/  CALL.ABS.NOINC R2 ;  /* 0x0000000002007343 */ /* 0x002fea0003c00000 */
.L_x_461:
[----:B------:R-:W-:Y:S05]  /*ee60*/  BSYNC B6 ;  /* 0x0000000000067941 */ /* 0x000fea0003800000 */
.L_x_460:
[----:B-1----:R-:W2:Y:S01]  /*ee70*/  LDL.LU R0, [R1+0x38] ;  /* 0x0000380001007983 */ /* 0x002ea20000300800 */
[----:B------:R-:W-:Y:S01]  /*ee80*/  ULDC.64 UR4, c[0x0][0x2d8] ;  /* 0x0000b60000047ab9 */ /* 0x000fe20000000a00 */
[----:B------:R-:W1:Y:S01]  /*ee90*/  LDC R7, c[0x0][0x448] ;  /* 0x00011200ff077b82 */ /* 0x000e620000000800 */
[----:B------:R-:W-:Y:S01]  /*eea0*/  ULDC UR6, c[0x0][0x2b8] ;  /* 0x0000ae0000067ab9 */ /* 0x000fe20000000800 */
[----:B------:R-:W4:Y:S04]  /*eeb0*/  LDL.LU R4, [R1+0x30] ;  /* 0x0000300001047983 */ /* 0x000f280000300800 */
[----:B------:R-:W4:Y:S04]  /*eec0*/  LDL.LU.64 R2, [R1+0x48] ;  /* 0x0000480001027983 */ /* 0x000f280000300a00 */
[----:B------:R-:W2:Y:S04]  /*eed0*/  LDL.LU R5, [R1+0x24] ;  /* 0x0000240001057983 */ /* 0x000ea80000300800 */
[----:B---3--:R-:W3:Y:S04]  /*eee0*/  LDL R10, [R1+0x4] ;  /* 0x00000400010a7983 */ /* 0x008ee80000100800 */
[----:B------:R0:W5:Y:S01]  /*eef0*/  LDL R8, [R1+0x54] ;  /* 0x0000540001087983 */ /* 0x0001620000100800 */
[----:B-1----:R-:W-:-:S13]  /*ef00*/  ISETP.NE.AND P0, PT, R7, 0x1, PT ;  /* 0x000000010700780c */ /* 0x002fda0003f05270 */
[----:B------:R-:W1:Y:S01]  /*ef10*/  @P0 LDC R6, c[0x0][0x450] ;  /* 0x00011400ff060b82 */ /* 0x000e620000000800 */
[----:B------:R-:W0:Y:S02]  /*ef20*/  S2R R9, SR_TID.X ;  /* 0x0000000000097919 */ /* 0x000e240000002100 */
[----:B0-----:R-:W-:-:S05]  /*ef30*/  IMAD.SHL.U32 R9, R9, 0x8, RZ ;  /* 0x0000000809097824 */ /* 0x001fca00078e00ff */
[----:B------:R-:W-:Y:S01]  /*ef40*/  LOP3.LUT R9, R9, 0x38, RZ, 0xc0, !PT ;  /* 0x0000003809097812 */ /* 0x000fe200078ec0ff */
[----:B----4-:R-:W-:Y:S02]  /*ef50*/  IMAD.MOV.U32 R3, RZ, RZ, R4 ;  /* 0x000000ffff037224 */ /* 0x010fe400078e0004 */
[----:B------:R-:W0:Y:S01]  /*ef60*/  S2R R4, SR_TID.X ;  /* 0x0000000000047919 */ /* 0x000e220000002100 */
[----:B------:R-:W-:-:S04]  /*ef70*/  IMAD.WIDE.U32 R2, R17, UR4, R2 ;  /* 0x0000000411027c25 */ /* 0x000fc8000f8e0002 */
[----:B------:R-:W-:Y:S01]  /*ef80*/  IMAD R3, R17, UR5, R3 ;  /* 0x0000000511037c24 */ /* 0x000fe2000f8e0203 */
[----:B------:R-:W-:Y:S02]  /*ef90*/  ULDC.64 UR4, c[0x0][0x2e0] ;  /* 0x0000b80000047ab9 */ /* 0x000fe40000000a00 */
[----:B--2---:R-:W-:Y:S02]  /*efa0*/  IMAD R0, R0, UR4, RZ ;  /* 0x0000000400007c24 */ /* 0x004fe4000f8e02ff */
[----:B------:R-:W-:-:S04]  /*efb0*/  IMAD.WIDE.U32 R2, R5, UR4, R2 ;  /* 0x0000000405027c25 */ /* 0x000fc8000f8e0002 */
[----:B------:R-:W-:Y:S01]  /*efc0*/  IMAD R0, R5, UR5, R0 ;  /* 0x0000000505007c24 */ /* 0x000fe2000f8e0200 */
[----:B------:R-:W-:-:S03]  /*efd0*/  ULDC.64 UR4, c[0x0][0x2d0] ;  /* 0x0000b40000047ab9 */ /* 0x000fc60000000a00 */
[----:B------:R-:W-:Y:S01]  /*efe0*/  IMAD.IADD R3, R3, 0x1, R0 ;  /* 0x0000000103037824 */ /* 0x000fe200078e0200 */
[----:B0-----:R-:W-:-:S04]  /*eff0*/  LOP3.LUT R4, R4, 0x7f, RZ, 0xc0, !PT ;  /* 0x0000007f04047812 */ /* 0x001fc800078ec0ff */
[----:B------:R-:W-:Y:S02]  /*f000*/  SHF.R.U32.HI R5, RZ, 0x3, R4 ;  /* 0x00000003ff057819 */ /* 0x000fe40000011604 */
[----:B------:R-:W0:Y:S02]  /*f010*/  S2R R4, SR_TID.X ;  /* 0x0000000000047919 */ /* 0x000e240000002100 */
[----:B0-----:R-:W-:-:S05]  /*f020*/  IMAD.SHL.U32 R4, R4, 0x10, RZ ;  /* 0x0000001004047824 */ /* 0x001fca00078e00ff */
[----:B------:R-:W-:Y:S02]  /*f030*/  LOP3.LUT R4, R5, 0x70, R4, 0xf8, !PT ;  /* 0x0000007005047812 */ /* 0x000fe400078ef804 */
[----:B------:R-:W0:Y:S03]  /*f040*/  @P0 LDC R5, c[0x0][0x44c] ;  /* 0x00011300ff050b82 */ /* 0x000e260000000800 */
[----:B---3--:R-:W-:-:S04]  /*f050*/  IMAD R0, R10, 0x40, R4 ;  /* 0x000000400a007824 */ /* 0x008fc800078e0204 */
[----:B------:R-:W-:Y:S02]  /*f060*/  IMAD.MOV.U32 R4, RZ, RZ, R0 ;  /* 0x000000ffff047224 */ /* 0x000fe400078e0000 */
[----:B0-----:R-:W-:-:S05]  /*f070*/  @P0 IMAD.HI.U32 R5, R0, R5, RZ ;  /* 0x0000000500050227 */ /* 0x001fca00078e00ff */
[----:B-1----:R-:W-:-:S05]  /*f080*/  @P0 SHF.R.U32.HI R4, RZ, R6, R5 ;  /* 0x00000006ff040219 */ /* 0x002fca0000011605 */
[----:B------:R-:W-:-:S04]  /*f090*/  IMAD.MOV R5, RZ, RZ, -R4 ;  /* 0x000000ffff057224 */ /* 0x000fc800078e0a04 */
[----:B------:R-:W-:Y:S01]  /*f0a0*/  IMAD R0, R7, R5, R0 ;  /* 0x0000000507007224 */ /* 0x000fe200078e0200 */
[----:B------:R-:W-:Y:S01]  /*f0b0*/  SHF.R.S32.HI R5, RZ, 0x1f, R4 ;  /* 0x0000001fff057819 */ /* 0x000fe20000011404 */
[----:B------:R-:W-:-:S04]  /*f0c0*/  IMAD.WIDE.U32 R2, R4, UR4, R2 ;  /* 0x0000000404027c25 */ /* 0x000fc8000f8e0002 */
[----:B------:R-:W-:-:S04]  /*f0d0*/  IMAD R5, R5, UR4, RZ ;  /* 0x0000000405057c24 */ /* 0x000fc8000f8e02ff */
[----:B------:R-:W-:Y:S01]  /*f0e0*/  IMAD R4, R4, UR5, R5 ;  /* 0x0000000504047c24 */ /* 0x000fe2000f8e0205 */
[----:B------:R-:W-:-:S03]  /*f0f0*/  ULDC.64 UR4, c[0x0][0x2c8] ;  /* 0x0000b20000047ab9 */ /* 0x000fc60000000a00 */
[----:B------:R-:W-:Y:S01]  /*f100*/  IMAD.IADD R3, R3, 0x1, R4 ;  /* 0x0000000103037824 */ /* 0x000fe200078e0204 */
[----:B------:R-:W-:-:S05]  /*f110*/  SHF.R.S32.HI R4, RZ, 0x1f, R0 ;  /* 0x0000001fff047819 */ /* 0x000fca0000011400 */
[----:B------:R-:W-:Y:S02]  /*f120*/  IMAD R4, R4, UR4, RZ ;  /* 0x0000000404047c24 */ /* 0x000fe4000f8e02ff */
[----:B------:R-:W-:-:S04]  /*f130*/  IMAD.WIDE.U32 R2, R0, UR4, R2 ;  /* 0x0000000400027c25 */ /* 0x000fc8000f8e0002 */
[----:B------:R-:W-:Y:S01]  /*f140*/  IMAD R0, R0, UR5, R4 ;  /* 0x0000000500007c24 */ /* 0x000fe2000f8e0204 */
[----:B------:R-:W-:Y:S02]  /*f150*/  ULDC.64 UR4, c[0x0][0x280] ;  /* 0x0000a00000047ab9 */ /* 0x000fe40000000a00 */
[----:B------:R-:W-:Y:S01]  /*f160*/  LEA R4, P1, R2, UR4, 0x1 ;  /* 0x0000000402047c11 */ /* 0x000fe2000f8208ff */
[----:B------:R-:W-:Y:S01]  /*f170*/  IMAD.IADD R0, R3, 0x1, R0 ;  /* 0x0000000103007824 */ /* 0x000fe200078e0200 */
[----:B------:R-:W-:Y:S01]  /*f180*/  UMOV UR4, 0xffffffff ;  /* 0xffffffff00047882 */ /* 0x000fe20000000000 */
[----:B------:R-:W-:-:S03]  /*f190*/  ISETP.GE.AND P0, PT, R9, UR6, PT ;  /* 0x0000000609007c0c */ /* 0x000fc6000bf06270 */
[----:B------:R-:W-:Y:S01]  /*f1a0*/  LEA.HI.X R3, R2, UR5, R0, 0x1, P1 ;  /* 0x0000000502037c11 */ /* 0x000fe200088f0c00 */
[----:B------:R-:W-:Y:S09]  /*f1b0*/  BRA.DIV UR4, `(.L_x_462) ;  /* 0x0000004e04d07947 */ /* 0x000ff2000b800000 */
[----:B------:R-:W2:Y:S01]  /*f1c0*/  LDL.LU R6, [R1+0x40] ;  /* 0x0000400001067983 */ /* 0x000ea20000300800 */
[----:B------:R-:W0:Y:S02]  /*f1d0*/  S2R R11, SR_TID.X ;  /* 0x00000000000b7919 */ /* 0x000e240000002100 */
[----:B0-----:R-:W-:-:S04]  /*f1e0*/  LOP3.LUT R11, R11, 0x7f, RZ, 0xc0, !PT ;  /* 0x0000007f0b0b7812 */ /* 0x001fc800078ec0ff */
[----:B------:R-:W-:-:S05]  /*f1f0*/  SHF.R.U32.HI R11, RZ, 0x3, R11 ;  /* 0x00000003ff0b7819 */ /* 0x000fca000001160b */
[----:B------:R-:W-:-:S04]  /*f200*/  IMAD R2, R10, 0x40, R11 ;  /* 0x000000400a027824 */ /* 0x000fc800078e020b */
[----:B------:R-:W-:Y:S02]  /*f210*/  VIADD R5, R2, 0x10 ;  /* 0x0000001002057836 */ /* 0x000fe40000000000 */
[----:B--2---:R-:W-:Y:S02]  /*f220*/  IMAD R0, R6, R7, RZ ;  /* 0x0000000706007224 */ /* 0x004fe400078e02ff */
[----:B------:R-:W0:Y:S04]  /*f230*/  SHFL.IDX PT, R7, R4, RZ, 0x181f ;  /* 0x00181fff04077589 */ /* 0x000e2800000e0000 */
[----:B------:R-:W1:Y:S01]  /*f240*/  SHFL.IDX PT, R6, R3, RZ, 0x181f ;  /* 0x00181fff03067589 */ /* 0x000e6200000e0000 */
[----:B------:R-:W-:-:S13]  /*f250*/  ISETP.GE.AND P1, PT, R2, R0, PT ;  /* 0x000000000200720c */ /* 0x000fda0003f26270 */
[----:B0-----:R-:W-:-:S05]  /*f260*/  @!P1 LEA R7, P2, R9, R7, 0x1 ;  /* 0x0000000709079211 */ /* 0x001fca00078408ff */
[----:B-1----:R-:W-:-:S05]  /*f270*/  @!P1 IMAD.X R6, RZ, RZ, R6, P2 ;  /* 0x000000ffff069224 */ /* 0x002fca00010e0606 */
[----:B------:R-:W-:-:S04]  /*f280*/  @!P1 LOP3.LUT R7, R7, R6, RZ, 0x3c, !PT ;  /* 0x0000000607079212 */ /* 0x000fc800078e3cff */
[----:B------:R-:W-:-:S04]  /*f290*/  @!P1 LOP3.LUT R6, R7, R6, RZ, 0x3c, !PT ;  /* 0x0000000607069212 */ /* 0x000fc800078e3cff */
[----:B------:R-:W-:-:S05]  /*f2a0*/  @!P1 LOP3.LUT R7, R7, R6, RZ, 0x3c, !PT ;  /* 0x0000000607079212 */ /* 0x000fca00078e3cff */
[----:B------:R-:W-:Y:S01]  /*f2b0*/  @!PT LDS RZ, [RZ] ;  /* 0x00000000fffff984 */ /* 0x000fe20000000800 */
[----:B-----5:R0:W-:Y:S01]  /*f2c0*/  @!P1 LDGSTS.E.BYPASS.LTC128B.128 [R8+0x20400], desc[UR40][R6.64], !P0 ;  /* 0x2040000006089fae */ /* 0x0201e2000c101d68 */
[----:B------:R-:W-:-:S03]  /*f2d0*/  ISETP.GE.AND P1, PT, R5, R0, PT ;  /* 0x000000000500720c */ /* 0x000fc60003f26270 */
[----:B------:R-:W1:Y:S04]  /*f2e0*/  SHFL.IDX PT, R5, R4, 0x1, 0x181f ;  /* 0x00381f0004057f89 */ /* 0x000e6800000e0000 */
[----:B0-----:R-:W0:Y:S06]  /*f2f0*/  SHFL.IDX PT, R6, R3, 0x1, 0x181f ;  /* 0x00381f0003067f89 */ /* 0x001e2c00000e0000 */
[----:B-1----:R-:W-:-:S05]  /*f300*/  @!P1 LEA R5, P2, R9, R5, 0x1 ;  /* 0x0000000509059211 */ /* 0x002fca00078408ff */
[----:B0-----:R-:W-:-:S04]  /*f310*/  @!P1 IMAD.X R6, RZ, RZ, R6, P2 ;  /* 0x000000ffff069224 */ /* 0x001fc800010e0606 */
[----:B------:R-:W-:Y:S02]  /*f320*/  @!P1 IMAD.MOV.U32 R7, RZ, RZ, R6 ;  /* 0x000000ffff079224 */ /* 0x000fe400078e0006 */
[----:B------:R-:W-:Y:S02]  /*f330*/  @!P1 IMAD.MOV.U32 R6, RZ, RZ, R5 ;  /* 0x000000ffff069224 */ /* 0x000fe400078e0005 */
[----:B------:R-:W-:-:S03]  /*f340*/  VIADD R5, R2, 0x20 ;  /* 0x0000002002057836 */ /* 0x000fc60000000000 */
[----:B------:R0:W-:Y:S02]  /*f350*/  @!P1 LDGSTS.E.BYPASS.LTC128B.128 [R8+0x20c00], desc[UR40][R6.64], !P0 ;  /* 0x20c0000006089fae */ /* 0x0001e4000c101d68 */
[----:B------:R-:W-:Y:S02]  /*f360*/  ISETP.GE.AND P1, PT, R5, R0, PT ;  /* 0x000000000500720c */ /* 0x000fe40003f26270 */
[----:B------:R-:W1:Y:S04]  /*f370*/  SHFL.IDX PT, R5, R4, 0x2, 0x181f ;  /* 0x00581f0004057f89 */ /* 0x000e6800000e0000 */
[----:B0-----:R-:W0:Y:S07]  /*f380*/  SHFL.IDX PT, R6, R3, 0x2, 0x181f ;  /* 0x00581f0003067f89 */ /* 0x001e2e00000e0000 */
[----:B-1----:R-:W-:-:S05]  /*f390*/  @!P1 LEA R5, P2, R9, R5, 0x1 ;  /* 0x0000000509059211 */ /* 0x002fca00078408ff */
[----:B0-----:R-:W-:-:S04]  /*f3a0*/  @!P1 IMAD.X R6, RZ, RZ, R6, P2 ;  /* 0x000000ffff069224 */ /* 0x001fc800010e0606 */
[----:B------:R-:W-:Y:S02]  /*f3b0*/  @!P1 IMAD.MOV.U32 R7, RZ, RZ, R6 ;  /* 0x000000ffff079224 */ /* 0x000fe400078e0006 */
[----:B------:R-:W-:Y:S02]  /*f3c0*/  @!P1 IMAD.MOV.U32 R6, RZ, RZ, R5 ;  /* 0x000000ffff069224 */ /* 0x000fe400078e0005 */
[----:B------:R0:W1:Y:S04]  /*f3d0*/  SHFL.IDX PT, R5, R3, 0x3, 0x181f ;  /* 0x00781f0003057f89 */ /* 0x00006800000e0000 */
[----:B------:R0:W-:Y:S04]  /*f3e0*/  @!P1 LDGSTS.E.BYPASS.LTC128B.128 [R8+0x21400], desc[UR40][R6.64], !P0 ;  /* 0x2140000006089fae */ /* 0x0001e8000c101d68 */
[----:B------:R0:W2:Y:S02]  /*f3f0*/  SHFL.IDX PT, R3, R4, 0x3, 0x181f ;  /* 0x00781f0004037f89 */ /* 0x0000a400000e0000 */
.L_x_588:
[----:B------:R-:W-:-:S05]  /*f400*/  VIADD R2, R2, 0x30 ;  /* 0x0000003002027836 */ /* 0x000fca0000000000 */
[----:B------:R-:W-:-:S13]  /*f410*/  ISETP.GE.AND P1, PT, R2, R0, PT ;  /* 0x000000000200720c */ /* 0x000fda0003f26270 */
[----:B--2---:R-:W-:-:S05]  /*f420*/  @!P1 LEA R2, P2, R9, R3, 0x1 ;  /* 0x0000000309029211 */ /* 0x004fca00078408ff */
[----:B01----:R-:W-:-:S05]  /*f430*/  @!P1 IMAD.X R3, RZ, RZ, R5, P2 ;  /* 0x000000ffff039224 */ /* 0x003fca00010e0605 */
[----:B------:R-:W-:Y:S01]  /*f440*/  @!PT LDS RZ, [RZ] ;  /* 0x00000000fffff984 */ /* 0x000fe20000000800 */
[----:B------:R-:W-:Y:S01]  /*f450*/  @!PT LDS RZ, [RZ] ;  /* 0x00000000fffff984 */ /* 0x000fe20000000800 */
[----:B------:R-:W-:Y:S01]  /*f460*/  @!PT LDS RZ, [RZ] ;  /* 0x00000000fffff984 */ /* 0x000fe20000000800 */
[----:B------:R0:W-:Y:S01]  /*f470*/  @!P1 LDGSTS.E.BYPASS.LTC128B.128 [R8+0x21c00], desc[UR40][R2.64], !P0 ;  /* 0x21c0000002089fae */ /* 0x0001e2000c101d68 */
[----:B------:R-:W-:Y:S01]  /*f480*/  PLOP3.LUT P0, PT, PT, PT, PT, 0x80, 0x0 ;  /* 0x000000000000781c */ /* 0x000fe20003f0f070 */
[----:B------:R-:W-:-:S12]  /*f490*/  NOP ;  /* 0x0000000000007918 */ /* 0x000fd80000000000 */
.L_x_463:
[----:B------:R-:W-:Y:S02]  /*f4a0*/  PLOP3.LUT P1, PT, P1, P0, PT, 0xa2, 0x0 ;  /* 0x000000000000781c */ /* 0x000fe40000f21472 */
[----:B------:R-:W-:-:S08]  /*f4b0*/  @P0 R2UR P1, UR4, R18 ;  /* 0x00000000120402ca */ /* 0x000fd00000020000 */
[----:B------:R-:W-:-:S05]  /*f4c0*/  @P0 PLOP3.LUT P0, PT, P1, PT, PT, 0x80, 0x0 ;  /* 0x000000000000081c */ /* 0x000fca0000f0f070 */
[----:B------:R-:W-:Y:S01]  /*f4d0*/  @!P1 SYNCS.ARRIVE.TRANS64.RED.A0T1 RZ, [UR4+0x28c00], RZ ;  /* 0x028c00ffffff99a7 */ /* 0x000fe20008200404 */
[----:B------:R-:W-:Y:S07]  /*f4e0*/  @!P1 ARRIVES.LDGSTSBAR.64.TRANSCNT [UR4+0x28c00] ;  /* 0x028c0000ff0099b0 */ /* 0x000fee0008000a84 */
[----:B------:R-:W-:Y:S05]  /*f4f0*/  @P0 BRA.U.ANY `(.L_x_463) ;  /* 0xfffffffd00e80947 */ /* 0x000fea000393ffff */
[----:B0-----:R-:W2:Y:S02]  /*f500*/  LDL.LU R2, [R1+0x50] ;  /* 0x0000500001027983 */ /* 0x001ea40000300800 */
[----:B--2---:R-:W-:-:S05]  /*f510*/  VIADD R2, R2, 0x1 ;  /* 0x0000000102027836 */ /* 0x004fca0000000000 */
[----:B------:R0:W-:Y:S01]  /*f520*/  STL [R1+0x50], R2 ;  /* 0x0000500201007387 */ /* 0x0001e20000100800 */
[----:B------:R-:W-:-:S04]  /*f530*/  LEA.HI R0, R2, R2, RZ, 0x1 ;  /* 0x0000000202007211 */ /* 0x000fc800078f08ff */
[----:B------:R-:W-:-:S05]  /*f540*/  LOP3.LUT R0, R0, 0xfffffffe, RZ, 0xc0, !PT ;  /* 0xfffffffe00007812 */ /* 0x000fca00078ec0ff */
[----:B------:R-:W-:-:S05]  /*f550*/  IMAD.IADD R0, R2, 0x1, -R0 ;  /* 0x0000000102007824 */ /* 0x000fca00078e0a00 */
[----:B------:R-:W-:Y:S01]  /*f560*/  SHF.L.U32 R0, R0, 0x1f, RZ ;  /* 0x0000001f00007819 */ /* 0x000fe200000006ff */
[----:B------:R-:W-:Y:S01]  /*f570*/  NOP ;  /* 0x0000000000007918 */ /* 0x000fe20000000000 */
[----:B------:R0:W-:Y:S01]  /*f580*/  SYNCS.ARRIVE.TRANS64.A1T0 RZ, [R18+URZ+0x28c00], RZ ;  /* 0x028c00ff12ff79a7 */ /* 0x0001e2000810003f */
[----:B------:R-:W-:Y:S01]  /*f590*/  BSSY B0, `(.L_x_464) ;  /* 0x0000003000007945 */ /* 0x000fe20003800000 */
[----:B------:R-:W1:Y:S03]  /*f5a0*/  SYNCS.PHASECHK.TRANS64.TRYWAIT P0, [R18+URZ+0x28c20], R0 ;  /* 0x028c2000120075a7 */ /* 0x000e66000800017f */
[----:B01----:R-:W-:Y:S05]  /*f5b0*/  @!P0 BRA `(.L_x_465) ;  /* 0x00000050001c8947 */ /* 0x003fea0003800000 */
.L_x_589:
[----:B------:R-:W-:Y:S05]  /*f5c0*/  BSYNC B0 ;  /* 0x0000000000007941 */ /* 0x000fea0003800000 */
.L_x_464:
[----:B------:R-:W2:Y:S01]  /*f5d0*/  LDL R2, [R1+0x18] ;  /* 0x0000180001027983 */ /* 0x000ea20000100800 */
[----:B------:R-:W-:Y:S01]  /*f5e0*/  BSSY B0, `(.L_x_466) ;  /* 0x0000096000007945 */ /* 0x000fe20003800000 */
[----:B--2---:R-:W-:-:S13]  /*f5f0*/  ISETP.NE.AND P0, PT, R2, RZ, PT ;  /* 0x000000ff0200720c */ /* 0x004fda0003f05270 */
[----:B------:R-:W-:Y:S05]  /*f600*/  @!P0 BRA `(.L_x_467) ;  /* 0x00000008004c8947 */ /* 0x000fea0003800000 */
[----:B------:R-:W2:Y:S01]  /*f610*/  LDL R2, [R1+0x10] ;  /* 0x0000100001027983 */ /* 0x000ea20000100800 */
[----:B0-----:R-:W-:Y:S01]  /*f620*/  IMAD R0, R19, 0x8, R18 ;  /* 0x0000000813007824 */ /* 0x001fe200078e0212 */
[----:B------:R-:W-:Y:S01]  /*f630*/  BSSY B1, `(.L_x_468) ;  /* 0x0000007000017945 */ /* 0x000fe20003800000 */
[----:B------:R-:W0:Y:S02]  /*f640*/  S2R R3, SR_TID.X ;  /* 0x0000000000037919 */ /* 0x000e240000002100 */
[----:B0-----:R-:W-:-:S04]  /*f650*/  LOP3.LUT R3, R3, 0x7f, RZ, 0xc0, !PT ;  /* 0x0000007f03037812 */ /* 0x001fc800078ec0ff */
[----:B------:R-:W-:Y:S02]  /*f660*/  ISETP.NE.AND P1, PT, R3, RZ, PT ;  /* 0x000000ff0300720c */ /* 0x000fe40003f25270 */
[----:B--2---:R-:W-:-:S04]  /*f670*/  SHF.L.U32 R2, R2, 0x1f, RZ ;  /* 0x0000001f02027819 */ /* 0x004fc800000006ff */
[----:B------:R-:W0:Y:S02]  /*f680*/  SYNCS.PHASECHK.TRANS64.TRYWAIT P0, [R0+URZ+0x28c60], R2 ;  /* 0x028c6002000075a7 */ /* 0x000e24000800017f */
[----:B0-----:R-:W-:Y:S05]  /*f690*/  @!P0 BRA `(.L_x_469) ;  /* 0x0000004c00f88947 */ /* 0x001fea0003800000 */
.L_x_590:
[----:B------:R-:W-:Y:S05]  /*f6a0*/  BSYNC B1 ;  /* 0x0000000000017941 */ /* 0x000fea0003800000 */
.L_x_468:
[----:B------:R-:W-:Y:S04]  /*f6b0*/  BSSY B1, `(.L_x_470) ;  /* 0x0000009000017945 */ /* 0x000fe80003800000 */
[----:B------:R-:W-:Y:S05]  /*f6c0*/  @P1 BRA `(.L_x_471) ;  /* 0x00000000001c1947 */ /* 0x000fea0003800000 */
[----:B------:R-:W1:Y:S01]  /*f6d0*/  S2R R3, SR_TID.X ;  /* 0x0000000000037919 */ /* 0x000e620000002100 */
[----:B0-----:R-:W-:-:S04]  /*f6e0*/  IMAD.MOV.U32 R2, RZ, RZ, 0x10000 ;  /* 0x00010000ff027424 */ /* 0x001fc800078e00ff */
[----:B------:R2:W-:Y:S01]  /*f6f0*/  SYNCS.ARRIVE.TRANS64 RZ, [R0+URZ+0x28c50], R2 ;  /* 0x028c500200ff79a7 */ /* 0x0005e2000800003f */
[----:B-1----:R-:W-:-:S04]  /*f700*/  LOP3.LUT R3, R3, 0x1f, RZ, 0xc0, !PT ;  /* 0x0000001f03037812 */ /* 0x002fc800078ec0ff */
[----:B------:R-:W-:-:S13]  /*f710*/  ISETP.NE.AND P0, PT, R3, RZ, PT ;  /* 0x000000ff0300720c */ /* 0x000fda0003f05270 */
[----:B--2---:R-:W-:Y:S05]  /*f720*/  @!P0 BRA `(.L_x_471) ;  /* 0x0000000000048947 */ /* 0x004fea0003800000 */
[----:B------:R-:W-:Y:S01]  /*f730*/  BPT.TRAP 0x1 ;  /* 0x000000040000795c */ /* 0x000fe20000300000 */
.L_x_471:
[----:B------:R-:W-:Y:S05]  /*f740*/  BSYNC B1 ;  /* 0x0000000000017941 */ /* 0x000fea0003800000 */
.L_x_470:
[----:B------:R-:W2:Y:S04]  /*f750*/  LDL R3, [R1+0x1c] ;  /* 0x00001c0001037983 */ /* 0x000ea80000100800 */
[----:B0-----:R-:W2:Y:S01]  /*f760*/  LDL.LU R2, [R1+0x28] ;  /* 0x0000280001027983 */ /* 0x001ea20000300800 */
[----:B------:R-:W-:Y:S01]  /*f770*/  UIADD3 UR4, UP0, UR38, 0x470, URZ ;  /* 0x0000047026047890 */ /* 0x000fe2000ff1e03f */
[----:B------:R-:W-:Y:S01]  /*f780*/  PLOP3.LUT P0, PT, PT, PT, PT, 0x80, 0x0 ;  /* 0x000000000000781c */ /* 0x000fe20003f0f070 */
[----:B------:R-:W-:Y:S01]  /*f790*/  VIADD R0, R0, 0x28c50 ;  /* 0x00028c5000007836 */ /* 0x000fe20000000000 */
[----:B------:R-:W-:Y:S01]  /*f7a0*/  UMOV UR6, 0x0 ;  /* 0x0000000000067882 */ /* 0x000fe20000000000 */
[----:B------:R-:W-:Y:S01]  /*f7b0*/  UIADD3.X UR5, URZ, UR39, URZ, UP0, !UPT ;  /* 0x000000273f057290 */ /* 0x000fe200087fe43f */
[----:B------:R-:W-:Y:S01]  /*f7c0*/  UMOV UR7, 0x14f00000 ;  /* 0x14f0000000077882 */ /* 0x000fe20000000000 */
[----:B------:R-:W-:Y:S01]  /*f7d0*/  UMOV UR10, URZ ;  /* 0x0000003f000a7c82 */ /* 0x000fe20008000000 */
[----:B--2---:R-:W-:-:S02]  /*f7e0*/  IMAD R3, R2, 0x40, R3 ;  /* 0x0000004002037824 */ /* 0x004fc400078e0203 */
[----:B------:R-:W-:-:S04]  /*f7f0*/  IMAD R2, R19, 0x10000, R18 ;  /* 0x0001000013027824 */ /* 0x000fc800078e0212 */
[----:B------:R-:W-:-:S07]  /*f800*/  VIADD R4, R2, 0x400 ;  /* 0x0000040002047836 */ /* 0x000fce0000000000 */
.L_x_472:
[----:B------:R-:W-:-:S13]  /*f810*/  @P0 ELECT P1, URZ, PT ;  /* 0x00000000003f082f */ /* 0x000fda0003820000 */
[----:B------:R-:W-:Y:S02]  /*f820*/  @P1 R2UR UR13, R16 ;  /* 0x00000000100d12ca */ /* 0x000fe400000e0000 */
[----:B------:R-:W-:Y:S02]  /*f830*/  @P1 R2UR UR12, R17 ;  /* 0x00000000110c12ca */ /* 0x000fe400000e0000 */
[----:B------:R-:W-:Y:S02]  /*f840*/  @P1 R2UR UR11, R3 ;  /* 0x00000000030b12ca */ /* 0x000fe400000e0000 */
[----:B------:R-:W-:Y:S02]  /*f850*/  @P1 R2UR UR9, R0 ;  /* 0x00000000000912ca */ /* 0x000fe400000e0000 */
[----:B------:R-:W-:Y:S02]  /*f860*/  @P1 R2UR UR8, R4 ;  /* 0x00000000040812ca */ /* 0x000fe400000e0000 */
[----:B------:R-:W-:-:S02]  /*f870*/  @P1 PLOP3.LUT P0, PT, P1, PT, PT, 0x8, 0x0 ;  /* 0x000000000000181c */ /* 0x000fc40000f0e170 */
[----:B------:R-:W-:-:S09]  /*f880*/  PLOP3.LUT P1, PT, PT, PT, PT, 0x8, 0x0 ;  /* 0x000000000000781c */ /* 0x000fd20003f2e170 */
[----:B------:R0:W-:Y:S02]  /*f890*/  UTMALDG.4D [UR8], [UR4], desc[UR6] ;  /* 0x00000608040075b4 */ /* 0x0001e40008019000 */
[----:B0-----:R-:W-:Y:S05]  /*f8a0*/  @P0 BRA.U.ANY `(.L_x_472) ;  /* 0xfffffffd00d80947 */ /* 0x001fea000393ffff */
[----:B------:R-:W-:Y:S01]  /*f8b0*/  PLOP3.LUT P0, PT, PT, PT, PT, 0x80, 0x0 ;  /* 0x000000000000781c */ /* 0x000fe20003f0f070 */
[----:B------:R-:W-:Y:S01]  /*f8c0*/  VIADD R4, R2, 0x2400 ;  /* 0x0000240002047836 */ /* 0x000fe20000000000 */
[----:B------:R-:W-:Y:S01]  /*f8d0*/  UMOV UR6, 0x0 ;  /* 0x0000000000067882 */ /* 0x000fe20000000000 */
[----:B------:R-:W-:Y:S01]  /*f8e0*/  UMOV UR7, 0x14f00000 ;  /* 0x14f0000000077882 */ /* 0x000fe20000000000 */
[----:B------:R-:W-:-:S09]  /*f8f0*/  UMOV UR10, 0x40 ;  /* 0x00000040000a7882 */ /* 0x000fd20000000000 */
.L_x_473:
        /* <DEDUP_REMOVED lines=15> */
.L_x_474:
        /* <DEDUP_REMOVED lines=15> */
.L_x_475:
        /* <DEDUP_REMOVED lines=15> */
.L_x_476:
        /* <DEDUP_REMOVED lines=15> */
.L_x_477:
        /* <DEDUP_REMOVED lines=15> */
.L_x_478:
        /* <DEDUP_REMOVED lines=15> */
.L_x_479:
        /* <DEDUP_REMOVED lines=9> */
[----:B-1----:R-:W-:Y:S05]  /*ff30*/  @P0 BRA.U.ANY `(.L_x_479) ;  /* 0xfffffffd00d80947 */ /* 0x002fea000393ffff */
.L_x_467:
[----:B------:R-:W-:Y:S05]  /*ff40*/  BSYNC B0 ;  /* 0x0000000000007941 */ /* 0x000fea0003800000 */
.L_x_466:
[----:B------:R-:W0:Y:S04]  /*ff50*/  LDL R4, [R1+0x2c] ;  /* 0x00002c0001047983 */ /* 0x000e280000100800 */
[----:B------:R-:W2:Y:S01]  /*ff60*/  LDL R5, [R1+0x20] ;  /* 0x0000200001057983 */ /* 0x000ea20000100800 */
[----:B------:R-:W-:Y:S01]  /*ff70*/  BSSY B0, `(.L_x_480) ;  /* 0x00002a7000007945 */ /* 0x000fe20003800000 */
[----:B0-----:R-:W-:-:S05]  /*ff80*/  VIADD R0, R4, 0xfffffffe ;  /* 0xfffffffe04007836 */ /* 0x001fca0000000000 */
[----:B--2---:R-:W-:-:S13]  /*ff90*/  ISETP.GE.AND P0, PT, R0, R5, PT ;  /* 0x000000050000720c */ /* 0x004fda0003f06270 */
[----:B------:R-:W-:Y:S05]  /*ffa0*/  @!P0 BRA `(.L_x_481) ;  /* 0x00000028008c8947 */ /* 0x000fea0003800000 */
[----:B------:R-:W2:Y:S04]  /*ffb0*/  LDL.LU R7, [R1+0x58] ;  /* 0x0000580001077983 */ /* 0x000ea80000300800 */
[----:B------:R-:W3:Y:S04]  /*ffc0*/  LDL.LU R6, [R1+0x34] ;  /* 0x0000340001067983 */ /* 0x000ee80000300800 */
[----:B------:R-:W4:Y:S01]  /*ffd0*/  LDL.LU R4, [R1+0x3c] ;  /* 0x00003c0001047983 */ /* 0x000f220000300800 */
[----:B------:R-:W-:Y:S01]  /*ffe0*/  LOP3.LUT R5, RZ, R5, RZ, 0x33, !PT ;  /* 0x00000005ff057212 */ /* 0x000fe200078e33ff */
[----:B------:R-:W-:Y:S01]  /*fff0*/  BSSY B2, `(.L_x_482) ;  /* 0x00000e4000027945 */ /* 0x000fe20003800000 */
[----:B--2---:R-:W-:-:S04]  /*10000*/  VIADD R2, R7, 0x1 ;  /* 0x0000000107027836 */ /* 0x004fc80000000000 */
[----:B---3--:R-:W-:-:S05]  /*10010*/  IMAD R2, R2, R6, RZ ;  /* 0x0000000602027224 */ /* 0x008fca00078e02ff */
[----:B----4-:R-:W-:-:S05]  /*10020*/  VIMNMX R4, R4, R2, PT ;  /* 0x0000000204047248 */ /* 0x010fca0003fe0100 */
[----:B------:R-:W-:-:S05]  /*10030*/  IMAD.MOV R2, RZ, RZ, -R4 ;  /* 0x000000ffff027224 */ /* 0x000fca00078e0a04 */
[----:B------:R-:W-:-:S05]  /*10040*/  VIADDMNMX R5, R2, 0x1, R5, !PT ;  /* 0x0000000102057846 */ /* 0x000fca0007800105 */
[----:B------:R-:W-:-:S05]  /*10050*/  IMAD.IADD R2, R4, 0x1, R5 ;  /* 0x0000000104027824 */ /* 0x000fca00078e0205 */
[----:B------:R-:W-:-:S04]  /*10060*/  LOP3.LUT R2, R2, 0x1, RZ, 0xc0, !PT ;  /* 0x0000000102027812 */ /* 0x000fc800078ec0ff */
[----:B------:R-:W-:-:S13]  /*10070*/  ISETP.NE.U32.AND P0, PT, R2, 0x1, PT ;  /* 0x000000010200780c */ /* 0x000fda0003f05070 */
[----:B------:R-:W-:Y:S05]  /*10080*/  @P0 BRA `(.L_x_483) ;  /* 0x0000000c00680947 */ /* 0x000fea0003800000 */
[----:B------:R-:W2:Y:S04]  /*10090*/  LDL R6, [R1+0x18] ;  /* 0x0000180001067983 */ /* 0x000ea80000100800 */
[----:B------:R-:W3:Y:S01]  /*100a0*/  LDL.LU R8, [R1+0x10] ;  /* 0x0000100001087983 */ /* 0x000ee20000300800 */
[----:B------:R-:W-:Y:S01]  /*100b0*/  VIADD R19, R19, 0x1 ;  /* 0x0000000113137836 */ /* 0x000fe20000000000 */
[----:B------:R-:W-:Y:S04]  /*100c0*/  BSSY B1, `(.L_x_484) ;  /* 0x00000d4000017945 */ /* 0x000fe80003800000 */
[----:B------:R-:W-:-:S04]  /*100d0*/  ISETP.NE.AND P0, PT, R19, 0x2, PT ;  /* 0x000000021300780c */ /* 0x000fc80003f05270 */
[----:B------:R-:W-:Y:S02]  /*100e0*/  SEL R2, RZ, 0x1, P0 ;  /* 0x00000001ff027807 */ /* 0x000fe40000000000 */
[----:B------:R-:W-:Y:S02]  /*100f0*/  SEL R19, R19, RZ, P0 ;  /* 0x000000ff13137207 */ /* 0x000fe40000000000 */
[----:B--2---:R-:W-:Y:S02]  /*10100*/  ISETP.NE.AND P2, PT, R6, RZ, PT ;  /* 0x000000ff0600720c */ /* 0x004fe40003f45270 */
[----:B---3--:R-:W-:-:S05]  /*10110*/  LOP3.LUT R8, R8, R2, RZ, 0x3c, !PT ;  /* 0x0000000208087212 */ /* 0x008fca00078e3cff */
[----:B------:R0:W-:Y:S06]  /*10120*/  STL [R1+0x10], R8 ;  /* 0x0000100801007387 */ /* 0x0001ec0000100800 */
[----:B------:R-:W-:Y:S05]  /*10130*/  @!P2 BRA `(.L_x_485) ;  /* 0x0000000c0030a947 */ /* 0x000fea0003800000 */
[----:B------:R-:W-:Y:S02]  /*10140*/  ULDC.64 UR4, c[0x0][0x418] ;  /* 0x0001060000047ab9 */ /* 0x000fe40000000a00 */
[----:B------:R-:W-:-:S04]  /*10150*/  ISETP.NE.U32.AND P0, PT, RZ, UR4, PT ;  /* 0x00000004ff007c0c */ /* 0x000fc8000bf05070 */
[----:B------:R-:W-:-:S13]  /*10160*/  ISETP.NE.AND.EX P0, PT, RZ, UR5, PT, P0 ;  /* 0x00000005ff007c0c */ /* 0x000fda000bf05300 */
[----:B------:R-:W-:Y:S05]  /*10170*/  @!P0 BRA `(.L_x_486) ;  /* 0x00000000004c8947 */ /* 0x000fea0003800000 */
[----:B------:R-:W2:Y:S01]  /*10180*/  LDL R10, [R1+0x14] ;  /* 0x00001400010a7983 */ /* 0x000ea20000100800 */
[----:B------:R-:W1:Y:S01]  /*10190*/  LDC R7, c[0x0][0x43c] ;  /* 0x00010f00ff077b82 */ /* 0x000e620000000800 */
[----:B------:R-:W-:Y:S02]  /*101a0*/  ULDC.64 UR6, c[0x0][0x428] ;  /* 0x00010a0000067ab9 */ /* 0x000fe40000000a00 */
[----:B------:R-:W3:Y:S01]  /*101b0*/  LDL R9, [R1+0x8] ;  /* 0x0000080001097983 */ /* 0x000ee20000100800 */
[----:B-1----:R-:W-:-:S13]  /*101c0*/  ISETP.NE.AND P0, PT, R7, 0x1, PT ;  /* 0x000000010700780c */ /* 0x002fda0003f05270 */
[----:B------:R-:W1:Y:S02]  /*101d0*/  @P0 LDC.64 R2, c[0x0][0x440] ;  /* 0x00011000ff020b82 */ /* 0x000e640000000a00 */
[----:B-1----:R-:W-:-:S04]  /*101e0*/  @P0 IMAD.HI.U32 R6, R0, R2, RZ ;  /* 0x0000000200060227 */ /* 0x002fc800078e00ff */
[----:B------:R-:W-:Y:S01]  /*101f0*/  IMAD.MOV.U32 R2, RZ, RZ, R0 ;  /* 0x000000ffff027224 */ /* 0x000fe200078e0000 */
[----:B------:R-:W-:-:S05]  /*10200*/  @P0 SHF.R.U32.HI R2, RZ, R3, R6 ;  /* 0x00000003ff020219 */ /* 0x000fca0000011606 */
[----:B------:R-:W-:-:S04]  /*10210*/  IMAD.MOV R3, RZ, RZ, -R2 ;  /* 0x000000ffff037224 */ /* 0x000fc800078e0a02 */
[----:B------:R-:W-:Y:S01]  /*10220*/  IMAD R0, R7, R3, R0 ;  /* 0x0000000307007224 */ /* 0x000fe200078e0200 */
[----:B------:R-:W-:Y:S01]  /*10230*/  SHF.R.S32.HI R3, RZ, 0x1f, R2 ;  /* 0x0000001fff037819 */ /* 0x000fe20000011402 */
[----:B--2---:R-:W-:-:S04]  /*10240*/  IMAD R6, R10, UR6, RZ ;  /* 0x000000060a067c24 */ /* 0x004fc8000f8e02ff */
[C---:B---3--:R-:W-:Y:S02]  /*10250*/  IMAD R6, R9.reuse, UR7, R6 ;  /* 0x0000000709067c24 */ /* 0x048fe4000f8e0206 */
[----:B------:R-:W-:-:S04]  /*10260*/  IMAD.WIDE.U32 R2, R9, UR6, R2 ;  /* 0x0000000609027c25 */ /* 0x000fc8000f8e0002 */
[----:B------:R-:W-:Y:S01]  /*10270*/  IMAD.IADD R3, R6, 0x1, R3 ;  /* 0x0000000106037824 */ /* 0x000fe200078e0203 */
[----:B------:R-:W-:-:S04]  /*10280*/  LEA R6, P0, R2, UR4, 0x2 ;  /* 0x0000000402067c11 */ /* 0x000fc8000f8010ff */
[----:B------:R-:W-:-:S05]  /*10290*/  LEA.HI.X R7, R2, UR5, R3, 0x2, P0 ;  /* 0x0000000502077c11 */ /* 0x000fca00080f1403 */
[----:B------:R1:W5:Y:S04]  /*102a0*/  LDG.E R16, desc[UR40][R6.64] ;  /* 0x0000002806107981 */ /* 0x000368000c1e1900 */
.L_x_486:
[----:B------:R-:W-:Y:S01]  /*102b0*/  IMAD R3, R19, 0x8, R18 ;  /* 0x0000000813037824 */ /* 0x000fe200078e0212 */
[----:B------:R-:W-:Y:S01]  /*102c0*/  SHF.L.U32 R2, R8, 0x1f, RZ ;  /* 0x0000001f08027819 */ /* 0x000fe200000006ff */
[----:B-1----:R-:W1:Y:S01]  /*102d0*/  S2R R6, SR_TID.X ;  /* 0x0000000000067919 */ /* 0x002e620000002100 */
[----:B------:R-:W-:Y:S02]  /*102e0*/  BSSY B3, `(.L_x_487) ;  /* 0x0000005000037945 */ /* 0x000fe40003800000 */
[----:B------:R-:W2:Y:S01]  /*102f0*/  SYNCS.PHASECHK.TRANS64.TRYWAIT P0, [R3+URZ+0x28c40], R2 ;  /* 0x028c4002030075a7 */ /* 0x000ea2000800017f */
[----:B-1----:R-:W-:-:S04]  /*10300*/  LOP3.LUT R6, R6, 0x7f, RZ, 0xc0, !PT ;  /* 0x0000007f06067812 */ /* 0x002fc800078ec0ff */
[----:B------:R-:W-:Y:S01]  /*10310*/  ISETP.NE.AND P1, PT, R6, RZ, PT ;  /* 0x000000ff0600720c */ /* 0x000fe20003f25270 */
[----:B--2---:R-:W-:-:S12]  /*10320*/  @!P0 BRA `(.L_x_488) ;  /* 0x0000004000e88947 */ /* 0x004fd80003800000 */
.L_x_591:
[----:B------:R-:W-:Y:S05]  /*10330*/  BSYNC B3 ;  /* 0x0000000000037941 */ /* 0x000fea0003800000 */
.L_x_487:
[----:B------:R-:W-:Y:S04]  /*10340*/  BSSY B3, `(.L_x_489) ;  /* 0x0000009000037945 */ /* 0x000fe80003800000 */
[----:B------:R-:W-:Y:S05]  /*10350*/  @P1 BRA `(.L_x_490) ;  /* 0x00000000001c1947 */ /* 0x000fea0003800000 */
[----:B------:R-:W2:Y:S01]  /*10360*/  S2R R7, SR_TID.X ;  /* 0x0000000000077919 */ /* 0x000ea20000002100 */
[----:B------:R-:W-:-:S04]  /*10370*/  IMAD.MOV.U32 R6, RZ, RZ, 0x2000 ;  /* 0x00002000ff067424 */ /* 0x000fc800078e00ff */
[----:B------:R3:W-:Y:S01]  /*10380*/  SYNCS.ARRIVE.TRANS64 RZ, [R3+URZ+0x28c30], R6 ;  /* 0x028c300603ff79a7 */ /* 0x0007e2000800003f */
[----:B--2---:R-:W-:-:S04]  /*10390*/  LOP3.LUT R7, R7, 0x1f, RZ, 0xc0, !PT ;  /* 0x0000001f07077812 */ /* 0x004fc800078ec0ff */
[----:B------:R-:W-:-:S13]  /*103a0*/  ISETP.NE.AND P0, PT, R7, RZ, PT ;  /* 0x000000ff0700720c */ /* 0x000fda0003f05270 */
[----:B---3--:R-:W-:Y:S05]  /*103b0*/  @!P0 BRA `(.L_x_490) ;  /* 0x0000000000048947 */ /* 0x008fea0003800000 */
[----:B------:R-:W-:Y:S01]  /*103c0*/  BPT.TRAP 0x1 ;  /* 0x000000040000795c */ /* 0x000fe20000300000 */
.L_x_490:
[----:B------:R-:W-:Y:S05]  /*103d0*/  BSYNC B3 ;  /* 0x0000000000037941 */ /* 0x000fea0003800000 */
.L_x_489:
[----:B------:R-:W2:Y:S01]  /*103e0*/  LDL R7, [R1+0x1c] ;  /* 0x00001c0001077983 */ /* 0x000ea20000100800 */
[----:B------:R-:W-:Y:S01]  /*103f0*/  IMAD.MOV.U32 R10, RZ, RZ, RZ ;  /* 0x000000ffff0a7224 */ /* 0x000fe200078e00ff */
[----:B------:R-:W-:Y:S01]  /*10400*/  UIADD3 UR4, UP0, UR38, 0x370, URZ ;  /* 0x0000037026047890 */ /* 0x000fe2000ff1e03f */
[----:B------:R-:W-:Y:S01]  /*10410*/  IMAD R6, R19, 0x2000, R18 ;  /* 0x0000200013067824 */ /* 0x000fe200078e0212 */
[----:B------:R-:W-:Y:S01]  /*10420*/  PLOP3.LUT P0, PT, PT, PT, PT, 0x80, 0x0 ;  /* 0x000000000000781c */ /* 0x000fe20003f0f070 */
[----:B------:R-:W-:Y:S01]  /*10430*/  UMOV UR6, 0x0 ;  /* 0x0000000000067882 */ /* 0x000fe20000000000 */
[----:B------:R-:W-:Y:S01]  /*10440*/  R2UR UR10, R10 ;  /* 0x000000000a0a72ca */ /* 0x000fe200000e0000 */
[----:B------:R-:W-:Y:S01]  /*10450*/  VIADD R6, R6, 0x22400 ;  /* 0x0002240006067836 */ /* 0x000fe20000000000 */
[----:B------:R-:W-:Y:S01]  /*10460*/  UIADD3.X UR5, URZ, UR39, URZ, UP0, !UPT ;  /* 0x000000273f057290 */ /* 0x000fe200087fe43f */
[----:B------:R-:W-:Y:S01]  /*10470*/  UMOV UR7, 0x14f00000 ;  /* 0x14f0000000077882 */ /* 0x000fe20000000000 */
[----:B--2---:R-:W-:-:S02]  /*10480*/  IMAD R0, R0, 0x40, R7 ;  /* 0x0000004000007824 */ /* 0x004fc400078e0207 */
[----:B------:R-:W-:-:S09]  /*10490*/  VIADD R7, R3, 0x28c30 ;  /* 0x00028c3003077836 */ /* 0x000fd20000000000 */
.L_x_491:
[----:B------:R-:W-:-:S13]  /*104a0*/  @P0 ELECT P2, URZ, PT ;  /* 0x00000000003f082f */ /* 0x000fda0003840000 */
[----:B-----5:R-:W-:Y:S02]  /*104b0*/  @P2 R2UR UR13, R16 ;  /* 0x00000000100d22ca */ /* 0x020fe400000e0000 */
[----:B------:R-:W-:Y:S02]  /*104c0*/  @P2 R2UR UR12, R17 ;  /* 0x00000000110c22ca */ /* 0x000fe400000e0000 */
[----:B------:R-:W-:Y:S02]  /*104d0*/  @P2 R2UR UR11, R0 ;  /* 0x00000000000b22ca */ /* 0x000fe400000e0000 */
[----:B------:R-:W-:Y:S02]  /*104e0*/  @P2 R2UR UR9, R7 ;  /* 0x00000000070922ca */ /* 0x000fe400000e0000 */
[----:B------:R-:W-:Y:S02]  /*104f0*/  @P2 R2UR UR8, R6 ;  /* 0x00000000060822ca */ /* 0x000fe400000e0000 */
[----:B------:R-:W-:-:S02]  /*10500*/  @P2 PLOP3.LUT P0, PT, P2, PT, PT, 0x8, 0x0 ;  /* 0x000000000000281c */ /* 0x000fc4000170e170 */
[----:B------:R-:W-:-:S09]  /*10510*/  PLOP3.LUT P2, PT, PT, PT, PT, 0x8, 0x0 ;  /* 0x000000000000781c */ /* 0x000fd20003f4e170 */
[----:B------:R2:W-:Y:S02]  /*10520*/  UTMALDG.4D [UR8], [UR4], desc[UR6] ;  /* 0x00000608040075b4 */ /* 0x0005e40008019000 */
[----:B--2---:R-:W-:Y:S05]  /*10530*/  @P0 BRA.U.ANY `(.L_x_491) ;  /* 0xfffffffd00d80947 */ /* 0x004fea000393ffff */
[----:B------:R-:W2:Y:S01]  /*10540*/  SYNCS.PHASECHK.TRANS64.TRYWAIT P0, [R3+URZ+0x28c60], R2 ;  /* 0x028c6002030075a7 */ /* 0x000ea2000800017f */
[----:B------:R-:W-:Y:S04]  /*10550*/  BSSY B3, `(.L_x_492) ;  /* 0x0000002000037945 */ /* 0x000fe80003800000 */
[----:B--2---:R-:W-:Y:S05]  /*10560*/  @!P0 BRA `(.L_x_493) ;  /* 0x00000040006c8947 */ /* 0x004fea0003800000 */
.L_x_592:
[----:B------:R-:W-:Y:S05]  /*10570*/  BSYNC B3 ;  /* 0x0000000000037941 */ /* 0x000fea0003800000 */
.L_x_492:
[----:B------:R-:W-:Y:S01]  /*10580*/  BSSY B3, `(.L_x_494) ;  /* 0x000000b000037945 */ /* 0x000fe20003800000 */
[----:B0-----:R-:W-:Y:S02]  /*10590*/  IMAD.MOV.U32 R8, RZ, RZ, 0x0 ;  /* 0x00000000ff087424 */ /* 0x001fe400078e00ff */
[----:B------:R-:W-:Y:S01]  /*105a0*/  IMAD.MOV.U32 R9, RZ, RZ, 0x14f00000 ;  /* 0x14f00000ff097424 */ /* 0x000fe200078e00ff */
[----:B------:R-:W-:Y:S06]  /*105b0*/  @P1 BRA `(.L_x_495) ;  /* 0x00000000001c1947 */ /* 0x000fec0003800000 */
[----:B------:R-:W0:Y:S01]  /*105c0*/  S2R R6, SR_TID.X ;  /* 0x0000000000067919 */ /* 0x000e220000002100 */
[----:B-12---:R-:W-:-:S04]  /*105d0*/  IMAD.MOV.U32 R2, RZ, RZ, 0x10000 ;  /* 0x00010000ff027424 */ /* 0x006fc800078e00ff */
[----:B------:R3:W-:Y:S01]  /*105e0*/  SYNCS.ARRIVE.TRANS64 RZ, [R3+URZ+0x28c50], R2 ;  /* 0x028c500203ff79a7 */ /* 0x0007e2000800003f */
[----:B0-----:R-:W-:-:S04]  /*105f0*/  LOP3.LUT R6, R6, 0x1f, RZ, 0xc0, !PT ;  /* 0x0000001f06067812 */ /* 0x001fc800078ec0ff */
[----:B------:R-:W-:-:S13]  /*10600*/  ISETP.NE.AND P0, PT, R6, RZ, PT ;  /* 0x000000ff0600720c */ /* 0x000fda0003f05270 */
[----:B---3--:R-:W-:Y:S05]  /*10610*/  @!P0 BRA `(.L_x_495) ;  /* 0x0000000000048947 */ /* 0x008fea0003800000 */
[----:B------:R-:W-:Y:S01]  /*10620*/  BPT.TRAP 0x1 ;  /* 0x000000040000795c */ /* 0x000fe20000300000 */
.L_x_495:
[----:B------:R-:W-:Y:S05]  /*10630*/  BSYNC B3 ;  /* 0x0000000000037941 */ /* 0x000fea0003800000 */
.L_x_494:
[----:B------:R-:W-:Y:S01]  /*10640*/  R2UR UR10, R10 ;  /* 0x000000000a0a72ca */ /* 0x000fe200000e0000 */
[----:B-12---:R-:W-:Y:S01]  /*10650*/  IMAD R2, R19, 0x10000, R18 ;  /* 0x0001000013027824 */ /* 0x006fe200078e0212 */
[----:B------:R-:W-:Y:S01]  /*10660*/  R2UR UR6, R8 ;  /* 0x00000000080672ca */ /* 0x000fe200000e0000 */
[----:B------:R-:W-:Y:S01]  /*10670*/  UIADD3 UR4, UP0, UR38, 0x470, URZ ;  /* 0x0000047026047890 */ /* 0x000fe2000ff1e03f */
[----:B------:R-:W-:Y:S01]  /*10680*/  R2UR UR7, R9 ;  /* 0x00000000090772ca */ /* 0x000fe200000e0000 */
[----:B------:R-:W-:Y:S01]  /*10690*/  VIADD R3, R3, 0x28c50 ;  /* 0x00028c5003037836 */ /* 0x000fe20000000000 */
[----:B------:R-:W-:Y:S01]  /*106a0*/  PLOP3.LUT P0, PT, PT, PT, PT, 0x80, 0x0 ;  /* 0x000000000000781c */ /* 0x000fe20003f0f070 */
[----:B------:R-:W-:Y:S01]  /*106b0*/  VIADD R6, R2, 0x400 ;  /* 0x0000040002067836 */ /* 0x000fe20000000000 */
[----:B------:R-:W-:-:S12]  /*106c0*/  UIADD3.X UR5, URZ, UR39, URZ, UP0, !UPT ;  /* 0x000000273f057290 */ /* 0x000fd800087fe43f */
.L_x_496:
        /* <DEDUP_REMOVED lines=10> */
[----:B------:R-:W-:Y:S01]  /*10770*/  R2UR UR6, R8 ;  /* 0x00000000080672ca */ /* 0x000fe200000e0000 */
[----:B------:R-:W-:Y:S01]  /*10780*/  VIADD R6, R2, 0x2400 ;  /* 0x0000240002067836 */ /* 0x000fe20000000000 */
[----:B------:R-:W-:Y:S01]  /*10790*/  R2UR UR7, R9 ;  /* 0x00000000090772ca */ /* 0x000fe200000e0000 */
[----:B------:R-:W-:Y:S01]  /*107a0*/  UMOV UR10, 0x40 ;  /* 0x00000040000a7882 */ /* 0x000fe20000000000 */
[----:B------:R-:W-:-:S13]  /*107b0*/  PLOP3.LUT P0, PT, PT, PT, PT, 0x80, 0x0 ;  /* 0x000000000000781c */ /* 0x000fda0003f0f070 */
.L_x_497:
        /* <DEDUP_REMOVED lines=15> */
.L_x_498:
        /* <DEDUP_REMOVED lines=15> */
.L_x_499:
        /* <DEDUP_REMOVED lines=15> */
.L_x_500:
        /* <DEDUP_REMOVED lines=15> */
.L_x_501:
        /* <DEDUP_REMOVED lines=15> */
.L_x_502:
        /* <DEDUP_REMOVED lines=15> */
.L_x_503:
        /* <DEDUP_REMOVED lines=10> */
.L_x_485:
[----:B------:R-:W-:Y:S05]  /*10e00*/  BSYNC B1 ;  /* 0x0000000000017941 */ /* 0x000fea0003800000 */
.L_x_484:
[----:B------:R-:W2:Y:S02]  /*10e10*/  LDL.LU R6, [R1+0x2c] ;  /* 0x00002c0001067983 */ /* 0x000ea40000300800 */
[----:B--2---:R-:W-:-:S07]  /*10e20*/  VIADD R0, R6, 0xfffffffd ;  /* 0xfffffffd06007836 */ /* 0x004fce0000000000 */
.L_x_483:
[----:B------:R-:W-:Y:S05]  /*10e30*/  BSYNC B2 ;  /* 0x0000000000027941 */ /* 0x000fea0003800000 */
.L_x_482:
[----:B------:R-:W-:Y:S01]  /*10e40*/  VIADD R5, R5, 0xfffffffe ;  /* 0xfffffffe05057836 */ /* 0x000fe20000000000 */
[----:B------:R-:W-:-:S04]  /*10e50*/  LOP3.LUT R4, RZ, R4, RZ, 0x33, !PT ;  /* 0x00000004ff047212 */ /* 0x000fc800078e33ff */
[----:B------:R-:W-:-:S13]  /*10e60*/  ISETP.NE.AND P0, PT, R5, R4, PT ;  /* 0x000000040500720c */ /* 0x000fda0003f05270 */
[----:B------:R-:W-:Y:S05]  /*10e70*/  @!P0 BRA `(.L_x_481) ;  /* 0x0000001800d88947 */ /* 0x000fea0003800000 */
.L_x_544:
[----:B------:R-:W2:Y:S04]  /*10e80*/  LDL R3, [R1+0x18] ;  /* 0x0000180001037983 */ /* 0x000ea80000100800 */
[----:B------:R-:W3:Y:S01]  /*10e90*/  LDL.LU R2, [R1+0x10] ;  /* 0x0000100001027983 */ /* 0x000ee20000300800 */
[----:B------:R-:W-:Y:S01]  /*10ea0*/  VIADD R7, R19, 0x1 ;  /* 0x0000000113077836 */ /* 0x000fe20000000000 */
[----:B------:R-:W-:Y:S05]  /*10eb0*/  YIELD ;  /* 0x0000000000007946 */ /* 0x000fea0003800000 */
[----:B------:R-:W-:Y:S01]  /*10ec0*/  ISETP.NE.AND P0, PT, R7, 0x2, PT ;  /* 0x000000020700780c */ /* 0x000fe20003f05270 */
[----:B------:R-:W-:Y:S03]  /*10ed0*/  BSSY B1, `(.L_x_504) ;  /* 0x00000d3000017945 */ /* 0x000fe60003800000 */
[----:B------:R-:W-:-:S02]  /*10ee0*/  SEL R6, RZ, 0x1, P0 ;  /* 0x00000001ff067807 */ /* 0x000fc40000000000 */
[----:B------:R-:W-:Y:S02]  /*10ef0*/  SEL R7, R7, RZ, P0 ;  /* 0x000000ff07077207 */ /* 0x000fe40000000000 */
[----:B--2---:R-:W-:Y:S02]  /*10f00*/  ISETP.NE.AND P1, PT, R3, RZ, PT ;  /* 0x000000ff0300720c */ /* 0x004fe40003f25270 */
[----:B---3--:R-:W-:-:S11]  /*10f10*/  LOP3.LUT R6, R2, R6, RZ, 0x3c, !PT ;  /* 0x0000000602067212 */ /* 0x008fd600078e3cff */
[----:B------:R-:W-:Y:S05]  /*10f20*/  @!P1 BRA `(.L_x_505) ;  /* 0x0000000c00349947 */ /* 0x000fea0003800000 */
[----:B------:R-:W-:Y:S01]  /*10f30*/  ULDC.64 UR4, c[0x0][0x418] ;  /* 0x0001060000047ab9 */ /* 0x000fe20000000a00 */
[----:B0-----:R-:W-:Y:S01]  /*10f40*/  IMAD.MOV.U32 R8, RZ, RZ, R0 ;  /* 0x000000ffff087224 */ /* 0x001fe200078e0000 */
[----:B------:R-:W-:-:S04]  /*10f50*/  ISETP.NE.U32.AND P0, PT, RZ, UR4, PT ;  /* 0x00000004ff007c0c */ /* 0x000fc8000bf05070 */
[----:B------:R-:W-:-:S13]  /*10f60*/  ISETP.NE.AND.EX P0, PT, RZ, UR5, PT, P0 ;  /* 0x00000005ff007c0c */ /* 0x000fda000bf05300 */
[----:B------:R-:W-:Y:S05]  /*10f70*/  @!P0 BRA `(.L_x_506) ;  /* 0x00000000004c8947 */ /* 0x000fea0003800000 */
[----:B------:R-:W2:Y:S01]  /*10f80*/  LDL R9, [R1+0x14] ;  /* 0x0000140001097983 */ /* 0x000ea20000100800 */
[----:B------:R-:W0:Y:S01]  /*10f90*/  LDC R8, c[0x0][0x43c] ;  /* 0x00010f00ff087b82 */ /* 0x000e220000000800 */
[----:B------:R-:W-:Y:S02]  /*10fa0*/  ULDC.64 UR6, c[0x0][0x428] ;  /* 0x00010a0000067ab9 */ /* 0x000fe40000000a00 */
[----:B------:R-:W3:Y:S01]  /*10fb0*/  LDL R5, [R1+0x8] ;  /* 0x0000080001057983 */ /* 0x000ee20000100800 */
[----:B0-----:R-:W-:-:S13]  /*10fc0*/  ISETP.NE.AND P0, PT, R8, 0x1, PT ;  /* 0x000000010800780c */ /* 0x001fda0003f05270 */
[----:B------:R-:W0:Y:S02]  /*10fd0*/  @P0 LDC.64 R2, c[0x0][0x440] ;  /* 0x00011000ff020b82 */ /* 0x000e240000000a00 */
[----:B0-----:R-:W-:-:S04]  /*10fe0*/  @P0 IMAD.HI.U32 R4, R0, R2, RZ ;  /* 0x0000000200040227 */ /* 0x001fc800078e00ff */
        /* <DEDUP_REMOVED lines=12> */
.L_x_506:
[----:B0-----:R-:W-:Y:S01]  /*110b0*/  IMAD R4, R7, 0x8, R18 ;  /* 0x0000000807047824 */ /* 0x001fe200078e0212 */
[----:B------:R-:W-:Y:S01]  /*110c0*/  SHF.L.U32 R2, R6, 0x1f, RZ ;  /* 0x0000001f06027819 */ /* 0x000fe200000006ff */
[----:B------:R-:W0:Y:S01]  /*110d0*/  S2R R3, SR_TID.X ;  /* 0x0000000000037919 */ /* 0x000e220000002100 */
[----:B------:R-:W-:Y:S02]  /*110e0*/  BSSY B2, `(.L_x_507) ;  /* 0x0000005000027945 */ /* 0x000fe40003800000 */
[----:B------:R-:W1:Y:S01]  /*110f0*/  SYNCS.PHASECHK.TRANS64.TRYWAIT P0, [R4+URZ+0x28c40], R2 ;  /* 0x028c4002040075a7 */ /* 0x000e62000800017f */
[----:B0-----:R-:W-:-:S04]  /*11100*/  LOP3.LUT R3, R3, 0x7f, RZ, 0xc0, !PT ;  /* 0x0000007f03037812 */ /* 0x001fc800078ec0ff */
[----:B------:R-:W-:Y:S01]  /*11110*/  ISETP.NE.AND P1, PT, R3, RZ, PT ;  /* 0x000000ff0300720c */ /* 0x000fe20003f25270 */
[----:B-1----:R-:W-:-:S12]  /*11120*/  @!P0 BRA `(.L_x_508) ;  /* 0x0000003400908947 */ /* 0x002fd80003800000 */
.L_x_593:
[----:B------:R-:W-:Y:S05]  /*11130*/  BSYNC B2 ;  /* 0x0000000000027941 */ /* 0x000fea0003800000 */
.L_x_507:
[----:B------:R-:W-:Y:S04]  /*11140*/  BSSY B2, `(.L_x_509) ;  /* 0x0000009000027945 */ /* 0x000fe80003800000 */
[----:B------:R-:W-:Y:S05]  /*11150*/  @P1 BRA `(.L_x_510) ;  /* 0x00000000001c1947 */ /* 0x000fea0003800000 */
[----:B------:R-:W1:Y:S01]  /*11160*/  S2R R5, SR_TID.X ;  /* 0x0000000000057919 */ /* 0x000e620000002100 */
[----:B------:R-:W-:-:S04]  /*11170*/  IMAD.MOV.U32 R3, RZ, RZ, 0x2000 ;  /* 0x00002000ff037424 */ /* 0x000fc800078e00ff */
[----:B------:R2:W-:Y:S01]  /*11180*/  SYNCS.ARRIVE.TRANS64 RZ, [R4+URZ+0x28c30], R3 ;  /* 0x028c300304ff79a7 */ /* 0x0005e2000800003f */
[----:B-1----:R-:W-:-:S04]  /*11190*/  LOP3.LUT R5, R5, 0x1f, RZ, 0xc0, !PT ;  /* 0x0000001f05057812 */ /* 0x002fc800078ec0ff */
[----:B------:R-:W-:-:S13]  /*111a0*/  ISETP.NE.AND P0, PT, R5, RZ, PT ;  /* 0x000000ff0500720c */ /* 0x000fda0003f05270 */
[----:B--2---:R-:W-:Y:S05]  /*111b0*/  @!P0 BRA `(.L_x_510) ;  /* 0x0000000000048947 */ /* 0x004fea0003800000 */
[----:B------:R-:W-:Y:S01]  /*111c0*/  BPT.TRAP 0x1 ;  /* 0x000000040000795c */ /* 0x000fe20000300000 */
.L_x_510:
[----:B------:R-:W-:Y:S05]  /*111d0*/  BSYNC B2 ;  /* 0x0000000000027941 */ /* 0x000fea0003800000 */
.L_x_509:
        /* <DEDUP_REMOVED lines=12> */
.L_x_511:
        /* <DEDUP_REMOVED lines=10> */
[----:B------:R-:W1:Y:S01]  /*11340*/  SYNCS.PHASECHK.TRANS64.TRYWAIT P0, [R4+URZ+0x28c60], R2 ;  /* 0x028c6002040075a7 */ /* 0x000e62000800017f */
[----:B------:R-:W-:Y:S04]  /*11350*/  BSSY B2, `(.L_x_512) ;  /* 0x0000002000027945 */ /* 0x000fe80003800000 */
[----:B-1----:R-:W-:Y:S05]  /*11360*/  @!P0 BRA `(.L_x_513) ;  /* 0x0000003400148947 */ /* 0x002fea0003800000 */
.L_x_594:
[----:B------:R-:W-:Y:S05]  /*11370*/  BSYNC B2 ;  /* 0x0000000000027941 */ /* 0x000fea0003800000 */
.L_x_512:
[----:B------:R-:W-:Y:S01]  /*11380*/  BSSY B2, `(.L_x_514) ;  /* 0x000000b000027945 */ /* 0x000fe20003800000 */
[----:B01----:R-:W-:Y:S02]  /*11390*/  IMAD.MOV.U32 R2, RZ, RZ, 0x0 ;  /* 0x00000000ff027424 */ /* 0x003fe400078e00ff */
[----:B------:R-:W-:Y:S01]  /*113a0*/  IMAD.MOV.U32 R3, RZ, RZ, 0x14f00000 ;  /* 0x14f00000ff037424 */ /* 0x000fe200078e00ff */
[----:B------:R-:W-:Y:S06]  /*113b0*/  @P1 BRA `(.L_x_515) ;  /* 0x00000000001c1947 */ /* 0x000fec0003800000 */
[----:B------:R-:W0:Y:S01]  /*113c0*/  S2R R10, SR_TID.X ;  /* 0x00000000000a7919 */ /* 0x000e220000002100 */
[----:B------:R-:W-:-:S04]  /*113d0*/  IMAD.MOV.U32 R5, RZ, RZ, 0x10000 ;  /* 0x00010000ff057424 */ /* 0x000fc800078e00ff */
[----:B------:R1:W-:Y:S01]  /*113e0*/  SYNCS.ARRIVE.TRANS64 RZ, [R4+URZ+0x28c50], R5 ;  /* 0x028c500504ff79a7 */ /* 0x0003e2000800003f */
[----:B0-----:R-:W-:-:S04]  /*113f0*/  LOP3.LUT R10, R10, 0x1f, RZ, 0xc0, !PT ;  /* 0x0000001f0a0a7812 */ /* 0x001fc800078ec0ff */
[----:B------:R-:W-:-:S13]  /*11400*/  ISETP.NE.AND P0, PT, R10, RZ, PT ;  /* 0x000000ff0a00720c */ /* 0x000fda0003f05270 */
[----:B-1----:R-:W-:Y:S05]  /*11410*/  @!P0 BRA `(.L_x_515) ;  /* 0x0000000000048947 */ /* 0x002fea0003800000 */
[----:B------:R-:W-:Y:S01]  /*11420*/  BPT.TRAP 0x1 ;  /* 0x000000040000795c */ /* 0x000fe20000300000 */
.L_x_515:
[----:B------:R-:W-:Y:S05]  /*11430*/  BSYNC B2 ;  /* 0x0000000000027941 */ /* 0x000fea0003800000 */
.L_x_514:
[----:B------:R-:W-:Y:S01]  /*11440*/  R2UR UR6, R2 ;  /* 0x00000000020672ca */ /* 0x000fe200000e0000 */
[----:B------:R-:W-:Y:S01]  /*11450*/  IMAD R5, R7, 0x10000, R18 ;  /* 0x0001000007057824 */ /* 0x000fe200078e0212 */
[----:B------:R-:W-:Y:S01]  /*11460*/  R2UR UR7, R3 ;  /* 0x00000000030772ca */ /* 0x000fe200000e0000 */
[----:B------:R-:W-:Y:S01]  /*11470*/  UIADD3 UR4, UP0, UR38, 0x470, URZ ;  /* 0x0000047026047890 */ /* 0x000fe2000ff1e03f */
[----:B------:R-:W-:Y:S01]  /*11480*/  R2UR UR10, R9 ;  /* 0x00000000090a72ca */ /* 0x000fe200000e0000 */
[----:B------:R-:W-:Y:S01]  /*11490*/  VIADD R4, R4, 0x28c50 ;  /* 0x00028c5004047836 */ /* 0x000fe20000000000 */
[----:B------:R-:W-:Y:S01]  /*114a0*/  PLOP3.LUT P0, PT, PT, PT, PT, 0x80, 0x0 ;  /* 0x000000000000781c */ /* 0x000fe20003f0f070 */
[----:B------:R-:W-:Y:S01]  /*114b0*/  VIADD R9, R5, 0x400 ;  /* 0x0000040005097836 */ /* 0x000fe20000000000 */
[----:B------:R-:W-:-:S12]  /*114c0*/  UIADD3.X UR5, URZ, UR39, URZ, UP0, !UPT ;  /* 0x000000273f057290 */ /* 0x000fd800087fe43f */
.L_x_516:
        /* <DEDUP_REMOVED lines=15> */
.L_x_517:
        /* <DEDUP_REMOVED lines=15> */
.L_x_518:
        /* <DEDUP_REMOVED lines=15> */
.L_x_519:
        /* <DEDUP_REMOVED lines=15> */
.L_x_520:
        /* <DEDUP_REMOVED lines=15> */
.L_x_521:
        /* <DEDUP_REMOVED lines=15> */
.L_x_522:
        /* <DEDUP_REMOVED lines=15> */
.L_x_523:
        /* <DEDUP_REMOVED lines=10> */
.L_x_505:
[----:B------:R-:W-:Y:S05]  /*11c00*/  BSYNC B1 ;  /* 0x0000000000017941 */ /* 0x000fea0003800000 */
.L_x_504:
[----:B------:R-:W2:Y:S01]  /*11c10*/  LDL R2, [R1+0x18] ;  /* 0x0000180001027983 */ /* 0x000ea20000100800 */
[----:B------:R-:W-:Y:S01]  /*11c20*/  VIADD R7, R7, 0x1 ;  /* 0x0000000107077836 */ /* 0x000fe20000000000 */
[----:B------:R-:W-:Y:S04]  /*11c30*/  BSSY B1, `(.L_x_524) ;  /* 0x00000d6000017945 */ /* 0x000fe80003800000 */
[----:B------:R-:W-:-:S04]  /*11c40*/  ISETP.NE.AND P0, PT, R7, 0x2, PT ;  /* 0x000000020700780c */ /* 0x000fc80003f05270 */
[----:B------:R-:W-:Y:S02]  /*11c50*/  SEL R19, R7, RZ, P0 ;  /* 0x000000ff07137207 */ /* 0x000fe40000000000 */
[----:B--2---:R-:W-:Y:S02]  /*11c60*/  ISETP.NE.AND P2, PT, R2, RZ, PT ;  /* 0x000000ff0200720c */ /* 0x004fe40003f45270 */
[----:B------:R-:W-:-:S04]  /*11c70*/  SEL R2, RZ, 0x1, P0 ;  /* 0x00000001ff027807 */ /* 0x000fc80000000000 */
[----:B0-----:R-:W-:Y:S01]  /*11c80*/  LOP3.LUT R8, R6, R2, RZ, 0x3c, !PT ;  /* 0x0000000206087212 */ /* 0x001fe200078e3cff */
[----:B------:R-:W-:-:S04]  /*11c90*/  VIADD R6, R0, 0xffffffff ;  /* 0xffffffff00067836 */ /* 0x000fc80000000000 */
[----:B------:R0:W-:Y:S02]  /*11ca0*/  STL [R1+0x10], R8 ;  /* 0x0000100801007387 */ /* 0x0001e40000100800 */
[----:B------:R-:W-:Y:S05]  /*11cb0*/  @!P2 BRA `(.L_x_525) ;  /* 0x0000000c0034a947 */ /* 0x000fea0003800000 */
[----:B------:R-:W-:Y:S01]  /*11cc0*/  ULDC.64 UR4, c[0x0][0x418] ;  /* 0x0001060000047ab9 */ /* 0x000fe20000000a00 */
[----:B------:R-:W-:Y:S01]  /*11cd0*/  IMAD.MOV.U32 R7, RZ, RZ, R6 ;  /* 0x000000ffff077224 */ /* 0x000fe200078e0006 */
        /* <DEDUP_REMOVED lines=22> */
.L_x_526:
[----:B-1----:R-:W-:Y:S01]  /*11e40*/  IMAD R4, R19, 0x8, R18 ;  /* 0x0000000813047824 */ /* 0x002fe200078e0212 */
[----:B------:R-:W-:Y:S01]  /*11e50*/  SHF.L.U32 R2, R8, 0x1f, RZ ;  /* 0x0000001f08027819 */ /* 0x000fe200000006ff */
[----:B------:R-:W1:Y:S01]  /*11e60*/  S2R R3, SR_TID.X ;  /* 0x0000000000037919 */ /* 0x000e620000002100 */
[----:B------:R-:W-:Y:S02]  /*11e70*/  BSSY B2, `(.L_x_527) ;  /* 0x0000005000027945 */ /* 0x000fe40003800000 */
[----:B------:R-:W2:Y:S01]  /*11e80*/  SYNCS.PHASECHK.TRANS64.TRYWAIT P0, [R4+URZ+0x28c40], R2 ;  /* 0x028c4002040075a7 */ /* 0x000ea2000800017f */
[----:B-1----:R-:W-:-:S04]  /*11e90*/  LOP3.LUT R3, R3, 0x7f, RZ, 0xc0, !PT ;  /* 0x0000007f03037812 */ /* 0x002fc800078ec0ff */
[----:B------:R-:W-:Y:S01]  /*11ea0*/  ISETP.NE.AND P1, PT, R3, RZ, PT ;  /* 0x000000ff0300720c */ /* 0x000fe20003f25270 */
[----:B--2---:R-:W-:-:S12]  /*11eb0*/  @!P0 BRA `(.L_x_528) ;  /* 0x0000002800548947 */ /* 0x004fd80003800000 */
.L_x_595:
[----:B------:R-:W-:Y:S05]  /*11ec0*/  BSYNC B2 ;  /* 0x0000000000027941 */ /* 0x000fea0003800000 */
.L_x_527:
        /* <DEDUP_REMOVED lines=9> */
.L_x_530:
[----:B------:R-:W-:Y:S05]  /*11f60*/  BSYNC B2 ;  /* 0x0000000000027941 */ /* 0x000fea0003800000 */
.L_x_529:
[----:B------:R-:W2:Y:S01]  /*11f70*/  LDL R5, [R1+0x1c] ;  /* 0x00001c0001057983 */ /* 0x000ea20000100800 */
[----:B0-----:R-:W-:Y:S01]  /*11f80*/  IMAD.MOV.U32 R8, RZ, RZ, RZ ;  /* 0x000000ffff087224 */ /* 0x001fe200078e00ff */
        /* <DEDUP_REMOVED lines=10> */
.L_x_531:
        /* <DEDUP_REMOVED lines=10> */
[----:B------:R-:W0:Y:S01]  /*120d0*/  SYNCS.PHASECHK.TRANS64.TRYWAIT P0, [R4+URZ+0x28c60], R2 ;  /* 0x028c6002040075a7 */ /* 0x000e22000800017f */
[----:B------:R-:W-:Y:S04]  /*120e0*/  BSSY B2, `(.L_x_532) ;  /* 0x0000002000027945 */ /* 0x000fe80003800000 */
[----:B0-----:R-:W-:Y:S05]  /*120f0*/  @!P0 BRA `(.L_x_533) ;  /* 0x0000002400d88947 */ /* 0x001fea0003800000 */
.L_x_596:
[----:B------:R-:W-:Y:S05]  /*12100*/  BSYNC B2 ;  /* 0x0000000000027941 */ /* 0x000fea0003800000 */
.L_x_532:
        /* <DEDUP_REMOVED lines=11> */
.L_x_535:
[----:B------:R-:W-:Y:S05]  /*121c0*/  BSYNC B2 ;  /* 0x0000000000027941 */ /* 0x000fea0003800000 */
.L_x_534:
        /* <DEDUP_REMOVED lines=9> */
.L_x_536:
        /* <DEDUP_REMOVED lines=15> */
.L_x_537:
        /* <DEDUP_REMOVED lines=15> */
.L_x_538:
        /* <DEDUP_REMOVED lines=15> */
.L_x_539:
        /* <DEDUP_REMOVED lines=15> */
.L_x_540:
        /* <DEDUP_REMOVED lines=15> */
.L_x_541:
        /* <DEDUP_REMOVED lines=15> */
.L_x_542:
        /* <DEDUP_REMOVED lines=15> */
.L_x_543:
        /* <DEDUP_REMOVED lines=10> */
.L_x_525:
[----:B------:R-:W-:Y:S05]  /*12990*/  BSYNC B1 ;  /* 0x0000000000017941 */ /* 0x000fea0003800000 */
.L_x_524:
[----:B------:R-:W2:Y:S01]  /*129a0*/  LDL R2, [R1+0x20] ;  /* 0x0000200001027983 */ /* 0x000ea20000100800 */
[----:B------:R-:W-:Y:S01]  /*129b0*/  VIADD R0, R0, 0xfffffffe ;  /* 0xfffffffe00007836 */ /* 0x000fe20000000000 */
[----:B--2---:R-:W-:-:S13]  /*129c0*/  ISETP.GT.AND P0, PT, R6, R2, PT ;  /* 0x000000020600720c */ /* 0x004fda0003f04270 */
[----:B------:R-:W-:Y:S05]  /*129d0*/  @P0 BRA `(.L_x_544) ;  /* 0xffffffe400280947 */ /* 0x000fea000383ffff */
.L_x_481:
[----:B------:R-:W-:Y:S05]  /*129e0*/  BSYNC B0 ;  /* 0x0000000000007941 */ /* 0x000fea0003800000 */
.L_x_480:
[----:B------:R-:W2:Y:S01]  /*129f0*/  LDL.LU R2, [R1+0x10] ;  /* 0x0000100001027983 */ /* 0x000ea20000300800 */
[----:B------:R-:W1:Y:S01]  /*12a00*/  S2R R3, SR_TID.X ;  /* 0x0000000000037919 */ /* 0x000e620000002100 */
[----:B------:R-:W-:-:S05]  /*12a10*/  VIADD R19, R19, 0x1 ;  /* 0x0000000113137836 */ /* 0x000fca0000000000 */
[----:B------:R-:W-:-:S04]  /*12a20*/  ISETP.NE.AND P0, PT, R19, 0x2, PT ;  /* 0x000000021300780c */ /* 0x000fc80003f05270 */
[----:B------:R-:W-:Y:S01]  /*12a30*/  SEL R0, RZ, 0x1, P0 ;  /* 0x00000001ff007807 */ /* 0x000fe20000000000 */
[----:B------:R-:W-:Y:S01]  /*12a40*/  BSSY B0, `(.L_x_545) ;  /* 0x0000013000007945 */ /* 0x000fe20003800000 */
[----:B-1----:R-:W-:-:S04]  /*12a50*/  LOP3.LUT R3, R3, 0x7f, RZ, 0xc0, !PT ;  /* 0x0000007f03037812 */ /* 0x002fc800078ec0ff */
[----:B------:R-:W-:Y:S02]  /*12a60*/  ISETP.NE.AND P1, PT, R3, RZ, PT ;  /* 0x000000ff0300720c */ /* 0x000fe40003f25270 */
[----:B--2---:R-:W-:-:S05]  /*12a70*/  LOP3.LUT R2, R2, R0, RZ, 0x3c, !PT ;  /* 0x0000000002027212 */ /* 0x004fca00078e3cff */
[----:B------:R1:W-:Y:S06]  /*12a80*/  STL [R1+0x10], R2 ;  /* 0x0000100201007387 */ /* 0x0003ec0000100800 */
[----:B------:R-:W-:Y:S05]  /*12a90*/  @P1 BRA `(.L_x_546) ;  /* 0x0000000000341947 */ /* 0x000fea0003800000 */
[----:B------:R-:W2:Y:S01]  /*12aa0*/  S2R R5, SR_LANEID ;  /* 0x0000000000057919 */ /* 0x000ea20000000000 */
[----:B------:R-:W-:Y:S01]  /*12ab0*/  VOTEU.ANY UR4, UPT, PT ;  /* 0x0000000000047886 */ /* 0x000fe200038e0100 */
[----:B-1----:R-:W1:Y:S01]  /*12ac0*/  LDC.64 R2, c[0x0][0xc60] ;  /* 0x00031800ff027b82 */ /* 0x002e620000000a00 */
[----:B------:R-:W2:Y:S02]  /*12ad0*/  FLO.U32 R0, UR4 ;  /* 0x0000000400007d00 */ /* 0x000ea400080e0000 */
[----:B--2---:R-:W-:-:S06]  /*12ae0*/  ISETP.EQ.U32.AND P1, PT, R0, R5, PT ;  /* 0x000000050000720c */ /* 0x004fcc0003f22070 */
[----:B------:R-:W1:Y:S07]  /*12af0*/  POPC R5, UR4 ;  /* 0x0000000400057d09 */ /* 0x000e6e0008000000 */
[----:B-1----:R-:W2:Y:S01]  /*12b00*/  @P1 ATOMG.E.ADD.STRONG.GPU PT, R3, desc[UR40][R2.64], R5 ;  /* 0x00000005020319a8 */ /* 0x002ea200081ee1e8 */
[----:B------:R-:W1:Y:S02]  /*12b10*/  S2R R4, SR_LTMASK ;  /* 0x0000000000047919 */ /* 0x000e640000003900 */
[----:B-1----:R-:W-:-:S04]  /*12b20*/  LOP3.LUT R4, R4, UR4, RZ, 0xc0, !PT ;  /* 0x0000000404047c12 */ /* 0x002fc8000f8ec0ff */
[----:B------:R-:W1:Y:S01]  /*12b30*/  POPC R7, R4 ;  /* 0x0000000400077309 */ /* 0x000e620000000000 */
[----:B--2---:R-:W1:Y:S02]  /*12b40*/  SHFL.IDX PT, R0, R3, R0, 0x1f ;  /* 0x00001f0003007589 */ /* 0x004e6400000e0000 */
[----:B-1----:R-:W-:-:S05]  /*12b50*/  IADD3 R0, R0, UR37, R7 ;  /* 0x0000002500007c10 */ /* 0x002fca000fffe007 */
[----:B------:R2:W-:Y:S02]  /*12b60*/  STL [R1], R0 ;  /* 0x0000000001007387 */ /* 0x0005e40000100800 */
.L_x_546:
[----:B------:R-:W-:Y:S05]  /*12b70*/  BSYNC B0 ;  /* 0x0000000000007941 */ /* 0x000fea0003800000 */
.L_x_545:
[----:B------:R-:W-:-:S07]  /*12b80*/  SEL R19, R19, RZ, P0 ;  /* 0x000000ff13137207 */ /* 0x000fce0000000000 */
.L_x_448:
[----:B------:R-:W-:Y:S05]  /*12b90*/  BSYNC B7 ;  /* 0x0000000000077941 */ /* 0x000fea0003800000 */
.L_x_446:
[----:B--2-4-:R-:W2:Y:S02]  /*12ba0*/  LDL R0, [R1+0x5c] ;  /* 0x00005c0001007983 */ /* 0x014ea40000100800 */
[----:B--2---:R-:W-:-:S13]  /*12bb0*/  ISETP.NE.AND P0, PT, R0, RZ, PT ;  /* 0x000000ff0000720c */ /* 0x004fda0003f05270 */
[----:B------:R-:W-:Y:S05]  /*12bc0*/  @!P0 BRA `(.L_x_547) ;  /* 0x00000000002c8947 */ /* 0x000fea0003800000 */
[----:B------:R-:W-:Y:S05]  /*12bd0*/  WARPSYNC.ALL ;  /* 0x0000000000007948 */ /* 0x000fea0003800000 */
[----:B------:R-:W2:Y:S08]  /*12be0*/  S2UR UR5, SR_CgaCtaId ;  /* 0x00000000000579c3 */ /* 0x000eb00000008800 */
[----:B------:R-:W-:Y:S06]  /*12bf0*/  BAR.SYNC.DEFER_BLOCKING 0x5, 0x180 ;  /* 0x0146000000007b1d */ /* 0x000fec0000010000 */
[----:B------:R-:W-:-:S02]  /*12c00*/  UMOV UR4, 0x400 ;  /* 0x0000040000047882 */ /* 0x000fc40000000000 */
[----:B--2---:R-:W-:-:S06]  /*12c10*/  ULEA UR4, UR5, UR4, 0x18 ;  /* 0x0000000405047291 */ /* 0x004fcc000f8ec03f */
[----:B------:R-:W-:-:S05]  /*12c20*/  IMAD.U32 R18, RZ, RZ, UR4 ;  /* 0x00000004ff127e24 */ /* 0x000fca000f8e00ff */
[----:B-1----:R-:W1:Y:S04]  /*12c30*/  LDS.128 R4, [R18+0x28cd0] ;  /* 0x028cd00012047984 */ /* 0x002e680000000c00 */
[----:B-1----:R1:W-:Y:S04]  /*12c40*/  STL.64 [R1], R4 ;  /* 0x0000000401007387 */ /* 0x0023e80000100a00 */
[----:B------:R1:W-:Y:S01]  /*12c50*/  STL.64 [R1+0x8], R6 ;  /* 0x0000080601007387 */ /* 0x0003e20000100a00 */
[----:B------:R-:W-:Y:S06]  /*12c60*/  BAR.ARV 0x4, 0x180 ;  /* 0x0106000000007b1d */ /* 0x000fec0000002000 */
[----:B------:R-:W-:Y:S05]  /*12c70*/  BRA `(.L_x_548) ;  /* 0x0000000c001c7947 */ /* 0x000fea0003800000 */
.L_x_547:
[----:B---3--:R-:W2:Y:S01]  /*12c80*/  S2R R10, SR_TID.X ;  /* 0x00000000000a7919 */ /* 0x008ea20000002100 */
[----:B------:R-:W-:Y:S01]  /*12c90*/  UMOV UR4, 0xffffffff ;  /* 0xffffffff00047882 */ /* 0x000fe20000000000 */
[----:B--2---:R-:W-:-:S04]  /*12ca0*/  LOP3.LUT R10, R10, 0x1f, RZ, 0xc0, !PT ;  /* 0x0000001f0a0a7812 */ /* 0x004fc800078ec0ff */
[----:B------:R-:W-:Y:S01]  /*12cb0*/  ISETP.NE.AND P0, PT, R10, 0x1f, PT ;  /* 0x0000001f0a00780c */ /* 0x000fe20003f05270 */
[----:B------:R-:W-:-:S12]  /*12cc0*/  BRA.DIV UR4, `(.L_x_549) ;  /* 0x0000001a04f87947 */ /* 0x000fd8000b800000 */
[----:B------:R-:W1:Y:S01]  /*12cd0*/  LDL.LU R3, [R1] ;  /* 0x0000000001037983 */ /* 0x000e620000300800 */
[----:B------:R-:W-:-:S03]  /*12ce0*/  ULDC UR4, c[0x0][0xc3c] ;  /* 0x00030f0000047ab9 */ /* 0x000fc60000000800 */
[----:B------:R-:W2:Y:S01]  /*12cf0*/  LDL R5, [R1+0xc] ;  /* 0x00000c0001057983 */ /* 0x000ea20000100800 */
[----:B-1----:R-:W-:Y:S02]  /*12d00*/  IMAD.MOV.U32 R9, RZ, RZ, R3 ;  /* 0x000000ffff097224 */ /* 0x002fe400078e0003 */
[----:B--2---:R-:W-:-:S05]  /*12d10*/  IMAD.IADD R0, R5, 0x1, R10 ;  /* 0x0000000105007824 */ /* 0x004fca00078e020a */
[----:B------:R-:W-:-:S13]  /*12d20*/  ISETP.GE.OR P1, PT, R0, UR4, !P0 ;  /* 0x0000000400007c0c */ /* 0x000fda000c726670 */
[----:B------:R-:W1:Y:S08]  /*12d30*/  @!P1 LDC.64 R2, c[0x0][0xc80] ;  /* 0x00032000ff029b82 */ /* 0x000e700000000a00 */
[----:B------:R-:W2:Y:S01]  /*12d40*/  @!P1 LDC.64 R4, c[0x0][0xc78] ;  /* 0x00031e00ff049b82 */ /* 0x000ea20000000a00 */
[----:B-1----:R-:W-:-:S05]  /*12d50*/  @!P1 IMAD.WIDE R2, R0, 0x4, R2 ;  /* 0x0000000400029825 */ /* 0x002fca00078e0202 */
[----:B0-----:R2:W3:Y:S02]  /*12d60*/  @!P1 LDG.E R8, desc[UR40][R2.64] ;  /* 0x0000002802089981 */ /* 0x0014e4000c1e1900 */
[----:B--2---:R-:W-:-:S05]  /*12d70*/  @!P1 IMAD.WIDE R2, R0, 0x4, R4 ;  /* 0x0000000400029825 */ /* 0x004fca00078e0204 */
[----:B------:R-:W2:Y:S01]  /*12d80*/  @!P1 LDG.E R4, desc[UR40][R2.64] ;  /* 0x0000002802049981 */ /* 0x000ea2000c1e1900 */
[----:B------:R-:W-:Y:S01]  /*12d90*/  IMAD.MOV.U32 R6, RZ, RZ, RZ ;  /* 0x000000ffff067224 */ /* 0x000fe200078e00ff */
[C---:B------:R-:W-:Y:S02]  /*12da0*/  ISETP.GE.U32.AND P2, PT, R10.reuse, 0x2, PT ;  /* 0x000000020a00780c */ /* 0x040fe40003f46070 */
[C---:B------:R-:W-:Y:S01]  /*12db0*/  ISETP.GE.U32.AND P3, PT, R10.reuse, 0x4, PT ;  /* 0x000000040a00780c */ /* 0x040fe20003f66070 */
[----:B------:R-:W-:Y:S01]  /*12dc0*/  SHFL.IDX PT, R0, R9, RZ, 0x1f ;  /* 0x00001fff09007589 */ /* 0x000fe200000e0000 */
[C---:B------:R-:W-:Y:S02]  /*12dd0*/  ISETP.GE.U32.AND P4, PT, R10.reuse, 0x8, PT ;  /* 0x000000080a00780c */ /* 0x040fe40003f86070 */
[----:B------:R-:W-:Y:S01]  /*12de0*/  ISETP.GE.U32.AND P5, PT, R10, 0x10, PT ;  /* 0x000000100a00780c */ /* 0x000fe20003fa6070 */
[----:B------:R-:W-:Y:S01]  /*12df0*/  SHFL.IDX PT, R7, R9, 0x1, 0x1f ;  /* 0x00201f0009077f89 */ /* 0x000fe200000e0000 */
[----:B---3--:R-:W-:-:S02]  /*12e00*/  @!P1 IMAD.MOV.U32 R6, RZ, RZ, R8 ;  /* 0x000000ffff069224 */ /* 0x008fc400078e0008 */
[----:B------:R-:W-:Y:S02]  /*12e10*/  IMAD.MOV.U32 R8, RZ, RZ, RZ ;  /* 0x000000ffff087224 */ /* 0x000fe400078e00ff */
[----:B--2---:R-:W-:Y:S01]  /*12e20*/  @!P1 IMAD.MOV.U32 R8, RZ, RZ, R4 ;  /* 0x000000ffff089224 */ /* 0x004fe200078e0004 */
[----:B------:R-:W-:Y:S01]  /*12e30*/  ISETP.NE.AND P1, PT, R10, RZ, PT ;  /* 0x000000ff0a00720c */ /* 0x000fe20003f25270 */
[----:B------:R-:W-:Y:S02]  /*12e40*/  IMAD.MOV.U32 R4, RZ, RZ, RZ ;  /* 0x000000ffff047224 */ /* 0x000fe400078e00ff */
[----:B------:R-:W-:-:S05]  /*12e50*/  IMAD R2, R8, R6, RZ ;  /* 0x0000000608027224 */ /* 0x000fca00078e02ff */
        /* <DEDUP_REMOVED lines=15> */
[----:B------:R0:W1:Y:S02]  /*12f50*/  SHFL.IDX PT, R14, R2, 0x1f, 0x1f ;  /* 0x03e01f00020e7f89 */ /* 0x00006400000e0000 */
.L_x_606:
[----:B------:R-:W-:Y:S02]  /*12f60*/  ULDC UR4, c[0x0][0xc38] ;  /* 0x00030e0000047ab9 */ /* 0x000fe40000000800 */
[----:B------:R-:W-:-:S04]  /*12f70*/  IMAD.U32 R3, RZ, RZ, UR4 ;  /* 0x00000004ff037e24 */ /* 0x000fc8000f8e00ff */
[----:B-1----:R-:W-:-:S04]  /*12f80*/  IMAD R9, R14, R3, RZ ;  /* 0x000000030e097224 */ /* 0x002fc800078e02ff */
[----:B------:R-:W-:-:S05]  /*12f90*/  IMAD.IADD R5, R7, 0x1, R9 ;  /* 0x0000000107057824 */ /* 0x000fca00078e0209 */
[----:B------:R-:W-:-:S13]  /*12fa0*/  ISETP.GT.AND P6, PT, R5, R0, PT ;  /* 0x000000000500720c */ /* 0x000fda0003fc4270 */
[----:B------:R-:W-:Y:S05]  /*12fb0*/  @P6 BRA `(.L_x_550) ;  /* 0x0000000000ac6947 */ /* 0x000fea0003800000 */
.L_x_553:
[----:B0-----:R-:W2:Y:S01]  /*12fc0*/  LDL.LU R2, [R1+0xc] ;  /* 0x00000c0001027983 */ /* 0x001ea20000300800 */
[----:B------:R-:W0:Y:S01]  /*12fd0*/  LDC R3, c[0x0][0xc3c] ;  /* 0x00030f00ff037b82 */ /* 0x000e220000000800 */
[----:B--2---:R-:W-:-:S05]  /*12fe0*/  VIADD R2, R2, 0x1f ;  /* 0x0000001f02027836 */ /* 0x004fca0000000000 */
[----:B0-----:R-:W-:-:S13]  /*12ff0*/  ISETP.GE.AND P6, PT, R2, R3, PT ;  /* 0x000000030200720c */ /* 0x001fda0003fc6270 */
[----:B------:R-:W-:Y:S05]  /*13000*/  @P6 BRA `(.L_x_551) ;  /* 0x0000000400d06947 */ /* 0x000fea0003800000 */
[----:B------:R-:W0:Y:S01]  /*13010*/  S2R R6, SR_TID.X ;  /* 0x0000000000067919 */ /* 0x000e220000002100 */
[----:B------:R1:W-:Y:S01]  /*13020*/  STL [R1+0xc], R2 ;  /* 0x00000c0201007387 */ /* 0x0003e20000100800 */
[----:B0-----:R-:W-:-:S05]  /*13030*/  LOP3.LUT R6, R6, 0x1f, RZ, 0xc0, !PT ;  /* 0x0000001f06067812 */ /* 0x001fca00078ec0ff */
[----:B------:R-:W-:Y:S02]  /*13040*/  IMAD.IADD R7, R2, 0x1, R6 ;  /* 0x0000000102077824 */ /* 0x000fe400078e0206 */
[----:B------:R-:W-:-:S03]  /*13050*/  IMAD.MOV.U32 R6, RZ, RZ, RZ ;  /* 0x000000ffff067224 */ /* 0x000fc600078e00ff */
[----:B------:R-:W-:-:S13]  /*13060*/  ISETP.GE.OR P6, PT, R7, R3, !P0 ;  /* 0x000000030700720c */ /* 0x000fda00047c6670 */
[----:B-1----:R-:W0:Y:S02]  /*13070*/  @!P6 LDC.64 R2, c[0x0][0xc80] ;  /* 0x00032000ff02eb82 */ /* 0x002e240000000a00 */
[----:B0-----:R-:W-:-:S05]  /*13080*/  @!P6 IMAD.WIDE R2, R7, 0x4, R2 ;  /* 0x000000040702e825 */ /* 0x001fca00078e0202 */
[----:B------:R0:W2:Y:S01]  /*13090*/  @!P6 LDG.E R6, desc[UR40][R2.64] ;  /* 0x000000280206e981 */ /* 0x0000a2000c1e1900 */
[----:B------:R-:W-:Y:S01]  /*130a0*/  IMAD.MOV.U32 R8, RZ, RZ, RZ ;  /* 0x000000ffff087224 */ /* 0x000fe200078e00ff */
[----:B0-----:R-:W0:Y:S02]  /*130b0*/  @!P6 LDC.64 R2, c[0x0][0xc78] ;  /* 0x00031e00ff02eb82 */ /* 0x001e240000000a00 */
[----:B0-----:R-:W-:-:S05]  /*130c0*/  @!P6 IMAD.WIDE R2, R7, 0x4, R2 ;  /* 0x000000040702e825 */ /* 0x001fca00078e0202 */
[----:B------:R-:W2:Y:S01]  /*130d0*/  @!P6 LDG.E R8, desc[UR40][R2.64] ;  /* 0x000000280208e981 */ /* 0x000ea2000c1e1900 */
[----:B------:R-:W-:Y:S01]  /*130e0*/  UMOV UR4, 0xffffffff ;  /* 0xffffffff00047882 */ /* 0x000fe20000000000 */
[----:B--2---:R-:W-:Y:S02]  /*130f0*/  IMAD R2, R8, R6, RZ ;  /* 0x0000000608027224 */ /* 0x004fe400078e02ff */
[----:B------:R-:W-:Y:S05]  /*13100*/  BRA.DIV UR4, `(.L_x_552) ;  /* 0x0000001e04307947 */ /* 0x000fea000b800000 */
        /* <DEDUP_REMOVED lines=16> */
.L_x_614:
[----:B------:R-:W-:Y:S02]  /*13210*/  ULDC UR4, c[0x0][0xc38] ;  /* 0x00030e0000047ab9 */ /* 0x000fe40000000800 */
[----:B------:R-:W-:-:S04]  /*13220*/  IMAD.U32 R3, RZ, RZ, UR4 ;  /* 0x00000004ff037e24 */ /* 0x000fc8000f8e00ff */
[----:B-1----:R-:W-:-:S04]  /*13230*/  IMAD R9, R14, R3, RZ ;  /* 0x000000030e097224 */ /* 0x002fc800078e02ff */
[----:B------:R-:W-:-:S05]  /*13240*/  IMAD.IADD R5, R9, 0x1, R5 ;  /* 0x0000000109057824 */ /* 0x000fca00078e0205 */
[----:B------:R-:W-:-:S13]  /*13250*/  ISETP.GT.AND P6, PT, R5, R0, PT ;  /* 0x000000000500720c */ /* 0x000fda0003fc4270 */
[----:B------:R-:W-:Y:S05]  /*13260*/  @!P6 BRA `(.L_x_553) ;  /* 0xfffffffc0054e947 */ /* 0x000fea000383ffff */
.L_x_550:
[----:B------:R-:W-:Y:S01]  /*13270*/  IMAD.IADD R9, R5, 0x1, -R9 ;  /* 0x0000000105097824 */ /* 0x000fe200078e0a09 */
[----:B------:R-:W-:-:S03]  /*13280*/  UMOV UR4, 0xffffffff ;  /* 0xffffffff00047882 */ /* 0x000fc60000000000 */
[----:B------:R-:W-:-:S05]  /*13290*/  IMAD R5, R2, R3, R9 ;  /* 0x0000000302057224 */ /* 0x000fca00078e0209 */
[----:B------:R-:W-:Y:S01]  /*132a0*/  ISETP.GT.AND P6, PT, R5, R0, PT ;  /* 0x000000000500720c */ /* 0x000fe20003fc4270 */
[----:B------:R-:W-:-:S12]  /*132b0*/  BRA.DIV UR4, `(.L_x_554) ;  /* 0x0000001e04847947 */ /* 0x000fd8000b800000 */
[----:B------:R-:W-:-:S04]  /*132c0*/  VOTE.ANY R7, PT, !P6 ;  /* 0x0000000000077806 */ /* 0x000fc800070e0100 */
[----:B------:R-:W1:Y:S02]  /*132d0*/  POPC R5, R7 ;  /* 0x0000000700057309 */ /* 0x000e640000000000 */
[----:B-1----:R1:W2:Y:S04]  /*132e0*/  SHFL.IDX PT, R6, R6, R5, 0x1f ;  /* 0x00001f0506067589 */ /* 0x0022a800000e0000 */
[----:B------:R1:W3:Y:S02]  /*132f0*/  SHFL.IDX PT, R8, R8, R5, 0x1f ;  /* 0x00001f0508087589 */ /* 0x0002e400000e0000 */
.L_x_619:
[----:B------:R-:W-:-:S13]  /*13300*/  ISETP.NE.AND P0, PT, R7, RZ, PT ;  /* 0x000000ff0700720c */ /* 0x000fda0003f05270 */
[----:B------:R-:W-:Y:S05]  /*13310*/  @!P0 BRA `(.L_x_555) ;  /* 0x0000000000108947 */ /* 0x000fea0003800000 */
[----:B------:R-:W-:Y:S01]  /*13320*/  UMOV UR4, 0xffffffff ;  /* 0xffffffff00047882 */ /* 0x000fe20000000000 */
[----:B------:R-:W-:Y:S02]  /*13330*/  VIADD R12, R5, 0xffffffff ;  /* 0xffffffff050c7836 */ /* 0x000fe40000000000 */
[----:B------:R-:W-:Y:S05]  /*13340*/  BRA.DIV UR4, `(.L_x_556) ;  /* 0x0000001e04bc7947 */ /* 0x000fea000b800000 */
[----:B------:R4:W0:Y:S02]  /*13350*/  SHFL.IDX PT, R4, R2, R12, 0x1f ;  /* 0x00001f0c02047589 */ /* 0x00082400000e0000 */
.L_x_555:
[----:B----4-:R-:W4:Y:S01]  /*13360*/  LDL.LU R12, [R1+0xc] ;  /* 0x00000c00010c7983 */ /* 0x010f220000300800 */
[----:B0-----:R-:W-:Y:S01]  /*13370*/  IMAD R9, R4, R3, R9 ;  /* 0x0000000304097224 */ /* 0x001fe200078e0209 */
[----:B--2---:R-:W-:-:S03]  /*13380*/  IABS R4, R6 ;  /* 0x0000000600047213 */ /* 0x004fc60000000000 */
[----:B------:R-:W-:Y:S01]  /*13390*/  IMAD.IADD R0, R0, 0x1, -R9 ;  /* 0x0000000100007824 */ /* 0x000fe200078e0a09 */
[----:B------:R-:W0:Y:S01]  /*133a0*/  I2F.RP R10, R4 ;  /* 0x00000004000a7306 */ /* 0x000e220000209400 */
[----:B------:R2:W-:Y:S02]  /*133b0*/  STL [R1], R9 ;  /* 0x0000000901007387 */ /* 0x0005e40000100800 */
[----:B--2---:R-:W-:-:S05]  /*133c0*/  IABS R9, R6 ;  /* 0x0000000600097213 */ /* 0x004fca0000000000 */
[----:B0-----:R-:W0:Y:S01]  /*133d0*/  MUFU.RCP R10, R10 ;  /* 0x0000000a000a7308 */ /* 0x001e220000001000 */
[----:B------:R-:W-:Y:S02]  /*133e0*/  IMAD.MOV R9, RZ, RZ, -R9 ;  /* 0x000000ffff097224 */ /* 0x000fe400078e0a09 */
[----:B0-----:R-:W-:-:S05]  /*133f0*/  VIADD R11, R10, 0xffffffe ;  /* 0x0ffffffe0a0b7836 */ /* 0x001fca0000000000 */
[----:B------:R-:W0:Y:S02]  /*13400*/  F2I.FTZ.U32.TRUNC.NTZ R3, R11 ;  /* 0x0000000b00037305 */ /* 0x000e24000021f000 */
[----:B0-----:R-:W-:-:S04]  /*13410*/  IMAD.MOV R2, RZ, RZ, -R3 ;  /* 0x000000ffff027224 */ /* 0x001fc800078e0a03 */
[----:B------:R-:W-:Y:S02]  /*13420*/  IMAD R7, R2, R4, RZ ;  /* 0x0000000402077224 */ /* 0x000fe400078e02ff */
[----:B------:R-:W-:-:S04]  /*13430*/  IMAD.MOV.U32 R2, RZ, RZ, RZ ;  /* 0x000000ffff027224 */ /* 0x000fc800078e00ff */
[----:B------:R-:W-:Y:S01]  /*13440*/  IMAD.HI.U32 R2, R3, R7, R2 ;  /* 0x0000000703027227 */ /* 0x000fe200078e0002 */
[----:B------:R-:W-:-:S05]  /*13450*/  IABS R3, R0 ;  /* 0x0000000000037213 */ /* 0x000fca0000000000 */
[----:B------:R-:W-:-:S04]  /*13460*/  IMAD.HI.U32 R7, R2, R3, RZ ;  /* 0x0000000302077227 */ /* 0x000fc800078e00ff */
[----:B------:R-:W-:-:S05]  /*13470*/  IMAD R3, R7, R9, R3 ;  /* 0x0000000907037224 */ /* 0x000fca00078e0203 */
[----:B------:R-:W-:-:S13]  /*13480*/  ISETP.GT.U32.AND P1, PT, R4, R3, PT ;  /* 0x000000030400720c */ /* 0x000fda0003f24070 */
[----:B------:R-:W-:Y:S02]  /*13490*/  @!P1 IMAD.IADD R3, R3, 0x1, -R4 ;  /* 0x0000000103039824 */ /* 0x000fe400078e0a04 */
[----:B------:R-:W-:Y:S01]  /*134a0*/  @!P1 VIADD R7, R7, 0x1 ;  /* 0x0000000107079836 */ /* 0x000fe20000000000 */
[----:B------:R-:W-:Y:S02]  /*134b0*/  ISETP.NE.AND P1, PT, R6, RZ, PT ;  /* 0x000000ff0600720c */ /* 0x000fe40003f25270 */
[----:B------:R-:W-:Y:S02]  /*134c0*/  ISETP.GE.U32.AND P0, PT, R3, R4, PT ;  /* 0x000000040300720c */ /* 0x000fe40003f06070 */
[----:B---3--:R-:W-:-:S04]  /*134d0*/  IABS R4, R8 ;  /* 0x0000000800047213 */ /* 0x008fc80000000000 */
[----:B------:R-:W0:Y:S07]  /*134e0*/  I2F.RP R10, R4 ;  /* 0x00000004000a7306 */ /* 0x000e2e0000209400 */
[----:B------:R-:W-:Y:S01]  /*134f0*/  @P0 VIADD R7, R7, 0x1 ;  /* 0x0000000107070836 */ /* 0x000fe20000000000 */
[----:B0-----:R-:W0:Y:S02]  /*13500*/  MUFU.RCP R10, R10 ;  /* 0x0000000a000a7308 */ /* 0x001e240000001000 */
[----:B0-----:R-:W-:-:S06]  /*13510*/  VIADD R11, R10, 0xffffffe ;  /* 0x0ffffffe0a0b7836 */ /* 0x001fcc0000000000 */
[----:B------:R-:W0:Y:S02]  /*13520*/  F2I.FTZ.U32.TRUNC.NTZ R3, R11 ;  /* 0x0000000b00037305 */ /* 0x000e24000021f000 */
[----:B0-----:R-:W-:-:S04]  /*13530*/  IMAD.MOV R2, RZ, RZ, -R3 ;  /* 0x000000ffff027224 */ /* 0x001fc800078e0a03 */
[----:B------:R-:W-:Y:S02]  /*13540*/  IMAD R9, R2, R4, RZ ;  /* 0x0000000402097224 */ /* 0x000fe400078e02ff */
[----:B------:R-:W-:-:S04]  /*13550*/  IMAD.MOV.U32 R2, RZ, RZ, RZ ;  /* 0x000000ffff027224 */ /* 0x000fc800078e00ff */
[----:B------:R-:W-:Y:S01]  /*13560*/  IMAD.HI.U32 R2, R3, R9, R2 ;  /* 0x0000000903027227 */ /* 0x000fe200078e0002 */
[----:B------:R-:W-:Y:S02]  /*13570*/  LOP3.LUT R3, R0, R6, RZ, 0x3c, !PT ;  /* 0x0000000600037212 */ /* 0x000fe400078e3cff */
[----:B------:R-:W-:Y:S02]  /*13580*/  IABS R9, R8 ;  /* 0x0000000800097213 */ /* 0x000fe40000000000 */
[----:B------:R-:W-:-:S03]  /*13590*/  ISETP.GE.AND P2, PT, R3, RZ, PT ;  /* 0x000000ff0300720c */ /* 0x000fc60003f46270 */
[----:B------:R-:W-:-:S10]  /*135a0*/  IMAD.MOV R9, RZ, RZ, -R9 ;  /* 0x000000ffff097224 */ /* 0x000fd400078e0a09 */
[----:B------:R-:W-:Y:S01]  /*135b0*/  @!P2 IMAD.MOV R7, RZ, RZ, -R7 ;  /* 0x000000ffff07a224 */ /* 0x000fe200078e0a07 */
[----:B------:R-:W-:-:S04]  /*135c0*/  @!P1 LOP3.LUT R7, RZ, R6, RZ, 0x33, !PT ;  /* 0x00000006ff079212 */ /* 0x000fc800078e33ff */
[----:B------:R-:W-:-:S05]  /*135d0*/  IABS R3, R7 ;  /* 0x0000000700037213 */ /* 0x000fca0000000000 */
[----:B------:R-:W-:-:S04]  /*135e0*/  IMAD.HI.U32 R2, R2, R3, RZ ;  /* 0x0000000302027227 */ /* 0x000fc800078e00ff */
[----:B------:R-:W-:Y:S02]  /*135f0*/  IMAD R3, R2, R9, R3 ;  /* 0x0000000902037224 */ /* 0x000fe400078e0203 */
[----:B------:R-:W-:-:S03]  /*13600*/  IMAD R9, R6, R7, RZ ;  /* 0x0000000706097224 */ /* 0x000fc600078e02ff */
[----:B------:R-:W-:-:S13]  /*13610*/  ISETP.GT.U32.AND P1, PT, R4, R3, PT ;  /* 0x000000030400720c */ /* 0x000fda0003f24070 */
[----:B------:R-:W-:Y:S02]  /*13620*/  @!P1 IMAD.IADD R3, R3, 0x1, -R4 ;  /* 0x0000000103039824 */ /* 0x000fe400078e0a04 */
[----:B------:R-:W-:Y:S01]  /*13630*/  @!P1 VIADD R2, R2, 0x1 ;  /* 0x0000000102029836 */ /* 0x000fe20000000000 */
[----:B------:R-:W-:Y:S02]  /*13640*/  ISETP.NE.AND P1, PT, R8, RZ, PT ;  /* 0x000000ff0800720c */ /* 0x000fe40003f25270 */
[----:B------:R-:W-:Y:S01]  /*13650*/  ISETP.GE.U32.AND P0, PT, R3, R4, PT ;  /* 0x000000040300720c */ /* 0x000fe20003f06070 */
[----:B------:R-:W-:Y:S01]  /*13660*/  IMAD.IADD R4, R0, 0x1, -R9 ;  /* 0x0000000100047824 */ /* 0x000fe200078e0a09 */
[----:B------:R-:W-:-:S04]  /*13670*/  LOP3.LUT R3, R7, R8, RZ, 0x3c, !PT ;  /* 0x0000000807037212 */ /* 0x000fc800078e3cff */
[----:B------:R-:W-:-:S07]  /*13680*/  ISETP.GE.AND P2, PT, R3, RZ, PT ;  /* 0x000000ff0300720c */ /* 0x000fce0003f46270 */
[----:B------:R-:W-:-:S06]  /*13690*/  @P0 VIADD R2, R2, 0x1 ;  /* 0x0000000102020836 */ /* 0x000fcc0000000000 */
[----:B------:R-:W-:Y:S01]  /*136a0*/  @!P2 IMAD.MOV R2, RZ, RZ, -R2 ;  /* 0x000000ffff02a224 */ /* 0x000fe200078e0a02 */
[----:B------:R-:W-:-:S05]  /*136b0*/  @!P1 LOP3.LUT R2, RZ, R8, RZ, 0x33, !PT ;  /* 0x00000008ff029212 */ /* 0x000fca00078e33ff */
[--C-:B------:R-:W-:Y:S02]  /*136c0*/  IMAD.MOV R3, RZ, RZ, -R2.reuse ;  /* 0x000000ffff037224 */ /* 0x100fe400078e0a02 */
[C---:B------:R-:W-:Y:S02]  /*136d0*/  IMAD R2, R8.reuse, 0x1000000, R2 ;  /* 0x0100000008027824 */ /* 0x040fe400078e0202 */
[----:B------:R-:W-:-:S04]  /*136e0*/  IMAD R3, R8, R3, R7 ;  /* 0x0000000308037224 */ /* 0x000fc800078e0207 */
[----:B------:R-:W-:-:S05]  /*136f0*/  IMAD R0, R3, 0x10000, R2 ;  /* 0x0001000003007824 */ /* 0x000fca00078e0202 */
[----:B------:R0:W-:Y:S01]  /*13700*/  STL [R1+0x8], R0 ;  /* 0x0000080001007387 */ /* 0x0001e20000100800 */
[----:B----4-:R-:W-:-:S05]  /*13710*/  IMAD.IADD R12, R5, 0x1, R12 ;  /* 0x00000001050c7824 */ /* 0x010fca00078e020c */
[----:B------:R0:W-:Y:S04]  /*13720*/  STL [R1+0xc], R12 ;  /* 0x00000c0c01007387 */ /* 0x0001e80000100800 */
[----:B------:R0:W-:Y:S01]  /*13730*/  STL [R1+0x4], R4 ;  /* 0x0000040401007387 */ /* 0x0001e20000100800 */
[----:B------:R-:W-:Y:S05]  /*13740*/  BRA `(.L_x_557) ;  /* 0x0000000000287947 */ /* 0x000fea0003800000 */
.L_x_551:
[----:B------:R-:W-:Y:S01]  /*13750*/  UMOV UR4, URZ ;  /* 0x0000003f00047c82 */ /* 0x000fe20008000000 */
[----:B------:R-:W-:Y:S01]  /*13760*/  ULDC UR6, c[0x0][0xc3c] ;  /* 0x00030f0000067ab9 */ /* 0x000fe20000000800 */
[----:B------:R-:W-:Y:S01]  /*13770*/  UMOV UR5, URZ ;  /* 0x0000003f00057c82 */ /* 0x000fe20008000000 */
[----:B------:R0:W-:Y:S01]  /*13780*/  STL [R1], R0 ;  /* 0x0000000001007387 */ /* 0x0001e20000100800 */
[----:B------:R-:W-:Y:S02]  /*13790*/  IMAD.U32 R3, RZ, RZ, UR4 ;  /* 0x00000004ff037e24 */ /* 0x000fe4000f8e00ff */
[----:B------:R-:W-:-:S03]  /*137a0*/  IMAD.U32 R2, RZ, RZ, UR5 ;  /* 0x00000005ff027e24 */ /* 0x000fc6000f8e00ff */
[----:B------:R1:W-:Y:S01]  /*137b0*/  STL [R1+0x4], R3 ;  /* 0x0000040301007387 */ /* 0x0003e20000100800 */
[----:B0-----:R-:W-:-:S05]  /*137c0*/  IMAD.U32 R0, RZ, RZ, UR6 ;  /* 0x00000006ff007e24 */ /* 0x001fca000f8e00ff */
[----:B------:R1:W-:Y:S04]  /*137d0*/  STL [R1+0xc], R0 ;  /* 0x00000c0001007387 */ /* 0x0003e80000100800 */
[----:B------:R1:W-:Y:S02]  /*137e0*/  STL [R1+0x8], R2 ;  /* 0x0000080201007387 */ /* 0x0003e40000100800 */
.L_x_557:
[----:B-1----:R-:W2:Y:S04]  /*137f0*/  LDL R3, [R1+0x8] ;  /* 0x0000080001037983 */ /* 0x002ea80000100800 */
[----:B------:R-:W3:Y:S04]  /*13800*/  LDL R2, [R1+0xc] ;  /* 0x00000c0001027983 */ /* 0x000ee80000100800 */
[----:B------:R-:W4:Y:S04]  /*13810*/  LDL R5, [R1+0x4] ;  /* 0x0000040001057983 */ /* 0x000f280000100800 */
[----:B0-----:R-:W4:Y:S01]  /*13820*/  LDL R4, [R1] ;  /* 0x0000000001047983 */ /* 0x001f220000100800 */
[----:B------:R-:W0:Y:S01]  /*13830*/  S2R R0, SR_TID.X ;  /* 0x0000000000007919 */ /* 0x000e220000002100 */
[----:B------:R-:W-:Y:S05]  /*13840*/  WARPSYNC.ALL ;  /* 0x0000000000007948 */ /* 0x000fea0003800000 */
[----:B0-----:R-:W-:Y:S01]  /*13850*/  LOP3.LUT R0, R0, 0x1f, RZ, 0xc0, !PT ;  /* 0x0000001f00007812 */ /* 0x001fe200078ec0ff */
[----:B------:R-:W-:Y:S03]  /*13860*/  BAR.SYNC.DEFER_BLOCKING 0x4, 0x180 ;  /* 0x0106000000007b1d */ /* 0x000fe60000010000 */
[----:B------:R-:W-:-:S13]  /*13870*/  ISETP.NE.AND P0, PT, R0, RZ, PT ;  /* 0x000000ff0000720c */ /* 0x000fda0003f05270 */
[----:B------:R-:W-:Y:S01]  /*13880*/  @!P0 MOV R0, 0x400 ;  /* 0x0000040000008802 */ /* 0x000fe20000000f00 */
[----:B--2---:R-:W-:Y:S02]  /*13890*/  IMAD.MOV.U32 R6, RZ, RZ, R3 ;  /* 0x000000ffff067224 */ /* 0x004fe400078e0003 */
[----:B------:R-:W0:Y:S01]  /*138a0*/  @!P0 S2R R3, SR_CgaCtaId ;  /* 0x0000000000038919 */ /* 0x000e220000008800 */
[----:B---3--:R-:W-:Y:S01]  /*138b0*/  IMAD.MOV.U32 R7, RZ, RZ, R2 ;  /* 0x000000ffff077224 */ /* 0x008fe200078e0002 */
[----:B0-----:R-:W-:-:S05]  /*138c0*/  @!P0 LEA R18, R3, R0, 0x18 ;  /* 0x0000000003128211 */ /* 0x001fca00078ec0ff */
[----:B----4-:R0:W-:Y:S01]  /*138d0*/  @!P0 STS.128 [R18+0x28cd0], R4 ;  /* 0x028cd00412008388 */ /* 0x0101e20000000c00 */
[----:B------:R-:W-:Y:S06]  /*138e0*/  BAR.ARV 0x5, 0x180 ;  /* 0x0146000000007b1d */ /* 0x000fec0000002000 */
.L_x_548:
[----:B------:R-:W2:Y:S01]  /*138f0*/  LDL R0, [R1+0xc] ;  /* 0x00000c0001007983 */ /* 0x000ea20000100800 */
[----:B------:R-:W-:Y:S02]  /*13900*/  ULDC UR4, c[0x0][0xc3c] ;  /* 0x00030f0000047ab9 */ /* 0x000fe40000000800 */
[----:B--2---:R-:W-:-:S13]  /*13910*/  ISETP.GE.AND P0, PT, R0, UR4, PT ;  /* 0x0000000400007c0c */ /* 0x004fda000bf06270 */
[----:B------:R-:W-:Y:S05]  /*13920*/  @!P0 BRA `(.L_x_558) ;  /* 0xffffff9c00f08947 */ /* 0x000fea000383ffff */
[----:B------:R-:W-:Y:S05]  /*13930*/  BSYNC B8 ;  /* 0x0000000000087941 */ /* 0x000fea0003800000 */
.L_x_440:
[----:B0-----:R-:W4:Y:S01]  /*13940*/  LDL.LU R0, [R1+0x50] ;  /* 0x0000500001007983 */ /* 0x001f220000300800 */
[----:B------:R-:W-:Y:S01]  /*13950*/  BSSY B0, `(.L_x_559) ;  /* 0x000000b000007945 */ /* 0x000fe20003800000 */
[----:B-1----:R-:W0:Y:S01]  /*13960*/  S2R R5, SR_CgaCtaId ;  /* 0x0000000000057919 */ /* 0x002e220000008800 */
[----:B----4-:R-:W-:-:S05]  /*13970*/  VIADD R0, R0, 0x1 ;  /* 0x0000000100007836 */ /* 0x010fca0000000000 */
[----:B------:R-:W-:-:S04]  /*13980*/  LEA.HI R2, R0, R0, RZ, 0x1 ;  /* 0x0000000000027211 */ /* 0x000fc800078f08ff */
[----:B------:R-:W-:-:S05]  /*13990*/  LOP3.LUT R3, R2, 0xfffffffe, RZ, 0xc0, !PT ;  /* 0xfffffffe02037812 */ /* 0x000fca00078ec0ff */
[----:B------:R-:W-:Y:S01]  /*139a0*/  IMAD.IADD R3, R0, 0x1, -R3 ;  /* 0x0000000100037824 */ /* 0x000fe200078e0a03 */
[----:B------:R-:W-:-:S04]  /*139b0*/  MOV R0, 0x400 ;  /* 0x0000040000007802 */ /* 0x000fc80000000f00 */
[----:B0-----:R-:W-:Y:S02]  /*139c0*/  LEA R0, R5, R0, 0x18 ;  /* 0x0000000005007211 */ /* 0x001fe400078ec0ff */
[----:B------:R-:W-:-:S04]  /*139d0*/  SHF.L.U32 R3, R3, 0x1f, RZ ;  /* 0x0000001f03037819 */ /* 0x000fc800000006ff */
[----:B------:R-:W0:Y:S02]  /*139e0*/  SYNCS.PHASECHK.TRANS64.TRYWAIT P0, [R0+URZ+0x28c20], R3 ;  /* 0x028c2003000075a7 */ /* 0x000e24000800017f */
[----:B0-----:R-:W-:Y:S05]  /*139f0*/  @!P0 BRA `(.L_x_560) ;  /* 0x0000001800388947 */ /* 0x001fea0003800000 */
.L_x_622:
[----:B------:R-:W-:Y:S05]  /*13a00*/  BSYNC B0 ;  /* 0x0000000000007941 */ /* 0x000fea0003800000 */
.L_x_559:
[----:B------:R-:W-:-:S03]  /*13a10*/  UMOV UR4, 0xffffffff ;  /* 0xffffffff00047882 */ /* 0x000fc60000000000 */
[----:B------:R-:W-:Y:S05]  /*13a20*/  BRA.DIV UR4, `(.L_x_561) ;  /* 0x0000001a04407947 */ /* 0x000fea000b800000 */
[----:B------:R-:W1:Y:S02]  /*13a30*/  S2R R2, SR_TID.X ;  /* 0x0000000000027919 */ /* 0x000e640000002100 */
[----:B-1----:R-:W-:-:S04]  /*13a40*/  SHF.R.U32.HI R2, RZ, 0x5, R2 ;  /* 0x00000005ff027819 */ /* 0x002fc80000011602 */
[----:B------:R-:W-:-:S05]  /*13a50*/  LOP3.LUT R2, R2, 0x3, RZ, 0xc0, !PT ;  /* 0x0000000302027812 */ /* 0x000fca00078ec0ff */
[----:B------:R1:W4:Y:S02]  /*13a60*/  SHFL.IDX PT, R14, R2, RZ, 0x1f ;  /* 0x00001fff020e7589 */ /* 0x00032400000e0000 */
.L_x_625:
[----:B----4-:R-:W-:Y:S01]  /*13a70*/  ISETP.NE.AND P0, PT, R14, RZ, PT ;  /* 0x000000ff0e00720c */ /* 0x010fe20003f05270 */
[----:B------:R-:W-:-:S12]  /*13a80*/  BSSY B0, `(.L_x_562) ;  /* 0x0000025000007945 */ /* 0x000fd80003800000 */
[----:B------:R-:W-:Y:S05]  /*13a90*/  @P0 BRA `(.L_x_563) ;  /* 0x00000000008c0947 */ /* 0x000fea0003800000 */
[----:B------:R-:W-:-:S03]  /*13aa0*/  UMOV UR4, 0xffffffff ;  /* 0xffffffff00047882 */ /* 0x000fc60000000000 */
[----:B------:R-:W-:Y:S05]  /*13ab0*/  BRA.DIV UR4, `(.L_x_564) ;  /* 0x0000001a04507947 */ /* 0x000fea000b800000 */
[----:B------:R-:W-:-:S13]  /*13ac0*/  ELECT P6, URZ, PT ;  /* 0x00000000003f782f */ /* 0x000fda00038c0000 */
.L_x_628:
[----:B------:R-:W-:Y:S05]  /*13ad0*/  @!P6 BRA `(.L_x_563) ;  /* 0x00000000007ce947 */ /* 0x000fea0003800000 */
[----:B------:R-:W-:-:S06]  /*13ae0*/  ULOP3.LUT UR4, UR36, 0x2, URZ, 0xfc, !UPT ;  /* 0x0000000224047892 */ /* 0x000fcc000f8efc3f */
[----:B-1----:R-:W-:-:S05]  /*13af0*/  IMAD.U32 R2, RZ, RZ, UR4 ;  /* 0x00000004ff027e24 */ /* 0x002fca000f8e00ff */
[----:B------:R-:W-:-:S13]  /*13b00*/  ISETP.NE.AND P2, PT, R2, 0x3, PT ;  /* 0x000000030200780c */ /* 0x000fda0003f45270 */
[----:B------:R-:W-:Y:S05]  /*13b10*/  @!P2 BRA `(.L_x_565) ;  /* 0x000000000004a947 */ /* 0x000fea0003800000 */
[----:B------:R-:W-:Y:S01]  /*13b20*/  BPT.TRAP 0x1 ;  /* 0x000000040000795c */ /* 0x000fe20000300000 */
.L_x_565:
[----:B------:R-:W4:Y:S01]  /*13b30*/  LDL.LU R7, [R1+0x10] ;  /* 0x0000100001077983 */ /* 0x000f220000300800 */
[----:B------:R-:W-:Y:S02]  /*13b40*/  VIADD R2, R0, 0x28c40 ;  /* 0x00028c4000027836 */ /* 0x000fe40000000000 */
[C---:B0-----:R-:W-:Y:S02]  /*13b50*/  VIADD R3, R19.reuse, 0x1 ;  /* 0x0000000113037836 */ /* 0x041fe40000000000 */
[----:B------:R-:W-:-:S03]  /*13b60*/  IMAD R6, R19, 0x8, R2 ;  /* 0x0000000813067824 */ /* 0x000fc600078e0202 */
[----:B------:R-:W-:-:S04]  /*13b70*/  ISETP.NE.AND P1, PT, R3, 0x2, PT ;  /* 0x000000020300780c */ /* 0x000fc80003f25270 */
[----:B------:R-:W-:Y:S02]  /*13b80*/  SEL R4, RZ, 0x1, P1 ;  /* 0x00000001ff047807 */ /* 0x000fe40000800000 */
[----:B------:R-:W-:Y:S02]  /*13b90*/  SEL R3, R3, RZ, P1 ;  /* 0x000000ff03037207 */ /* 0x000fe40000800000 */
[C---:B----4-:R-:W-:Y:S02]  /*13ba0*/  SHF.L.U32 R5, R7.reuse, 0x1f, RZ ;  /* 0x0000001f07057819 */ /* 0x050fe400000006ff */
[----:B------:R-:W-:Y:S01]  /*13bb0*/  LOP3.LUT R4, R7, R4, RZ, 0x3c, !PT ;  /* 0x0000000407047212 */ /* 0x000fe200078e3cff */
[----:B------:R-:W-:Y:S01]  /*13bc0*/  IMAD R7, R3, 0x8, R2 ;  /* 0x0000000803077824 */ /* 0x000fe200078e0202 */
[----:B------:R-:W0:Y:S02]  /*13bd0*/  SYNCS.PHASECHK.TRANS64.TRYWAIT P0, [R6+URZ], R5 ;  /* 0x00000005060075a7 */ /* 0x000e24000800017f */
[----:B------:R-:W-:Y:S01]  /*13be0*/  SHF.L.U32 R2, R4, 0x1f, RZ ;  /* 0x0000001f04027819 */ /* 0x000fe200000006ff */
[----:B0-----:R-:W-:Y:S06]  /*13bf0*/  @!P0 BRA `(.L_x_566) ;  /* 0x0000001800208947 */ /* 0x001fec0003800000 */
.L_x_629:
[----:B------:R-:W1:Y:S02]  /*13c00*/  SYNCS.PHASECHK.TRANS64.TRYWAIT P0, [R7+URZ], R2 ;  /* 0x00000002070075a7 */ /* 0x000e64000800017f */
[----:B-1----:R-:W-:Y:S05]  /*13c10*/  @!P0 BRA `(.L_x_567) ;  /* 0x00000018002c8947 */ /* 0x002fea0003800000 */
.L_x_630:
[----:B------:R-:W-:Y:S05]  /*13c20*/  @!P2 BRA `(.L_x_568) ;  /* 0x000000000004a947 */ /* 0x000fea0003800000 */
[----:B------:R-:W-:Y:S01]  /*13c30*/  BPT.TRAP 0x1 ;  /* 0x000000040000795c */ /* 0x000fe20000300000 */
.L_x_568:
[----:B------:R-:W-:-:S04]  /*13c40*/  VIADD R0, R0, 0x28c60 ;  /* 0x00028c6000007836 */ /* 0x000fc80000000000 */
[----:B------:R-:W-:-:S04]  /*13c50*/  IMAD R4, R19, 0x8, R0 ;  /* 0x0000000813047824 */ /* 0x000fc800078e0200 */
[----:B------:R-:W4:Y:S02]  /*13c60*/  SYNCS.PHASECHK.TRANS64.TRYWAIT P0, [R4+URZ], R5 ;  /* 0x00000005040075a7 */ /* 0x000f24000800017f */
[----:B----4-:R-:W-:Y:S05]  /*13c70*/  @!P0 BRA `(.L_x_569) ;  /* 0x0000001800288947 */ /* 0x010fea0003800000 */
.L_x_631:
[----:B------:R-:W-:-:S07]  /*13c80*/  IMAD R3, R3, 0x8, R0 ;  /* 0x0000000803037824 */ /* 0x000fce00078e0200 */
.L_x_570:
[----:B------:R0:W0:Y:S02]  /*13c90*/  SYNCS.PHASECHK.TRANS64.TRYWAIT P0, [R3+URZ], R2 ;  /* 0x00000002030075a7 */ /* 0x000024000800017f */
[----:B0-----:R-:W-:Y:S05]  /*13ca0*/  @!P0 NANOSLEEP.SYNCS 0x989680 ;  /* 0x009896800000895d */ /* 0x001fea0003900000 */
[----:B------:R-:W0:Y:S02]  /*13cb0*/  @!P0 SYNCS.PHASECHK.TRANS64 P0, [R3+URZ], R2 ;  /* 0x00000002030085a7 */ /* 0x000e24000800007f */
[----:B0-----:R-:W-:Y:S05]  /*13cc0*/  @!P0 BRA `(.L_x_570) ;  /* 0xfffffffc00f08947 */ /* 0x001fea000383ffff */
.L_x_563:
[----:B------:R-:W-:Y:S05]  /*13cd0*/  BSYNC B0 ;  /* 0x0000000000007941 */ /* 0x000fea0003800000 */
.L_x_562:
[----:B------:R-:W-:Y:S05]  /*13ce0*/  EXIT ;  /* 0x000000000000794d */ /* 0x000fea0003800000 */
.L_x_389:
[----:B0-----:R-:W-:-:S04]  /*13cf0*/  IMAD.U32 R3, RZ, RZ, UR17 ;  /* 0x00000011ff037e24 */ /* 0x001fc8000f8e00ff */
[----:B------:R0:W1:Y:S03]  /*13d00*/  SYNCS.PHASECHK.TRANS64.TRYWAIT P0, [R3+URZ+0x28c50], R0 ;  /* 0x028c5000030075a7 */ /* 0x000066000800017f */
[----:B-1----:R-:W-:Y:S05]  /*13d10*/  @!P0 NANOSLEEP.SYNCS 0x989680 ;  /* 0x009896800000895d */ /* 0x002fea0003900000 */
[----:B------:R-:W1:Y:S02]  /*13d20*/  @!P0 SYNCS.PHASECHK.TRANS64 P0, [R3+URZ+0x28c50], R0 ;  /* 0x028c5000030085a7 */ /* 0x000e64000800007f */
[----:B-1----:R-:W-:Y:S05]  /*13d30*/  @!P0 BRA `(.L_x_389) ;  /* 0xfffffffc00ec8947 */ /* 0x002fea000383ffff */
[----:B------:R-:W-:Y:S05]  /*13d40*/  BRA `(.L_x_571) ;  /* 0xfffffee000c47947 */ /* 0x000fea000383ffff */
.L_x_394:
[----:B-1----:R-:W-:-:S04]  /*13d50*/  IMAD.U32 R3, RZ, RZ, UR6 ;  /* 0x00000006ff037e24 */ /* 0x002fc8000f8e00ff */
[----:B------:R1:W2:Y:S03]  /*13d60*/  SYNCS.PHASECHK.TRANS64.TRYWAIT P0, [R3+URZ+0x28c50], R0 ;  /* 0x028c5000030075a7 */ /* 0x0002a6000800017f */
[----:B--2---:R-:W-:Y:S05]  /*13d70*/  @!P0 NANOSLEEP.SYNCS 0x989680 ;  /* 0x009896800000895d */ /* 0x004fea0003900000 */
[----:B------:R-:W2:Y:S02]  /*13d80*/  @!P0 SYNCS.PHASECHK.TRANS64 P0, [R3+URZ+0x28c50], R0 ;  /* 0x028c5000030085a7 */ /* 0x000ea4000800007f */
[----:B--2---:R-:W-:Y:S05]  /*13d90*/  @!P0 BRA `(.L_x_394) ;  /* 0xfffffffc00ec8947 */ /* 0x004fea000383ffff */
[----:B------:R-:W-:Y:S05]  /*13da0*/  BRA `(.L_x_393) ;  /* 0xfffffeec00dc7947 */ /* 0x000fea000383ffff */
.L_x_398:
[----:B0-----:R-:W-:-:S04]  /*13db0*/  IMAD.U32 R3, RZ, RZ, UR38 ;  /* 0x00000026ff037e24 */ /* 0x001fc8000f8e00ff */
[----:B------:R0:W1:Y:S03]  /*13dc0*/  SYNCS.PHASECHK.TRANS64.TRYWAIT P1, [R3+URZ+0x28c00], R0 ;  /* 0x028c0000030075a7 */ /* 0x000066000802017f */
[----:B-1----:R-:W-:Y:S05]  /*13dd0*/  @!P1 NANOSLEEP.SYNCS 0x989680 ;  /* 0x009896800000995d */ /* 0x002fea0003900000 */
[----:B------:R-:W1:Y:S02]  /*13de0*/  @!P1 SYNCS.PHASECHK.TRANS64 P1, [R3+URZ+0x28c00], R0 ;  /* 0x028c0000030095a7 */ /* 0x000e64000802007f */
[----:B-1----:R-:W-:Y:S05]  /*13df0*/  @!P1 BRA `(.L_x_398) ;  /* 0xfffffffc00ec9947 */ /* 0x002fea000383ffff */
[----:B------:R-:W-:Y:S05]  /*13e00*/  BRA `(.L_x_572) ;  /* 0xffffff0000ec7947 */ /* 0x000fea000383ffff */
.L_x_402:
[----:B--2---:R2:W3:Y:S02]  /*13e10*/  SYNCS.PHASECHK.TRANS64.TRYWAIT P1, [R7+URZ+0x28c30], R8 ;  /* 0x028c3008070075a7 */ /* 0x0044e4000802017f */
[----:B---3--:R-:W-:Y:S05]  /*13e20*/  @!P1 NANOSLEEP.SYNCS 0x989680 ;  /* 0x009896800000995d */ /* 0x008fea0003900000 */
[----:B------:R-:W3:Y:S02]  /*13e30*/  @!P1 SYNCS.PHASECHK.TRANS64 P1, [R7+URZ+0x28c30], R8 ;  /* 0x028c3008070095a7 */ /* 0x000ee4000802007f */
[----:B---3--:R-:W-:Y:S05]  /*13e40*/  @!P1 BRA `(.L_x_402) ;  /* 0xfffffffc00f09947 */ /* 0x008fea000383ffff */
[----:B------:R-:W-:Y:S05]  /*13e50*/  BRA `(.L_x_401) ;  /* 0xffffff0400087947 */ /* 0x000fea000383ffff */
.L_x_406:
[----:B----4-:R4:W0:Y:S02]  /*13e60*/  SYNCS.PHASECHK.TRANS64.TRYWAIT P2, [R7+URZ+0x28c50], R8 ;  /* 0x028c5008070075a7 */ /* 0x010824000804017f */
[----:B0-----:R-:W-:Y:S05]  /*13e70*/  @!P2 NANOSLEEP.SYNCS 0x989680 ;  /* 0x009896800000a95d */ /* 0x001fea0003900000 */
[----:B------:R-:W0:Y:S02]  /*13e80*/  @!P2 SYNCS.PHASECHK.TRANS64 P2, [R7+URZ+0x28c50], R8 ;  /* 0x028c50080700a5a7 */ /* 0x000e24000804007f */
[----:B0-----:R-:W-:Y:S05]  /*13e90*/  @!P2 BRA `(.L_x_406) ;  /* 0xfffffffc00f0a947 */ /* 0x001fea000383ffff */
[----:B------:R-:W-:Y:S05]  /*13ea0*/  BRA `(.L_x_405) ;  /* 0xffffff1800207947 */ /* 0x000fea000383ffff */
.L_x_411:
[----:B-1----:R-:W-:-:S04]  /*13eb0*/  IMAD.U32 R0, RZ, RZ, UR24 ;  /* 0x00000018ff007e24 */ /* 0x002fc8000f8e00ff */
[----:B------:R1:W2:Y:S03]  /*13ec0*/  SYNCS.PHASECHK.TRANS64.TRYWAIT P2, [R0+URZ+0x28c30], R7 ;  /* 0x028c3007000075a7 */ /* 0x0002a6000804017f */
[----:B--2---:R-:W-:Y:S05]  /*13ed0*/  @!P2 NANOSLEEP.SYNCS 0x989680 ;  /* 0x009896800000a95d */ /* 0x004fea0003900000 */
[----:B------:R-:W2:Y:S02]  /*13ee0*/  @!P2 SYNCS.PHASECHK.TRANS64 P2, [R0+URZ+0x28c30], R7 ;  /* 0x028c30070000a5a7 */ /* 0x000ea4000804007f */
[----:B--2---:R-:W-:Y:S05]  /*13ef0*/  @!P2 BRA `(.L_x_411) ;  /* 0xfffffffc00eca947 */ /* 0x004fea000383ffff */
[----:B------:R-:W-:Y:S05]  /*13f00*/  BRA `(.L_x_410) ;  /* 0xffffff1c00047947 */ /* 0x000fea000383ffff */
.L_x_415:
[----:B--2---:R2:W3:Y:S02]  /*13f10*/  SYNCS.PHASECHK.TRANS64.TRYWAIT P2, [R9+URZ+0x28c50], R7 ;  /* 0x028c5007090075a7 */ /* 0x0044e4000804017f */
[----:B---3--:R-:W-:Y:S05]  /*13f20*/  @!P2 NANOSLEEP.SYNCS 0x989680 ;  /* 0x009896800000a95d */ /* 0x008fea0003900000 */
[----:B------:R-:W3:Y:S02]  /*13f30*/  @!P2 SYNCS.PHASECHK.TRANS64 P2, [R9+URZ+0x28c50], R7 ;  /* 0x028c50070900a5a7 */ /* 0x000ee4000804007f */
[----:B---3--:R-:W-:Y:S05]  /*13f40*/  @!P2 BRA `(.L_x_415) ;  /* 0xfffffffc00f0a947 */ /* 0x008fea000383ffff */
[----:B------:R-:W-:Y:S05]  /*13f50*/  BRA `(.L_x_414) ;  /* 0xffffff3400347947 */ /* 0x000fea000383ffff */
.L_x_454:
[----:B------:R-:W1:Y:S01]  /*13f60*/  S2R R4, SR_TID.X ;  /* 0x0000000000047919 */ /* 0x000e620000002100 */
[----:B------:R-:W-:Y:S01]  /*13f70*/  BSSY B0, `(.L_x_573) ;  /* 0x000000a000007945 */ /* 0x000fe20003800000 */
[----:B------:R-:W-:Y:S02]  /*13f80*/  IMAD.MOV.U32 R12, RZ, RZ, RZ ;  /* 0x000000ffff0c7224 */ /* 0x000fe400078e00ff */
[----:B0-----:R-:W-:Y:S02]  /*13f90*/  IMAD.MOV.U32 R11, RZ, RZ, 0x1f ;  /* 0x0000001fff0b7424 */ /* 0x001fe400078e00ff */
[----:B------:R-:W-:Y:S01]  /*13fa0*/  IMAD.MOV.U32 R15, RZ, RZ, -0x1 ;  /* 0xffffffffff0f7424 */ /* 0x000fe200078e00ff */
[----:B-1----:R-:W-:-:S04]  /*13fb0*/  SHF.R.U32.HI R4, RZ, 0x5, R4 ;  /* 0x00000005ff047819 */ /* 0x002fc80000011604 */
[----:B------:R-:W-:-:S05]  /*13fc0*/  LOP3.LUT R4, R4, 0x3, RZ, 0xc0, !PT ;  /* 0x0000000304047812 */ /* 0x000fca00078ec0ff */
[----:B------:R-:W-:-:S07]  /*13fd0*/  IMAD.MOV.U32 R13, RZ, RZ, R4 ;  /* 0x000000ffff0d7224 */ /* 0x000fce00078e0004 */
[----:B---3--:R-:W-:Y:S05]  /*13fe0*/  WARPSYNC.COLLECTIVE R15, `(.L_x_574) ;  /* 0x000000000f087348 */ /* 0x008fea0003c00000 */
[----:B------:R0:W1:Y:S02]  /*13ff0*/  SHFL.IDX P6, R14, R13, R12, R11 ;  /* 0x0000000c0d0e7389 */ /* 0x00006400000c000b */
[----:B01-3--:R-:W-:Y:S01]  /*14000*/  ENDCOLLECTIVE ;  /* 0x000000000000791b */ /* 0x00bfe20003800000 */
.L_x_574:
[----:B------:R-:W-:Y:S05]  /*14010*/  BSYNC B0 ;  /* 0x0000000000007941 */ /* 0x000fea0003800000 */
.L_x_573:
[----:B------:R-:W-:Y:S05]  /*14020*/  BRA `(.L_x_575) ;  /* 0xffffffa400d07947 */ /* 0x000fea000383ffff */
.L_x_456:
[----:B------:R-:W-:Y:S01]  /*14030*/  BSSY B0, `(.L_x_576) ;  /* 0x0000006000007945 */ /* 0x000fe20003800000 */
[----:B------:R-:W-:-:S07]  /*14040*/  IMAD.MOV.U32 R15, RZ, RZ, -0x1 ;  /* 0xffffffffff0f7424 */ /* 0x000fce00078e00ff */
[----:B0--34-:R-:W-:Y:S05]  /*14050*/  WARPSYNC.COLLECTIVE R15, `(.L_x_577) ;  /* 0x000000000f0c7348 */ /* 0x019fea0003c00000 */
[----:B------:R-:W-:Y:S02]  /*14060*/  ELECT P6, UR62, PT ;  /* 0x00000000003e782f */ /* 0x000fe400038c0000 */
[----:B------:R-:W-:Y:S01]  /*14070*/  MOV R14, UR62 ;  /* 0x0000003e000e7c02 */ /* 0x000fe20008000f00 */
[----:B0--34-:R-:W-:Y:S10]  /*14080*/  ENDCOLLECTIVE ;  /* 0x000000000000791b */ /* 0x019ff40003800000 */
.L_x_577:
[----:B------:R-:W-:Y:S05]  /*14090*/  BSYNC B0 ;  /* 0x0000000000007941 */ /* 0x000fea0003800000 */
.L_x_576:
[----:B------:R-:W-:Y:S05]  /*140a0*/  BRA `(.L_x_578) ;  /* 0xffffffa400d47947 */ /* 0x000fea000383ffff */
.L_x_458:
[----:B-1----:R1:W2:Y:S02]  /*140b0*/  SYNCS.PHASECHK.TRANS64.TRYWAIT P0, [R0+URZ+0x28c40], R2 ;  /* 0x028c4002000075a7 */ /* 0x0022a4000800017f */
[----:B--2---:R-:W-:Y:S05]  /*140c0*/  @!P0 NANOSLEEP.SYNCS 0x989680 ;  /* 0x009896800000895d */ /* 0x004fea0003900000 */
[----:B------:R-:W2:Y:S02]  /*140d0*/  @!P0 SYNCS.PHASECHK.TRANS64 P0, [R0+URZ+0x28c40], R2 ;  /* 0x028c4002000085a7 */ /* 0x000ea4000800007f */
[----:B--2---:R-:W-:Y:S05]  /*140e0*/  @!P0 BRA `(.L_x_458) ;  /* 0xfffffffc00f08947 */ /* 0x004fea000383ffff */
[----:B------:R-:W-:Y:S05]  /*140f0*/  BRA `(.L_x_579) ;  /* 0xffffffa800347947 */ /* 0x000fea000383ffff */
.L_x_462:
[----:B------:R-:W2:Y:S01]  /*14100*/  LDL.LU R11, [R1+0x40] ;  /* 0x00004000010b7983 */ /* 0x000ea20000300800 */
[----:B------:R-:W-:Y:S02]  /*14110*/  IMAD.MOV.U32 R13, RZ, RZ, R3 ;  /* 0x000000ffff0d7224 */ /* 0x000fe400078e0003 */
[----:B------:R-:W-:Y:S01]  /*14120*/  IMAD.MOV.U32 R12, RZ, RZ, RZ ;  /* 0x000000ffff0c7224 */ /* 0x000fe200078e00ff */
[----:B------:R-:W0:Y:S01]  /*14130*/  S2R R5, SR_TID.X ;  /* 0x0000000000057919 */ /* 0x000e220000002100 */
[----:B------:R-:W-:Y:S01]  /*14140*/  IMAD.MOV.U32 R15, RZ, RZ, -0x1 ;  /* 0xffffffffff0f7424 */ /* 0x000fe200078e00ff */
[----:B0-----:R-:W-:-:S04]  /*14150*/  LOP3.LUT R5, R5, 0x7f, RZ, 0xc0, !PT ;  /* 0x0000007f05057812 */ /* 0x001fc800078ec0ff */
[----:B------:R-:W-:-:S05]  /*14160*/  SHF.R.U32.HI R5, RZ, 0x3, R5 ;  /* 0x00000003ff057819 */ /* 0x000fca0000011605 */
[----:B------:R-:W-:-:S04]  /*14170*/  IMAD R2, R10, 0x40, R5 ;  /* 0x000000400a027824 */ /* 0x000fc800078e0205 */
[----:B------:R-:W-:Y:S02]  /*14180*/  VIADD R5, R2, 0x10 ;  /* 0x0000001002057836 */ /* 0x000fe40000000000 */
[----:B--2---:R-:W-:Y:S02]  /*14190*/  IMAD R0, R11, R7, RZ ;  /* 0x000000070b007224 */ /* 0x004fe400078e02ff */
[----:B------:R-:W-:-:S03]  /*141a0*/  IMAD.MOV.U32 R11, RZ, RZ, 0x181f ;  /* 0x0000181fff0b7424 */ /* 0x000fc600078e00ff */
[----:B------:R-:W-:-:S13]  /*141b0*/  ISETP.GE.AND P1, PT, R2, R0, PT ;  /* 0x000000000200720c */ /* 0x000fda0003f26270 */
[----:B-----5:R-:W-:Y:S05]  /*141c0*/  WARPSYNC.COLLECTIVE R15, `(.L_x_580) ;  /* 0x000000000f087348 */ /* 0x020fea0003c00000 */
[----:B------:R0:W1:Y:S02]  /*141d0*/  SHFL.IDX P6, R14, R13, R12, R11 ;  /* 0x0000000c0d0e7389 */ /* 0x00006400000c000b */
[----:B01---5:R-:W-:Y:S01]  /*141e0*/  ENDCOLLECTIVE ;  /* 0x000000000000791b */ /* 0x023fe20003800000 */
.L_x_580:
[----:B------:R-:W-:Y:S02]  /*141f0*/  IMAD.MOV.U32 R13, RZ, RZ, R4 ;  /* 0x000000ffff0d7224 */ /* 0x000fe400078e0004 */
[----:B------:R-:W-:-:S07]  /*14200*/  IMAD.MOV.U32 R6, RZ, RZ, R14 ;  /* 0x000000ffff067224 */ /* 0x000fce00078e000e */
[----:B------:R-:W-:Y:S05]  /*14210*/  WARPSYNC.COLLECTIVE R15, `(.L_x_581) ;  /* 0x000000000f087348 */ /* 0x000fea0003c00000 */
[----:B------:R0:W1:Y:S02]  /*14220*/  SHFL.IDX P6, R14, R13, R12, R11 ;  /* 0x0000000c0d0e7389 */ /* 0x00006400000c000b */
[----:B01----:R-:W-:Y:S01]  /*14230*/  ENDCOLLECTIVE ;  /* 0x000000000000791b */ /* 0x003fe20003800000 */
.L_x_581:
[----:B------:R-:W-:Y:S02]  /*14240*/  IMAD.MOV.U32 R13, RZ, RZ, R3 ;  /* 0x000000ffff0d7224 */ /* 0x000fe400078e0003 */
[----:B------:R-:W-:Y:S02]  /*14250*/  IMAD.MOV.U32 R12, RZ, RZ, 0x1 ;  /* 0x00000001ff0c7424 */ /* 0x000fe400078e00ff */
[----:B------:R-:W-:-:S07]  /*14260*/  IMAD.MOV.U32 R7, RZ, RZ, R14 ;  /* 0x000000ffff077224 */ /* 0x000fce00078e000e */
[----:B------:R-:W-:Y:S05]  /*14270*/  WARPSYNC.COLLECTIVE R15, `(.L_x_582) ;  /* 0x000000000f087348 */ /* 0x000fea0003c00000 */
[----:B------:R0:W1:Y:S02]  /*14280*/  SHFL.IDX P6, R14, R13, R12, R11 ;  /* 0x0000000c0d0e7389 */ /* 0x00006400000c000b */
[----:B01----:R-:W-:Y:S01]  /*14290*/  ENDCOLLECTIVE ;  /* 0x000000000000791b */ /* 0x003fe20003800000 */
.L_x_582:
        /* <DEDUP_REMOVED lines=15> */
.L_x_583:
[----:B------:R-:W-:Y:S02]  /*14390*/  IMAD.MOV.U32 R13, RZ, RZ, R3 ;  /* 0x000000ffff0d7224 */ /* 0x000fe400078e0003 */
[----:B------:R-:W-:Y:S02]  /*143a0*/  IMAD.MOV.U32 R12, RZ, RZ, 0x2 ;  /* 0x00000002ff0c7424 */ /* 0x000fe400078e00ff */
[----:B------:R-:W-:-:S07]  /*143b0*/  IMAD.MOV.U32 R5, RZ, RZ, R14 ;  /* 0x000000ffff057224 */ /* 0x000fce00078e000e */
[----:B------:R-:W-:Y:S05]  /*143c0*/  WARPSYNC.COLLECTIVE R15, `(.L_x_584) ;  /* 0x000000000f087348 */ /* 0x000fea0003c00000 */
[----:B------:R0:W1:Y:S02]  /*143d0*/  SHFL.IDX P6, R14, R13, R12, R11 ;  /* 0x0000000c0d0e7389 */ /* 0x00006400000c000b */
[----:B01----:R-:W-:Y:S01]  /*143e0*/  ENDCOLLECTIVE ;  /* 0x000000000000791b */ /* 0x003fe20003800000 */
.L_x_584:
[----:B------:R-:W-:-:S05]  /*143f0*/  @!P1 LEA R5, P2, R9, R5, 0x1 ;  /* 0x0000000509059211 */ /* 0x000fca00078408ff */
[----:B------:R-:W-:-:S04]  /*14400*/  @!P1 IMAD.X R6, RZ, RZ, R6, P2 ;  /* 0x000000ffff069224 */ /* 0x000fc800010e0606 */
[----:B------:R-:W-:Y:S02]  /*14410*/  @!P1 IMAD.MOV.U32 R7, RZ, RZ, R6 ;  /* 0x000000ffff079224 */ /* 0x000fe400078e0006 */
[----:B------:R-:W-:Y:S02]  /*14420*/  @!P1 IMAD.MOV.U32 R6, RZ, RZ, R5 ;  /* 0x000000ffff069224 */ /* 0x000fe400078e0005 */
[----:B------:R-:W-:Y:S02]  /*14430*/  IMAD.MOV.U32 R13, RZ, RZ, R4 ;  /* 0x000000ffff0d7224 */ /* 0x000fe400078e0004 */
[----:B------:R-:W-:Y:S01]  /*14440*/  VIADD R5, R2, 0x20 ;  /* 0x0000002002057836 */ /* 0x000fe20000000000 */
[----:B------:R-:W-:Y:S01]  /*14450*/  @!PT LDS RZ, [RZ] ;  /* 0x00000000fffff984 */ /* 0x000fe20000000800 */
[----:B------:R-:W-:Y:S01]  /*14460*/  @!PT LDS RZ, [RZ] ;  /* 0x00000000fffff984 */ /* 0x000fe20000000800 */
[----:B------:R-:W-:Y:S01]  /*14470*/  @!PT LDS RZ, [RZ] ;  /* 0x00000000fffff984 */ /* 0x000fe20000000800 */
[----:B------:R0:W-:Y:S04]  /*14480*/  @!P1 LDGSTS.E.BYPASS.LTC128B.128 [R8+0x20c00], desc[UR40][R6.64], !P0 ;  /* 0x20c0000006089fae */ /* 0x0001e8000c101d68 */
[----:B------:R-:W-:Y:S01]  /*14490*/  ISETP.GE.AND P1, PT, R5, R0, PT ;  /* 0x000000000500720c */ /* 0x000fe20003f26270 */
[----:B0-----:R-:W-:-:S12]  /*144a0*/  IMAD.MOV.U32 R6, RZ, RZ, R14 ;  /* 0x000000ffff067224 */ /* 0x001fd800078e000e */
[----:B------:R-:W-:Y:S05]  /*144b0*/  WARPSYNC.COLLECTIVE R15, `(.L_x_585) ;  /* 0x000000000f087348 */ /* 0x000fea0003c00000 */
[----:B------:R0:W1:Y:S02]  /*144c0*/  SHFL.IDX P6, R14, R13, R12, R11 ;  /* 0x0000000c0d0e7389 */ /* 0x00006400000c000b */
[----:B01----:R-:W-:Y:S01]  /*144d0*/  ENDCOLLECTIVE ;  /* 0x000000000000791b */ /* 0x003fe20003800000 */
.L_x_585:
[----:B------:R-:W-:Y:S02]  /*144e0*/  IMAD.MOV.U32 R13, RZ, RZ, R3 ;  /* 0x000000ffff0d7224 */ /* 0x000fe400078e0003 */
[----:B------:R-:W-:Y:S02]  /*144f0*/  IMAD.MOV.U32 R12, RZ, RZ, 0x3 ;  /* 0x00000003ff0c7424 */ /* 0x000fe400078e00ff */
[----:B------:R-:W-:-:S07]  /*14500*/  IMAD.MOV.U32 R5, RZ, RZ, R14 ;  /* 0x000000ffff057224 */ /* 0x000fce00078e000e */
[----:B------:R-:W-:Y:S05]  /*14510*/  WARPSYNC.COLLECTIVE R15, `(.L_x_586) ;  /* 0x000000000f087348 */ /* 0x000fea0003c00000 */
[----:B------:R0:W1:Y:S02]  /*14520*/  SHFL.IDX P6, R14, R13, R12, R11 ;  /* 0x0000000c0d0e7389 */ /* 0x00006400000c000b */
[----:B01----:R-:W-:Y:S01]  /*14530*/  ENDCOLLECTIVE ;  /* 0x000000000000791b */ /* 0x003fe20003800000 */
.L_x_586:
[----:B------:R-:W-:-:S05]  /*14540*/  @!P1 LEA R5, P2, R9, R5, 0x1 ;  /* 0x0000000509059211 */ /* 0x000fca00078408ff */
[----:B------:R-:W-:-:S04]  /*14550*/  @!P1 IMAD.X R6, RZ, RZ, R6, P2 ;  /* 0x000000ffff069224 */ /* 0x000fc800010e0606 */
[----:B------:R-:W-:Y:S02]  /*14560*/  @!P1 IMAD.MOV.U32 R7, RZ, RZ, R6 ;  /* 0x000000ffff079224 */ /* 0x000fe400078e0006 */
[----:B------:R-:W-:Y:S02]  /*14570*/  IMAD.MOV.U32 R13, RZ, RZ, R4 ;  /* 0x000000ffff0d7224 */ /* 0x000fe400078e0004 */
[----:B------:R-:W-:-:S05]  /*14580*/  @!P1 IMAD.MOV.U32 R6, RZ, RZ, R5 ;  /* 0x000000ffff069224 */ /* 0x000fca00078e0005 */
        /* <DEDUP_REMOVED lines=8> */
.L_x_587:
[----:B------:R-:W-:Y:S01]  /*14610*/  IMAD.MOV.U32 R3, RZ, RZ, R14 ;  /* 0x000000ffff037224 */ /* 0x000fe200078e000e */
[----:B------:R-:W-:Y:S06]  /*14620*/  BRA `(.L_x_588) ;  /* 0xffffffac00747947 */ /* 0x000fec000383ffff */
.L_x_465:
[----:B0-----:R0:W1:Y:S02]  /*14630*/  SYNCS.PHASECHK.TRANS64.TRYWAIT P0, [R18+URZ+0x28c20], R0 ;  /* 0x028c2000120075a7 */ /* 0x001064000800017f */
[----:B-1----:R-:W-:Y:S05]  /*14640*/  @!P0 NANOSLEEP.SYNCS 0x989680 ;  /* 0x009896800000895d */ /* 0x002fea0003900000 */
[----:B------:R-:W1:Y:S02]  /*14650*/  @!P0 SYNCS.PHASECHK.TRANS64 P0, [R18+URZ+0x28c20], R0 ;  /* 0x028c2000120085a7 */ /* 0x000e64000800007f */
[----:B-1----:R-:W-:Y:S05]  /*14660*/  @!P0 BRA `(.L_x_465) ;  /* 0xfffffffc00f08947 */ /* 0x002fea000383ffff */
[----:B------:R-:W-:Y:S05]  /*14670*/  BRA `(.L_x_589) ;  /* 0xffffffac00d07947 */ /* 0x000fea000383ffff */
.L_x_469:
[----:B0-----:R0:W1:Y:S02]  /*14680*/  SYNCS.PHASECHK.TRANS64.TRYWAIT P0, [R0+URZ+0x28c60], R2 ;  /* 0x028c6002000075a7 */ /* 0x001064000800017f */
[----:B-1----:R-:W-:Y:S05]  /*14690*/  @!P0 NANOSLEEP.SYNCS 0x989680 ;  /* 0x009896800000895d */ /* 0x002fea0003900000 */
[----:B------:R-:W1:Y:S02]  /*146a0*/  @!P0 SYNCS.PHASECHK.TRANS64 P0, [R0+URZ+0x28c60], R2 ;  /* 0x028c6002000085a7 */ /* 0x000e64000800007f */
[----:B-1----:R-:W-:Y:S05]  /*146b0*/  @!P0 BRA `(.L_x_469) ;  /* 0xfffffffc00f08947 */ /* 0x002fea000383ffff */
[----:B------:R-:W-:Y:S05]  /*146c0*/  BRA `(.L_x_590) ;  /* 0xffffffac00f47947 */ /* 0x000fea000383ffff */
.L_x_488:
[----:B-1----:R1:W2:Y:S02]  /*146d0*/  SYNCS.PHASECHK.TRANS64.TRYWAIT P0, [R3+URZ+0x28c40], R2 ;  /* 0x028c4002030075a7 */ /* 0x0022a4000800017f */
[----:B--2---:R-:W-:Y:S05]  /*146e0*/  @!P0 NANOSLEEP.SYNCS 0x989680 ;  /* 0x009896800000895d */ /* 0x004fea0003900000 */
[----:B------:R-:W2:Y:S02]  /*146f0*/  @!P0 SYNCS.PHASECHK.TRANS64 P0, [R3+URZ+0x28c40], R2 ;  /* 0x028c4002030085a7 */ /* 0x000ea4000800007f */
[----:B--2---:R-:W-:Y:S05]  /*14700*/  @!P0 BRA `(.L_x_488) ;  /* 0xfffffffc00f08947 */ /* 0x004fea000383ffff */
[----:B------:R-:W-:Y:S05]  /*14710*/  BRA `(.L_x_591) ;  /* 0xffffffbc00047947 */ /* 0x000fea000383ffff */
.L_x_493:
[----:B--2---:R2:W3:Y:S02]  /*14720*/  SYNCS.PHASECHK.TRANS64.TRYWAIT P0, [R3+URZ+0x28c60], R2 ;  /* 0x028c6002030075a7 */ /* 0x0044e4000800017f */
[----:B---3--:R-:W-:Y:S05]  /*14730*/  @!P0 NANOSLEEP.SYNCS 0x989680 ;  /* 0x009896800000895d */ /* 0x008fea0003900000 */
[----:B------:R-:W3:Y:S02]  /*14740*/  @!P0 SYNCS.PHASECHK.TRANS64 P0, [R3+URZ+0x28c60], R2 ;  /* 0x028c6002030085a7 */ /* 0x000ee4000800007f */
[----:B---3--:R-:W-:Y:S05]  /*14750*/  @!P0 BRA `(.L_x_493) ;  /* 0xfffffffc00f08947 */ /* 0x008fea000383ffff */
[----:B------:R-:W-:Y:S05]  /*14760*/  BRA `(.L_x_592) ;  /* 0xffffffbc00807947 */ /* 0x000fea000383ffff */
.L_x_508:
[----:B0-----:R0:W1:Y:S02]  /*14770*/  SYNCS.PHASECHK.TRANS64.TRYWAIT P0, [R4+URZ+0x28c40], R2 ;  /* 0x028c4002040075a7 */ /* 0x001064000800017f */
[----:B-1----:R-:W-:Y:S05]  /*14780*/  @!P0 NANOSLEEP.SYNCS 0x989680 ;  /* 0x009896800000895d */ /* 0x002fea0003900000 */
[----:B------:R-:W1:Y:S02]  /*14790*/  @!P0 SYNCS.PHASECHK.TRANS64 P0, [R4+URZ+0x28c40], R2 ;  /* 0x028c4002040085a7 */ /* 0x000e64000800007f */
[----:B-1----:R-:W-:Y:S05]  /*147a0*/  @!P0 BRA `(.L_x_508) ;  /* 0xfffffffc00f08947 */ /* 0x002fea000383ffff */
[----:B------:R-:W-:Y:S05]  /*147b0*/  BRA `(.L_x_593) ;  /* 0xffffffc8005c7947 */ /* 0x000fea000383ffff */
.L_x_513:
[----:B-1----:R1:W2:Y:S02]  /*147c0*/  SYNCS.PHASECHK.TRANS64.TRYWAIT P0, [R4+URZ+0x28c60], R2 ;  /* 0x028c6002040075a7 */ /* 0x0022a4000800017f */
[----:B--2---:R-:W-:Y:S05]  /*147d0*/  @!P0 NANOSLEEP.SYNCS 0x989680 ;  /* 0x009896800000895d */ /* 0x004fea0003900000 */
[----:B------:R-:W2:Y:S02]  /*147e0*/  @!P0 SYNCS.PHASECHK.TRANS64 P0, [R4+URZ+0x28c60], R2 ;  /* 0x028c6002040085a7 */ /* 0x000ea4000800007f */
[----:B--2---:R-:W-:Y:S05]  /*147f0*/  @!P0 BRA `(.L_x_513) ;  /* 0xfffffffc00f08947 */ /* 0x004fea000383ffff */
[----:B------:R-:W-:Y:S05]  /*14800*/  BRA `(.L_x_594) ;  /* 0xffffffc800d87947 */ /* 0x000fea000383ffff */
.L_x_528:
[----:B-1----:R1:W2:Y:S02]  /*14810*/  SYNCS.PHASECHK.TRANS64.TRYWAIT P0, [R4+URZ+0x28c40], R2 ;  /* 0x028c4002040075a7 */ /* 0x0022a4000800017f */
[----:B--2---:R-:W-:Y:S05]  /*14820*/  @!P0 NANOSLEEP.SYNCS 0x989680 ;  /* 0x009896800000895d */ /* 0x004fea0003900000 */
[----:B------:R-:W2:Y:S02]  /*14830*/  @!P0 SYNCS.PHASECHK.TRANS64 P0, [R4+URZ+0x28c40], R2 ;  /* 0x028c4002040085a7 */ /* 0x000ea4000800007f */
[----:B--2---:R-:W-:Y:S05]  /*14840*/  @!P0 BRA `(.L_x_528) ;  /* 0xfffffffc00f08947 */ /* 0x004fea000383ffff */
[----:B------:R-:W-:Y:S05]  /*14850*/  BRA `(.L_x_595) ;  /* 0xffffffd400987947 */ /* 0x000fea000383ffff */
.L_x_533:
[----:B0-----:R0:W2:Y:S02]  /*14860*/  SYNCS.PHASECHK.TRANS64.TRYWAIT P0, [R4+URZ+0x28c60], R2 ;  /* 0x028c6002040075a7 */ /* 0x0010a4000800017f */
[----:B--2---:R-:W-:Y:S05]  /*14870*/  @!P0 NANOSLEEP.SYNCS 0x989680 ;  /* 0x009896800000895d */ /* 0x004fea0003900000 */
[----:B------:R-:W2:Y:S02]  /*14880*/  @!P0 SYNCS.PHASECHK.TRANS64 P0, [R4+URZ+0x28c60], R2 ;  /* 0x028c6002040085a7 */ /* 0x000ea4000800007f */
[----:B--2---:R-:W-:Y:S05]  /*14890*/  @!P0 BRA `(.L_x_533) ;  /* 0xfffffffc00f08947 */ /* 0x004fea000383ffff */
[----:B------:R-:W-:Y:S05]  /*148a0*/  BRA `(.L_x_596) ;  /* 0xffffffd800147947 */ /* 0x000fea000383ffff */
.L_x_549:
[----:B------:R-:W2:Y:S01]  /*148b0*/  LDL R3, [R1] ;  /* 0x0000000001037983 */ /* 0x000ea20000100800 */
[----:B------:R-:W-:Y:S01]  /*148c0*/  BSSY B0, `(.L_x_597) ;  /* 0x0000008000007945 */ /* 0x000fe20003800000 */
[----:B------:R-:W-:Y:S02]  /*148d0*/  IMAD.MOV.U32 R12, RZ, RZ, RZ ;  /* 0x000000ffff0c7224 */ /* 0x000fe400078e00ff */
[----:B0-----:R-:W-:Y:S02]  /*148e0*/  IMAD.MOV.U32 R11, RZ, RZ, 0x1f ;  /* 0x0000001fff0b7424 */ /* 0x001fe400078e00ff */
[----:B------:R-:W-:Y:S02]  /*148f0*/  IMAD.MOV.U32 R15, RZ, RZ, -0x1 ;  /* 0xffffffffff0f7424 */ /* 0x000fe400078e00ff */
[----:B--2---:R-:W-:-:S07]  /*14900*/  IMAD.MOV.U32 R13, RZ, RZ, R3 ;  /* 0x000000ffff0d7224 */ /* 0x004fce00078e0003 */
[----:B-1----:R-:W-:Y:S05]  /*14910*/  WARPSYNC.COLLECTIVE R15, `(.L_x_598) ;  /* 0x000000000f087348 */ /* 0x002fea0003c00000 */
[----:B------:R0:W2:Y:S02]  /*14920*/  SHFL.IDX P6, R14, R13, R12, R11 ;  /* 0x0000000c0d0e7389 */ /* 0x0000a400000c000b */
[----:B012---:R-:W-:Y:S01]  /*14930*/  ENDCOLLECTIVE ;  /* 0x000000000000791b */ /* 0x007fe20003800000 */
.L_x_598:
[----:B------:R-:W-:Y:S05]  /*14940*/  BSYNC B0 ;  /* 0x0000000000007941 */ /* 0x000fea0003800000 */
.L_x_597:
[----:B------:R0:W5:Y:S01]  /*14950*/  LDL R2, [R1+0xc] ;  /* 0x00000c0001027983 */ /* 0x0001620000100800 */
[----:B------:R-:W-:Y:S02]  /*14960*/  IMAD.MOV.U32 R13, RZ, RZ, R3 ;  /* 0x000000ffff0d7224 */ /* 0x000fe400078e0003 */
[----:B------:R-:W-:Y:S02]  /*14970*/  IMAD.MOV.U32 R12, RZ, RZ, 0x1 ;  /* 0x00000001ff0c7424 */ /* 0x000fe400078e00ff */
[----:B------:R-:W-:Y:S02]  /*14980*/  IMAD.MOV.U32 R11, RZ, RZ, 0x1f ;  /* 0x0000001fff0b7424 */ /* 0x000fe400078e00ff */
[----:B------:R-:W-:Y:S02]  /*14990*/  IMAD.MOV.U32 R15, RZ, RZ, -0x1 ;  /* 0xffffffffff0f7424 */ /* 0x000fe400078e00ff */
[----:B0-----:R-:W-:-:S07]  /*149a0*/  IMAD.MOV.U32 R0, RZ, RZ, R14 ;  /* 0x000000ffff007224 */ /* 0x001fce00078e000e */
[----:B-----5:R-:W-:Y:S05]  /*149b0*/  WARPSYNC.COLLECTIVE R15, `(.L_x_599) ;  /* 0x000000000f087348 */ /* 0x020fea0003c00000 */
[----:B------:R0:W1:Y:S02]  /*149c0*/  SHFL.IDX P6, R14, R13, R12, R11 ;  /* 0x0000000c0d0e7389 */ /* 0x00006400000c000b */
[----:B01---5:R-:W-:Y:S01]  /*149d0*/  ENDCOLLECTIVE ;  /* 0x000000000000791b */ /* 0x023fe20003800000 */
.L_x_599:
[----:B------:R-:W-:Y:S01]  /*149e0*/  ULDC UR4, c[0x0][0xc3c] ;  /* 0x00030f0000047ab9 */ /* 0x000fe20000000800 */
[----:B------:R-:W-:Y:S02]  /*149f0*/  IMAD.IADD R6, R2, 0x1, R10 ;  /* 0x0000000102067824 */ /* 0x000fe400078e020a */
[----:B------:R-:W-:Y:S02]  /*14a00*/  IMAD.MOV.U32 R11, RZ, RZ, RZ ;  /* 0x000000ffff0b7224 */ /* 0x000fe400078e00ff */
[----:B------:R-:W-:Y:S01]  /*14a10*/  IMAD.MOV.U32 R7, RZ, RZ, R14 ;  /* 0x000000ffff077224 */ /* 0x000fe200078e000e */
[----:B------:R-:W-:-:S13]  /*14a20*/  ISETP.GE.OR P1, PT, R6, UR4, !P0 ;  /* 0x0000000406007c0c */ /* 0x000fda000c726670 */
[----:B------:R-:W0:Y:S08]  /*14a30*/  @!P1 LDC.64 R2, c[0x0][0xc80] ;  /* 0x00032000ff029b82 */ /* 0x000e300000000a00 */
[----:B------:R-:W1:Y:S01]  /*14a40*/  @!P1 LDC.64 R4, c[0x0][0xc78] ;  /* 0x00031e00ff049b82 */ /* 0x000e620000000a00 */
[----:B0-----:R-:W-:-:S05]  /*14a50*/  @!P1 IMAD.WIDE R2, R6, 0x4, R2 ;  /* 0x0000000406029825 */ /* 0x001fca00078e0202 */
[----:B------:R1:W2:Y:S02]  /*14a60*/  @!P1 LDG.E R8, desc[UR40][R2.64] ;  /* 0x0000002802089981 */ /* 0x0002a4000c1e1900 */
[----:B-1----:R-:W-:-:S05]  /*14a70*/  @!P1 IMAD.WIDE R2, R6, 0x4, R4 ;  /* 0x0000000406029825 */ /* 0x002fca00078e0204 */
[----:B------:R-:W3:Y:S01]  /*14a80*/  @!P1 LDG.E R4, desc[UR40][R2.64] ;  /* 0x0000002802049981 */ /* 0x000ee2000c1e1900 */
[----:B------:R-:W-:Y:S01]  /*14a90*/  IMAD.MOV.U32 R6, RZ, RZ, RZ ;  /* 0x000000ffff067224 */ /* 0x000fe200078e00ff */
[C---:B------:R-:W-:Y:S02]  /*14aa0*/  ISETP.GE.U32.AND P2, PT, R10.reuse, 0x2, PT ;  /* 0x000000020a00780c */ /* 0x040fe40003f46070 */
[C---:B------:R-:W-:Y:S02]  /*14ab0*/  ISETP.GE.U32.AND P3, PT, R10.reuse, 0x4, PT ;  /* 0x000000040a00780c */ /* 0x040fe40003f66070 */
[C---:B------:R-:W-:Y:S02]  /*14ac0*/  ISETP.GE.U32.AND P4, PT, R10.reuse, 0x8, PT ;  /* 0x000000080a00780c */ /* 0x040fe40003f86070 */
[----:B------:R-:W-:Y:S01]  /*14ad0*/  ISETP.GE.U32.AND P5, PT, R10, 0x10, PT ;  /* 0x000000100a00780c */ /* 0x000fe20003fa6070 */
[----:B--2---:R-:W-:Y:S02]  /*14ae0*/  @!P1 IMAD.MOV.U32 R6, RZ, RZ, R8 ;  /* 0x000000ffff069224 */ /* 0x004fe400078e0008 */
[----:B------:R-:W-:-:S02]  /*14af0*/  IMAD.MOV.U32 R8, RZ, RZ, RZ ;  /* 0x000000ffff087224 */ /* 0x000fc400078e00ff */
[----:B---3--:R-:W-:Y:S01]  /*14b00*/  @!P1 IMAD.MOV.U32 R8, RZ, RZ, R4 ;  /* 0x000000ffff089224 */ /* 0x008fe200078e0004 */
[----:B------:R-:W-:Y:S01]  /*14b10*/  ISETP.NE.AND P1, PT, R10, RZ, PT ;  /* 0x000000ff0a00720c */ /* 0x000fe20003f25270 */
[----:B------:R-:W-:Y:S02]  /*14b20*/  IMAD.MOV.U32 R4, RZ, RZ, RZ ;  /* 0x000000ffff047224 */ /* 0x000fe400078e00ff */
[----:B------:R-:W-:-:S04]  /*14b30*/  IMAD R2, R8, R6, RZ ;  /* 0x0000000608027224 */ /* 0x000fc800078e02ff */
[----:B------:R-:W-:-:S07]  /*14b40*/  IMAD.MOV.U32 R13, RZ, RZ, R2 ;  /* 0x000000ffff0d7224 */ /* 0x000fce00078e0002 */
[----:B------:R-:W-:Y:S05]  /*14b50*/  WARPSYNC.COLLECTIVE R15, `(.L_x_600) ;  /* 0x000000000f087348 */ /* 0x000fea0003c00000 */
[----:B------:R0:W1:Y:S02]  /*14b60*/  SHFL.UP P6, R14, R13, R12, R11 ;  /* 0x0400000c0d0e7389 */ /* 0x00006400000c000b */
[----:B01----:R-:W-:Y:S01]  /*14b70*/  ENDCOLLECTIVE ;  /* 0x000000000000791b */ /* 0x003fe20003800000 */
.L_x_600:
[----:B------:R-:W-:Y:S01]  /*14b80*/  IMAD.MOV.U32 R12, RZ, RZ, 0x2 ;  /* 0x00000002ff0c7424 */ /* 0x000fe200078e00ff */
[----:B------:R-:W-:-:S05]  /*14b90*/  SEL R3, R14, RZ, P1 ;  /* 0x000000ff0e037207 */ /* 0x000fca0000800000 */
[----:B------:R-:W-:-:S04]  /*14ba0*/  IMAD.IADD R2, R2, 0x1, R3 ;  /* 0x0000000102027824 */ /* 0x000fc800078e0203 */
[----:B------:R-:W-:-:S07]  /*14bb0*/  IMAD.MOV.U32 R13, RZ, RZ, R2 ;  /* 0x000000ffff0d7224 */ /* 0x000fce00078e0002 */
[----:B------:R-:W-:Y:S05]  /*14bc0*/  WARPSYNC.COLLECTIVE R15, `(.L_x_601) ;  /* 0x000000000f087348 */ /* 0x000fea0003c00000 */
[----:B------:R0:W1:Y:S02]  /*14bd0*/  SHFL.UP P6, R14, R13, R12, R11 ;  /* 0x0400000c0d0e7389 */ /* 0x00006400000c000b */
[----:B01----:R-:W-:Y:S01]  /*14be0*/  ENDCOLLECTIVE ;  /* 0x000000000000791b */ /* 0x003fe20003800000 */
.L_x_601:
[----:B------:R-:W-:Y:S01]  /*14bf0*/  IMAD.MOV.U32 R12, RZ, RZ, 0x4 ;  /* 0x00000004ff0c7424 */ /* 0x000fe200078e00ff */
[----:B------:R-:W-:-:S05]  /*14c00*/  SEL R3, R14, RZ, P2 ;  /* 0x000000ff0e037207 */ /* 0x000fca0001000000 */
[----:B------:R-:W-:-:S04]  /*14c10*/  IMAD.IADD R2, R2, 0x1, R3 ;  /* 0x0000000102027824 */ /* 0x000fc800078e0203 */
[----:B------:R-:W-:-:S07]  /*14c20*/  IMAD.MOV.U32 R13, RZ, RZ, R2 ;  /* 0x000000ffff0d7224 */ /* 0x000fce00078e0002 */
[----:B------:R-:W-:Y:S05]  /*14c30*/  WARPSYNC.COLLECTIVE R15, `(.L_x_602) ;  /* 0x000000000f087348 */ /* 0x000fea0003c00000 */
[----:B------:R0:W1:Y:S02]  /*14c40*/  SHFL.UP P6, R14, R13, R12, R11 ;  /* 0x0400000c0d0e7389 */ /* 0x00006400000c000b */
[----:B01----:R-:W-:Y:S01]  /*14c50*/  ENDCOLLECTIVE ;  /* 0x000000000000791b */ /* 0x003fe20003800000 */
.L_x_602:
[----:B------:R-:W-:Y:S01]  /*14c60*/  IMAD.MOV.U32 R12, RZ, RZ, 0x8 ;  /* 0x00000008ff0c7424 */ /* 0x000fe200078e00ff */
[----:B------:R-:W-:-:S05]  /*14c70*/  SEL R3, R14, RZ, P3 ;  /* 0x000000ff0e037207 */ /* 0x000fca0001800000 */
[----:B------:R-:W-:-:S04]  /*14c80*/  IMAD.IADD R2, R2, 0x1, R3 ;  /* 0x0000000102027824 */ /* 0x000fc800078e0203 */
[----:B------:R-:W-:-:S07]  /*14c90*/  IMAD.MOV.U32 R13, RZ, RZ, R2 ;  /* 0x000000ffff0d7224 */ /* 0x000fce00078e0002 */
[----:B------:R-:W-:Y:S05]  /*14ca0*/  WARPSYNC.COLLECTIVE R15, `(.L_x_603) ;  /* 0x000000000f087348 */ /* 0x000fea0003c00000 */
[----:B------:R0:W1:Y:S02]  /*14cb0*/  SHFL.UP P6, R14, R13, R12, R11 ;  /* 0x0400000c0d0e7389 */ /* 0x00006400000c000b */
[----:B01----:R-:W-:Y:S01]  /*14cc0*/  ENDCOLLECTIVE ;  /* 0x000000000000791b */ /* 0x003fe20003800000 */
.L_x_603:
[----:B------:R-:W-:Y:S01]  /*14cd0*/  IMAD.MOV.U32 R12, RZ, RZ, 0x10 ;  /* 0x00000010ff0c7424 */ /* 0x000fe200078e00ff */
[----:B------:R-:W-:-:S05]  /*14ce0*/  SEL R3, R14, RZ, P4 ;  /* 0x000000ff0e037207 */ /* 0x000fca0002000000 */
[----:B------:R-:W-:-:S04]  /*14cf0*/  IMAD.IADD R2, R2, 0x1, R3 ;  /* 0x0000000102027824 */ /* 0x000fc800078e0203 */
[----:B------:R-:W-:-:S07]  /*14d00*/  IMAD.MOV.U32 R13, RZ, RZ, R2 ;  /* 0x000000ffff0d7224 */ /* 0x000fce00078e0002 */
[----:B------:R-:W-:Y:S05]  /*14d10*/  WARPSYNC.COLLECTIVE R15, `(.L_x_604) ;  /* 0x000000000f087348 */ /* 0x000fea0003c00000 */
[----:B------:R0:W1:Y:S02]  /*14d20*/  SHFL.UP P6, R14, R13, R12, R11 ;  /* 0x0400000c0d0e7389 */ /* 0x00006400000c000b */
[----:B01----:R-:W-:Y:S01]  /*14d30*/  ENDCOLLECTIVE ;  /* 0x000000000000791b */ /* 0x003fe20003800000 */
.L_x_604:
[----:B------:R-:W-:Y:S02]  /*14d40*/  IMAD.MOV.U32 R12, RZ, RZ, 0x1f ;  /* 0x0000001fff0c7424 */ /* 0x000fe400078e00ff */
[----:B------:R-:W-:Y:S01]  /*14d50*/  IMAD.MOV.U32 R11, RZ, RZ, 0x1f ;  /* 0x0000001fff0b7424 */ /* 0x000fe200078e00ff */
[----:B------:R-:W-:-:S05]  /*14d60*/  SEL R3, R14, RZ, P5 ;  /* 0x000000ff0e037207 */ /* 0x000fca0002800000 */
[----:B------:R-:W-:-:S04]  /*14d70*/  IMAD.IADD R2, R2, 0x1, R3 ;  /* 0x0000000102027824 */ /* 0x000fc800078e0203 */
[----:B------:R-:W-:-:S07]  /*14d80*/  IMAD.MOV.U32 R13, RZ, RZ, R2 ;  /* 0x000000ffff0d7224 */ /* 0x000fce00078e0002 */
[----:B------:R-:W-:Y:S05]  /*14d90*/  WARPSYNC.COLLECTIVE R15, `(.L_x_605) ;  /* 0x000000000f087348 */ /* 0x000fea0003c00000 */
[----:B------:R0:W1:Y:S02]  /*14da0*/  SHFL.IDX P6, R14, R13, R12, R11 ;  /* 0x0000000c0d0e7389 */ /* 0x00006400000c000b */
[----:B01----:R-:W-:Y:S01]  /*14db0*/  ENDCOLLECTIVE ;  /* 0x000000000000791b */ /* 0x003fe20003800000 */
.L_x_605:
[----:B------:R-:W-:Y:S05]  /*14dc0*/  BRA `(.L_x_606) ;  /* 0xffffffe000647947 */ /* 0x000fea000383ffff */
.L_x_552:
[----:B------:R-:W-:Y:S01]  /*14dd0*/  BSSY B0, `(.L_x_607) ;  /* 0x0000008000007945 */ /* 0x000fe20003800000 */
[----:B------:R-:W-:Y:S02]  /*14de0*/  IMAD.MOV.U32 R13, RZ, RZ, R2 ;  /* 0x000000ffff0d7224 */ /* 0x000fe400078e0002 */
[----:B------:R-:W-:Y:S02]  /*14df0*/  IMAD.MOV.U32 R12, RZ, RZ, 0x1 ;  /* 0x00000001ff0c7424 */ /* 0x000fe400078e00ff */
[----:B------:R-:W-:Y:S02]  /*14e00*/  IMAD.MOV.U32 R11, RZ, RZ, RZ ;  /* 0x000000ffff0b7224 */ /* 0x000fe400078e00ff */
[----:B------:R-:W-:-:S07]  /*14e10*/  IMAD.MOV.U32 R15, RZ, RZ, -0x1 ;  /* 0xffffffffff0f7424 */ /* 0x000fce00078e00ff */
[----:B------:R-:W-:Y:S05]  /*14e20*/  WARPSYNC.COLLECTIVE R15, `(.L_x_608) ;  /* 0x000000000f087348 */ /* 0x000fea0003c00000 */
[----:B------:R0:W1:Y:S02]  /*14e30*/  SHFL.UP P6, R14, R13, R12, R11 ;  /* 0x0400000c0d0e7389 */ /* 0x00006400000c000b */
[----:B01----:R-:W-:Y:S01]  /*14e40*/  ENDCOLLECTIVE ;  /* 0x000000000000791b */ /* 0x003fe20003800000 */
.L_x_608:
[----:B------:R-:W-:Y:S05]  /*14e50*/  BSYNC B0 ;  /* 0x0000000000007941 */ /* 0x000fea0003800000 */
.L_x_607:
[----:B------:R-:W-:Y:S01]  /*14e60*/  SEL R3, R14, RZ, P1 ;  /* 0x000000ff0e037207 */ /* 0x000fe20000800000 */
[----:B------:R-:W-:Y:S02]  /*14e70*/  IMAD.MOV.U32 R12, RZ, RZ, 0x2 ;  /* 0x00000002ff0c7424 */ /* 0x000fe400078e00ff */
[----:B------:R-:W-:Y:S02]  /*14e80*/  IMAD.MOV.U32 R11, RZ, RZ, RZ ;  /* 0x000000ffff0b7224 */ /* 0x000fe400078e00ff */
[----:B------:R-:W-:Y:S02]  /*14e90*/  IMAD.IADD R2, R2, 0x1, R3 ;  /* 0x0000000102027824 */ /* 0x000fe400078e0203 */
[----:B------:R-:W-:Y:S02]  /*14ea0*/  IMAD.MOV.U32 R15, RZ, RZ, -0x1 ;  /* 0xffffffffff0f7424 */ /* 0x000fe400078e00ff */
[----:B------:R-:W-:-:S07]  /*14eb0*/  IMAD.MOV.U32 R13, RZ, RZ, R2 ;  /* 0x000000ffff0d7224 */ /* 0x000fce00078e0002 */
[----:B------:R-:W-:Y:S05]  /*14ec0*/  WARPSYNC.COLLECTIVE R15, `(.L_x_609) ;  /* 0x000000000f087348 */ /* 0x000fea0003c00000 */
[----:B------:R0:W1:Y:S02]  /*14ed0*/  SHFL.UP P6, R14, R13, R12, R11 ;  /* 0x0400000c0d0e7389 */ /* 0x00006400000c000b */
[----:B01----:R-:W-:Y:S01]  /*14ee0*/  ENDCOLLECTIVE ;  /* 0x000000000000791b */ /* 0x003fe20003800000 */
.L_x_609:
[----:B------:R-:W-:Y:S01]  /*14ef0*/  IMAD.MOV.U32 R12, RZ, RZ, 0x4 ;  /* 0x00000004ff0c7424 */ /* 0x000fe200078e00ff */
[----:B------:R-:W-:-:S05]  /*14f00*/  SEL R3, R14, RZ, P2 ;  /* 0x000000ff0e037207 */ /* 0x000fca0001000000 */
[----:B------:R-:W-:-:S04]  /*14f10*/  IMAD.IADD R2, R2, 0x1, R3 ;  /* 0x0000000102027824 */ /* 0x000fc800078e0203 */
[----:B------:R-:W-:-:S07]  /*14f20*/  IMAD.MOV.U32 R13, RZ, RZ, R2 ;  /* 0x000000ffff0d7224 */ /* 0x000fce00078e0002 */
[----:B------:R-:W-:Y:S05]  /*14f30*/  WARPSYNC.COLLECTIVE R15, `(.L_x_610) ;  /* 0x000000000f087348 */ /* 0x000fea0003c00000 */
[----:B------:R0:W1:Y:S02]  /*14f40*/  SHFL.UP P6, R14, R13, R12, R11 ;  /* 0x0400000c0d0e7389 */ /* 0x00006400000c000b */
[----:B01----:R-:W-:Y:S01]  /*14f50*/  ENDCOLLECTIVE ;  /* 0x000000000000791b */ /* 0x003fe20003800000 */
.L_x_610:
[----:B------:R-:W-:Y:S01]  /*14f60*/  IMAD.MOV.U32 R12, RZ, RZ, 0x8 ;  /* 0x00000008ff0c7424 */ /* 0x000fe200078e00ff */
[----:B------:R-:W-:-:S05]  /*14f70*/  SEL R3, R14, RZ, P3 ;  /* 0x000000ff0e037207 */ /* 0x000fca0001800000 */
[----:B------:R-:W-:-:S04]  /*14f80*/  IMAD.IADD R2, R2, 0x1, R3 ;  /* 0x0000000102027824 */ /* 0x000fc800078e0203 */
[----:B------:R-:W-:-:S07]  /*14f90*/  IMAD.MOV.U32 R13, RZ, RZ, R2 ;  /* 0x000000ffff0d7224 */ /* 0x000fce00078e0002 */
[----:B------:R-:W-:Y:S05]  /*14fa0*/  WARPSYNC.COLLECTIVE R15, `(.L_x_611) ;  /* 0x000000000f087348 */ /* 0x000fea0003c00000 */
[----:B------:R0:W1:Y:S02]  /*14fb0*/  SHFL.UP P6, R14, R13, R12, R11 ;  /* 0x0400000c0d0e7389 */ /* 0x00006400000c000b */
[----:B01----:R-:W-:Y:S01]  /*14fc0*/  ENDCOLLECTIVE ;  /* 0x000000000000791b */ /* 0x003fe20003800000 */
.L_x_611:
[----:B------:R-:W-:Y:S01]  /*14fd0*/  IMAD.MOV.U32 R12, RZ, RZ, 0x10 ;  /* 0x00000010ff0c7424 */ /* 0x000fe200078e00ff */
[----:B------:R-:W-:-:S05]  /*14fe0*/  SEL R3, R14, RZ, P4 ;  /* 0x000000ff0e037207 */ /* 0x000fca0002000000 */
[----:B------:R-:W-:-:S04]  /*14ff0*/  IMAD.IADD R2, R2, 0x1, R3 ;  /* 0x0000000102027824 */ /* 0x000fc800078e0203 */
[----:B------:R-:W-:-:S07]  /*15000*/  IMAD.MOV.U32 R13, RZ, RZ, R2 ;  /* 0x000000ffff0d7224 */ /* 0x000fce00078e0002 */
[----:B------:R-:W-:Y:S05]  /*15010*/  WARPSYNC.COLLECTIVE R15, `(.L_x_612) ;  /* 0x000000000f087348 */ /* 0x000fea0003c00000 */
[----:B------:R0:W1:Y:S02]  /*15020*/  SHFL.UP P6, R14, R13, R12, R11 ;  /* 0x0400000c0d0e7389 */ /* 0x00006400000c000b */
[----:B01----:R-:W-:Y:S01]  /*15030*/  ENDCOLLECTIVE ;  /* 0x000000000000791b */ /* 0x003fe20003800000 */
.L_x_612:
        /* <DEDUP_REMOVED lines=8> */
.L_x_613:
[----:B------:R-:W-:Y:S05]  /*150c0*/  BRA `(.L_x_614) ;  /* 0xffffffe000507947 */ /* 0x000fea000383ffff */
.L_x_554:
[----:B------:R-:W-:Y:S01]  /*150d0*/  BSSY B0, `(.L_x_615) ;  /* 0x0000006000007945 */ /* 0x000fe20003800000 */
[----:B------:R-:W-:Y:S01]  /*150e0*/  PLOP3.LUT P6, PT, P6, PT, PT, 0x8, 0x0 ;  /* 0x000000000000781c */ /* 0x000fe200037ce170 */
[----:B------:R-:W-:-:S12]  /*150f0*/  IMAD.MOV.U32 R15, RZ, RZ, -0x1 ;  /* 0xffffffffff0f7424 */ /* 0x000fd800078e00ff */
[----:B0-----:R-:W-:Y:S05]  /*15100*/  WARPSYNC.COLLECTIVE R15, `(.L_x_616) ;  /* 0x000000000f087348 */ /* 0x001fea0003c00000 */
[----:B------:R-:W-:Y:S01]  /*15110*/  VOTE.ANY R14, PT, P6 ;  /* 0x00000000000e7806 */ /* 0x000fe200030e0100 */
[----:B0-----:R-:W-:Y:S06]  /*15120*/  ENDCOLLECTIVE ;  /* 0x000000000000791b */ /* 0x001fec0003800000 */
.L_x_616:
[----:B------:R-:W-:Y:S05]  /*15130*/  BSYNC B0 ;  /* 0x0000000000007941 */ /* 0x000fea0003800000 */
.L_x_615:
[----:B------:R-:W-:Y:S02]  /*15140*/  IMAD.MOV.U32 R7, RZ, RZ, R14 ;  /* 0x000000ffff077224 */ /* 0x000fe400078e000e */
[----:B------:R-:W-:Y:S02]  /*15150*/  IMAD.MOV.U32 R13, RZ, RZ, R6 ;  /* 0x000000ffff0d7224 */ /* 0x000fe400078e0006 */
[----:B------:R-:W0:Y:S01]  /*15160*/  POPC R5, R7 ;  /* 0x0000000700057309 */ /* 0x000e220000000000 */
[----:B------:R-:W-:Y:S02]  /*15170*/  IMAD.MOV.U32 R11, RZ, RZ, 0x1f ;  /* 0x0000001fff0b7424 */ /* 0x000fe400078e00ff */
[----:B------:R-:W-:Y:S02]  /*15180*/  IMAD.MOV.U32 R15, RZ, RZ, -0x1 ;  /* 0xffffffffff0f7424 */ /* 0x000fe400078e00ff */
[----:B0-----:R-:W-:-:S07]  /*15190*/  IMAD.MOV.U32 R12, RZ, RZ, R5 ;  /* 0x000000ffff0c7224 */ /* 0x001fce00078e0005 */
[----:B------:R-:W-:Y:S05]  /*151a0*/  WARPSYNC.COLLECTIVE R15, `(.L_x_617) ;  /* 0x000000000f087348 */ /* 0x000fea0003c00000 */
[----:B------:R0:W1:Y:S02]  /*151b0*/  SHFL.IDX P6, R14, R13, R12, R11 ;  /* 0x0000000c0d0e7389 */ /* 0x00006400000c000b */
[----:B01----:R-:W-:Y:S01]  /*151c0*/  ENDCOLLECTIVE ;  /* 0x000000000000791b */ /* 0x003fe20003800000 */
.L_x_617:
[----:B------:R-:W-:Y:S02]  /*151d0*/  IMAD.MOV.U32 R13, RZ, RZ, R8 ;  /* 0x000000ffff0d7224 */ /* 0x000fe400078e0008 */
[----:B------:R-:W-:-:S07]  /*151e0*/  IMAD.MOV.U32 R6, RZ, RZ, R14 ;  /* 0x000000ffff067224 */ /* 0x000fce00078e000e */
[----:B------:R-:W-:Y:S05]  /*151f0*/  WARPSYNC.COLLECTIVE R15, `(.L_x_618) ;  /* 0x000000000f087348 */ /* 0x000fea0003c00000 */
[----:B------:R0:W1:Y:S02]  /*15200*/  SHFL.IDX P6, R14, R13, R12, R11 ;  /* 0x0000000c0d0e7389 */ /* 0x00006400000c000b */
[----:B01----:R-:W-:Y:S01]  /*15210*/  ENDCOLLECTIVE ;  /* 0x000000000000791b */ /* 0x003fe20003800000 */
.L_x_618:
[----:B------:R-:W-:Y:S01]  /*15220*/  IMAD.MOV.U32 R8, RZ, RZ, R14 ;  /* 0x000000ffff087224 */ /* 0x000fe200078e000e */
[----:B------:R-:W-:Y:S06]  /*15230*/  BRA `(.L_x_619) ;  /* 0xffffffe000307947 */ /* 0x000fec000383ffff */
.L_x_556:
[----:B------:R-:W-:Y:S01]  /*15240*/  BSSY B0, `(.L_x_620) ;  /* 0x0000007000007945 */ /* 0x000fe20003800000 */
[----:B------:R-:W-:Y:S02]  /*15250*/  IMAD.MOV.U32 R13, RZ, RZ, R2 ;  /* 0x000000ffff0d7224 */ /* 0x000fe400078e0002 */
[----:B------:R-:W-:Y:S02]  /*15260*/  IMAD.MOV.U32 R11, RZ, RZ, 0x1f ;  /* 0x0000001fff0b7424 */ /* 0x000fe400078e00ff */
[----:B------:R-:W-:-:S07]  /*15270*/  IMAD.MOV.U32 R15, RZ, RZ, -0x1 ;  /* 0xffffffffff0f7424 */ /* 0x000fce00078e00ff */
[----:B0123--:R-:W-:Y:S05]  /*15280*/  WARPSYNC.COLLECTIVE R15, `(.L_x_621) ;  /* 0x000000000f087348 */ /* 0x00ffea0003c00000 */
[----:B------:R4:W0:Y:S02]  /*15290*/  SHFL.IDX P6, R14, R13, R12, R11 ;  /* 0x0000000c0d0e7389 */ /* 0x00082400000c000b */
[----:B01234-:R-:W-:Y:S01]  /*152a0*/  ENDCOLLECTIVE ;  /* 0x000000000000791b */ /* 0x01ffe20003800000 */
.L_x_621:
[----:B------:R-:W-:Y:S05]  /*152b0*/  BSYNC B0 ;  /* 0x0000000000007941 */ /* 0x000fea0003800000 */
.L_x_620:
[----:B------:R-:W-:Y:S01]  /*152c0*/  IMAD.MOV.U32 R4, RZ, RZ, R14 ;  /* 0x000000ffff047224 */ /* 0x000fe200078e000e */
[----:B------:R-:W-:Y:S06]  /*152d0*/  BRA `(.L_x_555) ;  /* 0xffffffe000207947 */ /* 0x000fec000383ffff */
.L_x_560:
[----:B0-----:R0:W1:Y:S02]  /*152e0*/  SYNCS.PHASECHK.TRANS64.TRYWAIT P0, [R0+URZ+0x28c20], R3 ;  /* 0x028c2003000075a7 */ /* 0x001064000800017f */
[----:B-1----:R-:W-:Y:S05]  /*152f0*/  @!P0 NANOSLEEP.SYNCS 0x989680 ;  /* 0x009896800000895d */ /* 0x002fea0003900000 */
[----:B------:R-:W1:Y:S02]  /*15300*/  @!P0 SYNCS.PHASECHK.TRANS64 P0, [R0+URZ+0x28c20], R3 ;  /* 0x028c2003000085a7 */ /* 0x000e64000800007f */
[----:B-1----:R-:W-:Y:S05]  /*15310*/  @!P0 BRA `(.L_x_560) ;  /* 0xfffffffc00f08947 */ /* 0x002fea000383ffff */
[----:B------:R-:W-:Y:S05]  /*15320*/  BRA `(.L_x_622) ;  /* 0xffffffe400b47947 */ /* 0x000fea000383ffff */
.L_x_561:
[----:B------:R-:W1:Y:S01]  /*15330*/  S2R R2, SR_TID.X ;  /* 0x0000000000027919 */ /* 0x000e620000002100 */
[----:B------:R-:W-:Y:S01]  /*15340*/  BSSY B0, `(.L_x_623) ;  /* 0x000000a000007945 */ /* 0x000fe20003800000 */
[----:B------:R-:W-:Y:S02]  /*15350*/  IMAD.MOV.U32 R12, RZ, RZ, RZ ;  /* 0x000000ffff0c7224 */ /* 0x000fe400078e00ff */
[----:B--2---:R-:W-:Y:S02]  /*15360*/  IMAD.MOV.U32 R11, RZ, RZ, 0x1f ;  /* 0x0000001fff0b7424 */ /* 0x004fe400078e00ff */
[----:B------:R-:W-:Y:S01]  /*15370*/  IMAD.MOV.U32 R15, RZ, RZ, -0x1 ;  /* 0xffffffffff0f7424 */ /* 0x000fe200078e00ff */
[----:B-1----:R-:W-:-:S04]  /*15380*/  SHF.R.U32.HI R2, RZ, 0x5, R2 ;  /* 0x00000005ff027819 */ /* 0x002fc80000011602 */
[----:B------:R-:W-:-:S05]  /*15390*/  LOP3.LUT R2, R2, 0x3, RZ, 0xc0, !PT ;  /* 0x0000000302027812 */ /* 0x000fca00078ec0ff */
[----:B------:R-:W-:-:S07]  /*153a0*/  IMAD.MOV.U32 R13, RZ, RZ, R2 ;  /* 0x000000ffff0d7224 */ /* 0x000fce00078e0002 */
[----:B0--3--:R-:W-:Y:S05]  /*153b0*/  WARPSYNC.COLLECTIVE R15, `(.L_x_624) ;  /* 0x000000000f087348 */ /* 0x009fea0003c00000 */
[----:B------:R1:W2:Y:S02]  /*153c0*/  SHFL.IDX P6, R14, R13, R12, R11 ;  /* 0x0000000c0d0e7389 */ /* 0x0002a400000c000b */
[----:B0123--:R-:W-:Y:S01]  /*153d0*/  ENDCOLLECTIVE ;  /* 0x000000000000791b */ /* 0x00ffe20003800000 */
.L_x_624:
[----:B------:R-:W-:Y:S05]  /*153e0*/  BSYNC B0 ;  /* 0x0000000000007941 */ /* 0x000fea0003800000 */
.L_x_623:
[----:B------:R-:W-:Y:S05]  /*153f0*/  BRA `(.L_x_625) ;  /* 0xffffffe4009c7947 */ /* 0x000fea000383ffff */
.L_x_564:
[----:B------:R-:W-:Y:S01]  /*15400*/  BSSY B1, `(.L_x_626) ;  /* 0x0000006000017945 */ /* 0x000fe20003800000 */
[----:B------:R-:W-:-:S07]  /*15410*/  IMAD.MOV.U32 R15, RZ, RZ, -0x1 ;  /* 0xffffffffff0f7424 */ /* 0x000fce00078e00ff */
[----:B0123--:R-:W-:Y:S05]  /*15420*/  WARPSYNC.COLLECTIVE R15, `(.L_x_627) ;  /* 0x000000000f0c7348 */ /* 0x00ffea0003c00000 */
[----:B------:R-:W-:Y:S02]  /*15430*/  ELECT P6, UR62, PT ;  /* 0x00000000003e782f */ /* 0x000fe400038c0000 */
[----:B------:R-:W-:Y:S01]  /*15440*/  MOV R14, UR62 ;  /* 0x0000003e000e7c02 */ /* 0x000fe20008000f00 */
[----:B0123--:R-:W-:Y:S10]  /*15450*/  ENDCOLLECTIVE ;  /* 0x000000000000791b */ /* 0x00fff40003800000 */
.L_x_627:
[----:B------:R-:W-:Y:S05]  /*15460*/  BSYNC B1 ;  /* 0x0000000000017941 */ /* 0x000fea0003800000 */
.L_x_626:
[----:B------:R-:W-:Y:S05]  /*15470*/  BRA `(.L_x_628) ;  /* 0xffffffe400947947 */ /* 0x000fea000383ffff */
.L_x_566:
[----:B0-----:R0:W1:Y:S02]  /*15480*/  SYNCS.PHASECHK.TRANS64.TRYWAIT P0, [R6+URZ], R5 ;  /* 0x00000005060075a7 */ /* 0x001064000800017f */
[----:B-1----:R-:W-:Y:S05]  /*15490*/  @!P0 NANOSLEEP.SYNCS 0x989680 ;  /* 0x009896800000895d */ /* 0x002fea0003900000 */
[----:B------:R-:W1:Y:S02]  /*154a0*/  @!P0 SYNCS.PHASECHK.TRANS64 P0, [R6+URZ], R5 ;  /* 0x00000005060085a7 */ /* 0x000e64000800007f */
[----:B-1----:R-:W-:Y:S05]  /*154b0*/  @!P0 BRA `(.L_x_566) ;  /* 0xfffffffc00f08947 */ /* 0x002fea000383ffff */
[----:B------:R-:W-:Y:S05]  /*154c0*/  BRA `(.L_x_629) ;  /* 0xffffffe400cc7947 */ /* 0x000fea000383ffff */
.L_x_567:
[----:B-1----:R1:W4:Y:S02]  /*154d0*/  SYNCS.PHASECHK.TRANS64.TRYWAIT P0, [R7+URZ], R2 ;  /* 0x00000002070075a7 */ /* 0x002324000800017f */
[----:B----4-:R-:W-:Y:S05]  /*154e0*/  @!P0 NANOSLEEP.SYNCS 0x989680 ;  /* 0x009896800000895d */ /* 0x010fea0003900000 */
[----:B------:R-:W4:Y:S02]  /*154f0*/  @!P0 SYNCS.PHASECHK.TRANS64 P0, [R7+URZ], R2 ;  /* 0x00000002070085a7 */ /* 0x000f24000800007f */
[----:B----4-:R-:W-:Y:S05]  /*15500*/  @!P0 BRA `(.L_x_567) ;  /* 0xfffffffc00f08947 */ /* 0x010fea000383ffff */
[----:B------:R-:W-:Y:S05]  /*15510*/  BRA `(.L_x_630) ;  /* 0xffffffe400c07947 */ /* 0x000fea000383ffff */
.L_x_569:
[----:B----4-:R4:W0:Y:S02]  /*15520*/  SYNCS.PHASECHK.TRANS64.TRYWAIT P0, [R4+URZ], R5 ;  /* 0x00000005040075a7 */ /* 0x010824000800017f */
[----:B0-----:R-:W-:Y:S05]  /*15530*/  @!P0 NANOSLEEP.SYNCS 0x989680 ;  /* 0x009896800000895d */ /* 0x001fea0003900000 */
[----:B------:R-:W0:Y:S02]  /*15540*/  @!P0 SYNCS.PHASECHK.TRANS64 P0, [R4+URZ], R5 ;  /* 0x00000005040085a7 */ /* 0x000e24000800007f */
[----:B0-----:R-:W-:Y:S05]  /*15550*/  @!P0 BRA `(.L_x_569) ;  /* 0xfffffffc00f08947 */ /* 0x001fea000383ffff */
[----:B------:R-:W-:Y:S05]  /*15560*/  BRA `(.L_x_631) ;  /* 0xffffffe400c47947 */ /* 0x000fea000383ffff */
.L_x_632:
        /* <DEDUP_REMOVED lines=9> */
.L_x_6040:


//--------------------- .text._ZN7cutlass13device_kernelIN5flash11enable_sm90INS1_16FlashAttnFwdSm90INS1_25CollectiveMainloopFwdSm90ILi2EN4cute5tupleIJNS5_1CILi1EEES8_S8_EEENS6_IJNS7_ILi64EEESA_SA_EEELi512ENS_6half_tEfNS_4arch4Sm90ELb0ELb0ELb1ELb1ELb0ELb1ELb0ELb0ELb0ELb1ELb1ELb0EEENS1_21CollectiveEpilogueFwdINS6_IJSA_NS7_ILi512EEESA_EEES9_SC_SE_Li256ELb1ELb1ELb1ELb0EEENS1_36VarlenDynamicPersistentTileSchedulerILi64ELi64ELi256ELi128ELb1ELb1ELb1ELb0ELb1ELb1EEEEEEEEEvNT_6ParamsE --------------------------
	.section	.text._ZN7cutlass13device_kernelIN5flash11enable_sm90INS1_16FlashAttnFwdSm90INS1_25CollectiveMainloopFwdSm90ILi2EN4cute5tupleIJNS5_1CILi1EEES8_S8_EEENS6_IJNS7_ILi64EEESA_SA_EEELi512ENS_6half_tEfNS_4arch4Sm90ELb0ELb0ELb1ELb1ELb0ELb1ELb0ELb0ELb0ELb1ELb1ELb0EEENS1_21CollectiveEpilogueFwdINS6_IJSA_NS7_ILi512EEESA_EEES9_SC_SE_Li256ELb1ELb1ELb1ELb0EEENS1_36VarlenDynamicPersistentTileSchedulerILi64ELi64ELi256ELi128ELb1ELb1ELb1ELb0ELb1ELb1EEEEEEEEEvNT_6ParamsE,"ax",@progbits
	.align	128
.text._ZN7cutlass13device_kernelIN5flash11enable_sm90INS1_16FlashAttnFwdSm90INS1_25CollectiveMainloopFwdSm90ILi2EN4cute5tupleIJNS5_1CILi1EEES8_S8_EEENS6_IJNS7_ILi64EEESA_SA_EEELi512ENS_6half_tEfNS_4arch4Sm90ELb0ELb0ELb1ELb1ELb0ELb1ELb0ELb0ELb0ELb1ELb1ELb0EEENS1_21CollectiveEpilogueFwdINS6_IJSA_NS7_ILi512EEESA_EEES9_SC_SE_Li256ELb1ELb1ELb1ELb0EEENS1_36VarlenDynamicPersistentTileSchedulerILi64ELi64ELi256ELi128ELb1ELb1ELb1ELb0ELb1ELb1EEEEEEEEEvNT_6ParamsE:
        .type           _ZN7cutlass13device_kernelIN5flash11enable_sm90INS1_16FlashAttnFwdSm90INS1_25CollectiveMainloopFwdSm90ILi2EN4cute5tupleIJNS5_1CILi1EEES8_S8_EEENS6_IJNS7_ILi64EEESA_SA_EEELi512ENS_6half_tEfNS_4arch4Sm90ELb0ELb0ELb1ELb1ELb0ELb1ELb0ELb0ELb0ELb1ELb1ELb0EEENS1_21CollectiveEpilogueFwdINS6_IJSA_NS7_ILi512EEESA_EEES9_SC_SE_Li256ELb1ELb1ELb1ELb0EEENS1_36VarlenDynamicPersistentTileSchedulerILi64ELi64ELi256ELi128ELb1ELb1ELb1ELb0ELb1ELb1EEEEEEEEEvNT_6ParamsE,@function
        .size           _ZN7cutlass13device_kernelIN5flash11enable_sm90INS1_16FlashAttnFwdSm90INS1_25CollectiveMainloopFwdSm90ILi2EN4cute5tupleIJNS5_1CILi1EEES8_S8_EEENS6_IJNS7_ILi64EEESA_SA_EEELi512ENS_6half_tEfNS_4arch4Sm90ELb0ELb0ELb1ELb1ELb0ELb1ELb0ELb0ELb0ELb1ELb1ELb0EEENS1_21CollectiveEpilogueFwdINS6_IJSA_NS7_ILi512EEESA_EEES9_SC_SE_Li256ELb1ELb1ELb1ELb0EEENS1_36VarlenDynamicPersistentTileSchedulerILi64ELi64ELi256ELi128ELb1ELb1ELb1ELb0ELb1ELb1EEEEEEEEEvNT_6ParamsE,(.L_x_6041 - _ZN7cutlass13device_kernelIN5flash11enable_sm90INS1_16FlashAttnFwdSm90INS1_25CollectiveMainloopFwdSm90ILi2EN4cute5tupleIJNS5_1CILi1EEES8_S8_EEENS6_IJNS7_ILi64EEESA_SA_EEELi512ENS_6half_tEfNS_4arch4Sm90ELb0ELb0ELb1ELb1ELb0ELb1ELb0ELb0ELb0ELb1ELb1ELb0EEENS1_21CollectiveEpilogueFwdINS6_IJSA_NS7_ILi512EEESA_EEES9_SC_SE_Li256ELb1ELb1ELb1ELb0EEENS1_36VarlenDynamicPersistentTileSchedulerILi64ELi64ELi256ELi128ELb1ELb1ELb1ELb0ELb1ELb1EEEEEEEEEvNT_6ParamsE)
        .other          _ZN7cutlass13device_kernelIN5flash11enable_sm90INS1_16FlashAttnFwdSm90INS1_25CollectiveMainloopFwdSm90ILi2EN4cute5tupleIJNS5_1CILi1EEES8_S8_EEENS6_IJNS7_ILi64EEESA_SA_EEELi512ENS_6half_tEfNS_4arch4Sm90ELb0ELb0ELb1ELb1ELb0ELb1ELb0ELb0ELb0ELb1ELb1ELb0EEENS1_21CollectiveEpilogueFwdINS6_IJSA_NS7_ILi512EEESA_EEES9_SC_SE_Li256ELb1ELb1ELb1ELb0EEENS1_36VarlenDynamicPersistentTileSchedulerILi64ELi64ELi256ELi128ELb1ELb1ELb1ELb0ELb1ELb1EEEEEEEEEvNT_6ParamsE,@"STO_CUDA_ENTRY STV_DEFAULT"
_ZN7cutlass13device_kernelIN5flash11enable_sm90INS1_16FlashAttnFwdSm90INS1_25CollectiveMainloopFwdSm90ILi2EN4cute5tupleIJNS5_1CILi1EEES8_S8_EEENS6_IJNS7_ILi64EEESA_SA_EEELi512ENS_6half_tEfNS_4arch4Sm90ELb0ELb0ELb1ELb1ELb0ELb1ELb0ELb0ELb0ELb1ELb1ELb0EEENS1_21CollectiveEpilogueFwdINS6_IJSA_NS7_ILi512EEESA_EEES9_SC_SE_Li256ELb1ELb1ELb1ELb0EEENS1_36VarlenDynamicPersistentTileSchedulerILi64ELi64ELi256ELi128ELb1ELb1ELb1ELb0ELb1ELb1EEEEEEEEEvNT_6ParamsE:
        /* <DEDUP_REMOVED lines=13> */
[----:B------:R-:W-:Y:S02]  /*00d0*/  UIADD3 UR10, UP2, UR4, 0x570, URZ ;  /* 0x00000570040a7890 */ /* 0x000fe4000ff5e03f */
[----:B------:R-:W-:Y:S02]  /*00e0*/  UIADD3 UR4, UP3, UR4, 0x670, URZ ;  /* 0x0000067004047890 */ /* 0x000fe4000ff7e03f */
[----:B------:R-:W-:-:S02]  /*00f0*/  UIADD3.X UR7, URZ, UR5, URZ, UP0, !UPT ;  /* 0x000000053f077290 */ /* 0x000fc400087fe43f */
[----:B------:R-:W-:Y:S02]  /*0100*/  UIADD3.X UR9, URZ, UR5, URZ, UP1, !UPT ;  /* 0x000000053f097290 */ /* 0x000fe40008ffe43f */
[----:B------:R-:W-:Y:S02]  /*0110*/  UIADD3.X UR11, URZ, UR5, URZ, UP2, !UPT ;  /* 0x000000053f0b7290 */ /* 0x000fe400097fe43f */
[----:B------:R-:W-:-:S03]  /*0120*/  UIADD3.X UR5, URZ, UR5, URZ, UP3, !UPT ;  /* 0x000000053f057290 */ /* 0x000fc60009ffe43f */
[----:B------:R0:W-:Y:S02]  /*0130*/  UTMACCTL.PF [UR6] ;  /* 0x00000000060079b9 */ /* 0x0001e40008040000 */
[----:B------:R0:W-:Y:S02]  /*0140*/  UTMACCTL.PF [UR8] ;  /* 0x00000000080079b9 */ /* 0x0001e40008040000 */
[----:B------:R0:W-:Y:S02]  /*0150*/  UTMACCTL.PF [UR10] ;  /* 0x000000000a0079b9 */ /* 0x0001e40008040000 */
[----:B------:R0:W-:Y:S02]  /*0160*/  UTMACCTL.PF [UR4] ;  /* 0x00000000040079b9 */ /* 0x0001e40008040000 */
[----:B0-----:R-:W-:Y:S01]  /*0170*/  NOP ;  /* 0x0000000000007918 */ /* 0x001fe20000000000 */
.L_x_634:
[----:B------:R-:W-:Y:S05]  /*0180*/  BSYNC B0 ;  /* 0x0000000000007941 */ /* 0x000fea0003800000 */
.L_x_633:
        /* <DEDUP_REMOVED lines=37> */
.L_x_635:
        /* <DEDUP_REMOVED lines=22> */
.L_x_636:
        /* <DEDUP_REMOVED lines=18> */
.L_x_637:
        /* <DEDUP_REMOVED lines=22> */
.L_x_638:
        /* <DEDUP_REMOVED lines=22> */
.L_x_639:
[----:B------:R-:W-:Y:S01]  /*0920*/  PLOP3.LUT P0, PT, PT, PT, UP0, 0x80, 0x0 ;  /* 0x000000000000781c */ /* 0x000fe20003f0f008 */
[----:B------:R-:W-:Y:S01]  /*0930*/  UMOV UR36, 0x1 ;  /* 0x0000000100247882 */ /* 0x000fe20000000000 */
[----:B------:R-:W-:Y:S01]  /*0940*/  NOP ;  /* 0x0000000000007918 */ /* 0x000fe20000000000 */
[----:B------:R-:W-:Y:S01]  /*0950*/  USEL UR36, UR36, 0x2, !UP0 ;  /* 0x0000000224247887 */ /* 0x000fe2000c000000 */
[----:B------:R-:W-:Y:S01]  /*0960*/  BSSY B9, `(.L_x_640) ;  /* 0x0001a8f000097945 */ /* 0x000fe20003800000 */
[----:B------:R-:W-:Y:S01]  /*0970*/  ULDC.64 UR42, c[0x0][0x208] ;  /* 0x00008200002a7ab9 */ /* 0x000fe20000000a00 */
[----:B012-4-:R-:W-:Y:S07]  /*0980*/  BAR.SYNC.DEFER_BLOCKING 0x0 ;  /* 0x0000000000007b1d */ /* 0x017fee0000010000 */
[----:B------:R-:W-:Y:S05]  /*0990*/  @!P0 BRA `(.L_x_641) ;  /* 0x0000011800108947 */ /* 0x000fea0003800000 */
.L_x_642:
[----:B------:R-:W-:-:S08]  /*09a0*/  NOP ;  /* 0x0000000000007918 */ /* 0x000fd00000000000 */
[----:B------:R-:W0:Y:S02]  /*09b0*/  USETMAXREG.TRY_ALLOC.CTAPOOL UP0, 0xf0 ;  /* 0x000000f0000079c8 */ /* 0x000e240008000600 */
[----:B0-----:R-:W-:-:S13]  /*09c0*/  PLOP3.LUT P0, PT, PT, PT, UP0, 0x80, 0x0 ;  /* 0x000000000000781c */ /* 0x001fda0003f0f008 */
[----:B------:R-:W-:Y:S05]  /*09d0*/  @!P0 BRA `(.L_x_642) ;  /* 0xfffffffc00f08947 */ /* 0x000fea000383ffff */
[----:B------:R-:W-:Y:S01]  /*09e0*/  ISETP.NE.AND P0, PT, R2, 0x1, PT ;  /* 0x000000010200780c */ /* 0x000fe20003f05270 */
[----:B------:R-:W0:Y:S01]  /*09f0*/  S2UR UR5, SR_CgaCtaId ;  /* 0x00000000000579c3 */ /* 0x000e220000008800 */
[----:B------:R-:W-:-:S11]  /*0a00*/  UMOV UR4, 0x400 ;  /* 0x0000040000047882 */ /* 0x000fd60000000000 */
[----:B------:R-:W-:Y:S06]  /*0a10*/  @!P0 BAR.ARV 0x8, 0x100 ;  /* 0x0204000000008b1d */ /* 0x000fec0000002000 */
[----:B------:R-:W-:Y:S01]  /*0a20*/  ISETP.GE.U32.AND P0, PT, R6, 0x100, PT ;  /* 0x000001000600780c */ /* 0x000fe20003f06070 */
[----:B0-----:R-:W-:-:S06]  /*0a30*/  ULEA UR4, UR5, UR4, 0x18 ;  /* 0x0000000405047291 */ /* 0x001fcc000f8ec03f */
[----:B------:R-:W-:-:S06]  /*0a40*/  IMAD.U32 R2, RZ, RZ, UR4 ;  /* 0x00000004ff027e24 */ /* 0x000fcc000f8e00ff */
[----:B------:R-:W-:Y:S06]  /*0a50*/  @P0 BAR.ARV 0xf, 0x100 ;  /* 0x03c4000000000b1d */ /* 0x000fec0000002000 */
[----:B------:R-:W-:Y:S02]  /*0a60*/  ULDC UR4, c[0x0][0xc3c] ;  /* 0x00030f0000047ab9 */ /* 0x000fe40000000800 */
[----:B------:R-:W-:Y:S06]  /*0a70*/  BAR.SYNC.DEFER_BLOCKING 0x5, 0x180 ;  /* 0x0146000000007b1d */ /* 0x000fec0000010000 */
[----:B------:R-:W0:Y:S02]  /*0a80*/  LDS.128 R152, [R2+0x28cd0] ;  /* 0x028cd00002987984 */ /* 0x000e240000000c00 */
[----:B------:R-:W-:Y:S06]  /*0a90*/  BAR.ARV 0x4, 0x180 ;  /* 0x0106000000007b1d */ /* 0x000fec0000002000 */
[----:B0-----:R-:W-:-:S13]  /*0aa0*/  ISETP.GE.AND P0, PT, R155, UR4, PT ;  /* 0x000000049b007c0c */ /* 0x001fda000bf06270 */
[----:B------:R-:W-:Y:S05]  /*0ab0*/  @P0 BRA `(.L_x_643) ;  /* 0x000001a400e40947 */ /* 0x000fea0003800000 */
[----:B------:R-:W-:Y:S01]  /*0ac0*/  VIADD R6, R6, 0xffffff80 ;  /* 0xffffff8006067836 */ /* 0x000fe20000000000 */
[----:B------:R-:W-:Y:S01]  /*0ad0*/  CS2R R22, SRZ ;  /* 0x0000000000167805 */ /* 0x000fe2000001ff00 */
[----:B------:R-:W-:Y:S01]  /*0ae0*/  IMAD.MOV.U32 R196, RZ, RZ, 0x40 ;  /* 0x00000040ffc47424 */ /* 0x000fe200078e00ff */
[----:B------:R-:W-:Y:S01]  /*0af0*/  ULOP3.LUT UR37, UR36, 0x1, URZ, 0xfc, !UPT ;  /* 0x0000000124257892 */ /* 0x000fe2000f8efc3f */
[----:B------:R-:W-:Y:S01]  /*0b00*/  IMAD.MOV.U32 R209, RZ, RZ, RZ ;  /* 0x000000ffffd17224 */ /* 0x000fe200078e00ff */
[----:B------:R-:W-:Y:S01]  /*0b10*/  SHF.R.S32.HI R3, RZ, 0x1f, R6 ;  /* 0x0000001fff037819 */ /* 0x000fe20000011406 */
[----:B------:R-:W-:Y:S02]  /*0b20*/  IMAD.MOV.U32 R186, RZ, RZ, RZ ;  /* 0x000000ffffba7224 */ /* 0x000fe400078e00ff */
[----:B------:R-:W-:Y:S01]  /*0b30*/  IMAD.MOV.U32 R18, RZ, RZ, RZ ;  /* 0x000000ffff127224 */ /* 0x000fe200078e00ff */
[CC--:B------:R-:W-:Y:S02]  /*0b40*/  LEA.HI R4, R3.reuse, R6.reuse, RZ, 0x4 ;  /* 0x0000000603047211 */ /* 0x0c0fe400078f20ff */
[----:B------:R-:W-:-:S02]  /*0b50*/  LEA.HI R5, R3, R6, RZ, 0x5 ;  /* 0x0000000603057211 */ /* 0x000fc400078f28ff */
[CC--:B------:R-:W-:Y:S02]  /*0b60*/  LEA.HI R0, R3.reuse, R6.reuse, RZ, 0x7 ;  /* 0x0000000603007211 */ /* 0x0c0fe400078f38ff */
[CC--:B------:R-:W-:Y:S02]  /*0b70*/  LEA.HI R13, R3.reuse, R6.reuse, RZ, 0x2 ;  /* 0x00000006030d7211 */ /* 0x0c0fe400078f10ff */
[----:B------:R-:W-:Y:S02]  /*0b80*/  LEA.HI R3, R3, R6, RZ, 0x3 ;  /* 0x0000000603037211 */ /* 0x000fe400078f18ff */
[----:B------:R-:W-:Y:S02]  /*0b90*/  SHF.R.S32.HI R7, RZ, 0x4, R4 ;  /* 0x00000004ff077819 */ /* 0x000fe40000011404 */
[--C-:B------:R-:W-:Y:S02]  /*0ba0*/  SHF.R.S32.HI R193, RZ, 0x5, R5.reuse ;  /* 0x00000005ffc17819 */ /* 0x100fe40000011405 */
[----:B------:R-:W-:-:S02]  /*0bb0*/  SHF.R.S32.HI R12, RZ, 0x1f, R5 ;  /* 0x0000001fff0c7819 */ /* 0x000fc40000011405 */
[C---:B------:R-:W-:Y:S02]  /*0bc0*/  LOP3.LUT R5, R4.reuse, 0xfffffff0, RZ, 0xc0, !PT ;  /* 0xfffffff004057812 */ /* 0x040fe400078ec0ff */
[----:B------:R-:W-:Y:S02]  /*0bd0*/  LOP3.LUT R11, R3, 0xfffffff8, RZ, 0xc0, !PT ;  /* 0xfffffff8030b7812 */ /* 0x000fe400078ec0ff */
[----:B------:R-:W-:Y:S01]  /*0be0*/  LEA.HI R4, R4, R7, RZ, 0x1 ;  /* 0x0000000704047211 */ /* 0x000fe200078f08ff */
[----:B------:R-:W-:Y:S01]  /*0bf0*/  IMAD.IADD R8, R6, 0x1, -R5 ;  /* 0x0000000106087824 */ /* 0x000fe200078e0a05 */
[----:B------:R-:W-:Y:S01]  /*0c00*/  LOP3.LUT R3, R0, 0xffffff80, RZ, 0xc0, !PT ;  /* 0xffffff8000037812 */ /* 0x000fe200078ec0ff */
[----:B------:R-:W-:Y:S01]  /*0c10*/  IMAD.IADD R187, R6, 0x1, -R11 ;  /* 0x0000000106bb7824 */ /* 0x000fe200078e0a0b */
[----:B------:R-:W-:Y:S02]  /*0c20*/  LOP3.LUT R4, R4, 0x1ffffffe, RZ, 0xc0, !PT ;  /* 0x1ffffffe04047812 */ /* 0x000fe400078ec0ff */
[----:B------:R-:W-:Y:S01]  /*0c30*/  LEA.HI R12, R12, R193, RZ, 0x2 ;  /* 0x000000c10c0c7211 */ /* 0x000fe200078f10ff */
[C---:B------:R-:W-:Y:S01]  /*0c40*/  IMAD.IADD R3, R6.reuse, 0x1, -R3 ;  /* 0x0000000106037824 */ /* 0x040fe200078e0a03 */
[----:B------:R-:W-:Y:S01]  /*0c50*/  LOP3.LUT R9, R13, 0xfffffffc, RZ, 0xc0, !PT ;  /* 0xfffffffc0d097812 */ /* 0x000fe200078ec0ff */
[----:B------:R-:W-:Y:S01]  /*0c60*/  IMAD.IADD R10, R7, 0x1, -R4 ;  /* 0x00000001070a7824 */ /* 0x000fe200078e0a04 */
[----:B------:R-:W-:Y:S01]  /*0c70*/  SHF.R.S32.HI R20, RZ, 0x7, R0 ;  /* 0x00000007ff147819 */ /* 0x000fe20000011400 */
[----:B------:R-:W-:Y:S01]  /*0c80*/  IMAD.SHL.U32 R187, R187, 0x8, RZ ;  /* 0x00000008bbbb7824 */ /* 0x000fe200078e00ff */
[--C-:B------:R-:W-:Y:S01]  /*0c90*/  SHF.R.S32.HI R5, RZ, 0x1f, R8.reuse ;  /* 0x0000001fff057819 */ /* 0x100fe20000011408 */
[----:B------:R-:W-:Y:S01]  /*0ca0*/  IMAD.IADD R184, R6, 0x1, -R9 ;  /* 0x0000000106b87824 */ /* 0x000fe200078e0a09 */
[----:B------:R-:W-:Y:S01]  /*0cb0*/  LOP3.LUT R12, R12, 0x3ffffc, RZ, 0xc0, !PT ;  /* 0x003ffffc0c0c7812 */ /* 0x000fe200078ec0ff */
[----:B------:R-:W-:Y:S01]  /*0cc0*/  IMAD R15, R20, 0x100, R8 ;  /* 0x00000100140f7824 */ /* 0x000fe200078e0208 */
[----:B------:R-:W-:Y:S01]  /*0cd0*/  SHF.R.S32.HI R4, RZ, 0x1f, R3 ;  /* 0x0000001fff047819 */ /* 0x000fe20000011403 */
[----:B------:R-:W-:Y:S01]  /*0ce0*/  IMAD.SHL.U32 R10, R10, 0x8, RZ ;  /* 0x000000080a0a7824 */ /* 0x000fe200078e00ff */
[----:B------:R-:W-:Y:S01]  /*0cf0*/  LEA.HI R9, R5, R8, RZ, 0x3 ;  /* 0x0000000805097211 */ /* 0x000fe200078f18ff */
[----:B------:R-:W-:Y:S01]  /*0d00*/  IMAD.IADD R12, R193, 0x1, -R12 ;  /* 0x00000001c10c7824 */ /* 0x000fe200078e0a0c */
[----:B------:R-:W-:Y:S01]  /*0d10*/  SHF.R.S32.HI R19, RZ, 0x2, R13 ;  /* 0x00000002ff137819 */ /* 0x000fe2000001140d */
[----:B------:R-:W-:Y:S01]  /*0d20*/  IMAD.SHL.U32 R16, R184, 0x8, RZ ;  /* 0x00000008b8107824 */ /* 0x000fe200078e00ff */
[-C--:B------:R-:W-:Y:S01]  /*0d30*/  LEA.HI R5, R4, R3.reuse, RZ, 0x2 ;  /* 0x0000000304057211 */ /* 0x080fe200078f10ff */
[----:B------:R-:W-:Y:S01]  /*0d40*/  IMAD R15, R12, 0x10, R15 ;  /* 0x000000100c0f7824 */ /* 0x000fe200078e020f */
[----:B------:R-:W-:Y:S01]  /*0d50*/  LOP3.LUT R11, R9, 0xfffffff8, RZ, 0xc0, !PT ;  /* 0xfffffff8090b7812 */ /* 0x000fe200078ec0ff */
[----:B------:R-:W-:Y:S01]  /*0d60*/  VIADD R12, R19, 0x20 ;  /* 0x00000020130c7836 */ /* 0x000fe20000000000 */
[--C-:B------:R-:W-:Y:S01]  /*0d70*/  SHF.R.S32.HI R6, RZ, 0x2, R5.reuse ;  /* 0x00000002ff067819 */ /* 0x100fe20000011405 */
[----:B------:R-:W-:Y:S01]  /*0d80*/  IMAD.SHL.U32 R9, R9, 0x40, RZ ;  /* 0x0000004009097824 */ /* 0x000fe200078e00ff */
[----:B------:R-:W-:Y:S01]  /*0d90*/  SHF.R.S32.HI R7, RZ, 0x1f, R5 ;  /* 0x0000001fff077819 */ /* 0x000fe20000011405 */
[----:B------:R-:W-:Y:S01]  /*0da0*/  IMAD.IADD R11, R8, 0x1, -R11 ;  /* 0x00000001080b7824 */ /* 0x000fe200078e0a0b */
[----:B------:R-:W-:Y:S01]  /*0db0*/  LOP3.LUT R8, R5, 0x7ffffffc, RZ, 0xc0, !PT ;  /* 0x7ffffffc05087812 */ /* 0x000fe200078ec0ff */
[----:B------:R-:W-:Y:S01]  /*0dc0*/  STL [R1+0x2c], R20 ;  /* 0x00002c1401007387 */ /* 0x000fe20000100800 */
[----:B------:R-:W-:Y:S01]  /*0dd0*/  LEA.HI R7, R7, R6, RZ, 0x3 ;  /* 0x0000000607077211 */ /* 0x000fe200078f18ff */
[----:B------:R-:W-:Y:S01]  /*0de0*/  VIADD R207, R187, 0x80 ;  /* 0x00000080bbcf7836 */ /* 0x000fe20000000000 */
[----:B------:R-:W-:Y:S01]  /*0df0*/  SHF.R.S32.HI R5, RZ, 0x1f, R12 ;  /* 0x0000001fff057819 */ /* 0x000fe2000001140c */
[----:B------:R-:W-:Y:S01]  /*0e00*/  IMAD.IADD R8, R3, 0x1, -R8 ;  /* 0x0000000103087824 */ /* 0x000fe200078e0a08 */
[----:B------:R-:W-:Y:S01]  /*0e10*/  LOP3.LUT R7, R7, 0xfffffff8, RZ, 0xc0, !PT ;  /* 0xfffffff807077812 */ /* 0x000fe200078ec0ff */
[----:B------:R-:W-:Y:S01]  /*0e20*/  VIADD R205, R187, 0x100 ;  /* 0x00000100bbcd7836 */ /* 0x000fe20000000000 */
[----:B------:R-:W-:Y:S01]  /*0e30*/  LEA.HI R4, R4, R3, RZ, 0x5 ;  /* 0x0000000304047211 */ /* 0x000fe200078f28ff */
[----:B------:R-:W-:Y:S01]  /*0e40*/  IMAD.SHL.U32 R3, R11, 0x40, RZ ;  /* 0x000000400b037824 */ /* 0x000fe200078e00ff */
[----:B------:R-:W-:Y:S01]  /*0e50*/  LEA.HI R14, R5, R12, RZ, 0x3 ;  /* 0x0000000c050e7211 */ /* 0x000fe200078f18ff */
[----:B------:R-:W-:Y:S01]  /*0e60*/  IMAD.SHL.U32 R12, R12, 0x40, RZ ;  /* 0x000000400c0c7824 */ /* 0x000fe200078e00ff */
[----:B------:R-:W-:Y:S01]  /*0e70*/  SHF.R.S32.HI R4, RZ, 0x5, R4 ;  /* 0x00000005ff047819 */ /* 0x000fe20000011404 */
[----:B------:R-:W-:Y:S01]  /*0e80*/  IMAD.IADD R7, R6, 0x1, -R7 ;  /* 0x0000000106077824 */ /* 0x000fe200078e0a07 */
[----:B------:R-:W-:Y:S01]  /*0e90*/  LOP3.LUT R3, R3, 0x1c0, RZ, 0xc0, !PT ;  /* 0x000001c003037812 */ /* 0x000fe200078ec0ff */
[--C-:B------:R-:W-:Y:S01]  /*0ea0*/  IMAD.U32 R6, R15, 0x40, R10.reuse ;  /* 0x000000400f067824 */ /* 0x100fe200078e000a */
[----:B------:R-:W-:Y:S01]  /*0eb0*/  LOP3.LUT R5, R12, 0x1c0, RZ, 0xc0, !PT ;  /* 0x000001c00c057812 */ /* 0x000fe200078ec0ff */
[----:B------:R-:W-:Y:S01]  /*0ec0*/  IMAD.SHL.U32 R14, R14, 0x40, RZ ;  /* 0x000000400e0e7824 */ /* 0x000fe200078e00ff */
[----:B------:R-:W-:Y:S01]  /*0ed0*/  LEA.HI R0, R0, R20, RZ, 0x1 ;  /* 0x0000001400007211 */ /* 0x000fe200078f08ff */
[----:B------:R-:W-:Y:S01]  /*0ee0*/  IMAD R190, R4, 0x10, R7 ;  /* 0x0000001004be7824 */ /* 0x000fe200078e0207 */
[----:B------:R-:W-:Y:S01]  /*0ef0*/  SHF.R.U32.HI R12, RZ, 0x3, R5 ;  /* 0x00000003ff0c7819 */ /* 0x000fe20000011605 */
[----:B------:R0:W-:Y:S01]  /*0f00*/  STL [R1+0x70], R6 ;  /* 0x0000700601007387 */ /* 0x0001e20000100800 */
[----:B------:R-:W-:Y:S01]  /*0f10*/  LOP3.LUT R10, R3, 0x8, R10, 0xf8, !PT ;  /* 0x00000008030a7812 */ /* 0x000fe200078ef80a */
[C---:B------:R-:W-:Y:S01]  /*0f20*/  VIADD R208, R187.reuse, 0x40 ;  /* 0x00000040bbd07836 */ /* 0x040fe20000000000 */
[----:B------:R-:W-:Y:S01]  /*0f30*/  SHF.R.U32.HI R3, RZ, 0x3, R3 ;  /* 0x00000003ff037819 */ /* 0x000fe20000011603 */
[----:B------:R-:W-:Y:S01]  /*0f40*/  VIADD R206, R187, 0xc0 ;  /* 0x000000c0bbce7836 */ /* 0x000fe20000000000 */
[----:B------:R-:W-:Y:S01]  /*0f50*/  LOP3.LUT R5, R5, 0x38, R16, 0xf8, !PT ;  /* 0x0000003805057812 */ /* 0x000fe200078ef810 */
[----:B------:R-:W-:Y:S01]  /*0f60*/  VIADD R204, R187, 0x140 ;  /* 0x00000140bbcc7836 */ /* 0x000fe20000000000 */
[----:B------:R-:W-:-:S02]  /*0f70*/  LOP3.LUT R14, R14, 0xfffffe00, RZ, 0xc0, !PT ;  /* 0xfffffe000e0e7812 */ /* 0x000fc400078ec0ff */
[----:B------:R-:W-:Y:S02]  /*0f80*/  SHF.R.S32.HI R4, RZ, 0x1f, R13 ;  /* 0x0000001fff047819 */ /* 0x000fe4000001140d */
[----:B0-----:R-:W-:Y:S02]  /*0f90*/  LOP3.LUT R6, R9, 0x7ffffe00, RZ, 0xc0, !PT ;  /* 0x7ffffe0009067812 */ /* 0x001fe400078ec0ff */
[----:B------:R-:W-:Y:S02]  /*0fa0*/  LOP3.LUT R0, R0, 0xfffffe, RZ, 0xc0, !PT ;  /* 0x00fffffe00007812 */ /* 0x000fe400078ec0ff */
[----:B------:R-:W-:Y:S01]  /*0fb0*/  LOP3.LUT R3, R10, R3, RZ, 0x3c, !PT ;  /* 0x000000030a037212 */ /* 0x000fe200078e3cff */
[----:B------:R-:W-:Y:S01]  /*0fc0*/  IMAD R6, R193, 0x400, R6 ;  /* 0x00000400c1067824 */ /* 0x000fe200078e0206 */
[----:B------:R-:W-:Y:S01]  /*0fd0*/  LOP3.LUT R9, R14, R5, R12, 0xf6, !PT ;  /* 0x000000050e097212 */ /* 0x000fe200078ef60c */
[----:B------:R-:W-:Y:S01]  /*0fe0*/  IMAD.IADD R0, R20, 0x1, -R0 ;  /* 0x0000000114007824 */ /* 0x000fe200078e0a00 */
[----:B------:R-:W-:Y:S01]  /*0ff0*/  LEA.HI R4, R4, R19, RZ, 0x3 ;  /* 0x0000001304047211 */ /* 0x000fe200078f18ff */
[----:B------:R-:W-:Y:S01]  /*1000*/  IMAD.IADD R3, R6, 0x1, R3 ;  /* 0x0000000106037824 */ /* 0x000fe200078e0203 */
[----:B------:R-:W-:Y:S01]  /*1010*/  LEA.HI R5, R184, R184, RZ, 0x1 ;  /* 0x000000b8b8057211 */ /* 0x000fe200078f08ff */
[----:B------:R-:W-:Y:S01]  /*1020*/  IMAD.SHL.U32 R6, R0, 0x100, RZ ;  /* 0x0000010000067824 */ /* 0x000fe200078e00ff */
[----:B------:R-:W-:Y:S01]  /*1030*/  LOP3.LUT R4, R4, 0xfffffff8, RZ, 0xc0, !PT ;  /* 0xfffffff804047812 */ /* 0x000fe200078ec0ff */
[----:B------:R-:W-:Y:S01]  /*1040*/  IMAD.SHL.U32 R0, R8, 0x2, RZ ;  /* 0x0000000208007824 */ /* 0x000fe200078e00ff */
[----:B------:R-:W-:Y:S01]  /*1050*/  LOP3.LUT R5, R5, 0x1ffffffe, RZ, 0xc0, !PT ;  /* 0x1ffffffe05057812 */ /* 0x000fe200078ec0ff */
[----:B------:R-:W-:Y:S01]  /*1060*/  IMAD R194, R3, 0x2, R2 ;  /* 0x0000000203c27824 */ /* 0x000fe200078e0202 */
[----:B------:R-:W-:Y:S01]  /*1070*/  R2P PR, R11, 0x6 ;  /* 0x000000060b007804 */ /* 0x000fe20000000000 */
[----:B------:R-:W-:Y:S01]  /*1080*/  IMAD.IADD R188, R19, 0x1, -R4 ;  /* 0x0000000113bc7824 */ /* 0x000fe200078e0a04 */
[----:B------:R-:W-:Y:S01]  /*1090*/  SHF.R.S32.HI R4, RZ, 0x1f, R207 ;  /* 0x0000001fff047819 */ /* 0x000fe200000114cf */
[----:B------:R-:W-:Y:S01]  /*10a0*/  IMAD.IADD R5, R184, 0x1, -R5 ;  /* 0x00000001b8057824 */ /* 0x000fe200078e0a05 */
[----:B------:R-:W-:Y:S01]  /*10b0*/  SHF.R.S32.HI R4, RZ, 0x1f, R205 ;  /* 0x0000001fff047819 */ /* 0x000fe200000114cd */
[----:B------:R-:W-:Y:S01]  /*10c0*/  IMAD.IADD R192, R0, 0x1, R6 ;  /* 0x0000000100c07824 */ /* 0x000fe200078e0206 */
[----:B------:R0:W-:Y:S01]  /*10d0*/  STL [R1+0x6c], R6 ;  /* 0x00006c0601007387 */ /* 0x0001e20000100800 */
[----:B------:R-:W-:Y:S01]  /*10e0*/  IMAD R4, R9, 0x2, R2 ;  /* 0x0000000209047824 */ /* 0x000fe200078e0202 */
[----:B------:R-:W-:Y:S01]  /*10f0*/  SHF.R.S32.HI R7, RZ, 0x1f, R208 ;  /* 0x0000001fff077819 */ /* 0x000fe200000114d0 */
[----:B------:R-:W-:Y:S01]  /*1100*/  IMAD R5, R5, 0x8, R190 ;  /* 0x0000000805057824 */ /* 0x000fe200078e02be */
[----:B------:R1:W-:Y:S01]  /*1110*/  STL [R1+0x30], R0 ;  /* 0x0000300001007387 */ /* 0x0003e20000100800 */
[----:B------:R-:W-:Y:S01]  /*1120*/  SHF.R.S32.HI R7, RZ, 0x1f, R206 ;  /* 0x0000001fff077819 */ /* 0x000fe200000114ce */
[----:B------:R-:W-:Y:S01]  /*1130*/  VIADD R10, R192, 0x18 ;  /* 0x00000018c00a7836 */ /* 0x000fe20000000000 */
[----:B------:R-:W-:Y:S01]  /*1140*/  SEL R196, R196, 0xffffffc0, !P2 ;  /* 0xffffffc0c4c47807 */ /* 0x000fe20005000000 */
[C---:B------:R-:W-:Y:S01]  /*1150*/  VIADD R7, R192.reuse, 0x30 ;  /* 0x00000030c0077836 */ /* 0x040fe20000000000 */
[----:B------:R2:W-:Y:S01]  /*1160*/  STL [R1+0x64], R4 ;  /* 0x0000640401007387 */ /* 0x0005e20000100800 */
[----:B0-----:R-:W-:-:S02]  /*1170*/  VIADD R6, R192, 0x38 ;  /* 0x00000038c0067836 */ /* 0x001fc40000000000 */
[C---:B------:R-:W-:Y:S01]  /*1180*/  VIADD R236, R192.reuse, 0x58 ;  /* 0x00000058c0ec7836 */ /* 0x040fe20000000000 */
[----:B------:R0:W-:Y:S01]  /*1190*/  STL [R1+0x68], R5 ;  /* 0x0000680501007387 */ /* 0x0001e20000100800 */
[----:B-1----:R-:W-:Y:S01]  /*11a0*/  SHF.R.S32.HI R0, RZ, 0x1f, R204 ;  /* 0x0000001fff007819 */ /* 0x002fe200000114cc */
[C---:B------:R-:W-:Y:S01]  /*11b0*/  VIADD R237, R192.reuse, 0x50 ;  /* 0x00000050c0ed7836 */ /* 0x040fe20000000000 */
[----:B------:R-:W-:Y:S01]  /*11c0*/  SHF.R.S32.HI R0, RZ, 0x1f, R192 ;  /* 0x0000001fff007819 */ /* 0x000fe200000114c0 */
[C---:B------:R-:W-:Y:S02]  /*11d0*/  VIADD R0, R192.reuse, 0x48 ;  /* 0x00000048c0007836 */ /* 0x040fe40000000000 */
[C---:B--2---:R-:W-:Y:S02]  /*11e0*/  VIADD R4, R192.reuse, 0x40 ;  /* 0x00000040c0047836 */ /* 0x044fe40000000000 */
        /* <DEDUP_REMOVED lines=51> */
[----:B------:R-:W-:Y:S01]  /*1520*/  IMAD.SHL.U32 R184, R184, 0x4, RZ ;  /* 0x00000004b8b87824 */ /* 0x000fe200078e00ff */
[----:B------:R-:W-:Y:S01]  /*1530*/  SHF.R.S32.HI R9, RZ, 0x1f, R9 ;  /* 0x0000001fff097819 */ /* 0x000fe20000011409 */
[C---:B------:R-:W-:Y:S01]  /*1540*/  @P1 VIADD R195, R197.reuse, 0xffffffe0 ;  /* 0xffffffe0c5c31836 */ /* 0x040fe20000000000 */
[----:B------:R-:W-:Y:S01]  /*1550*/  SHF.R.S32.HI R8, RZ, 0x1f, R8 ;  /* 0x0000001fff087819 */ /* 0x000fe20000011408 */
[----:B------:R-:W-:Y:S01]  /*1560*/  IMAD.IADD R197, R197, 0x1, R196 ;  /* 0x00000001c5c57824 */ /* 0x000fe200078e02c4 */
[----:B------:R-:W-:Y:S01]  /*1570*/  SHF.R.S32.HI R5, RZ, 0x1f, R223 ;  /* 0x0000001fff057819 */ /* 0x000fe200000114df */
[----:B------:R-:W-:Y:S01]  /*1580*/  VIADD R189, R184, 0x10 ;  /* 0x00000010b8bd7836 */ /* 0x000fe20000000000 */
[----:B------:R-:W-:Y:S01]  /*1590*/  SHF.R.S32.HI R4, RZ, 0x1f, R215 ;  /* 0x0000001fff047819 */ /* 0x000fe200000114d7 */
[----:B------:R-:W-:Y:S01]  /*15a0*/  IMAD.IADD R196, R196, 0x1, R195 ;  /* 0x00000001c4c47824 */ /* 0x000fe200078e02c3 */
[----:B------:R-:W-:-:S02]  /*15b0*/  SHF.R.S32.HI R3, RZ, 0x1f, R212 ;  /* 0x0000001fff037819 */ /* 0x000fc400000114d4 */
[----:B------:R-:W-:-:S07]  /*15c0*/  SHF.R.S32.HI R0, RZ, 0x1f, R211 ;  /* 0x0000001fff007819 */ /* 0x000fce00000114d3 */
.L_x_771:
[----:B0-234-:R-:W0:Y:S01]  /*15d0*/  LDC.64 R4, c[0x0][0xc88] ;  /* 0x00032200ff047b82 */ /* 0x01de220000000a00 */
[----:B------:R-:W-:Y:S01]  /*15e0*/  ULDC.64 UR4, c[0x0][0xa28] ;  /* 0x00028a0000047ab9 */ /* 0x000fe20000000a00 */
[----:B------:R-:W-:Y:S01]  /*15f0*/  ULDC.64 UR8, c[0x0][0xa18] ;  /* 0x0002860000087ab9 */ /* 0x000fe20000000a00 */
[----:B------:R-:W-:Y:S01]  /*1600*/  ULDC.64 UR6, c[0x0][0xa08] ;  /* 0x0002820000067ab9 */ /* 0x000fe20000000a00 */
[----:B0-----:R-:W-:-:S05]  /*1610*/  IMAD.WIDE R4, R155, 0x4, R4 ;  /* 0x000000049b047825 */ /* 0x001fca00078e0204 */
[----:B------:R-:W2:Y:S01]  /*1620*/  LDG.E R199, desc[UR42][R4.64] ;  /* 0x0000002a04c77981 */ /* 0x000ea2000c1e1900 */
[----:B------:R-:W-:Y:S01]  /*1630*/  ISETP.NE.U32.AND P2, PT, RZ, UR4, PT ;  /* 0x00000004ff007c0c */ /* 0x000fe2000bf45070 */
[----:B-----5:R-:W-:Y:S01]  /*1640*/  IMAD.MOV.U32 R11, RZ, RZ, RZ ;  /* 0x000000ffff0b7224 */ /* 0x020fe200078e00ff */
[----:B------:R-:W-:Y:S01]  /*1650*/  ISETP.NE.U32.AND P1, PT, RZ, UR8, PT ;  /* 0x00000008ff007c0c */ /* 0x000fe2000bf25070 */
[----:B------:R-:W-:Y:S01]  /*1660*/  IMAD.MOV.U32 R25, RZ, RZ, RZ ;  /* 0x000000ffff197224 */ /* 0x000fe200078e00ff */
[----:B------:R-:W-:Y:S02]  /*1670*/  ISETP.NE.AND.EX P2, PT, RZ, UR5, PT, P2 ;  /* 0x00000005ff007c0c */ /* 0x000fe4000bf45320 */
[----:B------:R-:W-:Y:S02]  /*1680*/  ISETP.NE.AND.EX P1, PT, RZ, UR9, PT, P1 ;  /* 0x00000009ff007c0c */ /* 0x000fe4000bf25310 */
[----:B------:R-:W-:-:S04]  /*1690*/  ISETP.NE.U32.AND P0, PT, RZ, UR6, PT ;  /* 0x00000006ff007c0c */ /* 0x000fc8000bf05070 */
[----:B------:R-:W-:Y:S02]  /*16a0*/  ISETP.NE.AND.EX P0, PT, RZ, UR7, PT, P0 ;  /* 0x00000007ff007c0c */ /* 0x000fe4000bf05300 */
[----:B--2---:R-:W-:Y:S01]  /*16b0*/  SHF.R.S32.HI R0, RZ, 0x1f, R199 ;  /* 0x0000001fff007819 */ /* 0x004fe200000114c7 */
[C---:B------:R-:W-:Y:S02]  /*16c0*/  IMAD.SHL.U32 R202, R199.reuse, 0x4, RZ ;  /* 0x00000004c7ca7824 */ /* 0x040fe400078e00ff */
[C---:B------:R-:W-:Y:S02]  /*16d0*/  @P2 LEA R6, P3, R199.reuse, UR4, 0x2 ;  /* 0x00000004c7062c11 */ /* 0x040fe4000f8610ff */
[C-C-:B------:R-:W-:Y:S01]  /*16e0*/  SHF.L.U64.HI R203, R199.reuse, 0x2, R0.reuse ;  /* 0x00000002c7cb7819 */ /* 0x140fe20000010200 */
[----:B------:R0:W-:Y:S01]  /*16f0*/  STL [R1+0x24], R0 ;  /* 0x0000240001007387 */ /* 0x0001e20000100800 */
[----:B------:R-:W-:Y:S01]  /*1700*/  @P2 LEA.HI.X R7, R199, UR5, R0, 0x2, P3 ;  /* 0x00000005c7072c11 */ /* 0x000fe200098f1400 */
[----:B------:R-:W-:Y:S01]  /*1710*/  ULDC UR4, c[0x0][0x288] ;  /* 0x0000a20000047ab9 */ /* 0x000fe20000000800 */
[----:B------:R-:W-:-:S03]  /*1720*/  IADD3 R4, P4, R202, UR6, RZ ;  /* 0x00000006ca047c10 */ /* 0x000fc6000ff9e0ff */
[----:B------:R1:W5:Y:S01]  /*1730*/  @P2 LDG.E R11, desc[UR42][R6.64] ;  /* 0x0000002a060b2981 */ /* 0x000362000c1e1900 */
[----:B------:R-:W-:Y:S01]  /*1740*/  @P1 IADD3 R8, P2, R202, UR8, RZ ;  /* 0x00000008ca081c10 */ /* 0x000fe2000ff5e0ff */
[----:B------:R-:W-:Y:S01]  /*1750*/  IMAD.U32 R155, RZ, RZ, UR4 ;  /* 0x00000004ff9b7e24 */ /* 0x000fe2000f8e00ff */
[C---:B------:R-:W-:Y:S01]  /*1760*/  IADD3.X R5, R203.reuse, UR7, RZ, P4, !PT ;  /* 0x00000007cb057c10 */ /* 0x040fe2000a7fe4ff */
[----:B------:R-:W-:Y:S01]  /*1770*/  ULDC.64 UR4, c[0x0][0x418] ;  /* 0x0001060000047ab9 */ /* 0x000fe20000000a00 */
[----:B------:R-:W-:-:S03]  /*1780*/  @P1 IADD3.X R9, R203, UR9, RZ, P2, !PT ;  /* 0x00000009cb091c10 */ /* 0x000fc600097fe4ff */
[----:B------:R1:W5:Y:S01]  /*1790*/  @P0 LDG.E R25, desc[UR42][R4.64] ;  /* 0x0000002a04190981 */ /* 0x000362000c1e1900 */
[----:B------:R-:W-:Y:S01]  /*17a0*/  UISETP.NE.U32.AND UP0, UPT, UR4, URZ, UPT ;  /* 0x0000003f0400728c */ /* 0x000fe2000bf05070 */
[C---:B------:R-:W-:Y:S01]  /*17b0*/  LOP3.LUT R3, R154.reuse, 0xff000000, RZ, 0xc0, !PT ;  /* 0xff0000009a037812 */ /* 0x040fe200078ec0ff */
[----:B------:R-:W-:Y:S01]  /*17c0*/  ULDC.64 UR8, c[0x0][0xa20] ;  /* 0x0002880000087ab9 */ /* 0x000fe20000000a00 */
[----:B------:R1:W5:Y:S01]  /*17d0*/  @P1 LDG.E R155, desc[UR42][R8.64] ;  /* 0x0000002a089b1981 */ /* 0x000362000c1e1900 */
[----:B------:R-:W-:Y:S01]  /*17e0*/  UISETP.NE.AND.EX UP0, UPT, UR5, URZ, UPT, UP0 ;  /* 0x0000003f0500728c */ /* 0x000fe2000bf05300 */
[----:B------:R-:W-:Y:S01]  /*17f0*/  ULDC UR4, c[0x0][0x424] ;  /* 0x0001090000047ab9 */ /* 0x000fe20000000800 */
[----:B------:R-:W-:Y:S02]  /*1800*/  ISETP.NE.U32.AND P2, PT, RZ, UR8, PT ;  /* 0x00000008ff007c0c */ /* 0x000fe4000bf45070 */
[----:B------:R-:W-:Y:S01]  /*1810*/  USEL UR4, UR4, 0x1, UP0 ;  /* 0x0000000104047887 */ /* 0x000fe20008000000 */
[----:B------:R-:W-:Y:S01]  /*1820*/  ULDC UR5, c[0x0][0x2f0] ;  /* 0x0000bc0000057ab9 */ /* 0x000fe20000000800 */
[----:B0-----:R-:W-:-:S02]  /*1830*/  LOP3.LUT R0, R154, 0xff0000, RZ, 0xc0, !PT ;  /* 0x00ff00009a007812 */ /* 0x001fc400078ec0ff */
[----:B------:R-:W-:Y:S01]  /*1840*/  UIMAD UR4, UR4, UR5, URZ ;  /* 0x00000005040472a4 */ /* 0x000fe2000f8e023f */
[----:B------:R-:W-:Y:S02]  /*1850*/  SHF.R.U32.HI R3, RZ, 0x8, R3 ;  /* 0x00000008ff037819 */ /* 0x000fe40000011603 */
[----:B------:R-:W-:Y:S01]  /*1860*/  ISETP.NE.AND.EX P2, PT, RZ, UR9, PT, P2 ;  /* 0x00000009ff007c0c */ /* 0x000fe2000bf45320 */
[----:B------:R-:W-:Y:S01]  /*1870*/  ULDC UR5, c[0x0][0x348] ;  /* 0x0000d20000057ab9 */ /* 0x000fe20000000800 */
[----:B------:R-:W-:Y:S01]  /*1880*/  LEA.HI R200, R0, R3, RZ, 0x10 ;  /* 0x0000000300c87211 */ /* 0x000fe200078f80ff */
[----:B------:R-:W-:Y:S01]  /*1890*/  IMAD.MOV.U32 R201, RZ, RZ, R153 ;  /* 0x000000ffffc97224 */ /* 0x000fe200078e0099 */
[----:B------:R-:W-:Y:S01]  /*18a0*/  LOP3.LUT R198, R154, 0xffff, RZ, 0xc0, !PT ;  /* 0x0000ffff9ac67812 */ /* 0x000fe200078ec0ff */
[----:B-1----:R-:W-:Y:S08]  /*18b0*/  @P1 BRA `(.L_x_644) ;  /* 0x0000000000241947 */ /* 0x002ff00003800000 */
[----:B------:R-:W-:Y:S02]  /*18c0*/  ULDC.64 UR6, c[0x0][0xa00] ;  /* 0x0002800000067ab9 */ /* 0x000fe40000000a00 */
[----:B------:R-:W-:-:S04]  /*18d0*/  ISETP.NE.U32.AND P1, PT, RZ, UR6, PT ;  /* 0x00000006ff007c0c */ /* 0x000fc8000bf25070 */
[----:B------:R-:W-:-:S13]  /*18e0*/  ISETP.NE.AND.EX P1, PT, RZ, UR7, PT, P1 ;  /* 0x00000007ff007c0c */ /* 0x000fda000bf25310 */
[----:B------:R-:W-:Y:S05]  /*18f0*/  @!P1 BRA `(.L_x_644) ;  /* 0x0000000000149947 */ /* 0x000fea0003800000 */
[----:B------:R-:W0:Y:S02]  /*1900*/  LDC.64 R6, c[0x0][0xa00] ;  /* 0x00028000ff067b82 */ /* 0x000e240000000a00 */
[----:B0-----:R-:W-:-:S05]  /*1910*/  IMAD.WIDE R6, R199, 0x4, R6 ;  /* 0x00000004c7067825 */ /* 0x001fca00078e0206 */
[----:B-----5:R-:W2:Y:S04]  /*1920*/  LDG.E R155, desc[UR42][R6.64] ;  /* 0x0000002a069b7981 */ /* 0x020ea8000c1e1900 */
[----:B------:R-:W2:Y:S02]  /*1930*/  LDG.E R0, desc[UR42][R6.64+0x4] ;  /* 0x0000042a06007981 */ /* 0x000ea4000c1e1900 */
[----:B--2---:R-:W-:-:S07]  /*1940*/  IMAD.IADD R155, R0, 0x1, -R155 ;  /* 0x00000001009b7824 */ /* 0x004fce00078e0a9b */
.L_x_644:
[----:B------:R-:W-:Y:S02]  /*1950*/  IMAD.U32 R42, RZ, RZ, UR5 ;  /* 0x00000005ff2a7e24 */ /* 0x000fe4000f8e00ff */
[----:B------:R-:W-:Y:S01]  /*1960*/  IMAD.U32 R24, RZ, RZ, UR4 ;  /* 0x00000004ff187e24 */ /* 0x000fe2000f8e00ff */
[----:B------:R-:W-:Y:S06]  /*1970*/  @!P2 BRA `(.L_x_645) ;  /* 0x000000000010a947 */ /* 0x000fec0003800000 */
[----:B------:R-:W-:-:S04]  /*1980*/  IADD3 R4, P0, R202, UR8, RZ ;  /* 0x00000008ca047c10 */ /* 0x000fc8000ff1e0ff */
[----:B------:R-:W-:-:S05]  /*1990*/  IADD3.X R5, R203, UR9, RZ, P0, !PT ;  /* 0x00000009cb057c10 */ /* 0x000fca00087fe4ff */
[----:B------:R0:W5:Y:S01]  /*19a0*/  LDG.E R24, desc[UR42][R4.64] ;  /* 0x0000002a04187981 */ /* 0x000162000c1e1900 */
[----:B------:R-:W-:Y:S05]  /*19b0*/  BRA `(.L_x_646) ;  /* 0x0000000000107947 */ /* 0x000fea0003800000 */
.L_x_645:
[----:B------:R-:W-:Y:S05]  /*19c0*/  @!P0 BRA `(.L_x_646) ;  /* 0x00000000000c8947 */ /* 0x000fea0003800000 */
[----:B------:R-:W2:Y:S04]  /*19d0*/  LDG.E R3, desc[UR42][R4.64] ;  /* 0x0000002a04037981 */ /* 0x000ea8000c1e1900 */
[----:B------:R-:W2:Y:S02]  /*19e0*/  LDG.E R24, desc[UR42][R4.64+0x4] ;  /* 0x0000042a04187981 */ /* 0x000ea4000c1e1900 */
[----:B--2---:R-:W-:-:S07]  /*19f0*/  IMAD.IADD R24, R24, 0x1, -R3 ;  /* 0x0000000118187824 */ /* 0x004fce00078e0a03 */
.L_x_646:
[----:B------:R-:W-:Y:S01]  /*1a00*/  ULDC.64 UR4, c[0x0][0xa10] ;  /* 0x0002840000047ab9 */ /* 0x000fe20000000a00 */
[----:B------:R-:W2:Y:S01]  /*1a10*/  LDL.LU R8, [R1+0x28] ;  /* 0x0000280001087983 */ /* 0x000ea20000300800 */
[----:B------:R-:W-:-:S04]  /*1a20*/  ISETP.NE.U32.AND P0, PT, RZ, UR4, PT ;  /* 0x00000004ff007c0c */ /* 0x000fc8000bf05070 */
[----:B------:R-:W-:Y:S01]  /*1a30*/  ISETP.NE.AND.EX P0, PT, RZ, UR5, PT, P0 ;  /* 0x00000005ff007c0c */ /* 0x000fe2000bf05300 */
[----:B------:R-:W-:Y:S02]  /*1a40*/  ULDC.64 UR4, c[0x0][0xa30] ;  /* 0x00028c0000047ab9 */ /* 0x000fe40000000a00 */
[----:B------:R-:W-:-:S10]  /*1a50*/  ISETP.NE.U32.AND P1, PT, RZ, UR4, PT ;  /* 0x00000004ff007c0c */ /* 0x000fd4000bf25070 */
[----:B0-----:R-:W0:Y:S02]  /*1a60*/  @P0 LDC.64 R4, c[0x0][0xa10] ;  /* 0x00028400ff040b82 */ /* 0x001e240000000a00 */
[----:B0-----:R-:W-:-:S05]  /*1a70*/  @P0 IMAD.WIDE R4, R199, 0x4, R4 ;  /* 0x00000004c7040825 */ /* 0x001fca00078e0204 */
[----:B------:R-:W3:Y:S04]  /*1a80*/  @P0 LDG.E R0, desc[UR42][R4.64] ;  /* 0x0000002a04000981 */ /* 0x000ee8000c1e1900 */
[----:B------:R0:W3:Y:S01]  /*1a90*/  @P0 LDG.E R3, desc[UR42][R4.64+0x4] ;  /* 0x0000042a04030981 */ /* 0x0000e2000c1e1900 */
[----:B------:R-:W-:Y:S01]  /*1aa0*/  ISETP.NE.AND.EX P1, PT, RZ, UR5, PT, P1 ;  /* 0x00000005ff007c0c */ /* 0x000fe2000bf25310 */
[----:B-----5:R-:W-:-:S12]  /*1ab0*/  IMAD.MOV.U32 R154, RZ, RZ, R24 ;  /* 0x000000ffff9a7224 */ /* 0x020fd800078e0018 */
[----:B------:R-:W-:-:S04]  /*1ac0*/  @P1 IADD3 R6, P2, R202, UR4, RZ ;  /* 0x00000004ca061c10 */ /* 0x000fc8000ff5e0ff */
[----:B------:R-:W-:-:S05]  /*1ad0*/  @P1 IADD3.X R7, R203, UR5, RZ, P2, !PT ;  /* 0x00000005cb071c10 */ /* 0x000fca00097fe4ff */
[----:B------:R1:W5:Y:S01]  /*1ae0*/  @P1 LDG.E R154, desc[UR42][R6.64] ;  /* 0x0000002a069a1981 */ /* 0x000362000c1e1900 */
[----:B------:R-:W-:Y:S01]  /*1af0*/  IMAD.IADD R11, R24, 0x1, -R11 ;  /* 0x00000001180b7824 */ /* 0x000fe200078e0a0b */
[----:B------:R-:W-:Y:S01]  /*1b00*/  BSSY B0, `(.L_x_647) ;  /* 0x000002b000007945 */ /* 0x000fe20003800000 */
[----:B------:R-:W-:Y:S01]  /*1b10*/  LOP3.LUT R210, R200, 0xff, RZ, 0xc0, !PT ;  /* 0x000000ffc8d27812 */ /* 0x000fe200078ec0ff */
[----:B0-----:R-:W-:Y:S01]  /*1b20*/  IMAD.MOV.U32 R5, RZ, RZ, RZ ;  /* 0x000000ffff057224 */ /* 0x001fe200078e00ff */
[----:B------:R-:W-:Y:S02]  /*1b30*/  SHF.R.U32.HI R200, RZ, 0x10, R200 ;  /* 0x00000010ffc87819 */ /* 0x000fe400000116c8 */
[----:B--2---:R-:W-:Y:S01]  /*1b40*/  LOP3.LUT R8, R8, 0xfffffffd, RZ, 0xc0, !PT ;  /* 0xfffffffd08087812 */ /* 0x004fe200078ec0ff */
[----:B---3--:R-:W-:-:S04]  /*1b50*/  @P0 IMAD.IADD R42, R3, 0x1, -R0 ;  /* 0x00000001032a0824 */ /* 0x008fc800078e0a00 */
[----:B------:R-:W-:-:S04]  /*1b60*/  IMAD.IADD R152, R11, 0x1, R42 ;  /* 0x000000010b987824 */ /* 0x000fc800078e022a */
[C---:B------:R-:W-:Y:S01]  /*1b70*/  VIADD R0, R152.reuse, 0x3f ;  /* 0x0000003f98007836 */ /* 0x040fe20000000000 */
[----:B------:R-:W-:-:S04]  /*1b80*/  ISETP.GE.AND P3, PT, R152, 0x1, PT ;  /* 0x000000019800780c */ /* 0x000fc80003f66270 */
[----:B------:R-:W-:-:S04]  /*1b90*/  SHF.R.S32.HI R3, RZ, 0x1f, R0 ;  /* 0x0000001fff037819 */ /* 0x000fc80000011400 */
[----:B------:R-:W-:-:S04]  /*1ba0*/  LEA.HI R3, R3, R0, RZ, 0x6 ;  /* 0x0000000003037211 */ /* 0x000fc800078f30ff */
[----:B------:R-:W-:Y:S02]  /*1bb0*/  SHF.R.S32.HI R168, RZ, 0x6, R3 ;  /* 0x00000006ffa87819 */ /* 0x000fe40000011403 */
[----:B------:R-:W-:-:S05]  /*1bc0*/  @P3 LOP3.LUT R8, R8, 0x2, RZ, 0xfc, !PT ;  /* 0x0000000208083812 */ /* 0x000fca00078efcff */
[----:B------:R1:W-:Y:S01]  /*1bd0*/  STL [R1+0x28], R8 ;  /* 0x0000280801007387 */ /* 0x0003e20000100800 */
[----:B------:R-:W-:Y:S05]  /*1be0*/  @!P3 BRA `(.L_x_648) ;  /* 0x000000000070b947 */ /* 0x000fea0003800000 */
[----:B------:R-:W-:Y:S01]  /*1bf0*/  ISETP.NE.AND P0, PT, R200, RZ, PT ;  /* 0x000000ffc800720c */ /* 0x000fe20003f05270 */
[----:B------:R-:W-:-:S03]  /*1c00*/  ULDC UR4, c[0x0][0x9f0] ;  /* 0x00027c0000047ab9 */ /* 0x000fc60000000800 */
[----:B------:R-:W-:-:S04]  /*1c10*/  SEL R9, R200, UR4, P0 ;  /* 0x00000004c8097c07 */ /* 0x000fc80008000000 */
[-C--:B-1----:R-:W-:Y:S02]  /*1c20*/  IABS R6, R9.reuse ;  /* 0x0000000900067213 */ /* 0x082fe40000000000 */
        /* <DEDUP_REMOVED lines=23> */
[----:B------:R-:W-:-:S07]  /*1da0*/  @!P1 LOP3.LUT R5, RZ, R9, RZ, 0x33, !PT ;  /* 0x00000009ff059212 */ /* 0x000fce00078e33ff */
.L_x_648:
[----:B------:R-:W-:Y:S05]  /*1db0*/  BSYNC B0 ;  /* 0x0000000000007941 */ /* 0x000fea0003800000 */
.L_x_647:
[----:B------:R-:W-:Y:S01]  /*1dc0*/  IMAD R0, R210, R5, RZ ;  /* 0x00000005d2007224 */ /* 0x000fe200078e02ff */
[----:B------:R-:W-:-:S04]  /*1dd0*/  PLOP3.LUT P3, PT, PT, PT, PT, 0x80, 0x0 ;  /* 0x000000000000781c */ /* 0x000fc80003f6f070 */
[C---:B------:R-:W-:Y:S01]  /*1de0*/  VIADDMNMX R5, R0.reuse, R5, R168, PT ;  /* 0x0000000500057246 */ /* 0x040fe200038001a8 */
[----:B------:R-:W-:-:S04]  /*1df0*/  IMAD R0, R0, 0x40, -R11 ;  /* 0x0000004000007824 */ /* 0x000fc800078e0a0b */
[----:B------:R-:W-:Y:S01]  /*1e00*/  IMAD R5, R5, 0x40, -R11 ;  /* 0x0000004005057824 */ /* 0x000fe200078e0a0b */
[----:B------:R-:W-:-:S04]  /*1e10*/  VIMNMX R0, RZ, R0, !PT ;  /* 0x00000000ff007248 */ /* 0x000fc80007fe0100 */
[----:B------:R-:W-:Y:S02]  /*1e20*/  VIMNMX R5, R5, R42, PT ;  /* 0x0000002a05057248 */ /* 0x000fe40003fe0100 */
[----:B------:R-:W-:Y:S02]  /*1e30*/  SHF.R.U32.HI R41, RZ, 0x6, R0 ;  /* 0x00000006ff297819 */ /* 0x000fe40000011600 */
[----:B------:R-:W-:-:S03]  /*1e40*/  ISETP.GT.AND P0, PT, R5, R0, PT ;  /* 0x000000000500720c */ /* 0x000fc60003f04270 */
[----:B------:R-:W-:-:S10]  /*1e50*/  IMAD.MOV.U32 R40, RZ, RZ, R41 ;  /* 0x000000ffff287224 */ /* 0x000fd400078e0029 */
[----:B------:R-:W-:-:S05]  /*1e60*/  @P0 VIADD R3, R5, 0x3f ;  /* 0x0000003f05030836 */ /* 0x000fca0000000000 */
[----:B------:R-:W-:-:S04]  /*1e70*/  @P0 SHF.R.S32.HI R0, RZ, 0x1f, R3 ;  /* 0x0000001fff000819 */ /* 0x000fc80000011403 */
[----:B------:R-:W-:-:S04]  /*1e80*/  @P0 LEA.HI R0, R0, R3, RZ, 0x6 ;  /* 0x0000000300000211 */ /* 0x000fc800078f30ff */
[----:B------:R-:W-:-:S04]  /*1e90*/  @P0 SHF.R.S32.HI R40, RZ, 0x6, R0 ;  /* 0x00000006ff280819 */ /* 0x000fc80000011400 */
[----:B------:R-:W-:-:S13]  /*1ea0*/  ISETP.GT.AND P0, PT, R40, R41, PT ;  /* 0x000000292800720c */ /* 0x000fda0003f04270 */
[----:B------:R-:W-:Y:S05]  /*1eb0*/  @!P0 BRA `(.L_x_649) ;  /* 0x00000028003c8947 */ /* 0x000fea0003800000 */
[----:B------:R-:W-:Y:S01]  /*1ec0*/  VIADD R0, R2, 0x22400 ;  /* 0x0002240002007836 */ /* 0x000fe20000000000 */
[----:B------:R-:W-:Y:S04]  /*1ed0*/  BSSY B6, `(.L_x_650) ;  /* 0x0000013000067945 */ /* 0x000fe80003800000 */
[----:B------:R-:W-:-:S13]  /*1ee0*/  LOP3.LUT P0, RZ, R0, 0x3ff, RZ, 0xc0, !PT ;  /* 0x000003ff00ff7812 */ /* 0x000fda000780c0ff */
[----:B------:R-:W-:Y:S05]  /*1ef0*/  @!P0 BRA `(.L_x_651) ;  /* 0x0000000000408947 */ /* 0x000fea0003800000 */
[----:B------:R-:W-:Y:S01]  /*1f00*/  MOV R14, 0x0 ;  /* 0x00000000000e7802 */ /* 0x000fe20000000f00 */
[----:B------:R-:W-:Y:S01]  /*1f10*/  ULDC.64 UR4, c[0x4][0x90] ;  /* 0x0100240000047ab9 */ /* 0x000fe20000000a00 */
[----:B------:R-:W-:Y:S01]  /*1f20*/  ULDC.64 UR6, c[0x4][0x30] ;  /* 0x01000c0000067ab9 */ /* 0x000fe20000000a00 */
[----:B------:R-:W-:Y:S02]  /*1f30*/  IMAD.U32 R4, RZ, RZ, UR4 ;  /* 0x00000004ff047e24 */ /* 0x000fe4000f8e00ff */
[----:B------:R-:W-:Y:S01]  /*1f40*/  IMAD.U32 R5, RZ, RZ, UR5 ;  /* 0x00000005ff057e24 */ /* 0x000fe2000f8e00ff */
[----:B------:R-:W0:Y:S01]  /*1f50*/  LDC.64 R14, c[0x4][R14] ;  /* 0x010000000e0e7b82 */ /* 0x000e220000000a00 */
[----:B------:R-:W-:Y:S01]  /*1f60*/  ULDC.64 UR4, c[0x4][0x98] ;  /* 0x0100260000047ab9 */ /* 0x000fe20000000a00 */
[----:B------:R-:W-:Y:S02]  /*1f70*/  IMAD.U32 R10, RZ, RZ, UR6 ;  /* 0x00000006ff0a7e24 */ /* 0x000fe4000f8e00ff */
[----:B-1----:R-:W-:-:S02]  /*1f80*/  IMAD.U32 R6, RZ, RZ, UR4 ;  /* 0x00000004ff067e24 */ /* 0x002fc4000f8e00ff */
[----:B------:R-:W-:Y:S02]  /*1f90*/  IMAD.U32 R7, RZ, RZ, UR5 ;  /* 0x00000005ff077e24 */ /* 0x000fe4000f8e00ff */
[----:B------:R-:W-:Y:S02]  /*1fa0*/  IMAD.U32 R11, RZ, RZ, UR7 ;  /* 0x00000007ff0b7e24 */ /* 0x000fe4000f8e00ff */
[----:B------:R-:W-:Y:S02]  /*1fb0*/  IMAD.MOV.U32 R8, RZ, RZ, 0x70 ;  /* 0x00000070ff087424 */ /* 0x000fe400078e00ff */
[----:B------:R-:W-:Y:S02]  /*1fc0*/  IMAD.MOV.U32 R12, RZ, RZ, 0x1 ;  /* 0x00000001ff0c7424 */ /* 0x000fe400078e00ff */
[----:B------:R-:W-:-:S07]  /*1fd0*/  IMAD.MOV.U32 R13, RZ, RZ, RZ ;  /* 0x000000ffff0d7224 */ /* 0x000fce00078e00ff */
[----:B------:R-:W-:-:S07]  /*1fe0*/  LEPC R20, `(.L_x_651) ;  /* 0x000000001014794e */ /* 0x000fce0000000000 */
[----:B0----5:R-:W-:Y:S05]  /*1ff0*/  CALL.ABS.NOINC R14 ;  /* 0x000000000e007343 */ /* 0x021fea0003c00000 */
.L_x_651:
[----:B------:R-:W-:Y:S05]  /*2000*/  BSYNC B6 ;  /* 0x0000000000067941 */ /* 0x000fea0003800000 */
.L_x_650:
        /* <DEDUP_REMOVED lines=11> */
[----:B-1----:R-:W-:Y:S02]  /*20c0*/  IMAD.U32 R6, RZ, RZ, UR6 ;  /* 0x00000006ff067e24 */ /* 0x002fe4000f8e00ff */
[----:B------:R-:W-:-:S02]  /*20d0*/  IMAD.U32 R7, RZ, RZ, UR7 ;  /* 0x00000007ff077e24 */ /* 0x000fc4000f8e00ff */
[----:B------:R-:W-:Y:S02]  /*20e0*/  IMAD.U32 R10, RZ, RZ, UR4 ;  /* 0x00000004ff0a7e24 */ /* 0x000fe4000f8e00ff */
[----:B------:R-:W-:Y:S02]  /*20f0*/  IMAD.U32 R11, RZ, RZ, UR5 ;  /* 0x00000005ff0b7e24 */ /* 0x000fe4000f8e00ff */
[----:B------:R-:W-:Y:S02]  /*2100*/  IMAD.MOV.U32 R8, RZ, RZ, 0x70 ;  /* 0x00000070ff087424 */ /* 0x000fe400078e00ff */
[----:B------:R-:W-:Y:S02]  /*2110*/  IMAD.MOV.U32 R12, RZ, RZ, 0x1 ;  /* 0x00000001ff0c7424 */ /* 0x000fe400078e00ff */
[----:B------:R-:W-:-:S07]  /*2120*/  IMAD.MOV.U32 R13, RZ, RZ, RZ ;  /* 0x000000ffff0d7224 */ /* 0x000fce00078e00ff */
[----:B------:R-:W-:-:S07]  /*2130*/  LEPC R20, `(.L_x_653) ;  /* 0x000000001014794e */ /* 0x000fce0000000000 */
[----:B0----5:R-:W-:Y:S05]  /*2140*/  CALL.ABS.NOINC R14 ;  /* 0x000000000e007343 */ /* 0x021fea0003c00000 */
.L_x_653:
[----:B------:R-:W-:Y:S05]  /*2150*/  BSYNC B6 ;  /* 0x0000000000067941 */ /* 0x000fea0003800000 */
.L_x_652:
[----:B------:R-:W-:Y:S01]  /*2160*/  ULDC.64 UR4, c[0x0][0x9f8] ;  /* 0x00027e0000047ab9 */ /* 0x000fe20000000a00 */
[----:B------:R-:W-:Y:S01]  /*2170*/  IMAD.MOV.U32 R3, RZ, RZ, R199 ;  /* 0x000000ffff037224 */ /* 0x000fe200078e00c7 */
[----:B------:R-:W-:Y:S01]  /*2180*/  ISETP.NE.U32.AND P0, PT, RZ, UR4, PT ;  /* 0x00000004ff007c0c */ /* 0x000fe2000bf05070 */
[----:B-1----:R-:W0:Y:S01]  /*2190*/  LDC.64 R6, c[0x0][0x300] ;  /* 0x0000c000ff067b82 */ /* 0x002e220000000a00 */
[----:B------:R-:W-:Y:S01]  /*21a0*/  IMAD.IADD R38, R25, 0x1, R24 ;  /* 0x0000000119267824 */ /* 0x000fe200078e0218 */
[----:B------:R-:W-:Y:S01]  /*21b0*/  ULDC.64 UR6, c[0x0][0xa08] ;  /* 0x0002820000067ab9 */ /* 0x000fe20000000a00 */
[----:B------:R-:W-:-:S05]  /*21c0*/  ISETP.NE.AND.EX P0, PT, RZ, UR5, PT, P0 ;  /* 0x00000005ff007c0c */ /* 0x000fca000bf05300 */
[----:B------:R-:W1:Y:S08]  /*21d0*/  LDC R25, c[0x0][0x3f4] ;  /* 0x0000fd00ff197b82 */ /* 0x000e700000000800 */
[----:B------:R-:W-:Y:S01]  /*21e0*/  @P0 IADD3 R10, P1, R202, UR4, RZ ;  /* 0x00000004ca0a0c10 */ /* 0x000fe2000ff3e0ff */
[----:B------:R-:W2:Y:S03]  /*21f0*/  LDC.64 R52, c[0x0][0x408] ;  /* 0x00010200ff347b82 */ /* 0x000ea60000000a00 */
[----:B------:R-:W-:Y:S01]  /*2200*/  @P0 IADD3.X R11, R203, UR5, RZ, P1, !PT ;  /* 0x00000005cb0b0c10 */ /* 0x000fe20008ffe4ff */
[----:B------:R-:W-:-:S04]  /*2210*/  ULDC.64 UR4, c[0x0][0x308] ;  /* 0x0000c20000047ab9 */ /* 0x000fc80000000a00 */
[----:B------:R3:W4:Y:S01]  /*2220*/  @P0 LDG.E R3, desc[UR42][R10.64] ;  /* 0x0000002a0a030981 */ /* 0x000722000c1e1900 */
[----:B------:R-:W-:Y:S01]  /*2230*/  SHF.R.S32.HI R13, RZ, 0x1f, R38 ;  /* 0x0000001fff0d7819 */ /* 0x000fe20000011426 */
[-C--:B0-----:R-:W-:Y:S01]  /*2240*/  IMAD.WIDE.U32 R8, R38, R6.reuse, RZ ;  /* 0x0000000626087225 */ /* 0x081fe200078e00ff */
[----:B------:R-:W-:Y:S01]  /*2250*/  ISETP.NE.U32.AND P0, PT, RZ, UR6, PT ;  /* 0x00000006ff007c0c */ /* 0x000fe2000bf05070 */
[----:B------:R-:W0:Y:S01]  /*2260*/  S2R R55, SR_TID.X ;  /* 0x0000000000377919 */ /* 0x000e220000002100 */
[----:B------:R-:W-:Y:S01]  /*2270*/  SHF.R.S32.HI R17, RZ, 0x1f, R16 ;  /* 0x0000001fff117819 */ /* 0x000fe20000011410 */
[-C--:B------:R-:W-:Y:S01]  /*2280*/  IMAD R0, R13, R6.reuse, RZ ;  /* 0x000000060d007224 */ /* 0x080fe200078e02ff */
[----:B------:R-:W-:Y:S01]  /*2290*/  ISETP.NE.AND.EX P0, PT, RZ, UR7, PT, P0 ;  /* 0x00000007ff007c0c */ /* 0x000fe2000bf05300 */
[----:B------:R-:W-:Y:S01]  /*22a0*/  IMAD.SHL.U32 R50, R188, 0x40, RZ ;  /* 0x00000040bc327824 */ /* 0x000fe200078e00ff */
[----:B-1----:R-:W-:Y:S01]  /*22b0*/  ISETP.GE.AND P2, PT, R16, R25, PT ;  /* 0x000000191000720c */ /* 0x002fe20003f46270 */
[----:B------:R-:W-:Y:S01]  /*22c0*/  IMAD R5, R38, R7, R0 ;  /* 0x0000000726057224 */ /* 0x000fe200078e0200 */
[----:B------:R-:W-:Y:S01]  /*22d0*/  SHF.R.S32.HI R0, RZ, 0x1f, R19 ;  /* 0x0000001fff007819 */ /* 0x000fe20000011413 */
[----:B------:R-:W-:Y:S01]  /*22e0*/  IMAD.WIDE.U32 R44, R19, R6, R16 ;  /* 0x00000006132c7225 */ /* 0x000fe200078e0010 */
[----:B------:R-:W-:-:S02]  /*22f0*/  SHF.R.S32.HI R185, RZ, 0x1f, R184 ;  /* 0x0000001fffb97819 */ /* 0x000fc400000114b8 */
[----:B------:R-:W-:Y:S01]  /*2300*/  LOP3.LUT R50, R50, 0x1c0, RZ, 0xc0, !PT ;  /* 0x000001c032327812 */ /* 0x000fe200078ec0ff */
[----:B------:R-:W-:Y:S01]  /*2310*/  IMAD.IADD R9, R9, 0x1, R5 ;  /* 0x0000000109097824 */ /* 0x000fe200078e0205 */
[----:B------:R-:W-:Y:S01]  /*2320*/  P2R R72, PR, RZ, 0x4 ;  /* 0x00000004ff487803 */ /* 0x000fe20000000000 */
[----:B------:R-:W1:Y:S01]  /*2330*/  LDC.64 R4, c[0x0][0x3f8] ;  /* 0x0000fe00ff047b82 */ /* 0x000e620000000a00 */
[----:B------:R-:W-:Y:S01]  /*2340*/  IMAD R14, R0, R6, RZ ;  /* 0x00000006000e7224 */ /* 0x000fe200078e02ff */
[----:B------:R-:W-:Y:S01]  /*2350*/  SHF.R.U32.HI R54, RZ, 0x3, R50 ;  /* 0x00000003ff367819 */ /* 0x000fe20000011632 */
[----:B------:R-:W-:Y:S01]  /*2360*/  IMAD.WIDE.U32 R20, R198, UR4, R8 ;  /* 0x00000004c6147c25 */ /* 0x000fe2000f8e0008 */
[----:B--2---:R-:W-:Y:S02]  /*2370*/  SHF.L.U64.HI R51, R52, 0x6, R53 ;  /* 0x0000000634337819 */ /* 0x004fe40000010235 */
[----:B------:R-:W-:Y:S01]  /*2380*/  SHF.L.U64.HI R46, R6, 0x6, R7 ;  /* 0x00000006062e7819 */ /* 0x000fe20000010207 */
[----:B------:R-:W-:Y:S01]  /*2390*/  IMAD R21, R198, UR5, R21 ;  /* 0x00000005c6157c24 */ /* 0x000fe2000f8e0215 */
[----:B------:R-:W-:Y:S01]  /*23a0*/  ULDC.64 UR4, c[0x0][0x330] ;  /* 0x0000cc0000047ab9 */ /* 0x000fe20000000a00 */
[----:B------:R-:W-:-:S02]  /*23b0*/  IMAD R14, R19, R7, R14 ;  /* 0x00000007130e7224 */ /* 0x000fc400078e020e */
[----:B------:R-:W-:-:S04]  /*23c0*/  IMAD.WIDE.U32 R28, R198, UR4, R16 ;  /* 0x00000004c61c7c25 */ /* 0x000fc8000f8e0010 */
[----:B------:R-:W-:Y:S01]  /*23d0*/  IMAD R29, R198, UR5, R29 ;  /* 0x00000005c61d7c24 */ /* 0x000fe2000f8e021d */
[----:B------:R-:W-:Y:S01]  /*23e0*/  ULDC.64 UR4, c[0x0][0x310] ;  /* 0x0000c40000047ab9 */ /* 0x000fe20000000a00 */
[----:B------:R-:W-:Y:S01]  /*23f0*/  IMAD.WIDE.U32 R34, R19, R52, R184 ;  /* 0x0000003413227225 */ /* 0x000fe200078e00b8 */
[----:B0-----:R-:W-:-:S03]  /*2400*/  LEA.HI R55, R55, 0x8, RZ, 0x19 ;  /* 0x0000000837377811 */ /* 0x001fc600078fc8ff */
[----:B------:R-:W-:Y:S01]  /*2410*/  IMAD.WIDE.U32 R36, R19, R52, R16 ;  /* 0x0000003413247225 */ /* 0x000fe200078e0010 */
[----:B-1----:R-:W-:-:S03]  /*2420*/  SHF.L.U64.HI R48, R4, 0x6, R5 ;  /* 0x0000000604307819 */ /* 0x002fc60000010205 */
[-C--:B------:R-:W-:Y:S02]  /*2430*/  IMAD R12, R0, R4.reuse, RZ ;  /* 0x00000004000c7224 */ /* 0x080fe400078e02ff */
[----:B------:R-:W-:-:S04]  /*2440*/  IMAD.WIDE.U32 R30, R19, R4, R184 ;  /* 0x00000004131e7225 */ /* 0x000fc800078e00b8 */
[C---:B---3--:R-:W-:Y:S02]  /*2450*/  IMAD R11, R19.reuse, R5, R12 ;  /* 0x00000005130b7224 */ /* 0x048fe400078e020c */
[----:B------:R-:W-:-:S04]  /*2460*/  IMAD.WIDE.U32 R32, R19, R4, R16 ;  /* 0x0000000413207225 */ /* 0x000fc800078e0010 */
[----:B------:R-:W-:Y:S02]  /*2470*/  IMAD.IADD R31, R31, 0x1, R11 ;  /* 0x000000011f1f7824 */ /* 0x000fe400078e020b */
[----:B------:R-:W-:Y:S01]  /*2480*/  IMAD.IADD R33, R11, 0x1, R33 ;  /* 0x000000010b217824 */ /* 0x000fe200078e0221 */
[----:B-----5:R-:W-:Y:S01]  /*2490*/  SHF.R.S32.HI R11, RZ, 0x1f, R154 ;  /* 0x0000001fff0b7819 */ /* 0x020fe2000001149a */
[----:B------:R-:W-:-:S04]  /*24a0*/  IMAD.WIDE.U32 R30, R154, R4, R30 ;  /* 0x000000049a1e7225 */ /* 0x000fc800078e001e */
[----:B------:R-:W-:-:S04]  /*24b0*/  IMAD.WIDE.U32 R32, R154, R4, R32 ;  /* 0x000000049a207225 */ /* 0x000fc800078e0020 */
[----:B------:R-:W-:Y:S02]  /*24c0*/  IMAD.SHL.U32 R49, R4, 0x40, RZ ;  /* 0x0000004004317824 */ /* 0x000fe400078e00ff */
[----:B------:R-:W-:Y:S02]  /*24d0*/  IMAD.SHL.U32 R47, R6, 0x40, RZ ;  /* 0x00000040062f7824 */ /* 0x000fe400078e00ff */
[----:B------:R-:W-:Y:S01]  /*24e0*/  IMAD.SHL.U32 R56, R25, 0x2, RZ ;  /* 0x0000000219387824 */ /* 0x000fe200078e00ff */
[----:B----4-:R-:W-:Y:S02]  /*24f0*/  SHF.R.S32.HI R8, RZ, 0x1f, R3 ;  /* 0x0000001fff087819 */ /* 0x010fe40000011403 */
[----:B------:R-:W-:Y:S02]  /*2500*/  SEL R9, R3, RZ, !P0 ;  /* 0x000000ff03097207 */ /* 0x000fe40004000000 */
[----:B------:R-:W-:-:S03]  /*2510*/  SEL R8, R8, RZ, !P0 ;  /* 0x000000ff08087207 */ /* 0x000fc60004000000 */
[----:B------:R-:W-:-:S04]  /*2520*/  IMAD.WIDE.U32 R20, R9, UR4, R20 ;  /* 0x0000000409147c25 */ /* 0x000fc8000f8e0014 */
[----:B------:R-:W-:Y:S01]  /*2530*/  IMAD R10, R8, UR4, RZ ;  /* 0x00000004080a7c24 */ /* 0x000fe2000f8e02ff */
[----:B------:R-:W-:-:S03]  /*2540*/  IADD3 R3, P0, R20, R44, RZ ;  /* 0x0000002c14037210 */ /* 0x000fc60007f1e0ff */
[C---:B------:R-:W-:Y:S01]  /*2550*/  IMAD R43, R9.reuse, UR5, R10 ;  /* 0x00000005092b7c24 */ /* 0x040fe2000f8e020a */
[----:B------:R-:W-:Y:S02]  /*2560*/  ULDC.64 UR4, c[0x0][0x338] ;  /* 0x0000ce0000047ab9 */ /* 0x000fe40000000a00 */
[----:B------:R-:W-:Y:S02]  /*2570*/  IMAD R8, R8, UR4, RZ ;  /* 0x0000000408087c24 */ /* 0x000fe4000f8e02ff */
[----:B------:R-:W-:Y:S01]  /*2580*/  IMAD.WIDE.U32 R28, R9, UR4, R28 ;  /* 0x00000004091c7c25 */ /* 0x000fe2000f8e001c */
[----:B------:R-:W-:-:S03]  /*2590*/  ULDC UR4, c[0x0][0x2f4] ;  /* 0x0000bd0000047ab9 */ /* 0x000fc60000000800 */
[----:B------:R-:W-:Y:S01]  /*25a0*/  IMAD R71, R9, UR5, R8 ;  /* 0x0000000509477c24 */ /* 0x000fe2000f8e0208 */
[----:B------:R-:W-:Y:S01]  /*25b0*/  SEL R9, R25, RZ, P2 ;  /* 0x000000ff19097207 */ /* 0x000fe20001000000 */
[----:B------:R-:W-:Y:S01]  /*25c0*/  IMAD R8, R0, R52, RZ ;  /* 0x0000003400087224 */ /* 0x000fe200078e02ff */
[----:B------:R-:W-:Y:S01]  /*25d0*/  IADD3 R38, P2, R19, R38, RZ ;  /* 0x0000002613267210 */ /* 0x000fe20007f5e0ff */
[----:B------:R-:W-:Y:S02]  /*25e0*/  IMAD.IADD R43, R21, 0x1, R43 ;  /* 0x00000001152b7824 */ /* 0x000fe400078e022b */
[C---:B------:R-:W-:Y:S02]  /*25f0*/  IMAD.IADD R9, R16.reuse, 0x1, R9 ;  /* 0x0000000110097824 */ /* 0x040fe400078e0209 */
[----:B------:R-:W-:Y:S01]  /*2600*/  IMAD R15, R19, R53, R8 ;  /* 0x00000035130f7224 */ /* 0x000fe200078e0208 */
[----:B------:R-:W-:Y:S01]  /*2610*/  IADD3.X R44, R43, R45, R14, P0, !PT ;  /* 0x0000002d2b2c7210 */ /* 0x000fe200007fe40e */
[----:B------:R-:W-:Y:S01]  /*2620*/  IMAD.X R39, R13, 0x1, R0, P2 ;  /* 0x000000010d277824 */ /* 0x000fe200010e0600 */
[----:B------:R-:W-:Y:S01]  /*2630*/  SHF.R.S32.HI R8, RZ, 0x1f, R9 ;  /* 0x0000001fff087819 */ /* 0x000fe20000011409 */
[----:B------:R-:W-:Y:S01]  /*2640*/  IMAD.IADD R35, R35, 0x1, R15 ;  /* 0x0000000123237824 */ /* 0x000fe200078e020f */
[----:B------:R-:W-:Y:S01]  /*2650*/  ISETP.GE.AND P0, PT, R16, UR4, PT ;  /* 0x0000000410007c0c */ /* 0x000fe2000bf06270 */
[----:B------:R-:W-:Y:S01]  /*2660*/  IMAD.IADD R37, R15, 0x1, R37 ;  /* 0x000000010f257824 */ /* 0x000fe200078e0225 */
[----:B------:R-:W-:Y:S01]  /*2670*/  LEA.HI R45, R8, R9, RZ, 0x3 ;  /* 0x00000009082d7211 */ /* 0x000fe200078f18ff */
[----:B------:R-:W-:-:S02]  /*2680*/  IMAD R8, R11, R4, RZ ;  /* 0x000000040b087224 */ /* 0x000fc400078e02ff */
[----:B------:R-:W-:Y:S01]  /*2690*/  IMAD R11, R11, R52, RZ ;  /* 0x000000340b0b7224 */ /* 0x000fe200078e02ff */
[----:B------:R-:W-:Y:S01]  /*26a0*/  LOP3.LUT R60, R45, 0xfffffff8, RZ, 0xc0, !PT ;  /* 0xfffffff82d3c7812 */ /* 0x000fe200078ec0ff */
[----:B------:R-:W-:Y:S01]  /*26b0*/  IMAD R59, R154, R5, R8 ;  /* 0x000000059a3b7224 */ /* 0x000fe200078e0208 */
[----:B------:R-:W-:Y:S01]  /*26c0*/  LOP3.LUT R5, R50, 0x18, R16, 0xf8, !PT ;  /* 0x0000001832057812 */ /* 0x000fe200078ef810 */
[----:B------:R-:W-:Y:S01]  /*26d0*/  IMAD R11, R154, R53, R11 ;  /* 0x000000359a0b7224 */ /* 0x000fe200078e020b */
[----:B------:R-:W-:Y:S01]  /*26e0*/  SHF.R.S32.HI R63, RZ, 0x1f, R60 ;  /* 0x0000001fff3f7819 */ /* 0x000fe2000001143c */
[----:B------:R-:W-:Y:S01]  /*26f0*/  VIADD R53, R16, 0x20 ;  /* 0x0000002010357836 */ /* 0x000fe20000000000 */
[----:B------:R-:W-:Y:S01]  /*2700*/  LOP3.LUT R4, R5, R54, RZ, 0x3c, !PT ;  /* 0x0000003605047212 */ /* 0x000fe200078e3cff */
[-C--:B------:R-:W-:Y:S01]  /*2710*/  IMAD.WIDE.U32 R34, R154, R52.reuse, R34 ;  /* 0x000000349a227225 */ /* 0x080fe200078e0022 */
[----:B------:R-:W-:Y:S02]  /*2720*/  LOP3.LUT R5, R50, 0x38, R45, 0xf8, !PT ;  /* 0x0000003832057812 */ /* 0x000fe400078ef82d */
[----:B------:R-:W-:Y:S01]  /*2730*/  ISETP.GE.AND P1, PT, R53, UR4, PT ;  /* 0x0000000435007c0c */ /* 0x000fe2000bf26270 */
[----:B------:R-:W-:Y:S01]  /*2740*/  IMAD.WIDE.U32 R36, R154, R52, R36 ;  /* 0x000000349a247225 */ /* 0x000fe200078e0024 */
[----:B------:R-:W-:-:S03]  /*2750*/  LOP3.LUT R70, R5, R54, RZ, 0x3c, !PT ;  /* 0x0000003605467212 */ /* 0x000fc600078e3cff */
[----:B------:R-:W-:Y:S02]  /*2760*/  IMAD.IADD R58, R31, 0x1, R59 ;  /* 0x000000011f3a7824 */ /* 0x000fe400078e023b */
[----:B------:R-:W-:Y:S02]  /*2770*/  IMAD.SHL.U32 R52, R52, 0x40, RZ ;  /* 0x0000004034347824 */ /* 0x000fe400078e00ff */
[----:B------:R-:W-:Y:S02]  /*2780*/  IMAD R57, R193, 0x200, R4 ;  /* 0x00000200c1397824 */ /* 0x000fe400078e0204 */
[----:B------:R-:W-:Y:S02]  /*2790*/  IMAD.IADD R59, R59, 0x1, R33 ;  /* 0x000000013b3b7824 */ /* 0x000fe400078e0221 */
[----:B------:R-:W-:Y:S02]  /*27a0*/  IMAD.IADD R61, R35, 0x1, R11 ;  /* 0x00000001233d7824 */ /* 0x000fe400078e020b */
[----:B------:R-:W-:-:S02]  /*27b0*/  IMAD.IADD R62, R11, 0x1, R37 ;  /* 0x000000010b3e7824 */ /* 0x000fc400078e0225 */
[----:B------:R-:W-:Y:S02]  /*27c0*/  IMAD R70, R193, 0x200, R70 ;  /* 0x00000200c1467824 */ /* 0x000fe400078e0246 */
[----:B------:R-:W-:-:S07]  /*27d0*/  IMAD.IADD R71, R29, 0x1, R71 ;  /* 0x000000011d477824 */ /* 0x000fce00078e0247 */
.L_x_683:
[----:B----4-:R-:W0:Y:S01]  /*27e0*/  LDC.64 R64, c[0x0][0x2e8] ;  /* 0x0000ba00ff407b82 */ /* 0x010e220000000a00 */
[----:B------:R-:W-:Y:S01]  /*27f0*/  VIADD R40, R40, 0xffffffff ;  /* 0xffffffff28287836 */ /* 0x000fe20000000000 */
[----:B------:R-:W-:Y:S05]  /*2800*/  YIELD ;  /* 0x0000000000007946 */ /* 0x000fea0003800000 */
[----:B------:R-:W-:Y:S01]  /*2810*/  SHF.R.S32.HI R67, RZ, 0x1f, R40 ;  /* 0x0000001fff437819 */ /* 0x000fe20000011428 */
[----:B------:R-:W1:Y:S01]  /*2820*/  LDC R27, c[0x0][0x3f4] ;  /* 0x0000fd00ff1b7b82 */ /* 0x000e620000000800 */
[-C--:B------:R-:W-:Y:S01]  /*2830*/  IMAD R4, R46, R40.reuse, RZ ;  /* 0x000000282e047224 */ /* 0x080fe200078e02ff */
[----:B------:R-:W-:Y:S01]  /*2840*/  BSSY B0, `(.L_x_654) ;  /* 0x000017b000007945 */ /* 0x000fe20003800000 */
[----:B---3--:R-:W-:-:S04]  /*2850*/  IMAD.WIDE.U32 R14, R47, R40, RZ ;  /* 0x000000282f0e7225 */ /* 0x008fc800078e00ff */
[----:B------:R-:W-:Y:S01]  /*2860*/  IMAD R5, R67, R47, R4 ;  /* 0x0000002f43057224 */ /* 0x000fe200078e0204 */
[----:B------:R-:W-:Y:S01]  /*2870*/  IADD3 R4, P2, R3, R14, RZ ;  /* 0x0000000e03047210 */ /* 0x000fe20007f5e0ff */
[----:B------:R-:W-:Y:S02]  /*2880*/  IMAD.SHL.U32 R26, R22, 0x1000, RZ ;  /* 0x00001000161a7824 */ /* 0x000fe400078e00ff */
[----:B------:R-:W-:Y:S02]  /*2890*/  IMAD.IADD R25, R15, 0x1, R5 ;  /* 0x000000010f197824 */ /* 0x000fe400078e0205 */
[----:B------:R-:W-:Y:S02]  /*28a0*/  IMAD.IADD R5, R57, 0x1, R26 ;  /* 0x0000000139057824 */ /* 0x000fe400078e021a */
[----:B------:R-:W-:Y:S01]  /*28b0*/  IMAD.X R6, R25, 0x1, R44, P2 ;  /* 0x0000000119067824 */ /* 0x000fe200010e062c */
[----:B0-----:R-:W-:Y:S01]  /*28c0*/  LEA R12, P3, R4, R64, 0x1 ;  /* 0x00000040040c7211 */ /* 0x001fe200078608ff */
[----:B------:R-:W-:Y:S01]  /*28d0*/  IMAD R66, R5, 0x2, R2 ;  /* 0x0000000205427824 */ /* 0x000fe200078e0202 */
[----:B------:R-:W-:-:S02]  /*28e0*/  ISETP.GT.AND P2, PT, R40, R41, PT ;  /* 0x000000292800720c */ /* 0x000fc40003f44270 */
[----:B------:R-:W-:Y:S02]  /*28f0*/  LEA.HI.X R13, R4, R65, R6, 0x1, P3 ;  /* 0x00000041040d7211 */ /* 0x000fe400018f0c06 */
[----:B-1----:R-:W-:-:S13]  /*2900*/  ISETP.GE.AND P3, PT, R27, 0x1, PT ;  /* 0x000000011b00780c */ /* 0x002fda0003f66270 */
[----:B------:R-:W-:Y:S05]  /*2910*/  @!P3 BRA `(.L_x_655) ;  /* 0x000000140050b947 */ /* 0x000fea0003800000 */
[----:B------:R-:W-:Y:S01]  /*2920*/  ULDC.U8 UR4, c[0x0][0x410] ;  /* 0x0001040000047ab9 */ /* 0x000fe20000000000 */
[-C--:B------:R-:W-:Y:S01]  /*2930*/  IMAD R6, R48, R40.reuse, RZ ;  /* 0x0000002830067224 */ /* 0x080fe200078e02ff */
[----:B------:R-:W-:Y:S01]  /*2940*/  ISETP.NE.AND P3, PT, RZ, UR4, PT ;  /* 0x00000004ff007c0c */ /* 0x000fe2000bf65270 */
[----:B------:R-:W-:-:S04]  /*2950*/  IMAD.WIDE.U32 R4, R49, R40, RZ ;  /* 0x0000002831047225 */ /* 0x000fc800078e00ff */
[----:B------:R-:W-:-:S04]  /*2960*/  IMAD R7, R67, R49, R6 ;  /* 0x0000003143077224 */ /* 0x000fc800078e0206 */
[----:B------:R-:W-:-:S04]  /*2970*/  IMAD.IADD R68, R5, 0x1, R7 ;  /* 0x0000000105447824 */ /* 0x000fc800078e0207 */
[----:B------:R-:W-:Y:S05]  /*2980*/  @!P3 BRA `(.L_x_656) ;  /* 0x00000008007cb947 */ /* 0x000fea0003800000 */
[----:B------:R-:W-:Y:S01]  /*2990*/  IMAD R74, R40, -0x40, R42 ;  /* 0xffffffc0284a7824 */ /* 0x000fe200078e022a */
[----:B------:R-:W-:Y:S01]  /*29a0*/  BSSY B1, `(.L_x_657) ;  /* 0x000001e000017945 */ /* 0x000fe20003800000 */
[----:B------:R-:W-:Y:S02]  /*29b0*/  CS2R R8, SRZ ;  /* 0x0000000000087805 */ /* 0x000fe4000001ff00 */
[----:B------:R-:W-:Y:S02]  /*29c0*/  CS2R R14, SRZ ;  /* 0x00000000000e7805 */ /* 0x000fe4000001ff00 */
[----:B------:R-:W-:Y:S02]  /*29d0*/  CS2R R10, SRZ ;  /* 0x00000000000a7805 */ /* 0x000fe4000001ff00 */
[----:B------:R-:W-:Y:S02]  /*29e0*/  VIMNMX R74, R74, 0x40, PT ;  /* 0x000000404a4a7848 */ /* 0x000fe40003fe0100 */
[----:B------:R-:W-:-:S02]  /*29f0*/  CS2R R24, SRZ ;  /* 0x0000000000187805 */ /* 0x000fc4000001ff00 */
[----:B------:R-:W-:-:S13]  /*2a00*/  ISETP.GE.AND P4, PT, R19, R74, PT ;  /* 0x0000004a1300720c */ /* 0x000fda0003f86270 */
[----:B------:R-:W-:Y:S05]  /*2a10*/  @P4 BRA `(.L_x_658) ;  /* 0x0000000000584947 */ /* 0x000fea0003800000 */
[----:B------:R-:W-:Y:S01]  /*2a20*/  IMAD R7, R51, R40, RZ ;  /* 0x0000002833077224 */ /* 0x000fe200078e02ff */
[----:B------:R-:W-:Y:S01]  /*2a30*/  IADD3 R8, P3, R30, R4, RZ ;  /* 0x000000041e087210 */ /* 0x000fe20007f7e0ff */
[----:B------:R-:W-:Y:S01]  /*2a40*/  IMAD.MOV.U32 R4, RZ, RZ, R34 ;  /* 0x000000ffff047224 */ /* 0x000fe200078e0022 */
[----:B------:R-:W-:Y:S01]  /*2a50*/  ULDC.64 UR6, c[0x0][0x400] ;  /* 0x0001000000067ab9 */ /* 0x000fe20000000a00 */
[----:B------:R-:W-:Y:S01]  /*2a60*/  IMAD.MOV.U32 R5, RZ, RZ, R61 ;  /* 0x000000ffff057224 */ /* 0x000fe200078e003d */
[----:B------:R-:W-:Y:S01]  /*2a70*/  ULDC.64 UR4, c[0x0][0x3e8] ;  /* 0x0000fa0000047ab9 */ /* 0x000fe20000000a00 */
[-C--:B------:R-:W-:Y:S02]  /*2a80*/  IMAD R11, R67, R52.reuse, R7 ;  /* 0x00000034430b7224 */ /* 0x080fe400078e0207 */
[----:B------:R-:W-:-:S04]  /*2a90*/  IMAD.WIDE.U32 R6, R40, R52, R4 ;  /* 0x0000003428067225 */ /* 0x000fc800078e0004 */
[----:B------:R-:W-:Y:S01]  /*2aa0*/  IMAD.X R9, R68, 0x1, R58, P3 ;  /* 0x0000000144097824 */ /* 0x000fe200018e063a */
[----:B------:R-:W-:Y:S01]  /*2ab0*/  LEA R4, P3, R6, UR6, 0x1 ;  /* 0x0000000606047c11 */ /* 0x000fe2000f8608ff */
[----:B------:R-:W-:-:S05]  /*2ac0*/  IMAD.IADD R5, R7, 0x1, R11 ;  /* 0x0000000107057824 */ /* 0x000fca00078e020b */
[----:B------:R-:W-:Y:S02]  /*2ad0*/  LEA.HI.X R5, R6, UR7, R5, 0x1, P3 ;  /* 0x0000000706057c11 */ /* 0x000fe400098f0c05 */
[----:B------:R-:W-:-:S04]  /*2ae0*/  LEA R6, P3, R8, UR4, 0x1 ;  /* 0x0000000408067c11 */ /* 0x000fc8000f8608ff */
[----:B------:R-:W-:Y:S02]  /*2af0*/  LEA.HI.X R7, R8, UR5, R9, 0x1, P3 ;  /* 0x0000000508077c11 */ /* 0x000fe400098f0c09 */
[----:B------:R-:W-:Y:S02]  /*2b00*/  ISETP.GE.AND P3, PT, R184, R27, PT ;  /* 0x0000001bb800720c */ /* 0x000fe40003f66270 */
[----:B------:R-:W-:Y:S02]  /*2b10*/  CS2R R8, SRZ ;  /* 0x0000000000087805 */ /* 0x000fe4000001ff00 */
[----:B------:R-:W-:-:S09]  /*2b20*/  CS2R R10, SRZ ;  /* 0x00000000000a7805 */ /* 0x000fd2000001ff00 */
[----:B------:R0:W5:Y:S04]  /*2b30*/  @!P3 LDG.E.64 R14, desc[UR42][R6.64] ;  /* 0x0000002a060eb981 */ /* 0x000168000c1e1b00 */
[----:B------:R0:W5:Y:S01]  /*2b40*/  @!P3 LDG.E.64 R24, desc[UR42][R4.64] ;  /* 0x0000002a0418b981 */ /* 0x000162000c1e1b00 */
[----:B------:R-:W-:-:S13]  /*2b50*/  ISETP.GE.AND P3, PT, R189, R27, PT ;  /* 0x0000001bbd00720c */ /* 0x000fda0003f66270 */
[----:B------:R0:W5:Y:S04]  /*2b60*/  @!P3 LDG.E.64 R8, desc[UR42][R6.64+0x20] ;  /* 0x0000202a0608b981 */ /* 0x000168000c1e1b00 */
[----:B------:R0:W5:Y:S02]  /*2b70*/  @!P3 LDG.E.64 R10, desc[UR42][R4.64+0x20] ;  /* 0x0000202a040ab981 */ /* 0x000164000c1e1b00 */
.L_x_658:
[----:B------:R-:W-:Y:S05]  /*2b80*/  BSYNC B1 ;  /* 0x0000000000017941 */ /* 0x000fea0003800000 */
.L_x_657:
[----:B------:R-:W-:Y:S01]  /*2b90*/  UISETP.NE.AND UP0, UPT, UR37, 0x3, UPT ;  /* 0x000000032500788c */ /* 0x000fe2000bf05270 */
[----:B0----5:R-:W-:Y:S02]  /*2ba0*/  IMAD.MOV.U32 R4, RZ, RZ, R8 ;  /* 0x000000ffff047224 */ /* 0x021fe400078e0008 */
[----:B------:R-:W-:Y:S02]  /*2bb0*/  IMAD.MOV.U32 R5, RZ, RZ, R9 ;  /* 0x000000ffff057224 */ /* 0x000fe400078e0009 */
[----:B------:R-:W-:Y:S01]  /*2bc0*/  IMAD.MOV.U32 R6, RZ, RZ, R14 ;  /* 0x000000ffff067224 */ /* 0x000fe200078e000e */
[----:B------:R-:W-:Y:S01]  /*2bd0*/  PLOP3.LUT P3, PT, PT, PT, UP0, 0x80, 0x0 ;  /* 0x000000000000781c */ /* 0x000fe20003f6f008 */
[----:B------:R-:W-:Y:S01]  /*2be0*/  IMAD.MOV.U32 R7, RZ, RZ, R25 ;  /* 0x000000ffff077224 */ /* 0x000fe200078e0019 */
[----:B------:R-:W-:Y:S01]  /*2bf0*/  PRMT R77, R4, 0x5410, R5 ;  /* 0x00005410044d7816 */ /* 0x000fe20000000005 */
[----:B------:R-:W-:Y:S02]  /*2c00*/  IMAD.MOV.U32 R4, RZ, RZ, R15 ;  /* 0x000000ffff047224 */ /* 0x000fe400078e000f */
[----:B------:R-:W-:-:S03]  /*2c10*/  IMAD.MOV.U32 R5, RZ, RZ, R11 ;  /* 0x000000ffff057224 */ /* 0x000fc600078e000b */
[----:B------:R-:W-:Y:S01]  /*2c20*/  PRMT R69, R6, 0x5410, R4 ;  /* 0x0000541006457816 */ /* 0x000fe20000000004 */
[----:B------:R-:W-:Y:S02]  /*2c30*/  IMAD.MOV.U32 R4, RZ, RZ, R10 ;  /* 0x000000ffff047224 */ /* 0x000fe400078e000a */
[----:B------:R-:W-:-:S03]  /*2c40*/  IMAD.MOV.U32 R6, RZ, RZ, R24 ;  /* 0x000000ffff067224 */ /* 0x000fc600078e0018 */
[----:B------:R-:W-:Y:S02]  /*2c50*/  PRMT R79, R4, 0x5410, R5 ;  /* 0x00005410044f7816 */ /* 0x000fe40000000005 */
[----:B------:R-:W-:Y:S01]  /*2c60*/  PRMT R80, R6, 0x5410, R7 ;  /* 0x0000541006507816 */ /* 0x000fe20000000007 */
[----:B------:R-:W-:Y:S06]  /*2c70*/  @!P3 BRA `(.L_x_659) ;  /* 0x000000000004b947 */ /* 0x000fec0003800000 */
[----:B------:R-:W-:Y:S01]  /*2c80*/  BPT.TRAP 0x1 ;  /* 0x000000040000795c */ /* 0x000fe20000300000 */
.L_x_659:
[----:B------:R-:W-:Y:S01]  /*2c90*/  IMAD R73, R22, 0x8, R2 ;  /* 0x0000000816497824 */ /* 0x000fe200078e0202 */
[----:B------:R-:W-:Y:S01]  /*2ca0*/  SHF.L.U32 R76, R186, 0x1f, RZ ;  /* 0x0000001fba4c7819 */ /* 0x000fe200000006ff */
[----:B------:R-:W-:Y:S03]  /*2cb0*/  BSSY B1, `(.L_x_660) ;  /* 0x0000003000017945 */ /* 0x000fe60003800000 */
[----:B------:R-:W0:Y:S02]  /*2cc0*/  SYNCS.PHASECHK.TRANS64.TRYWAIT P5, [R73+URZ+0x28c90], R76 ;  /* 0x028c904c490075a7 */ /* 0x000e2400080a017f */
[----:B0-----:R-:W-:Y:S05]  /*2cd0*/  @!P5 BRA `(.L_x_661) ;  /* 0x000001840064d947 */ /* 0x001fea0003800000 */
.L_x_956:
[----:B------:R-:W-:Y:S05]  /*2ce0*/  BSYNC B1 ;  /* 0x0000000000017941 */ /* 0x000fea0003800000 */
.L_x_660:
[----:B------:R-:W-:Y:S05]  /*2cf0*/  @P4 BRA `(.L_x_662) ;  /* 0x0000001000bc4947 */ /* 0x000fea0003800000 */
[----:B------:R-:W-:Y:S04]  /*2d00*/  BSSY B1, `(.L_x_663) ;  /* 0x0000031000017945 */ /* 0x000fe80003800000 */
[----:B------:R-:W-:Y:S05]  /*2d10*/  @P0 BRA `(.L_x_664) ;  /* 0x0000000000bc0947 */ /* 0x000fea0003800000 */
[----:B------:R1:W2:Y:S01]  /*2d20*/  LDS.128 R4, [R66+0x22400] ;  /* 0x0224000042047984 */ /* 0x0002a20000000c00 */
[----:B------:R-:W-:Y:S01]  /*2d30*/  ISETP.GE.AND P4, PT, R184, R27, PT ;  /* 0x0000001bb800720c */ /* 0x000fe20003f86270 */
[----:B------:R-:W-:-:S12]  /*2d40*/  BSSY B2, `(.L_x_665) ;  /* 0x000002b000027945 */ /* 0x000fd80003800000 */
[----:B-1----:R-:W-:Y:S05]  /*2d50*/  @P4 BRA `(.L_x_666) ;  /* 0x0000000000a44947 */ /* 0x002fea0003800000 */
[--C-:B------:R-:W-:Y:S01]  /*2d60*/  SHF.R.U64 R65, R14, 0x10, R15.reuse ;  /* 0x000000100e417819 */ /* 0x100fe2000000120f */
[----:B--2---:R-:W-:Y:S01]  /*2d70*/  IMAD.MOV.U32 R14, RZ, RZ, R6 ;  /* 0x000000ffff0e7224 */ /* 0x004fe200078e0006 */
[----:B------:R-:W-:Y:S01]  /*2d80*/  SHF.R.U32.HI R64, RZ, 0x10, R15 ;  /* 0x00000010ff407819 */ /* 0x000fe2000001160f */
[--C-:B------:R-:W-:Y:S01]  /*2d90*/  HADD2.F32 R6, -RZ, R5.reuse.H1_H1 ;  /* 0x30000005ff067230 */ /* 0x100fe20000004100 */
[--C-:B------:R-:W-:Y:S01]  /*2da0*/  SHF.R.U64 R15, R24, 0x10, R25.reuse ;  /* 0x00000010180f7819 */ /* 0x100fe20000001219 */
[----:B------:R-:W-:Y:S01]  /*2db0*/  HADD2.F32 R5, -RZ, R5.H0_H0 ;  /* 0x20000005ff057230 */ /* 0x000fe20000004100 */
[----:B------:R-:W-:Y:S01]  /*2dc0*/  SHF.R.U32.HI R66, RZ, 0x10, R25 ;  /* 0x00000010ff427819 */ /* 0x000fe20000011619 */
[----:B------:R-:W-:Y:S02]  /*2dd0*/  HADD2.F32 R24, -RZ, R65.H0_H0 ;  /* 0x20000041ff187230 */ /* 0x000fe40000004100 */
[----:B------:R-:W-:Y:S02]  /*2de0*/  HADD2.F32 R25, -RZ, R15.H0_H0 ;  /* 0x2000000fff197230 */ /* 0x000fe40000004100 */
[----:B------:R-:W-:-:S02]  /*2df0*/  HADD2.F32 R66, -RZ, R66.H0_H0 ;  /* 0x20000042ff427230 */ /* 0x000fc40000004100 */
[--C-:B------:R-:W-:Y:S02]  /*2e00*/  HADD2.F32 R15, -RZ, R7.reuse.H1_H1 ;  /* 0x30000007ff0f7230 */ /* 0x100fe40000004100 */
[CC--:B------:R-:W-:Y:S01]  /*2e10*/  FMUL.FTZ R68, R6.reuse, R25.reuse ;  /* 0x0000001906447220 */ /* 0x0c0fe20000410000 */
[----:B------:R-:W-:Y:S02]  /*2e20*/  HADD2.F32 R7, -RZ, R7.H0_H0 ;  /* 0x20000007ff077230 */ /* 0x000fe40000004100 */
[----:B------:R-:W-:Y:S01]  /*2e30*/  FMUL.FTZ R25, R5, R25 ;  /* 0x0000001905197220 */ /* 0x000fe20000410000 */
[----:B------:R-:W-:Y:S02]  /*2e40*/  HADD2.F32 R64, -RZ, R64.H0_H0 ;  /* 0x20000040ff407230 */ /* 0x000fe40000004100 */
[----:B------:R-:W-:Y:S01]  /*2e50*/  FMUL.FTZ R78, R15, R66 ;  /* 0x000000420f4e7220 */ /* 0x000fe20000410000 */
[----:B------:R-:W-:Y:S01]  /*2e60*/  FFMA.FTZ R68, R5, R24, -R68 ;  /* 0x0000001805447223 */ /* 0x000fe20000010844 */
[----:B------:R-:W-:Y:S01]  /*2e70*/  FMUL.FTZ R66, R7, R66 ;  /* 0x0000004207427220 */ /* 0x000fe20000410000 */
[----:B------:R-:W-:Y:S01]  /*2e80*/  FFMA.FTZ R67, R6, R24, R25 ;  /* 0x0000001806437223 */ /* 0x000fe20000010019 */
[----:B------:R-:W-:-:S02]  /*2e90*/  HADD2.F32 R24, -RZ, R80.H0_H0 ;  /* 0x20000050ff187230 */ /* 0x000fc40000004100 */
[-C--:B------:R-:W-:Y:S01]  /*2ea0*/  FFMA.FTZ R78, R7, R64.reuse, -R78 ;  /* 0x00000040074e7223 */ /* 0x080fe2000001084e */
[----:B------:R-:W-:Y:S02]  /*2eb0*/  HADD2.F32 R25, -RZ, R80.H1_H1 ;  /* 0x30000050ff197230 */ /* 0x000fe40000004100 */
[----:B------:R-:W-:Y:S01]  /*2ec0*/  FFMA.FTZ R75, R15, R64, R66 ;  /* 0x000000400f4b7223 */ /* 0x000fe20000010042 */
[----:B------:R-:W-:Y:S02]  /*2ed0*/  HADD2.F32 R5, -RZ, R4.H1_H1 ;  /* 0x30000004ff057230 */ /* 0x000fe40000004100 */
[----:B------:R-:W-:Y:S02]  /*2ee0*/  HADD2.F32 R6, -RZ, R14.H1_H1 ;  /* 0x3000000eff067230 */ /* 0x000fe40000004100 */
[----:B------:R-:W-:Y:S02]  /*2ef0*/  HADD2.F32 R4, -RZ, R4.H0_H0 ;  /* 0x20000004ff047230 */ /* 0x000fe40000004100 */
[----:B------:R-:W-:Y:S01]  /*2f00*/  FMUL.FTZ R65, R5, R24 ;  /* 0x0000001805417220 */ /* 0x000fe20000410000 */
[----:B------:R-:W-:-:S02]  /*2f10*/  HADD2.F32 R14, -RZ, R14.H0_H0 ;  /* 0x2000000eff0e7230 */ /* 0x000fc40000004100 */
[--C-:B------:R-:W-:Y:S02]  /*2f20*/  HADD2.F32 R7, -RZ, R69.reuse.H0_H0 ;  /* 0x20000045ff077230 */ /* 0x100fe40000004100 */
[----:B------:R-:W-:Y:S01]  /*2f30*/  FMUL.FTZ R24, R4, R24 ;  /* 0x0000001804187220 */ /* 0x000fe20000410000 */
[----:B------:R-:W-:Y:S02]  /*2f40*/  HADD2.F32 R15, -RZ, R69.H1_H1 ;  /* 0x30000045ff0f7230 */ /* 0x000fe40000004100 */
[-C--:B------:R-:W-:Y:S01]  /*2f50*/  FMUL.FTZ R69, R6, R25.reuse ;  /* 0x0000001906457220 */ /* 0x080fe20000410000 */
[----:B------:R-:W-:Y:S01]  /*2f60*/  FMUL.FTZ R25, R14, R25 ;  /* 0x000000190e197220 */ /* 0x000fe20000410000 */
[-C--:B------:R-:W-:Y:S01]  /*2f70*/  FFMA.FTZ R65, R4, R7.reuse, -R65 ;  /* 0x0000000704417223 */ /* 0x080fe20000010841 */
[----:B------:R-:W-:Y:S01]  /*2f80*/  FFMA.FTZ R24, R5, R7, R24 ;  /* 0x0000000705187223 */ /* 0x000fe20000010018 */
[-C--:B------:R-:W-:Y:S01]  /*2f90*/  FFMA.FTZ R69, R14, R15.reuse, -R69 ;  /* 0x0000000f0e457223 */ /* 0x080fe20000010845 */
[----:B------:R-:W-:Y:S01]  /*2fa0*/  FFMA.FTZ R6, R6, R15, R25 ;  /* 0x0000000f06067223 */ /* 0x000fe20000010019 */
[----:B------:R-:W-:-:S02]  /*2fb0*/  F2FP.F16.F32.PACK_AB R5, R67, R68 ;  /* 0x000000444305723e */ /* 0x000fc400000000ff */
[----:B------:R-:W-:Y:S02]  /*2fc0*/  F2FP.F16.F32.PACK_AB R7, R75, R78 ;  /* 0x0000004e4b07723e */ /* 0x000fe400000000ff */
[----:B------:R-:W-:Y:S02]  /*2fd0*/  F2FP.F16.F32.PACK_AB R4, R24, R65 ;  /* 0x000000411804723e */ /* 0x000fe400000000ff */
[----:B------:R-:W-:-:S07]  /*2fe0*/  F2FP.F16.F32.PACK_AB R6, R6, R69 ;  /* 0x000000450606723e */ /* 0x000fce00000000ff */
.L_x_666:
[----:B------:R-:W-:Y:S05]  /*2ff0*/  BSYNC B2 ;  /* 0x0000000000027941 */ /* 0x000fea0003800000 */
.L_x_665:
[----:B--2---:R1:W-:Y:S02]  /*3000*/  STG.E.128 desc[UR42][R12.64], R4 ;  /* 0x000000040c007986 */ /* 0x0043e4000c101d2a */
.L_x_664:
[----:B------:R-:W-:Y:S05]  /*3010*/  BSYNC B1 ;  /* 0x0000000000017941 */ /* 0x000fea0003800000 */
.L_x_663:
[----:B------:R-:W-:Y:S05]  /*3020*/  @P1 BRA `(.L_x_662) ;  /* 0x0000000c00f01947 */ /* 0x000fea0003800000 */
[----:B-1----:R-:W-:Y:S01]  /*3030*/  IMAD.MOV.U32 R5, RZ, RZ, 0x20 ;  /* 0x00000020ff057424 */ /* 0x002fe200078e00ff */
[----:B------:R-:W-:Y:S01]  /*3040*/  LOP3.LUT P4, RZ, R188, 0x4, RZ, 0xc0, !PT ;  /* 0x00000004bcff7812 */ /* 0x000fe2000788c0ff */
[----:B------:R-:W-:Y:S03]  /*3050*/  BSSY B1, `(.L_x_667) ;  /* 0x0000030000017945 */ /* 0x000fe60003800000 */
[----:B------:R-:W-:Y:S02]  /*3060*/  SEL R5, R5, 0xffffffe0, !P4 ;  /* 0xffffffe005057807 */ /* 0x000fe40006000000 */
[----:B------:R-:W-:Y:S02]  /*3070*/  ISETP.GE.AND P4, PT, R189, R27, PT ;  /* 0x0000001bbd00720c */ /* 0x000fe40003f86270 */
[----:B------:R-:W-:-:S05]  /*3080*/  IADD3 R5, R5, R57, R26 ;  /* 0x0000003905057210 */ /* 0x000fca0007ffe01a */
[----:B------:R-:W-:-:S06]  /*3090*/  IMAD R4, R5, 0x2, R2 ;  /* 0x0000000205047824 */ /* 0x000fcc00078e0202 */
[----:B------:R-:W1:Y:S01]  /*30a0*/  LDS.128 R4, [R4+0x22400] ;  /* 0x0224000004047984 */ /* 0x000e620000000c00 */
[----:B------:R-:W-:Y:S05]  /*30b0*/  @P4 BRA `(.L_x_668) ;  /* 0x0000000000a44947 */ /* 0x000fea0003800000 */
[--C-:B------:R-:W-:Y:S01]  /*30c0*/  SHF.R.U64 R15, R8, 0x10, R9.reuse ;  /* 0x00000010080f7819 */ /* 0x100fe20000001209 */
[----:B-1----:R-:W-:Y:S01]  /*30d0*/  IMAD.MOV.U32 R8, RZ, RZ, R6 ;  /* 0x000000ffff087224 */ /* 0x002fe200078e0006 */
        /* <DEDUP_REMOVED lines=14> */
[-C--:B------:R-:W-:Y:S01]  /*31c0*/  FFMA.FTZ R26, R5, R10.reuse, -R26 ;  /* 0x0000000a051a7223 */ /* 0x080fe2000001081a */
[----:B------:R-:W-:Y:S01]  /*31d0*/  FFMA.FTZ R25, R6, R10, R11 ;  /* 0x0000000a06197223 */ /* 0x000fe2000001000b */
[----:B------:R-:W-:Y:S01]  /*31e0*/  FMUL.FTZ R24, R7, R24 ;  /* 0x0000001807187220 */ /* 0x000fe20000410000 */
        /* <DEDUP_REMOVED lines=9> */
[-C--:B------:R-:W-:Y:S01]  /*3280*/  FMUL.FTZ R27, R6, R11.reuse ;  /* 0x0000000b061b7220 */ /* 0x080fe20000410000 */
[--C-:B------:R-:W-:Y:S02]  /*3290*/  HADD2.F32 R7, -RZ, R77.reuse.H0_H0 ;  /* 0x2000004dff077230 */ /* 0x100fe40000004100 */
[----:B------:R-:W-:Y:S01]  /*32a0*/  FMUL.FTZ R10, R4, R10 ;  /* 0x0000000a040a7220 */ /* 0x000fe20000410000 */
[----:B------:R-:W-:Y:S02]  /*32b0*/  HADD2.F32 R9, -RZ, R77.H1_H1 ;  /* 0x3000004dff097230 */ /* 0x000fe40000004100 */
        /* <DEDUP_REMOVED lines=9> */
.L_x_668:
[----:B------:R-:W-:Y:S05]  /*3350*/  BSYNC B1 ;  /* 0x0000000000017941 */ /* 0x000fea0003800000 */
.L_x_667:
[----:B-1----:R2:W-:Y:S01]  /*3360*/  STG.E.128 desc[UR42][R12.64+0x40], R4 ;  /* 0x000040040c007986 */ /* 0x0025e2000c101d2a */
[----:B------:R-:W-:Y:S05]  /*3370*/  BRA `(.L_x_662) ;  /* 0x0000000c001c7947 */ /* 0x000fea0003800000 */
.L_x_656:
[----:B------:R-:W-:Y:S01]  /*3380*/  IMAD R74, R40, -0x40, R42 ;  /* 0xffffffc0284a7824 */ /* 0x000fe200078e022a */
[----:B------:R-:W-:Y:S02]  /*3390*/  ISETP.GE.AND P4, PT, R16, R27, PT ;  /* 0x0000001b1000720c */ /* 0x000fe40003f86270 */
[----:B------:R-:W-:Y:S02]  /*33a0*/  CS2R R6, SRZ ;  /* 0x0000000000067805 */ /* 0x000fe4000001ff00 */
[----:B------:R-:W-:-:S04]  /*33b0*/  VIMNMX R74, R74, 0x40, PT ;  /* 0x000000404a4a7848 */ /* 0x000fc80003fe0100 */
[----:B------:R-:W-:-:S13]  /*33c0*/  ISETP.GE.OR P3, PT, R19, R74, P4 ;  /* 0x0000004a1300720c */ /* 0x000fda0002766670 */
[----:B------:R-:W0:Y:S01]  /*33d0*/  @!P3 LDC.64 R8, c[0x0][0x3e8] ;  /* 0x0000fa00ff08bb82 */ /* 0x000e220000000a00 */
[----:B------:R-:W-:-:S05]  /*33e0*/  @!P3 IADD3 R4, P5, R32, R4, RZ ;  /* 0x000000042004b210 */ /* 0x000fca0007fbe0ff */
[----:B------:R-:W-:Y:S02]  /*33f0*/  @!P3 IMAD.X R5, R68, 0x1, R59, P5 ;  /* 0x000000014405b824 */ /* 0x000fe400028e063b */
[----:B------:R-:W1:Y:S01]  /*3400*/  @!P3 LDC.64 R12, c[0x0][0x400] ;  /* 0x00010000ff0cbb82 */ /* 0x000e620000000a00 */
[----:B0-----:R-:W-:-:S04]  /*3410*/  @!P3 LEA R8, P5, R4, R8, 0x1 ;  /* 0x000000080408b211 */ /* 0x001fc800078a08ff */
[----:B------:R-:W-:Y:S01]  /*3420*/  @!P3 LEA.HI.X R9, R4, R9, R5, 0x1, P5 ;  /* 0x000000090409b211 */ /* 0x000fe200028f0c05 */
[----:B------:R-:W-:Y:S02]  /*3430*/  @!P3 IMAD R4, R51, R40, RZ ;  /* 0x000000283304b224 */ /* 0x000fe400078e02ff */
[----:B------:R-:W-:Y:S02]  /*3440*/  @!P3 IMAD.MOV.U32 R5, RZ, RZ, R62 ;  /* 0x000000ffff05b224 */ /* 0x000fe400078e003e */
[----:B------:R-:W-:Y:S02]  /*3450*/  @!P3 IMAD R67, R67, R52, R4 ;  /* 0x000000344343b224 */ /* 0x000fe400078e0204 */
[----:B------:R-:W-:-:S04]  /*3460*/  @!P3 IMAD.MOV.U32 R4, RZ, RZ, R36 ;  /* 0x000000ffff04b224 */ /* 0x000fc800078e0024 */
[----:B------:R-:W-:-:S04]  /*3470*/  @!P3 IMAD.WIDE.U32 R4, R40, R52, R4 ;  /* 0x000000342804b225 */ /* 0x000fc800078e0004 */
[----:B------:R-:W-:Y:S01]  /*3480*/  @!P3 IMAD.IADD R5, R67, 0x1, R5 ;  /* 0x000000014305b824 */ /* 0x000fe200078e0205 */
[----:B-1----:R-:W-:-:S04]  /*3490*/  @!P3 LEA R12, P5, R4, R12, 0x1 ;  /* 0x0000000c040cb211 */ /* 0x002fc800078a08ff */
[----:B------:R-:W-:Y:S02]  /*34a0*/  @!P3 LEA.HI.X R13, R4, R13, R5, 0x1, P5 ;  /* 0x0000000d040db211 */ /* 0x000fe400028f0c05 */
[----:B------:R-:W-:Y:S02]  /*34b0*/  CS2R R4, SRZ ;  /* 0x0000000000047805 */ /* 0x000fe4000001ff00 */
[----:B------:R-:W-:-:S04]  /*34c0*/  CS2R R10, SRZ ;  /* 0x00000000000a7805 */ /* 0x000fc8000001ff00 */
[----:B------:R0:W2:Y:S02]  /*34d0*/  @!P3 LDG.E.128 R4, desc[UR42][R8.64] ;  /* 0x0000002a0804b981 */ /* 0x0000a4000c1e1d00 */
[----:B0-----:R-:W-:-:S06]  /*34e0*/  CS2R R8, SRZ ;  /* 0x0000000000087805 */ /* 0x001fcc000001ff00 */
[----:B------:R-:W3:Y:S01]  /*34f0*/  @!P3 LDG.E.128 R8, desc[UR42][R12.64] ;  /* 0x0000002a0c08b981 */ /* 0x000ee2000c1e1d00 */
[----:B------:R-:W-:-:S06]  /*3500*/  UISETP.NE.AND UP0, UPT, UR37, 0x3, UPT ;  /* 0x000000032500788c */ /* 0x000fcc000bf05270 */
[----:B------:R-:W-:Y:S01]  /*3510*/  PLOP3.LUT P3, PT, PT, PT, UP0, 0x80, 0x0 ;  /* 0x000000000000781c */ /* 0x000fe20003f6f008 */
[----:B--2---:R-:W-:Y:S02]  /*3520*/  IMAD.MOV.U32 R24, RZ, RZ, R6 ;  /* 0x000000ffff187224 */ /* 0x004fe400078e0006 */
[----:B------:R-:W-:Y:S02]  /*3530*/  IMAD.MOV.U32 R27, RZ, RZ, R7 ;  /* 0x000000ffff1b7224 */ /* 0x000fe400078e0007 */
[----:B------:R-:W-:Y:S02]  /*3540*/  IMAD.MOV.U32 R66, RZ, RZ, R4 ;  /* 0x000000ffff427224 */ /* 0x000fe400078e0004 */
[----:B------:R-:W-:Y:S01]  /*3550*/  IMAD.MOV.U32 R67, RZ, RZ, R5 ;  /* 0x000000ffff437224 */ /* 0x000fe200078e0005 */
[----:B------:R-:W-:Y:S02]  /*3560*/  PRMT R86, R86, 0x5410, R27 ;  /* 0x0000541056567816 */ /* 0x000fe4000000001b */
[----:B------:R-:W-:-:S02]  /*3570*/  PRMT R89, R24, 0x5410, R66 ;  /* 0x0000541018597816 */ /* 0x000fc40000000042 */
[----:B------:R-:W-:Y:S01]  /*3580*/  PRMT R81, R81, 0x5410, R67 ;  /* 0x0000541051517816 */ /* 0x000fe20000000043 */
[----:B---3--:R-:W-:Y:S02]  /*3590*/  IMAD.MOV.U32 R12, RZ, RZ, R10 ;  /* 0x000000ffff0c7224 */ /* 0x008fe400078e000a */
[----:B------:R-:W-:Y:S02]  /*35a0*/  IMAD.MOV.U32 R13, RZ, RZ, R11 ;  /* 0x000000ffff0d7224 */ /* 0x000fe400078e000b */
[----:B------:R-:W-:Y:S02]  /*35b0*/  IMAD.MOV.U32 R24, RZ, RZ, R8 ;  /* 0x000000ffff187224 */ /* 0x000fe400078e0008 */
[----:B------:R-:W-:Y:S01]  /*35c0*/  IMAD.MOV.U32 R27, RZ, RZ, R9 ;  /* 0x000000ffff1b7224 */ /* 0x000fe200078e0009 */
[----:B------:R-:W-:Y:S02]  /*35d0*/  PRMT R86, R13, 0x7610, R86 ;  /* 0x000076100d567816 */ /* 0x000fe40000000056 */
[----:B------:R-:W-:-:S02]  /*35e0*/  PRMT R87, R12, 0x5410, R24 ;  /* 0x000054100c577816 */ /* 0x000fc40000000018 */
[----:B------:R-:W-:Y:S01]  /*35f0*/  PRMT R81, R27, 0x7610, R81 ;  /* 0x000076101b517816 */ /* 0x000fe20000000051 */
[----:B------:R-:W-:Y:S06]  /*3600*/  @!P3 BRA `(.L_x_669) ;  /* 0x000000000004b947 */ /* 0x000fec0003800000 */
[----:B------:R-:W-:Y:S01]  /*3610*/  BPT.TRAP 0x1 ;  /* 0x000000040000795c */ /* 0x000fe20000300000 */
.L_x_669:
[----:B------:R-:W-:Y:S01]  /*3620*/  IMAD R73, R22, 0x8, R2 ;  /* 0x0000000816497824 */ /* 0x000fe200078e0202 */
[----:B------:R-:W-:Y:S01]  /*3630*/  SHF.L.U32 R76, R186, 0x1f, RZ ;  /* 0x0000001fba4c7819 */ /* 0x000fe200000006ff */
[----:B------:R-:W-:Y:S03]  /*3640*/  BSSY B1, `(.L_x_670) ;  /* 0x0000003000017945 */ /* 0x000fe60003800000 */
[----:B------:R-:W0:Y:S02]  /*3650*/  SYNCS.PHASECHK.TRANS64.TRYWAIT P5, [R73+URZ+0x28c90], R76 ;  /* 0x028c904c490075a7 */ /* 0x000e2400080a017f */
[----:B0-----:R-:W-:Y:S05]  /*3660*/  @!P5 BRA `(.L_x_671) ;  /* 0x0000017c0014d947 */ /* 0x001fea0003800000 */
.L_x_957:
[----:B------:R-:W-:Y:S05]  /*3670*/  BSYNC B1 ;  /* 0x0000000000017941 */ /* 0x000fea0003800000 */
.L_x_670:
[C---:B------:R-:W-:Y:S01]  /*3680*/  ISETP.GE.OR P5, PT, R19.reuse, R74, P0 ;  /* 0x0000004a1300720c */ /* 0x040fe200007a6670 */
[----:B------:R-:W-:Y:S01]  /*3690*/  ULDC.64 UR4, c[0x0][0x300] ;  /* 0x0000c00000047ab9 */ /* 0x000fe20000000a00 */
[----:B------:R-:W-:Y:S02]  /*36a0*/  IMAD.MOV.U32 R66, RZ, RZ, R14 ;  /* 0x000000ffff427224 */ /* 0x000fe400078e000e */
[----:B------:R-:W-:Y:S02]  /*36b0*/  IMAD R12, R0, UR4, RZ ;  /* 0x00000004000c7c24 */ /* 0x000fe4000f8e02ff */
[----:B------:R-:W-:Y:S02]  /*36c0*/  IMAD.MOV.U32 R67, RZ, RZ, R25 ;  /* 0x000000ffff437224 */ /* 0x000fe400078e0019 */
[C---:B------:R-:W-:Y:S02]  /*36d0*/  IMAD R13, R19.reuse, UR5, R12 ;  /* 0x00000005130d7c24 */ /* 0x040fe4000f8e020c */
[----:B------:R-:W-:-:S03]  /*36e0*/  IMAD.WIDE.U32 R66, R19, UR4, R66 ;  /* 0x0000000413427c25 */ /* 0x000fc6000f8e0042 */
[----:B------:R-:W-:Y:S05]  /*36f0*/  @P5 BRA `(.L_x_662) ;  /* 0x00000008003c5947 */ /* 0x000fea0003800000 */
[----:B------:R-:W1:Y:S01]  /*3700*/  LDC R75, c[0x0][0x2f4] ;  /* 0x0000bd00ff4b7b82 */ /* 0x000e620000000800 */
[----:B------:R-:W-:Y:S01]  /*3710*/  IMAD.IADD R78, R13, 0x1, R67 ;  /* 0x000000010d4e7824 */ /* 0x000fe200078e0243 */
[----:B------:R-:W-:Y:S01]  /*3720*/  IADD3 R12, P5, P6, R20, R66, R60 ;  /* 0x00000042140c7210 */ /* 0x000fe20007ebe03c */
[----:B------:R-:W-:Y:S03]  /*3730*/  BSSY B1, `(.L_x_672) ;  /* 0x0000068000017945 */ /* 0x000fe60003800000 */
[----:B------:R-:W-:Y:S02]  /*3740*/  IADD3.X R13, R43, R78, R63, P5, P6 ;  /* 0x0000004e2b0d7210 */ /* 0x000fe40002fec43f */
[----:B------:R-:W-:Y:S02]  /*3750*/  LEA R68, P5, R12, R64, 0x1 ;  /* 0x000000400c447211 */ /* 0x000fe400078a08ff */
[----:B------:R-:W-:-:S02]  /*3760*/  ISETP.NE.AND P6, PT, R72, RZ, PT ;  /* 0x000000ff4800720c */ /* 0x000fc40003fc5270 */
[----:B------:R-:W-:Y:S01]  /*3770*/  LEA.HI.X R69, R12, R65, R13, 0x1, P5 ;  /* 0x000000410c457211 */ /* 0x000fe200028f0c0d */
[----:B-1----:R-:W-:-:S05]  /*3780*/  IMAD.IADD R13, R75, 0x1, -R56 ;  /* 0x000000014b0d7824 */ /* 0x002fca00078e0a38 */
[----:B------:R-:W-:-:S04]  /*3790*/  SEL R13, R56, R13, !P6 ;  /* 0x0000000d380d7207 */ /* 0x000fc80007000000 */
[----:B------:R-:W-:-:S04]  /*37a0*/  SHF.R.S32.HI R12, RZ, 0x1f, R13 ;  /* 0x0000001fff0c7819 */ /* 0x000fc8000001140d */
[----:B------:R-:W-:-:S04]  /*37b0*/  LEA.HI R12, R12, R13, RZ, 0x4 ;  /* 0x0000000d0c0c7211 */ /* 0x000fc800078f20ff */
[----:B------:R-:W-:-:S04]  /*37c0*/  SHF.R.S32.HI R12, RZ, 0x4, R12 ;  /* 0x00000004ff0c7819 */ /* 0x000fc8000001140c */
[----:B------:R-:W-:-:S05]  /*37d0*/  LEA.HI.SX32 R12, R45, R12, 0x1d ;  /* 0x0000000c2d0c7211 */ /* 0x000fca00078feaff */
[----:B------:R-:W-:-:S05]  /*37e0*/  IMAD.SHL.U32 R77, R12, 0x8, RZ ;  /* 0x000000080c4d7824 */ /* 0x000fca00078e00ff */
[----:B------:R-:W-:-:S04]  /*37f0*/  LOP3.LUT R13, R50, 0x38, R77, 0xf8, !PT ;  /* 0x00000038320d7812 */ /* 0x000fc800078ef84d */
[----:B------:R-:W-:Y:S01]  /*3800*/  LOP3.LUT R12, R13, R54, RZ, 0x3c, !PT ;  /* 0x000000360d0c7212 */ /* 0x000fe200078e3cff */
[----:B------:R-:W-:-:S04]  /*3810*/  IMAD.IADD R13, R70, 0x1, R26 ;  /* 0x00000001460d7824 */ /* 0x000fc800078e021a */
[----:B------:R-:W-:Y:S02]  /*3820*/  IMAD R15, R193, 0x200, R12 ;  /* 0x00000200c10f7824 */ /* 0x000fe400078e020c */
[----:B------:R-:W-:Y:S02]  /*3830*/  IMAD R13, R13, 0x2, R2 ;  /* 0x000000020d0d7824 */ /* 0x000fe400078e0202 */
[----:B------:R-:W-:-:S04]  /*3840*/  IMAD.IADD R15, R26, 0x1, R15 ;  /* 0x000000011a0f7824 */ /* 0x000fc800078e020f */
[----:B------:R-:W-:Y:S02]  /*3850*/  IMAD R24, R15, 0x2, R2 ;  /* 0x000000020f187824 */ /* 0x000fe400078e0202 */
[----:B------:R-:W1:Y:S04]  /*3860*/  LDS.128 R12, [R13+0x22400] ;  /* 0x022400000d0c7984 */ /* 0x000e680000000c00 */
[----:B------:R-:W2:Y:S01]  /*3870*/  LDS.128 R24, [R24+0x22400] ;  /* 0x0224000018187984 */ /* 0x000ea20000000c00 */
[----:B------:R-:W-:Y:S05]  /*3880*/  @P4 BRA `(.L_x_673) ;  /* 0x0000000400484947 */ /* 0x000fea0003800000 */
[--C-:B------:R-:W-:Y:S01]  /*3890*/  SHF.R.U64 R80, R8, 0x10, R9.reuse ;  /* 0x0000001008507819 */ /* 0x100fe20000001209 */
[----:B--2---:R-:W-:Y:S01]  /*38a0*/  HADD2.F32 R8, -RZ, R25.H1_H1 ;  /* 0x30000019ff087230 */ /* 0x004fe20000004100 */
[----:B------:R-:W-:Y:S02]  /*38b0*/  SHF.R.U32.HI R9, RZ, 0x10, R9 ;  /* 0x00000010ff097819 */ /* 0x000fe40000011609 */
[----:B------:R-:W-:Y:S02]  /*38c0*/  SHF.R.U64 R79, R4, 0x10, R5 ;  /* 0x00000010044f7819 */ /* 0x000fe40000001205 */
[--C-:B------:R-:W-:Y:S01]  /*38d0*/  SHF.R.U64 R4, R6, 0x10, R7.reuse ;  /* 0x0000001006047819 */ /* 0x100fe20000001207 */
[----:B-1----:R-:W-:Y:S01]  /*38e0*/  HADD2.F32 R6, -RZ, R13.H0_H0 ;  /* 0x2000000dff067230 */ /* 0x002fe20000004100 */
[----:B------:R-:W-:Y:S01]  /*38f0*/  SHF.R.U32.HI R85, RZ, 0x10, R7 ;  /* 0x00000010ff557819 */ /* 0x000fe20000011607 */
[----:B------:R-:W-:Y:S01]  /*3900*/  HADD2.F32 R7, -RZ, R25.H0_H0 ;  /* 0x20000019ff077230 */ /* 0x000fe20000004100 */
[----:B------:R-:W-:Y:S01]  /*3910*/  SHF.R.U32.HI R82, RZ, 0x10, R5 ;  /* 0x00000010ff527819 */ /* 0x000fe20000011605 */
[----:B------:R-:W-:Y:S01]  /*3920*/  HADD2.F32 R25, -RZ, R9.H0_H0 ;  /* 0x20000009ff197230 */ /* 0x000fe20000004100 */
[--C-:B------:R-:W-:Y:S01]  /*3930*/  SHF.R.U64 R5, R10, 0x10, R11.reuse ;  /* 0x000000100a057819 */ /* 0x100fe2000000120b */
[----:B------:R-:W-:Y:S01]  /*3940*/  HADD2.F32 R10, -RZ, R81.H1_H1 ;  /* 0x30000051ff0a7230 */ /* 0x000fe20000004100 */
[----:B------:R-:W-:Y:S01]  /*3950*/  SHF.R.U32.HI R83, RZ, 0x10, R11 ;  /* 0x00000010ff537819 */ /* 0x000fe2000001160b */
[----:B------:R-:W-:-:S02]  /*3960*/  HADD2.F32 R9, -RZ, R13.H1_H1 ;  /* 0x3000000dff097230 */ /* 0x000fc40000004100 */
[-C--:B------:R-:W-:Y:S01]  /*3970*/  FMUL.FTZ R84, R8, R25.reuse ;  /* 0x0000001908547220 */ /* 0x080fe20000410000 */
[----:B------:R-:W-:Y:S02]  /*3980*/  HADD2.F32 R81, -RZ, R81.H0_H0 ;  /* 0x20000051ff517230 */ /* 0x000fe40000004100 */
[----:B------:R-:W-:Y:S02]  /*3990*/  HADD2.F32 R11, -RZ, R82.H0_H0 ;  /* 0x20000052ff0b7230 */ /* 0x000fe40000004100 */
[----:B------:R-:W-:Y:S01]  /*39a0*/  FMUL.FTZ R25, R9, R25 ;  /* 0x0000001909197220 */ /* 0x000fe20000410000 */
[----:B------:R-:W-:Y:S02]  /*39b0*/  HADD2.F32 R79, -RZ, R79.H0_H0 ;  /* 0x2000004fff4f7230 */ /* 0x000fe40000004100 */
[-C--:B------:R-:W-:Y:S01]  /*39c0*/  FMUL.FTZ R13, R7, R81.reuse ;  /* 0x00000051070d7220 */ /* 0x080fe20000410000 */
[----:B------:R-:W-:Y:S01]  /*39d0*/  FMUL.FTZ R82, R6, R81 ;  /* 0x0000005106527220 */ /* 0x000fe20000410000 */
[-C--:B------:R-:W-:Y:S01]  /*39e0*/  FFMA.FTZ R9, R9, R11.reuse, -R84 ;  /* 0x0000000b09097223 */ /* 0x080fe20000010854 */
[----:B------:R-:W-:Y:S01]  /*39f0*/  FFMA.FTZ R8, R8, R11, R25 ;  /* 0x0000000b08087223 */ /* 0x000fe20000010019 */
[-C--:B------:R-:W-:Y:S01]  /*3a00*/  FFMA.FTZ R6, R6, R10.reuse, -R13 ;  /* 0x0000000a06067223 */ /* 0x080fe2000001080d */
[----:B------:R-:W-:Y:S01]  /*3a10*/  FFMA.FTZ R7, R7, R10, R82 ;  /* 0x0000000a07077223 */ /* 0x000fe20000010052 */
[----:B------:R-:W-:-:S02]  /*3a20*/  HADD2.F32 R11, -RZ, R27.H0_H0 ;  /* 0x2000001bff0b7230 */ /* 0x000fc40000004100 */
[--C-:B------:R-:W-:Y:S02]  /*3a30*/  HADD2.F32 R25, -RZ, R86.reuse.H0_H0 ;  /* 0x20000056ff197230 */ /* 0x100fe40000004100 */
[----:B------:R-:W-:Y:S01]  /*3a40*/  HADD2.F32 R27, -RZ, R27.H1_H1 ;  /* 0x3000001bff1b7230 */ /* 0x000fe20000004100 */
[----:B------:R-:W-:Y:S01]  /*3a50*/  F2FP.F16.F32.PACK_AB R7, R8, R7 ;  /* 0x000000070807723e */ /* 0x000fe200000000ff */
[----:B------:R-:W-:Y:S02]  /*3a60*/  HADD2.F32 R10, -RZ, R15.H0_H0 ;  /* 0x2000000fff0a7230 */ /* 0x000fe40000004100 */
[-C--:B------:R-:W-:Y:S01]  /*3a70*/  FMUL.FTZ R81, R11, R25.reuse ;  /* 0x000000190b517220 */ /* 0x080fe20000410000 */
[----:B------:R-:W-:Y:S02]  /*3a80*/  HADD2.F32 R84, -RZ, R83.H0_H0 ;  /* 0x20000053ff547230 */ /* 0x000fe40000004100 */
[----:B------:R-:W-:Y:S02]  /*3a90*/  HADD2.F32 R13, -RZ, R86.H1_H1 ;  /* 0x30000056ff0d7230 */ /* 0x000fe40000004100 */
[----:B------:R-:W-:Y:S01]  /*3aa0*/  FMUL.FTZ R86, R10, R25 ;  /* 0x000000190a567220 */ /* 0x000fe20000410000 */
[----:B------:R-:W-:-:S02]  /*3ab0*/  HADD2.F32 R15, -RZ, R15.H1_H1 ;  /* 0x3000000fff0f7230 */ /* 0x000fc40000004100 */
[-C--:B------:R-:W-:Y:S01]  /*3ac0*/  FMUL.FTZ R88, R27, R84.reuse ;  /* 0x000000541b587220 */ /* 0x080fe20000410000 */
[----:B------:R-:W-:Y:S02]  /*3ad0*/  HADD2.F32 R82, -RZ, R85.H0_H0 ;  /* 0x20000055ff527230 */ /* 0x000fe40000004100 */
[-C--:B------:R-:W-:Y:S01]  /*3ae0*/  FFMA.FTZ R83, R10, R13.reuse, -R81 ;  /* 0x0000000d0a537223 */ /* 0x080fe20000010851 */
[----:B------:R-:W-:Y:S01]  /*3af0*/  FFMA.FTZ R86, R11, R13, R86 ;  /* 0x0000000d0b567223 */ /* 0x000fe20000010056 */
[C---:B------:R-:W-:Y:S01]  /*3b00*/  FMUL.FTZ R84, R15.reuse, R84 ;  /* 0x000000540f547220 */ /* 0x040fe20000410000 */
[----:B------:R-:W-:Y:S02]  /*3b10*/  HADD2.F32 R11, -RZ, R24.H0_H0 ;  /* 0x20000018ff0b7230 */ /* 0x000fe40000004100 */
[-C--:B------:R-:W-:Y:S01]  /*3b20*/  FFMA.FTZ R88, R15, R82.reuse, -R88 ;  /* 0x000000520f587223 */ /* 0x080fe20000010858 */
[----:B------:R-:W-:Y:S02]  /*3b30*/  HADD2.F32 R15, -RZ, R87.H1_H1 ;  /* 0x30000057ff0f7230 */ /* 0x000fe40000004100 */
[----:B------:R-:W-:Y:S01]  /*3b40*/  FFMA.FTZ R85, R27, R82, R84 ;  /* 0x000000521b557223 */ /* 0x000fe20000010054 */
[----:B------:R-:W-:-:S02]  /*3b50*/  HADD2.F32 R10, -RZ, R12.H0_H0 ;  /* 0x2000000cff0a7230 */ /* 0x000fc40000004100 */
[----:B------:R-:W-:Y:S02]  /*3b60*/  HADD2.F32 R25, -RZ, R80.H0_H0 ;  /* 0x20000050ff197230 */ /* 0x000fe40000004100 */
[-C--:B------:R-:W-:Y:S01]  /*3b70*/  FMUL.FTZ R27, R11, R15.reuse ;  /* 0x0000000f0b1b7220 */ /* 0x080fe20000410000 */
[----:B------:R-:W-:Y:S02]  /*3b80*/  HADD2.F32 R24, -RZ, R24.H1_H1 ;  /* 0x30000018ff187230 */ /* 0x000fe40000004100 */
[----:B------:R-:W-:Y:S01]  /*3b90*/  FMUL.FTZ R80, R10, R15 ;  /* 0x0000000f0a507220 */ /* 0x000fe20000410000 */
[----:B------:R-:W-:Y:S01]  /*3ba0*/  HADD2.F32 R13, -RZ, R89.H1_H1 ;  /* 0x30000059ff0d7230 */ /* 0x000fe20000004100 */
[----:B------:R-:W-:Y:S01]  /*3bb0*/  F2FP.F16.F32.PACK_AB R85, R85, R86 ;  /* 0x000000565555723e */ /* 0x000fe200000000ff */
[----:B------:R-:W-:Y:S02]  /*3bc0*/  HADD2.F32 R12, -RZ, R12.H1_H1 ;  /* 0x3000000cff0c7230 */ /* 0x000fe40000004100 */
[----:B------:R-:W-:Y:S01]  /*3bd0*/  FMUL.FTZ R15, R24, R25 ;  /* 0x00000019180f7220 */ /* 0x000fe20000410000 */
[----:B------:R-:W-:Y:S01]  /*3be0*/  FFMA.FTZ R27, R10, R13, -R27 ;  /* 0x0000000d0a1b7223 */ /* 0x000fe2000001081b */
[----:B------:R-:W-:-:S02]  /*3bf0*/  HADD2.F32 R10, -RZ, R26.H0_H0 ;  /* 0x2000001aff0a7230 */ /* 0x000fc40000004100 */
[C---:B------:R-:W-:Y:S01]  /*3c00*/  FFMA.FTZ R82, R12.reuse, R79, -R15 ;  /* 0x0000004f0c527223 */ /* 0x040fe2000001080f */
[----:B------:R-:W-:Y:S02]  /*3c10*/  HADD2.F32 R15, -RZ, R5.H0_H0 ;  /* 0x20000005ff0f7230 */ /* 0x000fe40000004100 */
[----:B------:R-:W-:Y:S01]  /*3c20*/  FMUL.FTZ R25, R12, R25 ;  /* 0x000000190c197220 */ /* 0x000fe20000410000 */
[----:B------:R-:W-:Y:S02]  /*3c30*/  HADD2.F32 R5, -RZ, R14.H0_H0 ;  /* 0x2000000eff057230 */ /* 0x000fe40000004100 */
[----:B------:R-:W-:Y:S01]  /*3c40*/  FFMA.FTZ R80, R11, R13, R80 ;  /* 0x0000000d0b507223 */ /* 0x000fe20000010050 */
[----:B------:R-:W-:Y:S02]  /*3c50*/  HADD2.F32 R26, -RZ, R26.H1_H1 ;  /* 0x3000001aff1a7230 */ /* 0x000fe40000004100 */
[----:B------:R-:W-:Y:S01]  /*3c60*/  FFMA.FTZ R25, R24, R79, R25 ;  /* 0x0000004f18197223 */ /* 0x000fe20000010019 */
[----:B------:R-:W-:-:S02]  /*3c70*/  HADD2.F32 R12, -RZ, R87.H0_H0 ;  /* 0x20000057ff0c7230 */ /* 0x000fc40000004100 */
[----:B------:R-:W-:Y:S02]  /*3c80*/  HADD2.F32 R14, -RZ, R14.H1_H1 ;  /* 0x3000000eff0e7230 */ /* 0x000fe40000004100 */
[-C--:B------:R-:W-:Y:S01]  /*3c90*/  FMUL.FTZ R81, R26, R15.reuse ;  /* 0x0000000f1a517220 */ /* 0x080fe20000410000 */
[----:B------:R-:W-:Y:S02]  /*3ca0*/  HADD2.F32 R11, -RZ, R89.H0_H0 ;  /* 0x20000059ff0b7230 */ /* 0x000fe40000004100 */
[CC--:B------:R-:W-:Y:S01]  /*3cb0*/  FMUL.FTZ R79, R5.reuse, R12.reuse ;  /* 0x0000000c054f7220 */ /* 0x0c0fe20000410000 */
[----:B------:R-:W-:Y:S02]  /*3cc0*/  HADD2.F32 R13, -RZ, R4.H0_H0 ;  /* 0x20000004ff0d7230 */ /* 0x000fe40000004100 */
[----:B------:R-:W-:Y:S01]  /*3cd0*/  FMUL.FTZ R4, R10, R12 ;  /* 0x0000000c0a047220 */ /* 0x000fe20000410000 */
[----:B------:R-:W-:Y:S01]  /*3ce0*/  FMUL.FTZ R15, R14, R15 ;  /* 0x0000000f0e0f7220 */ /* 0x000fe20000410000 */
[----:B------:R-:W-:Y:S01]  /*3cf0*/  FFMA.FTZ R79, R10, R11, R79 ;  /* 0x0000000b0a4f7223 */ /* 0x000fe2000001004f */
[----:B------:R-:W-:Y:S01]  /*3d00*/  F2FP.F16.F32.PACK_AB R12, R82, R27 ;  /* 0x0000001b520c723e */ /* 0x000fe200000000ff */
[----:B------:R-:W-:Y:S01]  /*3d10*/  FFMA.FTZ R4, R5, R11, -R4 ;  /* 0x0000000b05047223 */ /* 0x000fe20000010804 */
[-C--:B------:R-:W-:Y:S01]  /*3d20*/  FFMA.FTZ R81, R14, R13.reuse, -R81 ;  /* 0x0000000d0e517223 */ /* 0x080fe20000010851 */
[----:B------:R-:W-:Y:S01]  /*3d30*/  FFMA.FTZ R26, R26, R13, R15 ;  /* 0x0000000d1a1a7223 */ /* 0x000fe2000001000f */
[----:B------:R-:W-:Y:S01]  /*3d40*/  F2FP.F16.F32.PACK_AB R24, R25, R80 ;  /* 0x000000501918723e */ /* 0x000fe200000000ff */
[----:B------:R-:W-:Y:S01]  /*3d50*/  IMAD.MOV.U32 R25, RZ, RZ, R7 ;  /* 0x000000ffff197224 */ /* 0x000fe200078e0007 */
[----:B------:R-:W-:Y:S01]  /*3d60*/  F2FP.F16.F32.PACK_AB R13, R9, R6 ;  /* 0x00000006090d723e */ /* 0x000fe200000000ff */
[----:B------:R-:W-:Y:S01]  /*3d70*/  IMAD.MOV.U32 R27, RZ, RZ, R85 ;  /* 0x000000ffff1b7224 */ /* 0x000fe200078e0055 */
[----:B------:R-:W-:-:S02]  /*3d80*/  F2FP.F16.F32.PACK_AB R15, R88, R83 ;  /* 0x00000053580f723e */ /* 0x000fc400000000ff */
[----:B------:R-:W-:Y:S02]  /*3d90*/  F2FP.F16.F32.PACK_AB R14, R81, R4 ;  /* 0x00000004510e723e */ /* 0x000fe400000000ff */
[----:B------:R-:W-:-:S07]  /*3da0*/  F2FP.F16.F32.PACK_AB R26, R26, R79 ;  /* 0x0000004f1a1a723e */ /* 0x000fce00000000ff */
.L_x_673:
[----:B------:R-:W-:Y:S05]  /*3db0*/  BSYNC B1 ;  /* 0x0000000000017941 */ /* 0x000fea0003800000 */
.L_x_672:
[----:B-1----:R3:W-:Y:S01]  /*3dc0*/  STG.E.128 desc[UR42][R68.64], R12 ;  /* 0x0000000c44007986 */ /* 0x0027e2000c101d2a */
[----:B------:R-:W-:-:S13]  /*3dd0*/  ISETP.GE.AND P4, PT, R77, R75, PT ;  /* 0x0000004b4d00720c */ /* 0x000fda0003f86270 */
[----:B------:R-:W-:Y:S05]  /*3de0*/  @P4 BRA `(.L_x_662) ;  /* 0x0000000000804947 */ /* 0x000fea0003800000 */
[--C-:B------:R-:W-:Y:S02]  /*3df0*/  SHF.R.S32.HI R4, RZ, 0x1f, R77.reuse ;  /* 0x0000001fff047819 */ /* 0x100fe4000001144d */
[----:B------:R-:W-:-:S04]  /*3e00*/  IADD3 R66, P4, P5, R20, R66, R77 ;  /* 0x0000004214427210 */ /* 0x000fc80007d9e04d */
[----:B------:R-:W-:Y:S02]  /*3e10*/  IADD3.X R4, R43, R78, R4, P4, P5 ;  /* 0x0000004e2b047210 */ /* 0x000fe400027ea404 */
[----:B------:R-:W-:-:S04]  /*3e20*/  LEA R64, P4, R66, R64, 0x1 ;  /* 0x0000004042407211 */ /* 0x000fc800078808ff */
[----:B------:R-:W-:-:S05]  /*3e30*/  LEA.HI.X R65, R66, R65, R4, 0x1, P4 ;  /* 0x0000004142417211 */ /* 0x000fca00020f0c04 */
[----:B--2---:R4:W-:Y:S01]  /*3e40*/  STG.E.128 desc[UR42][R64.64], R24 ;  /* 0x0000001840007986 */ /* 0x0049e2000c101d2a */
[----:B------:R-:W-:Y:S05]  /*3e50*/  BRA `(.L_x_662) ;  /* 0x0000000000647947 */ /* 0x000fea0003800000 */
.L_x_655:
[----:B------:R-:W-:-:S06]  /*3e60*/  UISETP.NE.AND UP0, UPT, UR37, 0x3, UPT ;  /* 0x000000032500788c */ /* 0x000fcc000bf05270 */
[----:B------:R-:W-:-:S13]  /*3e70*/  PLOP3.LUT P3, PT, PT, PT, UP0, 0x80, 0x0 ;  /* 0x000000000000781c */ /* 0x000fda0003f6f008 */
[----:B------:R-:W-:Y:S05]  /*3e80*/  @!P3 BRA `(.L_x_674) ;  /* 0x000000000004b947 */ /* 0x000fea0003800000 */
[----:B------:R-:W-:Y:S01]  /*3e90*/  BPT.TRAP 0x1 ;  /* 0x000000040000795c */ /* 0x000fe20000300000 */
.L_x_674:
[----:B------:R-:W-:Y:S01]  /*3ea0*/  IMAD R73, R22, 0x8, R2 ;  /* 0x0000000816497824 */ /* 0x000fe200078e0202 */
[----:B------:R-:W-:Y:S01]  /*3eb0*/  SHF.L.U32 R76, R186, 0x1f, RZ ;  /* 0x0000001fba4c7819 */ /* 0x000fe200000006ff */
[----:B------:R-:W-:Y:S01]  /*3ec0*/  IMAD R74, R40, -0x40, R42 ;  /* 0xffffffc0284a7824 */ /* 0x000fe200078e022a */
[----:B------:R-:W-:Y:S02]  /*3ed0*/  BSSY B1, `(.L_x_675) ;  /* 0x0000004000017945 */ /* 0x000fe40003800000 */
[----:B------:R-:W0:Y:S02]  /*3ee0*/  SYNCS.PHASECHK.TRANS64.TRYWAIT P4, [R73+URZ+0x28c90], R76 ;  /* 0x028c904c490075a7 */ /* 0x000e24000808017f */
[----:B------:R-:W-:Y:S01]  /*3ef0*/  VIMNMX R74, R74, 0x40, PT ;  /* 0x000000404a4a7848 */ /* 0x000fe20003fe0100 */
[----:B0-----:R-:W-:Y:S06]  /*3f00*/  @!P4 BRA `(.L_x_676) ;  /* 0x000001740000c947 */ /* 0x001fec0003800000 */
.L_x_958:
[----:B------:R-:W-:Y:S05]  /*3f10*/  BSYNC B1 ;  /* 0x0000000000017941 */ /* 0x000fea0003800000 */
.L_x_675:
[----:B------:R-:W-:-:S13]  /*3f20*/  ISETP.GE.AND P4, PT, R19, R74, PT ;  /* 0x0000004a1300720c */ /* 0x000fda0003f86270 */
[----:B------:R-:W-:Y:S05]  /*3f30*/  @P4 BRA `(.L_x_662) ;  /* 0x00000000002c4947 */ /* 0x000fea0003800000 */
[----:B------:R-:W-:Y:S01]  /*3f40*/  @!P1 LOP3.LUT P4, RZ, R188, 0x4, RZ, 0xc0, !PT ;  /* 0x00000004bcff9812 */ /* 0x000fe2000788c0ff */
[----:B------:R-:W-:Y:S01]  /*3f50*/  @!P1 VIADD R4, R57, 0x20 ;  /* 0x0000002039049836 */ /* 0x000fe20000000000 */
[----:B------:R-:W-:Y:S02]  /*3f60*/  PLOP3.LUT P5, PT, PT, PT, PT, 0x8, 0x0 ;  /* 0x000000000000781c */ /* 0x000fe40003fae170 */
[----:B------:R-:W-:-:S13]  /*3f70*/  @!P1 PLOP3.LUT P5, PT, P4, PT, PT, 0x80, 0x0 ;  /* 0x000000000000981c */ /* 0x000fda00027af070 */
[----:B------:R-:W-:-:S04]  /*3f80*/  @P5 VIADD R4, R57, 0xffffffe0 ;  /* 0xffffffe039045836 */ /* 0x000fc80000000000 */
[----:B------:R-:W-:-:S04]  /*3f90*/  @!P1 IMAD.IADD R5, R26, 0x1, R4 ;  /* 0x000000011a059824 */ /* 0x000fc800078e0204 */
[----:B------:R-:W-:Y:S02]  /*3fa0*/  @!P1 IMAD R8, R5, 0x2, R2 ;  /* 0x0000000205089824 */ /* 0x000fe400078e0202 */
[----:B------:R-:W1:Y:S04]  /*3fb0*/  @!P0 LDS.128 R4, [R66+0x22400] ;  /* 0x0224000042048984 */ /* 0x000e680000000c00 */
[----:B------:R-:W2:Y:S04]  /*3fc0*/  @!P1 LDS.128 R8, [R8+0x22400] ;  /* 0x0224000008089984 */ /* 0x000ea80000000c00 */
[----:B-1----:R1:W-:Y:S04]  /*3fd0*/  @!P0 STG.E.128 desc[UR42][R12.64], R4 ;  /* 0x000000040c008986 */ /* 0x0023e8000c101d2a */
[----:B--2---:R1:W-:Y:S02]  /*3fe0*/  @!P1 STG.E.128 desc[UR42][R12.64+0x40], R8 ;  /* 0x000040080c009986 */ /* 0x0043e4000c101d2a */
.L_x_662:
[----:B------:R-:W-:Y:S05]  /*3ff0*/  BSYNC B0 ;  /* 0x0000000000007941 */ /* 0x000fea0003800000 */
.L_x_654:
[----:B-12---:R-:W1:Y:S01]  /*4000*/  S2R R4, SR_TID.X ;  /* 0x0000000000047919 */ /* 0x006e620000002100 */
[----:B------:R-:W-:Y:S01]  /*4010*/  @!PT LDS RZ, [RZ] ;  /* 0x00000000fffff984 */ /* 0x000fe20000000800 */
[----:B------:R-:W-:Y:S01]  /*4020*/  @!PT LDS RZ, [RZ] ;  /* 0x00000000fffff984 */ /* 0x000fe20000000800 */
[----:B------:R-:W-:Y:S01]  /*4030*/  @!PT LDS RZ, [RZ] ;  /* 0x00000000fffff984 */ /* 0x000fe20000000800 */
[----:B------:R-:W-:Y:S01]  /*4040*/  @!PT LDS RZ, [RZ] ;  /* 0x00000000fffff984 */ /* 0x000fe20000000800 */
[----:B------:R2:W-:Y:S06]  /*4050*/  MEMBAR.ALL.CTA ;  /* 0x0000000000007992 */ /* 0x0005ec0000008000 */
[----:B--2---:R-:W2:Y:S01]  /*4060*/  FENCE.VIEW.ASYNC.S ;  /* 0x00000000000073c6 */ /* 0x004ea20000000000 */
[----:B------:R-:W-:Y:S05]  /*4070*/  WARPSYNC.ALL ;  /* 0x0000000000007948 */ /* 0x000fea0003800000 */
[----:B------:R-:W-:Y:S01]  /*4080*/  BSSY B0, `(.L_x_677) ;  /* 0x0000009000007945 */ /* 0x000fe20003800000 */
[----:B-1----:R-:W-:Y:S01]  /*4090*/  LOP3.LUT R4, R4, 0x7f, RZ, 0xc0, !PT ;  /* 0x0000007f04047812 */ /* 0x002fe200078ec0ff */
[----:B--2---:R1:W-:Y:S03]  /*40a0*/  BAR.SYNC.DEFER_BLOCKING R55, 0x80 ;  /* 0x000200370000751d */ /* 0x0043e60000010000 */
[----:B------:R-:W-:-:S13]  /*40b0*/  ISETP.NE.AND P4, PT, R4, RZ, PT ;  /* 0x000000ff0400720c */ /* 0x000fda0003f85270 */
[----:B------:R-:W-:-:S05]  /*40c0*/  @!P4 VIADD R4, R73, 0x28ca0 ;  /* 0x00028ca04904c836 */ /* 0x000fca0000000000 */
[----:B------:R-:W-:-:S04]  /*40d0*/  @!P4 PRMT R4, RZ, 0x654, R4 ;  /* 0x00000654ff04c816 */ /* 0x000fc80000000004 */
[----:B------:R1:W-:Y:S01]  /*40e0*/  @!P4 SYNCS.ARRIVE.TRANS64.RED.A1T0 RZ, [R4+URZ], RZ ;  /* 0x000000ff04ffc9a7 */ /* 0x0003e2000810043f */
[----:B------:R-:W-:Y:S05]  /*40f0*/  @!P3 BRA `(.L_x_678) ;  /* 0x000000000004b947 */ /* 0x000fea0003800000 */
[----:B------:R-:W-:Y:S01]  /*4100*/  BPT.TRAP 0x1 ;  /* 0x000000040000795c */ /* 0x000fe20000300000 */
.L_x_678:
[----:B------:R-:W-:Y:S05]  /*4110*/  BSYNC B0 ;  /* 0x0000000000007941 */ /* 0x000fea0003800000 */
.L_x_677:
[----:B------:R-:W2:Y:S01]  /*4120*/  SYNCS.PHASECHK.TRANS64.TRYWAIT P3, [R73+URZ+0x28cb0], R76 ;  /* 0x028cb04c490075a7 */ /* 0x000ea2000806017f */
[----:B------:R-:W-:Y:S04]  /*4130*/  BSSY B0, `(.L_x_679) ;  /* 0x0000002000007945 */ /* 0x000fe80003800000 */
[----:B--2---:R-:W-:Y:S05]  /*4140*/  @!P3 BRA `(.L_x_680) ;  /* 0x000001700084b947 */ /* 0x004fea0003800000 */
.L_x_959:
[----:B------:R-:W-:Y:S05]  /*4150*/  BSYNC B0 ;  /* 0x0000000000007941 */ /* 0x000fea0003800000 */
.L_x_679:
[----:B------:R-:W-:Y:S01]  /*4160*/  ISETP.GE.AND P3, PT, R19, R74, PT ;  /* 0x0000004a1300720c */ /* 0x000fe20003f66270 */
[----:B------:R-:W-:-:S12]  /*4170*/  BSSY B0, `(.L_x_681) ;  /* 0x0000052000007945 */ /* 0x000fd80003800000 */
[----:B------:R-:W-:Y:S05]  /*4180*/  @P3 BRA `(.L_x_682) ;  /* 0x0000000400403947 */ /* 0x000fea0003800000 */
[----:B------:R-:W-:Y:S01]  /*4190*/  IMAD.WIDE R6, R40, 0x40, R38 ;  /* 0x0000004028067825 */ /* 0x000fe200078e0226 */
[----:B------:R-:W-:-:S03]  /*41a0*/  ULDC.64 UR4, c[0x0][0x328] ;  /* 0x0000ca0000047ab9 */ /* 0x000fc60000000a00 */
[----:B------:R-:W-:Y:S02]  /*41b0*/  IMAD R7, R7, UR4, RZ ;  /* 0x0000000407077c24 */ /* 0x000fe4000f8e02ff */
[----:B-1----:R-:W-:Y:S02]  /*41c0*/  IMAD.MOV.U32 R4, RZ, RZ, R28 ;  /* 0x000000ffff047224 */ /* 0x002fe400078e001c */
[----:B------:R-:W-:Y:S02]  /*41d0*/  IMAD.MOV.U32 R5, RZ, RZ, R71 ;  /* 0x000000ffff057224 */ /* 0x000fe400078e0047 */
[C---:B------:R-:W-:Y:S02]  /*41e0*/  IMAD R7, R6.reuse, UR5, R7 ;  /* 0x0000000506077c24 */ /* 0x040fe4000f8e0207 */
[----:B------:R-:W-:Y:S01]  /*41f0*/  IMAD.WIDE.U32 R4, R6, UR4, R4 ;  /* 0x0000000406047c25 */ /* 0x000fe2000f8e0004 */
[----:B------:R-:W-:-:S03]  /*4200*/  ULDC.64 UR4, c[0x0][0x318] ;  /* 0x0000c60000047ab9 */ /* 0x000fc60000000a00 */
[----:B------:R-:W-:Y:S01]  /*4210*/  IMAD.IADD R5, R5, 0x1, R7 ;  /* 0x0000000105057824 */ /* 0x000fe200078e0207 */
[----:B------:R-:W-:Y:S01]  /*4220*/  LEA R8, P3, R4, UR4, 0x1 ;  /* 0x0000000404087c11 */ /* 0x000fe2000f8608ff */
[----:B------:R-:W-:Y:S01]  /*4230*/  ULDC UR4, c[0x0][0x320] ;  /* 0x0000c80000047ab9 */ /* 0x000fe20000000800 */
[----:B------:R-:W-:Y:S02]  /*4240*/  VIADD R10, R16, 0x40 ;  /* 0x00000040100a7836 */ /* 0x000fe40000000000 */
[----:B------:R-:W-:Y:S01]  /*4250*/  LEA.HI.X R9, R4, UR5, R5, 0x1, P3 ;  /* 0x0000000504097c11 */ /* 0x000fe200098f0c05 */
[----:B------:R-:W-:Y:S01]  /*4260*/  IMAD R5, R22, 0x8000, R57 ;  /* 0x0000800016057824 */ /* 0x000fe200078e0239 */
[----:B------:R-:W-:-:S03]  /*4270*/  LOP3.LUT P3, RZ, R188, 0x4, RZ, 0xc0, !PT ;  /* 0x00000004bcff7812 */ /* 0x000fc6000786c0ff */
[C---:B------:R-:W-:Y:S02]  /*4280*/  VIADD R11, R5.reuse, 0x20 ;  /* 0x00000020050b7836 */ /* 0x040fe40000000000 */
[----:B---3--:R-:W-:-:S08]  /*4290*/  IMAD R12, R5, 0x2, R2 ;  /* 0x00000002050c7824 */ /* 0x008fd000078e0202 */
[----:B------:R-:W-:Y:S01]  /*42a0*/  @P3 VIADD R11, R5, 0xffffffe0 ;  /* 0xffffffe0050b3836 */ /* 0x000fe20000000000 */
[----:B------:R-:W-:-:S03]  /*42b0*/  ISETP.GE.AND P3, PT, R16, UR4, PT ;  /* 0x0000000410007c0c */ /* 0x000fc6000bf66270 */
[----:B------:R-:W-:-:S10]  /*42c0*/  IMAD R11, R11, 0x2, R2 ;  /* 0x000000020b0b7824 */ /* 0x000fd400078e0202 */
[----:B------:R-:W1:Y:S04]  /*42d0*/  @!P3 LDS.128 R4, [R12+0x400] ;  /* 0x000400000c04b984 */ /* 0x000e680000000c00 */
[----:B-1----:R-:W-:Y:S01]  /*42e0*/  @!P3 STG.E.128 desc[UR42][R8.64], R4 ;  /* 0x000000040800b986 */ /* 0x002fe2000c101d2a */
[----:B------:R-:W-:Y:S01]  /*42f0*/  ISETP.GE.AND P3, PT, R10, UR4, PT ;  /* 0x000000040a007c0c */ /* 0x000fe2000bf66270 */
[----:B------:R-:W-:-:S12]  /*4300*/  VIADD R10, R16, 0x80 ;  /* 0x00000080100a7836 */ /* 0x000fd80000000000 */
        /* <DEDUP_REMOVED lines=26> */
[----:B------:R-:W-:-:S13]  /*44b0*/  ISETP.GE.AND P3, PT, R53, UR4, PT ;  /* 0x0000000435007c0c */ /* 0x000fda000bf66270 */
        /* <DEDUP_REMOVED lines=28> */
[----:B-1----:R1:W-:Y:S02]  /*4680*/  @!P3 STG.E.128 desc[UR42][R8.64+0x3c0], R4 ;  /* 0x0003c0040800b986 */ /* 0x0023e4000c101d2a */
.L_x_682:
[----:B------:R-:W-:Y:S05]  /*4690*/  BSYNC B0 ;  /* 0x0000000000007941 */ /* 0x000fea0003800000 */
.L_x_681:
[----:B------:R-:W-:Y:S01]  /*46a0*/  @!PT LDS RZ, [RZ] ;  /* 0x00000000fffff984 */ /* 0x000fe20000000800 */
[----:B------:R-:W-:Y:S01]  /*46b0*/  @!PT LDS RZ, [RZ] ;  /* 0x00000000fffff984 */ /* 0x000fe20000000800 */
[----:B------:R-:W-:Y:S01]  /*46c0*/  @!PT LDS RZ, [RZ] ;  /* 0x00000000fffff984 */ /* 0x000fe20000000800 */
[----:B------:R-:W-:Y:S01]  /*46d0*/  @!PT LDS RZ, [RZ] ;  /* 0x00000000fffff984 */ /* 0x000fe20000000800 */
[----:B------:R5:W-:Y:S06]  /*46e0*/  MEMBAR.ALL.CTA ;  /* 0x0000000000007992 */ /* 0x000bec0000008000 */
[----:B-----5:R-:W5:Y:S01]  /*46f0*/  FENCE.VIEW.ASYNC.S ;  /* 0x00000000000073c6 */ /* 0x020f620000000000 */
[----:B0-2---:R-:W-:Y:S01]  /*4700*/  @!P4 VIADD R73, R73, 0x28cc0 ;  /* 0x00028cc04949c836 */ /* 0x005fe20000000000 */
[----:B-----5:R0:W-:Y:S04]  /*4710*/  BAR.SYNC.DEFER_BLOCKING R55, 0x80 ;  /* 0x000200370000751d */ /* 0x0201e80000010000 */
[----:B------:R-:W-:Y:S01]  /*4720*/  @!P4 PRMT R73, RZ, 0x654, R73 ;  /* 0x00000654ff49c816 */ /* 0x000fe20000000049 */
[----:B------:R-:W-:Y:S01]  /*4730*/  VIADD R22, R22, 0x1 ;  /* 0x0000000116167836 */ /* 0x000fe20000000000 */
[----:B------:R-:W-:-:S02]  /*4740*/  PLOP3.LUT P3, PT, PT, PT, PT, 0x8, 0x0 ;  /* 0x000000000000781c */ /* 0x000fc40003f6e170 */
[----:B------:R0:W-:Y:S02]  /*4750*/  @!P4 SYNCS.ARRIVE.TRANS64.RED.A1T0 RZ, [R73+URZ], RZ ;  /* 0x000000ff49ffc9a7 */ /* 0x0001e4000810043f */
[----:B------:R-:W-:-:S04]  /*4760*/  ISETP.NE.AND P4, PT, R22, 0x2, PT ;  /* 0x000000021600780c */ /* 0x000fc80003f85270 */
[----:B-1----:R-:W-:Y:S02]  /*4770*/  SEL R5, RZ, 0x1, P4 ;  /* 0x00000001ff057807 */ /* 0x002fe40002000000 */
[----:B------:R-:W-:Y:S02]  /*4780*/  SEL R22, R22, RZ, P4 ;  /* 0x000000ff16167207 */ /* 0x000fe40002000000 */
[----:B------:R-:W-:Y:S01]  /*4790*/  LOP3.LUT R186, R186, R5, RZ, 0x3c, !PT ;  /* 0x00000005baba7212 */ /* 0x000fe200078e3cff */
[----:B0-----:R-:W-:Y:S06]  /*47a0*/  @P2 BRA `(.L_x_683) ;  /* 0xffffffe0000c2947 */ /* 0x001fec000383ffff */
.L_x_649:
[----:B------:R-:W-:Y:S04]  /*47b0*/  BSSY B0, `(.L_x_684) ;  /* 0x0000004000007945 */ /* 0x000fe80003800000 */
[----:B------:R-:W-:Y:S05]  /*47c0*/  @P3 BRA `(.L_x_685) ;  /* 0x0000000000083947 */ /* 0x000fea0003800000 */
[----:B------:R-:W0:Y:S02]  /*47d0*/  FENCE.VIEW.ASYNC.G ;  /* 0x00000000000073c6 */ /* 0x000e240000000100 */
[----:B0-----:R-:W-:Y:S06]  /*47e0*/  BAR.ARV 0xc, 0x180 ;  /* 0x0306000000007b1d */ /* 0x001fec0000002000 */
.L_x_685:
[----:B------:R-:W-:Y:S05]  /*47f0*/  BSYNC B0 ;  /* 0x0000000000007941 */ /* 0x000fea0003800000 */
.L_x_684:
[----:B------:R-:W-:Y:S01]  /*4800*/  UISETP.NE.AND UP0, UPT, UR38, 0x1, UPT ;  /* 0x000000012600788c */ /* 0x000fe2000bf05270 */
[C---:B------:R-:W-:Y:S01]  /*4810*/  ISETP.NE.AND P0, PT, R200.reuse, RZ, PT ;  /* 0x000000ffc800720c */ /* 0x040fe20003f05270 */
[----:B------:R-:W-:Y:S01]  /*4820*/  ULDC UR4, c[0x0][0x9f0] ;  /* 0x00027c0000047ab9 */ /* 0x000fe20000000800 */
[----:B------:R-:W-:Y:S02]  /*4830*/  BSSY B7, `(.L_x_686) ;  /* 0x0000905000077945 */ /* 0x000fe40003800000 */
[----:B------:R-:W-:Y:S02]  /*4840*/  SEL R9, R200, UR4, P0 ;  /* 0x00000004c8097c07 */ /* 0x000fe40008000000 */
[----:B------:R-:W-:-:S13]  /*4850*/  PLOP3.LUT P1, PT, PT, PT, UP0, 0x80, 0x0 ;  /* 0x000000000000781c */ /* 0x000fda0003f2f008 */
[----:B------:R-:W-:Y:S05]  /*4860*/  @!P1 BRA `(.L_x_687) ;  /* 0x0000002000649947 */ /* 0x000fea0003800000 */
[----:B------:R-:W2:Y:S01]  /*4870*/  LDL R0, [R1+0x28] ;  /* 0x0000280001007983 */ /* 0x000ea20000100800 */
[----:B------:R-:W-:Y:S01]  /*4880*/  BSSY B0, `(.L_x_688) ;  /* 0x000001e000007945 */ /* 0x000fe20003800000 */
[----:B------:R-:W-:Y:S01]  /*4890*/  IMAD.MOV.U32 R3, RZ, RZ, RZ ;  /* 0x000000ffff037224 */ /* 0x000fe200078e00ff */
[----:B--2---:R-:W-:-:S13]  /*48a0*/  LOP3.LUT P2, RZ, R0, 0x2, RZ, 0xc0, !PT ;  /* 0x0000000200ff7812 */ /* 0x004fda000784c0ff */
[----:B------:R-:W-:Y:S05]  /*48b0*/  @!P2 BRA `(.L_x_689) ;  /* 0x000000000068a947 */ /* 0x000fea0003800000 */
        /* <DEDUP_REMOVED lines=23> */
[----:B------:R-:W-:-:S04]  /*4a30*/  IMAD.MOV.U32 R3, RZ, RZ, R5 ;  /* 0x000000ffff037224 */ /* 0x000fc800078e0005 */
[----:B------:R-:W-:Y:S01]  /*4a40*/  @!P2 IMAD.MOV R3, RZ, RZ, -R3 ;  /* 0x000000ffff03a224 */ /* 0x000fe200078e0a03 */
[----:B------:R-:W-:-:S07]  /*4a50*/  @!P1 LOP3.LUT R3, RZ, R9, RZ, 0x33, !PT ;  /* 0x00000009ff039212 */ /* 0x000fce00078e33ff */
.L_x_689:
[----:B------:R-:W-:Y:S05]  /*4a60*/  BSYNC B0 ;  /* 0x0000000000007941 */ /* 0x000fea0003800000 */
.L_x_688:
[-C--:B------:R-:W-:Y:S01]  /*4a70*/  IMAD R0, R210, R3.reuse, RZ ;  /* 0x00000003d2007224 */ /* 0x080fe200078e02ff */
[----:B------:R-:W-:Y:S01]  /*4a80*/  PLOP3.LUT P0, PT, PT, PT, PT, 0x80, 0x0 ;  /* 0x000000000000781c */ /* 0x000fe20003f0f070 */
[----:B------:R-:W-:Y:S01]  /*4a90*/  IMAD.MOV.U32 R20, RZ, RZ, RZ ;  /* 0x000000ffff147224 */ /* 0x000fe200078e00ff */
[----:B------:R-:W-:Y:S02]  /*4aa0*/  CS2R R150, SRZ ;  /* 0x0000000000967805 */ /* 0x000fe4000001ff00 */
[----:B------:R-:W-:Y:S02]  /*4ab0*/  CS2R R148, SRZ ;  /* 0x0000000000947805 */ /* 0x000fe4000001ff00 */
[----:B------:R-:W-:Y:S01]  /*4ac0*/  VIADDMNMX R4, R0, R3, R168, PT ;  /* 0x0000000300047246 */ /* 0x000fe200038001a8 */
[----:B------:R-:W-:Y:S01]  /*4ad0*/  IMAD.MOV.U32 R3, RZ, RZ, RZ ;  /* 0x000000ffff037224 */ /* 0x000fe200078e00ff */
[----:B------:R-:W-:Y:S02]  /*4ae0*/  CS2R R146, SRZ ;  /* 0x0000000000927805 */ /* 0x000fe4000001ff00 */
[----:B------:R-:W-:-:S02]  /*4af0*/  CS2R R144, SRZ ;  /* 0x0000000000907805 */ /* 0x000fc4000001ff00 */
[----:B------:R-:W-:Y:S02]  /*4b00*/  ISETP.GT.AND P1, PT, R4, R0, PT ;  /* 0x000000000400720c */ /* 0x000fe40003f24270 */
        /* <DEDUP_REMOVED lines=37> */
[----:B---3--:R-:W-:Y:S02]  /*4d60*/  CS2R R68, SRZ ;  /* 0x0000000000447805 */ /* 0x008fe4000001ff00 */
[----:B------:R-:W-:Y:S02]  /*4d70*/  CS2R R66, SRZ ;  /* 0x0000000000427805 */ /* 0x000fe4000001ff00 */
[----:B----4-:R-:W-:Y:S02]  /*4d80*/  CS2R R64, SRZ ;  /* 0x0000000000407805 */ /* 0x010fe4000001ff00 */
        /* <DEDUP_REMOVED lines=19> */
[----:B------:R-:W-:Y:S01]  /*4ec0*/  CS2R R24, SRZ ;  /* 0x0000000000187805 */ /* 0x000fe2000001ff00 */
[----:B------:R-:W-:Y:S06]  /*4ed0*/  @!P1 BRA `(.L_x_690) ;  /* 0x0000008800689947 */ /* 0x000fec0003800000 */
[----:B------:R-:W2:Y:S01]  /*4ee0*/  LDL R5, [R1+0x2c] ;  /* 0x00002c0001057983 */ /* 0x000ea20000100800 */
[----:B------:R-:W-:-:S06]  /*4ef0*/  UISETP.NE.AND UP0, UPT, UR37, 0x3, UPT ;  /* 0x000000032500788c */ /* 0x000fcc000bf05270 */
[----:B------:R-:W-:Y:S01]  /*4f00*/  PLOP3.LUT P0, PT, PT, PT, UP0, 0x80, 0x0 ;  /* 0x000000000000781c */ /* 0x000fe20003f0f008 */
[----:B--2---:R-:W0:Y:S02]  /*4f10*/  SHFL.IDX PT, R3, R5, RZ, 0x1f ;  /* 0x00001fff05037589 */ /* 0x004e2400000e0000 */
[----:B0-----:R-:W-:-:S04]  /*4f20*/  LEA.HI R5, R3, R3, RZ, 0x1 ;  /* 0x0000000303057211 */ /* 0x001fc800078f08ff */
[----:B-1----:R-:W-:-:S05]  /*4f30*/  LOP3.LUT R6, R5, 0x1fffe, RZ, 0xc0, !PT ;  /* 0x0001fffe05067812 */ /* 0x002fca00078ec0ff */
[----:B------:R-:W-:-:S04]  /*4f40*/  IMAD.IADD R3, R3, 0x1, -R6 ;  /* 0x0000000103037824 */ /* 0x000fc800078e0a06 */
[----:B------:R-:W-:-:S04]  /*4f50*/  IMAD R3, R3, 0x8000, R2 ;  /* 0x0000800003037824 */ /* 0x000fc800078e0202 */
[----:B------:R-:W-:-:S05]  /*4f60*/  VIADD R3, R3, 0x400 ;  /* 0x0000040003037836 */ /* 0x000fca0000000000 */
[----:B------:R-:W-:-:S04]  /*4f70*/  SHF.R.U32.HI R3, RZ, 0x4, R3 ;  /* 0x00000004ff037819 */ /* 0x000fc80000011603 */
[----:B------:R-:W-:-:S04]  /*4f80*/  LOP3.LUT R3, R3, 0x3fff, RZ, 0xc0, !PT ;  /* 0x00003fff03037812 */ /* 0x000fc800078ec0ff */
[----:B------:R-:W-:Y:S01]  /*4f90*/  LOP3.LUT R3, R3, 0x2000000, RZ, 0xfc, !PT ;  /* 0x0200000003037812 */ /* 0x000fe200078efcff */
[----:B------:R-:W-:Y:S06]  /*4fa0*/  @!P0 BRA `(.L_x_691) ;  /* 0x0000000000048947 */ /* 0x000fec0003800000 */
[----:B------:R-:W-:Y:S01]  /*4fb0*/  BPT.TRAP 0x1 ;  /* 0x000000040000795c */ /* 0x000fe20000300000 */
.L_x_691:
[----:B------:R-:W-:Y:S01]  /*4fc0*/  IMAD R5, R18, 0x8, R2 ;  /* 0x0000000812057824 */ /* 0x000fe200078e0202 */
[----:B------:R-:W-:Y:S01]  /*4fd0*/  SHF.L.U32 R8, R23, 0x1f, RZ ;  /* 0x0000001f17087819 */ /* 0x000fe200000006ff */
[----:B------:R-:W-:Y:S01]  /*4fe0*/  VIADD R6, R2, 0x26800 ;  /* 0x0002680002067836 */ /* 0x000fe20000000000 */
[----:B------:R-:W-:Y:S02]  /*4ff0*/  BSSY B0, `(.L_x_692) ;  /* 0x0000008000007945 */ /* 0x000fe40003800000 */
[----:B------:R-:W0:Y:S02]  /*5000*/  SYNCS.PHASECHK.TRANS64.TRYWAIT P0, [R5+URZ+0x28c50], R8 ;  /* 0x028c5008050075a7 */ /* 0x000e24000800017f */
[----:B------:R-:W-:Y:S01]  /*5010*/  SHF.R.U32.HI R7, RZ, 0x4, R6 ;  /* 0x00000004ff077819 */ /* 0x000fe20000011606 */
[----:B------:R-:W-:-:S03]  /*5020*/  IMAD R6, R18, 0x1000, R3 ;  /* 0x0000100012067824 */ /* 0x000fc600078e0203 */
[----:B------:R-:W-:-:S04]  /*5030*/  LOP3.LUT R7, R7, 0x3fff, RZ, 0xc0, !PT ;  /* 0x00003fff07077812 */ /* 0x000fc800078ec0ff */
[----:B------:R-:W-:Y:S01]  /*5040*/  LOP3.LUT R12, R7, 0x10000, RZ, 0xfc, !PT ;  /* 0x00010000070c7812 */ /* 0x000fe200078efcff */
[----:B------:R-:W-:Y:S01]  /*5050*/  IMAD.MOV.U32 R7, RZ, RZ, 0x40000040 ;  /* 0x40000040ff077424 */ /* 0x000fe200078e00ff */
[----:B0-----:R-:W-:Y:S06]  /*5060*/  @!P0 BRA `(.L_x_693) ;  /* 0x0000016000d08947 */ /* 0x001fec0003800000 */
.L_x_960:
[----:B------:R-:W-:Y:S05]  /*5070*/  BSYNC B0 ;  /* 0x0000000000007941 */ /* 0x000fea0003800000 */
.L_x_692:
[----:B------:R-:W-:Y:S01]  /*5080*/  BAR.SYNC.DEFER_BLOCKING 0xe, 0x100 ;  /* 0x0384000000007b1d */ /* 0x000fe20000010000 */
[----:B------:R-:W-:Y:S01]  /*5090*/  IMAD.MOV.U32 R13, RZ, RZ, 0x40000040 ;  /* 0x40000040ff0d7424 */ /* 0x000fe200078e00ff */
[C---:B------:R-:W-:Y:S01]  /*50a0*/  R2UR UR6, R6.reuse ;  /* 0x00000000060672ca */ /* 0x040fe200000e0000 */
[----:B------:R-:W-:Y:S01]  /*50b0*/  VIADD R10, R6, 0x100 ;  /* 0x00000100060a7836 */ /* 0x000fe20000000000 */
[----:B------:R-:W-:Y:S01]  /*50c0*/  R2UR UR7, R7 ;  /* 0x00000000070772ca */ /* 0x000fe200000e0000 */
[----:B------:R-:W-:Y:S01]  /*50d0*/  IMAD.MOV.U32 R11, RZ, RZ, 0x40000040 ;  /* 0x40000040ff0b7424 */ /* 0x000fe200078e00ff */
[----:B------:R-:W-:Y:S01]  /*50e0*/  R2UR UR4, R12 ;  /* 0x000000000c0472ca */ /* 0x000fe200000e0000 */
[----:B0-----:R-:W-:Y:S01]  /*50f0*/  VIADD R8, R6, 0x80 ;  /* 0x0000008006087836 */ /* 0x001fe20000000000 */
[----:B------:R-:W-:Y:S01]  /*5100*/  R2UR UR5, R13 ;  /* 0x000000000d0572ca */ /* 0x000fe200000e0000 */
[----:B------:R-:W-:Y:S01]  /*5110*/  IMAD.MOV.U32 R9, RZ, RZ, 0x40000040 ;  /* 0x40000040ff097424 */ /* 0x000fe200078e00ff */
[----:B------:R-:W-:Y:S01]  /*5120*/  R2UR UR14, R10 ;  /* 0x000000000a0e72ca */ /* 0x000fe200000e0000 */
[----:B------:R-:W-:Y:S01]  /*5130*/  VIADD R10, R12, 0x2 ;  /* 0x000000020c0a7836 */ /* 0x000fe20000000000 */
        /* <DEDUP_REMOVED lines=11> */
[----:B------:R-:W0:Y:S01]  /*51f0*/  S2R R14, SR_TID.X ;  /* 0x00000000000e7919 */ /* 0x000e220000002100 */
[----:B------:R-:W-:Y:S01]  /*5200*/  WARPGROUP.ARRIVE ;  /* 0x00000000000079c5 */ /* 0x000fe20000000000 */
[----:B------:R-:W-:Y:S01]  /*5210*/  R2UR UR13, R9 ;  /* 0x00000000090d72ca */ /* 0x000fe200000e0000 */
[----:B------:R-:W-:Y:S01]  /*5220*/  VIADD R4, R4, 0xfffffffe ;  /* 0xfffffffe04047836 */ /* 0x000fe20000000000 */
[----:B------:R-:W-:Y:S03]  /*5230*/  BSSY B0, `(.L_x_694) ;  /* 0x00000ed000007945 */ /* 0x000fe60003800000 */
[----:B------:R-:W-:Y:S01]  /*5240*/  HGMMA.64x256x16.F32 R24, gdesc[UR4].tnspB, RZ, !UPT, gsb0 ;  /* 0x43e00000041879f0 */ /* 0x000fe2000c0008ff */
[----:B------:R-:W-:Y:S01]  /*5250*/  R2UR UR6, R6 ;  /* 0x00000000060672ca */ /* 0x000fe200000e0000 */
[----:B------:R-:W-:Y:S01]  /*5260*/  VIADD R6, R12, 0x6 ;  /* 0x000000060c067836 */ /* 0x000fe20000000000 */
[----:B------:R-:W-:Y:S01]  /*5270*/  R2UR UR7, R7 ;  /* 0x00000000070772ca */ /* 0x000fe200000e0000 */
[----:B------:R-:W-:-:S03]  /*5280*/  IMAD.MOV.U32 R7, RZ, RZ, 0x40000040 ;  /* 0x40000040ff077424 */ /* 0x000fc600078e00ff */
[----:B------:R-:W-:Y:S02]  /*5290*/  R2UR UR4, R6 ;  /* 0x00000000060472ca */ /* 0x000fe400000e0000 */
[----:B------:R-:W-:Y:S02]  /*52a0*/  R2UR UR5, R7 ;  /* 0x00000000070572ca */ /* 0x000fe400000e0000 */
        /* <DEDUP_REMOVED lines=18> */
[----:B------:R-:W-:-:S13]  /*53d0*/  ISETP.GE.AND P0, PT, R4, R0, PT ;  /* 0x000000000400720c */ /* 0x000fda0003f06270 */
[----:B0-----:R-:W-:Y:S05]  /*53e0*/  @!P0 BRA `(.L_x_695) ;  /* 0x0000000c00448947 */ /* 0x001fea0003800000 */
[----:B------:R-:W-:-:S07]  /*53f0*/  IMAD.MOV.U32 R14, RZ, RZ, R4 ;  /* 0x000000ffff0e7224 */ /* 0x000fce00078e0004 */
.L_x_701:
[----:B------:R-:W-:Y:S01]  /*5400*/  BAR.SYNC.DEFER_BLOCKING 0xe, 0x100 ;  /* 0x0384000000007b1d */ /* 0x000fe20000010000 */
[C---:B0-----:R-:W-:Y:S02]  /*5410*/  IMAD R4, R18.reuse, 0x40, R190 ;  /* 0x0000004012047824 */ /* 0x041fe400078e02be */
[----:B------:R-:W-:Y:S02]  /*5420*/  VIADD R15, R18, 0x1 ;  /* 0x00000001120f7836 */ /* 0x000fe40000000000 */
[----:B------:R-:W-:-:S03]  /*5430*/  IMAD R4, R4, 0x4, R2 ;  /* 0x0000000404047824 */ /* 0x000fc600078e0202 */
[----:B------:R-:W-:-:S04]  /*5440*/  ISETP.NE.AND P0, PT, R15, 0x2, PT ;  /* 0x000000020f00780c */ /* 0x000fc80003f05270 */
[----:B------:R-:W-:-:S05]  /*5450*/  SEL R15, R15, RZ, P0 ;  /* 0x000000ff0f0f7207 */ /* 0x000fca0000000000 */
[----:B------:R-:W-:Y:S01]  /*5460*/  IMAD.MOV.U32 R18, RZ, RZ, R15 ;  /* 0x000000ffff127224 */ /* 0x000fe200078e000f */
[----:B------:R-:W0:Y:S04]  /*5470*/  LDS R5, [R4+0x28800] ;  /* 0x0288000004057984 */ /* 0x000e280000000800 */
[----:B------:R-:W1:Y:S01]  /*5480*/  LDS R4, [R4+0x28820] ;  /* 0x0288200004047984 */ /* 0x000e620000000800 */
[-C--:B0-----:R-:W-:Y:S01]  /*5490*/  FMUL.FTZ R24, R24, R5.reuse ;  /* 0x0000000518187220 */ /* 0x081fe20000410000 */
        /* <DEDUP_REMOVED lines=67> */
[----:B------:R-:W-:-:S02]  /*58d0*/  IMAD.MOV.U32 R4, RZ, RZ, R14 ;  /* 0x000000ffff047224 */ /* 0x000fc400078e000e */
[-C--:B------:R-:W-:Y:S01]  /*58e0*/  FMUL.FTZ R32, R32, R5.reuse ;  /* 0x0000000520207220 */ /* 0x080fe20000410000 */
[-C--:B------:R-:W-:Y:S01]  /*58f0*/  FMUL.FTZ R33, R33, R5.reuse ;  /* 0x0000000521217220 */ /* 0x080fe20000410000 */
[-C--:B------:R-:W-:Y:S01]  /*5900*/  FMUL.FTZ R36, R36, R5.reuse ;  /* 0x0000000524247220 */ /* 0x080fe20000410000 */
[-C--:B------:R-:W-:Y:S01]  /*5910*/  FMUL.FTZ R37, R37, R5.reuse ;  /* 0x0000000525257220 */ /* 0x080fe20000410000 */
[----:B------:R-:W-:Y:S01]  /*5920*/  ISETP.GT.AND P1, PT, R4, R0, PT ;  /* 0x000000000400720c */ /* 0x000fe20003f24270 */
[----:B------:R-:W-:Y:S02]  /*5930*/  IMAD.U32 R4, RZ, RZ, UR37 ;  /* 0x00000025ff047e24 */ /* 0x000fe4000f8e00ff */
[-C--:B------:R-:W-:Y:S01]  /*5940*/  FMUL.FTZ R40, R40, R5.reuse ;  /* 0x0000000528287220 */ /* 0x080fe20000410000 */
[-C--:B------:R-:W-:Y:S01]  /*5950*/  FMUL.FTZ R41, R41, R5.reuse ;  /* 0x0000000529297220 */ /* 0x080fe20000410000 */
[-C--:B------:R-:W-:Y:S01]  /*5960*/  FMUL.FTZ R44, R44, R5.reuse ;  /* 0x000000052c2c7220 */ /* 0x080fe20000410000 */
[-C--:B------:R-:W-:Y:S01]  /*5970*/  FMUL.FTZ R45, R45, R5.reuse ;  /* 0x000000052d2d7220 */ /* 0x080fe20000410000 */
[----:B------:R-:W-:Y:S01]  /*5980*/  ISETP.NE.AND P2, PT, R4, 0x3, PT ;  /* 0x000000030400780c */ /* 0x000fe20003f45270 */
[-C--:B------:R-:W-:Y:S01]  /*5990*/  FMUL.FTZ R48, R48, R5.reuse ;  /* 0x0000000530307220 */ /* 0x080fe20000410000 */
[----:B------:R-:W-:Y:S01]  /*59a0*/  SEL R4, RZ, 0x1, P0 ;  /* 0x00000001ff047807 */ /* 0x000fe20000000000 */
        /* <DEDUP_REMOVED lines=51> */
[----:B------:R-:W-:Y:S01]  /*5ce0*/  LOP3.LUT R23, R23, R4, RZ, 0x3c, !PT ;  /* 0x0000000417177212 */ /* 0x000fe200078e3cff */
[----:B------:R-:W-:Y:S01]  /*5cf0*/  VIADD R14, R14, 0xffffffff ;  /* 0xffffffff0e0e7836 */ /* 0x000fe20000000000 */
[----:B------:R-:W-:Y:S06]  /*5d00*/  @!P2 BRA `(.L_x_696) ;  /* 0x000000000004a947 */ /* 0x000fec0003800000 */
[----:B------:R-:W-:Y:S01]  /*5d10*/  BPT.TRAP 0x1 ;  /* 0x000000040000795c */ /* 0x000fe20000300000 */
.L_x_696:
[----:B------:R-:W-:Y:S01]  /*5d20*/  IMAD R4, R18, 0x8, R2 ;  /* 0x0000000812047824 */ /* 0x000fe200078e0202 */
[----:B------:R-:W-:-:S04]  /*5d30*/  SHF.L.U32 R5, R23, 0x1f, RZ ;  /* 0x0000001f17057819 */ /* 0x000fc800000006ff */
[----:B------:R0:W1:Y:S01]  /*5d40*/  SYNCS.PHASECHK.TRANS64.TRYWAIT P0, [R4+URZ+0x28c50], R5 ;  /* 0x028c5005040075a7 */ /* 0x000062000800017f */
[----:B------:R-:W-:Y:S05]  /*5d50*/  @!P2 BRA `(.L_x_697) ;  /* 0x000000000004a947 */ /* 0x000fea0003800000 */
[----:B------:R-:W-:Y:S01]  /*5d60*/  BPT.TRAP 0x1 ;  /* 0x000000040000795c */ /* 0x000fe20000300000 */
.L_x_697:
[----:B------:R-:W-:Y:S04]  /*5d70*/  BSSY B1, `(.L_x_698) ;  /* 0x0000004000017945 */ /* 0x000fe80003800000 */
[----:B-1----:R-:W-:Y:S05]  /*5d80*/  @P0 BRA `(.L_x_699) ;  /* 0x0000000000080947 */ /* 0x002fea0003800000 */
[----:B------:R-:W1:Y:S02]  /*5d90*/  SYNCS.PHASECHK.TRANS64.TRYWAIT P0, [R4+URZ+0x28c50], R5 ;  /* 0x028c5005040075a7 */ /* 0x000e64000800017f */
[----:B-1----:R-:W-:Y:S05]  /*5da0*/  @!P0 BRA `(.L_x_700) ;  /* 0x0000015400948947 */ /* 0x002fea0003800000 */
.L_x_699:
[----:B------:R-:W-:Y:S05]  /*5db0*/  BSYNC B1 ;  /* 0x0000000000017941 */ /* 0x000fea0003800000 */
.L_x_698:
[----:B01----:R-:W-:Y:S01]  /*5dc0*/  IMAD.MOV.U32 R5, RZ, RZ, 0x40000040 ;  /* 0x40000040ff057424 */ /* 0x003fe200078e00ff */
[----:B------:R-:W-:Y:S01]  /*5dd0*/  WARPGROUP.ARRIVE ;  /* 0x00000000000079c5 */ /* 0x000fe20000000000 */
[----:B------:R-:W-:-:S05]  /*5de0*/  IMAD R4, R18, 0x1000, R3 ;  /* 0x0000100012047824 */ /* 0x000fca00078e0203 */
[----:B------:R-:W0:Y:S01]  /*5df0*/  S2R R20, SR_TID.X ;  /* 0x0000000000147919 */ /* 0x000e220000002100 */
[----:B------:R-:W-:Y:S01]  /*5e00*/  IMAD.MOV.U32 R13, RZ, RZ, 0x40000040 ;  /* 0x40000040ff0d7424 */ /* 0x000fe200078e00ff */
[----:B------:R-:W-:Y:S01]  /*5e10*/  R2UR UR7, R5 ;  /* 0x00000000050772ca */ /* 0x000fe200000e0000 */
[----:B------:R-:W-:Y:S01]  /*5e20*/  VIADD R5, R2, 0x26800 ;  /* 0x0002680002057836 */ /* 0x000fe20000000000 */
[----:B------:R-:W-:Y:S02]  /*5e30*/  R2UR UR6, R4 ;  /* 0x00000000040672ca */ /* 0x000fe400000e0000 */
[----:B------:R-:W-:Y:S01]  /*5e40*/  R2UR UR5, R13 ;  /* 0x000000000d0572ca */ /* 0x000fe200000e0000 */
[----:B------:R-:W-:Y:S01]  /*5e50*/  IMAD.MOV.U32 R13, RZ, RZ, 0x40000040 ;  /* 0x40000040ff0d7424 */ /* 0x000fe200078e00ff */
[----:B------:R-:W-:-:S04]  /*5e60*/  SHF.R.U32.HI R5, RZ, 0x4, R5 ;  /* 0x00000004ff057819 */ /* 0x000fc80000011605 */
[----:B------:R-:W-:-:S04]  /*5e70*/  LOP3.LUT R5, R5, 0x3fff, RZ, 0xc0, !PT ;  /* 0x00003fff05057812 */ /* 0x000fc800078ec0ff */
[----:B------:R-:W-:Y:S01]  /*5e80*/  LOP3.LUT R12, R5, 0x10000, RZ, 0xfc, !PT ;  /* 0x00010000050c7812 */ /* 0x000fe200078efcff */
[----:B------:R-:W-:-:S03]  /*5e90*/  IMAD.MOV.U32 R5, RZ, RZ, 0x40000040 ;  /* 0x40000040ff057424 */ /* 0x000fc600078e00ff */
[----:B------:R-:W-:Y:S01]  /*5ea0*/  R2UR UR4, R12 ;  /* 0x000000000c0472ca */ /* 0x000fe200000e0000 */
[----:B------:R-:W-:Y:S01]  /*5eb0*/  VIADD R12, R4, 0x80 ;  /* 0x00000080040c7836 */ /* 0x000fe20000000000 */
[----:B0-----:R-:W-:-:S11]  /*5ec0*/  LOP3.LUT R20, R20, 0x7f, RZ, 0xc0, !PT ;  /* 0x0000007f14147812 */ /* 0x001fd600078ec0ff */
[----:B------:R-:W-:Y:S01]  /*5ed0*/  HGMMA.64x256x16.F32 R24, gdesc[UR4].tnspB, R24, gsb0 ;  /* 0x43e00000041879f0 */ /* 0x000fe20008000818 */
[----:B------:R-:W-:Y:S01]  /*5ee0*/  R2UR UR6, R12 ;  /* 0x000000000c0672ca */ /* 0x000fe200000e0000 */
[----:B------:R-:W-:Y:S01]  /*5ef0*/  VIADD R12, R4, 0x100 ;  /* 0x00000100040c7836 */ /* 0x000fe20000000000 */
[----:B------:R-:W-:Y:S01]  /*5f00*/  R2UR UR7, R13 ;  /* 0x000000000d0772ca */ /* 0x000fe200000e0000 */
[----:B------:R-:W-:Y:S01]  /*5f10*/  IMAD.MOV.U32 R13, RZ, RZ, 0x40000040 ;  /* 0x40000040ff0d7424 */ /* 0x000fe200078e00ff */
[----:B------:R-:W-:Y:S01]  /*5f20*/  R2UR UR4, R10 ;  /* 0x000000000a0472ca */ /* 0x000fe200000e0000 */
[----:B------:R-:W-:Y:S01]  /*5f30*/  VIADD R4, R4, 0x180 ;  /* 0x0000018004047836 */ /* 0x000fe20000000000 */
[----:B------:R-:W-:Y:S02]  /*5f40*/  R2UR UR5, R11 ;  /* 0x000000000b0572ca */ /* 0x000fe400000e0000 */
[----:B------:R-:W-:Y:S01]  /*5f50*/  ISETP.NE.AND P0, PT, R20, RZ, PT ;  /* 0x000000ff1400720c */ /* 0x000fe20003f05270 */
[----:B------:R-:W-:-:S02]  /*5f60*/  WARPGROUP.DEPBAR.LE gsb0, 0x0 ;  /* 0x00008000000079c5 */ /* 0x000fc40000010000 */
[----:B------:R-:W-:-:S15]  /*5f70*/  WARPGROUP.ARRIVE ;  /* 0x00000000000079c5 */ /* 0x000fde0000000000 */
[----:B------:R-:W-:-:S01]  /*5f80*/  NOP ;  /* 0x0000000000007918 */ /* 0x000fc20000000000 */
[----:B------:R-:W-:Y:S01]  /*5f90*/  HGMMA.64x256x16.F32 R24, gdesc[UR4].tnspB, R24, gsb0 ;  /* 0x43e00000041879f0 */ /* 0x000fe20008000818 */
[----:B------:R-:W-:Y:S02]  /*5fa0*/  R2UR UR6, R12 ;  /* 0x000000000c0672ca */ /* 0x000fe400000e0000 */
[----:B------:R-:W-:Y:S02]  /*5fb0*/  R2UR UR7, R13 ;  /* 0x000000000d0772ca */ /* 0x000fe400000e0000 */
[----:B------:R-:W-:Y:S02]  /*5fc0*/  R2UR UR4, R8 ;  /* 0x00000000080472ca */ /* 0x000fe400000e0000 */
[----:B------:R-:W-:Y:S01]  /*5fd0*/  R2UR UR5, R9 ;  /* 0x00000000090572ca */ /* 0x000fe200000e0000 */
[----:B------:R-:W-:Y:S02]  /*5fe0*/  WARPGROUP.DEPBAR.LE gsb0, 0x0 ;  /* 0x00008000000079c5 */ /* 0x000fe40000010000 */
[----:B------:R-:W-:-:S15]  /*5ff0*/  WARPGROUP.ARRIVE ;  /* 0x00000000000079c5 */ /* 0x000fde0000000000 */
[----:B------:R-:W-:-:S03]  /*6000*/  NOP ;  /* 0x0000000000007918 */ /* 0x000fc60000000000 */
[----:B------:R-:W-:Y:S01]  /*6010*/  HGMMA.64x256x16.F32 R24, gdesc[UR4].tnspB, R24, gsb0 ;  /* 0x43e00000041879f0 */ /* 0x000fe20008000818 */
[----:B------:R-:W-:Y:S01]  /*6020*/  R2UR UR6, R4 ;  /* 0x00000000040672ca */ /* 0x000fe200000e0000 */
[----:B------:R-:W-:Y:S01]  /*6030*/  @!P0 IMAD R4, R15, 0x8, R2 ;  /* 0x000000080f048824 */ /* 0x000fe200078e0202 */
[----:B------:R-:W-:Y:S02]  /*6040*/  R2UR UR7, R5 ;  /* 0x00000000050772ca */ /* 0x000fe400000e0000 */
[----:B------:R-:W-:Y:S01]  /*6050*/  R2UR UR4, R6 ;  /* 0x00000000060472ca */ /* 0x000fe200000e0000 */
[----:B------:R-:W-:Y:S01]  /*6060*/  @!P0 VIADD R4, R4, 0x28c60 ;  /* 0x00028c6004048836 */ /* 0x000fe20000000000 */
[----:B------:R-:W-:-:S04]  /*6070*/  R2UR UR5, R7 ;  /* 0x00000000070572ca */ /* 0x000fc800000e0000 */
[----:B------:R-:W-:Y:S01]  /*6080*/  @!P0 PRMT R4, RZ, 0x654, R4 ;  /* 0x00000654ff048816 */ /* 0x000fe20000000004 */
[----:B------:R-:W-:Y:S02]  /*6090*/  WARPGROUP.DEPBAR.LE gsb0, 0x0 ;  /* 0x00008000000079c5 */ /* 0x000fe40000010000 */
[----:B------:R-:W-:-:S14]  /*60a0*/  WARPGROUP.ARRIVE ;  /* 0x00000000000079c5 */ /* 0x000fdc0000000000 */
[----:B------:R-:W-:Y:S03]  /*60b0*/  HGMMA.64x256x16.F32 R24, gdesc[UR4].tnspB, R24, gsb0 ;  /* 0x43e00000041879f0 */ /* 0x000fe60008000818 */
[----:B------:R-:W-:Y:S02]  /*60c0*/  WARPGROUP.DEPBAR.LE gsb0, 0x0 ;  /* 0x00008000000079c5 */ /* 0x000fe40000010000 */
[----:B------:R-:W-:Y:S06]  /*60d0*/  BAR.ARV 0xf, 0x100 ;  /* 0x03c4000000007b1d */ /* 0x000fec0000002000 */
[----:B------:R0:W-:Y:S01]  /*60e0*/  @!P0 SYNCS.ARRIVE.TRANS64.RED.A1T0 RZ, [R4+URZ], RZ ;  /* 0x000000ff04ff89a7 */ /* 0x0001e2000810043f */
[----:B------:R-:W-:Y:S05]  /*60f0*/  @P1 BRA `(.L_x_701) ;  /* 0xfffffff000c01947 */ /* 0x000fea000383ffff */
.L_x_695:
[----:B------:R-:W-:Y:S05]  /*6100*/  BSYNC B0 ;  /* 0x0000000000007941 */ /* 0x000fea0003800000 */
.L_x_694:
[----:B------:R-:W-:Y:S01]  /*6110*/  BAR.SYNC.DEFER_BLOCKING 0xe, 0x100 ;  /* 0x0384000000007b1d */ /* 0x000fe20000010000 */
[C---:B------:R-:W-:Y:S01]  /*6120*/  IMAD R0, R18.reuse, 0x40, R190 ;  /* 0x0000004012007824 */ /* 0x040fe200078e02be */
[----:B------:R-:W-:Y:S01]  /*6130*/  PLOP3.LUT P0, PT, PT, PT, PT, 0x8, 0x0 ;  /* 0x000000000000781c */ /* 0x000fe20003f0e170 */
[----:B------:R-:W-:Y:S02]  /*6140*/  VIADD R18, R18, 0x1 ;  /* 0x0000000112127836 */ /* 0x000fe40000000000 */
[----:B------:R-:W-:Y:S02]  /*6150*/  IMAD R2, R0, 0x4, R2 ;  /* 0x0000000400027824 */ /* 0x000fe400078e0202 */
[----:B------:R-:W-:Y:S01]  /*6160*/  IMAD.MOV.U32 R20, RZ, RZ, RZ ;  /* 0x000000ffff147224 */ /* 0x000fe200078e00ff */
[----:B------:R-:W-:Y:S01]  /*6170*/  ISETP.NE.AND P1, PT, R18, 0x2, PT ;  /* 0x000000021200780c */ /* 0x000fe20003f25270 */
[----:B------:R-:W-:-:S03]  /*6180*/  IMAD.MOV.U32 R3, RZ, RZ, RZ ;  /* 0x000000ffff037224 */ /* 0x000fc600078e00ff */
[----:B------:R-:W-:Y:S01]  /*6190*/  SEL R18, R18, RZ, P1 ;  /* 0x000000ff12127207 */ /* 0x000fe20000800000 */
        /* <DEDUP_REMOVED lines=66> */
[----:B------:R-:W-:Y:S01]  /*65c0*/  SEL R0, RZ, 0x1, P1 ;  /* 0x00000001ff007807 */ /* 0x000fe20000800000 */
        /* <DEDUP_REMOVED lines=65> */
[----:B------:R-:W-:Y:S06]  /*69e0*/  BAR.ARV 0xf, 0x100 ;  /* 0x03c4000000007b1d */ /* 0x000fec0000002000 */
[----:B------:R-:W-:Y:S05]  /*69f0*/  BRA `(.L_x_690) ;  /* 0x0000006c00a07947 */ /* 0x000fea0003800000 */
.L_x_687:
[----:B------:R-:W2:Y:S01]  /*6a00*/  LDL R0, [R1+0x28] ;  /* 0x0000280001007983 */ /* 0x000ea20000100800 */
[----:B------:R-:W-:Y:S01]  /*6a10*/  BSSY B0, `(.L_x_702) ;  /* 0x000001f000007945 */ /* 0x000fe20003800000 */
[----:B------:R-:W-:Y:S01]  /*6a20*/  IMAD.MOV.U32 R3, RZ, RZ, RZ ;  /* 0x000000ffff037224 */ /* 0x000fe200078e00ff */
[----:B--2---:R-:W-:-:S13]  /*6a30*/  LOP3.LUT P1, RZ, R0, 0x2, RZ, 0xc0, !PT ;  /* 0x0000000200ff7812 */ /* 0x004fda000782c0ff */
[----:B------:R-:W-:Y:S05]  /*6a40*/  @!P1 BRA `(.L_x_703) ;  /* 0x00000000006c9947 */ /* 0x000fea0003800000 */
[-C--:B------:R-:W-:Y:S02]  /*6a50*/  IABS R3, R9.reuse ;  /* 0x0000000900037213 */ /* 0x080fe40000000000 */
[----:B------:R-:W-:Y:S02]  /*6a60*/  IADD3 R0, R168, -0x1, R9 ;  /* 0xffffffffa8007810 */ /* 0x000fe40007ffe009 */
[----:B-1----:R-:W0:Y:S01]  /*6a70*/  I2F.RP R6, R3 ;  /* 0x0000000300067306 */ /* 0x002e220000209400 */
        /* <DEDUP_REMOVED lines=24> */
.L_x_703:
[----:B------:R-:W-:Y:S05]  /*6c00*/  BSYNC B0 ;  /* 0x0000000000007941 */ /* 0x000fea0003800000 */
.L_x_702:
        /* <DEDUP_REMOVED lines=72> */
[----:B------:R-:W-:Y:S03]  /*7090*/  BSSY B6, `(.L_x_704) ;  /* 0x000001c000067945 */ /* 0x000fe60003800000 */
[----:B--2---:R-:W0:Y:S02]  /*70a0*/  SHFL.IDX PT, R0, R0, RZ, 0x1f ;  /* 0x00001fff00007589 */ /* 0x004e2400000e0000 */
[----:B0-----:R-:W-:-:S04]  /*70b0*/  LEA.HI R3, R0, R0, RZ, 0x1 ;  /* 0x0000000000037211 */ /* 0x001fc800078f08ff */
        /* <DEDUP_REMOVED lines=25> */
.L_x_705:
[----:B------:R-:W-:Y:S05]  /*7250*/  BSYNC B6 ;  /* 0x0000000000067941 */ /* 0x000fea0003800000 */
.L_x_704:
[----:B------:R-:W-:Y:S02]  /*7260*/  ULDC UR4, c[0x0][0x3f4] ;  /* 0x0000fd0000047ab9 */ /* 0x000fe40000000800 */
[----:B------:R-:W-:-:S13]  /*7270*/  ISETP.LT.AND P0, PT, RZ, UR4, PT ;  /* 0x00000004ff007c0c */ /* 0x000fda000bf01270 */
[----:B------:R-:W-:Y:S05]  /*7280*/  @P0 BRA `(.L_x_706) ;  /* 0x00000000003c0947 */ /* 0x000fea0003800000 */
[----:B------:R-:W-:-:S04]  /*7290*/  LEA.HI R0, R209, R209, RZ, 0x1 ;  /* 0x000000d1d1007211 */ /* 0x000fc800078f08ff */
[----:B------:R-:W-:-:S05]  /*72a0*/  LOP3.LUT R0, R0, 0xfffffffe, RZ, 0xc0, !PT ;  /* 0xfffffffe00007812 */ /* 0x000fca00078ec0ff */
[----:B------:R-:W-:-:S05]  /*72b0*/  IMAD.IADD R0, R209, 0x1, -R0 ;  /* 0x00000001d1007824 */ /* 0x000fca00078e0a00 */
[----:B------:R-:W-:-:S04]  /*72c0*/  SHF.L.U32 R3, R0, 0x1f, RZ ;  /* 0x0000001f00037819 */ /* 0x000fc800000006ff */
[----:B------:R0:W2:Y:S03]  /*72d0*/  SYNCS.PHASECHK.TRANS64.TRYWAIT P0, [R2+URZ+0x28c00], R3 ;  /* 0x028c0003020075a7 */ /* 0x0000a6000800017f */
[----:B--2---:R-:W-:Y:S05]  /*72e0*/  @!P0 NANOSLEEP.SYNCS 0x989680 ;  /* 0x009896800000895d */ /* 0x004fea0003900000 */
[----:B------:R-:W2:Y:S01]  /*72f0*/  @!P0 SYNCS.PHASECHK.TRANS64 P0, [R2+URZ+0x28c00], R3 ;  /* 0x028c0003020085a7 */ /* 0x000ea2000800007f */
[----:B------:R-:W-:Y:S04]  /*7300*/  BSSY B0, `(.L_x_707) ;  /* 0x0000006000007945 */ /* 0x000fe80003800000 */
[----:B--2---:R-:W-:Y:S05]  /*7310*/  @P0 BRA `(.L_x_708) ;  /* 0x0000000000100947 */ /* 0x004fea0003800000 */
.L_x_709:
[----:B--2---:R2:W3:Y:S02]  /*7320*/  SYNCS.PHASECHK.TRANS64.TRYWAIT P0, [R2+URZ+0x28c00], R3 ;  /* 0x028c0003020075a7 */ /* 0x0044e4000800017f */
[----:B---3--:R-:W-:Y:S05]  /*7330*/  @!P0 NANOSLEEP.SYNCS 0x989680 ;  /* 0x009896800000895d */ /* 0x008fea0003900000 */
[----:B------:R-:W3:Y:S02]  /*7340*/  @!P0 SYNCS.PHASECHK.TRANS64 P0, [R2+URZ+0x28c00], R3 ;  /* 0x028c0003020085a7 */ /* 0x000ee4000800007f */
[----:B---3--:R-:W-:Y:S05]  /*7350*/  @!P0 BRA `(.L_x_709) ;  /* 0xfffffffc00f08947 */ /* 0x008fea000383ffff */
.L_x_708:
[----:B------:R-:W-:Y:S05]  /*7360*/  BSYNC B0 ;  /* 0x0000000000007941 */ /* 0x000fea0003800000 */
.L_x_707:
[----:B------:R-:W-:Y:S05]  /*7370*/  BRA `(.L_x_710) ;  /* 0x0000002000b07947 */ /* 0x000fea0003800000 */
.L_x_706:
[----:B-----5:R-:W-:Y:S01]  /*7380*/  SHF.R.S32.HI R0, RZ, 0x1f, R154 ;  /* 0x0000001fff007819 */ /* 0x020fe2000001149a */
[----:B------:R-:W-:Y:S01]  /*7390*/  VIADD R4, R2, 0x20400 ;  /* 0x0002040002047836 */ /* 0x000fe20000000000 */
[----:B------:R-:W-:Y:S01]  /*73a0*/  ULDC.64 UR4, c[0x0][0x3f8] ;  /* 0x0000fe0000047ab9 */ /* 0x000fe20000000a00 */
[----:B------:R-:W-:Y:S01]  /*73b0*/  ULDC.64 UR6, c[0x0][0x408] ;  /* 0x0001020000067ab9 */ /* 0x000fe20000000a00 */
[----:B------:R-:W-:Y:S01]  /*73c0*/  IMAD.WIDE.U32 R26, R154, UR4, RZ ;  /* 0x000000049a1a7c25 */ /* 0x000fe2000f8e00ff */
[----:B------:R-:W-:Y:S01]  /*73d0*/  BSSY B6, `(.L_x_711) ;  /* 0x0000020000067945 */ /* 0x000fe20003800000 */
[----:B------:R-:W-:Y:S02]  /*73e0*/  LOP3.LUT P0, RZ, R4, 0x3ff, RZ, 0xc0, !PT ;  /* 0x000003ff04ff7812 */ /* 0x000fe4000780c0ff */
[C---:B------:R-:W-:Y:S02]  /*73f0*/  IMAD R3, R0.reuse, UR4, RZ ;  /* 0x0000000400037c24 */ /* 0x040fe4000f8e02ff */
[----:B-1----:R-:W-:-:S02]  /*7400*/  IMAD R7, R0, UR6, RZ ;  /* 0x0000000600077c24 */ /* 0x002fc4000f8e02ff */
[C---:B------:R-:W-:Y:S01]  /*7410*/  IMAD R3, R154.reuse, UR5, R3 ;  /* 0x000000059a037c24 */ /* 0x040fe2000f8e0203 */
[----:B------:R-:W-:Y:S01]  /*7420*/  ULDC.64 UR4, c[0x0][0x3e8] ;  /* 0x0000fa0000047ab9 */ /* 0x000fe20000000a00 */
[----:B------:R-:W-:Y:S01]  /*7430*/  IMAD.WIDE.U32 R4, R154, UR6, RZ ;  /* 0x000000069a047c25 */ /* 0x000fe2000f8e00ff */
[----:B------:R-:W-:-:S03]  /*7440*/  LEA R25, P1, R26, UR4, 0x1 ;  /* 0x000000041a197c11 */ /* 0x000fc6000f8208ff */
[----:B------:R-:W-:Y:S01]  /*7450*/  IMAD R9, R154, UR7, R7 ;  /* 0x000000079a097c24 */ /* 0x000fe2000f8e0207 */
[----:B------:R-:W-:Y:S01]  /*7460*/  ULDC.64 UR6, c[0x0][0x400] ;  /* 0x0001000000067ab9 */ /* 0x000fe20000000a00 */
[----:B------:R-:W-:Y:S01]  /*7470*/  IMAD.IADD R7, R3, 0x1, R27 ;  /* 0x0000000103077824 */ /* 0x000fe200078e021b */
[----:B------:R-:W-:Y:S01]  /*7480*/  LEA R28, P2, R4, UR6, 0x1 ;  /* 0x00000006041c7c11 */ /* 0x000fe2000f8408ff */
[----:B------:R-:W-:-:S03]  /*7490*/  IMAD.IADD R3, R9, 0x1, R5 ;  /* 0x0000000109037824 */ /* 0x000fc600078e0205 */
[----:B------:R-:W-:Y:S02]  /*74a0*/  LEA.HI.X R26, R26, UR5, R7, 0x1, P1 ;  /* 0x000000051a1a7c11 */ /* 0x000fe400088f0c07 */
[----:B------:R-:W-:Y:S01]  /*74b0*/  LEA.HI.X R24, R4, UR7, R3, 0x1, P2 ;  /* 0x0000000704187c11 */ /* 0x000fe200090f0c03 */
[----:B------:R-:W-:Y:S06]  /*74c0*/  @!P0 BRA `(.L_x_712) ;  /* 0x0000000000408947 */ /* 0x000fec0003800000 */
        /* <DEDUP_REMOVED lines=16> */
.L_x_712:
[----:B------:R-:W-:Y:S05]  /*75d0*/  BSYNC B6 ;  /* 0x0000000000067941 */ /* 0x000fea0003800000 */
.L_x_711:
[----:B------:R-:W-:Y:S01]  /*75e0*/  ULDC.U8 UR4, c[0x0][0x410] ;  /* 0x0001040000047ab9 */ /* 0x000fe20000000000 */
[----:B------:R-:W-:Y:S01]  /*75f0*/  BSSY B0, `(.L_x_713) ;  /* 0x00001fc000007945 */ /* 0x000fe20003800000 */
[----:B------:R-:W-:Y:S01]  /*7600*/  ISETP.NE.AND P0, PT, RZ, UR4, PT ;  /* 0x00000004ff007c0c */ /* 0x000fe2000bf05270 */
[----:B------:R-:W-:-:S12]  /*7610*/  IMAD R4, R153, 0x40, R19 ;  /* 0x0000004099047824 */ /* 0x000fd800078e0213 */
[----:B------:R-:W-:Y:S05]  /*7620*/  @!P0 BRA `(.L_x_714) ;  /* 0x00000010000c8947 */ /* 0x000fea0003800000 */
[----:B------:R-:W-:-:S03]  /*7630*/  UMOV UR4, 0xffffffff ;  /* 0xffffffff00047882 */ /* 0x000fc60000000000 */
[----:B------:R-:W-:Y:S05]  /*7640*/  BRA.DIV UR4, `(.L_x_715) ;  /* 0x0000013e04807947 */ /* 0x000fea000b800000 */
[----:B------:R0:W1:Y:S04]  /*7650*/  SHFL.IDX PT, R3, R26, RZ, 0x1c1f ;  /* 0x001c1fff1a037589 */ /* 0x00006800000e0000 */
[----:B------:R0:W2:Y:S04]  /*7660*/  SHFL.IDX PT, R0, R25, RZ, 0x1c1f ;  /* 0x001c1fff19007589 */ /* 0x0000a800000e0000 */
[----:B------:R-:W3:Y:S04]  /*7670*/  SHFL.IDX PT, R24, R24, RZ, 0x1c1f ;  /* 0x001c1fff18187589 */ /* 0x000ee800000e0000 */
[----:B------:R0:W4:Y:S02]  /*7680*/  SHFL.IDX PT, R21, R28, RZ, 0x1c1f ;  /* 0x001c1fff1c157589 */ /* 0x00012400000e0000 */
.L_x_966:
[----:B------:R-:W-:Y:S01]  /*7690*/  ULDC UR4, c[0x0][0x448] ;  /* 0x0001120000047ab9 */ /* 0x000fe20000000800 */
[----:B------:R-:W-:Y:S01]  /*76a0*/  IMAD.SHL.U32 R5, R188, 0x40, RZ ;  /* 0x00000040bc057824 */ /* 0x000fe200078e00ff */
[----:B------:R-:W-:Y:S01]  /*76b0*/  BSSY B1, `(.L_x_716) ;  /* 0x0000028000017945 */ /* 0x000fe20003800000 */
[----:B0-----:R-:W-:Y:S01]  /*76c0*/  IMAD R25, R155, UR4, RZ ;  /* 0x000000049b197c24 */ /* 0x001fe2000f8e02ff */
[----:B------:R-:W-:Y:S02]  /*76d0*/  CS2R R8, SRZ ;  /* 0x0000000000087805 */ /* 0x000fe4000001ff00 */
[----:B------:R-:W-:Y:S02]  /*76e0*/  LOP3.LUT R5, R5, 0x1c0, RZ, 0xc0, !PT ;  /* 0x000001c005057812 */ /* 0x000fe400078ec0ff */
[----:B------:R-:W-:Y:S01]  /*76f0*/  ISETP.GE.AND P0, PT, R4, R25, PT ;  /* 0x000000190400720c */ /* 0x000fe20003f06270 */
[----:B------:R-:W-:Y:S01]  /*7700*/  IMAD R25, R153, -0x40, R25 ;  /* 0xffffffc099197824 */ /* 0x000fe200078e0219 */
[----:B------:R-:W-:-:S02]  /*7710*/  LOP3.LUT R6, R5, 0x18, R16, 0xf8, !PT ;  /* 0x0000001805067812 */ /* 0x000fc400078ef810 */
[----:B------:R-:W-:Y:S02]  /*7720*/  SHF.R.U32.HI R7, RZ, 0x3, R5 ;  /* 0x00000003ff077819 */ /* 0x000fe40000011605 */
[----:B------:R-:W-:Y:S02]  /*7730*/  LEA.HI R5, R209, R209, RZ, 0x1 ;  /* 0x000000d1d1057211 */ /* 0x000fe400078f08ff */
[----:B------:R-:W-:Y:S02]  /*7740*/  LOP3.LUT R30, R6, R7, RZ, 0x3c, !PT ;  /* 0x00000007061e7212 */ /* 0x000fe400078e3cff */
[----:B------:R-:W-:Y:S02]  /*7750*/  CS2R R6, SRZ ;  /* 0x0000000000067805 */ /* 0x000fe4000001ff00 */
[----:B------:R-:W-:Y:S02]  /*7760*/  LOP3.LUT R10, R5, 0xfffffffe, RZ, 0xc0, !PT ;  /* 0xfffffffe050a7812 */ /* 0x000fe400078ec0ff */
[----:B------:R-:W-:-:S03]  /*7770*/  CS2R R4, SRZ ;  /* 0x0000000000047805 */ /* 0x000fc6000001ff00 */
[----:B------:R-:W-:Y:S01]  /*7780*/  IMAD.IADD R28, R209, 0x1, -R10 ;  /* 0x00000001d11c7824 */ /* 0x000fe200078e0a0a */
[----:B------:R-:W-:Y:S01]  /*7790*/  CS2R R10, SRZ ;  /* 0x00000000000a7805 */ /* 0x000fe2000001ff00 */
[----:B------:R-:W-:Y:S06]  /*77a0*/  @P0 BRA `(.L_x_717) ;  /* 0x0000000000600947 */ /* 0x000fec0003800000 */
[----:B------:R-:W-:Y:S01]  /*77b0*/  ULDC UR4, c[0x0][0x3f4] ;  /* 0x0000fd0000047ab9 */ /* 0x000fe20000000800 */
[C---:B------:R-:W-:Y:S01]  /*77c0*/  IMAD.SHL.U32 R14, R189.reuse, 0x2, RZ ;  /* 0x00000002bd0e7824 */ /* 0x040fe200078e00ff */
[C---:B------:R-:W-:Y:S01]  /*77d0*/  ISETP.GE.AND P3, PT, R189.reuse, UR4, PT ;  /* 0x00000004bd007c0c */ /* 0x040fe2000bf66270 */
[----:B--2---:R-:W-:Y:S01]  /*77e0*/  IMAD.MOV.U32 R4, RZ, RZ, R0 ;  /* 0x000000ffff047224 */ /* 0x004fe200078e0000 */
[----:B------:R-:W-:Y:S01]  /*77f0*/  ISETP.GE.AND P2, PT, R184, UR4, PT ;  /* 0x00000004b8007c0c */ /* 0x000fe2000bf46270 */
[----:B-1----:R-:W-:Y:S01]  /*7800*/  IMAD.MOV.U32 R5, RZ, RZ, R3 ;  /* 0x000000ffff057224 */ /* 0x002fe200078e0003 */
[----:B------:R-:W-:Y:S01]  /*7810*/  SHF.R.S32.HI R6, RZ, 0x1f, R189 ;  /* 0x0000001fff067819 */ /* 0x000fe200000114bd */
[----:B---3--:R-:W-:Y:S01]  /*7820*/  IMAD.MOV.U32 R7, RZ, RZ, R24 ;  /* 0x000000ffff077224 */ /* 0x008fe200078e0018 */
[----:B------:R-:W-:Y:S02]  /*7830*/  CS2R R8, SRZ ;  /* 0x0000000000087805 */ /* 0x000fe4000001ff00 */
[----:B------:R-:W-:Y:S01]  /*7840*/  SHF.L.U64.HI R15, R189, 0x1, R6 ;  /* 0x00000001bd0f7819 */ /* 0x000fe20000010206 */
[----:B----4-:R-:W-:-:S04]  /*7850*/  IMAD.MOV.U32 R6, RZ, RZ, R21 ;  /* 0x000000ffff067224 */ /* 0x010fc800078e0015 */
[-C--:B------:R-:W-:Y:S02]  /*7860*/  @!P3 IADD3 R12, P0, R0, R14.reuse, RZ ;  /* 0x0000000e000cb210 */ /* 0x080fe40007f1e0ff */
[----:B------:R-:W-:Y:S01]  /*7870*/  @!P3 IADD3 R14, P1, R21, R14, RZ ;  /* 0x0000000e150eb210 */ /* 0x000fe20007f3e0ff */
[C---:B------:R-:W-:Y:S01]  /*7880*/  @!P2 IMAD.WIDE R26, R184.reuse, 0x2, R4 ;  /* 0x00000002b81aa825 */ /* 0x040fe200078e0204 */
[----:B------:R-:W-:Y:S02]  /*7890*/  CS2R R4, SRZ ;  /* 0x0000000000047805 */ /* 0x000fe4000001ff00 */
[----:B------:R-:W-:Y:S01]  /*78a0*/  CS2R R10, SRZ ;  /* 0x00000000000a7805 */ /* 0x000fe2000001ff00 */
[----:B------:R-:W-:Y:S01]  /*78b0*/  @!P2 IMAD.WIDE R20, R184, 0x2, R6 ;  /* 0x00000002b814a825 */ /* 0x000fe200078e0206 */
[----:B------:R-:W-:Y:S01]  /*78c0*/  CS2R R6, SRZ ;  /* 0x0000000000067805 */ /* 0x000fe2000001ff00 */
[----:B------:R0:W5:Y:S02]  /*78d0*/  @!P2 LD.E.64 R8, desc[UR42][R26.64] ;  /* 0x0000002a1a08a980 */ /* 0x000164000c101b00 */
[----:B------:R-:W-:-:S02]  /*78e0*/  @!P3 IMAD.X R13, R3, 0x1, R15, P0 ;  /* 0x00000001030db824 */ /* 0x000fc400000e060f */
[----:B------:R-:W-:Y:S01]  /*78f0*/  @!P3 IMAD.X R15, R24, 0x1, R15, P1 ;  /* 0x00000001180fb824 */ /* 0x000fe200008e060f */
[----:B------:R0:W5:Y:S04]  /*7900*/  @!P2 LD.E.64 R4, desc[UR42][R20.64] ;  /* 0x0000002a1404a980 */ /* 0x000168000c101b00 */
[----:B------:R0:W5:Y:S04]  /*7910*/  @!P3 LD.E.64 R10, desc[UR42][R12.64] ;  /* 0x0000002a0c0ab980 */ /* 0x000168000c101b00 */
[----:B------:R0:W5:Y:S02]  /*7920*/  @!P3 LD.E.64 R6, desc[UR42][R14.64] ;  /* 0x0000002a0e06b980 */ /* 0x000164000c101b00 */
.L_x_717:
[----:B------:R-:W-:Y:S05]  /*7930*/  BSYNC B1 ;  /* 0x0000000000017941 */ /* 0x000fea0003800000 */
.L_x_716:
[----:B0-----:R-:W-:Y:S01]  /*7940*/  SHF.L.U32 R13, R28, 0x1f, RZ ;  /* 0x0000001f1c0d7819 */ /* 0x001fe200000006ff */
[----:B-1----:R-:W-:Y:S01]  /*7950*/  IMAD R3, R193, 0x200, R30 ;  /* 0x00000200c1037824 */ /* 0x002fe200078e021e */
[----:B------:R-:W-:Y:S01]  /*7960*/  LOP3.LUT P1, RZ, R188, 0x4, RZ, 0xc0, !PT ;  /* 0x00000004bcff7812 */ /* 0x000fe2000782c0ff */
[--C-:B-----5:R-:W-:Y:S01]  /*7970*/  IMAD.MOV.U32 R14, RZ, RZ, R9.reuse ;  /* 0x000000ffff0e7224 */ /* 0x120fe200078e0009 */
[----:B------:R-:W0:Y:S01]  /*7980*/  SYNCS.PHASECHK.TRANS64.TRYWAIT P0, [R2+URZ+0x28c00], R13 ;  /* 0x028c000d020075a7 */ /* 0x000e22000800017f */
[----:B------:R-:W-:Y:S01]  /*7990*/  IMAD R3, R3, 0x2, R2 ;  /* 0x0000000203037824 */ /* 0x000fe200078e0202 */
[--C-:B------:R-:W-:Y:S01]  /*79a0*/  SHF.R.U64 R32, R8, 0x10, R9.reuse ;  /* 0x0000001008207819 */ /* 0x100fe20000001209 */
[----:B------:R-:W-:Y:S01]  /*79b0*/  IMAD.MOV.U32 R31, RZ, RZ, R10 ;  /* 0x000000ffff1f7224 */ /* 0x000fe200078e000a */
[----:B------:R-:W-:Y:S01]  /*79c0*/  SHF.R.U32.HI R15, RZ, 0x10, R9 ;  /* 0x00000010ff0f7819 */ /* 0x000fe20000011609 */
[----:B------:R-:W-:Y:S01]  /*79d0*/  IMAD.MOV.U32 R12, RZ, RZ, R8 ;  /* 0x000000ffff0c7224 */ /* 0x000fe200078e0008 */
[--C-:B------:R-:W-:Y:S01]  /*79e0*/  SHF.R.U64 R33, R10, 0x10, R11.reuse ;  /* 0x000000100a217819 */ /* 0x100fe2000000120b */
[--C-:B------:R-:W-:Y:S01]  /*79f0*/  IMAD.MOV.U32 R9, RZ, RZ, R11.reuse ;  /* 0x000000ffff097224 */ /* 0x100fe200078e000b */
[----:B------:R-:W-:Y:S01]  /*7a00*/  SHF.R.U32.HI R10, RZ, 0x10, R11 ;  /* 0x00000010ff0a7819 */ /* 0x000fe2000001160b */
[----:B------:R-:W-:Y:S01]  /*7a10*/  IMAD.MOV.U32 R27, RZ, RZ, R4 ;  /* 0x000000ffff1b7224 */ /* 0x000fe200078e0004 */
[--C-:B------:R-:W-:Y:S01]  /*7a20*/  SHF.R.U64 R34, R4, 0x10, R5.reuse ;  /* 0x0000001004227819 */ /* 0x100fe20000001205 */
[--C-:B------:R-:W-:Y:S01]  /*7a30*/  IMAD.MOV.U32 R8, RZ, RZ, R5.reuse ;  /* 0x000000ffff087224 */ /* 0x100fe200078e0005 */
[----:B------:R-:W-:Y:S01]  /*7a40*/  SHF.R.U32.HI R11, RZ, 0x10, R5 ;  /* 0x00000010ff0b7819 */ /* 0x000fe20000011605 */
[----:B------:R-:W-:Y:S01]  /*7a50*/  IMAD.MOV.U32 R29, RZ, RZ, R6 ;  /* 0x000000ffff1d7224 */ /* 0x000fe200078e0006 */
[----:B------:R-:W-:Y:S01]  /*7a60*/  VIMNMX R28, R25, 0x40, PT ;  /* 0x00000040191c7848 */ /* 0x000fe20003fe0100 */
[C---:B------:R-:W-:Y:S01]  /*7a70*/  VIADD R4, R3.reuse, 0x20400 ;  /* 0x0002040003047836 */ /* 0x040fe20000000000 */
[----:B------:R-:W-:Y:S01]  /*7a80*/  BSSY B1, `(.L_x_718) ;  /* 0x000000f000017945 */ /* 0x000fe20003800000 */
[--C-:B------:R-:W-:Y:S01]  /*7a90*/  IMAD.MOV.U32 R5, RZ, RZ, R7.reuse ;  /* 0x000000ffff057224 */ /* 0x100fe200078e0007 */
[--C-:B------:R-:W-:Y:S01]  /*7aa0*/  SHF.R.U64 R35, R6, 0x10, R7.reuse ;  /* 0x0000001006237819 */ /* 0x100fe20000001207 */
[----:B--2---:R-:W-:Y:S01]  /*7ab0*/  VIADD R0, R3, 0x20440 ;  /* 0x0002044003007836 */ /* 0x004fe20000000000 */
[----:B------:R-:W-:Y:S01]  /*7ac0*/  SHF.R.U32.HI R6, RZ, 0x10, R7 ;  /* 0x00000010ff067819 */ /* 0x000fe20000011607 */
[----:B------:R-:W-:Y:S01]  /*7ad0*/  @P1 VIADD R0, R4, 0xffffffc0 ;  /* 0xffffffc004001836 */ /* 0x000fe20000000000 */
[----:B------:R-:W-:-:S02]  /*7ae0*/  PRMT R30, R12, 0x5410, R14 ;  /* 0x000054100c1e7816 */ /* 0x000fc4000000000e */
[----:B------:R-:W-:Y:S02]  /*7af0*/  PRMT R32, R32, 0x5410, R15 ;  /* 0x0000541020207816 */ /* 0x000fe4000000000f */
[----:B------:R-:W-:Y:S02]  /*7b00*/  PRMT R31, R31, 0x5410, R9 ;  /* 0x000054101f1f7816 */ /* 0x000fe40000000009 */
[----:B------:R-:W-:Y:S02]  /*7b10*/  PRMT R33, R33, 0x5410, R10 ;  /* 0x0000541021217816 */ /* 0x000fe4000000000a */
[----:B------:R-:W-:Y:S02]  /*7b20*/  ISETP.GE.AND P1, PT, R19, R28, PT ;  /* 0x0000001c1300720c */ /* 0x000fe40003f26270 */
[----:B------:R-:W-:Y:S02]  /*7b30*/  PRMT R27, R27, 0x5410, R8 ;  /* 0x000054101b1b7816 */ /* 0x000fe40000000008 */
[----:B------:R-:W-:-:S02]  /*7b40*/  PRMT R34, R34, 0x5410, R11 ;  /* 0x0000541022227816 */ /* 0x000fc4000000000b */
[----:B------:R-:W-:Y:S01]  /*7b50*/  PRMT R29, R29, 0x5410, R5 ;  /* 0x000054101d1d7816 */ /* 0x000fe20000000005 */
[----:B0-----:R-:W-:Y:S06]  /*7b60*/  @!P0 BRA `(.L_x_719) ;  /* 0x0000013800ac8947 */ /* 0x001fec0003800000 */
.L_x_967:
[----:B------:R-:W-:Y:S05]  /*7b70*/  BSYNC B1 ;  /* 0x0000000000017941 */ /* 0x000fea0003800000 */
.L_x_718:
[----:B------:R-:W-:Y:S01]  /*7b80*/  BSSY B1, `(.L_x_720) ;  /* 0x0000056000017945 */ /* 0x000fe20003800000 */
[----:B------:R-:W-:-:S03]  /*7b90*/  PRMT R35, R35, 0x5410, R6 ;  /* 0x0000541023237816 */ /* 0x000fc60000000006 */
[----:B------:R-:W-:Y:S05]  /*7ba0*/  @P1 BRA `(.L_x_721) ;  /* 0x00000004004c1947 */ /* 0x000fea0003800000 */
[----:B------:R-:W1:Y:S01]  /*7bb0*/  LDC R4, c[0x0][0x3f4] ;  /* 0x0000fd00ff047b82 */ /* 0x000e620000000800 */
[----:B------:R-:W-:Y:S01]  /*7bc0*/  BSSY B2, `(.L_x_722) ;  /* 0x000002a000027945 */ /* 0x000fe20003800000 */
[-C--:B-1----:R-:W-:Y:S02]  /*7bd0*/  ISETP.GE.AND P0, PT, R184, R4.reuse, PT ;  /* 0x00000004b800720c */ /* 0x082fe40003f06270 */
[----:B------:R-:W-:-:S11]  /*7be0*/  ISETP.GE.AND P1, PT, R189, R4, PT ;  /* 0x00000004bd00720c */ /* 0x000fd60003f26270 */
[----:B------:R-:W-:Y:S05]  /*7bf0*/  @P0 BRA `(.L_x_723) ;  /* 0x0000000000980947 */ /* 0x000fea0003800000 */
[----:B------:R-:W1:Y:S01]  /*7c00*/  LDS.128 R4, [R3+0x20400] ;  /* 0x0204000003047984 */ /* 0x000e620000000c00 */
[----:B------:R-:W-:Y:S02]  /*7c10*/  HADD2.F32 R15, -RZ, R27.H0_H0 ;  /* 0x2000001bff0f7230 */ /* 0x000fe40000004100 */
[----:B0-----:R-:W-:Y:S02]  /*7c20*/  HADD2.F32 R13, -RZ, R30.H0_H0 ;  /* 0x2000001eff0d7230 */ /* 0x001fe40000004100 */
[----:B------:R-:W-:Y:S02]  /*7c30*/  HADD2.F32 R12, -RZ, R32.H0_H0 ;  /* 0x20000020ff0c7230 */ /* 0x000fe40000004100 */
[----:B------:R-:W-:Y:S02]  /*7c40*/  HADD2.F32 R14, -RZ, R34.H0_H0 ;  /* 0x20000022ff0e7230 */ /* 0x000fe40000004100 */
[--C-:B-1----:R-:W-:Y:S02]  /*7c50*/  HADD2.F32 R8, -RZ, R4.reuse.H0_H0 ;  /* 0x20000004ff087230 */ /* 0x102fe40000004100 */
[----:B------:R-:W-:-:S02]  /*7c60*/  HADD2.F32 R4, -RZ, R4.H1_H1 ;  /* 0x30000004ff047230 */ /* 0x000fc40000004100 */
[--C-:B------:R-:W-:Y:S02]  /*7c70*/  HADD2.F32 R9, -RZ, R5.reuse.H0_H0 ;  /* 0x20000005ff097230 */ /* 0x100fe40000004100 */
[----:B------:R-:W-:Y:S02]  /*7c80*/  HADD2.F32 R5, -RZ, R5.H1_H1 ;  /* 0x30000005ff057230 */ /* 0x000fe40000004100 */
[C---:B----4-:R-:W-:Y:S01]  /*7c90*/  FMUL.FTZ R21, R4.reuse, R15 ;  /* 0x0000000f04157220 */ /* 0x050fe20000410000 */
[-C--:B------:R-:W-:Y:S01]  /*7ca0*/  FMUL.FTZ R4, R4, R13.reuse ;  /* 0x0000000d04047220 */ /* 0x080fe20000410000 */
[--C-:B------:R-:W-:Y:S02]  /*7cb0*/  HADD2.F32 R10, -RZ, R6.reuse.H0_H0 ;  /* 0x20000006ff0a7230 */ /* 0x100fe40000004100 */
[----:B------:R-:W-:Y:S02]  /*7cc0*/  HADD2.F32 R11, -RZ, R7.H0_H0 ;  /* 0x20000007ff0b7230 */ /* 0x000fe40000004100 */
[C---:B---3--:R-:W-:Y:S01]  /*7cd0*/  FMUL.FTZ R24, R5.reuse, R14 ;  /* 0x0000000e05187220 */ /* 0x048fe20000410000 */
[C---:B------:R-:W-:Y:S01]  /*7ce0*/  FFMA.FTZ R21, R8.reuse, R13, -R21 ;  /* 0x0000000d08157223 */ /* 0x040fe20000010815 */
[----:B------:R-:W-:Y:S01]  /*7cf0*/  FFMA.FTZ R20, R8, R15, R4 ;  /* 0x0000000f08147223 */ /* 0x000fe20000010004 */
[----:B------:R-:W-:Y:S01]  /*7d00*/  FMUL.FTZ R26, R5, R12 ;  /* 0x0000000c051a7220 */ /* 0x000fe20000410000 */
[----:B------:R-:W-:-:S02]  /*7d10*/  HADD2.F32 R6, -RZ, R6.H1_H1 ;  /* 0x30000006ff067230 */ /* 0x000fc40000004100 */
[C---:B------:R-:W-:Y:S01]  /*7d20*/  FFMA.FTZ R24, R9.reuse, R12, -R24 ;  /* 0x0000000c09187223 */ /* 0x040fe20000010818 */
[----:B------:R-:W-:Y:S02]  /*7d30*/  HADD2.F32 R7, -RZ, R7.H1_H1 ;  /* 0x30000007ff077230 */ /* 0x000fe40000004100 */
[----:B------:R-:W-:Y:S01]  /*7d40*/  FFMA.FTZ R9, R9, R14, R26 ;  /* 0x0000000e09097223 */ /* 0x000fe2000001001a */
[----:B------:R-:W-:Y:S02]  /*7d50*/  HADD2.F32 R13, -RZ, R27.H1_H1 ;  /* 0x3000001bff0d7230 */ /* 0x000fe40000004100 */
[----:B------:R-:W-:Y:S02]  /*7d60*/  HADD2.F32 R5, -RZ, R30.H1_H1 ;  /* 0x3000001eff057230 */ /* 0x000fe40000004100 */
[----:B------:R-:W-:Y:S02]  /*7d70*/  HADD2.F32 R8, -RZ, R34.H1_H1 ;  /* 0x30000022ff087230 */ /* 0x000fe40000004100 */
[----:B------:R-:W-:Y:S01]  /*7d80*/  FMUL.FTZ R15, R6, R13 ;  /* 0x0000000d060f7220 */ /* 0x000fe20000410000 */
[----:B------:R-:W-:-:S02]  /*7d90*/  HADD2.F32 R4, -RZ, R32.H1_H1 ;  /* 0x30000020ff047230 */ /* 0x000fc40000004100 */
[-C--:B------:R-:W-:Y:S01]  /*7da0*/  FMUL.FTZ R12, R6, R5.reuse ;  /* 0x00000005060c7220 */ /* 0x080fe20000410000 */
[C---:B------:R-:W-:Y:S01]  /*7db0*/  FMUL.FTZ R14, R7.reuse, R8 ;  /* 0x00000008070e7220 */ /* 0x040fe20000410000 */
[C---:B------:R-:W-:Y:S01]  /*7dc0*/  FFMA.FTZ R6, R10.reuse, R5, -R15 ;  /* 0x000000050a067223 */ /* 0x040fe2000001080f */
[-C--:B------:R-:W-:Y:S01]  /*7dd0*/  FMUL.FTZ R25, R7, R4.reuse ;  /* 0x0000000407197220 */ /* 0x080fe20000410000 */
[----:B------:R-:W-:Y:S01]  /*7de0*/  FFMA.FTZ R13, R10, R13, R12 ;  /* 0x0000000d0a0d7223 */ /* 0x000fe2000001000c */
[C---:B------:R-:W-:Y:S01]  /*7df0*/  FFMA.FTZ R7, R11.reuse, R4, -R14 ;  /* 0x000000040b077223 */ /* 0x040fe2000001080e */
[----:B------:R-:W-:Y:S01]  /*7e00*/  F2FP.F16.F32.PACK_AB R4, R20, R21 ;  /* 0x000000151404723e */ /* 0x000fe200000000ff */
[----:B------:R-:W-:Y:S01]  /*7e10*/  FFMA.FTZ R8, R11, R8, R25 ;  /* 0x000000080b087223 */ /* 0x000fe20000010019 */
[----:B------:R-:W-:Y:S02]  /*7e20*/  F2FP.F16.F32.PACK_AB R5, R9, R24 ;  /* 0x000000180905723e */ /* 0x000fe400000000ff */
[----:B------:R-:W-:-:S02]  /*7e30*/  F2FP.F16.F32.PACK_AB R6, R13, R6 ;  /* 0x000000060d06723e */ /* 0x000fc400000000ff */
[----:B------:R-:W-:-:S05]  /*7e40*/  F2FP.F16.F32.PACK_AB R7, R8, R7 ;  /* 0x000000070807723e */ /* 0x000fca00000000ff */
[----:B------:R1:W-:Y:S02]  /*7e50*/  STS.128 [R3+0x20400], R4 ;  /* 0x0204000403007388 */ /* 0x0003e40000000c00 */
.L_x_723:
[----:B------:R-:W-:Y:S05]  /*7e60*/  BSYNC B2 ;  /* 0x0000000000027941 */ /* 0x000fea0003800000 */
.L_x_722:
[----:B------:R-:W-:Y:S05]  /*7e70*/  @P1 BRA `(.L_x_721) ;  /* 0x0000000000981947 */ /* 0x000fea0003800000 */
[----:B-1----:R-:W1:Y:S01]  /*7e80*/  LDS.128 R4, [R0] ;  /* 0x0000000000047984 */ /* 0x002e620000000c00 */
        /* <DEDUP_REMOVED lines=36> */
[----:B------:R2:W-:Y:S02]  /*80d0*/  STS.128 [R0], R4 ;  /* 0x0000000400007388 */ /* 0x0005e40000000c00 */
.L_x_721:
[----:B------:R-:W-:Y:S05]  /*80e0*/  BSYNC B1 ;  /* 0x0000000000017941 */ /* 0x000fea0003800000 */
.L_x_720:
[----:B-12---:R-:W-:-:S05]  /*80f0*/  VIADD R5, R19, 0x20 ;  /* 0x0000002013057836 */ /* 0x006fca0000000000 */
[----:B------:R-:W-:-:S13]  /*8100*/  ISETP.GE.AND P0, PT, R5, R28, PT ;  /* 0x0000001c0500720c */ /* 0x000fda0003f06270 */
        /* <DEDUP_REMOVED lines=8> */
[--C-:B------:R-:W-:Y:S02]  /*8190*/  HADD2.F32 R20, -RZ, R27.reuse.H0_H0 ;  /* 0x2000001bff147230 */ /* 0x100fe40000004100 */
[----:B------:R-:W-:Y:S02]  /*81a0*/  HADD2.F32 R25, -RZ, R34.H0_H0 ;  /* 0x20000022ff197230 */ /* 0x000fe40000004100 */
[----:B----4-:R-:W-:Y:S02]  /*81b0*/  HADD2.F32 R21, -RZ, R32.H0_H0 ;  /* 0x20000020ff157230 */ /* 0x010fe40000004100 */
[----:B---3--:R-:W-:Y:S02]  /*81c0*/  HADD2.F32 R24, -RZ, R27.H1_H1 ;  /* 0x3000001bff187230 */ /* 0x008fe40000004100 */
[----:B------:R-:W-:-:S02]  /*81d0*/  HADD2.F32 R27, -RZ, R34.H1_H1 ;  /* 0x30000022ff1b7230 */ /* 0x000fc40000004100 */
[--C-:B-1----:R-:W-:Y:S02]  /*81e0*/  HADD2.F32 R8, -RZ, R4.reuse.H0_H0 ;  /* 0x20000004ff087230 */ /* 0x102fe40000004100 */
[----:B------:R-:W-:Y:S02]  /*81f0*/  HADD2.F32 R4, -RZ, R4.H1_H1 ;  /* 0x30000004ff047230 */ /* 0x000fe40000004100 */
[--C-:B------:R-:W-:Y:S02]  /*8200*/  HADD2.F32 R9, -RZ, R5.reuse.H0_H0 ;  /* 0x20000005ff097230 */ /* 0x100fe40000004100 */
[----:B------:R-:W-:Y:S02]  /*8210*/  HADD2.F32 R5, -RZ, R5.H1_H1 ;  /* 0x30000005ff057230 */ /* 0x000fe40000004100 */
[-C--:B0-----:R-:W-:Y:S01]  /*8220*/  FMUL.FTZ R13, R20, R4.reuse ;  /* 0x00000004140d7220 */ /* 0x081fe20000410000 */
[----:B------:R-:W-:Y:S01]  /*8230*/  FMUL.FTZ R15, R14, R4 ;  /* 0x000000040e0f7220 */ /* 0x000fe20000410000 */
[----:B------:R-:W-:-:S02]  /*8240*/  HADD2.F32 R10, -RZ, R6.H0_H0 ;  /* 0x20000006ff0a7230 */ /* 0x000fc40000004100 */
[-C--:B------:R-:W-:Y:S01]  /*8250*/  FMUL.FTZ R12, R25, R5.reuse ;  /* 0x00000005190c7220 */ /* 0x080fe20000410000 */
[-C--:B------:R-:W-:Y:S01]  /*8260*/  FFMA.FTZ R4, R14, R8.reuse, -R13 ;  /* 0x000000080e047223 */ /* 0x080fe2000001080d */
[----:B------:R-:W-:Y:S01]  /*8270*/  FFMA.FTZ R15, R20, R8, R15 ;  /* 0x00000008140f7223 */ /* 0x000fe2000001000f */
[C---:B------:R-:W-:Y:S01]  /*8280*/  FMUL.FTZ R8, R21.reuse, R5 ;  /* 0x0000000515087220 */ /* 0x040fe20000410000 */
[--C-:B------:R-:W-:Y:S02]  /*8290*/  HADD2.F32 R11, -RZ, R7.reuse.H0_H0 ;  /* 0x20000007ff0b7230 */ /* 0x100fe40000004100 */
[-C--:B------:R-:W-:Y:S01]  /*82a0*/  FFMA.FTZ R5, R21, R9.reuse, -R12 ;  /* 0x0000000915057223 */ /* 0x080fe2000001080c */
[----:B------:R-:W-:Y:S02]  /*82b0*/  HADD2.F32 R6, -RZ, R6.H1_H1 ;  /* 0x30000006ff067230 */ /* 0x000fe40000004100 */
[----:B------:R-:W-:Y:S01]  /*82c0*/  FFMA.FTZ R8, R25, R9, R8 ;  /* 0x0000000919087223 */ /* 0x000fe20000010008 */
[----:B------:R-:W-:Y:S01]  /*82d0*/  HADD2.F32 R7, -RZ, R7.H1_H1 ;  /* 0x30000007ff077230 */ /* 0x000fe20000004100 */
[----:B------:R-:W-:Y:S01]  /*82e0*/  F2FP.F16.F32.PACK_AB R4, R15, R4 ;  /* 0x000000040f04723e */ /* 0x000fe200000000ff */
[----:B------:R-:W-:-:S02]  /*82f0*/  HADD2.F32 R20, -RZ, R30.H1_H1 ;  /* 0x3000001eff147230 */ /* 0x000fc40000004100 */
[-C--:B------:R-:W-:Y:S01]  /*8300*/  FMUL.FTZ R9, R24, R6.reuse ;  /* 0x0000000618097220 */ /* 0x080fe20000410000 */
[----:B------:R-:W-:Y:S02]  /*8310*/  HADD2.F32 R21, -RZ, R32.H1_H1 ;  /* 0x30000020ff157230 */ /* 0x000fe40000004100 */
[----:B------:R-:W-:Y:S01]  /*8320*/  FMUL.FTZ R12, R27, R7 ;  /* 0x000000071b0c7220 */ /* 0x000fe20000410000 */
[----:B------:R-:W-:Y:S01]  /*8330*/  F2FP.F16.F32.PACK_AB R5, R8, R5 ;  /* 0x000000050805723e */ /* 0x000fe200000000ff */
[C---:B------:R-:W-:Y:S01]  /*8340*/  FMUL.FTZ R13, R20.reuse, R6 ;  /* 0x00000006140d7220 */ /* 0x040fe20000410000 */
[-C--:B------:R-:W-:Y:S01]  /*8350*/  FFMA.FTZ R6, R20, R10.reuse, -R9 ;  /* 0x0000000a14067223 */ /* 0x080fe20000010809 */
[C---:B------:R-:W-:Y:S01]  /*8360*/  FMUL.FTZ R14, R21.reuse, R7 ;  /* 0x00000007150e7220 */ /* 0x040fe20000410000 */
[-C--:B------:R-:W-:Y:S01]  /*8370*/  FFMA.FTZ R7, R21, R11.reuse, -R12 ;  /* 0x0000000b15077223 */ /* 0x080fe2000001080c */
[----:B------:R-:W-:Y:S02]  /*8380*/  FFMA.FTZ R13, R24, R10, R13 ;  /* 0x0000000a180d7223 */ /* 0x000fe4000001000d */
[----:B------:R-:W-:-:S03]  /*8390*/  FFMA.FTZ R14, R27, R11, R14 ;  /* 0x0000000b1b0e7223 */ /* 0x000fc6000001000e */
[----:B------:R-:W-:Y:S02]  /*83a0*/  F2FP.F16.F32.PACK_AB R6, R13, R6 ;  /* 0x000000060d06723e */ /* 0x000fe400000000ff */
[----:B------:R-:W-:-:S05]  /*83b0*/  F2FP.F16.F32.PACK_AB R7, R14, R7 ;  /* 0x000000070e07723e */ /* 0x000fca00000000ff */
[----:B------:R1:W-:Y:S02]  /*83c0*/  STS.128 [R3+0x21400], R4 ;  /* 0x0214000403007388 */ /* 0x0003e40000000c00 */
.L_x_726:
[----:B------:R-:W-:Y:S05]  /*83d0*/  BSYNC B1 ;  /* 0x0000000000017941 */ /* 0x000fea0003800000 */
.L_x_725:
[----:B------:R-:W-:Y:S05]  /*83e0*/  @P1 BRA `(.L_x_724) ;  /* 0x0000001000701947 */ /* 0x000fea0003800000 */
[----:B-1----:R-:W1:Y:S01]  /*83f0*/  LDS.128 R4, [R0+0x1000] ;  /* 0x0010000000047984 */ /* 0x002e620000000c00 */
[----:B------:R-:W-:Y:S02]  /*8400*/  HADD2.F32 R15, -RZ, R29.H0_H0 ;  /* 0x2000001dff0f7230 */ /* 0x000fe40000004100 */
[----:B0-----:R-:W-:Y:S02]  /*8410*/  HADD2.F32 R13, -RZ, R31.H0_H0 ;  /* 0x2000001fff0d7230 */ /* 0x001fe40000004100 */
[----:B---3--:R-:W-:Y:S02]  /*8420*/  HADD2.F32 R24, -RZ, R35.H0_H0 ;  /* 0x20000023ff187230 */ /* 0x008fe40000004100 */
[----:B------:R-:W-:Y:S02]  /*8430*/  HADD2.F32 R20, -RZ, R33.H0_H0 ;  /* 0x20000021ff147230 */ /* 0x000fe40000004100 */
[----:B----4-:R-:W-:Y:S02]  /*8440*/  HADD2.F32 R21, -RZ, R29.H1_H1 ;  /* 0x3000001dff157230 */ /* 0x010fe40000004100 */
[----:B------:R-:W-:-:S02]  /*8450*/  HADD2.F32 R26, -RZ, R35.H1_H1 ;  /* 0x30000023ff1a7230 */ /* 0x000fc40000004100 */
[--C-:B-1----:R-:W-:Y:S02]  /*8460*/  HADD2.F32 R3, -RZ, R4.reuse.H0_H0 ;  /* 0x20000004ff037230 */ /* 0x102fe40000004100 */
[----:B------:R-:W-:Y:S02]  /*8470*/  HADD2.F32 R4, -RZ, R4.H1_H1 ;  /* 0x30000004ff047230 */ /* 0x000fe40000004100 */
[--C-:B------:R-:W-:Y:S02]  /*8480*/  HADD2.F32 R8, -RZ, R5.reuse.H0_H0 ;  /* 0x20000005ff087230 */ /* 0x100fe40000004100 */
[----:B------:R-:W-:Y:S02]  /*8490*/  HADD2.F32 R5, -RZ, R5.H1_H1 ;  /* 0x30000005ff057230 */ /* 0x000fe40000004100 */
[-C--:B------:R-:W-:Y:S01]  /*84a0*/  FMUL.FTZ R12, R15, R4.reuse ;  /* 0x000000040f0c7220 */ /* 0x080fe20000410000 */
[----:B------:R-:W-:Y:S01]  /*84b0*/  FMUL.FTZ R14, R13, R4 ;  /* 0x000000040d0e7220 */ /* 0x000fe20000410000 */
[----:B------:R-:W-:-:S02]  /*84c0*/  HADD2.F32 R9, -RZ, R6.H0_H0 ;  /* 0x20000006ff097230 */ /* 0x000fc40000004100 */
[----:B------:R-:W-:Y:S01]  /*84d0*/  FMUL.FTZ R11, R24, R5 ;  /* 0x00000005180b7220 */ /* 0x000fe20000410000 */
[----:B------:R-:W-:Y:S01]  /*84e0*/  FFMA.FTZ R4, R13, R3, -R12 ;  /* 0x000000030d047223 */ /* 0x000fe2000001080c */
[--C-:B------:R-:W-:Y:S02]  /*84f0*/  HADD2.F32 R10, -RZ, R7.reuse.H0_H0 ;  /* 0x20000007ff0a7230 */ /* 0x100fe40000004100 */
[C---:B------:R-:W-:Y:S01]  /*8500*/  FMUL.FTZ R13, R20.reuse, R5 ;  /* 0x00000005140d7220 */ /* 0x040fe20000410000 */
[----:B------:R-:W-:Y:S02]  /*8510*/  HADD2.F32 R6, -RZ, R6.H1_H1 ;  /* 0x30000006ff067230 */ /* 0x000fe40000004100 */
[----:B------:R-:W-:Y:S01]  /*8520*/  FFMA.FTZ R3, R15, R3, R14 ;  /* 0x000000030f037223 */ /* 0x000fe2000001000e */
[----:B------:R-:W-:Y:S02]  /*8530*/  HADD2.F32 R7, -RZ, R7.H1_H1 ;  /* 0x30000007ff077230 */ /* 0x000fe40000004100 */
[----:B------:R-:W-:Y:S01]  /*8540*/  FFMA.FTZ R5, R20, R8, -R11 ;  /* 0x0000000814057223 */ /* 0x000fe2000001080b */
[----:B------:R-:W-:-:S02]  /*8550*/  HADD2.F32 R15, -RZ, R31.H1_H1 ;  /* 0x3000001fff0f7230 */ /* 0x000fc40000004100 */
[----:B------:R-:W-:Y:S01]  /*8560*/  FFMA.FTZ R8, R24, R8, R13 ;  /* 0x0000000818087223 */ /* 0x000fe2000001000d */
[----:B------:R-:W-:Y:S02]  /*8570*/  HADD2.F32 R20, -RZ, R33.H1_H1 ;  /* 0x30000021ff147230 */ /* 0x000fe40000004100 */
[-C--:B------:R-:W-:Y:S01]  /*8580*/  FMUL.FTZ R12, R21, R6.reuse ;  /* 0x00000006150c7220 */ /* 0x080fe20000410000 */
[-C--:B------:R-:W-:Y:S01]  /*8590*/  FMUL.FTZ R11, R26, R7.reuse ;  /* 0x000000071a0b7220 */ /* 0x080fe20000410000 */
[----:B------:R-:W-:Y:S01]  /*85a0*/  FMUL.FTZ R14, R15, R6 ;  /* 0x000000060f0e7220 */ /* 0x000fe20000410000 */
[----:B------:R-:W-:Y:S01]  /*85b0*/  F2FP.F16.F32.PACK_AB R4, R3, R4 ;  /* 0x000000040304723e */ /* 0x000fe200000000ff */
[C---:B------:R-:W-:Y:S01]  /*85c0*/  FMUL.FTZ R13, R20.reuse, R7 ;  /* 0x00000007140d7220 */ /* 0x040fe20000410000 */
[-C--:B------:R-:W-:Y:S01]  /*85d0*/  FFMA.FTZ R6, R15, R9.reuse, -R12 ;  /* 0x000000090f067223 */ /* 0x080fe2000001080c */
[-C--:B------:R-:W-:Y:S01]  /*85e0*/  FFMA.FTZ R7, R20, R10.reuse, -R11 ;  /* 0x0000000a14077223 */ /* 0x080fe2000001080b */
[----:B------:R-:W-:Y:S01]  /*85f0*/  FFMA.FTZ R9, R21, R9, R14 ;  /* 0x0000000915097223 */ /* 0x000fe2000001000e */
[----:B------:R-:W-:Y:S01]  /*8600*/  FFMA.FTZ R10, R26, R10, R13 ;  /* 0x0000000a1a0a7223 */ /* 0x000fe2000001000d */
[----:B------:R-:W-:-:S03]  /*8610*/  F2FP.F16.F32.PACK_AB R5, R8, R5 ;  /* 0x000000050805723e */ /* 0x000fc600000000ff */
[----:B------:R-:W-:Y:S02]  /*8620*/  F2FP.F16.F32.PACK_AB R6, R9, R6 ;  /* 0x000000060906723e */ /* 0x000fe400000000ff */
[----:B------:R-:W-:-:S05]  /*8630*/  F2FP.F16.F32.PACK_AB R7, R10, R7 ;  /* 0x000000070a07723e */ /* 0x000fca00000000ff */
[----:B------:R2:W-:Y:S01]  /*8640*/  STS.128 [R0+0x1000], R4 ;  /* 0x0010000400007388 */ /* 0x0005e20000000c00 */
[----:B------:R-:W-:Y:S05]  /*8650*/  BRA `(.L_x_724) ;  /* 0x0000000c00d47947 */ /* 0x000fea0003800000 */
.L_x_714:
[----:B------:R-:W-:-:S03]  /*8660*/  UMOV UR4, 0xffffffff ;  /* 0xffffffff00047882 */ /* 0x000fc60000000000 */
[----:B------:R-:W-:Y:S05]  /*8670*/  BRA.DIV UR4, `(.L_x_727) ;  /* 0x0000012e04fc7947 */ /* 0x000fea000b800000 */
[----:B------:R-:W0:Y:S04]  /*8680*/  SHFL.IDX PT, R0, R26, RZ, 0x1c1f ;  /* 0x001c1fff1a007589 */ /* 0x000e2800000e0000 */
[----:B------:R-:W1:Y:S04]  /*8690*/  SHFL.IDX PT, R3, R25, RZ, 0x1c1f ;  /* 0x001c1fff19037589 */ /* 0x000e6800000e0000 */
[----:B------:R2:W3:Y:S04]  /*86a0*/  SHFL.IDX PT, R5, R24, RZ, 0x1c1f ;  /* 0x001c1fff18057589 */ /* 0x0004e800000e0000 */
[----:B------:R2:W4:Y:S01]  /*86b0*/  SHFL.IDX PT, R14, R28, RZ, 0x1c1f ;  /* 0x001c1fff1c0e7589 */ /* 0x00052200000e0000 */
[----:B0-----:R-:W-:-:S02]  /*86c0*/  IMAD.MOV.U32 R13, RZ, RZ, R0 ;  /* 0x000000ffff0d7224 */ /* 0x001fc400078e0000 */
[----:B-12---:R-:W-:-:S07]  /*86d0*/  IMAD.MOV.U32 R12, RZ, RZ, R3 ;  /* 0x000000ffff0c7224 */ /* 0x006fce00078e0003 */
.L_x_973:
[----:B------:R-:W-:Y:S01]  /*86e0*/  ULDC UR4, c[0x0][0x448] ;  /* 0x0001120000047ab9 */ /* 0x000fe20000000800 */
[----:B------:R-:W-:Y:S01]  /*86f0*/  LEA.HI R0, R209, R209, RZ, 0x1 ;  /* 0x000000d1d1007211 */ /* 0x000fe200078f08ff */
[----:B------:R-:W-:Y:S01]  /*8700*/  IMAD R3, R155, UR4, RZ ;  /* 0x000000049b037c24 */ /* 0x000fe2000f8e02ff */
[----:B------:R-:W-:Y:S01]  /*8710*/  BSSY B1, `(.L_x_728) ;  /* 0x0000013000017945 */ /* 0x000fe20003800000 */
[----:B---3--:R-:W-:Y:S01]  /*8720*/  IMAD.MOV.U32 R15, RZ, RZ, R5 ;  /* 0x000000ffff0f7224 */ /* 0x008fe200078e0005 */
[----:B------:R-:W-:Y:S02]  /*8730*/  LOP3.LUT R0, R0, 0xfffffffe, RZ, 0xc0, !PT ;  /* 0xfffffffe00007812 */ /* 0x000fe400078ec0ff */
[----:B------:R-:W-:Y:S02]  /*8740*/  CS2R R6, SRZ ;  /* 0x0000000000067805 */ /* 0x000fe4000001ff00 */
[----:B------:R-:W-:Y:S01]  /*8750*/  ISETP.GE.AND P0, PT, R4, R3, PT ;  /* 0x000000030400720c */ /* 0x000fe20003f06270 */
[----:B------:R-:W-:Y:S01]  /*8760*/  IMAD R3, R153, -0x40, R3 ;  /* 0xffffffc099037824 */ /* 0x000fe200078e0203 */
[----:B------:R-:W-:-:S02]  /*8770*/  CS2R R4, SRZ ;  /* 0x0000000000047805 */ /* 0x000fc4000001ff00 */
[----:B------:R-:W-:Y:S01]  /*8780*/  CS2R R10, SRZ ;  /* 0x00000000000a7805 */ /* 0x000fe2000001ff00 */
[----:B------:R-:W-:Y:S01]  /*8790*/  IMAD.IADD R0, R209, 0x1, -R0 ;  /* 0x00000001d1007824 */ /* 0x000fe200078e0a00 */
[----:B------:R-:W-:-:S07]  /*87a0*/  CS2R R8, SRZ ;  /* 0x0000000000087805 */ /* 0x000fce000001ff00 */
[----:B------:R-:W-:Y:S05]  /*87b0*/  @P0 BRA `(.L_x_729) ;  /* 0x0000000000200947 */ /* 0x000fea0003800000 */
[----:B------:R-:W-:Y:S01]  /*87c0*/  ULDC UR4, c[0x0][0x3f4] ;  /* 0x0000fd0000047ab9 */ /* 0x000fe20000000800 */
[----:B------:R-:W-:Y:S02]  /*87d0*/  CS2R R6, SRZ ;  /* 0x0000000000067805 */ /* 0x000fe4000001ff00 */
[----:B------:R-:W-:-:S13]  /*87e0*/  ISETP.GE.AND P0, PT, R16, UR4, PT ;  /* 0x0000000410007c0c */ /* 0x000fda000bf06270 */
[----:B------:R-:W-:Y:S05]  /*87f0*/  @P0 BRA `(.L_x_729) ;  /* 0x0000000000100947 */ /* 0x000fea0003800000 */
[----:B------:R-:W-:-:S04]  /*8800*/  IMAD.WIDE R12, R16, 0x2, R12 ;  /* 0x00000002100c7825 */ /* 0x000fc800078e020c */
[----:B----4-:R-:W-:Y:S01]  /*8810*/  IMAD.WIDE R14, R16, 0x2, R14 ;  /* 0x00000002100e7825 */ /* 0x010fe200078e020e */
[----:B------:R0:W5:Y:S04]  /*8820*/  LD.E.128 R8, desc[UR42][R12.64] ;  /* 0x0000002a0c087980 */ /* 0x000168000c101d00 */
[----:B------:R0:W5:Y:S02]  /*8830*/  LD.E.128 R4, desc[UR42][R14.64] ;  /* 0x0000002a0e047980 */ /* 0x000164000c101d00 */
.L_x_729:
[----:B------:R-:W-:Y:S05]  /*8840*/  BSYNC B1 ;  /* 0x0000000000017941 */ /* 0x000fea0003800000 */
.L_x_728:
[----:B0-----:R-:W-:Y:S01]  /*8850*/  SHF.L.U32 R13, R0, 0x1f, RZ ;  /* 0x0000001f000d7819 */ /* 0x001fe200000006ff */
[----:B------:R-:W0:Y:S01]  /*8860*/  LDC R15, c[0x0][0x3f4] ;  /* 0x0000fd00ff0f7b82 */ /* 0x000e220000000800 */
[--C-:B-----5:R-:W-:Y:S01]  /*8870*/  IMAD.MOV.U32 R43, RZ, RZ, R9.reuse ;  /* 0x000000ffff2b7224 */ /* 0x120fe200078e0009 */
[--C-:B------:R-:W-:Y:S01]  /*8880*/  SHF.R.U64 R20, R8, 0x10, R9.reuse ;  /* 0x0000001008147819 */ /* 0x100fe20000001209 */
[----:B------:R-:W-:Y:S01]  /*8890*/  IMAD.MOV.U32 R12, RZ, RZ, R10 ;  /* 0x000000ffff0c7224 */ /* 0x000fe200078e000a */
[----:B------:R-:W-:Y:S01]  /*88a0*/  SHF.R.U32.HI R44, RZ, 0x10, R9 ;  /* 0x00000010ff2c7819 */ /* 0x000fe20000011609 */
[----:B----4-:R-:W-:Y:S01]  /*88b0*/  IMAD.MOV.U32 R14, RZ, RZ, R8 ;  /* 0x000000ffff0e7224 */ /* 0x010fe200078e0008 */
[--C-:B------:R-:W-:Y:S01]  /*88c0*/  SHF.R.U64 R9, R10, 0x10, R11.reuse ;  /* 0x000000100a097819 */ /* 0x100fe2000000120b */
[--C-:B------:R-:W-:Y:S01]  /*88d0*/  IMAD.MOV.U32 R0, RZ, RZ, R11.reuse ;  /* 0x000000ffff007224 */ /* 0x100fe200078e000b */
[----:B------:R-:W1:Y:S01]  /*88e0*/  SYNCS.PHASECHK.TRANS64.TRYWAIT P1, [R2+URZ+0x28c00], R13 ;  /* 0x028c000d020075a7 */ /* 0x000e62000802017f */
[----:B------:R-:W-:Y:S01]  /*88f0*/  SHF.R.U32.HI R10, RZ, 0x10, R11 ;  /* 0x00000010ff0a7819 */ /* 0x000fe2000001160b */
[----:B------:R-:W-:Y:S01]  /*8900*/  IMAD.MOV.U32 R8, RZ, RZ, R4 ;  /* 0x000000ffff087224 */ /* 0x000fe200078e0004 */
[--C-:B------:R-:W-:Y:S01]  /*8910*/  SHF.R.U64 R11, R4, 0x10, R5.reuse ;  /* 0x00000010040b7819 */ /* 0x100fe20000001205 */
[--C-:B------:R-:W-:Y:S01]  /*8920*/  IMAD.MOV.U32 R42, RZ, RZ, R5.reuse ;  /* 0x000000ffff2a7224 */ /* 0x100fe200078e0005 */
[----:B------:R-:W-:Y:S01]  /*8930*/  SHF.R.U32.HI R45, RZ, 0x10, R5 ;  /* 0x00000010ff2d7819 */ /* 0x000fe20000011605 */
[----:B------:R-:W-:Y:S01]  /*8940*/  IMAD.MOV.U32 R40, RZ, RZ, R6 ;  /* 0x000000ffff287224 */ /* 0x000fe200078e0006 */
[----:B------:R-:W-:Y:S01]  /*8950*/  VIMNMX R4, R3, 0x40, PT ;  /* 0x0000004003047848 */ /* 0x000fe20003fe0100 */
[----:B------:R-:W-:Y:S01]  /*8960*/  VIADD R41, R19, 0x20 ;  /* 0x0000002013297836 */ /* 0x000fe20000000000 */
[--C-:B------:R-:W-:Y:S01]  /*8970*/  SHF.R.U64 R6, R6, 0x10, R7.reuse ;  /* 0x0000001006067819 */ /* 0x100fe20000001207 */
[--C-:B------:R-:W-:Y:S01]  /*8980*/  IMAD.MOV.U32 R5, RZ, RZ, R7.reuse ;  /* 0x000000ffff057224 */ /* 0x100fe200078e0007 */
[----:B------:R-:W-:Y:S01]  /*8990*/  SHF.R.U32.HI R7, RZ, 0x10, R7 ;  /* 0x00000010ff077819 */ /* 0x000fe20000011607 */
[----:B------:R-:W-:Y:S01]  /*89a0*/  BSSY B1, `(.L_x_730) ;  /* 0x000000e000017945 */ /* 0x000fe20003800000 */
[----:B------:R-:W-:-:S02]  /*89b0*/  PRMT R42, R42, 0x5410, R14 ;  /* 0x000054102a2a7816 */ /* 0x000fc4000000000e */
[----:B------:R-:W-:Y:S02]  /*89c0*/  PRMT R43, R43, 0x5410, R20 ;  /* 0x000054102b2b7816 */ /* 0x000fe40000000014 */
[C---:B0-----:R-:W-:Y:S02]  /*89d0*/  ISETP.GE.AND P0, PT, R16.reuse, R15, PT ;  /* 0x0000000f1000720c */ /* 0x041fe40003f06270 */
[----:B------:R-:W-:Y:S02]  /*89e0*/  PRMT R12, R9, 0x5410, R12 ;  /* 0x00005410090c7816 */ /* 0x000fe4000000000c */
[-C--:B------:R-:W-:Y:S02]  /*89f0*/  ISETP.GE.OR P2, PT, R19, R4.reuse, P0 ;  /* 0x000000041300720c */ /* 0x080fe40000746670 */
[----:B------:R-:W-:Y:S01]  /*8a00*/  ISETP.GE.OR P0, PT, R41, R4, P0 ;  /* 0x000000042900720c */ /* 0x000fe20000706670 */
[----:B------:R-:W-:Y:S01]  /*8a10*/  IMAD.IADD R4, R16, 0x1, R15 ;  /* 0x0000000110047824 */ /* 0x000fe200078e020f */
[----:B------:R-:W-:-:S02]  /*8a20*/  PRMT R0, R10, 0x5410, R0 ;  /* 0x000054100a007816 */ /* 0x000fc40000000000 */
[----:B------:R-:W-:Y:S02]  /*8a30*/  PRMT R40, R40, 0x5410, R8 ;  /* 0x0000541028287816 */ /* 0x000fe40000000008 */
[----:B------:R-:W-:Y:S02]  /*8a40*/  PRMT R44, R44, 0x5410, R11 ;  /* 0x000054102c2c7816 */ /* 0x000fe4000000000b */
[----:B------:R-:W-:Y:S02]  /*8a50*/  PRMT R3, R7, 0x5410, R5 ;  /* 0x0000541007037816 */ /* 0x000fe40000000005 */
[----:B------:R-:W-:Y:S01]  /*8a60*/  PRMT R45, R45, 0x5410, R6 ;  /* 0x000054102d2d7816 */ /* 0x000fe20000000006 */
[----:B-1----:R-:W-:Y:S06]  /*8a70*/  @!P1 BRA `(.L_x_731) ;  /* 0x0000012c00749947 */ /* 0x002fec0003800000 */
.L_x_974:
[----:B------:R-:W-:Y:S05]  /*8a80*/  BSYNC B1 ;  /* 0x0000000000017941 */ /* 0x000fea0003800000 */
.L_x_730:
[----:B------:R-:W-:Y:S01]  /*8a90*/  BSSY B1, `(.L_x_732) ;  /* 0x0000059000017945 */ /* 0x000fe20003800000 */
[----:B0-----:R-:W-:-:S03]  /*8aa0*/  LOP3.LUT R13, R4, 0x38, RZ, 0xc0, !PT ;  /* 0x00000038040d7812 */ /* 0x001fc600078ec0ff */
[----:B------:R-:W-:Y:S05]  /*8ab0*/  @P2 BRA `(.L_x_733) ;  /* 0x0000000400582947 */ /* 0x000fea0003800000 */
[----:B------:R-:W-:Y:S02]  /*8ac0*/  IMAD.SHL.U32 R4, R188, 0x40, RZ ;  /* 0x00000040bc047824 */ /* 0x000fe400078e00ff */
[----:B------:R-:W-:Y:S02]  /*8ad0*/  HADD2.F32 R31, -RZ, R40.H1_H1 ;  /* 0x30000028ff1f7230 */ /* 0x000fe40000004100 */
[----:B------:R-:W-:Y:S01]  /*8ae0*/  HADD2.F32 R29, -RZ, R42.H1_H1 ;  /* 0x3000002aff1d7230 */ /* 0x000fe20000004100 */
[----:B------:R-:W-:Y:S01]  /*8af0*/  LOP3.LUT R8, R4, 0x1c0, RZ, 0xc0, !PT ;  /* 0x000001c004087812 */ /* 0x000fe200078ec0ff */
[----:B------:R-:W-:-:S03]  /*8b00*/  HADD2.F32 R33, -RZ, R44.H1_H1 ;  /* 0x3000002cff217230 */ /* 0x000fc60000004100 */
[----:B------:R-:W-:Y:S02]  /*8b10*/  SHF.R.U32.HI R7, RZ, 0x3, R8 ;  /* 0x00000003ff077819 */ /* 0x000fe40000011608 */
[----:B------:R-:W-:Y:S02]  /*8b20*/  LOP3.LUT R4, R8, 0x38, R16, 0xf8, !PT ;  /* 0x0000003808047812 */ /* 0x000fe400078ef810 */
[----:B------:R-:W-:Y:S02]  /*8b30*/  LOP3.LUT R8, R7, R13, R8, 0x1e, !PT ;  /* 0x0000000d07087212 */ /* 0x000fe400078e1e08 */
[----:B------:R-:W-:-:S03]  /*8b40*/  LOP3.LUT R4, R4, R7, RZ, 0x3c, !PT ;  /* 0x0000000704047212 */ /* 0x000fc600078e3cff */
[C---:B------:R-:W-:Y:S02]  /*8b50*/  IMAD R9, R193.reuse, 0x200, R8 ;  /* 0x00000200c1097824 */ /* 0x040fe400078e0208 */
[----:B------:R-:W-:Y:S02]  /*8b60*/  IMAD R5, R193, 0x200, R4 ;  /* 0x00000200c1057824 */ /* 0x000fe400078e0204 */
[--C-:B------:R-:W-:Y:S02]  /*8b70*/  IMAD R38, R9, 0x2, R2.reuse ;  /* 0x0000000209267824 */ /* 0x100fe400078e0202 */
[----:B------:R-:W-:-:S03]  /*8b80*/  IMAD R36, R5, 0x2, R2 ;  /* 0x0000000205247824 */ /* 0x000fc600078e0202 */
[----:B------:R-:W0:Y:S04]  /*8b90*/  LDS.128 R8, [R38+0x20400] ;  /* 0x0204000026087984 */ /* 0x000e280000000c00 */
[----:B------:R-:W1:Y:S01]  /*8ba0*/  LDS.128 R4, [R36+0x20400] ;  /* 0x0204000024047984 */ /* 0x000e620000000c00 */
[--C-:B0-----:R-:W-:Y:S02]  /*8bb0*/  HADD2.F32 R24, -RZ, R8.reuse.H0_H0 ;  /* 0x20000008ff187230 */ /* 0x101fe40000004100 */
[----:B------:R-:W-:Y:S02]  /*8bc0*/  HADD2.F32 R8, -RZ, R8.H1_H1 ;  /* 0x30000008ff087230 */ /* 0x000fe40000004100 */
[----:B-1----:R-:W-:Y:S02]  /*8bd0*/  HADD2.F32 R14, -RZ, R4.H0_H0 ;  /* 0x20000004ff0e7230 */ /* 0x002fe40000004100 */
[C---:B------:R-:W-:Y:S01]  /*8be0*/  FMUL.FTZ R35, R24.reuse, R31 ;  /* 0x0000001f18237220 */ /* 0x040fe20000410000 */
[----:B------:R-:W-:Y:S01]  /*8bf0*/  FMUL.FTZ R37, R24, R29 ;  /* 0x0000001d18257220 */ /* 0x000fe20000410000 */
[----:B------:R-:W-:-:S02]  /*8c00*/  HADD2.F32 R25, -RZ, R9.H0_H0 ;  /* 0x20000009ff197230 */ /* 0x000fc40000004100 */
[----:B------:R-:W-:Y:S01]  /*8c10*/  FMUL.FTZ R39, R8, R33 ;  /* 0x0000002108277220 */ /* 0x000fe20000410000 */
[C---:B------:R-:W-:Y:S01]  /*8c20*/  FFMA.FTZ R35, R14.reuse, R29, -R35 ;  /* 0x0000001d0e237223 */ /* 0x040fe20000010823 */
[--C-:B------:R-:W-:Y:S02]  /*8c30*/  HADD2.F32 R29, -RZ, R43.reuse.H1_H1 ;  /* 0x3000002bff1d7230 */ /* 0x100fe40000004100 */
[----:B------:R-:W-:Y:S01]  /*8c40*/  FFMA.FTZ R37, R14, R31, R37 ;  /* 0x0000001f0e257223 */ /* 0x000fe20000010025 */
[----:B------:R-:W-:Y:S02]  /*8c50*/  HADD2.F32 R24, -RZ, R42.H0_H0 ;  /* 0x2000002aff187230 */ /* 0x000fe40000004100 */
[----:B------:R-:W-:Y:S02]  /*8c60*/  HADD2.F32 R14, -RZ, R43.H0_H0 ;  /* 0x2000002bff0e7230 */ /* 0x000fe40000004100 */
[----:B------:R-:W-:Y:S01]  /*8c70*/  FMUL.FTZ R31, R8, R29 ;  /* 0x0000001d081f7220 */ /* 0x000fe20000410000 */
[----:B------:R-:W-:-:S02]  /*8c80*/  HADD2.F32 R4, -RZ, R4.H1_H1 ;  /* 0x30000004ff047230 */ /* 0x000fc40000004100 */
[C---:B------:R-:W-:Y:S01]  /*8c90*/  FMUL.FTZ R32, R25.reuse, R24 ;  /* 0x0000001819207220 */ /* 0x040fe20000410000 */
[----:B------:R-:W-:Y:S02]  /*8ca0*/  HADD2.F32 R15, -RZ, R5.H0_H0 ;  /* 0x20000005ff0f7230 */ /* 0x000fe40000004100 */
[----:B------:R-:W-:Y:S01]  /*8cb0*/  FMUL.FTZ R25, R25, R14 ;  /* 0x0000000e19197220 */ /* 0x000fe20000410000 */
[----:B------:R-:W-:Y:S02]  /*8cc0*/  HADD2.F32 R9, -RZ, R9.H1_H1 ;  /* 0x30000009ff097230 */ /* 0x000fe40000004100 */
[C---:B------:R-:W-:Y:S01]  /*8cd0*/  FFMA.FTZ R28, R4.reuse, R29, -R39 ;  /* 0x0000001d041c7223 */ /* 0x040fe20000010827 */
[----:B------:R-:W-:Y:S01]  /*8ce0*/  FFMA.FTZ R30, R4, R33, R31 ;  /* 0x00000021041e7223 */ /* 0x000fe2000001001f */
[----:B------:R-:W-:Y:S02]  /*8cf0*/  HADD2.F32 R8, -RZ, R45.H0_H0 ;  /* 0x2000002dff087230 */ /* 0x000fe40000004100 */
[----:B------:R-:W-:Y:S01]  /*8d00*/  FFMA.FTZ R24, R15, R24, R25 ;  /* 0x000000180f187223 */ /* 0x000fe20000010019 */
[----:B------:R-:W-:-:S02]  /*8d10*/  HADD2.F32 R4, -RZ, R44.H0_H0 ;  /* 0x2000002cff047230 */ /* 0x000fc40000004100 */
[----:B------:R-:W-:Y:S01]  /*8d20*/  FFMA.FTZ R32, R15, R14, -R32 ;  /* 0x0000000e0f207223 */ /* 0x000fe20000010820 */
[----:B------:R-:W-:Y:S02]  /*8d30*/  HADD2.F32 R26, -RZ, R10.H0_H0 ;  /* 0x2000000aff1a7230 */ /* 0x000fe40000004100 */
[C---:B------:R-:W-:Y:S01]  /*8d40*/  FMUL.FTZ R14, R9.reuse, R8 ;  /* 0x00000008090e7220 */ /* 0x040fe20000410000 */
[----:B------:R-:W-:Y:S02]  /*8d50*/  HADD2.F32 R25, -RZ, R40.H0_H0 ;  /* 0x20000028ff197230 */ /* 0x000fe40000004100 */
[----:B------:R-:W-:Y:S01]  /*8d60*/  FMUL.FTZ R34, R9, R4 ;  /* 0x0000000409227220 */ /* 0x000fe20000410000 */
[----:B------:R-:W-:Y:S02]  /*8d70*/  HADD2.F32 R5, -RZ, R5.H1_H1 ;  /* 0x30000005ff057230 */ /* 0x000fe40000004100 */
[----:B------:R-:W-:Y:S02]  /*8d80*/  HADD2.F32 R20, -RZ, R6.H0_H0 ;  /* 0x20000006ff147230 */ /* 0x000fe40000004100 */
[----:B------:R-:W-:Y:S01]  /*8d90*/  FMUL.FTZ R39, R26, R25 ;  /* 0x000000191a277220 */ /* 0x000fe20000410000 */
[----:B------:R-:W-:-:S02]  /*8da0*/  HADD2.F32 R15, -RZ, R12.H1_H1 ;  /* 0x3000000cff0f7230 */ /* 0x000fc40000004100 */
[C---:B------:R-:W-:Y:S01]  /*8db0*/  FFMA.FTZ R31, R5.reuse, R4, -R14 ;  /* 0x00000004051f7223 */ /* 0x040fe2000001080e */
[----:B------:R-:W-:Y:S02]  /*8dc0*/  HADD2.F32 R10, -RZ, R10.H1_H1 ;  /* 0x3000000aff0a7230 */ /* 0x000fe40000004100 */
[----:B------:R-:W-:Y:S01]  /*8dd0*/  FFMA.FTZ R33, R5, R8, R34 ;  /* 0x0000000805217223 */ /* 0x000fe20000010022 */
[----:B------:R-:W-:Y:S02]  /*8de0*/  HADD2.F32 R29, -RZ, R45.H1_H1 ;  /* 0x3000002dff1d7230 */ /* 0x000fe40000004100 */
[-C--:B------:R-:W-:Y:S01]  /*8df0*/  FMUL.FTZ R26, R26, R15.reuse ;  /* 0x0000000f1a1a7220 */ /* 0x080fe20000410000 */
[----:B------:R-:W-:Y:S02]  /*8e00*/  HADD2.F32 R9, -RZ, R12.H0_H0 ;  /* 0x2000000cff097230 */ /* 0x000fe40000004100 */
[----:B------:R-:W-:Y:S01]  /*8e10*/  FFMA.FTZ R39, R20, R15, -R39 ;  /* 0x0000000f14277223 */ /* 0x000fe20000010827 */
[----:B------:R-:W-:-:S02]  /*8e20*/  HADD2.F32 R6, -RZ, R6.H1_H1 ;  /* 0x30000006ff067230 */ /* 0x000fc40000004100 */
[C---:B------:R-:W-:Y:S01]  /*8e30*/  FMUL.FTZ R5, R10.reuse, R29 ;  /* 0x0000001d0a057220 */ /* 0x040fe20000410000 */
[--C-:B------:R-:W-:Y:S02]  /*8e40*/  HADD2.F32 R27, -RZ, R11.reuse.H0_H0 ;  /* 0x2000000bff1b7230 */ /* 0x100fe40000004100 */
[----:B------:R-:W-:Y:S01]  /*8e50*/  FMUL.FTZ R15, R10, R9 ;  /* 0x000000090a0f7220 */ /* 0x000fe20000410000 */
[----:B------:R-:W-:Y:S02]  /*8e60*/  HADD2.F32 R11, -RZ, R11.H1_H1 ;  /* 0x3000000bff0b7230 */ /* 0x000fe40000004100 */
[----:B------:R-:W-:Y:S01]  /*8e70*/  FFMA.FTZ R26, R20, R25, R26 ;  /* 0x00000019141a7223 */ /* 0x000fe2000001001a */
[--C-:B------:R-:W-:Y:S02]  /*8e80*/  HADD2.F32 R10, -RZ, R3.reuse.H1_H1 ;  /* 0x30000003ff0a7230 */ /* 0x100fe40000004100 */
[----:B------:R-:W-:Y:S01]  /*8e90*/  FFMA.FTZ R20, R6, R9, -R5 ;  /* 0x0000000906147223 */ /* 0x000fe20000010805 */
[----:B------:R-:W-:-:S02]  /*8ea0*/  HADD2.F32 R14, -RZ, R3.H0_H0 ;  /* 0x20000003ff0e7230 */ /* 0x000fc40000004100 */
[----:B------:R-:W-:Y:S01]  /*8eb0*/  FFMA.FTZ R15, R6, R29, R15 ;  /* 0x0000001d060f7223 */ /* 0x000fe2000001000f */
[--C-:B------:R-:W-:Y:S02]  /*8ec0*/  HADD2.F32 R4, -RZ, R0.reuse.H1_H1 ;  /* 0x30000000ff047230 */ /* 0x100fe40000004100 */
[----:B------:R-:W-:Y:S01]  /*8ed0*/  FMUL.FTZ R6, R27, R10 ;  /* 0x0000000a1b067220 */ /* 0x000fe20000410000 */
[----:B------:R-:W-:Y:S02]  /*8ee0*/  HADD2.F32 R8, -RZ, R0.H0_H0 ;  /* 0x20000000ff087230 */ /* 0x000fe40000004100 */
[----:B------:R-:W-:Y:S01]  /*8ef0*/  FMUL.FTZ R34, R11, R14 ;  /* 0x0000000e0b227220 */ /* 0x000fe20000410000 */
[--C-:B------:R-:W-:Y:S02]  /*8f00*/  HADD2.F32 R21, -RZ, R7.reuse.H0_H0 ;  /* 0x20000007ff157230 */ /* 0x100fe40000004100 */
[----:B------:R-:W-:Y:S01]  /*8f10*/  FMUL.FTZ R27, R27, R4 ;  /* 0x000000041b1b7220 */ /* 0x000fe20000410000 */
[----:B------:R-:W-:-:S02]  /*8f20*/  HADD2.F32 R7, -RZ, R7.H1_H1 ;  /* 0x30000007ff077230 */ /* 0x000fc40000004100 */
[----:B------:R-:W-:Y:S01]  /*8f30*/  FMUL.FTZ R5, R11, R8 ;  /* 0x000000080b057220 */ /* 0x000fe20000410000 */
[----:B------:R-:W-:Y:S01]  /*8f40*/  F2FP.F16.F32.PACK_AB R9, R33, R24 ;  /* 0x000000182109723e */ /* 0x000fe200000000ff */
[C---:B------:R-:W-:Y:S01]  /*8f50*/  FFMA.FTZ R11, R21.reuse, R4, -R6 ;  /* 0x00000004150b7223 */ /* 0x040fe20000010806 */
[----:B------:R-:W-:Y:S01]  /*8f60*/  FFMA.FTZ R27, R21, R10, R27 ;  /* 0x0000000a151b7223 */ /* 0x000fe2000001001b */
[C---:B------:R-:W-:Y:S01]  /*8f70*/  FFMA.FTZ R34, R7.reuse, R8, -R34 ;  /* 0x0000000807227223 */ /* 0x040fe20000010822 */
[----:B------:R-:W-:Y:S01]  /*8f80*/  FFMA.FTZ R14, R7, R14, R5 ;  /* 0x0000000e070e7223 */ /* 0x000fe20000010005 */
[----:B------:R-:W-:Y:S02]  /*8f90*/  F2FP.F16.F32.PACK_AB R4, R28, R35 ;  /* 0x000000231c04723e */ /* 0x000fe400000000ff */
[----:B------:R-:W-:Y:S02]  /*8fa0*/  F2FP.F16.F32.PACK_AB R5, R31, R32 ;  /* 0x000000201f05723e */ /* 0x000fe400000000ff */
[----:B------:R-:W-:-:S02]  /*8fb0*/  F2FP.F16.F32.PACK_AB R6, R20, R39 ;  /* 0x000000271406723e */ /* 0x000fc400000000ff */
[----:B------:R-:W-:Y:S02]  /*8fc0*/  F2FP.F16.F32.PACK_AB R7, R34, R11 ;  /* 0x0000000b2207723e */ /* 0x000fe400000000ff */
[----:B------:R-:W-:Y:S02]  /*8fd0*/  F2FP.F16.F32.PACK_AB R8, R30, R37 ;  /* 0x000000251e08723e */ /* 0x000fe400000000ff */
[----:B------:R-:W-:Y:S01]  /*8fe0*/  F2FP.F16.F32.PACK_AB R10, R15, R26 ;  /* 0x0000001a0f0a723e */ /* 0x000fe200000000ff */
[----:B------:R0:W-:Y:S01]  /*8ff0*/  STS.128 [R36+0x20400], R4 ;  /* 0x0204000424007388 */ /* 0x0001e20000000c00 */
[----:B------:R-:W-:-:S05]  /*9000*/  F2FP.F16.F32.PACK_AB R11, R14, R27 ;  /* 0x0000001b0e0b723e */ /* 0x000fca00000000ff */
[----:B------:R0:W-:Y:S02]  /*9010*/  STS.128 [R38+0x20400], R8 ;  /* 0x0204000826007388 */ /* 0x0001e40000000c00 */
.L_x_733:
[----:B------:R-:W-:Y:S05]  /*9020*/  BSYNC B1 ;  /* 0x0000000000017941 */ /* 0x000fea0003800000 */
.L_x_732:
[----:B------:R-:W-:Y:S05]  /*9030*/  @P0 BRA `(.L_x_724) ;  /* 0x00000004005c0947 */ /* 0x000fea0003800000 */
[----:B0-----:R-:W2:Y:S01]  /*9040*/  LDL R36, [R1+0x64] ;  /* 0x0000640001247983 */ /* 0x001ea20000100800 */
[----:B------:R-:W-:Y:S01]  /*9050*/  SHF.R.S32.HI R4, RZ, 0x1f, R41 ;  /* 0x0000001fff047819 */ /* 0x000fe20000011429 */
[----:B------:R-:W-:Y:S02]  /*9060*/  IMAD.SHL.U32 R5, R41, 0x40, RZ ;  /* 0x0000004029057824 */ /* 0x000fe400078e00ff */
[----:B------:R-:W-:Y:S01]  /*9070*/  HADD2.F32 R28, -RZ, R42.H1_H1 ;  /* 0x3000002aff1c7230 */ /* 0x000fe20000004100 */
[----:B------:R-:W-:Y:S01]  /*9080*/  LEA.HI R4, R4, R41, RZ, 0x3 ;  /* 0x0000002904047211 */ /* 0x000fe200078f18ff */
[----:B------:R-:W-:Y:S01]  /*9090*/  HADD2.F32 R30, -RZ, R40.H1_H1 ;  /* 0x30000028ff1e7230 */ /* 0x000fe20000004100 */
[----:B------:R-:W-:Y:S01]  /*90a0*/  LOP3.LUT R6, R5, 0x1c0, RZ, 0xc0, !PT ;  /* 0x000001c005067812 */ /* 0x000fe200078ec0ff */
[----:B------:R-:W-:Y:S02]  /*90b0*/  HADD2.F32 R32, -RZ, R44.H1_H1 ;  /* 0x3000002cff207230 */ /* 0x000fe40000004100 */
[----:B------:R-:W-:Y:S01]  /*90c0*/  IMAD.SHL.U32 R4, R4, 0x40, RZ ;  /* 0x0000004004047824 */ /* 0x000fe200078e00ff */
[----:B------:R-:W-:Y:S01]  /*90d0*/  SHF.R.U32.HI R5, RZ, 0x3, R6 ;  /* 0x00000003ff057819 */ /* 0x000fe20000011606 */
[----:B------:R-:W-:-:S02]  /*90e0*/  HADD2.F32 R39, -RZ, R42.H0_H0 ;  /* 0x2000002aff277230 */ /* 0x000fc40000004100 */
[----:B------:R-:W-:Y:S01]  /*90f0*/  HADD2.F32 R37, -RZ, R43.H0_H0 ;  /* 0x2000002bff257230 */ /* 0x000fe20000004100 */
[----:B------:R-:W-:Y:S01]  /*9100*/  LOP3.LUT R13, R5, R13, R6, 0x1e, !PT ;  /* 0x0000000d050d7212 */ /* 0x000fe200078e1e06 */
[----:B------:R-:W-:Y:S01]  /*9110*/  HADD2.F32 R41, -RZ, R45.H0_H0 ;  /* 0x2000002dff297230 */ /* 0x000fe20000004100 */
[----:B------:R-:W-:Y:S01]  /*9120*/  LOP3.LUT R8, R4, 0xfffffe00, RZ, 0xc0, !PT ;  /* 0xfffffe0004087812 */ /* 0x000fe200078ec0ff */
[----:B------:R-:W-:-:S04]  /*9130*/  HADD2.F32 R34, -RZ, R40.H0_H0 ;  /* 0x20000028ff227230 */ /* 0x000fc80000004100 */
[----:B------:R-:W-:-:S04]  /*9140*/  IMAD.IADD R13, R8, 0x1, R13 ;  /* 0x00000001080d7824 */ /* 0x000fc800078e020d */
[----:B------:R-:W-:-:S05]  /*9150*/  IMAD R13, R13, 0x2, R2 ;  /* 0x000000020d0d7824 */ /* 0x000fca00078e0202 */
[----:B------:R-:W0:Y:S02]  /*9160*/  LDS.128 R8, [R13+0x20400] ;  /* 0x020400000d087984 */ /* 0x000e240000000c00 */
[--C-:B0-----:R-:W-:Y:S02]  /*9170*/  HADD2.F32 R24, -RZ, R8.reuse.H0_H0 ;  /* 0x20000008ff187230 */ /* 0x101fe40000004100 */
[----:B------:R-:W-:Y:S02]  /*9180*/  HADD2.F32 R8, -RZ, R8.H1_H1 ;  /* 0x30000008ff087230 */ /* 0x000fe40000004100 */
[----:B------:R-:W-:Y:S02]  /*9190*/  HADD2.F32 R25, -RZ, R9.H0_H0 ;  /* 0x20000009ff197230 */ /* 0x000fe40000004100 */
[-C--:B------:R-:W-:Y:S01]  /*91a0*/  FMUL.FTZ R29, R30, R24.reuse ;  /* 0x000000181e1d7220 */ /* 0x080fe20000410000 */
[----:B------:R-:W-:Y:S01]  /*91b0*/  FMUL.FTZ R31, R28, R24 ;  /* 0x000000181c1f7220 */ /* 0x000fe20000410000 */
[----:B------:R-:W-:-:S02]  /*91c0*/  HADD2.F32 R24, -RZ, R43.H1_H1 ;  /* 0x3000002bff187230 */ /* 0x000fc40000004100 */
[-C--:B------:R-:W-:Y:S01]  /*91d0*/  FMUL.FTZ R33, R32, R8.reuse ;  /* 0x0000000820217220 */ /* 0x080fe20000410000 */
[----:B------:R-:W-:Y:S02]  /*91e0*/  HADD2.F32 R9, -RZ, R9.H1_H1 ;  /* 0x30000009ff097230 */ /* 0x000fe40000004100 */
[--C-:B------:R-:W-:Y:S02]  /*91f0*/  HADD2.F32 R26, -RZ, R10.reuse.H0_H0 ;  /* 0x2000000aff1a7230 */ /* 0x100fe40000004100 */
[----:B------:R-:W-:Y:S01]  /*9200*/  FMUL.FTZ R35, R24, R8 ;  /* 0x0000000818237220 */ /* 0x000fe20000410000 */
[----:B------:R-:W-:Y:S02]  /*9210*/  HADD2.F32 R10, -RZ, R10.H1_H1 ;  /* 0x3000000aff0a7230 */ /* 0x000fe40000004100 */
[--C-:B------:R-:W-:Y:S02]  /*9220*/  HADD2.F32 R27, -RZ, R11.reuse.H0_H0 ;  /* 0x2000000bff1b7230 */ /* 0x100fe40000004100 */
[----:B------:R-:W-:Y:S01]  /*9230*/  HADD2.F32 R11, -RZ, R11.H1_H1 ;  /* 0x3000000bff0b7230 */ /* 0x000fe20000004100 */
[----:B--2---:R-:W0:Y:S02]  /*9240*/  LDS.128 R4, [R36+0x20400] ;  /* 0x0204000024047984 */ /* 0x004e240000000c00 */
[----:B0-----:R-:W-:-:S02]  /*9250*/  HADD2.F32 R14, -RZ, R4.H0_H0 ;  /* 0x20000004ff0e7230 */ /* 0x001fc40000004100 */
[----:B------:R-:W-:Y:S02]  /*9260*/  HADD2.F32 R4, -RZ, R4.H1_H1 ;  /* 0x30000004ff047230 */ /* 0x000fe40000004100 */
[--C-:B------:R-:W-:Y:S02]  /*9270*/  HADD2.F32 R15, -RZ, R5.reuse.H0_H0 ;  /* 0x20000005ff0f7230 */ /* 0x100fe40000004100 */
[----:B------:R-:W-:Y:S01]  /*9280*/  FFMA.FTZ R29, R28, R14, -R29 ;  /* 0x0000000e1c1d7223 */ /* 0x000fe2000001081d */
[-C--:B------:R-:W-:Y:S01]  /*9290*/  FMUL.FTZ R28, R37, R25.reuse ;  /* 0x00000019251c7220 */ /* 0x080fe20000410000 */
[----:B------:R-:W-:Y:S01]  /*92a0*/  FFMA.FTZ R8, R24, R4, -R33 ;  /* 0x0000000418087223 */ /* 0x000fe20000010821 */
[----:B------:R-:W-:Y:S01]  /*92b0*/  FMUL.FTZ R24, R39, R25 ;  /* 0x0000001927187220 */ /* 0x000fe20000410000 */
[----:B------:R-:W-:Y:S01]  /*92c0*/  FFMA.FTZ R31, R30, R14, R31 ;  /* 0x0000000e1e1f7223 */ /* 0x000fe2000001001f */
[----:B------:R-:W-:Y:S02]  /*92d0*/  HADD2.F32 R25, -RZ, R44.H0_H0 ;  /* 0x2000002cff197230 */ /* 0x000fe40000004100 */
[----:B------:R-:W-:Y:S01]  /*92e0*/  FFMA.FTZ R14, R32, R4, R35 ;  /* 0x00000004200e7223 */ /* 0x000fe20000010023 */
[----:B------:R-:W-:-:S02]  /*92f0*/  HADD2.F32 R5, -RZ, R5.H1_H1 ;  /* 0x30000005ff057230 */ /* 0x000fc40000004100 */
[-C--:B------:R-:W-:Y:S01]  /*9300*/  FMUL.FTZ R4, R41, R9.reuse ;  /* 0x0000000929047220 */ /* 0x080fe20000410000 */
[----:B------:R-:W-:Y:S02]  /*9310*/  HADD2.F32 R32, -RZ, R12.H1_H1 ;  /* 0x3000000cff207230 */ /* 0x000fe40000004100 */
[C---:B------:R-:W-:Y:S01]  /*9320*/  FMUL.FTZ R30, R25.reuse, R9 ;  /* 0x00000009191e7220 */ /* 0x040fe20000410000 */
[----:B------:R-:W-:Y:S02]  /*9330*/  HADD2.F32 R20, -RZ, R6.H0_H0 ;  /* 0x20000006ff147230 */ /* 0x000fe40000004100 */
[----:B------:R-:W-:Y:S01]  /*9340*/  FFMA.FTZ R9, R25, R5, -R4 ;  /* 0x0000000519097223 */ /* 0x000fe20000010804 */
[----:B------:R-:W-:Y:S02]  /*9350*/  HADD2.F32 R4, -RZ, R45.H1_H1 ;  /* 0x3000002dff047230 */ /* 0x000fe40000004100 */
[-C--:B------:R-:W-:Y:S01]  /*9360*/  FFMA.FTZ R24, R37, R15.reuse, -R24 ;  /* 0x0000000f25187223 */ /* 0x080fe20000010818 */
[----:B------:R-:W-:Y:S01]  /*9370*/  FFMA.FTZ R28, R39, R15, R28 ;  /* 0x0000000f271c7223 */ /* 0x000fe2000001001c */
[----:B------:R-:W-:-:S02]  /*9380*/  HADD2.F32 R12, -RZ, R12.H0_H0 ;  /* 0x2000000cff0c7230 */ /* 0x000fc40000004100 */
[----:B------:R-:W-:Y:S01]  /*9390*/  FFMA.FTZ R15, R41, R5, R30 ;  /* 0x00000005290f7223 */ /* 0x000fe2000001001e */
[----:B------:R-:W-:Y:S02]  /*93a0*/  HADD2.F32 R6, -RZ, R6.H1_H1 ;  /* 0x30000006ff067230 */ /* 0x000fe40000004100 */
[-C--:B------:R-:W-:Y:S01]  /*93b0*/  FMUL.FTZ R5, R4, R10.reuse ;  /* 0x0000000a04057220 */ /* 0x080fe20000410000 */
[--C-:B------:R-:W-:Y:S02]  /*93c0*/  HADD2.F32 R39, -RZ, R3.reuse.H1_H1 ;  /* 0x30000003ff277230 */ /* 0x100fe40000004100 */
[C---:B------:R-:W-:Y:S01]  /*93d0*/  FMUL.FTZ R35, R12.reuse, R10 ;  /* 0x0000000a0c237220 */ /* 0x040fe20000410000 */
[----:B------:R-:W-:Y:S02]  /*93e0*/  HADD2.F32 R41, -RZ, R3.H0_H0 ;  /* 0x20000003ff297230 */ /* 0x000fe40000004100 */
[----:B------:R-:W-:Y:S01]  /*93f0*/  FFMA.FTZ R10, R12, R6, -R5 ;  /* 0x000000060c0a7223 */ /* 0x000fe20000010805 */
[-C--:B------:R-:W-:Y:S01]  /*9400*/  FMUL.FTZ R25, R34, R26.reuse ;  /* 0x0000001a22197220 */ /* 0x080fe20000410000 */
[----:B------:R-:W-:Y:S01]  /*9410*/  FMUL.FTZ R33, R32, R26 ;  /* 0x0000001a20217220 */ /* 0x000fe20000410000 */
[----:B------:R-:W-:-:S02]  /*9420*/  HADD2.F32 R5, -RZ, R0.H1_H1 ;  /* 0x30000000ff057230 */ /* 0x000fc40000004100 */
[----:B------:R-:W-:Y:S01]  /*9430*/  FMUL.FTZ R12, R41, R11 ;  /* 0x0000000b290c7220 */ /* 0x000fe20000410000 */
[----:B------:R-:W-:Y:S02]  /*9440*/  HADD2.F32 R37, -RZ, R0.H0_H0 ;  /* 0x20000000ff257230 */ /* 0x000fe40000004100 */
[----:B------:R-:W-:Y:S01]  /*9450*/  FFMA.FTZ R0, R4, R6, R35 ;  /* 0x0000000604007223 */ /* 0x000fe20000010023 */
[--C-:B------:R-:W-:Y:S02]  /*9460*/  HADD2.F32 R21, -RZ, R7.reuse.H0_H0 ;  /* 0x20000007ff157230 */ /* 0x100fe40000004100 */
[-C--:B------:R-:W-:Y:S01]  /*9470*/  FFMA.FTZ R25, R32, R20.reuse, -R25 ;  /* 0x0000001420197223 */ /* 0x080fe20000010819 */
[----:B------:R-:W-:Y:S02]  /*9480*/  HADD2.F32 R7, -RZ, R7.H1_H1 ;  /* 0x30000007ff077230 */ /* 0x000fe40000004100 */
[----:B------:R-:W-:Y:S01]  /*9490*/  FFMA.FTZ R33, R34, R20, R33 ;  /* 0x0000001422217223 */ /* 0x000fe20000010021 */
[-C--:B------:R-:W-:Y:S01]  /*94a0*/  FMUL.FTZ R4, R39, R27.reuse ;  /* 0x0000001b27047220 */ /* 0x080fe20000410000 */
[----:B------:R-:W-:Y:S01]  /*94b0*/  FMUL.FTZ R6, R5, R27 ;  /* 0x0000001b05067220 */ /* 0x000fe20000410000 */
[C---:B------:R-:W-:Y:S01]  /*94c0*/  FMUL.FTZ R20, R37.reuse, R11 ;  /* 0x0000000b25147220 */ /* 0x040fe20000410000 */
[----:B------:R-:W-:Y:S01]  /*94d0*/  FFMA.FTZ R12, R37, R7, -R12 ;  /* 0x00000007250c7223 */ /* 0x000fe2000001080c */
[-C--:B------:R-:W-:Y:S01]  /*94e0*/  FFMA.FTZ R3, R5, R21.reuse, -R4 ;  /* 0x0000001505037223 */ /* 0x080fe20000010804 */
[----:B------:R-:W-:Y:S01]  /*94f0*/  FFMA.FTZ R11, R39, R21, R6 ;  /* 0x00000015270b7223 */ /* 0x000fe20000010006 */
[----:B------:R-:W-:Y:S01]  /*9500*/  FFMA.FTZ R20, R41, R7, R20 ;  /* 0x0000000729147223 */ /* 0x000fe20000010014 */
[----:B------:R-:W-:-:S02]  /*9510*/  F2FP.F16.F32.PACK_AB R4, R8, R29 ;  /* 0x0000001d0804723e */ /* 0x000fc400000000ff */
[----:B------:R-:W-:Y:S02]  /*9520*/  F2FP.F16.F32.PACK_AB R5, R9, R24 ;  /* 0x000000180905723e */ /* 0x000fe400000000ff */
[----:B------:R-:W-:Y:S02]  /*9530*/  F2FP.F16.F32.PACK_AB R6, R10, R25 ;  /* 0x000000190a06723e */ /* 0x000fe400000000ff */
[----:B------:R-:W-:Y:S02]  /*9540*/  F2FP.F16.F32.PACK_AB R7, R12, R3 ;  /* 0x000000030c07723e */ /* 0x000fe400000000ff */
[----:B------:R-:W-:Y:S02]  /*9550*/  F2FP.F16.F32.PACK_AB R8, R14, R31 ;  /* 0x0000001f0e08723e */ /* 0x000fe400000000ff */
[----:B------:R-:W-:Y:S01]  /*9560*/  F2FP.F16.F32.PACK_AB R9, R15, R28 ;  /* 0x0000001c0f09723e */ /* 0x000fe200000000ff */
[----:B------:R1:W-:Y:S01]  /*9570*/  STS.128 [R36+0x20400], R4 ;  /* 0x0204000424007388 */ /* 0x0003e20000000c00 */
[----:B------:R-:W-:-:S02]  /*9580*/  F2FP.F16.F32.PACK_AB R10, R0, R33 ;  /* 0x00000021000a723e */ /* 0x000fc400000000ff */
[----:B------:R-:W-:-:S05]  /*9590*/  F2FP.F16.F32.PACK_AB R11, R20, R11 ;  /* 0x0000000b140b723e */ /* 0x000fca00000000ff */
[----:B------:R1:W-:Y:S02]  /*95a0*/  STS.128 [R13+0x20400], R8 ;  /* 0x020400080d007388 */ /* 0x0003e40000000c00 */
.L_x_724:
[----:B------:R-:W-:Y:S05]  /*95b0*/  BSYNC B0 ;  /* 0x0000000000007941 */ /* 0x000fea0003800000 */
.L_x_713:
[----:B------:R-:W-:Y:S01]  /*95c0*/  @!PT LDS RZ, [RZ] ;  /* 0x00000000fffff984 */ /* 0x000fe20000000800 */
[----:B------:R-:W-:Y:S01]  /*95d0*/  @!PT LDS RZ, [RZ] ;  /* 0x00000000fffff984 */ /* 0x000fe20000000800 */
[----:B------:R-:W-:Y:S01]  /*95e0*/  @!PT LDS RZ, [RZ] ;  /* 0x00000000fffff984 */ /* 0x000fe20000000800 */
[----:B------:R-:W-:Y:S01]  /*95f0*/  @!PT LDS RZ, [RZ] ;  /* 0x00000000fffff984 */ /* 0x000fe20000000800 */
[----:B------:R5:W-:Y:S06]  /*9600*/  MEMBAR.ALL.CTA ;  /* 0x0000000000007992 */ /* 0x000bec0000008000 */
[----:B-----5:R-:W5:Y:S01]  /*9610*/  FENCE.VIEW.ASYNC.S ;  /* 0x00000000000073c6 */ /* 0x020f620000000000 */
[----:B------:R-:W-:Y:S05]  /*9620*/  WARPSYNC.ALL ;  /* 0x0000000000007948 */ /* 0x000fea0003800000 */
[----:B-----5:R-:W-:Y:S06]  /*9630*/  BAR.SYNC.DEFER_BLOCKING 0xd, 0x80 ;  /* 0x0342000000007b1d */ /* 0x020fec0000010000 */
.L_x_710:
[----:B--2---:R-:W-:-:S05]  /*9640*/  IMAD.U32 R0, RZ, RZ, UR37 ;  /* 0x00000025ff007e24 */ /* 0x004fca000f8e00ff */
[----:B------:R-:W-:-:S13]  /*9650*/  ISETP.NE.AND P0, PT, R0, 0x3, PT ;  /* 0x000000030000780c */ /* 0x000fda0003f05270 */
[----:B------:R-:W-:Y:S05]  /*9660*/  @!P0 BRA `(.L_x_734) ;  /* 0x0000000000048947 */ /* 0x000fea0003800000 */
[----:B------:R-:W-:Y:S01]  /*9670*/  BPT.TRAP 0x1 ;  /* 0x000000040000795c */ /* 0x000fe20000300000 */
.L_x_734:
[----:B------:R-:W-:Y:S01]  /*9680*/  IMAD R12, R18, 0x8, R2 ;  /* 0x00000008120c7824 */ /* 0x000fe200078e0202 */
[----:B01----:R-:W-:-:S04]  /*9690*/  SHF.L.U32 R13, R23, 0x1f, RZ ;  /* 0x0000001f170d7819 */ /* 0x003fc800000006ff */
[----:B------:R0:W1:Y:S01]  /*96a0*/  SYNCS.PHASECHK.TRANS64.TRYWAIT P1, [R12+URZ+0x28c30], R13 ;  /* 0x028c300d0c0075a7 */ /* 0x000062000802017f */
[----:B------:R-:W-:Y:S05]  /*96b0*/  @!P0 BRA `(.L_x_735) ;  /* 0x0000000000048947 */ /* 0x000fea0003800000 */
[----:B------:R-:W-:Y:S01]  /*96c0*/  BPT.TRAP 0x1 ;  /* 0x000000040000795c */ /* 0x000fe20000300000 */
.L_x_735:
[C---:B------:R-:W-:Y:S02]  /*96d0*/  VIADD R0, R2.reuse, 0x22400 ;  /* 0x0002240002007836 */ /* 0x040fe40000000000 */
[----:B------:R-:W-:-:S03]  /*96e0*/  VIADD R3, R2, 0x20400 ;  /* 0x0002040002037836 */ /* 0x000fc60000000000 */
[----:B------:R-:W-:Y:S02]  /*96f0*/  SHF.R.U32.HI R0, RZ, 0x4, R0 ;  /* 0x00000004ff007819 */ /* 0x000fe40000011600 */
[----:B------:R-:W-:Y:S02]  /*9700*/  SHF.R.U32.HI R3, RZ, 0x4, R3 ;  /* 0x00000004ff037819 */ /* 0x000fe40000011603 */
[----:B------:R-:W-:Y:S02]  /*9710*/  LOP3.LUT R0, R0, 0x3fff, RZ, 0xc0, !PT ;  /* 0x00003fff00007812 */ /* 0x000fe400078ec0ff */
[----:B------:R-:W-:Y:S02]  /*9720*/  LOP3.LUT R3, R3, 0x3fff, RZ, 0xc0, !PT ;  /* 0x00003fff03037812 */ /* 0x000fe400078ec0ff */
[----:B------:R-:W-:Y:S01]  /*9730*/  LOP3.LUT R0, R0, 0x10000, RZ, 0xfc, !PT ;  /* 0x0001000000007812 */ /* 0x000fe200078efcff */
[----:B-1----:R-:W-:Y:S06]  /*9740*/  @P1 BRA `(.L_x_736) ;  /* 0x0000000000081947 */ /* 0x002fec0003800000 */
[----:B------:R-:W1:Y:S02]  /*9750*/  SYNCS.PHASECHK.TRANS64.TRYWAIT P1, [R12+URZ+0x28c30], R13 ;  /* 0x028c300d0c0075a7 */ /* 0x000e64000802017f */
[----:B-1----:R-:W-:Y:S05]  /*9760*/  @!P1 BRA `(.L_x_737) ;  /* 0x00000120004c9947 */ /* 0x002fea0003800000 */
.L_x_736:
[----:B------:R-:W-:Y:S01]  /*9770*/  IMAD R10, R18, 0x200, R0 ;  /* 0x00000200120a7824 */ /* 0x000fe200078e0200 */
[----:B------:R-:W-:Y:S01]  /*9780*/  LOP3.LUT R4, R3, 0x10000, RZ, 0xfc, !PT ;  /* 0x0001000003047812 */ /* 0x000fe200078efcff */
[----:B------:R-:W-:Y:S01]  /*9790*/  IMAD.MOV.U32 R5, RZ, RZ, 0x40000040 ;  /* 0x40000040ff057424 */ /* 0x000fe200078e00ff */
[----:B------:R-:W2:Y:S01]  /*97a0*/  LDL R57, [R1+0x30] ;  /* 0x0000300001397983 */ /* 0x000ea20000100800 */
[----:B------:R-:W-:Y:S01]  /*97b0*/  IMAD.MOV.U32 R11, RZ, RZ, 0x40000040 ;  /* 0x40000040ff0b7424 */ /* 0x000fe200078e00ff */
[----:B------:R-:W-:Y:S05]  /*97c0*/  WARPSYNC.ALL ;  /* 0x0000000000007948 */ /* 0x000fea0003800000 */
[C---:B------:R-:W-:Y:S01]  /*97d0*/  R2UR UR4, R4.reuse ;  /* 0x00000000040472ca */ /* 0x040fe200000e0000 */
[----:B---3--:R-:W-:Y:S01]  /*97e0*/  WARPGROUP.ARRIVE ;  /* 0x00000000000079c5 */ /* 0x008fe20000000000 */
[----:B------:R-:W-:Y:S01]  /*97f0*/  R2UR UR5, R5 ;  /* 0x00000000050572ca */ /* 0x000fe200000e0000 */
[----:B------:R-:W-:Y:S01]  /*9800*/  VIADD R8, R4, 0x2 ;  /* 0x0000000204087836 */ /* 0x000fe20000000000 */
[C---:B------:R-:W-:Y:S01]  /*9810*/  R2UR UR6, R10.reuse ;  /* 0x000000000a0672ca */ /* 0x040fe200000e0000 */
[----:B------:R-:W-:Y:S01]  /*9820*/  VIADD R6, R10, 0x2 ;  /* 0x000000020a067836 */ /* 0x000fe20000000000 */
[----:B------:R-:W-:Y:S01]  /*9830*/  R2UR UR7, R11 ;  /* 0x000000000b0772ca */ /* 0x000fe200000e0000 */
[----:B------:R-:W-:Y:S01]  /*9840*/  IMAD.MOV.U32 R9, RZ, RZ, 0x40000040 ;  /* 0x40000040ff097424 */ /* 0x000fe200078e00ff */
[----:B------:R-:W3:Y:S01]  /*9850*/  S2R R58, SR_TID.X ;  /* 0x00000000003a7919 */ /* 0x000ee20000002100 */
[----:B------:R-:W-:-:S02]  /*9860*/  IMAD.MOV.U32 R7, RZ, RZ, 0x40000040 ;  /* 0x40000040ff077424 */ /* 0x000fc400078e00ff */
[C---:B------:R-:W-:Y:S02]  /*9870*/  VIADD R14, R10.reuse, 0x4 ;  /* 0x000000040a0e7836 */ /* 0x040fe40000000000 */
[----:B------:R-:W-:Y:S02]  /*9880*/  IMAD.MOV.U32 R15, RZ, RZ, 0x40000040 ;  /* 0x40000040ff0f7424 */ /* 0x000fe400078e00ff */
[----:B------:R-:W-:Y:S02]  /*9890*/  VIADD R10, R10, 0x6 ;  /* 0x000000060a0a7836 */ /* 0x000fe40000000000 */
[----:B------:R-:W-:Y:S02]  /*98a0*/  IMAD.MOV.U32 R5, RZ, RZ, 0x40000040 ;  /* 0x40000040ff057424 */ /* 0x000fe400078e00ff */
[----:B------:R-:W-:Y:S01]  /*98b0*/  HGMMA.64x64x16.F32 R24, gdesc[UR4], RZ, !UPT, gsb0 ;  /* 0x00e00000041879f0 */ /* 0x000fe2000c0008ff */
[----:B------:R-:W-:Y:S01]  /*98c0*/  R2UR UR4, R8 ;  /* 0x00000000080472ca */ /* 0x000fe200000e0000 */
[----:B------:R-:W-:Y:S01]  /*98d0*/  IMAD.MOV.U32 R11, RZ, RZ, 0x40000040 ;  /* 0x40000040ff0b7424 */ /* 0x000fe200078e00ff */
[----:B------:R-:W-:Y:S01]  /*98e0*/  R2UR UR5, R9 ;  /* 0x00000000090572ca */ /* 0x000fe200000e0000 */
[----:B------:R-:W-:Y:S01]  /*98f0*/  IMAD R152, R168, -0x40, R152 ;  /* 0xffffffc0a8987824 */ /* 0x000fe200078e0298 */
[----:B------:R-:W-:Y:S01]  /*9900*/  R2UR UR6, R6 ;  /* 0x00000000060672ca */ /* 0x000fe200000e0000 */
[----:B------:R-:W-:Y:S01]  /*9910*/  VIADD R6, R4, 0x4 ;  /* 0x0000000404067836 */ /* 0x000fe20000000000 */
[----:B------:R-:W-:Y:S01]  /*9920*/  R2UR UR7, R7 ;  /* 0x00000000070772ca */ /* 0x000fe200000e0000 */
[----:B------:R-:W-:-:S02]  /*9930*/  IMAD.MOV.U32 R7, RZ, RZ, 0x40000040 ;  /* 0x40000040ff077424 */ /* 0x000fc400078e00ff */
[----:B------:R-:W-:Y:S01]  /*9940*/  VIADD R4, R4, 0x6 ;  /* 0x0000000604047836 */ /* 0x000fe20000000000 */
[----:B---3--:R-:W-:Y:S01]  /*9950*/  LOP3.LUT R58, R58, 0x7f, RZ, 0xc0, !PT ;  /* 0x0000007f3a3a7812 */ /* 0x008fe200078ec0ff */
[----:B------:R-:W-:Y:S02]  /*9960*/  WARPGROUP.DEPBAR.LE gsb0, 0x0 ;  /* 0x00008000000079c5 */ /* 0x000fe40000010000 */
[----:B------:R-:W-:-:S06]  /*9970*/  WARPGROUP.ARRIVE ;  /* 0x00000000000079c5 */ /* 0x000fcc0000000000 */
[----:B------:R-:W-:Y:S01]  /*9980*/  HGMMA.64x64x16.F32 R24, gdesc[UR4], R24, gsb0 ;  /* 0x00e00000041879f0 */ /* 0x000fe20008000818 */
[----:B------:R-:W-:Y:S02]  /*9990*/  R2UR UR4, R6 ;  /* 0x00000000060472ca */ /* 0x000fe400000e0000 */
[----:B------:R-:W-:Y:S02]  /*99a0*/  R2UR UR5, R7 ;  /* 0x00000000070572ca */ /* 0x000fe400000e0000 */
[----:B------:R-:W-:Y:S02]  /*99b0*/  R2UR UR6, R14 ;  /* 0x000000000e0672ca */ /* 0x000fe400000e0000 */
[----:B------:R-:W-:Y:S01]  /*99c0*/  R2UR UR7, R15 ;  /* 0x000000000f0772ca */ /* 0x000fe200000e0000 */
[----:B------:R-:W-:Y:S02]  /*99d0*/  WARPGROUP.DEPBAR.LE gsb0, 0x0 ;  /* 0x00008000000079c5 */ /* 0x000fe40000010000 */
[----:B------:R-:W-:-:S10]  /*99e0*/  WARPGROUP.ARRIVE ;  /* 0x00000000000079c5 */ /* 0x000fd40000000000 */
        /* <DEDUP_REMOVED lines=8> */
[----:B------:R-:W-:Y:S01]  /*9a70*/  ULDC UR4, c[0x0][0x9d8] ;  /* 0x0002760000047ab9 */ /* 0x000fe20000000800 */
[----:B------:R-:W-:Y:S01]  /*9a80*/  ULDC UR5, c[0x0][0x988] ;  /* 0x0002620000057ab9 */ /* 0x000fe20000000800 */
[----:B--2---:R-:W-:-:S04]  /*9a90*/  IADD3 R152, -R57, 0x40, R152 ;  /* 0x0000004039987810 */ /* 0x004fc80007ffe198 */
[C---:B------:R-:W-:Y:S02]  /*9aa0*/  ISETP.GT.AND P1, PT, R152.reuse, RZ, PT ;  /* 0x000000ff9800720c */ /* 0x040fe40003f24270 */
[C---:B------:R-:W-:Y:S02]  /*9ab0*/  ISETP.GT.AND P2, PT, R152.reuse, 0x1, PT ;  /* 0x000000019800780c */ /* 0x040fe40003f44270 */
[C---:B------:R-:W-:Y:S02]  /*9ac0*/  ISETP.GT.AND P3, PT, R152.reuse, 0x8, PT ;  /* 0x000000089800780c */ /* 0x040fe40003f64270 */
[C---:B------:R-:W-:Y:S02]  /*9ad0*/  ISETP.GT.AND P4, PT, R152.reuse, 0x9, PT ;  /* 0x000000099800780c */ /* 0x040fe40003f84270 */
[C---:B------:R-:W-:Y:S02]  /*9ae0*/  ISETP.GT.AND P5, PT, R152.reuse, 0x10, PT ;  /* 0x000000109800780c */ /* 0x040fe40003fa4270 */
[----:B------:R-:W-:Y:S01]  /*9af0*/  ISETP.GT.AND P6, PT, R152, 0x11, PT ;  /* 0x000000119800780c */ /* 0x000fe20003fc4270 */
[----:B------:R-:W-:-:S02]  /*9b00*/  WARPGROUP.DEPBAR.LE gsb0, 0x0 ;  /* 0x00008000000079c5 */ /* 0x000fc40000010000 */
        /* <DEDUP_REMOVED lines=14> */
[----:B------:R-:W-:Y:S01]  /*9bf0*/  MUFU.TANH R25, R25 ;  /* 0x0000001900197308 */ /* 0x000fe20000002400 */
        /* <DEDUP_REMOVED lines=22> */
[----:B------:R-:W-:Y:S08]  /*9d60*/  MUFU.TANH R32, R32 ;  /* 0x0000002000207308 */ /* 0x000ff00000002400 */
[----:B------:R-:W3:Y:S01]  /*9d70*/  MUFU.TANH R3, R26 ;  /* 0x0000001a00037308 */ /* 0x000ee20000002400 */
[----:B--2---:R-:W-:-:S07]  /*9d80*/  FSEL R29, R29, -INF , P4 ;  /* 0xff8000001d1d7808 */ /* 0x004fce0002000000 */
[----:B------:R2:W0:Y:S08]  /*9d90*/  MUFU.TANH R10, R27 ;  /* 0x0000001b000a7308 */ /* 0x0004300000002400 */
[----:B------:R-:W-:Y:S01]  /*9da0*/  MUFU.TANH R33, R33 ;  /* 0x0000002100217308 */ /* 0x000fe20000002400 */
[----:B--2---:R-:W-:Y:S02]  /*9db0*/  FSEL R27, R25, -INF , P2 ;  /* 0xff800000191b7808 */ /* 0x004fe40001000000 */
[----:B------:R-:W-:-:S02]  /*9dc0*/  FSEL R25, R28, -INF , P3 ;  /* 0xff8000001c197808 */ /* 0x000fc40001800000 */
[----:B------:R-:W-:Y:S02]  /*9dd0*/  FMNMX.FTZ R24, R57, R27, !PT ;  /* 0x0000001b39187209 */ /* 0x000fe40007810000 */
[----:B---3--:R-:W-:Y:S01]  /*9de0*/  FSEL R3, R3, -INF , P1 ;  /* 0xff80000003037808 */ /* 0x008fe20000800000 */
[----:B------:R-:W2:Y:S01]  /*9df0*/  MUFU.TANH R36, R36 ;  /* 0x0000002400247308 */ /* 0x000ea20000002400 */
[----:B------:R-:W-:Y:S02]  /*9e00*/  FMNMX.FTZ R24, R25, R24, !PT ;  /* 0x0000001819187209 */ /* 0x000fe40007810000 */
[----:B------:R-:W-:Y:S02]  /*9e10*/  ISETP.GT.AND P1, PT, R152, 0x18, PT ;  /* 0x000000189800780c */ /* 0x000fe40003f24270 */
[----:B------:R-:W-:Y:S02]  /*9e20*/  FMNMX.FTZ R24, R29, R24, !PT ;  /* 0x000000181d187209 */ /* 0x000fe40007810000 */
[----:B0-----:R-:W-:Y:S01]  /*9e30*/  FSEL R10, R10, -INF , P2 ;  /* 0xff8000000a0a7808 */ /* 0x001fe20001000000 */
[----:B------:R-:W0:Y:S01]  /*9e40*/  MUFU.TANH R11, R30 ;  /* 0x0000001e000b7308 */ /* 0x000e220000002400 */
[----:B------:R-:W-:-:S07]  /*9e50*/  ISETP.GT.AND P2, PT, R152, 0x19, PT ;  /* 0x000000199800780c */ /* 0x000fce0003f44270 */
[----:B------:R2:W-:Y:S08]  /*9e60*/  MUFU.TANH R20, R37 ;  /* 0x0000002500147308 */ /* 0x0005f00000002400 */
[----:B------:R3:W1:Y:S01]  /*9e70*/  MUFU.TANH R15, R31 ;  /* 0x0000001f000f7308 */ /* 0x0006620000002400 */
[----:B--2---:R-:W-:Y:S02]  /*9e80*/  FSEL R37, R36, -INF , P1 ;  /* 0xff80000024257808 */ /* 0x004fe40000800000 */
[----:B0-----:R-:W-:-:S02]  /*9e90*/  FSEL R11, R11, -INF , P3 ;  /* 0xff8000000b0b7808 */ /* 0x001fc40001800000 */
[----:B------:R-:W-:-:S03]  /*9ea0*/  ISETP.GT.AND P3, PT, R152, 0x20, PT ;  /* 0x000000209800780c */ /* 0x000fc60003f64270 */
[----:B------:R-:W0:Y:S01]  /*9eb0*/  MUFU.TANH R40, R40 ;  /* 0x0000002800287308 */ /* 0x000e220000002400 */
[----:B---3--:R-:W-:-:S04]  /*9ec0*/  FSEL R31, R32, -INF , P5 ;  /* 0xff800000201f7808 */ /* 0x008fc80002800000 */
[----:B------:R-:W-:-:S03]  /*9ed0*/  FMNMX.FTZ R24, R31, R24, !PT ;  /* 0x000000181f187209 */ /* 0x000fc60007810000 */
[----:B------:R-:W2:Y:S01]  /*9ee0*/  MUFU.TANH R34, R34 ;  /* 0x0000002200227308 */ /* 0x000ea20000002400 */
[----:B-1----:R-:W-:Y:S02]  /*9ef0*/  FSEL R15, R15, -INF , P4 ;  /* 0xff8000000f0f7808 */ /* 0x002fe40002000000 */
[----:B------:R-:W-:-:S05]  /*9f00*/  ISETP.GT.AND P4, PT, R152, 0x21, PT ;  /* 0x000000219800780c */ /* 0x000fca0003f84270 */
[----:B------:R1:W-:Y:S01]  /*9f10*/  MUFU.TANH R14, R35 ;  /* 0x00000023000e7308 */ /* 0x0003e20000002400 */
[----:B0-----:R-:W-:-:S07]  /*9f20*/  FSEL R59, R40, -INF , P3 ;  /* 0xff800000283b7808 */ /* 0x001fce0001800000 */
[----:B------:R0:W3:Y:S01]  /*9f30*/  MUFU.TANH R26, R41 ;  /* 0x00000029001a7308 */ /* 0x0000e20000002400 */
[----:B-1----:R-:W-:Y:S02]  /*9f40*/  FSEL R35, R33, -INF , P6 ;  /* 0xff80000021237808 */ /* 0x002fe40003000000 */
[----:B--2---:R-:W-:Y:S02]  /*9f50*/  FSEL R33, R34, -INF , P5 ;  /* 0xff80000022217808 */ /* 0x004fe40002800000 */
[----:B------:R-:W-:Y:S02]  /*9f60*/  FMNMX.FTZ R28, R35, R24, !PT ;  /* 0x00000018231c7209 */ /* 0x000fe40007810000 */
[----:B------:R-:W-:Y:S01]  /*9f70*/  ISETP.GT.AND P5, PT, R152, 0x28, PT ;  /* 0x000000289800780c */ /* 0x000fe20003fa4270 */
[----:B------:R-:W1:Y:S01]  /*9f80*/  MUFU.TANH R44, R44 ;  /* 0x0000002c002c7308 */ /* 0x000e620000002400 */
[----:B0-----:R-:W-:Y:S02]  /*9f90*/  FSEL R41, R20, -INF , P2 ;  /* 0xff80000014297808 */ /* 0x001fe40001000000 */
[----:B------:R-:W-:-:S04]  /*9fa0*/  FMNMX.FTZ R28, R37, R28, !PT ;  /* 0x0000001c251c7209 */ /* 0x000fc80007810000 */
[----:B------:R-:W-:Y:S01]  /*9fb0*/  FMNMX.FTZ R28, R41, R28, !PT ;  /* 0x0000001c291c7209 */ /* 0x000fe20007810000 */
[----:B------:R-:W-:Y:S01]  /*9fc0*/  MUFU.TANH R38, R38 ;  /* 0x0000002600267308 */ /* 0x000fe20000002400 */
[----:B---3--:R-:W-:Y:S02]  /*9fd0*/  FSEL R61, R26, -INF , P4 ;  /* 0xff8000001a3d7808 */ /* 0x008fe40002000000 */
[----:B------:R-:W-:-:S04]  /*9fe0*/  FMNMX.FTZ R28, R59, R28, !PT ;  /* 0x0000001c3b1c7209 */ /* 0x000fc80007810000 */
[----:B------:R-:W-:Y:S01]  /*9ff0*/  FMNMX.FTZ R28, R61, R28, !PT ;  /* 0x0000001c3d1c7209 */ /* 0x000fe20007810000 */
[----:B------:R-:W0:Y:S01]  /*a000*/  MUFU.TANH R45, R45 ;  /* 0x0000002d002d7308 */ /* 0x000e220000002400 */
[----:B-1----:R-:W-:-:S04]  /*a010*/  FSEL R65, R44, -INF , P5 ;  /* 0xff8000002c417808 */ /* 0x002fc80002800000 */
[----:B------:R-:W-:-:S03]  /*a020*/  FMNMX.FTZ R28, R65, R28, !PT ;  /* 0x0000001c411c7209 */ /* 0x000fc60007810000 */
[----:B----4-:R1:W2:Y:S08]  /*a030*/  MUFU.TANH R21, R39 ;  /* 0x0000002700157308 */ /* 0x0102b00000002400 */
[----:B------:R-:W-:Y:S01]  /*a040*/  MUFU.TANH R48, R48 ;  /* 0x0000003000307308 */ /* 0x000fe20000002400 */
[----:B-1----:R-:W-:Y:S02]  /*a050*/  FSEL R39, R14, -INF , P6 ;  /* 0xff8000000e277808 */ /* 0x002fe40003000000 */
[----:B------:R-:W-:-:S04]  /*a060*/  ISETP.GT.AND P6, PT, R152, 0x29, PT ;  /* 0x000000299800780c */ /* 0x000fc80003fc4270 */
[----:B0-----:R-:W-:Y:S01]  /*a070*/  FSEL R69, R45, -INF , P6 ;  /* 0xff8000002d457808 */ /* 0x001fe20003000000 */
[----:B------:R-:W0:Y:S01]  /*a080*/  MUFU.TANH R42, R42 ;  /* 0x0000002a002a7308 */ /* 0x000e220000002400 */
[----:B--2---:R-:W-:Y:S02]  /*a090*/  FSEL R45, R21, -INF , P2 ;  /* 0xff800000152d7808 */ /* 0x004fe40001000000 */
[----:B------:R-:W-:Y:S02]  /*a0a0*/  ISETP.GT.AND P2, PT, R152, 0x31, PT ;  /* 0x000000319800780c */ /* 0x000fe40003f44270 */
[----:B------:R-:W-:-:S03]  /*a0b0*/  FMNMX.FTZ R28, R69, R28, !PT ;  /* 0x0000001c451c7209 */ /* 0x000fc60007810000 */
[----:B------:R0:W1:Y:S08]  /*a0c0*/  MUFU.TANH R24, R49 ;  /* 0x0000003100187308 */ /* 0x0000700000002400 */
[----:B------:R2:W3:Y:S01]  /*a0d0*/  MUFU.TANH R30, R43 ;  /* 0x0000002b001e7308 */ /* 0x0004e20000002400 */
[----:B0-----:R-:W-:Y:S02]  /*a0e0*/  FSEL R49, R42, -INF , P3 ;  /* 0xff8000002a317808 */ /* 0x001fe40001800000 */
[----:B------:R-:W-:-:S05]  /*a0f0*/  ISETP.GT.AND P3, PT, R152, 0x38, PT ;  /* 0x000000389800780c */ /* 0x000fca0003f64270 */
[----:B------:R-:W0:Y:S01]  /*a100*/  MUFU.TANH R52, R52 ;  /* 0x0000003400347308 */ /* 0x000e220000002400 */
[----:B--2---:R-:W-:Y:S02]  /*a110*/  FSEL R43, R38, -INF , P1 ;  /* 0xff800000262b7808 */ /* 0x004fe40000800000 */
[----:B------:R-:W-:Y:S02]  /*a120*/  ISETP.GT.AND P1, PT, R152, 0x30, PT ;  /* 0x000000309800780c */ /* 0x000fe40003f24270 */
[----:B-1----:R-:W-:Y:S02]  /*a130*/  FSEL R75, R24, -INF , P2 ;  /* 0xff800000184b7808 */ /* 0x002fe40001000000 */
[----:B------:R-:W-:Y:S01]  /*a140*/  FSEL R73, R48, -INF , P1 ;  /* 0xff80000030497808 */ /* 0x000fe20000800000 */
[----:B------:R3:W1:Y:S03]  /*a150*/  MUFU.TANH R14, R53 ;  /* 0x00000035000e7308 */ /* 0x0006660000002400 */
[----:B------:R-:W-:-:S04]  /*a160*/  FMNMX.FTZ R28, R73, R28, !PT ;  /* 0x0000001c491c7209 */ /* 0x000fc80007810000 */
[----:B------:R-:W-:Y:S01]  /*a170*/  FMNMX.FTZ R28, R75, R28, !PT ;  /* 0x0000001c4b1c7209 */ /* 0x000fe20007810000 */
[----:B------:R-:W2:Y:S01]  /*a180*/  MUFU.TANH R46, R46 ;  /* 0x0000002e002e7308 */ /* 0x000ea20000002400 */
[----:B---3--:R-:W-:Y:S02]  /*a190*/  FSEL R53, R30, -INF , P4 ;  /* 0xff8000001e357808 */ /* 0x008fe40002000000 */
[----:B------:R-:W-:Y:S02]  /*a1a0*/  ISETP.GT.AND P4, PT, R152, 0x39, PT ;  /* 0x000000399800780c */ /* 0x000fe40003f84270 */
[----:B0-----:R-:W-:-:S03]  /*a1b0*/  FSEL R77, R52, -INF , P3 ;  /* 0xff800000344d7808 */ /* 0x001fc60001800000 */
[----:B------:R-:W0:Y:S01]  /*a1c0*/  MUFU.TANH R47, R47 ;  /* 0x0000002f002f7308 */ /* 0x000e220000002400 */
[----:B-1----:R-:W-:Y:S02]  /*a1d0*/  FSEL R79, R14, -INF , P4 ;  /* 0xff8000000e4f7808 */ /* 0x002fe40002000000 */
[----:B------:R-:W-:Y:S02]  /*a1e0*/  FMNMX.FTZ R28, R77, R28, !PT ;  /* 0x0000001c4d1c7209 */ /* 0x000fe40007810000 */
[----:B------:R-:W-:Y:S02]  /*a1f0*/  FMNMX.FTZ R14, R3, R10, !PT ;  /* 0x0000000a030e7209 */ /* 0x000fe40007810000 */
[----:B------:R-:W-:Y:S01]  /*a200*/  FMNMX.FTZ R28, R79, R28, !PT ;  /* 0x0000001c4f1c7209 */ /* 0x000fe20007810000 */
[----:B------:R-:W1:Y:S01]  /*a210*/  MUFU.TANH R50, R50 ;  /* 0x0000003200327308 */ /* 0x000e620000002400 */
[----:B------:R-:W-:Y:S02]  /*a220*/  FMNMX.FTZ R14, R11, R14, !PT ;  /* 0x0000000e0b0e7209 */ /* 0x000fe40007810000 */
[----:B--2---:R-:W-:Y:S01]  /*a230*/  FSEL R63, R46, -INF , P5 ;  /* 0xff8000002e3f7808 */ /* 0x004fe20002800000 */
[----:B------:R-:W2:Y:S01]  /*a240*/  SHFL.BFLY PT, R21, R28, 0x2, 0x1f ;  /* 0x0c401f001c157f89 */ /* 0x000ea200000e0000 */
[----:B------:R-:W-:-:S03]  /*a250*/  FMNMX.FTZ R14, R15, R14, !PT ;  /* 0x0000000e0f0e7209 */ /* 0x000fc60007810000 */
[----:B------:R-:W-:Y:S01]  /*a260*/  MUFU.TANH R51, R51 ;  /* 0x0000003300337308 */ /* 0x000fe20000002400 */
[----:B------:R-:W-:Y:S02]  /*a270*/  FMNMX.FTZ R14, R33, R14, !PT ;  /* 0x0000000e210e7209 */ /* 0x000fe40007810000 */
[----:B0-----:R-:W-:Y:S02]  /*a280*/  FSEL R67, R47, -INF , P6 ;  /* 0xff8000002f437808 */ /* 0x001fe40003000000 */
[----:B------:R-:W-:-:S03]  /*a290*/  FMNMX.FTZ R14, R39, R14, !PT ;  /* 0x0000000e270e7209 */ /* 0x000fc60007810000 */
[----:B------:R-:W0:Y:S01]  /*a2a0*/  MUFU.TANH R54, R54 ;  /* 0x0000003600367308 */ /* 0x000e220000002400 */
[----:B------:R-:W-:Y:S02]  /*a2b0*/  FMNMX.FTZ R14, R43, R14, !PT ;  /* 0x0000000e2b0e7209 */ /* 0x000fe40007810000 */
[----:B-1----:R-:W-:Y:S02]  /*a2c0*/  FSEL R71, R50, -INF , P1 ;  /* 0xff80000032477808 */ /* 0x002fe40000800000 */
[----:B------:R-:W-:-:S03]  /*a2d0*/  FMNMX.FTZ R14, R45, R14, !PT ;  /* 0x0000000e2d0e7209 */ /* 0x000fc60007810000 */
[----:B------:R-:W1:Y:S01]  /*a2e0*/  MUFU.TANH R55, R55 ;  /* 0x0000003700377308 */ /* 0x000e620000002400 */
[----:B------:R-:W-:Y:S02]  /*a2f0*/  FMNMX.FTZ R14, R49, R14, !PT ;  /* 0x0000000e310e7209 */ /* 0x000fe40007810000 */
[----:B--2---:R-:W-:Y:S02]  /*a300*/  FMNMX.FTZ R21, R28, R21, !PT ;  /* 0x000000151c157209 */ /* 0x004fe40007810000 */
[----:B------:R-:W-:-:S03]  /*a310*/  FMNMX.FTZ R14, R53, R14, !PT ;  /* 0x0000000e350e7209 */ /* 0x000fc60007810000 */
[----:B------:R-:W2:Y:S01]  /*a320*/  SHFL.BFLY PT, R20, R21, 0x1, 0x1f ;  /* 0x0c201f0015147f89 */ /* 0x000ea200000e0000 */
[----:B------:R-:W-:Y:S02]  /*a330*/  FMNMX.FTZ R14, R63, R14, !PT ;  /* 0x0000000e3f0e7209 */ /* 0x000fe40007810000 */
[----:B0-----:R-:W-:Y:S02]  /*a340*/  FSEL R47, R54, -INF , P3 ;  /* 0xff800000362f7808 */ /* 0x001fe40001800000 */
[----:B------:R-:W-:-:S04]  /*a350*/  FMNMX.FTZ R14, R67, R14, !PT ;  /* 0x0000000e430e7209 */ /* 0x000fc80007810000 */
[----:B------:R-:W-:Y:S02]  /*a360*/  FMNMX.FTZ R14, R71, R14, !PT ;  /* 0x0000000e470e7209 */ /* 0x000fe40007810000 */
[----:B--2---:R-:W-:Y:S01]  /*a370*/  FMNMX.FTZ R21, R21, R20, !PT ;  /* 0x0000001415157209 */ /* 0x004fe20007810000 */
[----:B------:R-:W-:-:S03]  /*a380*/  IMAD.U32 R20, RZ, RZ, UR5 ;  /* 0x00000005ff147e24 */ /* 0x000fc6000f8e00ff */
[C---:B------:R-:W-:Y:S01]  /*a390*/  FSETP.NEU.FTZ.AND P5, PT, R21.reuse, -INF , PT ;  /* 0xff8000001500780b */ /* 0x040fe20003fbd000 */
[----:B------:R-:W-:-:S05]  /*a3a0*/  FMUL.FTZ R24, R21, R20 ;  /* 0x0000001415187220 */ /* 0x000fca0000410000 */
[----:B------:R-:W-:-:S05]  /*a3b0*/  FSEL R26, R24, RZ, P5 ;  /* 0x000000ff181a7208 */ /* 0x000fca0002800000 */
[-CC-:B------:R-:W-:Y:S01]  /*a3c0*/  FFMA.FTZ R152, R57, R20.reuse, -R26.reuse ;  /* 0x0000001439987223 */ /* 0x180fe2000001081a */
[----:B------:R-:W-:Y:S01]  /*a3d0*/  FSEL R57, R51, -INF , P2 ;  /* 0xff80000033397808 */ /* 0x000fe20001000000 */
[-CC-:B-----5:R-:W-:Y:S01]  /*a3e0*/  FFMA.FTZ R154, R25, R20.reuse, -R26.reuse ;  /* 0x00000014199a7223 */ /* 0x1a0fe2000001081a */
[----:B-1----:R-:W-:Y:S01]  /*a3f0*/  FSEL R51, R55, -INF , P4 ;  /* 0xff80000037337808 */ /* 0x002fe20002000000 */
[--C-:B------:R-:W-:Y:S01]  /*a400*/  FFMA.FTZ R27, R27, R20, -R26.reuse ;  /* 0x000000141b1b7223 */ /* 0x100fe2000001081a */
[----:B------:R-:W-:Y:S01]  /*a410*/  FMNMX.FTZ R14, R57, R14, !PT ;  /* 0x0000000e390e7209 */ /* 0x000fe20007810000 */
[----:B------:R-:W-:Y:S01]  /*a420*/  MUFU.EX2 R152, R152 ;  /* 0x0000009800987308 */ /* 0x000fe20000000800 */
[-CC-:B------:R-:W-:Y:S01]  /*a430*/  FFMA.FTZ R29, R29, R20.reuse, -R26.reuse ;  /* 0x000000141d1d7223 */ /* 0x180fe2000001081a */
[--C-:B------:R-:W-:Y:S01]  /*a440*/  FFMA.FTZ R31, R31, R20, -R26.reuse ;  /* 0x000000141f1f7223 */ /* 0x100fe2000001081a */
[----:B------:R-:W-:Y:S01]  /*a450*/  FMNMX.FTZ R14, R47, R14, !PT ;  /* 0x0000000e2f0e7209 */ /* 0x000fe20007810000 */
[-CC-:B------:R-:W-:Y:S01]  /*a460*/  FFMA.FTZ R35, R35, R20.reuse, -R26.reuse ;  /* 0x0000001423237223 */ /* 0x180fe2000001081a */
[-CC-:B------:R-:W-:Y:S01]  /*a470*/  FFMA.FTZ R37, R37, R20.reuse, -R26.reuse ;  /* 0x0000001425257223 */ /* 0x180fe2000001081a */
[--C-:B------:R-:W-:Y:S01]  /*a480*/  FFMA.FTZ R41, R41, R20, -R26.reuse ;  /* 0x0000001429297223 */ /* 0x100fe2000001081a */
[----:B------:R-:W-:Y:S01]  /*a490*/  FMNMX.FTZ R14, R51, R14, !PT ;  /* 0x0000000e330e7209 */ /* 0x000fe20007810000 */
[----:B------:R-:W0:Y:S01]  /*a4a0*/  MUFU.EX2 R27, R27 ;  /* 0x0000001b001b7308 */ /* 0x000e220000000800 */
[-CC-:B------:R-:W-:Y:S01]  /*a4b0*/  FFMA.FTZ R59, R59, R20.reuse, -R26.reuse ;  /* 0x000000143b3b7223 */ /* 0x180fe2000001081a */
[-CC-:B------:R-:W-:Y:S01]  /*a4c0*/  FFMA.FTZ R61, R61, R20.reuse, -R26.reuse ;  /* 0x000000143d3d7223 */ /* 0x180fe2000001081a */
[-CC-:B------:R-:W-:Y:S01]  /*a4d0*/  FFMA.FTZ R65, R65, R20.reuse, -R26.reuse ;  /* 0x0000001441417223 */ /* 0x180fe2000001081a */
[----:B------:R-:W1:Y:S01]  /*a4e0*/  SHFL.BFLY PT, R25, R14, 0x2, 0x1f ;  /* 0x0c401f000e197f89 */ /* 0x000e6200000e0000 */
[-CC-:B------:R-:W-:Y:S01]  /*a4f0*/  FFMA.FTZ R69, R69, R20.reuse, -R26.reuse ;  /* 0x0000001445457223 */ /* 0x180fe2000001081a */
[----:B------:R-:W-:-:S02]  /*a500*/  FFMA.FTZ R75, R75, R20, -R26 ;  /* 0x000000144b4b7223 */ /* 0x000fc4000001081a */
[----:B------:R-:W2:Y:S08]  /*a510*/  MUFU.EX2 R154, R154 ;  /* 0x0000009a009a7308 */ /* 0x000eb00000000800 */
[----:B------:R-:W3:Y:S08]  /*a520*/  MUFU.EX2 R29, R29 ;  /* 0x0000001d001d7308 */ /* 0x000ef00000000800 */
[----:B------:R-:W-:Y:S01]  /*a530*/  MUFU.EX2 R31, R31 ;  /* 0x0000001f001f7308 */ /* 0x000fe20000000800 */
[----:B-1----:R-:W-:Y:S01]  /*a540*/  FMNMX.FTZ R25, R14, R25, !PT ;  /* 0x000000190e197209 */ /* 0x002fe20007810000 */
[----:B------:R-:W-:-:S06]  /*a550*/  FFMA.FTZ R14, R73, R20, -R26 ;  /* 0x00000014490e7223 */ /* 0x000fcc000001081a */
[----:B------:R-:W-:Y:S01]  /*a560*/  MUFU.EX2 R156, R35 ;  /* 0x00000023009c7308 */ /* 0x000fe20000000800 */
[----:B------:R-:W1:Y:S07]  /*a570*/  SHFL.BFLY PT, R24, R25, 0x1, 0x1f ;  /* 0x0c201f0019187f89 */ /* 0x000e6e00000e0000 */
[----:B------:R-:W-:Y:S08]  /*a580*/  MUFU.EX2 R37, R37 ;  /* 0x0000002500257308 */ /* 0x000ff00000000800 */
[----:B------:R-:W-:Y:S08]  /*a590*/  MUFU.EX2 R158, R41 ;  /* 0x00000029009e7308 */ /* 0x000ff00000000800 */
[----:B------:R-:W-:Y:S01]  /*a5a0*/  MUFU.EX2 R59, R59 ;  /* 0x0000003b003b7308 */ /* 0x000fe20000000800 */
[----:B-1----:R-:W-:Y:S01]  /*a5b0*/  FMNMX.FTZ R169, R25, R24, !PT ;  /* 0x0000001819a97209 */ /* 0x002fe20007810000 */
[-CC-:B------:R-:W-:Y:S01]  /*a5c0*/  FFMA.FTZ R24, R77, R20.reuse, -R26.reuse ;  /* 0x000000144d187223 */ /* 0x180fe2000001081a */
[----:B------:R-:W-:-:S02]  /*a5d0*/  FFMA.FTZ R26, R79, R20, -R26 ;  /* 0x000000144f1a7223 */ /* 0x000fc4000001081a */
[C---:B------:R-:W-:Y:S01]  /*a5e0*/  FSETP.NEU.FTZ.AND P1, PT, R169.reuse, -INF , PT ;  /* 0xff800000a900780b */ /* 0x040fe20003f3d000 */
[----:B------:R-:W-:Y:S02]  /*a5f0*/  FMUL.FTZ R28, R169, R20 ;  /* 0x00000014a91c7220 */ /* 0x000fe40000410000 */
[----:B------:R-:W-:Y:S03]  /*a600*/  MUFU.EX2 R35, R26 ;  /* 0x0000001a00237308 */ /* 0x000fe60000000800 */
[----:B------:R-:W-:Y:S02]  /*a610*/  FSEL R28, R28, RZ, P1 ;  /* 0x000000ff1c1c7208 */ /* 0x000fe40000800000 */
[----:B------:R-:W-:-:S03]  /*a620*/  ISETP.NE.AND P1, PT, R58, RZ, PT ;  /* 0x000000ff3a00720c */ /* 0x000fc60003f25270 */
[-CC-:B------:R-:W-:Y:S01]  /*a630*/  FFMA.FTZ R10, R10, R20.reuse, -R28.reuse ;  /* 0x000000140a0a7223 */ /* 0x180fe2000001081c */
[-CC-:B------:R-:W-:Y:S01]  /*a640*/  FFMA.FTZ R3, R3, R20.reuse, -R28.reuse ;  /* 0x0000001403037223 */ /* 0x180fe2000001081c */
[-CC-:B------:R-:W-:Y:S01]  /*a650*/  FFMA.FTZ R11, R11, R20.reuse, -R28.reuse ;  /* 0x000000140b0b7223 */ /* 0x180fe2000001081c */
[-CC-:B------:R-:W-:Y:S01]  /*a660*/  FFMA.FTZ R15, R15, R20.reuse, -R28.reuse ;  /* 0x000000140f0f7223 */ /* 0x180fe2000001081c */
[-CC-:B------:R-:W-:Y:S01]  /*a670*/  FFMA.FTZ R33, R33, R20.reuse, -R28.reuse ;  /* 0x0000001421217223 */ /* 0x180fe2000001081c */
[----:B------:R0:W-:Y:S01]  /*a680*/  MUFU.EX2 R153, R3 ;  /* 0x0000000300997308 */ /* 0x0001e20000000800 */
[-CC-:B------:R-:W-:Y:S01]  /*a690*/  FFMA.FTZ R39, R39, R20.reuse, -R28.reuse ;  /* 0x0000001427277223 */ /* 0x180fe2000001081c */
[-CC-:B------:R-:W-:Y:S01]  /*a6a0*/  FFMA.FTZ R43, R43, R20.reuse, -R28.reuse ;  /* 0x000000142b2b7223 */ /* 0x180fe2000001081c */
[-CC-:B------:R-:W-:Y:S01]  /*a6b0*/  FFMA.FTZ R45, R45, R20.reuse, -R28.reuse ;  /* 0x000000142d2d7223 */ /* 0x180fe2000001081c */
[-CC-:B------:R-:W-:Y:S01]  /*a6c0*/  FFMA.FTZ R49, R49, R20.reuse, -R28.reuse ;  /* 0x0000001431317223 */ /* 0x180fe2000001081c */
[-CC-:B------:R-:W-:Y:S01]  /*a6d0*/  FFMA.FTZ R53, R53, R20.reuse, -R28.reuse ;  /* 0x0000001435357223 */ /* 0x180fe2000001081c */
[-CC-:B------:R-:W-:Y:S01]  /*a6e0*/  FFMA.FTZ R63, R63, R20.reuse, -R28.reuse ;  /* 0x000000143f3f7223 */ /* 0x180fe2000001081c */
[-CC-:B------:R-:W-:Y:S01]  /*a6f0*/  FFMA.FTZ R67, R67, R20.reuse, -R28.reuse ;  /* 0x0000001443437223 */ /* 0x180fe2000001081c */
[----:B------:R-:W1:Y:S01]  /*a700*/  MUFU.EX2 R10, R10 ;  /* 0x0000000a000a7308 */ /* 0x000e620000000800 */
[----:B0-----:R-:W-:Y:S01]  /*a710*/  FADD.FTZ R3, R152, R27 ;  /* 0x0000001b98037221 */ /* 0x001fe20000010000 */
[-CC-:B------:R-:W-:Y:S01]  /*a720*/  FFMA.FTZ R71, R71, R20.reuse, -R28.reuse ;  /* 0x0000001447477223 */ /* 0x180fe2000001081c */
[-CC-:B------:R-:W-:Y:S01]  /*a730*/  FFMA.FTZ R57, R57, R20.reuse, -R28.reuse ;  /* 0x0000001439397223 */ /* 0x180fe2000001081c */
[----:B------:R-:W-:Y:S01]  /*a740*/  FFMA.FTZ R47, R47, R20, -R28 ;  /* 0x000000142f2f7223 */ /* 0x000fe2000001081c */
[----:B--2---:R-:W-:Y:S01]  /*a750*/  FADD.FTZ R40, R154, R3 ;  /* 0x000000039a287221 */ /* 0x004fe20000010000 */
[----:B------:R-:W-:-:S02]  /*a760*/  @!P1 VIADD R3, R12, 0x28c40 ;  /* 0x00028c400c039836 */ /* 0x000fc40000000000 */
[----:B------:R-:W-:Y:S01]  /*a770*/  FFMA.FTZ R28, R51, R20, -R28 ;  /* 0x00000014331c7223 */ /* 0x000fe2000001081c */
[----:B------:R-:W0:Y:S01]  /*a780*/  MUFU.EX2 R11, R11 ;  /* 0x0000000b000b7308 */ /* 0x000e220000000800 */
[----:B---3--:R-:W-:Y:S01]  /*a790*/  FADD.FTZ R40, R29, R40 ;  /* 0x000000281d287221 */ /* 0x008fe20000010000 */
[----:B------:R-:W-:Y:S02]  /*a7a0*/  F2FP.F16.F32.PACK_AB R152, R27, R152 ;  /* 0x000000981b98723e */ /* 0x000fe400000000ff */
[----:B------:R-:W-:Y:S02]  /*a7b0*/  @!P1 PRMT R3, RZ, 0x654, R3 ;  /* 0x00000654ff039816 */ /* 0x000fe40000000003 */
[----:B------:R-:W-:Y:S02]  /*a7c0*/  F2FP.F16.F32.PACK_AB R154, R29, R154 ;  /* 0x0000009a1d9a723e */ /* 0x000fe400000000ff */
[----:B------:R0:W2:Y:S01]  /*a7d0*/  MUFU.EX2 R30, R15 ;  /* 0x0000000f001e7308 */ /* 0x0000a20000000800 */
[----:B-1----:R-:W-:Y:S01]  /*a7e0*/  FADD.FTZ R38, R153, R10 ;  /* 0x0000000a99267221 */ /* 0x002fe20000010000 */
[----:B------:R1:W-:Y:S01]  /*a7f0*/  @!P1 SYNCS.ARRIVE.TRANS64.RED.A1T0 RZ, [R3+URZ], RZ ;  /* 0x000000ff03ff99a7 */ /* 0x0003e2000810043f */
[----:B------:R-:W-:-:S05]  /*a800*/  F2FP.F16.F32.PACK_AB R153, R10, R153 ;  /* 0x000000990a99723e */ /* 0x000fca00000000ff */
[----:B------:R-:W3:Y:S01]  /*a810*/  MUFU.EX2 R33, R33 ;  /* 0x0000002100217308 */ /* 0x000ee20000000800 */
[----:B0-----:R-:W-:-:S07]  /*a820*/  FADD.FTZ R15, R11, R38 ;  /* 0x000000260b0f7221 */ /* 0x001fce0000010000 */
[----:B------:R0:W4:Y:S01]  /*a830*/  MUFU.EX2 R26, R39 ;  /* 0x00000027001a7308 */ /* 0x0001220000000800 */
[C---:B--2---:R-:W-:Y:S01]  /*a840*/  F2FP.F16.F32.PACK_AB R155, R30.reuse, R11 ;  /* 0x0000000b1e9b723e */ /* 0x044fe200000000ff */
[----:B------:R-:W-:Y:S06]  /*a850*/  BAR.SYNC.DEFER_BLOCKING 0xf, 0x100 ;  /* 0x03c4000000007b1d */ /* 0x000fec0000010000 */
[----:B------:R-:W1:Y:S01]  /*a860*/  MUFU.EX2 R43, R43 ;  /* 0x0000002b002b7308 */ /* 0x000e620000000800 */
[----:B0-----:R-:W-:Y:S01]  /*a870*/  FADD.FTZ R39, R31, R40 ;  /* 0x000000281f277221 */ /* 0x001fe20000010000 */
[----:B------:R-:W-:-:S03]  /*a880*/  FADD.FTZ R40, R30, R15 ;  /* 0x0000000f1e287221 */ /* 0x000fc60000010000 */
[C---:B------:R-:W-:Y:S01]  /*a890*/  FADD.FTZ R42, R156.reuse, R39 ;  /* 0x000000279c2a7221 */ /* 0x040fe20000010000 */
[----:B---3--:R-:W-:Y:S01]  /*a8a0*/  FADD.FTZ R15, R33, R40 ;  /* 0x00000028210f7221 */ /* 0x008fe20000010000 */
[----:B------:R-:W-:Y:S01]  /*a8b0*/  F2FP.F16.F32.PACK_AB R156, R156, R31 ;  /* 0x0000001f9c9c723e */ /* 0x000fe200000000ff */
[----:B------:R-:W0:Y:S01]  /*a8c0*/  MUFU.EX2 R32, R45 ;  /* 0x0000002d00207308 */ /* 0x000e220000000800 */
[----:B------:R-:W-:Y:S01]  /*a8d0*/  FADD.FTZ R39, R37, R42 ;  /* 0x0000002a25277221 */ /* 0x000fe20000010000 */
[C---:B----4-:R-:W-:Y:S01]  /*a8e0*/  FADD.FTZ R40, R26.reuse, R15 ;  /* 0x0000000f1a287221 */ /* 0x050fe20000010000 */
[----:B------:R-:W-:Y:S02]  /*a8f0*/  F2FP.F16.F32.PACK_AB R157, R26, R33 ;  /* 0x000000211a9d723e */ /* 0x000fe400000000ff */
[C---:B------:R-:W-:Y:S01]  /*a900*/  FADD.FTZ R42, R158.reuse, R39 ;  /* 0x000000279e2a7221 */ /* 0x040fe20000010000 */
[----:B------:R-:W-:Y:S02]  /*a910*/  F2FP.F16.F32.PACK_AB R158, R158, R37 ;  /* 0x000000259e9e723e */ /* 0x000fe400000000ff */
[----:B------:R-:W2:Y:S01]  /*a920*/  MUFU.EX2 R49, R49 ;  /* 0x0000003100317308 */ /* 0x000ea20000000800 */
[----:B-1----:R-:W-:Y:S01]  /*a930*/  FADD.FTZ R3, R43, R40 ;  /* 0x000000282b037221 */ /* 0x002fe20000010000 */
[----:B------:R-:W-:Y:S01]  /*a940*/  FADD.FTZ R15, R59, R42 ;  /* 0x0000002a3b0f7221 */ /* 0x000fe20000010000 */
[----:B------:R1:W-:Y:S05]  /*a950*/  STSM.16.M88.4 [R194+0x26800], R152 ;  /* 0x02680098c2007844 */ /* 0x0003ea0000000200 */
[----:B------:R-:W3:Y:S01]  /*a960*/  MUFU.EX2 R160, R61 ;  /* 0x0000003d00a07308 */ /* 0x000ee20000000800 */
[C---:B0-----:R-:W-:Y:S01]  /*a970*/  FADD.FTZ R40, R32.reuse, R3 ;  /* 0x0000000320287221 */ /* 0x041fe20000010000 */
[----:B------:R-:W-:-:S05]  /*a980*/  F2FP.F16.F32.PACK_AB R159, R32, R43 ;  /* 0x0000002b209f723e */ /* 0x000fca00000000ff */
[----:B------:R1:W-:Y:S01]  /*a990*/  STSM.16.M88.4 [R195], R156 ;  /* 0x0000009cc3007844 */ /* 0x0003e20000000200 */
[----:B------:R-:W0:Y:S01]  /*a9a0*/  MUFU.EX2 R34, R53 ;  /* 0x0000003500227308 */ /* 0x000e220000000800 */
[----:B--2---:R-:W-:-:S07]  /*a9b0*/  FADD.FTZ R3, R49, R40 ;  /* 0x0000002831037221 */ /* 0x004fce0000010000 */
[----:B------:R-:W2:Y:S01]  /*a9c0*/  MUFU.EX2 R65, R65 ;  /* 0x0000004100417308 */ /* 0x000ea20000000800 */
[C---:B---3--:R-:W-:Y:S01]  /*a9d0*/  FADD.FTZ R42, R160.reuse, R15 ;  /* 0x0000000fa02a7221 */ /* 0x048fe20000010000 */
[----:B------:R-:W-:-:S06]  /*a9e0*/  F2FP.F16.F32.PACK_AB R160, R160, R59 ;  /* 0x0000003ba0a0723e */ /* 0x000fcc00000000ff */
[----:B------:R-:W3:Y:S01]  /*a9f0*/  MUFU.EX2 R63, R63 ;  /* 0x0000003f003f7308 */ /* 0x000ee20000000800 */
[C---:B0-----:R-:W-:Y:S01]  /*aa00*/  FADD.FTZ R40, R34.reuse, R3 ;  /* 0x0000000322287221 */ /* 0x041fe20000010000 */
[----:B------:R-:W-:-:S06]  /*aa10*/  F2FP.F16.F32.PACK_AB R161, R34, R49 ;  /* 0x0000003122a1723e */ /* 0x000fcc00000000ff */
[----:B------:R-:W0:Y:S01]  /*aa20*/  MUFU.EX2 R162, R69 ;  /* 0x0000004500a27308 */ /* 0x000e220000000800 */
[----:B--2---:R-:W-:-:S07]  /*aa30*/  FADD.FTZ R15, R65, R42 ;  /* 0x0000002a410f7221 */ /* 0x004fce0000010000 */
[----:B------:R-:W2:Y:S01]  /*aa40*/  MUFU.EX2 R36, R67 ;  /* 0x0000004300247308 */ /* 0x000ea20000000800 */
[----:B---3--:R-:W-:-:S07]  /*aa50*/  FADD.FTZ R3, R63, R40 ;  /* 0x000000283f037221 */ /* 0x008fce0000010000 */
[----:B------:R-:W-:Y:S01]  /*aa60*/  MUFU.EX2 R14, R14 ;  /* 0x0000000e000e7308 */ /* 0x000fe20000000800 */
[C---:B0-----:R-:W-:Y:S01]  /*aa70*/  FADD.FTZ R15, R162.reuse, R15 ;  /* 0x0000000fa20f7221 */ /* 0x041fe20000010000 */
[----:B------:R-:W-:-:S06]  /*aa80*/  F2FP.F16.F32.PACK_AB R162, R162, R65 ;  /* 0x00000041a2a2723e */ /* 0x000fcc00000000ff */
[----:B------:R-:W0:Y:S01]  /*aa90*/  MUFU.EX2 R25, R75 ;  /* 0x0000004b00197308 */ /* 0x000e220000000800 */
[C---:B--2---:R-:W-:Y:S01]  /*aaa0*/  FADD.FTZ R10, R36.reuse, R3 ;  /* 0x00000003240a7221 */ /* 0x044fe20000010000 */
[----:B------:R-:W-:-:S05]  /*aab0*/  F2FP.F16.F32.PACK_AB R163, R36, R63 ;  /* 0x0000003f24a3723e */ /* 0x000fca00000000ff */
[----:B------:R1:W-:Y:S01]  /*aac0*/  STSM.16.M88.4 [R197], R160 ;  /* 0x000000a0c5007844 */ /* 0x0003e20000000200 */
[----:B------:R-:W-:Y:S08]  /*aad0*/  MUFU.EX2 R71, R71 ;  /* 0x0000004700477308 */ /* 0x000ff00000000800 */
[----:B------:R-:W2:Y:S01]  /*aae0*/  MUFU.EX2 R38, R57 ;  /* 0x0000003900267308 */ /* 0x000ea20000000800 */
[----:B0-----:R-:W-:Y:S01]  /*aaf0*/  F2FP.F16.F32.PACK_AB R164, R25, R14 ;  /* 0x0000000e19a4723e */ /* 0x001fe200000000ff */
[----:B------:R-:W-:-:S04]  /*ab00*/  FADD.FTZ R14, R14, R15 ;  /* 0x0000000f0e0e7221 */ /* 0x000fc80000010000 */
[----:B------:R-:W-:Y:S02]  /*ab10*/  FADD.FTZ R25, R25, R14 ;  /* 0x0000000e19197221 */ /* 0x000fe40000010000 */
[----:B------:R-:W0:Y:S08]  /*ab20*/  MUFU.EX2 R24, R24 ;  /* 0x0000001800187308 */ /* 0x000e300000000800 */
[----:B------:R-:W-:Y:S01]  /*ab30*/  MUFU.EX2 R47, R47 ;  /* 0x0000002f002f7308 */ /* 0x000fe20000000800 */
[----:B--2---:R-:W-:Y:S01]  /*ab40*/  F2FP.F16.F32.PACK_AB R165, R38, R71 ;  /* 0x0000004726a5723e */ /* 0x004fe200000000ff */
[----:B------:R-:W-:-:S04]  /*ab50*/  FADD.FTZ R71, R71, R10 ;  /* 0x0000000a47477221 */ /* 0x000fc80000010000 */
[----:B------:R-:W-:Y:S02]  /*ab60*/  FADD.FTZ R38, R38, R71 ;  /* 0x0000004726267221 */ /* 0x000fe40000010000 */
[----:B------:R-:W2:Y:S01]  /*ab70*/  MUFU.EX2 R28, R28 ;  /* 0x0000001c001c7308 */ /* 0x000ea20000000800 */
[----:B0-----:R-:W-:Y:S01]  /*ab80*/  F2FP.F16.F32.PACK_AB R166, R35, R24 ;  /* 0x0000001823a6723e */ /* 0x001fe200000000ff */
[----:B------:R-:W-:-:S04]  /*ab90*/  FADD.FTZ R24, R24, R25 ;  /* 0x0000001918187221 */ /* 0x000fc80000010000 */
[----:B------:R-:W-:Y:S01]  /*aba0*/  FADD.FTZ R3, R35, R24 ;  /* 0x0000001823037221 */ /* 0x000fe20000010000 */
[----:B--2---:R-:W-:Y:S01]  /*abb0*/  F2FP.F16.F32.PACK_AB R167, R28, R47 ;  /* 0x0000002f1ca7723e */ /* 0x004fe200000000ff */
[----:B------:R-:W-:-:S04]  /*abc0*/  FADD.FTZ R47, R47, R38 ;  /* 0x000000262f2f7221 */ /* 0x000fc80000010000 */
[----:B------:R1:W-:Y:S01]  /*abd0*/  STSM.16.M88.4 [R196], R164 ;  /* 0x000000a4c4007844 */ /* 0x0003e20000000200 */
[----:B------:R-:W-:Y:S01]  /*abe0*/  FADD.FTZ R10, R28, R47 ;  /* 0x0000002f1c0a7221 */ /* 0x000fe20000010000 */
[----:B------:R-:W-:Y:S06]  /*abf0*/  @!P0 BRA `(.L_x_738) ;  /* 0x0000000000048947 */ /* 0x000fec0003800000 */
[----:B------:R-:W-:Y:S01]  /*ac00*/  BPT.TRAP 0x1 ;  /* 0x000000040000795c */ /* 0x000fe20000300000 */
.L_x_738:
[----:B------:R0:W2:Y:S01]  /*ac10*/  SYNCS.PHASECHK.TRANS64.TRYWAIT P2, [R12+URZ+0x28c50], R13 ;  /* 0x028c500d0c0075a7 */ /* 0x0000a2000804017f */
[----:B------:R-:W-:Y:S05]  /*ac20*/  @!P0 BRA `(.L_x_739) ;  /* 0x0000000000048947 */ /* 0x000fea0003800000 */
[----:B------:R-:W-:Y:S01]  /*ac30*/  BPT.TRAP 0x1 ;  /* 0x000000040000795c */ /* 0x000fe20000300000 */
.L_x_739:
[----:B------:R-:W-:Y:S01]  /*ac40*/  LOP3.LUT R11, R56, 0x2000000, RZ, 0xfc, !PT ;  /* 0x02000000380b7812 */ /* 0x000fe200078efcff */
[----:B------:R-:W-:Y:S01]  /*ac50*/  ULDC UR40, c[0x0][0x9d8] ;  /* 0x0002760000287ab9 */ /* 0x000fe20000000800 */
[----:B------:R-:W-:Y:S01]  /*ac60*/  ULDC UR39, c[0x0][0x988] ;  /* 0x0002620000277ab9 */ /* 0x000fe20000000800 */
[----:B------:R-:W-:Y:S01]  /*ac70*/  BSSY B0, `(.L_x_740) ;  /* 0x0000006000007945 */ /* 0x000fe20003800000 */
[----:B------:R-:W-:Y:S02]  /*ac80*/  IMAD.MOV.U32 R27, RZ, RZ, 0x40000040 ;  /* 0x40000040ff1b7424 */ /* 0x000fe400078e00ff */
[----:B------:R-:W-:Y:S01]  /*ac90*/  IMAD R26, R18, 0x1000, R11 ;  /* 0x00001000121a7824 */ /* 0x000fe200078e020b */
[----:B--2---:R-:W-:Y:S06]  /*aca0*/  @P2 BRA `(.L_x_741) ;  /* 0x0000000000082947 */ /* 0x004fec0003800000 */
[----:B------:R-:W2:Y:S02]  /*acb0*/  SYNCS.PHASECHK.TRANS64.TRYWAIT P2, [R12+URZ+0x28c50], R13 ;  /* 0x028c500d0c0075a7 */ /* 0x000ea4000804017f */
[----:B--2---:R-:W-:Y:S05]  /*acc0*/  @!P2 BRA `(.L_x_742) ;  /* 0x0000010c0008a947 */ /* 0x004fea0003800000 */
.L_x_741:
[----:B------:R-:W-:Y:S05]  /*acd0*/  BSYNC B0 ;  /* 0x0000000000007941 */ /* 0x000fea0003800000 */
.L_x_740:
[C---:B------:R-:W-:Y:S01]  /*ace0*/  R2UR UR6, R26.reuse ;  /* 0x000000001a0672ca */ /* 0x040fe200000e0000 */
[C---:B------:R-:W-:Y:S01]  /*acf0*/  VIADD R24, R26.reuse, 0x80 ;  /* 0x000000801a187836 */ /* 0x040fe20000000000 */
[----:B------:R-:W-:Y:S01]  /*ad00*/  R2UR UR7, R27 ;  /* 0x000000001b0772ca */ /* 0x000fe200000e0000 */
[C---:B------:R-:W-:Y:S01]  /*ad10*/  VIADD R14, R26.reuse, 0x100 ;  /* 0x000001001a0e7836 */ /* 0x040fe20000000000 */
[----:B------:R-:W-:Y:S01]  /*ad20*/  BSSY B0, `(.L_x_743) ;  /* 0x000020e000007945 */ /* 0x000fe20003800000 */
[----:B------:R-:W-:Y:S01]  /*ad30*/  VIADD R26, R26, 0x180 ;  /* 0x000001801a1a7836 */ /* 0x000fe20000000000 */
[----:B------:R-:W-:Y:S01]  /*ad40*/  R2UR UR10, R24 ;  /* 0x00000000180a72ca */ /* 0x000fe200000e0000 */
[----:B------:R-:W-:Y:S01]  /*ad50*/  IMAD.MOV.U32 R25, RZ, RZ, 0x40000040 ;  /* 0x40000040ff197424 */ /* 0x000fe200078e00ff */
[----:B------:R-:W-:Y:S01]  /*ad60*/  R2UR UR14, R14 ;  /* 0x000000000e0e72ca */ /* 0x000fe200000e0000 */
[----:B------:R-:W-:Y:S01]  /*ad70*/  IMAD.MOV.U32 R27, RZ, RZ, 0x40000040 ;  /* 0x40000040ff1b7424 */ /* 0x000fe200078e00ff */
[----:B------:R-:W-:Y:S01]  /*ad80*/  R2UR UR18, R26 ;  /* 0x000000001a1272ca */ /* 0x000fe200000e0000 */
[----:B------:R-:W-:Y:S01]  /*ad90*/  IMAD.MOV.U32 R15, RZ, RZ, 0x40000040 ;  /* 0x40000040ff0f7424 */ /* 0x000fe200078e00ff */
[----:B------:R-:W-:Y:S01]  /*ada0*/  R2UR UR11, R25 ;  /* 0x00000000190b72ca */ /* 0x000fe200000e0000 */
[----:B------:R-:W-:Y:S01]  /*adb0*/  VIADD R168, R168, 0xfffffffe ;  /* 0xfffffffea8a87836 */ /* 0x000fe20000000000 */
[----:B------:R-:W-:Y:S01]  /*adc0*/  R2UR UR19, R27 ;  /* 0x000000001b1372ca */ /* 0x000fe200000e0000 */
[----:B0-2---:R-:W-:Y:S01]  /*add0*/  @!P1 VIADD R12, R12, 0x28c60 ;  /* 0x00028c600c0c9836 */ /* 0x005fe20000000000 */
[----:B------:R-:W-:Y:S01]  /*ade0*/  WARPGROUP.ARRIVE ;  /* 0x00000000000079c5 */ /* 0x000fe20000000000 */
[----:B------:R-:W-:-:S02]  /*adf0*/  R2UR UR15, R15 ;  /* 0x000000000f0f72ca */ /* 0x000fc400000e0000 */
[----:B------:R-:W-:Y:S02]  /*ae00*/  ISETP.GE.AND P2, PT, R168, R191, PT ;  /* 0x000000bfa800720c */ /* 0x000fe40003f46270 */
[----:B------:R-:W-:Y:S01]  /*ae10*/  @!P1 PRMT R12, RZ, 0x654, R12 ;  /* 0x00000654ff0c9816 */ /* 0x000fe2000000000c */
[----:B------:R-:W-:Y:S03]  /*ae20*/  HGMMA.64x256x16.F32 R24, R152, gdesc[UR4].tnspB, RZ, !UPT, gsb0 ;  /* 0x43e0000498187df0 */ /* 0x000fe6000c0008ff */
[----:B------:R-:W-:Y:S02]  /*ae30*/  WARPGROUP.DEPBAR.LE gsb0, 0x0 ;  /* 0x00008000000079c5 */ /* 0x000fe40000010000 */
[----:B------:R-:W-:-:S15]  /*ae40*/  WARPGROUP.ARRIVE ;  /* 0x00000000000079c5 */ /* 0x000fde0000000000 */
[----:B------:R-:W-:-:S08]  /*ae50*/  NOP ;  /* 0x0000000000007918 */ /* 0x000fd00000000000 */
[----:B------:R-:W-:Y:S03]  /*ae60*/  HGMMA.64x256x16.F32 R24, R156, gdesc[UR8].tnspB, R24, gsb0 ;  /* 0x43e000089c187df0 */ /* 0x000fe60008000818 */
        /* <DEDUP_REMOVED lines=19> */
[----:B------:R-:W-:Y:S02]  /*afa0*/  IMAD.MOV.U32 R217, RZ, RZ, R168 ;  /* 0x000000ffffd97224 */ /* 0x000fe400078e00a8 */
[----:B------:R-:W-:Y:S02]  /*afb0*/  IMAD.MOV.U32 R13, RZ, RZ, R169 ;  /* 0x000000ffff0d7224 */ /* 0x000fe400078e00a9 */
[----:B------:R-:W-:Y:S02]  /*afc0*/  IMAD.MOV.U32 R227, RZ, RZ, R21 ;  /* 0x000000ffffe37224 */ /* 0x000fe400078e0015 */
[----:B------:R-:W-:-:S07]  /*afd0*/  IMAD.MOV.U32 R226, RZ, RZ, R18 ;  /* 0x000000ffffe27224 */ /* 0x000fce00078e0012 */
.L_x_755:
[----:B------:R-:W-:Y:S02]  /*afe0*/  VIADD R18, R226, 0x1 ;  /* 0x00000001e2127836 */ /* 0x000fe40000000000 */
[----:B0-----:R-:W-:Y:S02]  /*aff0*/  IMAD.MOV.U32 R12, RZ, RZ, R217 ;  /* 0x000000ffff0c7224 */ /* 0x001fe400078e00d9 */
[----:B------:R-:W-:Y:S01]  /*b000*/  VIADD R217, R217, 0xffffffff ;  /* 0xffffffffd9d97836 */ /* 0x000fe20000000000 */
[----:B------:R-:W-:Y:S02]  /*b010*/  ISETP.NE.AND P3, PT, R18, 0x2, PT ;  /* 0x000000021200780c */ /* 0x000fe40003f65270 */
[----:B------:R-:W-:Y:S02]  /*b020*/  ISETP.GT.AND P2, PT, R12, R191, PT ;  /* 0x000000bf0c00720c */ /* 0x000fe40003f44270 */
[----:B------:R-:W-:Y:S02]  /*b030*/  SEL R12, RZ, 0x1, P3 ;  /* 0x00000001ff0c7807 */ /* 0x000fe40001800000 */
[----:B------:R-:W-:-:S02]  /*b040*/  SEL R18, R18, RZ, P3 ;  /* 0x000000ff12127207 */ /* 0x000fc40001800000 */
[----:B------:R-:W-:Y:S01]  /*b050*/  LOP3.LUT R23, R23, R12, RZ, 0x3c, !PT ;  /* 0x0000000c17177212 */ /* 0x000fe200078e3cff */
[----:B--2---:R-:W-:Y:S06]  /*b060*/  @!P0 BRA `(.L_x_745) ;  /* 0x0000000000048947 */ /* 0x004fec0003800000 */
[----:B------:R-:W-:Y:S01]  /*b070*/  BPT.TRAP 0x1 ;  /* 0x000000040000795c */ /* 0x000fe20000300000 */
.L_x_745:
[----:B------:R-:W-:Y:S01]  /*b080*/  IMAD R218, R18, 0x8, R2 ;  /* 0x0000000812da7824 */ /* 0x000fe200078e0202 */
[----:B------:R-:W-:-:S04]  /*b090*/  SHF.L.U32 R12, R23, 0x1f, RZ ;  /* 0x0000001f170c7819 */ /* 0x000fc800000006ff */
[----:B------:R0:W2:Y:S01]  /*b0a0*/  SYNCS.PHASECHK.TRANS64.TRYWAIT P3, [R218+URZ+0x28c30], R12 ;  /* 0x028c300cda0075a7 */ /* 0x0000a2000806017f */
[----:B------:R-:W-:Y:S05]  /*b0b0*/  @!P0 BRA `(.L_x_746) ;  /* 0x0000000000048947 */ /* 0x000fea0003800000 */
[----:B------:R-:W-:Y:S01]  /*b0c0*/  BPT.TRAP 0x1 ;  /* 0x000000040000795c */ /* 0x000fe20000300000 */
.L_x_746:
[----:B------:R-:W-:Y:S01]  /*b0d0*/  VIADD R14, R2, 0x20400 ;  /* 0x00020400020e7836 */ /* 0x000fe20000000000 */
[----:B------:R-:W-:Y:S01]  /*b0e0*/  BSSY B1, `(.L_x_747) ;  /* 0x0000009000017945 */ /* 0x000fe20003800000 */
[----:B-1----:R-:W-:Y:S02]  /*b0f0*/  IMAD R152, R18, 0x200, R0 ;  /* 0x0000020012987824 */ /* 0x002fe400078e0200 */
[----:B------:R-:W-:Y:S01]  /*b100*/  IMAD.MOV.U32 R153, RZ, RZ, 0x40000040 ;  /* 0x40000040ff997424 */ /* 0x000fe200078e00ff */
[----:B------:R-:W-:-:S04]  /*b110*/  SHF.R.U32.HI R14, RZ, 0x4, R14 ;  /* 0x00000004ff0e7819 */ /* 0x000fc8000001160e */
[----:B------:R-:W-:-:S04]  /*b120*/  LOP3.LUT R14, R14, 0x3fff, RZ, 0xc0, !PT ;  /* 0x00003fff0e0e7812 */ /* 0x000fc800078ec0ff */
[----:B------:R-:W-:Y:S01]  /*b130*/  LOP3.LUT R14, R14, 0x10000, RZ, 0xfc, !PT ;  /* 0x000100000e0e7812 */ /* 0x000fe200078efcff */
[----:B--2---:R-:W-:Y:S06]  /*b140*/  @P3 BRA `(.L_x_748) ;  /* 0x0000000000083947 */ /* 0x004fec0003800000 */
[----:B------:R-:W1:Y:S02]  /*b150*/  SYNCS.PHASECHK.TRANS64.TRYWAIT P3, [R218+URZ+0x28c30], R12 ;  /* 0x028c300cda0075a7 */ /* 0x000e64000806017f */
[----:B-1----:R-:W-:Y:S05]  /*b160*/  @!P3 BRA `(.L_x_749) ;  /* 0x0000010400f4b947 */ /* 0x002fea0003800000 */
.L_x_748:
[----:B------:R-:W-:Y:S05]  /*b170*/  BSYNC B1 ;  /* 0x0000000000017941 */ /* 0x000fea0003800000 */
.L_x_747:
[----:B------:R-:W-:Y:S01]  /*b180*/  IMAD.MOV.U32 R15, RZ, RZ, 0x40000040 ;  /* 0x40000040ff0f7424 */ /* 0x000fe200078e00ff */
[----:B------:R-:W-:Y:S01]  /*b190*/  R2UR UR4, R14 ;  /* 0x000000000e0472ca */ /* 0x000fe200000e0000 */
[C---:B------:R-:W-:Y:S01]  /*b1a0*/  VIADD R20, R152.reuse, 0x2 ;  /* 0x0000000298147836 */ /* 0x040fe20000000000 */
[C---:B------:R-:W-:Y:S01]  /*b1b0*/  R2UR UR6, R152.reuse ;  /* 0x00000000980672ca */ /* 0x040fe200000e0000 */
[C---:B------:R-:W-:Y:S01]  /*b1c0*/  VIADD R14, R152.reuse, 0x4 ;  /* 0x00000004980e7836 */ /* 0x040fe20000000000 */
[----:B------:R-:W-:Y:S01]  /*b1d0*/  R2UR UR7, R153 ;  /* 0x00000000990772ca */ /* 0x000fe200000e0000 */
[----:B------:R-:W-:Y:S01]  /*b1e0*/  VIADD R152, R152, 0x6 ;  /* 0x0000000698987836 */ /* 0x000fe20000000000 */
[----:B------:R-:W-:Y:S01]  /*b1f0*/  R2UR UR5, R15 ;  /* 0x000000000f0572ca */ /* 0x000fe200000e0000 */
[----:B------:R-:W-:Y:S01]  /*b200*/  IMAD.MOV.U32 R153, RZ, RZ, 0x40000040 ;  /* 0x40000040ff997424 */ /* 0x000fe200078e00ff */
[----:B------:R-:W-:Y:S01]  /*b210*/  R2UR UR10, R20 ;  /* 0x00000000140a72ca */ /* 0x000fe200000e0000 */
[----:B------:R-:W-:Y:S01]  /*b220*/  IMAD.MOV.U32 R21, RZ, RZ, 0x40000040 ;  /* 0x40000040ff157424 */ /* 0x000fe200078e00ff */
[----:B------:R-:W-:-:S02]  /*b230*/  R2UR UR18, R152 ;  /* 0x00000000981272ca */ /* 0x000fc400000e0000 */
[----:B------:R-:W-:Y:S02]  /*b240*/  R2UR UR19, R153 ;  /* 0x00000000991372ca */ /* 0x000fe400000e0000 */
[----:B------:R-:W-:Y:S01]  /*b250*/  WARPGROUP.ARRIVE ;  /* 0x00000000000079c5 */ /* 0x000fe20000000000 */
[----:B------:R-:W-:Y:S02]  /*b260*/  R2UR UR11, R21 ;  /* 0x00000000150b72ca */ /* 0x000fe400000e0000 */
[----:B------:R-:W-:Y:S02]  /*b270*/  R2UR UR8, R8 ;  /* 0x00000000080872ca */ /* 0x000fe400000e0000 */
[----:B------:R-:W-:Y:S01]  /*b280*/  R2UR UR9, R9 ;  /* 0x00000000090972ca */ /* 0x000fe200000e0000 */
[----:B------:R-:W-:Y:S01]  /*b290*/  HGMMA.64x64x16.F32 R152, gdesc[UR4], RZ, !UPT, gsb0 ;  /* 0x00e00000049879f0 */ /* 0x000fe2000c0008ff */
[----:B------:R-:W-:Y:S02]  /*b2a0*/  R2UR UR14, R14 ;  /* 0x000000000e0e72ca */ /* 0x000fe400000e0000 */
[----:B------:R-:W-:-:S02]  /*b2b0*/  R2UR UR15, R15 ;  /* 0x000000000f0f72ca */ /* 0x000fc400000e0000 */
[----:B------:R-:W-:Y:S02]  /*b2c0*/  R2UR UR12, R6 ;  /* 0x00000000060c72ca */ /* 0x000fe400000e0000 */
[----:B------:R-:W-:Y:S02]  /*b2d0*/  R2UR UR13, R7 ;  /* 0x00000000070d72ca */ /* 0x000fe400000e0000 */
[----:B------:R-:W-:Y:S02]  /*b2e0*/  R2UR UR16, R4 ;  /* 0x00000000041072ca */ /* 0x000fe400000e0000 */
[----:B------:R-:W-:Y:S02]  /*b2f0*/  R2UR UR17, R5 ;  /* 0x00000000051172ca */ /* 0x000fe400000e0000 */
[----:B------:R-:W-:Y:S01]  /*b300*/  ISETP.NE.AND P3, PT, R192, RZ, PT ;  /* 0x000000ffc000720c */ /* 0x000fe20003f65270 */
        /* <DEDUP_REMOVED lines=33> */
[----:B--2---:R-:W-:Y:S01]  /*b520*/  FMNMX.FTZ R20, R14, R227, !PT ;  /* 0x000000e30e147209 */ /* 0x004fe20007810000 */
[----:B------:R-:W-:Y:S01]  /*b530*/  FMUL.FTZ R159, R159, UR40 ;  /* 0x000000289f9f7c20 */ /* 0x000fe20008410000 */
[----:B------:R-:W-:Y:S01]  /*b540*/  FMUL.FTZ R170, R170, UR40 ;  /* 0x00000028aaaa7c20 */ /* 0x000fe20008410000 */
[----:B------:R-:W-:Y:S01]  /*b550*/  FMUL.FTZ R174, R174, UR40 ;  /* 0x00000028aeae7c20 */ /* 0x000fe20008410000 */
[----:B------:R-:W-:Y:S01]  /*b560*/  FMUL.FTZ R175, R175, UR40 ;  /* 0x00000028afaf7c20 */ /* 0x000fe20008410000 */
[----:B------:R-:W-:Y:S01]  /*b570*/  FMUL.FTZ R178, R178, UR40 ;  /* 0x00000028b2b27c20 */ /* 0x000fe20008410000 */
[----:B------:R-:W-:Y:S01]  /*b580*/  FMUL.FTZ R179, R179, UR40 ;  /* 0x00000028b3b37c20 */ /* 0x000fe20008410000 */
[----:B------:R-:W2:Y:S01]  /*b590*/  MUFU.TANH R153, R153 ;  /* 0x0000009900997308 */ /* 0x000ea20000002400 */
[----:B---3--:R-:W-:-:S07]  /*b5a0*/  FMNMX.FTZ R20, R15, R20, !PT ;  /* 0x000000140f147209 */ /* 0x008fce0007810000 */
[----:B------:R-:W3:Y:S01]  /*b5b0*/  MUFU.TANH R156, R156 ;  /* 0x0000009c009c7308 */ /* 0x000ee20000002400 */
[----:B----4-:R-:W-:-:S07]  /*b5c0*/  FMNMX.FTZ R20, R152, R20, !PT ;  /* 0x0000001498147209 */ /* 0x010fce0007810000 */
[----:B------:R-:W4:Y:S01]  /*b5d0*/  MUFU.TANH R157, R157 ;  /* 0x0000009d009d7308 */ /* 0x000f220000002400 */
[----:B--2---:R-:W-:-:S07]  /*b5e0*/  FMNMX.FTZ R20, R153, R20, !PT ;  /* 0x0000001499147209 */ /* 0x004fce0007810000 */
        /* <DEDUP_REMOVED lines=20> */
[----:B------:R-:W-:Y:S01]  /*b730*/  MUFU.TANH R154, R154 ;  /* 0x0000009a009a7308 */ /* 0x000fe20000002400 */
[----:B----4-:R-:W-:-:S07]  /*b740*/  FMNMX.FTZ R20, R176, R20, !PT ;  /* 0x00000014b0147209 */ /* 0x010fce0007810000 */
[----:B------:R-:W-:Y:S01]  /*b750*/  MUFU.TANH R155, R155 ;  /* 0x0000009b009b7308 */ /* 0x000fe20000002400 */
[----:B--2---:R-:W-:-:S05]  /*b760*/  FMNMX.FTZ R21, R177, R20, !PT ;  /* 0x00000014b1157209 */ /* 0x004fca0007810000 */
[----:B------:R-:W2:Y:S02]  /*b770*/  SHFL.BFLY PT, R20, R21, 0x2, 0x1f ;  /* 0x0c401f0015147f89 */ /* 0x000ea400000e0000 */
[----:B------:R-:W-:Y:S08]  /*b780*/  MUFU.TANH R158, R158 ;  /* 0x0000009e009e7308 */ /* 0x000ff00000002400 */
[----:B------:R-:W-:Y:S08]  /*b790*/  MUFU.TANH R159, R159 ;  /* 0x0000009f009f7308 */ /* 0x000ff00000002400 */
[----:B------:R-:W-:Y:S01]  /*b7a0*/  MUFU.TANH R174, R174 ;  /* 0x000000ae00ae7308 */ /* 0x000fe20000002400 */
[----:B--2---:R-:W-:-:S07]  /*b7b0*/  FMNMX.FTZ R21, R21, R20, !PT ;  /* 0x0000001415157209 */ /* 0x004fce0007810000 */
[----:B------:R-:W-:Y:S01]  /*b7c0*/  MUFU.TANH R175, R175 ;  /* 0x000000af00af7308 */ /* 0x000fe20000002400 */
[----:B------:R-:W2:Y:S07]  /*b7d0*/  SHFL.BFLY PT, R20, R21, 0x1, 0x1f ;  /* 0x0c201f0015147f89 */ /* 0x000eae00000e0000 */
[----:B------:R-:W-:Y:S08]  /*b7e0*/  MUFU.TANH R178, R178 ;  /* 0x000000b200b27308 */ /* 0x000ff00000002400 */
[----:B------:R-:W-:Y:S01]  /*b7f0*/  MUFU.TANH R179, R179 ;  /* 0x000000b300b37308 */ /* 0x000fe20000002400 */
[----:B--2---:R-:W-:Y:S01]  /*b800*/  FMNMX.FTZ R21, R21, R20, !PT ;  /* 0x0000001415157209 */ /* 0x004fe20007810000 */
[----:B------:R-:W-:-:S04]  /*b810*/  IMAD.U32 R20, RZ, RZ, UR39 ;  /* 0x00000027ff147e24 */ /* 0x000fc8000f8e00ff */
[C---:B------:R-:W-:Y:S01]  /*b820*/  FADD.FTZ R181, -R21.reuse, R227 ;  /* 0x000000e315b57221 */ /* 0x040fe20000010100 */
[----:B------:R-:W-:-:S03]  /*b830*/  FMUL.FTZ R180, R21, R20 ;  /* 0x0000001415b47220 */ /* 0x000fc60000410000 */
[-C--:B------:R-:W-:Y:S01]  /*b840*/  FMUL.FTZ R181, R181, R20.reuse ;  /* 0x00000014b5b57220 */ /* 0x080fe20000410000 */
[-CC-:B------:R-:W-:Y:S01]  /*b850*/  FFMA.FTZ R227, R14, R20.reuse, -R180.reuse ;  /* 0x000000140ee37223 */ /* 0x180fe200000108b4 */
[-CC-:B------:R-:W-:Y:S01]  /*b860*/  FFMA.FTZ R14, R152, R20.reuse, -R180.reuse ;  /* 0x00000014980e7223 */ /* 0x180fe200000108b4 */
[-CC-:B------:R-:W-:Y:S01]  /*b870*/  FFMA.FTZ R15, R15, R20.reuse, -R180.reuse ;  /* 0x000000140f0f7223 */ /* 0x180fe200000108b4 */
[-CC-:B------:R-:W-:Y:S01]  /*b880*/  FFMA.FTZ R230, R169, R20.reuse, -R180.reuse ;  /* 0x00000014a9e67223 */ /* 0x180fe200000108b4 */
[----:B------:R-:W-:Y:S01]  /*b890*/  MUFU.EX2 R152, R227 ;  /* 0x000000e300987308 */ /* 0x000fe20000000800 */
[-CC-:B------:R-:W-:Y:S01]  /*b8a0*/  FFMA.FTZ R153, R153, R20.reuse, -R180.reuse ;  /* 0x0000001499997223 */ /* 0x180fe200000108b4 */
[-CC-:B------:R-:W-:Y:S01]  /*b8b0*/  FFMA.FTZ R156, R156, R20.reuse, -R180.reuse ;  /* 0x000000149c9c7223 */ /* 0x180fe200000108b4 */
[-CC-:B------:R-:W-:Y:S01]  /*b8c0*/  FFMA.FTZ R157, R157, R20.reuse, -R180.reuse ;  /* 0x000000149d9d7223 */ /* 0x180fe200000108b4 */
[-CC-:B------:R-:W-:Y:S01]  /*b8d0*/  FFMA.FTZ R160, R160, R20.reuse, -R180.reuse ;  /* 0x00000014a0a07223 */ /* 0x180fe200000108b4 */
[-CC-:B------:R-:W-:Y:S01]  /*b8e0*/  FFMA.FTZ R161, R161, R20.reuse, -R180.reuse ;  /* 0x00000014a1a17223 */ /* 0x180fe200000108b4 */
[-CC-:B------:R-:W-:Y:S01]  /*b8f0*/  FFMA.FTZ R164, R164, R20.reuse, -R180.reuse ;  /* 0x00000014a4a47223 */ /* 0x180fe200000108b4 */
[-CC-:B------:R-:W-:Y:S01]  /*b900*/  FFMA.FTZ R165, R165, R20.reuse, -R180.reuse ;  /* 0x00000014a5a57223 */ /* 0x180fe200000108b4 */
[----:B------:R-:W2:Y:S01]  /*b910*/  MUFU.EX2 R181, R181 ;  /* 0x000000b500b57308 */ /* 0x000ea20000000800 */
[-CC-:B------:R-:W-:Y:S01]  /*b920*/  FFMA.FTZ R168, R168, R20.reuse, -R180.reuse ;  /* 0x00000014a8a87223 */ /* 0x180fe200000108b4 */
[-CC-:B------:R-:W-:Y:S01]  /*b930*/  FFMA.FTZ R172, R172, R20.reuse, -R180.reuse ;  /* 0x00000014acac7223 */ /* 0x180fe200000108b4 */
[-CC-:B------:R-:W-:Y:S01]  /*b940*/  FFMA.FTZ R173, R173, R20.reuse, -R180.reuse ;  /* 0x00000014adad7223 */ /* 0x180fe200000108b4 */
[-CC-:B------:R-:W-:Y:S01]  /*b950*/  FFMA.FTZ R176, R176, R20.reuse, -R180.reuse ;  /* 0x00000014b0b07223 */ /* 0x180fe200000108b4 */
[----:B------:R-:W-:Y:S01]  /*b960*/  FFMA.FTZ R177, R177, R20, -R180 ;  /* 0x00000014b1b17223 */ /* 0x000fe200000108b4 */
[----:B------:R-:W-:-:S02]  /*b970*/  FMUL.FTZ R180, R182, UR40 ;  /* 0x00000028b6b47c20 */ /* 0x000fc40008410000 */
[----:B------:R3:W4:Y:S08]  /*b980*/  MUFU.EX2 R169, R15 ;  /* 0x0000000f00a97308 */ /* 0x0007300000000800 */
[----:B------:R-:W-:Y:S01]  /*b990*/  MUFU.TANH R180, R180 ;  /* 0x000000b400b47308 */ /* 0x000fe20000002400 */
[----:B---3--:R-:W-:Y:S01]  /*b9a0*/  FMUL.FTZ R15, R162, UR40 ;  /* 0x00000028a20f7c20 */ /* 0x008fe20008410000 */
[----:B------:R-:W-:Y:S01]  /*b9b0*/  FMUL.FTZ R162, R163, UR40 ;  /* 0x00000028a3a27c20 */ /* 0x000fe20008410000 */
[----:B--2---:R-:W-:Y:S01]  /*b9c0*/  FFMA.FTZ R163, R181, R3, R152 ;  /* 0x00000003b5a37223 */ /* 0x004fe20000010098 */
[-C--:B------:R-:W-:Y:S01]  /*b9d0*/  FMUL.FTZ R24, R24, R181.reuse ;  /* 0x000000b518187220 */ /* 0x080fe20000410000 */
[-C--:B------:R-:W-:Y:S01]  /*b9e0*/  FMUL.FTZ R25, R25, R181.reuse ;  /* 0x000000b519197220 */ /* 0x080fe20000410000 */
[-C--:B------:R-:W-:Y:S01]  /*b9f0*/  FMUL.FTZ R28, R28, R181.reuse ;  /* 0x000000b51c1c7220 */ /* 0x080fe20000410000 */
[----:B------:R-:W-:Y:S01]  /*ba00*/  FMUL.FTZ R29, R29, R181 ;  /* 0x000000b51d1d7220 */ /* 0x000fe20000410000 */
[----:B------:R2:W-:Y:S01]  /*ba10*/  MUFU.TANH R3, R166 ;  /* 0x000000a600037308 */ /* 0x0005e20000002400 */
[C---:B----4-:R-:W-:Y:S01]  /*ba20*/  FADD.FTZ R163, R169.reuse, R163 ;  /* 0x000000a3a9a37221 */ /* 0x050fe20000010000 */
[----:B------:R-:W-:Y:S01]  /*ba30*/  F2FP.F16.F32.PACK_AB R152, R169, R152 ;  /* 0x00000098a998723e */ /* 0x000fe200000000ff */
[----:B------:R-:W-:-:S02]  /*ba40*/  @!P3 IMAD R169, R226, 0x40, R190 ;  /* 0x00000040e2a9b824 */ /* 0x000fc400078e02be */
[-C--:B------:R-:W-:Y:S01]  /*ba50*/  FMUL.FTZ R32, R32, R181.reuse ;  /* 0x000000b520207220 */ /* 0x080fe20000410000 */
[-C--:B------:R-:W-:Y:S01]  /*ba60*/  FMUL.FTZ R33, R33, R181.reuse ;  /* 0x000000b521217220 */ /* 0x080fe20000410000 */
[-C--:B------:R-:W-:Y:S01]  /*ba70*/  FMUL.FTZ R36, R36, R181.reuse ;  /* 0x000000b524247220 */ /* 0x080fe20000410000 */
[-C--:B------:R-:W-:Y:S01]  /*ba80*/  FMUL.FTZ R37, R37, R181.reuse ;  /* 0x000000b525257220 */ /* 0x080fe20000410000 */
[----:B------:R-:W3:Y:S01]  /*ba90*/  MUFU.TANH R15, R15 ;  /* 0x0000000f000f7308 */ /* 0x000ee20000002400 */
[----:B--2---:R-:W-:Y:S01]  /*baa0*/  FMUL.FTZ R166, R167, UR40 ;  /* 0x00000028a7a67c20 */ /* 0x004fe20008410000 */
[----:B------:R-:W-:Y:S02]  /*bab0*/  @!P1 VIADD R167, R218, 0x28c40 ;  /* 0x00028c40daa79836 */ /* 0x000fe40000000000 */
[-C--:B------:R-:W-:Y:S01]  /*bac0*/  FMUL.FTZ R40, R40, R181.reuse ;  /* 0x000000b528287220 */ /* 0x080fe20000410000 */
[-C--:B------:R-:W-:Y:S01]  /*bad0*/  FMUL.FTZ R41, R41, R181.reuse ;  /* 0x000000b529297220 */ /* 0x080fe20000410000 */
[-C--:B------:R-:W-:Y:S01]  /*bae0*/  FMUL.FTZ R44, R44, R181.reuse ;  /* 0x000000b52c2c7220 */ /* 0x080fe20000410000 */
[-C--:B------:R-:W-:Y:S01]  /*baf0*/  FMUL.FTZ R45, R45, R181.reuse ;  /* 0x000000b52d2d7220 */ /* 0x080fe20000410000 */
[----:B------:R-:W-:Y:S01]  /*bb00*/  @!P1 PRMT R167, RZ, 0x654, R167 ;  /* 0x00000654ffa79816 */ /* 0x000fe200000000a7 */
[----:B------:R-:W2:Y:S01]  /*bb10*/  MUFU.TANH R162, R162 ;  /* 0x000000a200a27308 */ /* 0x000ea20000002400 */
[-C--:B------:R-:W-:Y:S01]  /*bb20*/  FMUL.FTZ R48, R48, R181.reuse ;  /* 0x000000b530307220 */ /* 0x080fe20000410000 */
[-C--:B------:R-:W-:Y:S01]  /*bb30*/  FMUL.FTZ R49, R49, R181.reuse ;  /* 0x000000b531317220 */ /* 0x080fe20000410000 */
[----:B------:R4:W-:Y:S01]  /*bb40*/  @!P1 SYNCS.ARRIVE.TRANS64.RED.A1T0 RZ, [R167+URZ], RZ ;  /* 0x000000ffa7ff99a7 */ /* 0x0009e2000810043f */
[-C--:B------:R-:W-:Y:S01]  /*bb50*/  FMUL.FTZ R52, R52, R181.reuse ;  /* 0x000000b534347220 */ /* 0x080fe20000410000 */
[-C--:B------:R-:W-:Y:S01]  /*bb60*/  FMUL.FTZ R53, R53, R181.reuse ;  /* 0x000000b535357220 */ /* 0x080fe20000410000 */
[-C--:B------:R-:W-:Y:S01]  /*bb70*/  FMUL.FTZ R56, R56, R181.reuse ;  /* 0x000000b538387220 */ /* 0x080fe20000410000 */
[-C--:B------:R-:W-:Y:S01]  /*bb80*/  FMUL.FTZ R57, R57, R181.reuse ;  /* 0x000000b539397220 */ /* 0x080fe20000410000 */
[----:B------:R-:W5:Y:S01]  /*bb90*/  MUFU.TANH R166, R166 ;  /* 0x000000a600a67308 */ /* 0x000f620000002400 */
[-C--:B------:R-:W-:Y:S01]  /*bba0*/  FMUL.FTZ R60, R60, R181.reuse ;  /* 0x000000b53c3c7220 */ /* 0x080fe20000410000 */
[-C--:B------:R-:W-:Y:S01]  /*bbb0*/  FMUL.FTZ R61, R61, R181.reuse ;  /* 0x000000b53d3d7220 */ /* 0x080fe20000410000 */
[-C--:B------:R-:W-:Y:S01]  /*bbc0*/  FMUL.FTZ R64, R64, R181.reuse ;  /* 0x000000b540407220 */ /* 0x080fe20000410000 */
[-C--:B------:R-:W-:Y:S01]  /*bbd0*/  FMUL.FTZ R65, R65, R181.reuse ;  /* 0x000000b541417220 */ /* 0x080fe20000410000 */
[-C--:B------:R-:W-:Y:S01]  /*bbe0*/  FMUL.FTZ R68, R68, R181.reuse ;  /* 0x000000b544447220 */ /* 0x080fe20000410000 */
[-C--:B------:R-:W-:Y:S01]  /*bbf0*/  FMUL.FTZ R69, R69, R181.reuse ;  /* 0x000000b545457220 */ /* 0x080fe20000410000 */
[-C--:B------:R-:W-:Y:S01]  /*bc00*/  FMUL.FTZ R72, R72, R181.reuse ;  /* 0x000000b548487220 */ /* 0x080fe20000410000 */
[----:B----4-:R4:W0:Y:S01]  /*bc10*/  MUFU.TANH R167, R170 ;  /* 0x000000aa00a77308 */ /* 0x0108220000002400 */
        /* <DEDUP_REMOVED lines=8> */
[----:B----4-:R-:W-:Y:S01]  /*bca0*/  FMUL.FTZ R170, R171, UR40 ;  /* 0x00000028abaa7c20 */ /* 0x010fe20008410000 */
[----:B------:R-:W-:Y:S01]  /*bcb0*/  @!P3 IMAD R171, R169, 0x4, R2 ;  /* 0x00000004a9abb824 */ /* 0x000fe200078e0202 */
        /* <DEDUP_REMOVED lines=13> */
[-C--:B------:R-:W-:Y:S01]  /*bd90*/  FMUL.FTZ R105, R105, R181.reuse ;  /* 0x000000b569697220 */ /* 0x080fe20000410000 */
[-C--:B------:R-:W-:Y:S01]  /*bda0*/  FMUL.FTZ R108, R108, R181.reuse ;  /* 0x000000b56c6c7220 */ /* 0x080fe20000410000 */
[----:B------:R-:W-:Y:S01]  /*bdb0*/  FMUL.FTZ R109, R109, R181 ;  /* 0x000000b56d6d7220 */ /* 0x000fe20000410000 */
[----:B---3--:R-:W-:Y:S01]  /*bdc0*/  FMNMX.FTZ R169, R15, R169, !PT ;  /* 0x000000a90fa97209 */ /* 0x008fe20007810000 */
[-C--:B------:R-:W-:Y:S01]  /*bdd0*/  FMUL.FTZ R112, R112, R181.reuse ;  /* 0x000000b570707220 */ /* 0x080fe20000410000 */
[-C--:B------:R-:W-:Y:S01]  /*bde0*/  FMUL.FTZ R113, R113, R181.reuse ;  /* 0x000000b571717220 */ /* 0x080fe20000410000 */
[----:B------:R-:W-:Y:S01]  /*bdf0*/  FMUL.FTZ R116, R116, R181 ;  /* 0x000000b574747220 */ /* 0x000fe20000410000 */
[----:B--2---:R-:W-:Y:S01]  /*be00*/  FMNMX.FTZ R169, R162, R169, !PT ;  /* 0x000000a9a2a97209 */ /* 0x004fe20007810000 */
[-C--:B------:R-:W-:Y:S01]  /*be10*/  FMUL.FTZ R117, R117, R181.reuse ;  /* 0x000000b575757220 */ /* 0x080fe20000410000 */
[-C--:B------:R-:W-:Y:S01]  /*be20*/  FMUL.FTZ R120, R120, R181.reuse ;  /* 0x000000b578787220 */ /* 0x080fe20000410000 */
[----:B------:R-:W-:Y:S01]  /*be30*/  FMUL.FTZ R121, R121, R181 ;  /* 0x000000b579797220 */ /* 0x000fe20000410000 */
[----:B------:R-:W-:Y:S01]  /*be40*/  FMNMX.FTZ R169, R3, R169, !PT ;  /* 0x000000a903a97209 */ /* 0x000fe20007810000 */
[-C--:B------:R-:W-:Y:S01]  /*be50*/  FMUL.FTZ R124, R124, R181.reuse ;  /* 0x000000b57c7c7220 */ /* 0x080fe20000410000 */
[-C--:B------:R-:W-:Y:S01]  /*be60*/  FMUL.FTZ R125, R125, R181.reuse ;  /* 0x000000b57d7d7220 */ /* 0x080fe20000410000 */
[----:B------:R-:W-:Y:S01]  /*be70*/  FMUL.FTZ R128, R128, R181 ;  /* 0x000000b580807220 */ /* 0x000fe20000410000 */
[----:B-----5:R-:W-:Y:S01]  /*be80*/  FMNMX.FTZ R169, R166, R169, !PT ;  /* 0x000000a9a6a97209 */ /* 0x020fe20007810000 */
[-C--:B------:R-:W-:Y:S01]  /*be90*/  FMUL.FTZ R129, R129, R181.reuse ;  /* 0x000000b581817220 */ /* 0x080fe20000410000 */
[-C--:B------:R-:W-:Y:S01]  /*bea0*/  FMUL.FTZ R132, R132, R181.reuse ;  /* 0x000000b584847220 */ /* 0x080fe20000410000 */
[----:B------:R-:W-:Y:S01]  /*beb0*/  FMUL.FTZ R133, R133, R181 ;  /* 0x000000b585857220 */ /* 0x000fe20000410000 */
[----:B0-----:R-:W-:Y:S01]  /*bec0*/  FMNMX.FTZ R169, R167, R169, !PT ;  /* 0x000000a9a7a97209 */ /* 0x001fe20007810000 */
        /* <DEDUP_REMOVED lines=8> */
[----:B------:R0:W-:Y:S01]  /*bf50*/  @!P3 STS [R171+0x28800], R181 ;  /* 0x028800b5ab00b388 */ /* 0x0001e20000000800 */
[----:B----4-:R-:W-:Y:S01]  /*bf60*/  FMNMX.FTZ R169, R170, R169, !PT ;  /* 0x000000a9aaa97209 */ /* 0x010fe20007810000 */
[----:B------:R-:W-:Y:S03]  /*bf70*/  MUFU.EX2 R14, R14 ;  /* 0x0000000e000e7308 */ /* 0x000fe60000000800 */
[----:B------:R-:W-:-:S04]  /*bf80*/  FMNMX.FTZ R169, R174, R169, !PT ;  /* 0x000000a9aea97209 */ /* 0x000fc80007810000 */
[----:B------:R-:W-:Y:S01]  /*bf90*/  FMNMX.FTZ R169, R175, R169, !PT ;  /* 0x000000a9afa97209 */ /* 0x000fe20007810000 */
[----:B0-----:R-:W-:Y:S01]  /*bfa0*/  FMUL.FTZ R181, R183, UR40 ;  /* 0x00000028b7b57c20 */ /* 0x001fe20008410000 */
[----:B------:R-:W-:Y:S02]  /*bfb0*/  MUFU.EX2 R153, R153 ;  /* 0x0000009900997308 */ /* 0x000fe40000000800 */
[----:B------:R-:W-:-:S04]  /*bfc0*/  FMNMX.FTZ R169, R178, R169, !PT ;  /* 0x000000a9b2a97209 */ /* 0x000fc80007810000 */
[----:B------:R-:W-:Y:S02]  /*bfd0*/  FMNMX.FTZ R169, R179, R169, !PT ;  /* 0x000000a9b3a97209 */ /* 0x000fe40007810000 */
[----:B------:R-:W0:Y:S02]  /*bfe0*/  MUFU.TANH R181, R181 ;  /* 0x000000b500b57308 */ /* 0x000e240000002400 */
[----:B------:R-:W-:-:S06]  /*bff0*/  FMNMX.FTZ R169, R180, R169, !PT ;  /* 0x000000a9b4a97209 */ /* 0x000fcc0007810000 */
[----:B------:R-:W-:Y:S08]  /*c000*/  MUFU.EX2 R156, R156 ;  /* 0x0000009c009c7308 */ /* 0x000ff00000000800 */
[----:B------:R-:W-:Y:S01]  /*c010*/  MUFU.EX2 R157, R157 ;  /* 0x0000009d009d7308 */ /* 0x000fe20000000800 */
[----:B0-----:R-:W-:-:S05]  /*c020*/  FMNMX.FTZ R169, R181, R169, !PT ;  /* 0x000000a9b5a97209 */ /* 0x001fca0007810000 */
[----:B------:R-:W0:Y:S02]  /*c030*/  SHFL.BFLY PT, R182, R169, 0x2, 0x1f ;  /* 0x0c401f00a9b67f89 */ /* 0x000e2400000e0000 */
[----:B------:R-:W-:Y:S08]  /*c040*/  MUFU.EX2 R160, R160 ;  /* 0x000000a000a07308 */ /* 0x000ff00000000800 */
[----:B------:R-:W-:Y:S08]  /*c050*/  MUFU.EX2 R161, R161 ;  /* 0x000000a100a17308 */ /* 0x000ff00000000800 */
[----:B------:R-:W-:Y:S01]  /*c060*/  MUFU.EX2 R164, R164 ;  /* 0x000000a400a47308 */ /* 0x000fe20000000800 */
[----:B0-----:R-:W-:-:S07]  /*c070*/  FMNMX.FTZ R169, R169, R182, !PT ;  /* 0x000000b6a9a97209 */ /* 0x001fce0007810000 */
[----:B------:R-:W-:Y:S01]  /*c080*/  MUFU.EX2 R165, R165 ;  /* 0x000000a500a57308 */ /* 0x000fe20000000800 */
[----:B------:R-:W0:Y:S07]  /*c090*/  SHFL.BFLY PT, R182, R169, 0x1, 0x1f ;  /* 0x0c201f00a9b67f89 */ /* 0x000e2e00000e0000 */
[----:B------:R-:W-:Y:S08]  /*c0a0*/  MUFU.EX2 R168, R168 ;  /* 0x000000a800a87308 */ /* 0x000ff00000000800 */
[----:B------:R-:W-:Y:S08]  /*c0b0*/  MUFU.EX2 R230, R230 ;  /* 0x000000e600e67308 */ /* 0x000ff00000000800 */
[----:B------:R-:W-:Y:S01]  /*c0c0*/  MUFU.EX2 R172, R172 ;  /* 0x000000ac00ac7308 */ /* 0x000fe20000000800 */
[----:B0-----:R-:W-:-:S05]  /*c0d0*/  FMNMX.FTZ R169, R169, R182, !PT ;  /* 0x000000b6a9a97209 */ /* 0x001fca0007810000 */
[----:B------:R-:W-:Y:S02]  /*c0e0*/  FADD.FTZ R13, -R169, R13 ;  /* 0x0000000da90d7221 */ /* 0x000fe40000010100 */
[----:B------:R-:W-:Y:S02]  /*c0f0*/  MUFU.EX2 R173, R173 ;  /* 0x000000ad00ad7308 */ /* 0x000fe40000000800 */
[----:B------:R-:W-:-:S06]  /*c100*/  FMUL.FTZ R13, R13, R20 ;  /* 0x000000140d0d7220 */ /* 0x000fcc0000410000 */
[----:B------:R-:W-:Y:S08]  /*c110*/  MUFU.EX2 R176, R176 ;  /* 0x000000b000b07308 */ /* 0x000ff00000000800 */
[----:B------:R-:W0:Y:S02]  /*c120*/  MUFU.EX2 R13, R13 ;  /* 0x0000000d000d7308 */ /* 0x000e240000000800 */
        /* <DEDUP_REMOVED lines=10> */
[-C--:B0-----:R-:W-:Y:S01]  /*c1d0*/  FMUL.FTZ R171, R169, R20.reuse ;  /* 0x00000014a9ab7220 */ /* 0x081fe20000410000 */
[-C--:B------:R-:W-:Y:S01]  /*c1e0*/  FMUL.FTZ R43, R43, R13.reuse ;  /* 0x0000000d2b2b7220 */ /* 0x080fe20000410000 */
[-C--:B------:R-:W-:Y:S01]  /*c1f0*/  FMUL.FTZ R46, R46, R13.reuse ;  /* 0x0000000d2e2e7220 */ /* 0x080fe20000410000 */
[-C--:B------:R-:W-:Y:S01]  /*c200*/  FMUL.FTZ R47, R47, R13.reuse ;  /* 0x0000000d2f2f7220 */ /* 0x080fe20000410000 */
[-CC-:B------:R-:W-:Y:S01]  /*c210*/  FFMA.FTZ R154, R154, R20.reuse, -R171.reuse ;  /* 0x000000149a9a7223 */ /* 0x180fe200000108ab */
        /* <DEDUP_REMOVED lines=12> */
[----:B------:R0:W2:Y:S01]  /*c2e0*/  MUFU.EX2 R177, R154 ;  /* 0x0000009a00b17308 */ /* 0x0000a20000000800 */
[-CC-:B------:R-:W-:Y:S01]  /*c2f0*/  FFMA.FTZ R178, R178, R20.reuse, -R171.reuse ;  /* 0x00000014b2b27223 */ /* 0x180fe200000108ab */
[-CC-:B------:R-:W-:Y:S01]  /*c300*/  FFMA.FTZ R179, R179, R20.reuse, -R171.reuse ;  /* 0x00000014b3b37223 */ /* 0x180fe200000108ab */
[-CC-:B------:R-:W-:Y:S01]  /*c310*/  FFMA.FTZ R180, R180, R20.reuse, -R171.reuse ;  /* 0x00000014b4b47223 */ /* 0x180fe200000108ab */
[----:B------:R-:W-:Y:S01]  /*c320*/  FFMA.FTZ R171, R181, R20, -R171 ;  /* 0x00000014b5ab7223 */ /* 0x000fe200000108ab */
[-C--:B------:R-:W-:Y:S01]  /*c330*/  FMUL.FTZ R50, R50, R13.reuse ;  /* 0x0000000d32327220 */ /* 0x080fe20000410000 */
[-C--:B------:R-:W-:Y:S01]  /*c340*/  FMUL.FTZ R51, R51, R13.reuse ;  /* 0x0000000d33337220 */ /* 0x080fe20000410000 */
[-C--:B------:R-:W-:Y:S01]  /*c350*/  FMUL.FTZ R54, R54, R13.reuse ;  /* 0x0000000d36367220 */ /* 0x080fe20000410000 */
[----:B------:R-:W3:Y:S01]  /*c360*/  MUFU.EX2 R155, R155 ;  /* 0x0000009b009b7308 */ /* 0x000ee20000000800 */
[----:B0-----:R-:W-:Y:S01]  /*c370*/  FADD.FTZ R154, R14, R163 ;  /* 0x000000a30e9a7221 */ /* 0x001fe20000010000 */
        /* <DEDUP_REMOVED lines=13> */
[-C--:B------:R-:W-:Y:S01]  /*c450*/  FMUL.FTZ R78, R78, R13.reuse ;  /* 0x0000000d4e4e7220 */ /* 0x080fe20000410000 */
[----:B------:R-:W2:Y:S01]  /*c460*/  MUFU.EX2 R159, R159 ;  /* 0x0000009f009f7308 */ /* 0x000ea20000000800 */
[----:B0-----:R-:W-:Y:S01]  /*c470*/  FADD.FTZ R158, R153, R154 ;  /* 0x0000009a999e7221 */ /* 0x001fe20000010000 */
[----:B---3--:R-:W-:Y:S01]  /*c480*/  FADD.FTZ R10, R155, R10 ;  /* 0x0000000a9b0a7221 */ /* 0x008fe20000010000 */
[----:B------:R-:W-:Y:S01]  /*c490*/  F2FP.F16.F32.PACK_AB R154, R153, R14 ;  /* 0x0000000e999a723e */ /* 0x000fe200000000ff */
[----:B------:R-:W-:Y:S01]  /*c4a0*/  FMUL.FTZ R79, R79, R13 ;  /* 0x0000000d4f4f7220 */ /* 0x000fe20000410000 */
[----:B------:R-:W-:Y:S01]  /*c4b0*/  FADD.FTZ R158, R156, R158 ;  /* 0x0000009e9c9e7221 */ /* 0x000fe20000010000 */
[----:B------:R-:W-:Y:S01]  /*c4c0*/  F2FP.F16.F32.PACK_AB R153, R155, R177 ;  /* 0x000000b19b99723e */ /* 0x000fe200000000ff */
[-C--:B------:R-:W-:Y:S01]  /*c4d0*/  FMUL.FTZ R82, R82, R13.reuse ;  /* 0x0000000d52527220 */ /* 0x080fe20000410000 */
[----:B------:R-:W0:Y:S01]  /*c4e0*/  MUFU.EX2 R15, R15 ;  /* 0x0000000f000f7308 */ /* 0x000e220000000800 */
[----:B------:R-:W-:Y:S01]  /*c4f0*/  FADD.FTZ R158, R157, R158 ;  /* 0x0000009e9d9e7221 */ /* 0x000fe20000010000 */
[----:B----4-:R-:W-:Y:S01]  /*c500*/  FADD.FTZ R10, R181, R10 ;  /* 0x0000000ab50a7221 */ /* 0x010fe20000010000 */
[----:B------:R-:W-:Y:S01]  /*c510*/  F2FP.F16.F32.PACK_AB R156, R157, R156 ;  /* 0x0000009c9d9c723e */ /* 0x000fe200000000ff */
[-C--:B------:R-:W-:Y:S01]  /*c520*/  FMUL.FTZ R83, R83, R13.reuse ;  /* 0x0000000d53537220 */ /* 0x080fe20000410000 */
[----:B------:R-:W-:Y:S01]  /*c530*/  FADD.FTZ R158, R160, R158 ;  /* 0x0000009ea09e7221 */ /* 0x000fe20000010000 */
[-C--:B------:R-:W-:Y:S01]  /*c540*/  FMUL.FTZ R86, R86, R13.reuse ;  /* 0x0000000d56567220 */ /* 0x080fe20000410000 */
[----:B------:R-:W-:Y:S01]  /*c550*/  FMUL.FTZ R87, R87, R13 ;  /* 0x0000000d57577220 */ /* 0x000fe20000410000 */
[----:B------:R3:W4:Y:S01]  /*c560*/  MUFU.EX2 R163, R162 ;  /* 0x000000a200a37308 */ /* 0x0007220000000800 */
[C---:B--2---:R-:W-:Y:S01]  /*c570*/  FADD.FTZ R10, R159.reuse, R10 ;  /* 0x0000000a9f0a7221 */ /* 0x044fe20000010000 */
[----:B------:R-:W-:Y:S01]  /*c580*/  F2FP.F16.F32.PACK_AB R155, R159, R181 ;  /* 0x000000b59f9b723e */ /* 0x000fe200000000ff */
[----:B------:R-:W-:Y:S01]  /*c590*/  BAR.SYNC.DEFER_BLOCKING 0xf, 0x100 ;  /* 0x03c4000000007b1d */ /* 0x000fe20000010000 */
[-C--:B------:R-:W-:Y:S01]  /*c5a0*/  FMUL.FTZ R90, R90, R13.reuse ;  /* 0x0000000d5a5a7220 */ /* 0x080fe20000410000 */
[-C--:B------:R-:W-:Y:S01]  /*c5b0*/  FMUL.FTZ R91, R91, R13.reuse ;  /* 0x0000000d5b5b7220 */ /* 0x080fe20000410000 */
[-C--:B------:R-:W-:Y:S01]  /*c5c0*/  FMUL.FTZ R94, R94, R13.reuse ;  /* 0x0000000d5e5e7220 */ /* 0x080fe20000410000 */
[-C--:B------:R-:W-:Y:S01]  /*c5d0*/  FMUL.FTZ R95, R95, R13.reuse ;  /* 0x0000000d5f5f7220 */ /* 0x080fe20000410000 */
[-C--:B------:R-:W-:Y:S01]  /*c5e0*/  FMUL.FTZ R98, R98, R13.reuse ;  /* 0x0000000d62627220 */ /* 0x080fe20000410000 */
[----:B------:R-:W2:Y:S01]  /*c5f0*/  MUFU.EX2 R182, R182 ;  /* 0x000000b600b67308 */ /* 0x000ea20000000800 */
[----:B0-----:R-:W-:Y:S01]  /*c600*/  FADD.FTZ R10, R15, R10 ;  /* 0x0000000a0f0a7221 */ /* 0x001fe20000010000 */
[----:B---3--:R-:W-:Y:S01]  /*c610*/  F2FP.F16.F32.PACK_AB R162, R230, R168 ;  /* 0x000000a8e6a2723e */ /* 0x008fe200000000ff */
[-C--:B------:R-:W-:Y:S01]  /*c620*/  FMUL.FTZ R99, R99, R13.reuse ;  /* 0x0000000d63637220 */ /* 0x080fe20000410000 */
[-C--:B------:R-:W-:Y:S01]  /*c630*/  FMUL.FTZ R102, R102, R13.reuse ;  /* 0x0000000d66667220 */ /* 0x080fe20000410000 */
[-C--:B------:R-:W-:Y:S01]  /*c640*/  FMUL.FTZ R103, R103, R13.reuse ;  /* 0x0000000d67677220 */ /* 0x080fe20000410000 */
[-C--:B------:R-:W-:Y:S01]  /*c650*/  FMUL.FTZ R106, R106, R13.reuse ;  /* 0x0000000d6a6a7220 */ /* 0x080fe20000410000 */
[----:B------:R-:W-:Y:S01]  /*c660*/  FMUL.FTZ R107, R107, R13 ;  /* 0x0000000d6b6b7220 */ /* 0x000fe20000410000 */
[----:B------:R0:W3:Y:S01]  /*c670*/  MUFU.EX2 R14, R3 ;  /* 0x00000003000e7308 */ /* 0x0000e20000000800 */
[C---:B----4-:R-:W-:Y:S01]  /*c680*/  FADD.FTZ R10, R163.reuse, R10 ;  /* 0x0000000aa30a7221 */ /* 0x050fe20000010000 */
[----:B------:R-:W-:Y:S01]  /*c690*/  F2FP.F16.F32.PACK_AB R157, R163, R15 ;  /* 0x0000000fa39d723e */ /* 0x000fe200000000ff */
[-C--:B------:R-:W-:Y:S01]  /*c6a0*/  FMUL.FTZ R110, R110, R13.reuse ;  /* 0x0000000d6e6e7220 */ /* 0x080fe20000410000 */
[-C--:B------:R-:W-:Y:S01]  /*c6b0*/  FMUL.FTZ R111, R111, R13.reuse ;  /* 0x0000000d6f6f7220 */ /* 0x080fe20000410000 */
[-C--:B------:R-:W-:Y:S01]  /*c6c0*/  FMUL.FTZ R114, R114, R13.reuse ;  /* 0x0000000d72727220 */ /* 0x080fe20000410000 */
[-C--:B------:R-:W-:Y:S01]  /*c6d0*/  FMUL.FTZ R115, R115, R13.reuse ;  /* 0x0000000d73737220 */ /* 0x080fe20000410000 */
[-C--:B------:R-:W-:Y:S01]  /*c6e0*/  FMUL.FTZ R118, R118, R13.reuse ;  /* 0x0000000d76767220 */ /* 0x080fe20000410000 */
[----:B------:R-:W-:Y:S01]  /*c6f0*/  MUFU.EX2 R170, R170 ;  /* 0x000000aa00aa7308 */ /* 0x000fe20000000800 */
[C---:B0-----:R-:W-:Y:S01]  /*c700*/  FADD.FTZ R3, R161.reuse, R158 ;  /* 0x0000009ea1037221 */ /* 0x041fe20000010000 */
[----:B------:R-:W-:Y:S01]  /*c710*/  F2FP.F16.F32.PACK_AB R158, R161, R160 ;  /* 0x000000a0a19e723e */ /* 0x000fe200000000ff */
[----:B--2---:R-:W-:Y:S01]  /*c720*/  FADD.FTZ R10, R182, R10 ;  /* 0x0000000ab60a7221 */ /* 0x004fe20000010000 */
[----:B------:R-:W-:Y:S01]  /*c730*/  F2FP.F16.F32.PACK_AB R160, R165, R164 ;  /* 0x000000a4a5a0723e */ /* 0x000fe200000000ff */
[----:B------:R-:W-:Y:S01]  /*c740*/  FADD.FTZ R3, R164, R3 ;  /* 0x00000003a4037221 */ /* 0x000fe20000010000 */
[----:B------:R-:W-:Y:S01]  /*c750*/  F2FP.F16.F32.PACK_AB R164, R173, R172 ;  /* 0x000000acada4723e */ /* 0x000fe200000000ff */
[----:B------:R0:W-:Y:S01]  /*c760*/  STSM.16.M88.4 [R194+0x26800], R152 ;  /* 0x02680098c2007844 */ /* 0x0001e20000000200 */
[----:B------:R-:W2:Y:S01]  /*c770*/  MUFU.EX2 R161, R167 ;  /* 0x000000a700a17308 */ /* 0x000ea20000000800 */
[C---:B---3--:R-:W-:Y:S01]  /*c780*/  FADD.FTZ R10, R14.reuse, R10 ;  /* 0x0000000a0e0a7221 */ /* 0x048fe20000010000 */
[----:B------:R-:W-:Y:S01]  /*c790*/  FADD.FTZ R3, R165, R3 ;  /* 0x00000003a5037221 */ /* 0x000fe20000010000 */
[----:B------:R-:W-:Y:S01]  /*c7a0*/  F2FP.F16.F32.PACK_AB R159, R14, R182 ;  /* 0x000000b60e9f723e */ /* 0x000fe200000000ff */
[-C--:B------:R-:W-:Y:S01]  /*c7b0*/  FMUL.FTZ R119, R119, R13.reuse ;  /* 0x0000000d77777220 */ /* 0x080fe20000410000 */
[-C--:B------:R-:W-:Y:S01]  /*c7c0*/  FMUL.FTZ R122, R122, R13.reuse ;  /* 0x0000000d7a7a7220 */ /* 0x080fe20000410000 */
[----:B------:R-:W-:Y:S01]  /*c7d0*/  FADD.FTZ R3, R168, R3 ;  /* 0x00000003a8037221 */ /* 0x000fe20000010000 */
[-C--:B------:R-:W-:Y:S01]  /*c7e0*/  FMUL.FTZ R123, R123, R13.reuse ;  /* 0x0000000d7b7b7220 */ /* 0x080fe20000410000 */
[----:B------:R-:W3:Y:S01]  /*c7f0*/  MUFU.EX2 R174, R174 ;  /* 0x000000ae00ae7308 */ /* 0x000ee20000000800 */
[----:B------:R0:W-:Y:S01]  /*c800*/  STSM.16.M88.4 [R195], R156 ;  /* 0x0000009cc3007844 */ /* 0x0001e20000000200 */
[----:B------:R-:W-:Y:S01]  /*c810*/  FADD.FTZ R3, R230, R3 ;  /* 0x00000003e6037221 */ /* 0x000fe20000010000 */
[-C--:B------:R-:W-:Y:S01]  /*c820*/  FMUL.FTZ R126, R126, R13.reuse ;  /* 0x0000000d7e7e7220 */ /* 0x080fe20000410000 */
[-C--:B------:R-:W-:Y:S01]  /*c830*/  FMUL.FTZ R127, R127, R13.reuse ;  /* 0x0000000d7f7f7220 */ /* 0x080fe20000410000 */
[-C--:B------:R-:W-:Y:S01]  /*c840*/  FMUL.FTZ R130, R130, R13.reuse ;  /* 0x0000000d82827220 */ /* 0x080fe20000410000 */
[----:B------:R-:W-:Y:S01]  /*c850*/  FADD.FTZ R3, R172, R3 ;  /* 0x00000003ac037221 */ /* 0x000fe20000010000 */
[----:B------:R-:W-:Y:S01]  /*c860*/  FMUL.FTZ R131, R131, R13 ;  /* 0x0000000d83837220 */ /* 0x000fe20000410000 */
[----:B------:R-:W4:Y:S01]  /*c870*/  MUFU.EX2 R175, R175 ;  /* 0x000000af00af7308 */ /* 0x000f220000000800 */
[----:B--2---:R-:W-:Y:S01]  /*c880*/  FADD.FTZ R10, R161, R10 ;  /* 0x0000000aa10a7221 */ /* 0x004fe20000010000 */
[----:B------:R-:W-:Y:S01]  /*c890*/  FADD.FTZ R3, R173, R3 ;  /* 0x00000003ad037221 */ /* 0x000fe20000010000 */
[----:B------:R-:W-:Y:S01]  /*c8a0*/  F2FP.F16.F32.PACK_AB R161, R170, R161 ;  /* 0x000000a1aaa1723e */ /* 0x000fe200000000ff */
[-C--:B------:R-:W-:Y:S01]  /*c8b0*/  FMUL.FTZ R134, R134, R13.reuse ;  /* 0x0000000d86867220 */ /* 0x080fe20000410000 */
[----:B------:R-:W-:Y:S01]  /*c8c0*/  FADD.FTZ R10, R170, R10 ;  /* 0x0000000aaa0a7221 */ /* 0x000fe20000010000 */
[----:B------:R-:W-:Y:S01]  /*c8d0*/  FADD.FTZ R3, R176, R3 ;  /* 0x00000003b0037221 */ /* 0x000fe20000010000 */
[-C--:B------:R-:W-:Y:S01]  /*c8e0*/  FMUL.FTZ R135, R135, R13.reuse ;  /* 0x0000000d87877220 */ /* 0x080fe20000410000 */
[----:B------:R-:W2:Y:S01]  /*c8f0*/  MUFU.EX2 R165, R178 ;  /* 0x000000b200a57308 */ /* 0x000ea20000000800 */
[----:B---3--:R-:W-:Y:S01]  /*c900*/  FADD.FTZ R10, R174, R10 ;  /* 0x0000000aae0a7221 */ /* 0x008fe20000010000 */
[C---:B------:R-:W-:Y:S01]  /*c910*/  FADD.FTZ R3, R166.reuse, R3 ;  /* 0x00000003a6037221 */ /* 0x040fe20000010000 */
[----:B------:R-:W-:Y:S01]  /*c920*/  F2FP.F16.F32.PACK_AB R166, R166, R176 ;  /* 0x000000b0a6a6723e */ /* 0x000fe200000000ff */
[-C--:B------:R-:W-:Y:S01]  /*c930*/  FMUL.FTZ R138, R138, R13.reuse ;  /* 0x0000000d8a8a7220 */ /* 0x080fe20000410000 */
[-C--:B------:R-:W-:Y:S01]  /*c940*/  FMUL.FTZ R139, R139, R13.reuse ;  /* 0x0000000d8b8b7220 */ /* 0x080fe20000410000 */
[-C--:B------:R-:W-:Y:S01]  /*c950*/  FMUL.FTZ R142, R142, R13.reuse ;  /* 0x0000000d8e8e7220 */ /* 0x080fe20000410000 */
[-C--:B------:R-:W-:Y:S01]  /*c960*/  FMUL.FTZ R143, R143, R13.reuse ;  /* 0x0000000d8f8f7220 */ /* 0x080fe20000410000 */
[----:B------:R-:W3:Y:S01]  /*c970*/  MUFU.EX2 R179, R179 ;  /* 0x000000b300b37308 */ /* 0x000ee20000000800 */
[C---:B----4-:R-:W-:Y:S01]  /*c980*/  FADD.FTZ R10, R175.reuse, R10 ;  /* 0x0000000aaf0a7221 */ /* 0x050fe20000010000 */
[----:B------:R-:W-:Y:S01]  /*c990*/  F2FP.F16.F32.PACK_AB R163, R175, R174 ;  /* 0x000000aeafa3723e */ /* 0x000fe200000000ff */
[-C--:B------:R-:W-:Y:S01]  /*c9a0*/  FMUL.FTZ R146, R146, R13.reuse ;  /* 0x0000000d92927220 */ /* 0x080fe20000410000 */
[-C--:B------:R-:W-:Y:S01]  /*c9b0*/  FMUL.FTZ R147, R147, R13.reuse ;  /* 0x0000000d93937220 */ /* 0x080fe20000410000 */
[-C--:B------:R-:W-:Y:S01]  /*c9c0*/  FMUL.FTZ R150, R150, R13.reuse ;  /* 0x0000000d96967220 */ /* 0x080fe20000410000 */
[----:B------:R-:W-:Y:S01]  /*c9d0*/  FMUL.FTZ R151, R151, R13 ;  /* 0x0000000d97977220 */ /* 0x000fe20000410000 */
[----:B------:R0:W-:Y:S01]  /*c9e0*/  STSM.16.M88.4 [R197], R160 ;  /* 0x000000a0c5007844 */ /* 0x0001e20000000200 */
[----:B------:R-:W4:Y:S01]  /*c9f0*/  MUFU.EX2 R167, R180 ;  /* 0x000000b400a77308 */ /* 0x000f220000000800 */
[----:B--2---:R-:W-:-:S07]  /*ca00*/  FADD.FTZ R10, R165, R10 ;  /* 0x0000000aa50a7221 */ /* 0x004fce0000010000 */
[----:B------:R-:W2:Y:S01]  /*ca10*/  MUFU.EX2 R171, R171 ;  /* 0x000000ab00ab7308 */ /* 0x000ea20000000800 */
[C---:B---3--:R-:W-:Y:S01]  /*ca20*/  FADD.FTZ R10, R179.reuse, R10 ;  /* 0x0000000ab30a7221 */ /* 0x048fe20000010000 */
[----:B------:R-:W-:-:S03]  /*ca30*/  F2FP.F16.F32.PACK_AB R165, R179, R165 ;  /* 0x000000a5b3a5723e */ /* 0x000fc600000000ff */
[----:B----4-:R-:W-:Y:S01]  /*ca40*/  FADD.FTZ R10, R167, R10 ;  /* 0x0000000aa70a7221 */ /* 0x010fe20000010000 */
[----:B--2---:R-:W-:-:S03]  /*ca50*/  F2FP.F16.F32.PACK_AB R167, R171, R167 ;  /* 0x000000a7aba7723e */ /* 0x004fc600000000ff */
[----:B------:R-:W-:Y:S02]  /*ca60*/  FADD.FTZ R10, R171, R10 ;  /* 0x0000000aab0a7221 */ /* 0x000fe40000010000 */
[----:B------:R0:W-:Y:S01]  /*ca70*/  STSM.16.M88.4 [R196], R164 ;  /* 0x000000a4c4007844 */ /* 0x0001e20000000200 */
[----:B------:R-:W-:Y:S05]  /*ca80*/  @!P0 BRA `(.L_x_750) ;  /* 0x0000000000048947 */ /* 0x000fea0003800000 */
[----:B------:R-:W-:Y:S01]  /*ca90*/  BPT.TRAP 0x1 ;  /* 0x000000040000795c */ /* 0x000fe20000300000 */
.L_x_750:
[----:B------:R2:W3:Y:S01]  /*caa0*/  SYNCS.PHASECHK.TRANS64.TRYWAIT P3, [R218+URZ+0x28c50], R12 ;  /* 0x028c500cda0075a7 */ /* 0x0004e2000806017f */
[----:B------:R-:W-:Y:S05]  /*cab0*/  @!P0 BRA `(.L_x_751) ;  /* 0x0000000000048947 */ /* 0x000fea0003800000 */
[----:B------:R-:W-:Y:S01]  /*cac0*/  BPT.TRAP 0x1 ;  /* 0x000000040000795c */ /* 0x000fe20000300000 */
.L_x_751:
[----:B------:R-:W-:Y:S04]  /*cad0*/  BSSY B1, `(.L_x_752) ;  /* 0x0000004000017945 */ /* 0x000fe80003800000 */
[----:B---3--:R-:W-:Y:S05]  /*cae0*/  @P3 BRA `(.L_x_753) ;  /* 0x0000000000083947 */ /* 0x008fea0003800000 */
[----:B------:R-:W3:Y:S02]  /*caf0*/  SYNCS.PHASECHK.TRANS64.TRYWAIT P3, [R218+URZ+0x28c50], R12 ;  /* 0x028c500cda0075a7 */ /* 0x000ee4000806017f */
[----:B---3--:R-:W-:Y:S05]  /*cb00*/  @!P3 BRA `(.L_x_754) ;  /* 0x000000ec00a0b947 */ /* 0x008fea0003800000 */
.L_x_753:
[----:B------:R-:W-:Y:S05]  /*cb10*/  BSYNC B1 ;  /* 0x0000000000017941 */ /* 0x000fea0003800000 */
.L_x_752:
[----:B-123--:R-:W-:Y:S01]  /*cb20*/  IMAD R12, R18, 0x1000, R11 ;  /* 0x00001000120c7824 */ /* 0x00efe200078e020b */
[----:B------:R-:W-:Y:S01]  /*cb30*/  WARPGROUP.ARRIVE ;  /* 0x00000000000079c5 */ /* 0x000fe20000000000 */
[----:B------:R-:W-:Y:S02]  /*cb40*/  IMAD.MOV.U32 R13, RZ, RZ, 0x40000040 ;  /* 0x40000040ff0d7424 */ /* 0x000fe400078e00ff */
[C---:B------:R-:W-:Y:S01]  /*cb50*/  VIADD R14, R12.reuse, 0x80 ;  /* 0x000000800c0e7836 */ /* 0x040fe20000000000 */
[----:B------:R-:W-:Y:S01]  /*cb60*/  R2UR UR6, R12 ;  /* 0x000000000c0672ca */ /* 0x000fe200000e0000 */
[----:B------:R-:W-:Y:S01]  /*cb70*/  IMAD.MOV.U32 R15, RZ, RZ, 0x40000040 ;  /* 0x40000040ff0f7424 */ /* 0x000fe200078e00ff */
[----:B------:R-:W-:Y:S01]  /*cb80*/  R2UR UR7, R13 ;  /* 0x000000000d0772ca */ /* 0x000fe200000e0000 */
[----:B------:R-:W-:Y:S02]  /*cb90*/  IMAD.MOV.U32 R13, RZ, RZ, 0x40000040 ;  /* 0x40000040ff0d7424 */ /* 0x000fe400078e00ff */
[----:B------:R-:W-:-:S02]  /*cba0*/  @!P1 VIADD R218, R218, 0x28c60 ;  /* 0x00028c60dada9836 */ /* 0x000fc40000000000 */
[----:B------:R-:W-:Y:S02]  /*cbb0*/  IMAD.MOV.U32 R227, RZ, RZ, R21 ;  /* 0x000000ffffe37224 */ /* 0x000fe400078e0015 */
[----:B------:R-:W-:Y:S01]  /*cbc0*/  IMAD.MOV.U32 R226, RZ, RZ, R18 ;  /* 0x000000ffffe27224 */ /* 0x000fe200078e0012 */
[----:B------:R-:W-:-:S05]  /*cbd0*/  @!P1 PRMT R218, RZ, 0x654, R218 ;  /* 0x00000654ffda9816 */ /* 0x000fca00000000da */
[----:B------:R-:W-:Y:S01]  /*cbe0*/  HGMMA.64x256x16.F32 R24, R152, gdesc[UR4].tnspB, R24, gsb0 ;  /* 0x43e0000498187df0 */ /* 0x000fe20008000818 */
[----:B------:R-:W-:Y:S01]  /*cbf0*/  R2UR UR6, R14 ;  /* 0x000000000e0672ca */ /* 0x000fe200000e0000 */
[C---:B------:R-:W-:Y:S01]  /*cc00*/  VIADD R14, R12.reuse, 0x100 ;  /* 0x000001000c0e7836 */ /* 0x040fe20000000000 */
[----:B------:R-:W-:Y:S01]  /*cc10*/  R2UR UR7, R15 ;  /* 0x000000000f0772ca */ /* 0x000fe200000e0000 */
[----:B------:R-:W-:Y:S02]  /*cc20*/  IMAD.MOV.U32 R15, RZ, RZ, 0x40000040 ;  /* 0x40000040ff0f7424 */ /* 0x000fe400078e00ff */
[----:B------:R-:W-:Y:S01]  /*cc30*/  VIADD R12, R12, 0x180 ;  /* 0x000001800c0c7836 */ /* 0x000fe20000000000 */
[----:B------:R-:W-:Y:S02]  /*cc40*/  WARPGROUP.DEPBAR.LE gsb0, 0x0 ;  /* 0x00008000000079c5 */ /* 0x000fe40000010000 */
[----:B------:R-:W-:-:S15]  /*cc50*/  WARPGROUP.ARRIVE ;  /* 0x00000000000079c5 */ /* 0x000fde0000000000 */
[----:B------:R-:W-:-:S04]  /*cc60*/  NOP ;  /* 0x0000000000007918 */ /* 0x000fc80000000000 */
[----:B------:R-:W-:Y:S01]  /*cc70*/  HGMMA.64x256x16.F32 R24, R156, gdesc[UR4].tnspB, R24, gsb0 ;  /* 0x43e000049c187df0 */ /* 0x000fe20008000818 */
[----:B------:R-:W-:Y:S02]  /*cc80*/  R2UR UR6, R14 ;  /* 0x000000000e0672ca */ /* 0x000fe400000e0000 */
[----:B------:R-:W-:Y:S01]  /*cc90*/  R2UR UR7, R15 ;  /* 0x000000000f0772ca */ /* 0x000fe200000e0000 */
[----:B------:R-:W-:Y:S02]  /*cca0*/  WARPGROUP.DEPBAR.LE gsb0, 0x0 ;  /* 0x00008000000079c5 */ /* 0x000fe40000010000 */
[----:B------:R-:W-:-:S15]  /*ccb0*/  WARPGROUP.ARRIVE ;  /* 0x00000000000079c5 */ /* 0x000fde0000000000 */
[----:B------:R-:W-:-:S07]  /*ccc0*/  NOP ;  /* 0x0000000000007918 */ /* 0x000fce0000000000 */
[----:B------:R-:W-:Y:S01]  /*ccd0*/  HGMMA.64x256x16.F32 R24, R160, gdesc[UR4].tnspB, R24, gsb0 ;  /* 0x43e00004a0187df0 */ /* 0x000fe20008000818 */
[----:B------:R-:W-:Y:S02]  /*cce0*/  R2UR UR6, R12 ;  /* 0x000000000c0672ca */ /* 0x000fe400000e0000 */
[----:B------:R-:W-:Y:S01]  /*ccf0*/  R2UR UR7, R13 ;  /* 0x000000000d0772ca */ /* 0x000fe200000e0000 */
[----:B------:R-:W-:Y:S01]  /*cd00*/  IMAD.MOV.U32 R13, RZ, RZ, R169 ;  /* 0x000000ffff0d7224 */ /* 0x000fe200078e00a9 */
[----:B------:R-:W-:Y:S02]  /*cd10*/  WARPGROUP.DEPBAR.LE gsb0, 0x0 ;  /* 0x00008000000079c5 */ /* 0x000fe40000010000 */
[----:B------:R-:W-:-:S15]  /*cd20*/  WARPGROUP.ARRIVE ;  /* 0x00000000000079c5 */ /* 0x000fde0000000000 */
[----:B------:R-:W-:-:S06]  /*cd30*/  NOP ;  /* 0x0000000000007918 */ /* 0x000fcc0000000000 */
        /* <DEDUP_REMOVED lines=10> */
[----:B------:R2:W-:Y:S01]  /*cde0*/  @!P1 SYNCS.ARRIVE.TRANS64.RED.A1T0 RZ, [R218+URZ], RZ ;  /* 0x000000ffdaff99a7 */ /* 0x0005e2000810043f */
[----:B------:R-:W-:Y:S05]  /*cdf0*/  @P2 BRA `(.L_x_755) ;  /* 0xffffffe000782947 */ /* 0x000fea000383ffff */
.L_x_744:
[----:B------:R-:W-:Y:S05]  /*ce00*/  BSYNC B0 ;  /* 0x0000000000007941 */ /* 0x000fea0003800000 */
.L_x_743:
[----:B------:R-:W3:Y:S01]  /*ce10*/  SHFL.BFLY PT, R0, R3, 0x2, 0x1f ;  /* 0x0c401f0003007f89 */ /* 0x000ee200000e0000 */
[----:B------:R-:W-:Y:S02]  /*ce20*/  IMAD.MOV.U32 R4, RZ, RZ, RZ ;  /* 0x000000ffff047224 */ /* 0x000fe400078e00ff */
[----:B------:R-:W-:Y:S01]  /*ce30*/  VIADD R209, R209, 0x1 ;  /* 0x00000001d1d17836 */ /* 0x000fe20000000000 */
[----:B------:R-:W-:Y:S08]  /*ce40*/  BAR.ARV 0x8, 0x100 ;  /* 0x0204000000007b1d */ /* 0x000ff00000002000 */
[----:B------:R-:W-:Y:S01]  /*ce50*/  BAR.SYNC.DEFER_BLOCKING 0xf, 0x100 ;  /* 0x03c4000000007b1d */ /* 0x000fe20000010000 */
[----:B---3--:R-:W-:-:S05]  /*ce60*/  FADD.FTZ R0, R0, R3 ;  /* 0x0000000300007221 */ /* 0x008fca0000010000 */
[----:B------:R-:W3:Y:S02]  /*ce70*/  SHFL.BFLY PT, R3, R0, 0x1, 0x1f ;  /* 0x0c201f0000037f89 */ /* 0x000ee400000e0000 */
[----:B---3--:R-:W-:-:S05]  /*ce80*/  FADD.FTZ R3, R0, R3 ;  /* 0x0000000300037221 */ /* 0x008fca0000010000 */
[----:B------:R-:W-:-:S13]  /*ce90*/  FSETP.NE.FTZ.AND P0, PT, R3, RZ, PT ;  /* 0x000000ff0300720b */ /* 0x000fda0003f15000 */
[----:B------:R-:W3:Y:S01]  /*cea0*/  @P0 MUFU.LG2 R0, R3 ;  /* 0x0000000300000308 */ /* 0x000ee20000000c00 */
[----:B------:R-:W-:-:S07]  /*ceb0*/  @P0 FMUL.FTZ R5, R20, 0.69314718246459960938 ;  /* 0x3f31721814050820 */ /* 0x000fce0000410000 */
[----:B------:R4:W5:Y:S01]  /*cec0*/  @P0 MUFU.RCP R4, R3 ;  /* 0x0000000300040308 */ /* 0x0009620000001000 */
[----:B---3--:R-:W-:Y:S01]  /*ced0*/  @P0 FMUL.FTZ R0, R0, 0.69314718246459960938 ;  /* 0x3f31721800000820 */ /* 0x008fe20000410000 */
[----:B----4-:R-:W-:-:S03]  /*cee0*/  IMAD.MOV.U32 R3, RZ, RZ, -0x800000 ;  /* 0xff800000ff037424 */ /* 0x010fc600078e00ff */
[----:B------:R-:W-:Y:S02]  /*cef0*/  @P0 FFMA.FTZ R3, R5, R21, R0 ;  /* 0x0000001505030223 */ /* 0x000fe40000010000 */
[----:B------:R-:W3:Y:S01]  /*cf00*/  SHFL.BFLY PT, R0, R10, 0x2, 0x1f ;  /* 0x0c401f000a007f89 */ /* 0x000ee200000e0000 */
[-C--:B-----5:R-:W-:Y:S01]  /*cf10*/  FMUL.FTZ R24, R24, R4.reuse ;  /* 0x0000000418187220 */ /* 0x0a0fe20000410000 */
        /* <DEDUP_REMOVED lines=21> */
[----:B---3--:R-:W-:Y:S01]  /*d070*/  FADD.FTZ R0, R0, R10 ;  /* 0x0000000a00007221 */ /* 0x008fe20000010000 */
[-C--:B------:R-:W-:Y:S01]  /*d080*/  FMUL.FTZ R68, R68, R4.reuse ;  /* 0x0000000444447220 */ /* 0x080fe20000410000 */
[-C--:B------:R-:W-:Y:S01]  /*d090*/  FMUL.FTZ R69, R69, R4.reuse ;  /* 0x0000000445457220 */ /* 0x080fe20000410000 */
[-C--:B------:R-:W-:Y:S01]  /*d0a0*/  FMUL.FTZ R72, R72, R4.reuse ;  /* 0x0000000448487220 */ /* 0x080fe20000410000 */
[-C--:B------:R-:W-:Y:S01]  /*d0b0*/  FMUL.FTZ R73, R73, R4.reuse ;  /* 0x0000000449497220 */ /* 0x080fe20000410000 */
[----:B------:R-:W3:Y:S01]  /*d0c0*/  SHFL.BFLY PT, R5, R0, 0x1, 0x1f ;  /* 0x0c201f0000057f89 */ /* 0x000ee200000e0000 */
        /* <DEDUP_REMOVED lines=23> */
[----:B---3--:R-:W-:Y:S01]  /*d240*/  FADD.FTZ R5, R0, R5 ;  /* 0x0000000500057221 */ /* 0x008fe20000010000 */
[----:B------:R-:W-:-:S02]  /*d250*/  IMAD.MOV.U32 R0, RZ, RZ, RZ ;  /* 0x000000ffff007224 */ /* 0x000fc400078e00ff */
[-C--:B------:R-:W-:Y:S01]  /*d260*/  FMUL.FTZ R121, R121, R4.reuse ;  /* 0x0000000479797220 */ /* 0x080fe20000410000 */
[-C--:B------:R-:W-:Y:S01]  /*d270*/  FMUL.FTZ R124, R124, R4.reuse ;  /* 0x000000047c7c7220 */ /* 0x080fe20000410000 */
[-C--:B------:R-:W-:Y:S01]  /*d280*/  FMUL.FTZ R125, R125, R4.reuse ;  /* 0x000000047d7d7220 */ /* 0x080fe20000410000 */
[----:B------:R-:W-:Y:S01]  /*d290*/  FSETP.NE.FTZ.AND P0, PT, R5, RZ, PT ;  /* 0x000000ff0500720b */ /* 0x000fe20003f15000 */
        /* <DEDUP_REMOVED lines=12> */
[----:B------:R-:W3:Y:S08]  /*d360*/  @P0 MUFU.LG2 R6, R5 ;  /* 0x0000000500060308 */ /* 0x000ef00000000c00 */
[----:B------:R4:W5:Y:S02]  /*d370*/  @P0 MUFU.RCP R0, R5 ;  /* 0x0000000500000308 */ /* 0x0009640000001000 */
[----:B----4-:R-:W-:Y:S01]  /*d380*/  @P0 FMUL.FTZ R5, R20, 0.69314718246459960938 ;  /* 0x3f31721814050820 */ /* 0x010fe20000410000 */
[----:B---3--:R-:W-:Y:S01]  /*d390*/  @P0 FMUL.FTZ R6, R6, 0.69314718246459960938 ;  /* 0x3f31721806060820 */ /* 0x008fe20000410000 */
[----:B------:R-:W-:-:S03]  /*d3a0*/  IMAD.MOV.U32 R20, RZ, RZ, -0x800000 ;  /* 0xff800000ff147424 */ /* 0x000fc600078e00ff */
[----:B------:R-:W-:Y:S01]  /*d3b0*/  @P0 FFMA.FTZ R20, R5, R169, R6 ;  /* 0x000000a905140223 */ /* 0x000fe20000010006 */
[----:B------:R-:W-:Y:S01]  /*d3c0*/  ISETP.NE.AND P0, PT, R192, RZ, PT ;  /* 0x000000ffc000720c */ /* 0x000fe20003f05270 */
        /* <DEDUP_REMOVED lines=10> */
[----:B------:R-:W-:-:S02]  /*d470*/  FMUL.FTZ R46, R46, R0 ;  /* 0x000000002e2e7220 */ /* 0x000fc40000410000 */
[C---:B------:R-:W-:Y:S02]  /*d480*/  @!P0 IMAD R5, R18.reuse, 0x40, R190 ;  /* 0x0000004012058824 */ /* 0x040fe400078e02be */
[-C--:B------:R-:W-:Y:S01]  /*d490*/  FMUL.FTZ R47, R47, R0.reuse ;  /* 0x000000002f2f7220 */ /* 0x080fe20000410000 */
[----:B------:R-:W-:Y:S02]  /*d4a0*/  VIADD R18, R18, 0x1 ;  /* 0x0000000112127836 */ /* 0x000fe40000000000 */
[-C--:B------:R-:W-:Y:S01]  /*d4b0*/  FMUL.FTZ R50, R50, R0.reuse ;  /* 0x0000000032327220 */ /* 0x080fe20000410000 */
[----:B------:R-:W-:Y:S02]  /*d4c0*/  @!P0 IMAD R5, R5, 0x4, R2 ;  /* 0x0000000405058824 */ /* 0x000fe400078e0202 */
[-C--:B------:R-:W-:Y:S01]  /*d4d0*/  FMUL.FTZ R51, R51, R0.reuse ;  /* 0x0000000033337220 */ /* 0x080fe20000410000 */
[-C--:B------:R-:W-:Y:S01]  /*d4e0*/  FMUL.FTZ R54, R54, R0.reuse ;  /* 0x0000000036367220 */ /* 0x080fe20000410000 */
[----:B------:R-:W-:Y:S01]  /*d4f0*/  ISETP.NE.AND P1, PT, R18, 0x2, PT ;  /* 0x000000021200780c */ /* 0x000fe20003f25270 */
[-C--:B------:R-:W-:Y:S01]  /*d500*/  FMUL.FTZ R55, R55, R0.reuse ;  /* 0x0000000037377220 */ /* 0x080fe20000410000 */
[----:B------:R-:W-:Y:S01]  /*d510*/  @!P0 STS [R5+0x28800], R4 ;  /* 0x0288000405008388 */ /* 0x000fe20000000800 */
[-C--:B------:R-:W-:Y:S01]  /*d520*/  FMUL.FTZ R58, R58, R0.reuse ;  /* 0x000000003a3a7220 */ /* 0x080fe20000410000 */
[-C--:B------:R-:W-:Y:S01]  /*d530*/  FMUL.FTZ R59, R59, R0.reuse ;  /* 0x000000003b3b7220 */ /* 0x080fe20000410000 */
[-C--:B------:R-:W-:Y:S01]  /*d540*/  FMUL.FTZ R62, R62, R0.reuse ;  /* 0x000000003e3e7220 */ /* 0x080fe20000410000 */
[----:B------:R3:W-:Y:S01]  /*d550*/  @!P0 STS [R5+0x28820], R0 ;  /* 0x0288200005008388 */ /* 0x0007e20000000800 */
        /* <DEDUP_REMOVED lines=45> */
[----:B---3--:R-:W-:Y:S01]  /*d830*/  SEL R0, RZ, 0x1, P1 ;  /* 0x00000001ff007807 */ /* 0x008fe20000800000 */
[----:B------:R-:W-:Y:S06]  /*d840*/  BAR.ARV 0xe, 0x100 ;  /* 0x0384000000007b1d */ /* 0x000fec0000002000 */
[----:B------:R-:W-:-:S02]  /*d850*/  PLOP3.LUT P0, PT, PT, PT, PT, 0x8, 0x0 ;  /* 0x000000000000781c */ /* 0x000fc40003f0e170 */
[----:B------:R-:W-:Y:S02]  /*d860*/  LOP3.LUT R23, R23, R0, RZ, 0x3c, !PT ;  /* 0x0000000017177212 */ /* 0x000fe400078e3cff */
[----:B------:R-:W-:-:S09]  /*d870*/  SEL R18, R18, RZ, P1 ;  /* 0x000000ff12127207 */ /* 0x000fd20000800000 */
.L_x_690:
[----:B------:R-:W-:Y:S05]  /*d880*/  BSYNC B7 ;  /* 0x0000000000077941 */ /* 0x000fea0003800000 */
.L_x_686:
[----:B------:R-:W3:Y:S08]  /*d890*/  S2UR UR5, SR_CgaCtaId ;  /* 0x00000000000579c3 */ /* 0x000ef00000008800 */
[----:B------:R-:W-:Y:S06]  /*d8a0*/  BAR.SYNC.DEFER_BLOCKING 0x5, 0x180 ;  /* 0x0146000000007b1d */ /* 0x000fec0000010000 */
[----:B------:R-:W-:Y:S01]  /*d8b0*/  UMOV UR4, 0x400 ;  /* 0x0000040000047882 */ /* 0x000fe20000000000 */
[----:B------:R-:W-:Y:S01]  /*d8c0*/  BSSY B0, `(.L_x_756) ;  /* 0x000048d000007945 */ /* 0x000fe20003800000 */
[----:B---3--:R-:W-:-:S06]  /*d8d0*/  ULEA UR4, UR5, UR4, 0x18 ;  /* 0x0000000405047291 */ /* 0x008fcc000f8ec03f */
[----:B------:R-:W-:-:S05]  /*d8e0*/  IMAD.U32 R2, RZ, RZ, UR4 ;  /* 0x00000004ff027e24 */ /* 0x000fca000f8e00ff */
[----:B01---5:R0:W1:Y:S01]  /*d8f0*/  LDS.128 R152, [R2+0x28cd0] ;  /* 0x028cd00002987984 */ /* 0x0230620000000c00 */
[----:B------:R-:W-:Y:S06]  /*d900*/  BAR.ARV 0x4, 0x180 ;  /* 0x0106000000007b1d */ /* 0x000fec0000002000 */
[----:B------:R-:W-:Y:S05]  /*d910*/  @P0 BRA `(.L_x_757) ;  /* 0x0000003800580947 */ /* 0x000fea0003800000 */
[----:B------:R-:W3:Y:S01]  /*d920*/  LDL R4, [R1+0x70] ;  /* 0x0000700001047983 */ /* 0x000ee20000100800 */
[----:B------:R-:W-:Y:S01]  /*d930*/  F2FP.F16.F32.PACK_AB R6, R29, R28 ;  /* 0x0000001c1d06723e */ /* 0x000fe200000000ff */
[----:B------:R-:W-:Y:S01]  /*d940*/  ULDC.64 UR6, c[0x0][0xc00] ;  /* 0x0003000000067ab9 */ /* 0x000fe20000000a00 */
[----:B------:R-:W-:Y:S01]  /*d950*/  F2FP.F16.F32.PACK_AB R7, R31, R30 ;  /* 0x0000001e1f07723e */ /* 0x000fe200000000ff */
[----:B------:R-:W4:Y:S01]  /*d960*/  S2R R0, SR_SWINHI ;  /* 0x0000000000007919 */ /* 0x000f220000002f00 */
[----:B------:R-:W-:Y:S01]  /*d970*/  F2FP.F16.F32.PACK_AB R8, R33, R32 ;  /* 0x000000202108723e */ /* 0x000fe200000000ff */
[----:B------:R-:W-:Y:S01]  /*d980*/  ULDC.64 UR4, c[0x0][0xc08] ;  /* 0x0003020000047ab9 */ /* 0x000fe20000000a00 */
[----:B------:R-:W-:Y:S02]  /*d990*/  F2FP.F16.F32.PACK_AB R9, R35, R34 ;  /* 0x000000222309723e */ /* 0x000fe400000000ff */
[----:B------:R-:W-:Y:S02]  /*d9a0*/  F2FP.F16.F32.PACK_AB R10, R37, R36 ;  /* 0x00000024250a723e */ /* 0x000fe400000000ff */
[----:B------:R-:W-:-:S02]  /*d9b0*/  F2FP.F16.F32.PACK_AB R11, R39, R38 ;  /* 0x00000026270b723e */ /* 0x000fc400000000ff */
[----:B------:R-:W-:Y:S02]  /*d9c0*/  MOV R12, R2 ;  /* 0x00000002000c7202 */ /* 0x000fe40000000f00 */
[----:B----4-:R-:W-:Y:S01]  /*d9d0*/  MOV R13, R0 ;  /* 0x00000000000d7202 */ /* 0x010fe20000000f00 */
[----:B------:R-:W-:Y:S02]  /*d9e0*/  BAR.SYNC.DEFER_BLOCKING 0x1, 0x100 ;  /* 0x0044000000007b1d */ /* 0x000fe40000010000 */
[----:B---3--:R-:W-:-:S04]  /*d9f0*/  IMAD.WIDE R14, R4, 0x2, R12 ;  /* 0x00000002040e7825 */ /* 0x008fc800078e020c */
[----:B------:R-:W-:Y:S01]  /*da00*/  IMAD.MOV.U32 R5, RZ, RZ, R15 ;  /* 0x000000ffff057224 */ /* 0x000fe200078e000f */
[----:B------:R-:W-:-:S04]  /*da10*/  LOP3.LUT R0, R14, 0x380, RZ, 0xc0, !PT ;  /* 0x000003800e007812 */ /* 0x000fc800078ec0ff */
[----:B------:R-:W-:-:S04]  /*da20*/  SHF.R.U64 R0, R0, 0x3, RZ ;  /* 0x0000000300007819 */ /* 0x000fc800000012ff */
[----:B------:R-:W-:-:S04]  /*da30*/  LOP3.LUT R4, R0, R14, RZ, 0x3c, !PT ;  /* 0x0000000e00047212 */ /* 0x000fc800078e3cff */
[----:B------:R-:W-:Y:S02]  /*da40*/  MOV R0, R4 ;  /* 0x0000000400007202 */ /* 0x000fe40000000f00 */
[----:B------:R-:W-:Y:S02]  /*da50*/  F2FP.F16.F32.PACK_AB R4, R25, R24 ;  /* 0x000000181904723e */ /* 0x000fe400000000ff */
[----:B------:R-:W-:-:S05]  /*da60*/  F2FP.F16.F32.PACK_AB R5, R27, R26 ;  /* 0x0000001a1b05723e */ /* 0x000fca00000000ff */
[----:B------:R3:W-:Y:S02]  /*da70*/  STSM.16.M88.4 [R0], R4 ;  /* 0x0000000400007844 */ /* 0x0007e40000000200 */
[----:B---3--:R-:W-:Y:S02]  /*da80*/  IADD3 R4, P0, R14, 0x20, RZ ;  /* 0x000000200e047810 */ /* 0x008fe40007f1e0ff */
[----:B------:R-:W-:Y:S02]  /*da90*/  F2FP.F16.F32.PACK_AB R6, R45, R44 ;  /* 0x0000002c2d06723e */ /* 0x000fe400000000ff */
[----:B------:R-:W-:Y:S01]  /*daa0*/  LOP3.LUT R0, R4, 0x380, RZ, 0xc0, !PT ;  /* 0x0000038004007812 */ /* 0x000fe200078ec0ff */
[----:B------:R-:W-:Y:S01]  /*dab0*/  IMAD.X R5, RZ, RZ, R15, P0 ;  /* 0x000000ffff057224 */ /* 0x000fe200000e060f */
[----:B------:R-:W-:Y:S02]  /*dac0*/  F2FP.F16.F32.PACK_AB R7, R47, R46 ;  /* 0x0000002e2f07723e */ /* 0x000fe400000000ff */
[----:B------:R-:W-:-:S04]  /*dad0*/  SHF.R.U64 R0, R0, 0x3, RZ ;  /* 0x0000000300007819 */ /* 0x000fc800000012ff */
[----:B------:R-:W-:-:S04]  /*dae0*/  LOP3.LUT R4, R0, R4, RZ, 0x3c, !PT ;  /* 0x0000000400047212 */ /* 0x000fc800078e3cff */
[----:B------:R-:W-:-:S05]  /*daf0*/  MOV R4, R4 ;  /* 0x0000000400047202 */ /* 0x000fca0000000f00 */
[----:B------:R3:W-:Y:S02]  /*db00*/  STSM.16.M88.4 [R4], R8 ;  /* 0x0000000804007844 */ /* 0x0007e40000000200 */
[----:B---3--:R-:W-:Y:S02]  /*db10*/  IADD3 R4, P0, R14, 0x40, RZ ;  /* 0x000000400e047810 */ /* 0x008fe40007f1e0ff */
[----:B------:R-:W-:Y:S02]  /*db20*/  F2FP.F16.F32.PACK_AB R8, R49, R48 ;  /* 0x000000303108723e */ /* 0x000fe400000000ff */
[----:B------:R-:W-:Y:S01]  /*db30*/  LOP3.LUT R0, R4, 0x380, RZ, 0xc0, !PT ;  /* 0x0000038004007812 */ /* 0x000fe200078ec0ff */
[----:B------:R-:W-:Y:S01]  /*db40*/  IMAD.X R5, RZ, RZ, R15, P0 ;  /* 0x000000ffff057224 */ /* 0x000fe200000e060f */
[----:B------:R-:W-:Y:S02]  /*db50*/  F2FP.F16.F32.PACK_AB R9, R51, R50 ;  /* 0x000000323309723e */ /* 0x000fe400000000ff */
[----:B------:R-:W-:-:S02]  /*db60*/  SHF.R.U64 R0, R0, 0x3, RZ ;  /* 0x0000000300007819 */ /* 0x000fc400000012ff */
[----:B------:R-:W-:Y:S02]  /*db70*/  F2FP.F16.F32.PACK_AB R10, R53, R52 ;  /* 0x00000034350a723e */ /* 0x000fe400000000ff */
[----:B------:R-:W-:Y:S02]  /*db80*/  LOP3.LUT R4, R0, R4, RZ, 0x3c, !PT ;  /* 0x0000000400047212 */ /* 0x000fe400078e3cff */
[----:B------:R-:W-:Y:S02]  /*db90*/  F2FP.F16.F32.PACK_AB R11, R55, R54 ;  /* 0x00000036370b723e */ /* 0x000fe400000000ff */
        /* <DEDUP_REMOVED lines=131> */
[----:B------:R-:W-:Y:S02]  /*e3d0*/  IADD3 R0, P0, R14, 0x6060, RZ ;  /* 0x000060600e007810 */ /* 0x000fe40007f1e0ff */
[----:B------:R-:W-:Y:S02]  /*e3e0*/  MOV R8, R4 ;  /* 0x0000000400087202 */ /* 0x000fe40000000f00 */
[----:B------:R-:W-:Y:S01]  /*e3f0*/  F2FP.F16.F32.PACK_AB R4, R137, R136 ;  /* 0x000000888904723e */ /* 0x000fe200000000ff */
[----:B------:R-:W-:Y:S01]  /*e400*/  IMAD.X R15, RZ, RZ, R15, P0 ;  /* 0x000000ffff0f7224 */ /* 0x000fe200000e060f */
[----:B------:R-:W-:-:S02]  /*e410*/  F2FP.F16.F32.PACK_AB R5, R139, R138 ;  /* 0x0000008a8b05723e */ /* 0x000fc400000000ff */
[----:B------:R-:W-:-:S03]  /*e420*/  ISETP.NE.U32.AND P1, PT, RZ, UR6, PT ;  /* 0x00000006ff007c0c */ /* 0x000fc6000bf25070 */
[----:B------:R3:W-:Y:S01]  /*e430*/  STSM.16.M88.4 [R8], R4 ;  /* 0x0000000408007844 */ /* 0x0007e20000000200 */
[----:B------:R-:W-:Y:S02]  /*e440*/  ISETP.NE.AND.EX P1, PT, RZ, UR7, PT, P1 ;  /* 0x00000007ff007c0c */ /* 0x000fe4000bf25310 */
[----:B---3--:R-:W-:Y:S02]  /*e450*/  LOP3.LUT R4, R0, 0x380, RZ, 0xc0, !PT ;  /* 0x0000038000047812 */ /* 0x008fe400078ec0ff */
[----:B------:R-:W-:Y:S02]  /*e460*/  IADD3 R6, P0, R202, UR6, RZ ;  /* 0x00000006ca067c10 */ /* 0x000fe4000ff1e0ff */
[----:B------:R-:W-:Y:S02]  /*e470*/  SHF.R.U64 R4, R4, 0x3, RZ ;  /* 0x0000000304047819 */ /* 0x000fe400000012ff */
[----:B------:R-:W-:Y:S02]  /*e480*/  F2FP.F16.F32.PACK_AB R8, R145, R144 ;  /* 0x000000909108723e */ /* 0x000fe400000000ff */
[----:B------:R-:W-:Y:S01]  /*e490*/  LOP3.LUT R14, R4, R0, RZ, 0x3c, !PT ;  /* 0x00000000040e7212 */ /* 0x000fe200078e3cff */
[----:B------:R-:W-:Y:S01]  /*e4a0*/  IMAD.MOV.U32 R0, RZ, RZ, RZ ;  /* 0x000000ffff007224 */ /* 0x000fe200078e00ff */
[----:B------:R-:W-:-:S02]  /*e4b0*/  IADD3.X R7, R203, UR7, RZ, P0, !PT ;  /* 0x00000007cb077c10 */ /* 0x000fc400087fe4ff */
[----:B------:R-:W-:Y:S02]  /*e4c0*/  MOV R14, R14 ;  /* 0x0000000e000e7202 */ /* 0x000fe40000000f00 */
[----:B------:R-:W-:-:S03]  /*e4d0*/  ISETP.NE.U32.AND P0, PT, RZ, UR4, PT ;  /* 0x00000004ff007c0c */ /* 0x000fc6000bf05070 */
[----:B------:R3:W-:Y:S01]  /*e4e0*/  STSM.16.M88.4 [R14], R8 ;  /* 0x000000080e007844 */ /* 0x0007e20000000200 */
[----:B------:R-:W-:Y:S01]  /*e4f0*/  BAR.SYNC.DEFER_BLOCKING 0x1, 0x100 ;  /* 0x0044000000007b1d */ /* 0x000fe20000010000 */
[----:B------:R-:W-:-:S13]  /*e500*/  ISETP.NE.AND.EX P0, PT, RZ, UR5, PT, P0 ;  /* 0x00000005ff007c0c */ /* 0x000fda000bf05300 */
[----:B------:R-:W-:Y:S01]  /*e510*/  @P0 IADD3 R202, P2, R202, UR4, RZ ;  /* 0x00000004caca0c10 */ /* 0x000fe2000ff5e0ff */
[----:B------:R-:W-:Y:S02]  /*e520*/  ULDC UR4, c[0x0][0xa88] ;  /* 0x0002a20000047ab9 */ /* 0x000fe40000000800 */
[----:B------:R-:W-:Y:S01]  /*e530*/  IMAD.U32 R4, RZ, RZ, UR4 ;  /* 0x00000004ff047e24 */ /* 0x000fe2000f8e00ff */
[----:B------:R-:W-:Y:S01]  /*e540*/  @P0 IADD3.X R203, R203, UR5, RZ, P2, !PT ;  /* 0x00000005cbcb0c10 */ /* 0x000fe200097fe4ff */
[----:B------:R3:W5:Y:S04]  /*e550*/  @P1 LDG.E R0, desc[UR42][R6.64] ;  /* 0x0000002a06001981 */ /* 0x000768000c1e1900 */
[----:B------:R3:W5:Y:S01]  /*e560*/  @P0 LDG.E R4, desc[UR42][R202.64] ;  /* 0x0000002aca040981 */ /* 0x000762000c1e1900 */
[----:B------:R-:W-:Y:S05]  /*e570*/  @P0 BRA `(.L_x_758) ;  /* 0x0000000000100947 */ /* 0x000fea0003800000 */
[----:B------:R-:W-:Y:S05]  /*e580*/  @!P1 BRA `(.L_x_758) ;  /* 0x00000000000c9947 */ /* 0x000fea0003800000 */
[----:B-----5:R-:W4:Y:S04]  /*e590*/  LDG.E R4, desc[UR42][R6.64] ;  /* 0x0000002a06047981 */ /* 0x020f28000c1e1900 */
[----:B---3--:R-:W4:Y:S02]  /*e5a0*/  LDG.E R6, desc[UR42][R6.64+0x4] ;  /* 0x0000042a06067981 */ /* 0x008f24000c1e1900 */
[----:B----4-:R-:W-:-:S07]  /*e5b0*/  IMAD.IADD R4, R6, 0x1, -R4 ;  /* 0x0000000106047824 */ /* 0x010fce00078e0a04 */
.L_x_758:
[----:B------:R-:W4:Y:S01]  /*e5c0*/  LDL R5, [R1+0x2c] ;  /* 0x00002c0001057983 */ /* 0x000f220000100800 */
[----:B------:R-:W-:Y:S01]  /*e5d0*/  ISETP.NE.AND P1, PT, R200, RZ, PT ;  /* 0x000000ffc800720c */ /* 0x000fe20003f25270 */
[----:B------:R-:W-:-:S03]  /*e5e0*/  ULDC UR4, c[0x0][0xad4] ;  /* 0x0002b50000047ab9 */ /* 0x000fc60000000800 */
[----:B------:R-:W-:Y:S01]  /*e5f0*/  SEL R200, R200, UR4, P1 ;  /* 0x00000004c8c87c07 */ /* 0x000fe20008800000 */
[----:B----4-:R-:W4:Y:S02]  /*e600*/  SHFL.IDX PT, R5, R5, RZ, 0x1f ;  /* 0x00001fff05057589 */ /* 0x010f2400000e0000 */
[----:B----4-:R-:W-:Y:S02]  /*e610*/  ISETP.NE.AND P0, PT, R5, RZ, PT ;  /* 0x000000ff0500720c */ /* 0x010fe40003f05270 */
[----:B-----5:R-:W-:-:S11]  /*e620*/  SHF.R.S32.HI R5, RZ, 0x1f, R0 ;  /* 0x0000001fff057819 */ /* 0x020fd60000011400 */
[----:B------:R-:W-:Y:S05]  /*e630*/  @P0 BRA `(.L_x_759) ;  /* 0x0000000400000947 */ /* 0x000fea0003800000 */
[----:B---3--:R-:W3:Y:S01]  /*e640*/  LDL.LU R11, [R1+0x24] ;  /* 0x00002400010b7983 */ /* 0x008ee20000300800 */
[----:B------:R-:W-:Y:S01]  /*e650*/  IMAD.MOV.U32 R10, RZ, RZ, 0x9b8 ;  /* 0x000009b8ff0a7424 */ /* 0x000fe200078e00ff */
[----:B------:R-:W-:Y:S01]  /*e660*/  ISETP.GT.AND P1, PT, R200, 0x1, PT ;  /* 0x00000001c800780c */ /* 0x000fe20003f24270 */
[----:B------:R-:W4:Y:S01]  /*e670*/  LDC R156, c[0x0][0xbe8] ;  /* 0x0002fa00ff9c7b82 */ /* 0x000f220000000800 */
[----:B------:R-:W5:Y:S01]  /*e680*/  LDL R21, [R1+0x68] ;  /* 0x0000680001157983 */ /* 0x000f620000100800 */
[----:B------:R-:W-:Y:S02]  /*e690*/  ISETP.NE.U32.AND P0, PT, RZ, UR6, PT ;  /* 0x00000006ff007c0c */ /* 0x000fe4000bf05070 */
[----:B------:R-:W-:Y:S01]  /*e6a0*/  SEL R10, R10, 0x978, P1 ;  /* 0x000009780a0a7807 */ /* 0x000fe20000800000 */
[----:B------:R-:W2:Y:S01]  /*e6b0*/  LDL R158, [R1+0x6c] ;  /* 0x00006c00019e7983 */ /* 0x000ea20000100800 */
[----:B------:R-:W-:Y:S02]  /*e6c0*/  ISETP.NE.AND.EX P0, PT, RZ, UR7, PT, P0 ;  /* 0x00000007ff007c0c */ /* 0x000fe4000bf05300 */
[----:B------:R-:W0:Y:S01]  /*e6d0*/  LDC.64 R8, c[0x0][R10+0x220] ;  /* 0x000088000a087b82 */ /* 0x000e220000000a00 */
[----:B------:R-:W2:Y:S01]  /*e6e0*/  LDL R157, [R1+0x30] ;  /* 0x00003000019d7983 */ /* 0x000ea20000100800 */
[----:B------:R-:W-:-:S06]  /*e6f0*/  SEL R14, R199, RZ, !P0 ;  /* 0x000000ffc70e7207 */ /* 0x000fcc0004000000 */
[----:B------:R-:W4:Y:S01]  /*e700*/  LDC.64 R6, c[0x0][R10+0x218] ;  /* 0x000086000a067b82 */ /* 0x000f220000000a00 */
[----:B0-----:R-:W-:Y:S01]  /*e710*/  IMAD R9, R9, R14, RZ ;  /* 0x0000000e09097224 */ /* 0x001fe200078e02ff */
[----:B-1----:R-:W-:Y:S02]  /*e720*/  SEL R152, R210, RZ, P1 ;  /* 0x000000ffd2987207 */ /* 0x002fe40000800000 */
[----:B---3--:R-:W-:Y:S02]  /*e730*/  SEL R11, R11, RZ, !P0 ;  /* 0x000000ff0b0b7207 */ /* 0x008fe40004000000 */
[----:B----4-:R-:W-:-:S03]  /*e740*/  ISETP.NE.AND P0, PT, R156, 0x1, PT ;  /* 0x000000019c00780c */ /* 0x010fc60003f05270 */
[C---:B------:R-:W-:Y:S02]  /*e750*/  IMAD R11, R8.reuse, R11, R9 ;  /* 0x0000000b080b7224 */ /* 0x040fe400078e0209 */
[----:B------:R-:W-:-:S04]  /*e760*/  IMAD.WIDE.U32 R8, R8, R14, RZ ;  /* 0x0000000e08087225 */ /* 0x000fc800078e00ff */
[-C--:B------:R-:W-:Y:S02]  /*e770*/  IMAD R14, R7, R198.reuse, RZ ;  /* 0x000000c6070e7224 */ /* 0x080fe400078e02ff */
[----:B------:R-:W-:-:S04]  /*e780*/  IMAD.WIDE.U32 R6, R6, R198, RZ ;  /* 0x000000c606067225 */ /* 0x000fc800078e00ff */
[----:B------:R-:W-:Y:S02]  /*e790*/  IMAD.IADD R14, R7, 0x1, R14 ;  /* 0x00000001070e7824 */ /* 0x000fe400078e020e */
[----:B------:R-:W0:Y:S01]  /*e7a0*/  @P0 LDC R7, c[0x0][0xbec] ;  /* 0x0002fb00ff070b82 */ /* 0x000e220000000800 */
[----:B------:R-:W-:-:S07]  /*e7b0*/  IADD3 R15, P2, P3, R8, R6, R0 ;  /* 0x00000006080f7210 */ /* 0x000fce0007b5e000 */
[----:B------:R-:W1:Y:S01]  /*e7c0*/  @P0 LDC R6, c[0x0][0xbf0] ;  /* 0x0002fc00ff060b82 */ /* 0x000e620000000800 */
[----:B-----5:R-:W-:Y:S02]  /*e7d0*/  IMAD R21, R201, 0x40, R21 ;  /* 0x00000040c9157824 */ /* 0x020fe400078e0215 */
[----:B------:R-:W-:-:S05]  /*e7e0*/  IMAD.IADD R11, R9, 0x1, R11 ;  /* 0x00000001090b7824 */ /* 0x000fca00078e020b */
[----:B------:R-:W-:Y:S01]  /*e7f0*/  IADD3.X R11, R11, R14, R5, P2, P3 ;  /* 0x0000000e0b0b7210 */ /* 0x000fe200017e6405 */
[----:B------:R-:W-:Y:S02]  /*e800*/  IMAD.MOV.U32 R14, RZ, RZ, R21 ;  /* 0x000000ffff0e7224 */ /* 0x000fe400078e0015 */
[----:B0-----:R-:W-:-:S05]  /*e810*/  @P0 IMAD.HI.U32 R7, R21, R7, RZ ;  /* 0x0000000715070227 */ /* 0x001fca00078e00ff */
[----:B-1----:R-:W-:Y:S02]  /*e820*/  @P0 SHF.R.U32.HI R14, RZ, R6, R7 ;  /* 0x00000006ff0e0219 */ /* 0x002fe40000011607 */
[----:B------:R-:W0:Y:S02]  /*e830*/  LDC.64 R6, c[0x0][R10+0x228] ;  /* 0x00008a000a067b82 */ /* 0x000e240000000a00 */
[----:B0-----:R-:W-:-:S04]  /*e840*/  IMAD.WIDE.U32 R8, R6, R152, RZ ;  /* 0x0000009806087225 */ /* 0x001fc800078e00ff */
[----:B------:R-:W-:-:S04]  /*e850*/  IMAD R6, R7, R152, RZ ;  /* 0x0000009807067224 */ /* 0x000fc800078e02ff */
[----:B------:R-:W-:Y:S02]  /*e860*/  IMAD.IADD R9, R9, 0x1, R6 ;  /* 0x0000000109097824 */ /* 0x000fe400078e0206 */
[----:B------:R0:W1:Y:S01]  /*e870*/  LDC.64 R6, c[0x0][R10+0x210] ;  /* 0x000084000a067b82 */ /* 0x0000620000000a00 */
[----:B------:R-:W-:Y:S01]  /*e880*/  IADD3 R8, P0, P2, R14, R15, R8 ;  /* 0x0000000f0e087210 */ /* 0x000fe20007a1e008 */
[--C-:B------:R-:W-:Y:S01]  /*e890*/  IMAD.MOV R15, RZ, RZ, -R14.reuse ;  /* 0x000000ffff0f7224 */ /* 0x100fe200078e0a0e */
[----:B------:R-:W-:-:S03]  /*e8a0*/  SHF.R.S32.HI R14, RZ, 0x1f, R14 ;  /* 0x0000001fff0e7819 */ /* 0x000fc6000001140e */
[----:B------:R-:W-:Y:S01]  /*e8b0*/  IMAD R15, R156, R15, R21 ;  /* 0x0000000f9c0f7224 */ /* 0x000fe200078e0215 */
[----:B------:R-:W-:-:S04]  /*e8c0*/  IADD3.X R9, R14, R11, R9, P0, P2 ;  /* 0x0000000b0e097210 */ /* 0x000fc800007e4409 */
[----:B0-----:R-:W-:Y:S01]  /*e8d0*/  SHF.R.S32.HI R10, RZ, 0x1f, R15 ;  /* 0x0000001fff0a7819 */ /* 0x001fe2000001140f */
[-C--:B-1----:R-:W-:Y:S02]  /*e8e0*/  IMAD R7, R7, R15.reuse, RZ ;  /* 0x0000000f07077224 */ /* 0x082fe400078e02ff */
[----:B------:R-:W-:-:S04]  /*e8f0*/  IMAD.WIDE.U32 R8, R6, R15, R8 ;  /* 0x0000000f06087225 */ /* 0x000fc800078e0008 */
[----:B------:R-:W-:Y:S02]  /*e900*/  IMAD R10, R6, R10, R7 ;  /* 0x0000000a060a7224 */ /* 0x000fe400078e0207 */
[----:B------:R-:W0:Y:S08]  /*e910*/  LDC.64 R6, c[0x0][0xba8] ;  /* 0x0002ea00ff067b82 */ /* 0x000e300000000a00 */
[----:B0-----:R-:W0:Y:S08]  /*e920*/  @!P1 LDC R6, c[0x0][0xb50] ;  /* 0x0002d400ff069b82 */ /* 0x001e300000000800 */
[----:B------:R-:W1:Y:S01]  /*e930*/  @!P1 LDC R7, c[0x0][0xb54] ;  /* 0x0002d500ff079b82 */ /* 0x000e620000000800 */
[----:B------:R-:W-:-:S02]  /*e940*/  IMAD.IADD R10, R9, 0x1, R10 ;  /* 0x00000001090a7824 */ /* 0x000fc400078e020a */
[----:B------:R-:W-:Y:S01]  /*e950*/  IMAD R11, R201, 0x40, R190 ;  /* 0x00000040c90b7824 */ /* 0x000fe200078e02be */
[----:B0-----:R-:W-:Y:S01]  /*e960*/  LEA R9, P0, R8, R6, 0x2 ;  /* 0x0000000608097211 */ /* 0x001fe200078010ff */
[----:B--2---:R-:W-:-:S03]  /*e970*/  IMAD.MOV R6, RZ, RZ, -R158 ;  /* 0x000000ffff067224 */ /* 0x004fc600078e0a9e */
[----:B-1----:R-:W-:Y:S02]  /*e980*/  LEA.HI.X R10, R8, R7, R10, 0x2, P0 ;  /* 0x00000007080a7211 */ /* 0x002fe400000f140a */
[----:B------:R-:W-:Y:S01]  /*e990*/  ISETP.NE.AND P0, PT, R157, R6, PT ;  /* 0x000000069d00720c */ /* 0x000fe20003f05270 */
[----:B------:R-:W-:Y:S04]  /*e9a0*/  SHFL.IDX PT, R8, R9, 0x1, 0x1c1f ;  /* 0x003c1f0009087f89 */ /* 0x000fe800000e0000 */
[----:B------:R-:W-:Y:S04]  /*e9b0*/  SHFL.IDX PT, R6, R9, RZ, 0x1c1f ;  /* 0x001c1fff09067589 */ /* 0x000fe800000e0000 */
[----:B------:R-:W0:Y:S04]  /*e9c0*/  SHFL.IDX PT, R7, R10, RZ, 0x1c1f ;  /* 0x001c1fff0a077589 */ /* 0x000e2800000e0000 */
[----:B------:R1:W2:Y:S02]  /*e9d0*/  SHFL.IDX PT, R9, R10, 0x1, 0x1c1f ;  /* 0x003c1f000a097f89 */ /* 0x0002a400000e0000 */
[----:B-1----:R-:W-:-:S05]  /*e9e0*/  IMAD R10, R4, R156, RZ ;  /* 0x0000009c040a7224 */ /* 0x002fca00078e02ff */
[C---:B------:R-:W-:Y:S01]  /*e9f0*/  ISETP.GE.OR P1, PT, R11.reuse, R10, P0 ;  /* 0x0000000a0b00720c */ /* 0x040fe20000726670 */
[----:B------:R-:W-:-:S05]  /*ea00*/  VIADD R11, R11, 0x8 ;  /* 0x000000080b0b7836 */ /* 0x000fca0000000000 */
[----:B------:R-:W-:-:S07]  /*ea10*/  ISETP.GE.OR P0, PT, R11, R10, P0 ;  /* 0x0000000a0b00720c */ /* 0x000fce0000706670 */
[----:B0-----:R4:W-:Y:S06]  /*ea20*/  @!P1 ST.E desc[UR42][R6.64], R3 ;  /* 0x0000000306009985 */ /* 0x0019ec000c10192a */
[----:B--2---:R4:W-:Y:S02]  /*ea30*/  @!P0 ST.E desc[UR42][R8.64], R20 ;  /* 0x0000001408008985 */ /* 0x0049e4000c10192a */
.L_x_759:
[----:B------:R-:W-:Y:S02]  /*ea40*/  ISETP.GT.AND P1, PT, R200, 0x1, PT ;  /* 0x00000001c800780c */ /* 0x000fe40003f24270 */
[----:B------:R-:W-:-:S04]  /*ea50*/  ISETP.NE.U32.AND P0, PT, RZ, UR6, PT ;  /* 0x00000006ff007c0c */ /* 0x000fc8000bf05070 */
[----:B------:R-:W-:-:S04]  /*ea60*/  ISETP.NE.AND.EX P0, PT, RZ, UR7, PT, P0 ;  /* 0x00000007ff007c0c */ /* 0x000fc8000bf05300 */
[----:B------:R-:W-:-:S03]  /*ea70*/  SEL R199, R199, RZ, !P0 ;  /* 0x000000ffc7c77207 */ /* 0x000fc60004000000 */
[----:B------:R-:W-:Y:S06]  /*ea80*/  @P1 BRA `(.L_x_760) ;  /* 0x0000001000381947 */ /* 0x000fec0003800000 */
[----:B----4-:R-:W4:Y:S01]  /*ea90*/  S2R R3, SR_TID.X ;  /* 0x0000000000037919 */ /* 0x010f220000002100 */
[----:B------:R-:W0:Y:S01]  /*eaa0*/  LDC R83, c[0x0][0xbe8] ;  /* 0x0002fa00ff537b82 */ /* 0x000e220000000800 */
[----:B------:R-:W-:Y:S01]  /*eab0*/  ULDC.64 UR4, c[0x0][0xaa0] ;  /* 0x0002a80000047ab9 */ /* 0x000fe20000000a00 */
[----:B----4-:R-:W-:-:S05]  /*eac0*/  VIADD R3, R3, 0xffffff80 ;  /* 0xffffff8003037836 */ /* 0x010fca0000000000 */
[----:B---3--:R-:W-:-:S04]  /*ead0*/  SHF.R.S32.HI R6, RZ, 0x1f, R3 ;  /* 0x0000001fff067819 */ /* 0x008fc80000011403 */
[----:B------:R-:W-:-:S04]  /*eae0*/  LEA.HI R21, R6, R3, RZ, 0x3 ;  /* 0x0000000306157211 */ /* 0x000fc800078f18ff */
[----:B------:R-:W-:-:S05]  /*eaf0*/  SHF.R.S32.HI R20, RZ, 0x3, R21 ;  /* 0x00000003ff147819 */ /* 0x000fca0000011415 */
[----:B------:R-:W-:-:S04]  /*eb00*/  IMAD R7, R20, 0x40, R187 ;  /* 0x0000004014077824 */ /* 0x000fc800078e02bb */
[----:B------:R-:W-:-:S03]  /*eb10*/  IMAD.WIDE R6, R7, 0x2, R12 ;  /* 0x0000000207067825 */ /* 0x000fc600078e020c */
[C---:B------:R-:W-:Y:S02]  /*eb20*/  IADD3 R13, P3, R6.reuse, 0x1000, RZ ;  /* 0x00001000060d7810 */ /* 0x040fe40007f7e0ff */
[C---:B------:R-:W-:Y:S02]  /*eb30*/  IADD3 R25, P4, R6.reuse, 0x2000, RZ ;  /* 0x0000200006197810 */ /* 0x040fe40007f9e0ff */
[----:B------:R-:W-:Y:S02]  /*eb40*/  LOP3.LUT R12, R13, 0x380, RZ, 0xc0, !PT ;  /* 0x000003800d0c7812 */ /* 0x000fe400078ec0ff */
[----:B------:R-:W-:Y:S02]  /*eb50*/  IADD3 R29, P5, R6, 0x3000, RZ ;  /* 0x00003000061d7810 */ /* 0x000fe40007fbe0ff */
[----:B------:R-:W-:Y:S02]  /*eb60*/  SHF.R.U64 R12, R12, 0x3, RZ ;  /* 0x000000030c0c7819 */ /* 0x000fe400000012ff */
[----:B------:R-:W-:-:S02]  /*eb70*/  IADD3 R33, P6, R6, 0x4000, RZ ;  /* 0x0000400006217810 */ /* 0x000fc40007fde0ff */
[----:B------:R-:W-:Y:S01]  /*eb80*/  LOP3.LUT R12, R12, R13, RZ, 0x3c, !PT ;  /* 0x0000000d0c0c7212 */ /* 0x000fe200078e3cff */
[----:B------:R-:W-:Y:S01]  /*eb90*/  IMAD.X R13, RZ, RZ, R7, P3 ;  /* 0x000000ffff0d7224 */ /* 0x000fe200018e0607 */
[C---:B------:R-:W-:Y:S02]  /*eba0*/  IADD3 R37, P0, R6.reuse, 0x5000, RZ ;  /* 0x0000500006257810 */ /* 0x040fe40007f1e0ff */
[C---:B------:R-:W-:Y:S02]  /*ebb0*/  IADD3 R41, P1, R6.reuse, 0x6000, RZ ;  /* 0x0000600006297810 */ /* 0x040fe40007f3e0ff */
[C---:B------:R-:W-:Y:S02]  /*ebc0*/  IADD3 R45, P2, R6.reuse, 0x7000, RZ ;  /* 0x00007000062d7810 */ /* 0x040fe40007f5e0ff */
[----:B------:R-:W-:Y:S02]  /*ebd0*/  IADD3 R49, P3, R6, 0x8000, RZ ;  /* 0x0000800006317810 */ /* 0x000fe40007f7e0ff */
[----:B------:R-:W-:-:S02]  /*ebe0*/  LOP3.LUT R24, R25, 0x380, RZ, 0xc0, !PT ;  /* 0x0000038019187812 */ /* 0x000fc400078ec0ff */
[----:B------:R-:W-:Y:S02]  /*ebf0*/  LOP3.LUT R28, R29, 0x380, RZ, 0xc0, !PT ;  /* 0x000003801d1c7812 */ /* 0x000fe400078ec0ff */
[----:B------:R-:W-:Y:S02]  /*ec00*/  LOP3.LUT R32, R33, 0x380, RZ, 0xc0, !PT ;  /* 0x0000038021207812 */ /* 0x000fe400078ec0ff */
[----:B------:R-:W-:Y:S02]  /*ec10*/  LOP3.LUT R36, R37, 0x380, RZ, 0xc0, !PT ;  /* 0x0000038025247812 */ /* 0x000fe400078ec0ff */
[----:B------:R-:W-:Y:S02]  /*ec20*/  LOP3.LUT R40, R41, 0x380, RZ, 0xc0, !PT ;  /* 0x0000038029287812 */ /* 0x000fe400078ec0ff */
[----:B------:R-:W-:Y:S02]  /*ec30*/  LOP3.LUT R44, R45, 0x380, RZ, 0xc0, !PT ;  /* 0x000003802d2c7812 */ /* 0x000fe400078ec0ff */
[----:B------:R-:W-:-:S02]  /*ec40*/  LOP3.LUT R48, R49, 0x380, RZ, 0xc0, !PT ;  /* 0x0000038031307812 */ /* 0x000fc400078ec0ff */
[----:B------:R-:W-:Y:S02]  /*ec50*/  SHF.R.U64 R24, R24, 0x3, RZ ;  /* 0x0000000318187819 */ /* 0x000fe400000012ff */
[----:B------:R-:W-:Y:S02]  /*ec60*/  SHF.R.U64 R28, R28, 0x3, RZ ;  /* 0x000000031c1c7819 */ /* 0x000fe400000012ff */
[----:B------:R-:W-:Y:S02]  /*ec70*/  SHF.R.U64 R32, R32, 0x3, RZ ;  /* 0x0000000320207819 */ /* 0x000fe400000012ff */
[----:B------:R-:W-:Y:S02]  /*ec80*/  SHF.R.U64 R36, R36, 0x3, RZ ;  /* 0x0000000324247819 */ /* 0x000fe400000012ff */
[----:B------:R-:W-:Y:S02]  /*ec90*/  SHF.R.U64 R40, R40, 0x3, RZ ;  /* 0x0000000328287819 */ /* 0x000fe400000012ff */
[----:B------:R-:W-:-:S02]  /*eca0*/  SHF.R.U64 R44, R44, 0x3, RZ ;  /* 0x000000032c2c7819 */ /* 0x000fc400000012ff */
[----:B------:R-:W-:Y:S02]  /*ecb0*/  SHF.R.U64 R48, R48, 0x3, RZ ;  /* 0x0000000330307819 */ /* 0x000fe400000012ff */
[----:B------:R-:W-:Y:S01]  /*ecc0*/  LOP3.LUT R24, R24, R25, RZ, 0x3c, !PT ;  /* 0x0000001918187212 */ /* 0x000fe200078e3cff */
[--C-:B------:R-:W-:Y:S01]  /*ecd0*/  IMAD.X R25, RZ, RZ, R7.reuse, P4 ;  /* 0x000000ffff197224 */ /* 0x100fe200020e0607 */
        /* <DEDUP_REMOVED lines=11> */
[----:B------:R-:W-:Y:S01]  /*ed90*/  IMAD.X R49, RZ, RZ, R7, P3 ;  /* 0x000000ffff317224 */ /* 0x000fe200018e0607 */
[C---:B------:R-:W-:Y:S01]  /*eda0*/  IADD3 R53, P4, R6.reuse, 0x9000, RZ ;  /* 0x0000900006357810 */ /* 0x040fe20007f9e0ff */
[----:B------:R-:W-:Y:S01]  /*edb0*/  IMAD R5, R5, UR4, RZ ;  /* 0x0000000405057c24 */ /* 0x000fe2000f8e02ff */
[----:B------:R-:W-:Y:S01]  /*edc0*/  IADD3 R57, P5, R6, 0xa000, RZ ;  /* 0x0000a00006397810 */ /* 0x000fe20007fbe0ff */
[----:B0-----:R-:W-:Y:S01]  /*edd0*/  IMAD R86, R4, R83, RZ ;  /* 0x0000005304567224 */ /* 0x001fe200078e02ff */
[C---:B------:R-:W-:Y:S01]  /*ede0*/  IADD3 R61, P6, R6.reuse, 0xb000, RZ ;  /* 0x0000b000063d7810 */ /* 0x040fe20007fde0ff */
[----:B------:R-:W5:Y:S01]  /*edf0*/  LD.E.128 R24, desc[UR42][R24.64] ;  /* 0x0000002a18187980 */ /* 0x000f62000c101d00 */
[----:B------:R-:W-:-:S02]  /*ee00*/  IADD3 R65, P0, R6, 0xc000, RZ ;  /* 0x0000c00006417810 */ /* 0x000fc40007f1e0ff */
[C---:B------:R-:W-:Y:S01]  /*ee10*/  IADD3 R69, P1, R6.reuse, 0xd000, RZ ;  /* 0x0000d00006457810 */ /* 0x040fe20007f3e0ff */
[----:B------:R-:W5:Y:S01]  /*ee20*/  LD.E.128 R28, desc[UR42][R28.64] ;  /* 0x0000002a1c1c7980 */ /* 0x000f62000c101d00 */
[C---:B------:R-:W-:Y:S02]  /*ee30*/  IADD3 R73, P2, R6.reuse, 0xe000, RZ ;  /* 0x0000e00006497810 */ /* 0x040fe40007f5e0ff */
[C---:B------:R-:W-:Y:S01]  /*ee40*/  LOP3.LUT R15, R6.reuse, 0x380, RZ, 0xc0, !PT ;  /* 0x00000380060f7812 */ /* 0x040fe200078ec0ff */
[----:B------:R-:W5:Y:S01]  /*ee50*/  LD.E.128 R32, desc[UR42][R32.64] ;  /* 0x0000002a20207980 */ /* 0x000f62000c101d00 */
[----:B------:R-:W-:Y:S02]  /*ee60*/  IADD3 R11, P3, R6, 0xf000, RZ ;  /* 0x0000f000060b7810 */ /* 0x000fe40007f7e0ff */
[----:B------:R-:W-:Y:S01]  /*ee70*/  LOP3.LUT R52, R53, 0x380, RZ, 0xc0, !PT ;  /* 0x0000038035347812 */ /* 0x000fe200078ec0ff */
[----:B------:R-:W5:Y:S01]  /*ee80*/  LD.E.128 R36, desc[UR42][R36.64] ;  /* 0x0000002a24247980 */ /* 0x000f62000c101d00 */
[----:B------:R-:W-:Y:S01]  /*ee90*/  LOP3.LUT R56, R57, 0x380, RZ, 0xc0, !PT ;  /* 0x0000038039387812 */ /* 0x000fe200078ec0ff */
[----:B------:R-:W-:Y:S01]  /*eea0*/  IMAD.X R77, RZ, RZ, R7, P3 ;  /* 0x000000ffff4d7224 */ /* 0x000fe200018e0607 */
[----:B------:R-:W-:Y:S01]  /*eeb0*/  LOP3.LUT R60, R61, 0x380, RZ, 0xc0, !PT ;  /* 0x000003803d3c7812 */ /* 0x000fe200078ec0ff */
[----:B------:R-:W5:Y:S01]  /*eec0*/  LD.E.128 R40, desc[UR42][R40.64] ;  /* 0x0000002a28287980 */ /* 0x000f62000c101d00 */
[----:B------:R-:W-:-:S02]  /*eed0*/  LOP3.LUT R64, R65, 0x380, RZ, 0xc0, !PT ;  /* 0x0000038041407812 */ /* 0x000fc400078ec0ff */
[----:B------:R-:W-:Y:S01]  /*eee0*/  LOP3.LUT R68, R69, 0x380, RZ, 0xc0, !PT ;  /* 0x0000038045447812 */ /* 0x000fe200078ec0ff */
[----:B------:R-:W5:Y:S01]  /*eef0*/  LD.E.128 R44, desc[UR42][R44.64] ;  /* 0x0000002a2c2c7980 */ /* 0x000f62000c101d00 */
[----:B------:R-:W-:Y:S02]  /*ef00*/  LOP3.LUT R72, R73, 0x380, RZ, 0xc0, !PT ;  /* 0x0000038049487812 */ /* 0x000fe400078ec0ff */
[----:B------:R-:W-:Y:S01]  /*ef10*/  SHF.R.U64 R15, R15, 0x3, RZ ;  /* 0x000000030f0f7819 */ /* 0x000fe200000012ff */
[----:B------:R-:W5:Y:S01]  /*ef20*/  LD.E.128 R48, desc[UR42][R48.64] ;  /* 0x0000002a30307980 */ /* 0x000f62000c101d00 */
[----:B------:R-:W-:Y:S02]  /*ef30*/  LOP3.LUT R9, R11, 0x380, RZ, 0xc0, !PT ;  /* 0x000003800b097812 */ /* 0x000fe400078ec0ff */
[----:B------:R-:W-:Y:S02]  /*ef40*/  SHF.R.U64 R52, R52, 0x3, RZ ;  /* 0x0000000334347819 */ /* 0x000fe400000012ff */
[----:B------:R-:W-:-:S02]  /*ef50*/  SHF.R.U64 R56, R56, 0x3, RZ ;  /* 0x0000000338387819 */ /* 0x000fc400000012ff */
[----:B------:R-:W-:Y:S02]  /*ef60*/  SHF.R.U64 R60, R60, 0x3, RZ ;  /* 0x000000033c3c7819 */ /* 0x000fe400000012ff */
[----:B------:R-:W-:Y:S02]  /*ef70*/  SHF.R.U64 R64, R64, 0x3, RZ ;  /* 0x0000000340407819 */ /* 0x000fe400000012ff */
[----:B------:R-:W-:Y:S02]  /*ef80*/  SHF.R.U64 R68, R68, 0x3, RZ ;  /* 0x0000000344447819 */ /* 0x000fe400000012ff */
[----:B------:R-:W-:Y:S02]  /*ef90*/  SHF.R.U64 R72, R72, 0x3, RZ ;  /* 0x0000000348487819 */ /* 0x000fe400000012ff */
[----:B------:R-:W-:Y:S02]  /*efa0*/  LOP3.LUT R8, R15, R6, RZ, 0x3c, !PT ;  /* 0x000000060f087212 */ /* 0x000fe400078e3cff */
[----:B------:R-:W-:Y:S01]  /*efb0*/  SHF.R.U64 R6, R9, 0x3, RZ ;  /* 0x0000000309067819 */ /* 0x000fe200000012ff */
[--C-:B------:R-:W-:Y:S01]  /*efc0*/  IMAD.MOV.U32 R9, RZ, RZ, R7.reuse ;  /* 0x000000ffff097224 */ /* 0x100fe200078e0007 */
        /* <DEDUP_REMOVED lines=12> */
[----:B------:R-:W-:Y:S01]  /*f090*/  LOP3.LUT R76, R6, R11, RZ, 0x3c, !PT ;  /* 0x0000000b064c7212 */ /* 0x000fe200078e3cff */
[C---:B------:R-:W-:Y:S01]  /*f0a0*/  IMAD R5, R0.reuse, UR5, R5 ;  /* 0x0000000500057c24 */ /* 0x040fe2000f8e0205 */
[----:B------:R-:W-:Y:S01]  /*f0b0*/  ISETP.NE.AND P3, PT, R83, 0x1, PT ;  /* 0x000000015300780c */ /* 0x000fe20003f65270 */
[----:B------:R-:W-:Y:S01]  /*f0c0*/  IMAD.WIDE.U32 R6, R0, UR4, RZ ;  /* 0x0000000400067c25 */ /* 0x000fe2000f8e00ff */
[----:B------:R-:W-:Y:S01]  /*f0d0*/  LOP3.LUT R80, R21, 0xfffffff8, RZ, 0xc0, !PT ;  /* 0xfffffff815507812 */ /* 0x000fe200078ec0ff */
[----:B------:R-:W0:Y:S01]  /*f0e0*/  LDC R0, c[0x0][0xac8] ;  /* 0x0002b200ff007b82 */ /* 0x000e220000000800 */
[----:B------:R-:W-:Y:S01]  /*f0f0*/  ULDC.64 UR4, c[0x0][0xae8] ;  /* 0x0002ba0000047ab9 */ /* 0x000fe20000000a00 */
[----:B------:R-:W-:Y:S01]  /*f100*/  IMAD.IADD R7, R7, 0x1, R5 ;  /* 0x0000000107077824 */ /* 0x000fe200078e0205 */
[----:B------:R-:W5:Y:S04]  /*f110*/  LD.E.128 R8, desc[UR42][R8.64] ;  /* 0x0000002a08087980 */ /* 0x000f68000c101d00 */
[----:B------:R-:W5:Y:S03]  /*f120*/  LD.E.128 R12, desc[UR42][R12.64] ;  /* 0x0000002a0c0c7980 */ /* 0x000f66000c101d00 */
[----:B------:R-:W3:Y:S01]  /*f130*/  @P3 LDC R85, c[0x0][0xbec] ;  /* 0x0002fb00ff553b82 */ /* 0x000ee20000000800 */
[----:B------:R-:W-:Y:S01]  /*f140*/  IMAD.WIDE.U32 R6, R198, UR4, R6 ;  /* 0x00000004c6067c25 */ /* 0x000fe2000f8e0006 */
[----:B------:R-:W-:Y:S01]  /*f150*/  SHF.R.S32.HI R5, RZ, 0x1f, R199 ;  /* 0x0000001fff057819 */ /* 0x000fe200000114c7 */
[----:B------:R-:W5:Y:S04]  /*f160*/  LD.E.128 R52, desc[UR42][R52.64] ;  /* 0x0000002a34347980 */ /* 0x000f68000c101d00 */
[----:B------:R-:W5:Y:S01]  /*f170*/  LD.E.128 R56, desc[UR42][R56.64] ;  /* 0x0000002a38387980 */ /* 0x000f62000c101d00 */
[----:B------:R-:W4:Y:S01]  /*f180*/  @P3 LDC R87, c[0x0][0xbf0] ;  /* 0x0002fc00ff573b82 */ /* 0x000f220000000800 */
[----:B------:R-:W-:-:S02]  /*f190*/  IMAD.IADD R3, R3, 0x1, -R80 ;  /* 0x0000000103037824 */ /* 0x000fc400078e0a50 */
[----:B------:R-:W-:Y:S01]  /*f1a0*/  IMAD R7, R198, UR5, R7 ;  /* 0x00000005c6077c24 */ /* 0x000fe2000f8e0207 */
[----:B------:R-:W-:Y:S01]  /*f1b0*/  ULDC.64 UR4, c[0x0][0xaf0] ;  /* 0x0002bc0000047ab9 */ /* 0x000fe20000000a00 */
[--C-:B------:R-:W-:Y:S01]  /*f1c0*/  IMAD R80, R3, 0x20, R20.reuse ;  /* 0x0000002003507824 */ /* 0x100fe200078e0214 */
[-C--:B0-----:R-:W-:Y:S01]  /*f1d0*/  ISETP.GE.AND P1, PT, R208, R0.reuse, PT ;  /* 0x00000000d000720c */ /* 0x081fe20003f26270 */
[----:B------:R-:W-:Y:S01]  /*f1e0*/  IMAD R3, R201, 0x40, R20 ;  /* 0x00000040c9037824 */ /* 0x000fe200078e0214 */
[-C--:B------:R-:W-:Y:S01]  /*f1f0*/  ISETP.GE.AND P0, PT, R207, R0.reuse, PT ;  /* 0x00000000cf00720c */ /* 0x080fe20003f06270 */
[----:B------:R-:W-:Y:S01]  /*f200*/  IMAD R20, R5, UR4, RZ ;  /* 0x0000000405147c24 */ /* 0x000fe2000f8e02ff */
[----:B------:R-:W-:Y:S01]  /*f210*/  SEL R5, RZ, 0xffffffff, P1 ;  /* 0xffffffffff057807 */ /* 0x000fe20000800000 */
[----:B------:R-:W-:Y:S01]  /*f220*/  IMAD R82, R201, 0x40, R80 ;  /* 0x00000040c9527824 */ /* 0x000fe200078e0250 */
[----:B------:R-:W-:Y:S01]  /*f230*/  ISETP.GE.AND P2, PT, R187, R0, PT ;  /* 0x00000000bb00720c */ /* 0x000fe20003f46270 */
[----:B------:R-:W5:Y:S01]  /*f240*/  LD.E.128 R60, desc[UR42][R60.64] ;  /* 0x0000002a3c3c7980 */ /* 0x000f62000c101d00 */
[----:B------:R-:W-:Y:S01]  /*f250*/  SEL R80, RZ, 0xffffffff, P0 ;  /* 0xffffffffff507807 */ /* 0x000fe20000000000 */
[----:B------:R-:W-:Y:S01]  /*f260*/  IMAD.SHL.U32 R84, R5, 0x2, RZ ;  /* 0x0000000205547824 */ /* 0x000fe200078e00ff */
[----:B------:R-:W-:Y:S01]  /*f270*/  SEL R21, RZ, 0x1, P2 ;  /* 0x00000001ff157807 */ /* 0x000fe20001000000 */
[----:B------:R-:W-:Y:S01]  /*f280*/  IMAD R81, R199, UR5, R20 ;  /* 0x00000005c7517c24 */ /* 0x000fe2000f8e0214 */
[----:B------:R-:W5:Y:S01]  /*f290*/  LD.E.128 R64, desc[UR42][R64.64] ;  /* 0x0000002a40407980 */ /* 0x000f62000c101d00 */
[----:B---3--:R-:W-:Y:S01]  /*f2a0*/  @P3 IMAD.HI.U32 R20, R82, R85, RZ ;  /* 0x0000005552143227 */ /* 0x008fe200078e00ff */
[----:B------:R-:W-:-:S02]  /*f2b0*/  LOP3.LUT R21, R84, 0x2, R21, 0xe2, !PT ;  /* 0x0000000254157812 */ /* 0x000fc400078ee215 */
[----:B------:R-:W5:Y:S01]  /*f2c0*/  LD.E.128 R68, desc[UR42][R68.64] ;  /* 0x0000002a44447980 */ /* 0x000f62000c101d00 */
[----:B------:R-:W-:Y:S01]  /*f2d0*/  IMAD.SHL.U32 R80, R80, 0x4, RZ ;  /* 0x0000000450507824 */ /* 0x000fe200078e00ff */
[-C--:B------:R-:W-:Y:S01]  /*f2e0*/  ISETP.GE.AND P0, PT, R206, R0.reuse, PT ;  /* 0x00000000ce00720c */ /* 0x080fe20003f06270 */
[----:B------:R-:W-:Y:S01]  /*f2f0*/  IMAD.MOV.U32 R5, RZ, RZ, R82 ;  /* 0x000000ffff057224 */ /* 0x000fe200078e0052 */
[----:B----4-:R-:W-:Y:S01]  /*f300*/  @P3 SHF.R.U32.HI R5, RZ, R87, R20 ;  /* 0x00000057ff053219 */ /* 0x010fe20000011614 */
[----:B------:R-:W-:Y:S01]  /*f310*/  IMAD.WIDE.U32 R6, R199, UR4, R6 ;  /* 0x00000004c7067c25 */ /* 0x000fe2000f8e0006 */
[----:B------:R-:W-:Y:S01]  /*f320*/  LOP3.LUT R20, R80, 0x4, R21, 0xe2, !PT ;  /* 0x0000000450147812 */ /* 0x000fe200078ee215 */
[----:B------:R-:W-:Y:S01]  /*f330*/  ULDC.64 UR4, c[0x0][0xae0] ;  /* 0x0002b80000047ab9 */ /* 0x000fe20000000a00 */
[----:B------:R-:W-:Y:S01]  /*f340*/  SEL R21, RZ, 0xffffffff, P0 ;  /* 0xffffffffff157807 */ /* 0x000fe20000000000 */
[----:B------:R-:W5:Y:S01]  /*f350*/  LD.E.128 R72, desc[UR42][R72.64] ;  /* 0x0000002a48487980 */ /* 0x000f62000c101d00 */
[-C--:B------:R-:W-:Y:S01]  /*f360*/  ISETP.GE.AND P0, PT, R205, R0.reuse, PT ;  /* 0x00000000cd00720c */ /* 0x080fe20003f06270 */
[----:B------:R-:W-:Y:S01]  /*f370*/  IMAD.IADD R7, R7, 0x1, R81 ;  /* 0x0000000107077824 */ /* 0x000fe200078e0251 */
[--C-:B------:R-:W-:Y:S01]  /*f380*/  SHF.R.S32.HI R80, RZ, 0x1f, R5.reuse ;  /* 0x0000001fff507819 */ /* 0x100fe20000011405 */
[----:B------:R-:W-:Y:S01]  /*f390*/  IMAD.MOV R81, RZ, RZ, -R5 ;  /* 0x000000ffff517224 */ /* 0x000fe200078e0a05 */
[----:B------:R-:W-:Y:S01]  /*f3a0*/  SEL R4, RZ, 0xffffffff, P0 ;  /* 0xffffffffff047807 */ /* 0x000fe20000000000 */
[----:B------:R-:W-:Y:S01]  /*f3b0*/  IMAD.SHL.U32 R85, R21, 0x8, RZ ;  /* 0x0000000815557824 */ /* 0x000fe200078e00ff */
[----:B------:R-:W-:Y:S01]  /*f3c0*/  ISETP.GE.AND P0, PT, R204, R0, PT ;  /* 0x00000000cc00720c */ /* 0x000fe20003f06270 */
[----:B------:R-:W-:Y:S01]  /*f3d0*/  IMAD R80, R80, UR4, RZ ;  /* 0x0000000450507c24 */ /* 0x000fe2000f8e02ff */
[----:B------:R-:W5:Y:S01]  /*f3e0*/  LD.E.128 R76, desc[UR42][R76.64] ;  /* 0x0000002a4c4c7980 */ /* 0x000f62000c101d00 */
[----:B------:R-:W-:-:S02]  /*f3f0*/  IMAD R21, R83, R81, R82 ;  /* 0x0000005153157224 */ /* 0x000fc400078e0252 */
[----:B------:R-:W-:Y:S01]  /*f400*/  IMAD.SHL.U32 R83, R4, 0x10, RZ ;  /* 0x0000001004537824 */ /* 0x000fe200078e00ff */
[----:B------:R-:W-:Y:S01]  /*f410*/  SEL R4, RZ, 0xffffffff, P0 ;  /* 0xffffffffff047807 */ /* 0x000fe20000000000 */
[----:B------:R-:W-:Y:S01]  /*f420*/  IMAD.WIDE.U32 R6, R5, UR4, R6 ;  /* 0x0000000405067c25 */ /* 0x000fe2000f8e0006 */
[----:B------:R-:W-:Y:S01]  /*f430*/  @!PT LDS RZ, [RZ] ;  /* 0x00000000fffff984 */ /* 0x000fe20000000800 */
[----:B------:R-:W-:Y:S01]  /*f440*/  @!PT LDS RZ, [RZ] ;  /* 0x00000000fffff984 */ /* 0x000fe20000000800 */
[----:B------:R-:W-:Y:S01]  /*f450*/  @!PT LDS RZ, [RZ] ;  /* 0x00000000fffff984 */ /* 0x000fe20000000800 */
[----:B------:R-:W-:Y:S01]  /*f460*/  @!PT LDS RZ, [RZ] ;  /* 0x00000000fffff984 */ /* 0x000fe20000000800 */
[----:B------:R0:W-:Y:S06]  /*f470*/  MEMBAR.ALL.CTA ;  /* 0x0000000000007992 */ /* 0x0001ec0000008000 */
[----:B0-----:R-:W0:Y:S01]  /*f480*/  FENCE.VIEW.ASYNC.S ;  /* 0x00000000000073c6 */ /* 0x001e220000000000 */
[----:B------:R-:W-:Y:S01]  /*f490*/  LOP3.LUT R20, R85, 0x8, R20, 0xe2, !PT ;  /* 0x0000000855147812 */ /* 0x000fe200078ee214 */
[----:B------:R-:W-:Y:S01]  /*f4a0*/  IMAD R81, R5, UR5, R80 ;  /* 0x0000000505517c24 */ /* 0x000fe2000f8e0250 */
[----:B------:R-:W-:Y:S01]  /*f4b0*/  SHF.R.S32.HI R5, RZ, 0x1f, R21 ;  /* 0x0000001fff057819 */ /* 0x000fe20000011415 */
[----:B------:R-:W-:Y:S01]  /*f4c0*/  VIADD R87, R187, 0x180 ;  /* 0x00000180bb577836 */ /* 0x000fe20000000000 */
[----:B------:R-:W-:Y:S01]  /*f4d0*/  ULDC.64 UR4, c[0x0][0xad8] ;  /* 0x0002b60000047ab9 */ /* 0x000fe20000000a00 */
[----:B------:R-:W-:Y:S01]  /*f4e0*/  IMAD.IADD R7, R7, 0x1, R81 ;  /* 0x0000000107077824 */ /* 0x000fe200078e0251 */
[----:B------:R-:W-:Y:S01]  /*f4f0*/  LOP3.LUT R20, R83, 0x10, R20, 0xe2, !PT ;  /* 0x0000001053147812 */ /* 0x000fe200078ee214 */
[----:B------:R-:W-:-:S02]  /*f500*/  IMAD.SHL.U32 R81, R4, 0x20, RZ ;  /* 0x0000002004517824 */ /* 0x000fc400078e00ff */
[----:B------:R-:W-:Y:S01]  /*f510*/  IMAD R4, R5, UR4, RZ ;  /* 0x0000000405047c24 */ /* 0x000fe2000f8e02ff */
[----:B------:R-:W-:Y:S01]  /*f520*/  ISETP.GE.AND P0, PT, R87, R0, PT ;  /* 0x000000005700720c */ /* 0x000fe20003f06270 */
[----:B------:R-:W-:Y:S01]  /*f530*/  VIADD R89, R187, 0x1c0 ;  /* 0x000001c0bb597836 */ /* 0x000fe20000000000 */
[----:B------:R-:W-:Y:S01]  /*f540*/  LOP3.LUT R20, R81, 0x20, R20, 0xe2, !PT ;  /* 0x0000002051147812 */ /* 0x000fe200078ee214 */
[C---:B------:R-:W-:Y:S02]  /*f550*/  IMAD R81, R21.reuse, UR5, R4 ;  /* 0x0000000515517c24 */ /* 0x040fe4000f8e0204 */
[----:B------:R-:W-:Y:S01]  /*f560*/  IMAD.WIDE.U32 R6, R21, UR4, R6 ;  /* 0x0000000415067c25 */ /* 0x000fe2000f8e0006 */
[----:B------:R-:W-:Y:S01]  /*f570*/  ISETP.GE.AND P1, PT, R3, R86, PT ;  /* 0x000000560300720c */ /* 0x000fe20003f26270 */
[----:B------:R-:W-:Y:S01]  /*f580*/  ULDC.64 UR4, c[0x0][0xa80] ;  /* 0x0002a00000047ab9 */ /* 0x000fe20000000a00 */
[----:B------:R-:W-:Y:S01]  /*f590*/  SEL R5, RZ, 0x40, P0 ;  /* 0x00000040ff057807 */ /* 0x000fe20000000000 */
[----:B------:R-:W-:Y:S01]  /*f5a0*/  VIADD R4, R2, 0x28c20 ;  /* 0x00028c2002047836 */ /* 0x000fe20000000000 */
[----:B------:R-:W-:Y:S01]  /*f5b0*/  ISETP.GE.AND P0, PT, R89, R0, PT ;  /* 0x000000005900720c */ /* 0x000fe20003f06270 */
[----:B------:R-:W-:Y:S01]  /*f5c0*/  IMAD.IADD R7, R7, 0x1, R81 ;  /* 0x0000000107077824 */ /* 0x000fe200078e0251 */
[----:B------:R-:W-:-:S02]  /*f5d0*/  LEA R84, P2, R6, UR4, 0x1 ;  /* 0x0000000406547c11 */ /* 0x000fc4000f8408ff */
[----:B------:R-:W-:Y:S02]  /*f5e0*/  LOP3.LUT R82, R20, R5, RZ, 0xfc, !PT ;  /* 0x0000000514527212 */ /* 0x000fe400078efcff */
[----:B------:R-:W-:Y:S02]  /*f5f0*/  PRMT R4, RZ, 0x654, R4 ;  /* 0x00000654ff047816 */ /* 0x000fe40000000004 */
[----:B------:R-:W-:Y:S02]  /*f600*/  SEL R5, RZ, 0x80, P0 ;  /* 0x00000080ff057807 */ /* 0x000fe40000000000 */
[----:B------:R-:W-:Y:S01]  /*f610*/  LEA.HI.X R85, R6, UR5, R7, 0x1, P2 ;  /* 0x0000000506557c11 */ /* 0x000fe200090f0c07 */
[----:B0-----:R0:W-:Y:S01]  /*f620*/  SYNCS.ARRIVE.TRANS64.RED.A1T0 RZ, [R4+URZ], RZ ;  /* 0x000000ff04ff79a7 */ /* 0x0011e2000810043f */
[----:B------:R-:W-:Y:S01]  /*f630*/  LOP3.LUT R83, R82, R5, RZ, 0xfc, !PT ;  /* 0x0000000552537212 */ /* 0x000fe200078efcff */
[----:B------:R-:W-:Y:S02]  /*f640*/  BSSY B1, `(.L_x_761) ;  /* 0x000002a000017945 */ /* 0x000fe40003800000 */
[----:B------:R3:W4:Y:S01]  /*f650*/  SHFL.IDX PT, R5, R85, RZ, 0x181f ;  /* 0x00181fff55057589 */ /* 0x00072200000e0000 */
[----:B-1----:R-:W-:-:S03]  /*f660*/  SHF.R.S32.HI R152, RZ, 0x1f, R204 ;  /* 0x0000001fff987819 */ /* 0x002fc600000114cc */
[----:B0-----:R3:W0:Y:S01]  /*f670*/  SHFL.IDX PT, R4, R84, RZ, 0x181f ;  /* 0x00181fff54047589 */ /* 0x00162200000e0000 */
[----:B------:R-:W-:Y:S02]  /*f680*/  SHF.R.S32.HI R156, RZ, 0x1f, R205 ;  /* 0x0000001fff9c7819 */ /* 0x000fe400000114cd */
[----:B------:R-:W-:Y:S02]  /*f690*/  SHF.R.S32.HI R157, RZ, 0x1f, R206 ;  /* 0x0000001fff9d7819 */ /* 0x000fe400000114ce */
[----:B------:R-:W-:Y:S02]  /*f6a0*/  SHF.R.S32.HI R158, RZ, 0x1f, R207 ;  /* 0x0000001fff9e7819 */ /* 0x000fe400000114cf */
[----:B------:R-:W-:Y:S01]  /*f6b0*/  SHF.R.S32.HI R159, RZ, 0x1f, R208 ;  /* 0x0000001fff9f7819 */ /* 0x000fe200000114d0 */
[----:B---3--:R-:W-:Y:S06]  /*f6c0*/  @P1 BRA `(.L_x_762) ;  /* 0x0000000000841947 */ /* 0x008fec0003800000 */
[-C--:B------:R-:W-:Y:S02]  /*f6d0*/  ISETP.GE.AND P2, PT, R187, R0.reuse, PT ;  /* 0x00000000bb00720c */ /* 0x080fe40003f46270 */
[-C--:B------:R-:W-:Y:S02]  /*f6e0*/  ISETP.GE.AND P4, PT, R208, R0.reuse, PT ;  /* 0x00000000d000720c */ /* 0x080fe40003f86270 */
[-C--:B------:R-:W-:Y:S02]  /*f6f0*/  ISETP.GE.AND P6, PT, R207, R0.reuse, PT ;  /* 0x00000000cf00720c */ /* 0x080fe40003fc6270 */
[-C--:B------:R-:W-:Y:S02]  /*f700*/  ISETP.GE.AND P0, PT, R206, R0.reuse, PT ;  /* 0x00000000ce00720c */ /* 0x080fe40003f06270 */
[----:B------:R-:W-:Y:S02]  /*f710*/  ISETP.GE.AND P1, PT, R205, R0, PT ;  /* 0x00000000cd00720c */ /* 0x000fe40003f26270 */
[----:B------:R-:W-:-:S03]  /*f720*/  SHF.R.S32.HI R88, RZ, 0x1f, R87 ;  /* 0x0000001fff587819 */ /* 0x000fc60000011457 */
[----:B0---4-:R-:W-:Y:S02]  /*f730*/  @!P2 IMAD.WIDE R20, R187, 0x2, R4 ;  /* 0x00000002bb14a825 */ /* 0x011fe400078e0204 */
[CC--:B------:R-:W-:Y:S02]  /*f740*/  @!P4 LEA R6, P3, R208.reuse, R4.reuse, 0x1 ;  /* 0x00000004d006c211 */ /* 0x0c0fe400078608ff */
[----:B------:R-:W-:Y:S01]  /*f750*/  @!P6 LEA R80, P5, R207, R4, 0x1 ;  /* 0x00000004cf50e211 */ /* 0x000fe200078a08ff */
[----:B-----5:R0:W-:Y:S01]  /*f760*/  @!P2 ST.E.128 desc[UR42][R20.64], R8 ;  /* 0x000000081400a985 */ /* 0x0201e2000c101d2a */
[----:B------:R-:W-:Y:S02]  /*f770*/  @!P4 LEA.HI.X R7, R208, R5, R159, 0x1, P3 ;  /* 0x00000005d007c211 */ /* 0x000fe400018f0c9f */
[----:B------:R-:W-:Y:S02]  /*f780*/  LOP3.LUT P2, RZ, R82, 0x40, RZ, 0xc0, !PT ;  /* 0x0000004052ff7812 */ /* 0x000fe4000784c0ff */
[----:B------:R-:W-:Y:S01]  /*f790*/  LOP3.LUT P3, RZ, R83, 0x80, RZ, 0xc0, !PT ;  /* 0x0000008053ff7812 */ /* 0x000fe2000786c0ff */
[----:B------:R1:W-:Y:S01]  /*f7a0*/  @!P4 ST.E.128 desc[UR42][R6.64], R24 ;  /* 0x000000180600c985 */ /* 0x0003e2000c101d2a */
[----:B------:R-:W-:-:S02]  /*f7b0*/  ISETP.GE.AND P4, PT, R204, R0, PT ;  /* 0x00000000cc00720c */ /* 0x000fc40003f86270 */
[----:B------:R-:W-:-:S05]  /*f7c0*/  @!P6 LEA.HI.X R81, R207, R5, R158, 0x1, P5 ;  /* 0x00000005cf51e211 */ /* 0x000fca00028f0c9e */
[----:B------:R3:W-:Y:S01]  /*f7d0*/  @!P6 ST.E.128 desc[UR42][R80.64], R32 ;  /* 0x000000205000e985 */ /* 0x0007e2000c101d2a */
[CC--:B0-----:R-:W-:Y:S02]  /*f7e0*/  @!P1 LEA R20, P6, R205.reuse, R4.reuse, 0x1 ;  /* 0x00000004cd149211 */ /* 0x0c1fe400078c08ff */
[----:B------:R-:W-:Y:S02]  /*f7f0*/  SHF.R.S32.HI R9, RZ, 0x1f, R89 ;  /* 0x0000001fff097819 */ /* 0x000fe40000011459 */
[-C--:B------:R-:W-:Y:S02]  /*f800*/  @!P1 LEA.HI.X R21, R205, R5.reuse, R156, 0x1, P6 ;  /* 0x00000005cd159211 */ /* 0x080fe400030f0c9c */
[CC--:B-1----:R-:W-:Y:S02]  /*f810*/  @!P0 LEA R6, P5, R206.reuse, R4.reuse, 0x1 ;  /* 0x00000004ce068211 */ /* 0x0c2fe400078a08ff */
[----:B------:R-:W-:Y:S02]  /*f820*/  @P3 LEA R8, P6, R89, R4, 0x1 ;  /* 0x0000000459083211 */ /* 0x000fe400078c08ff */
[----:B------:R-:W-:-:S02]  /*f830*/  @!P0 LEA.HI.X R7, R206, R5, R157, 0x1, P5 ;  /* 0x00000005ce078211 */ /* 0x000fc400028f0c9d */
[-C--:B------:R-:W-:Y:S02]  /*f840*/  @P2 LEA R10, P5, R87, R4.reuse, 0x1 ;  /* 0x00000004570a2211 */ /* 0x080fe400078a08ff */
[-C--:B------:R-:W-:Y:S01]  /*f850*/  @P3 LEA.HI.X R9, R89, R5.reuse, R9, 0x1, P6 ;  /* 0x0000000559093211 */ /* 0x080fe200030f0c09 */
[----:B------:R3:W-:Y:S01]  /*f860*/  @!P0 ST.E.128 desc[UR42][R6.64], R40 ;  /* 0x0000002806008985 */ /* 0x0007e2000c101d2a */
[-C--:B------:R-:W-:Y:S02]  /*f870*/  @P2 LEA.HI.X R11, R87, R5.reuse, R88, 0x1, P5 ;  /* 0x00000005570b2211 */ /* 0x080fe400028f0c58 */
[C---:B------:R-:W-:Y:S01]  /*f880*/  @!P4 LEA R4, P5, R204.reuse, R4, 0x1 ;  /* 0x00000004cc04c211 */ /* 0x040fe200078a08ff */
[----:B------:R3:W-:Y:S03]  /*f890*/  @!P1 ST.E.128 desc[UR42][R20.64], R48 ;  /* 0x0000003014009985 */ /* 0x0007e6000c101d2a */
[----:B------:R-:W-:-:S05]  /*f8a0*/  @!P4 LEA.HI.X R5, R204, R5, R152, 0x1, P5 ;  /* 0x00000005cc05c211 */ /* 0x000fca00028f0c98 */
[----:B------:R3:W-:Y:S04]  /*f8b0*/  @!P4 ST.E.128 desc[UR42][R4.64], R56 ;  /* 0x000000380400c985 */ /* 0x0007e8000c101d2a */
[----:B------:R3:W-:Y:S04]  /*f8c0*/  @P2 ST.E.128 desc[UR42][R10.64], R64 ;  /* 0x000000400a002985 */ /* 0x0007e8000c101d2a */
[----:B------:R3:W-:Y:S02]  /*f8d0*/  @P3 ST.E.128 desc[UR42][R8.64], R72 ;  /* 0x0000004808003985 */ /* 0x0007e4000c101d2a */
.L_x_762:
[----:B------:R-:W-:Y:S05]  /*f8e0*/  BSYNC B1 ;  /* 0x0000000000017941 */ /* 0x000fea0003800000 */
.L_x_761:
[----:B------:R-:W-:Y:S01]  /*f8f0*/  VIADD R3, R3, 0x20 ;  /* 0x0000002003037836 */ /* 0x000fe20000000000 */
[----:B---34-:R1:W3:Y:S04]  /*f900*/  SHFL.IDX PT, R5, R85, 0x1, 0x181f ;  /* 0x00381f0055057f89 */ /* 0x0182e800000e0000 */
[----:B------:R-:W-:Y:S01]  /*f910*/  ISETP.GE.AND P0, PT, R3, R86, PT ;  /* 0x000000560300720c */ /* 0x000fe20003f06270 */
[----:B0-----:R1:W0:-:S12]  /*f920*/  SHFL.IDX PT, R4, R84, 0x1, 0x181f ;  /* 0x00381f0054047f89 */ /* 0x00121800000e0000 */
[----:B-1----:R-:W-:Y:S05]  /*f930*/  @P0 BRA `(.L_x_763) ;  /* 0x0000002800140947 */ /* 0x002fea0003800000 */
[-C--:B------:R-:W-:Y:S02]  /*f940*/  ISETP.GE.AND P5, PT, R208, R0.reuse, PT ;  /* 0x00000000d000720c */ /* 0x080fe40003fa6270 */
[-C--:B------:R-:W-:Y:S02]  /*f950*/  ISETP.GE.AND P6, PT, R187, R0.reuse, PT ;  /* 0x00000000bb00720c */ /* 0x080fe40003fc6270 */
[-C--:B------:R-:W-:Y:S02]  /*f960*/  ISETP.GE.AND P4, PT, R207, R0.reuse, PT ;  /* 0x00000000cf00720c */ /* 0x080fe40003f86270 */
[-C--:B------:R-:W-:Y:S02]  /*f970*/  ISETP.GE.AND P2, PT, R205, R0.reuse, PT ;  /* 0x00000000cd00720c */ /* 0x080fe40003f46270 */
[----:B------:R-:W-:Y:S02]  /*f980*/  ISETP.GE.AND P3, PT, R206, R0, PT ;  /* 0x00000000ce00720c */ /* 0x000fe40003f66270 */
[----:B------:R-:W-:-:S03]  /*f990*/  LOP3.LUT P0, RZ, R82, 0x40, RZ, 0xc0, !PT ;  /* 0x0000004052ff7812 */ /* 0x000fc6000780c0ff */
[C---:B0----5:R-:W-:Y:S02]  /*f9a0*/  @!P5 LEA R8, P1, R208.reuse, R4, 0x1 ;  /* 0x00000004d008d211 */ /* 0x061fe400078208ff */
[----:B---3--:R-:W-:Y:S02]  /*f9b0*/  @!P6 IMAD.WIDE R6, R187, 0x2, R4 ;  /* 0x00000002bb06e825 */ /* 0x008fe400078e0204 */
[----:B------:R-:W-:Y:S02]  /*f9c0*/  @!P5 LEA.HI.X R9, R208, R5, R159, 0x1, P1 ;  /* 0x00000005d009d211 */ /* 0x000fe400008f0c9f */
[----:B------:R-:W-:Y:S01]  /*f9d0*/  ISETP.GE.AND P1, PT, R204, R0, PT ;  /* 0x00000000cc00720c */ /* 0x000fe20003f26270 */
[----:B------:R0:W-:Y:S01]  /*f9e0*/  @!P6 ST.E.128 desc[UR42][R6.64], R12 ;  /* 0x0000000c0600e985 */ /* 0x0001e2000c101d2a */
[----:B------:R-:W-:-:S03]  /*f9f0*/  SHF.R.S32.HI R0, RZ, 0x1f, R87 ;  /* 0x0000001fff007819 */ /* 0x000fc60000011457 */
[----:B------:R1:W-:Y:S01]  /*fa00*/  @!P5 ST.E.128 desc[UR42][R8.64], R28 ;  /* 0x0000001c0800d985 */ /* 0x0003e2000c101d2a */
[----:B0-----:R-:W-:-:S04]  /*fa10*/  @!P4 LEA R6, P6, R207, R4, 0x1 ;  /* 0x00000004cf06c211 */ /* 0x001fc800078c08ff */
[-C--:B------:R-:W-:Y:S02]  /*fa20*/  @!P4 LEA.HI.X R7, R207, R5.reuse, R158, 0x1, P6 ;  /* 0x00000005cf07c211 */ /* 0x080fe400030f0c9e */
[CC--:B------:R-:W-:Y:S02]  /*fa30*/  @!P2 LEA R10, P6, R205.reuse, R4.reuse, 0x1 ;  /* 0x00000004cd0aa211 */ /* 0x0c0fe400078c08ff */
[CC--:B-1----:R-:W-:Y:S01]  /*fa40*/  @!P3 LEA R8, P5, R206.reuse, R4.reuse, 0x1 ;  /* 0x00000004ce08b211 */ /* 0x0c2fe200078a08ff */
[----:B------:R0:W-:Y:S01]  /*fa50*/  @!P4 ST.E.128 desc[UR42][R6.64], R36 ;  /* 0x000000240600c985 */ /* 0x0001e2000c101d2a */
[-C--:B------:R-:W-:Y:S02]  /*fa60*/  @!P2 LEA.HI.X R11, R205, R5.reuse, R156, 0x1, P6 ;  /* 0x00000005cd0ba211 */ /* 0x080fe400030f0c9c */
[----:B------:R-:W-:Y:S02]  /*fa70*/  @!P3 LEA.HI.X R9, R206, R5, R157, 0x1, P5 ;  /* 0x00000005ce09b211 */ /* 0x000fe400028f0c9d */
[----:B------:R-:W-:-:S02]  /*fa80*/  @!P1 LEA R14, P6, R204, R4, 0x1 ;  /* 0x00000004cc0e9211 */ /* 0x000fc400078c08ff */
[C---:B------:R-:W-:Y:S01]  /*fa90*/  @P0 LEA R12, P5, R87.reuse, R4, 0x1 ;  /* 0x00000004570c0211 */ /* 0x040fe200078a08ff */
[----:B------:R0:W-:Y:S01]  /*faa0*/  @!P3 ST.E.128 desc[UR42][R8.64], R44 ;  /* 0x0000002c0800b985 */ /* 0x0001e2000c101d2a */
[-C--:B------:R-:W-:Y:S02]  /*fab0*/  @!P1 LEA.HI.X R15, R204, R5.reuse, R152, 0x1, P6 ;  /* 0x00000005cc0f9211 */ /* 0x080fe400030f0c98 */
[----:B------:R-:W-:Y:S01]  /*fac0*/  @P0 LEA.HI.X R13, R87, R5, R0, 0x1, P5 ;  /* 0x00000005570d0211 */ /* 0x000fe200028f0c00 */
[----:B------:R0:W-:Y:S04]  /*fad0*/  @!P2 ST.E.128 desc[UR42][R10.64], R52 ;  /* 0x000000340a00a985 */ /* 0x0001e8000c101d2a */
[----:B------:R0:W-:Y:S04]  /*fae0*/  @!P1 ST.E.128 desc[UR42][R14.64], R60 ;  /* 0x0000003c0e009985 */ /* 0x0001e8000c101d2a */
[----:B------:R0:W-:Y:S01]  /*faf0*/  @P0 ST.E.128 desc[UR42][R12.64], R68 ;  /* 0x000000440c000985 */ /* 0x0001e2000c101d2a */
[----:B------:R-:W-:-:S13]  /*fb00*/  LOP3.LUT P0, RZ, R83, 0x80, RZ, 0xc0, !PT ;  /* 0x0000008053ff7812 */ /* 0x000fda000780c0ff */
[----:B------:R-:W-:Y:S05]  /*fb10*/  @!P0 BRA `(.L_x_763) ;  /* 0x00000024009c8947 */ /* 0x000fea0003800000 */
[----:B------:R-:W-:Y:S02]  /*fb20*/  LEA R4, P0, R89, R4, 0x1 ;  /* 0x0000000459047211 */ /* 0x000fe400078008ff */
[----:B------:R-:W-:-:S04]  /*fb30*/  SHF.R.S32.HI R0, RZ, 0x1f, R89 ;  /* 0x0000001fff007819 */ /* 0x000fc80000011459 */
[----:B------:R-:W-:-:S05]  /*fb40*/  LEA.HI.X R5, R89, R5, R0, 0x1, P0 ;  /* 0x0000000559057211 */ /* 0x000fca00000f0c00 */
[----:B------:R1:W-:Y:S01]  /*fb50*/  ST.E.128 desc[UR42][R4.64], R76 ;  /* 0x0000004c04007985 */ /* 0x0003e2000c101d2a */
[----:B------:R-:W-:Y:S05]  /*fb60*/  BRA `(.L_x_763) ;  /* 0x0000002400887947 */ /* 0x000fea0003800000 */
.L_x_760:
[----:B---34-:R-:W3:Y:S01]  /*fb70*/  LDL R8, [R1+0x68] ;  /* 0x0000680001087983 */ /* 0x018ee20000100800 */
[----:B------:R-:W-:Y:S01]  /*fb80*/  ULDC.64 UR4, c[0x0][0xb08] ;  /* 0x0002c20000047ab9 */ /* 0x000fe20000000a00 */
[----:B------:R-:W-:Y:S01]  /*fb90*/  IMAD R11, R201, 0x40, R190 ;  /* 0x00000040c90b7824 */ /* 0x000fe200078e02be */
[----:B------:R-:W-:Y:S01]  /*fba0*/  BSSY B1, `(.L_x_764) ;  /* 0x00000e5000017945 */ /* 0x000fe20003800000 */
[----:B------:R-:W-:Y:S01]  /*fbb0*/  IMAD R3, R5, UR4, RZ ;  /* 0x0000000405037c24 */ /* 0x000fe2000f8e02ff */
[----:B------:R-:W-:Y:S01]  /*fbc0*/  SHF.R.S32.HI R21, RZ, 0x1f, R211 ;  /* 0x0000001fff157819 */ /* 0x000fe200000114d3 */
[C---:B------:R-:W-:Y:S01]  /*fbd0*/  IMAD.WIDE.U32 R6, R0.reuse, UR4, RZ ;  /* 0x0000000400067c25 */ /* 0x040fe2000f8e00ff */
[----:B-1----:R-:W-:Y:S02]  /*fbe0*/  SHF.R.S32.HI R152, RZ, 0x1f, R212 ;  /* 0x0000001fff987819 */ /* 0x002fe400000114d4 */
[----:B------:R-:W-:Y:S01]  /*fbf0*/  SHF.R.S32.HI R156, RZ, 0x1f, R213 ;  /* 0x0000001fff9c7819 */ /* 0x000fe200000114d5 */
[----:B------:R-:W-:Y:S01]  /*fc00*/  IMAD R3, R0, UR5, R3 ;  /* 0x0000000500037c24 */ /* 0x000fe2000f8e0203 */
[----:B------:R-:W-:Y:S01]  /*fc10*/  ULDC.64 UR4, c[0x0][0xb38] ;  /* 0x0002ce0000047ab9 */ /* 0x000fe20000000a00 */
[----:B------:R-:W-:Y:S01]  /*fc20*/  SHF.R.S32.HI R0, RZ, 0x1f, R199 ;  /* 0x0000001fff007819 */ /* 0x000fe200000114c7 */
[C---:B------:R-:W-:Y:S01]  /*fc30*/  VIADD R177, R192.reuse, 0x48 ;  /* 0x00000048c0b17836 */ /* 0x040fe20000000000 */
[----:B------:R-:W-:Y:S01]  /*fc40*/  SHF.R.S32.HI R157, RZ, 0x1f, R214 ;  /* 0x0000001fff9d7819 */ /* 0x000fe200000114d6 */
[----:B------:R-:W-:Y:S01]  /*fc50*/  IMAD.IADD R7, R7, 0x1, R3 ;  /* 0x0000000107077824 */ /* 0x000fe200078e0203 */
[----:B------:R-:W-:Y:S01]  /*fc60*/  SHF.R.S32.HI R158, RZ, 0x1f, R215 ;  /* 0x0000001fff9e7819 */ /* 0x000fe200000114d7 */
[----:B------:R-:W-:Y:S01]  /*fc70*/  VIADD R179, R192, 0x40 ;  /* 0x00000040c0b37836 */ /* 0x000fe20000000000 */
[----:B------:R-:W-:Y:S01]  /*fc80*/  SHF.R.S32.HI R159, RZ, 0x1f, R216 ;  /* 0x0000001fff9f7819 */ /* 0x000fe200000114d8 */
[----:B------:R-:W-:Y:S01]  /*fc90*/  IMAD.WIDE.U32 R6, R198, UR4, R6 ;  /* 0x00000004c6067c25 */ /* 0x000fe2000f8e0006 */
[----:B------:R-:W-:-:S02]  /*fca0*/  SHF.R.S32.HI R160, RZ, 0x1f, R219 ;  /* 0x0000001fffa07819 */ /* 0x000fc400000114db */
[----:B------:R-:W-:Y:S01]  /*fcb0*/  SHF.R.S32.HI R161, RZ, 0x1f, R220 ;  /* 0x0000001fffa17819 */ /* 0x000fe200000114dc */
[----:B------:R-:W-:Y:S01]  /*fcc0*/  IMAD R7, R198, UR5, R7 ;  /* 0x00000005c6077c24 */ /* 0x000fe2000f8e0207 */
[----:B------:R-:W-:Y:S01]  /*fcd0*/  ULDC.64 UR4, c[0x0][0xb40] ;  /* 0x0002d00000047ab9 */ /* 0x000fe20000000a00 */
[----:B------:R-:W-:Y:S01]  /*fce0*/  VIADD R181, R192, 0x38 ;  /* 0x00000038c0b57836 */ /* 0x000fe20000000000 */
[----:B------:R-:W-:Y:S01]  /*fcf0*/  SHF.R.S32.HI R162, RZ, 0x1f, R221 ;  /* 0x0000001fffa27819 */ /* 0x000fe200000114dd */
[----:B------:R-:W-:Y:S01]  /*fd00*/  IMAD R0, R0, UR4, RZ ;  /* 0x0000000400007c24 */ /* 0x000fe2000f8e02ff */
[----:B------:R-:W-:Y:S01]  /*fd10*/  SHF.R.S32.HI R163, RZ, 0x1f, R222 ;  /* 0x0000001fffa37819 */ /* 0x000fe200000114de */
[C---:B------:R-:W-:Y:S01]  /*fd20*/  IMAD.WIDE.U32 R6, R199.reuse, UR4, R6 ;  /* 0x00000004c7067c25 */ /* 0x040fe2000f8e0006 */
[----:B------:R-:W-:Y:S02]  /*fd30*/  SHF.R.S32.HI R164, RZ, 0x1f, R223 ;  /* 0x0000001fffa47819 */ /* 0x000fe400000114df */
[----:B------:R-:W-:Y:S01]  /*fd40*/  SHF.R.S32.HI R165, RZ, 0x1f, R224 ;  /* 0x0000001fffa57819 */ /* 0x000fe200000114e0 */
[----:B------:R-:W-:Y:S01]  /*fd50*/  IMAD R0, R199, UR5, R0 ;  /* 0x00000005c7007c24 */ /* 0x000fe2000f8e0200 */
[----:B------:R-:W-:Y:S01]  /*fd60*/  ULDC.64 UR4, c[0x0][0xb48] ;  /* 0x0002d20000047ab9 */ /* 0x000fe20000000a00 */
[C---:B------:R-:W-:Y:S01]  /*fd70*/  VIADD R183, R192.reuse, 0x30 ;  /* 0x00000030c0b77836 */ /* 0x040fe20000000000 */
[----:B------:R-:W-:Y:S01]  /*fd80*/  SHF.R.S32.HI R166, RZ, 0x1f, R225 ;  /* 0x0000001fffa67819 */ /* 0x000fe200000114e1 */
[----:B------:R-:W-:Y:S01]  /*fd90*/  IMAD.IADD R7, R7, 0x1, R0 ;  /* 0x0000000107077824 */ /* 0x000fe200078e0200 */
[----:B------:R-:W-:Y:S01]  /*fda0*/  SHF.R.S32.HI R167, RZ, 0x1f, R228 ;  /* 0x0000001fffa77819 */ /* 0x000fe200000114e4 */
[----:B------:R-:W1:Y:S01]  /*fdb0*/  LDC R0, c[0x0][0xbe8] ;  /* 0x0002fa00ff007b82 */ /* 0x000e620000000800 */
[----:B------:R-:W-:Y:S01]  /*fdc0*/  VIADD R198, R192, 0x28 ;  /* 0x00000028c0c67836 */ /* 0x000fe20000000000 */
[----:B------:R-:W-:Y:S01]  /*fdd0*/  SHF.R.S32.HI R168, RZ, 0x1f, R229 ;  /* 0x0000001fffa87819 */ /* 0x000fe200000114e5 */
[----:B------:R-:W-:Y:S01]  /*fde0*/  IMAD.WIDE.U32 R6, R210, UR4, R6 ;  /* 0x00000004d2067c25 */ /* 0x000fe2000f8e0006 */
[----:B------:R-:W-:-:S02]  /*fdf0*/  SHF.R.S32.HI R169, RZ, 0x1f, R231 ;  /* 0x0000001fffa97819 */ /* 0x000fc400000114e7 */
[----:B------:R-:W-:Y:S01]  /*fe00*/  SHF.R.S32.HI R170, RZ, 0x1f, R232 ;  /* 0x0000001fffaa7819 */ /* 0x000fe200000114e8 */
[----:B------:R-:W-:Y:S01]  /*fe10*/  IMAD R7, R210, UR5, R7 ;  /* 0x00000005d2077c24 */ /* 0x000fe2000f8e0207 */
[----:B------:R-:W-:Y:S01]  /*fe20*/  ULDC.64 UR4, c[0x0][0xb30] ;  /* 0x0002cc0000047ab9 */ /* 0x000fe20000000a00 */
        /* <DEDUP_REMOVED lines=15> */
[----:B-1----:R-:W-:Y:S01]  /*ff20*/  ISETP.NE.AND P0, PT, R0, 0x1, PT ;  /* 0x000000010000780c */ /* 0x002fe20003f05270 */
        /* <DEDUP_REMOVED lines=8> */
[----:B--2---:R-:W-:Y:S01]  /*ffb0*/  VIADD R218, R192, 0x8 ;  /* 0x00000008c0da7836 */ /* 0x004fe20000000000 */
[----:B------:R-:W-:-:S02]  /*ffc0*/  SHF.R.S32.HI R203, RZ, 0x1f, R203 ;  /* 0x0000001fffcb7819 */ /* 0x000fc400000114cb */
[----:B------:R-:W-:Y:S01]  /*ffd0*/  SHF.R.S32.HI R217, RZ, 0x1f, R217 ;  /* 0x0000001fffd97819 */ /* 0x000fe200000114d9 */
[----:B------:R-:W1:Y:S01]  /*ffe0*/  @P0 LDC R9, c[0x0][0xbec] ;  /* 0x0002fb00ff090b82 */ /* 0x000e620000000800 */
[----:B------:R-:W-:Y:S02]  /*fff0*/  SHF.R.S32.HI R226, RZ, 0x1f, R226 ;  /* 0x0000001fffe27819 */ /* 0x000fe400000114e2 */
[----:B------:R-:W-:-:S05]  /*10000*/  SHF.R.S32.HI R227, RZ, 0x1f, R192 ;  /* 0x0000001fffe37819 */ /* 0x000fca00000114c0 */
[----:B------:R-:W2:Y:S01]  /*10010*/  @P0 LDC R3, c[0x0][0xbf0] ;  /* 0x0002fc00ff030b82 */ /* 0x000ea20000000800 */
[----:B---3--:R-:W-:-:S04]  /*10020*/  IMAD R8, R201, 0x40, R8 ;  /* 0x00000040c9087824 */ /* 0x008fc800078e0208 */
[----:B-1----:R-:W-:-:S04]  /*10030*/  @P0 IMAD.HI.U32 R9, R8, R9, RZ ;  /* 0x0000000908090227 */ /* 0x002fc800078e00ff */
[----:B------:R-:W-:Y:S01]  /*10040*/  IMAD.MOV.U32 R5, RZ, RZ, R8 ;  /* 0x000000ffff057224 */ /* 0x000fe200078e0008 */
[----:B--2---:R-:W-:-:S05]  /*10050*/  @P0 SHF.R.U32.HI R5, RZ, R3, R9 ;  /* 0x00000003ff050219 */ /* 0x004fca0000011609 */
[----:B------:R-:W-:Y:S02]  /*10060*/  IMAD.MOV R3, RZ, RZ, -R5 ;  /* 0x000000ffff037224 */ /* 0x000fe400078e0a05 */
[----:B------:R-:W-:-:S04]  /*10070*/  IMAD.WIDE.U32 R6, R5, UR4, R6 ;  /* 0x0000000405067c25 */ /* 0x000fc8000f8e0006 */
[----:B------:R-:W-:Y:S02]  /*10080*/  IMAD R3, R0, R3, R8 ;  /* 0x0000000300037224 */ /* 0x000fe400078e0208 */
[----:B------:R-:W-:Y:S01]  /*10090*/  IMAD R0, R4, R0, RZ ;  /* 0x0000000004007224 */ /* 0x000fe200078e02ff */
[----:B------:R-:W-:-:S05]  /*100a0*/  SHF.R.S32.HI R4, RZ, 0x1f, R5 ;  /* 0x0000001fff047819 */ /* 0x000fca0000011405 */
[----:B------:R-:W-:-:S04]  /*100b0*/  IMAD R4, R4, UR4, RZ ;  /* 0x0000000404047c24 */ /* 0x000fc8000f8e02ff */
[----:B------:R-:W-:Y:S01]  /*100c0*/  IMAD R4, R5, UR5, R4 ;  /* 0x0000000505047c24 */ /* 0x000fe2000f8e0204 */
[----:B------:R-:W-:-:S03]  /*100d0*/  ULDC.64 UR4, c[0x0][0xb28] ;  /* 0x0002ca0000047ab9 */ /* 0x000fc60000000a00 */
[----:B------:R-:W-:Y:S01]  /*100e0*/  IMAD.IADD R7, R7, 0x1, R4 ;  /* 0x0000000107077824 */ /* 0x000fe200078e0204 */
[----:B------:R-:W-:Y:S01]  /*100f0*/  SHF.R.S32.HI R4, RZ, 0x1f, R3 ;  /* 0x0000001fff047819 */ /* 0x000fe20000011403 */
[----:B------:R-:W-:-:S04]  /*10100*/  IMAD.WIDE.U32 R6, R3, UR4, R6 ;  /* 0x0000000403067c25 */ /* 0x000fc8000f8e0006 */
[----:B------:R-:W-:-:S04]  /*10110*/  IMAD R4, R4, UR4, RZ ;  /* 0x0000000404047c24 */ /* 0x000fc8000f8e02ff */
[----:B------:R-:W-:Y:S01]  /*10120*/  IMAD R4, R3, UR5, R4 ;  /* 0x0000000503047c24 */ /* 0x000fe2000f8e0204 */
[----:B------:R-:W-:Y:S02]  /*10130*/  ULDC.64 UR4, c[0x0][0xb00] ;  /* 0x0002c00000047ab9 */ /* 0x000fe40000000a00 */
[----:B------:R-:W-:Y:S01]  /*10140*/  LEA R3, P0, R6, UR4, 0x2 ;  /* 0x0000000406037c11 */ /* 0x000fe2000f8010ff */
[----:B------:R-:W-:-:S04]  /*10150*/  IMAD.IADD R4, R7, 0x1, R4 ;  /* 0x0000000107047824 */ /* 0x000fc800078e0204 */
[----:B------:R1:W2:Y:S01]  /*10160*/  SHFL.IDX PT, R13, R3, RZ, 0x1c1f ;  /* 0x001c1fff030d7589 */ /* 0x0002a200000e0000 */
[----:B------:R-:W-:Y:S01]  /*10170*/  LEA.HI.X R10, R6, UR5, R4, 0x2, P0 ;  /* 0x00000005060a7c11 */ /* 0x000fe200080f1404 */
[----:B------:R-:W-:Y:S01]  /*10180*/  VIADD R4, R2, 0x28c20 ;  /* 0x00028c2002047836 */ /* 0x000fe20000000000 */
[----:B------:R-:W-:-:S03]  /*10190*/  ISETP.GE.AND P0, PT, R11, R0, PT ;  /* 0x000000000b00720c */ /* 0x000fc60003f06270 */
[----:B------:R1:W3:Y:S01]  /*101a0*/  SHFL.IDX PT, R12, R10, RZ, 0x1c1f ;  /* 0x001c1fff0a0c7589 */ /* 0x0002e200000e0000 */
[----:B------:R-:W-:-:S04]  /*101b0*/  PRMT R4, RZ, 0x654, R4 ;  /* 0x00000654ff047816 */ /* 0x000fc80000000004 */
[----:B------:R1:W-:Y:S05]  /*101c0*/  SYNCS.ARRIVE.TRANS64.RED.A1T0 RZ, [R4+URZ], RZ ;  /* 0x000000ff04ff79a7 */ /* 0x0003ea000810043f */
[----:B------:R-:W-:Y:S05]  /*101d0*/  @P0 BRA `(.L_x_765) ;  /* 0x0000000800040947 */ /* 0x000fea0003800000 */
[----:B------:R-:W-:Y:S02]  /*101e0*/  ULDC UR4, c[0x0][0xac8] ;  /* 0x0002b20000047ab9 */ /* 0x000fe40000000800 */
[----:B------:R-:W-:Y:S02]  /*101f0*/  ISETP.GE.AND P0, PT, R192, UR4, PT ;  /* 0x00000004c0007c0c */ /* 0x000fe4000bf06270 */
[----:B------:R-:W-:Y:S02]  /*10200*/  ISETP.GE.AND P4, PT, R235, UR4, PT ;  /* 0x00000004eb007c0c */ /* 0x000fe4000bf86270 */
[----:B------:R-:W-:-:S09]  /*10210*/  ISETP.GE.AND P5, PT, R234, UR4, PT ;  /* 0x00000004ea007c0c */ /* 0x000fd2000bfa6270 */
[----:B-12---:R-:W-:-:S04]  /*10220*/  @!P0 LEA R4, P1, R192, R13, 0x2 ;  /* 0x0000000dc0048211 */ /* 0x006fc800078210ff */
[----:B---3--:R-:W-:-:S05]  /*10230*/  @!P0 LEA.HI.X R5, R192, R12, R227, 0x2, P1 ;  /* 0x0000000cc0058211 */ /* 0x008fca00008f14e3 */
[----:B------:R1:W-:Y:S01]  /*10240*/  @!P0 ST.E.64 desc[UR42][R4.64], R24 ;  /* 0x0000001804008985 */ /* 0x0003e2000c101b2a */
[----:B------:R-:W-:-:S13]  /*10250*/  ISETP.GE.AND P0, PT, R218, UR4, PT ;  /* 0x00000004da007c0c */ /* 0x000fda000bf06270 */
[----:B-1----:R-:W-:-:S04]  /*10260*/  @!P0 LEA R4, P1, R218, R13, 0x2 ;  /* 0x0000000dda048211 */ /* 0x002fc800078210ff */
[----:B------:R-:W-:Y:S02]  /*10270*/  @!P0 LEA.HI.X R5, R218, R12, R226, 0x2, P1 ;  /* 0x0000000cda058211 */ /* 0x000fe400008f14e2 */
[----:B------:R-:W-:-:S03]  /*10280*/  ISETP.GE.AND P1, PT, R202, UR4, PT ;  /* 0x00000004ca007c0c */ /* 0x000fc6000bf26270 */
[----:B------:R1:W-:Y:S01]  /*10290*/  @!P0 ST.E.64 desc[UR42][R4.64], R28 ;  /* 0x0000001c04008985 */ /* 0x0003e2000c101b2a */
[----:B------:R-:W-:-:S13]  /*102a0*/  ISETP.GE.AND P0, PT, R210, UR4, PT ;  /* 0x00000004d2007c0c */ /* 0x000fda000bf06270 */
[----:B-1----:R-:W-:-:S04]  /*102b0*/  @!P0 LEA R4, P2, R210, R13, 0x2 ;  /* 0x0000000dd2048211 */ /* 0x002fc800078410ff */
[----:B------:R-:W-:-:S05]  /*102c0*/  @!P0 LEA.HI.X R5, R210, R12, R217, 0x2, P2 ;  /* 0x0000000cd2058211 */ /* 0x000fca00010f14d9 */
[----:B------:R1:W-:Y:S01]  /*102d0*/  @!P0 ST.E.64 desc[UR42][R4.64], R32 ;  /* 0x0000002004008985 */ /* 0x0003e2000c101b2a */
[----:B------:R-:W-:Y:S02]  /*102e0*/  ISETP.GE.AND P0, PT, R199, UR4, PT ;  /* 0x00000004c7007c0c */ /* 0x000fe4000bf06270 */
        /* <DEDUP_REMOVED lines=13> */
[----:B------:R-:W-:Y:S02]  /*103c0*/  @!P0 LEA.HI.X R5, R182, R12, R183, 0x2, P2 ;  /* 0x0000000cb6058211 */ /* 0x000fe400010f14b7 */
[----:B------:R-:W-:-:S03]  /*103d0*/  ISETP.GE.AND P2, PT, R178, UR4, PT ;  /* 0x00000004b2007c0c */ /* 0x000fc6000bf46270 */
[----:B------:R1:W-:Y:S02]  /*103e0*/  @!P0 ST.E.64 desc[UR42][R4.64], R48 ;  /* 0x0000003004008985 */ /* 0x0003e4000c101b2a */
[----:B-1----:R-:W-:-:S04]  /*103f0*/  @!P1 LEA R4, P0, R180, R13, 0x2 ;  /* 0x0000000db4049211 */ /* 0x002fc800078010ff */
[----:B------:R-:W-:Y:S02]  /*10400*/  @!P1 LEA.HI.X R5, R180, R12, R181, 0x2, P0 ;  /* 0x0000000cb4059211 */ /* 0x000fe400000f14b5 */
[----:B------:R-:W-:-:S03]  /*10410*/  ISETP.GE.AND P0, PT, R176, UR4, PT ;  /* 0x00000004b0007c0c */ /* 0x000fc6000bf06270 */
[----:B------:R1:W-:Y:S01]  /*10420*/  @!P1 ST.E.64 desc[UR42][R4.64], R52 ;  /* 0x0000003404009985 */ /* 0x0003e2000c101b2a */
[----:B------:R-:W-:Y:S02]  /*10430*/  ISETP.GE.AND P1, PT, R237, UR4, PT ;  /* 0x00000004ed007c0c */ /* 0x000fe4000bf26270 */
[----:B-1----:R-:W-:-:S11]  /*10440*/  @!P2 LEA R4, P3, R178, R13, 0x2 ;  /* 0x0000000db204a211 */ /* 0x002fd600078610ff */
[CC--:B------:R-:W-:Y:S02]  /*10450*/  @!P1 LEA R6, P6, R237.reuse, R13.reuse, 0x2 ;  /* 0x0000000ded069211 */ /* 0x0c0fe400078c10ff */
[-C--:B------:R-:W-:Y:S02]  /*10460*/  @!P2 LEA.HI.X R5, R178, R12.reuse, R179, 0x2, P3 ;  /* 0x0000000cb205a211 */ /* 0x080fe400018f14b3 */
[----:B------:R-:W-:Y:S02]  /*10470*/  ISETP.GE.AND P3, PT, R236, UR4, PT ;  /* 0x00000004ec007c0c */ /* 0x000fe4000bf66270 */
[----:B------:R-:W-:Y:S01]  /*10480*/  @!P1 LEA.HI.X R7, R237, R12, R175, 0x2, P6 ;  /* 0x0000000ced079211 */ /* 0x000fe200030f14af */
[----:B------:R1:W-:Y:S02]  /*10490*/  @!P2 ST.E.64 desc[UR42][R4.64], R56 ;  /* 0x000000380400a985 */ /* 0x0003e4000c101b2a */
[----:B-1----:R-:W-:-:S04]  /*104a0*/  @!P0 LEA R4, P2, R176, R13, 0x2 ;  /* 0x0000000db0048211 */ /* 0x002fc800078410ff */
[----:B------:R-:W-:-:S05]  /*104b0*/  @!P0 LEA.HI.X R5, R176, R12, R177, 0x2, P2 ;  /* 0x0000000cb0058211 */ /* 0x000fca00010f14b1 */
[----:B------:R1:W-:Y:S01]  /*104c0*/  @!P0 ST.E.64 desc[UR42][R4.64], R60 ;  /* 0x0000003c04008985 */ /* 0x0003e2000c101b2a */
[----:B------:R-:W-:-:S03]  /*104d0*/  ISETP.GE.AND P0, PT, R233, UR4, PT ;  /* 0x00000004e9007c0c */ /* 0x000fc6000bf06270 */
[----:B------:R2:W-:Y:S01]  /*104e0*/  @!P1 ST.E.64 desc[UR42][R6.64], R64 ;  /* 0x0000004006009985 */ /* 0x0005e2000c101b2a */
[----:B------:R-:W-:Y:S02]  /*104f0*/  ISETP.GE.AND P1, PT, R232, UR4, PT ;  /* 0x00000004e8007c0c */ /* 0x000fe4000bf26270 */
[CC--:B-1----:R-:W-:Y:S02]  /*10500*/  @!P3 LEA R4, P6, R236.reuse, R13.reuse, 0x2 ;  /* 0x0000000dec04b211 */ /* 0x0c2fe400078c10ff */
[CC--:B--2---:R-:W-:Y:S02]  /*10510*/  @!P4 LEA R6, P2, R235.reuse, R13.reuse, 0x2 ;  /* 0x0000000deb06c211 */ /* 0x0c4fe400078410ff */
[-C--:B------:R-:W-:Y:S02]  /*10520*/  @!P3 LEA.HI.X R5, R236, R12.reuse, R174, 0x2, P6 ;  /* 0x0000000cec05b211 */ /* 0x080fe400030f14ae */
[----:B------:R-:W-:Y:S02]  /*10530*/  @!P4 LEA.HI.X R7, R235, R12, R173, 0x2, P2 ;  /* 0x0000000ceb07c211 */ /* 0x000fe400010f14ad */
[----:B------:R-:W-:Y:S01]  /*10540*/  ISETP.GE.AND P2, PT, R231, UR4, PT ;  /* 0x00000004e7007c0c */ /* 0x000fe2000bf46270 */
[----:B------:R1:W-:Y:S01]  /*10550*/  @!P3 ST.E.64 desc[UR42][R4.64], R68 ;  /* 0x000000440400b985 */ /* 0x0003e2000c101b2a */
[----:B------:R-:W-:-:S02]  /*10560*/  @!P5 LEA R8, P6, R234, R13, 0x2 ;  /* 0x0000000dea08d211 */ /* 0x000fc400078c10ff */
[----:B------:R-:W-:Y:S01]  /*10570*/  ISETP.GE.AND P3, PT, R229, UR4, PT ;  /* 0x00000004e5007c0c */ /* 0x000fe2000bf66270 */
[----:B------:R2:W-:Y:S01]  /*10580*/  @!P4 ST.E.64 desc[UR42][R6.64], R72 ;  /* 0x000000480600c985 */ /* 0x0005e2000c101b2a */
[----:B------:R-:W-:-:S05]  /*10590*/  @!P5 LEA.HI.X R9, R234, R12, R172, 0x2, P6 ;  /* 0x0000000cea09d211 */ /* 0x000fca00030f14ac */
[----:B------:R3:W-:Y:S01]  /*105a0*/  @!P5 ST.E.64 desc[UR42][R8.64], R76 ;  /* 0x0000004c0800d985 */ /* 0x0007e2000c101b2a */
        /* <DEDUP_REMOVED lines=17> */
[-C--:B------:R-:W-:Y:S02]  /*106c0*/  @!P4 LEA.HI.X R7, R228, R12.reuse, R167, 0x2, P0 ;  /* 0x0000000ce407c211 */ /* 0x080fe400000f14a7 */
[----:B------:R-:W-:Y:S02]  /*106d0*/  ISETP.GE.AND P0, PT, R222, UR4, PT ;  /* 0x00000004de007c0c */ /* 0x000fe4000bf06270 */
[CC--:B---3--:R-:W-:Y:S01]  /*106e0*/  @!P5 LEA R8, P6, R225.reuse, R13.reuse, 0x2 ;  /* 0x0000000de108d211 */ /* 0x0c8fe200078c10ff */
[----:B------:R2:W-:Y:S01]  /*106f0*/  @!P4 ST.E.64 desc[UR42][R6.64], R96 ;  /* 0x000000600600c985 */ /* 0x0005e2000c101b2a */
[----:B------:R-:W-:Y:S02]  /*10700*/  ISETP.GE.AND P4, PT, R220, UR4, PT ;  /* 0x00000004dc007c0c */ /* 0x000fe4000bf86270 */
[----:B------:R-:W-:Y:S02]  /*10710*/  @!P5 LEA.HI.X R9, R225, R12, R166, 0x2, P6 ;  /* 0x0000000ce109d211 */ /* 0x000fe400030f14a6 */
[----:B-1----:R-:W-:-:S03]  /*10720*/  @!P2 LEA R4, P6, R224, R13, 0x2 ;  /* 0x0000000de004a211 */ /* 0x002fc600078c10ff */
[----:B------:R1:W-:Y:S01]  /*10730*/  @!P5 ST.E.64 desc[UR42][R8.64], R100 ;  /* 0x000000640800d985 */ /* 0x0003e2000c101b2a */
[----:B------:R-:W-:Y:S02]  /*10740*/  ISETP.GE.AND P5, PT, R221, UR4, PT ;  /* 0x00000004dd007c0c */ /* 0x000fe4000bfa6270 */
        /* <DEDUP_REMOVED lines=42> */
.L_x_765:
[----:B------:R-:W-:Y:S05]  /*109f0*/  BSYNC B1 ;  /* 0x0000000000017941 */ /* 0x000fea0003800000 */
.L_x_764:
[----:B------:R-:W-:Y:S01]  /*10a00*/  VIADD R11, R11, 0x8 ;  /* 0x000000080b0b7836 */ /* 0x000fe20000000000 */
[----:B------:R0:W0:Y:S04]  /*10a10*/  SHFL.IDX PT, R20, R10, 0x1, 0x1c1f ;  /* 0x003c1f000a147f89 */ /* 0x00002800000e0000 */
[----:B------:R-:W-:Y:S01]  /*10a20*/  ISETP.GE.AND P0, PT, R11, R0, PT ;  /* 0x000000000b00720c */ /* 0x000fe20003f06270 */
[----:B------:R0:W0:-:S12]  /*10a30*/  SHFL.IDX PT, R24, R3, 0x1, 0x1c1f ;  /* 0x003c1f0003187f89 */ /* 0x00001800000e0000 */
[----:B------:R-:W-:Y:S05]  /*10a40*/  @P0 BRA `(.L_x_763) ;  /* 0x0000001400d00947 */ /* 0x000fea0003800000 */
[----:B------:R-:W-:Y:S02]  /*10a50*/  ULDC UR4, c[0x0][0xac8] ;  /* 0x0002b20000047ab9 */ /* 0x000fe40000000800 */
[----:B------:R-:W-:Y:S02]  /*10a60*/  ISETP.GE.AND P4, PT, R192, UR4, PT ;  /* 0x00000004c0007c0c */ /* 0x000fe4000bf86270 */
[----:B------:R-:W-:Y:S02]  /*10a70*/  ISETP.GE.AND P2, PT, R218, UR4, PT ;  /* 0x00000004da007c0c */ /* 0x000fe4000bf46270 */
[----:B------:R-:W-:Y:S02]  /*10a80*/  ISETP.GE.AND P1, PT, R210, UR4, PT ;  /* 0x00000004d2007c0c */ /* 0x000fe4000bf26270 */
[----:B------:R-:W-:-:S07]  /*10a90*/  ISETP.GE.AND P0, PT, R202, UR4, PT ;  /* 0x00000004ca007c0c */ /* 0x000fce000bf06270 */
[----:B01--4-:R-:W-:-:S04]  /*10aa0*/  @!P4 LEA R4, P3, R192, R24, 0x2 ;  /* 0x00000018c004c211 */ /* 0x013fc800078610ff */
[----:B------:R-:W-:Y:S02]  /*10ab0*/  @!P4 LEA.HI.X R5, R192, R20, R227, 0x2, P3 ;  /* 0x00000014c005c211 */ /* 0x000fe400018f14e3 */
[----:B------:R-:W-:Y:S02]  /*10ac0*/  ISETP.GE.AND P3, PT, R199, UR4, PT ;  /* 0x00000004c7007c0c */ /* 0x000fe4000bf66270 */
[C---:B------:R-:W-:Y:S01]  /*10ad0*/  @!P1 LEA R6, P5, R210.reuse, R24, 0x2 ;  /* 0x00000018d2069211 */ /* 0x040fe200078a10ff */
[----:B------:R0:W-:Y:S01]  /*10ae0*/  @!P4 ST.E.64 desc[UR42][R4.64], R26 ;  /* 0x0000001a0400c985 */ /* 0x0001e2000c101b2a */
[----:B------:R-:W-:Y:S02]  /*10af0*/  ISETP.GE.AND P4, PT, R191, UR4, PT ;  /* 0x00000004bf007c0c */ /* 0x000fe4000bf86270 */
[----:B------:R-:W-:Y:S02]  /*10b00*/  @!P1 LEA.HI.X R7, R210, R20, R217, 0x2, P5 ;  /* 0x00000014d2079211 */ /* 0x000fe400028f14d9 */
[----:B------:R-:W-:-:S02]  /*10b10*/  ISETP.GE.AND P5, PT, R182, UR4, PT ;  /* 0x00000004b6007c0c */ /* 0x000fc4000bfa6270 */
[----:B0-----:R-:W-:-:S04]  /*10b20*/  @!P2 LEA R4, P6, R218, R24, 0x2 ;  /* 0x00000018da04a211 */ /* 0x001fc800078c10ff */
[----:B------:R-:W-:Y:S02]  /*10b30*/  @!P2 LEA.HI.X R5, R218, R20, R226, 0x2, P6 ;  /* 0x00000014da05a211 */ /* 0x000fe400030f14e2 */
[----:B------:R-:W-:-:S03]  /*10b40*/  @!P0 LEA R8, P6, R202, R24, 0x2 ;  /* 0x00000018ca088211 */ /* 0x000fc600078c10ff */
[----:B------:R0:W-:Y:S01]  /*10b50*/  @!P2 ST.E.64 desc[UR42][R4.64], R30 ;  /* 0x0000001e0400a985 */ /* 0x0001e2000c101b2a */
[----:B------:R-:W-:-:S03]  /*10b60*/  @!P0 LEA.HI.X R9, R202, R20, R203, 0x2, P6 ;  /* 0x00000014ca098211 */ /* 0x000fc600030f14cb */
[----:B------:R1:W-:Y:S04]  /*10b70*/  @!P1 ST.E.64 desc[UR42][R6.64], R34 ;  /* 0x0000002206009985 */ /* 0x0003e8000c101b2a */
[----:B------:R4:W-:Y:S01]  /*10b80*/  @!P0 ST.E.64 desc[UR42][R8.64], R38 ;  /* 0x0000002608008985 */ /* 0x0009e2000c101b2a */
[----:B------:R-:W-:Y:S02]  /*10b90*/  ISETP.GE.AND P0, PT, R180, UR4, PT ;  /* 0x00000004b4007c0c */ /* 0x000fe4000bf06270 */
[-C--:B0-----:R-:W-:Y:S02]  /*10ba0*/  @!P3 LEA R4, P1, R199, R24.reuse, 0x2 ;  /* 0x00000018c704b211 */ /* 0x081fe400078210ff */
[----:B-1----:R-:W-:Y:S02]  /*10bb0*/  @!P4 LEA R6, P2, R191, R24, 0x2 ;  /* 0x00000018bf06c211 */ /* 0x002fe400078410ff */
[----:B------:R-:W-:-:S02]  /*10bc0*/  @!P3 LEA.HI.X R5, R199, R20, R200, 0x2, P1 ;  /* 0x00000014c705b211 */ /* 0x000fc400008f14c8 */
[----:B------:R-:W-:Y:S02]  /*10bd0*/  ISETP.GE.AND P1, PT, R178, UR4, PT ;  /* 0x00000004b2007c0c */ /* 0x000fe4000bf26270 */
[----:B------:R-:W-:Y:S01]  /*10be0*/  @!P4 LEA.HI.X R7, R191, R20, R198, 0x2, P2 ;  /* 0x00000014bf07c211 */ /* 0x000fe200010f14c6 */
[----:B------:R0:W-:Y:S01]  /*10bf0*/  @!P3 ST.E.64 desc[UR42][R4.64], R42 ;  /* 0x0000002a0400b985 */ /* 0x0001e2000c101b2a */
[----:B------:R-:W-:Y:S02]  /*10c00*/  ISETP.GE.AND P2, PT, R176, UR4, PT ;  /* 0x00000004b0007c0c */ /* 0x000fe4000bf46270 */
[C---:B----4-:R-:W-:Y:S01]  /*10c10*/  @!P5 LEA R8, P6, R182.reuse, R24, 0x2 ;  /* 0x00000018b608d211 */ /* 0x050fe200078c10ff */
[----:B------:R1:W-:Y:S01]  /*10c20*/  @!P4 ST.E.64 desc[UR42][R6.64], R46 ;  /* 0x0000002e0600c985 */ /* 0x0003e2000c101b2a */
[----:B------:R-:W-:Y:S02]  /*10c30*/  ISETP.GE.AND P3, PT, R237, UR4, PT ;  /* 0x00000004ed007c0c */ /* 0x000fe4000bf66270 */
[----:B------:R-:W-:-:S02]  /*10c40*/  @!P5 LEA.HI.X R9, R182, R20, R183, 0x2, P6 ;  /* 0x00000014b609d211 */ /* 0x000fc400030f14b7 */
[----:B------:R-:W-:-:S03]  /*10c50*/  ISETP.GE.AND P4, PT, R236, UR4, PT ;  /* 0x00000004ec007c0c */ /* 0x000fc6000bf86270 */
[----:B------:R4:W-:Y:S01]  /*10c60*/  @!P5 ST.E.64 desc[UR42][R8.64], R50 ;  /* 0x000000320800d985 */ /* 0x0009e2000c101b2a */
[-C--:B0-----:R-:W-:Y:S02]  /*10c70*/  @!P0 LEA R4, P6, R180, R24.reuse, 0x2 ;  /* 0x00000018b4048211 */ /* 0x081fe400078c10ff */
[----:B-1----:R-:W-:Y:S02]  /*10c80*/  @!P1 LEA R6, P5, R178, R24, 0x2 ;  /* 0x00000018b2069211 */ /* 0x002fe400078a10ff */
[-C--:B------:R-:W-:Y:S02]  /*10c90*/  @!P0 LEA.HI.X R5, R180, R20.reuse, R181, 0x2, P6 ;  /* 0x00000014b4058211 */ /* 0x080fe400030f14b5 */
[----:B------:R-:W-:Y:S02]  /*10ca0*/  @!P1 LEA.HI.X R7, R178, R20, R179, 0x2, P5 ;  /* 0x00000014b2079211 */ /* 0x000fe400028f14b3 */
[----:B------:R-:W-:Y:S01]  /*10cb0*/  ISETP.GE.AND P5, PT, R235, UR4, PT ;  /* 0x00000004eb007c0c */ /* 0x000fe2000bfa6270 */
[----:B------:R0:W-:Y:S01]  /*10cc0*/  @!P0 ST.E.64 desc[UR42][R4.64], R54 ;  /* 0x0000003604008985 */ /* 0x0001e2000c101b2a */
[----:B----4-:R-:W-:-:S02]  /*10cd0*/  @!P2 LEA R8, P6, R176, R24, 0x2 ;  /* 0x00000018b008a211 */ /* 0x010fc400078c10ff */
[----:B------:R-:W-:Y:S01]  /*10ce0*/  ISETP.GE.AND P0, PT, R234, UR4, PT ;  /* 0x00000004ea007c0c */ /* 0x000fe2000bf06270 */
[----:B------:R1:W-:Y:S01]  /*10cf0*/  @!P1 ST.E.64 desc[UR42][R6.64], R58 ;  /* 0x0000003a06009985 */ /* 0x0003e2000c101b2a */
[----:B------:R-:W-:Y:S02]  /*10d00*/  @!P2 LEA.HI.X R9, R176, R20, R177, 0x2, P6 ;  /* 0x00000014b009a211 */ /* 0x000fe400030f14b1 */
[----:B------:R-:W-:-:S03]  /*10d10*/  ISETP.GE.AND P1, PT, R233, UR4, PT ;  /* 0x00000004e9007c0c */ /* 0x000fc6000bf26270 */
[----:B------:R4:W-:Y:S01]  /*10d20*/  @!P2 ST.E.64 desc[UR42][R8.64], R62 ;  /* 0x0000003e0800a985 */ /* 0x0009e2000c101b2a */
[CC--:B0-----:R-:W-:Y:S02]  /*10d30*/  @!P3 LEA R4, P6, R237.reuse, R24.reuse, 0x2 ;  /* 0x00000018ed04b211 */ /* 0x0c1fe400078c10ff */
[C---:B-1----:R-:W-:Y:S02]  /*10d40*/  @!P4 LEA R6, P2, R236.reuse, R24, 0x2 ;  /* 0x00000018ec06c211 */ /* 0x042fe400078410ff */
[-C--:B------:R-:W-:Y:S02]  /*10d50*/  @!P3 LEA.HI.X R5, R237, R20.reuse, R175, 0x2, P6 ;  /* 0x00000014ed05b211 */ /* 0x080fe400030f14af */
[----:B------:R-:W-:Y:S02]  /*10d60*/  @!P4 LEA.HI.X R7, R236, R20, R174, 0x2, P2 ;  /* 0x00000014ec07c211 */ /* 0x000fe400010f14ae */
[----:B------:R-:W-:Y:S01]  /*10d70*/  ISETP.GE.AND P2, PT, R232, UR4, PT ;  /* 0x00000004e8007c0c */ /* 0x000fe2000bf46270 */
[----:B------:R0:W-:Y:S01]  /*10d80*/  @!P3 ST.E.64 desc[UR42][R4.64], R66 ;  /* 0x000000420400b985 */ /* 0x0001e2000c101b2a */
[----:B----4-:R-:W-:-:S03]  /*10d90*/  @!P5 LEA R8, P6, R235, R24, 0x2 ;  /* 0x00000018eb08d211 */ /* 0x010fc600078c10ff */
[----:B------:R1:W-:Y:S01]  /*10da0*/  @!P4 ST.E.64 desc[UR42][R6.64], R70 ;  /* 0x000000460600c985 */ /* 0x0003e2000c101b2a */
[----:B------:R-:W-:-:S05]  /*10db0*/  @!P5 LEA.HI.X R9, R235, R20, R173, 0x2, P6 ;  /* 0x00000014eb09d211 */ /* 0x000fca00030f14ad */
[----:B------:R4:W-:Y:S01]  /*10dc0*/  @!P5 ST.E.64 desc[UR42][R8.64], R74 ;  /* 0x0000004a0800d985 */ /* 0x0009e2000c101b2a */
[----:B------:R-:W-:Y:S02]  /*10dd0*/  ISETP.GE.AND P5, PT, R231, UR4, PT ;  /* 0x00000004e7007c0c */ /* 0x000fe4000bfa6270 */
[----:B0-----:R-:W-:-:S04]  /*10de0*/  @!P0 LEA R4, P4, R234, R24, 0x2 ;  /* 0x00000018ea048211 */ /* 0x001fc800078810ff */
[----:B------:R-:W-:Y:S02]  /*10df0*/  @!P0 LEA.HI.X R5, R234, R20, R172, 0x2, P4 ;  /* 0x00000014ea058211 */ /* 0x000fe400020f14ac */
[----:B------:R-:W-:Y:S02]  /*10e00*/  ISETP.GE.AND P4, PT, R229, UR4, PT ;  /* 0x00000004e5007c0c */ /* 0x000fe4000bf86270 */
[CC--:B-1----:R-:W-:Y:S01]  /*10e10*/  @!P1 LEA R6, P3, R233.reuse, R24.reuse, 0x2 ;  /* 0x00000018e9069211 */ /* 0x0c2fe200078610ff */
[----:B------:R0:W-:Y:S01]  /*10e20*/  @!P0 ST.E.64 desc[UR42][R4.64], R78 ;  /* 0x0000004e04008985 */ /* 0x0001e2000c101b2a */
[----:B----4-:R-:W-:Y:S02]  /*10e30*/  @!P2 LEA R8, P6, R232, R24, 0x2 ;  /* 0x00000018e808a211 */ /* 0x010fe400078c10ff */
[----:B------:R-:W-:Y:S02]  /*10e40*/  @!P1 LEA.HI.X R7, R233, R20, R171, 0x2, P3 ;  /* 0x00000014e9079211 */ /* 0x000fe400018f14ab */
[----:B------:R-:W-:-:S02]  /*10e50*/  ISETP.GE.AND P3, PT, R228, UR4, PT ;  /* 0x00000004e4007c0c */ /* 0x000fc4000bf66270 */
[----:B------:R-:W-:Y:S01]  /*10e60*/  @!P2 LEA.HI.X R9, R232, R20, R170, 0x2, P6 ;  /* 0x00000014e809a211 */ /* 0x000fe200030f14aa */
[----:B------:R1:W-:Y:S01]  /*10e70*/  @!P1 ST.E.64 desc[UR42][R6.64], R82 ;  /* 0x0000005206009985 */ /* 0x0003e2000c101b2a */
[----:B------:R-:W-:-:S03]  /*10e80*/  ISETP.GE.AND P1, PT, R224, UR4, PT ;  /* 0x00000004e0007c0c */ /* 0x000fc6000bf26270 */
[----:B------:R4:W-:Y:S01]  /*10e90*/  @!P2 ST.E.64 desc[UR42][R8.64], R86 ;  /* 0x000000560800a985 */ /* 0x0009e2000c101b2a */
[----:B------:R-:W-:Y:S02]  /*10ea0*/  ISETP.GE.AND P2, PT, R225, UR4, PT ;  /* 0x00000004e1007c0c */ /* 0x000fe4000bf46270 */
[----:B0-----:R-:W-:-:S04]  /*10eb0*/  @!P5 LEA R4, P6, R231, R24, 0x2 ;  /* 0x00000018e704d211 */ /* 0x001fc800078c10ff */
[----:B------:R-:W-:Y:S02]  /*10ec0*/  @!P5 LEA.HI.X R5, R231, R20, R169, 0x2, P6 ;  /* 0x00000014e705d211 */ /* 0x000fe400030f14a9 */
[----:B-1----:R-:W-:-:S03]  /*10ed0*/  @!P4 LEA R6, P0, R229, R24, 0x2 ;  /* 0x00000018e506c211 */ /* 0x002fc600078010ff */
[----:B------:R0:W-:Y:S01]  /*10ee0*/  @!P5 ST.E.64 desc[UR42][R4.64], R90 ;  /* 0x0000005a0400d985 */ /* 0x0001e2000c101b2a */
[----:B------:R-:W-:Y:S02]  /*10ef0*/  ISETP.GE.AND P5, PT, R222, UR4, PT ;  /* 0x00000004de007c0c */ /* 0x000fe4000bfa6270 */
[----:B------:R-:W-:Y:S02]  /*10f00*/  @!P4 LEA.HI.X R7, R229, R20, R168, 0x2, P0 ;  /* 0x00000014e507c211 */ /* 0x000fe400000f14a8 */
[----:B------:R-:W-:Y:S02]  /*10f10*/  ISETP.GE.AND P0, PT, R223, UR4, PT ;  /* 0x00000004df007c0c */ /* 0x000fe4000bf06270 */
[C---:B----4-:R-:W-:Y:S01]  /*10f20*/  @!P3 LEA R8, P6, R228.reuse, R24, 0x2 ;  /* 0x00000018e408b211 */ /* 0x050fe200078c10ff */
[----:B------:R1:W-:Y:S01]  /*10f30*/  @!P4 ST.E.64 desc[UR42][R6.64], R94 ;  /* 0x0000005e0600c985 */ /* 0x0003e2000c101b2a */
[----:B------:R-:W-:Y:S02]  /*10f40*/  ISETP.GE.AND P4, PT, R221, UR4, PT ;  /* 0x00000004dd007c0c */ /* 0x000fe4000bf86270 */
[----:B------:R-:W-:-:S02]  /*10f50*/  @!P3 LEA.HI.X R9, R228, R20, R167, 0x2, P6 ;  /* 0x00000014e409b211 */ /* 0x000fc400030f14a7 */
[----:B------:R-:W-:-:S03]  /*10f60*/  @!P2 LEA R10, P6, R225, R24, 0x2 ;  /* 0x00000018e10aa211 */ /* 0x000fc600078c10ff */
[----:B------:R4:W-:Y:S01]  /*10f70*/  @!P3 ST.E.64 desc[UR42][R8.64], R98 ;  /* 0x000000620800b985 */ /* 0x0009e2000c101b2a */
[C---:B---3--:R-:W-:Y:S02]  /*10f80*/  @!P1 LEA R12, P3, R224.reuse, R24, 0x2 ;  /* 0x00000018e00c9211 */ /* 0x048fe400078610ff */
[----:B------:R-:W-:Y:S02]  /*10f90*/  @!P2 LEA.HI.X R11, R225, R20, R166, 0x2, P6 ;  /* 0x00000014e10ba211 */ /* 0x000fe400030f14a6 */
[C---:B------:R-:W-:Y:S02]  /*10fa0*/  @!P0 LEA R14, P6, R223.reuse, R24, 0x2 ;  /* 0x00000018df0e8211 */ /* 0x040fe400078c10ff */
[-C--:B--2---:R-:W-:Y:S01]  /*10fb0*/  @!P1 LEA.HI.X R13, R224, R20.reuse, R165, 0x2, P3 ;  /* 0x00000014e00d9211 */ /* 0x084fe200018f14a5 */
[----:B------:R2:W-:Y:S01]  /*10fc0*/  @!P2 ST.E.64 desc[UR42][R10.64], R102 ;  /* 0x000000660a00a985 */ /* 0x0005e2000c101b2a */
[----:B------:R-:W-:Y:S02]  /*10fd0*/  ISETP.GE.AND P3, PT, R220, UR4, PT ;  /* 0x00000004dc007c0c */ /* 0x000fe4000bf66270 */
[----:B------:R-:W-:Y:S01]  /*10fe0*/  @!P0 LEA.HI.X R15, R223, R20, R164, 0x2, P6 ;  /* 0x00000014df0f8211 */ /* 0x000fe200030f14a4 */
[----:B------:R3:W-:Y:S01]  /*10ff0*/  @!P1 ST.E.64 desc[UR42][R12.64], R106 ;  /* 0x0000006a0c009985 */ /* 0x0007e2000c101b2a */
[----:B0-----:R-:W-:-:S02]  /*11000*/  @!P5 LEA R4, P1, R222, R24, 0x2 ;  /* 0x00000018de04d211 */ /* 0x001fc400078210ff */
[----:B-1----:R-:W-:Y:S01]  /*11010*/  @!P4 LEA R6, P2, R221, R24, 0x2 ;  /* 0x00000018dd06c211 */ /* 0x002fe200078410ff */
[----:B------:R-:W-:Y:S01]  /*11020*/  @!P0 ST.E.64 desc[UR42][R14.64], R110 ;  /* 0x0000006e0e008985 */ /* 0x000fe2000c101b2a */
[----:B------:R-:W-:Y:S02]  /*11030*/  ISETP.GE.AND P0, PT, R219, UR4, PT ;  /* 0x00000004db007c0c */ /* 0x000fe4000bf06270 */
[----:B------:R-:W-:Y:S02]  /*11040*/  @!P5 LEA.HI.X R5, R222, R20, R163, 0x2, P1 ;  /* 0x00000014de05d211 */ /* 0x000fe400008f14a3 */
[----:B------:R-:W-:Y:S02]  /*11050*/  ISETP.GE.AND P1, PT, R216, UR4, PT ;  /* 0x00000004d8007c0c */ /* 0x000fe4000bf26270 */
[----:B----4-:R-:W-:Y:S01]  /*11060*/  @!P3 LEA R8, P6, R220, R24, 0x2 ;  /* 0x00000018dc08b211 */ /* 0x010fe200078c10ff */
[----:B------:R0:W-:Y:S01]  /*11070*/  @!P5 ST.E.64 desc[UR42][R4.64], R114 ;  /* 0x000000720400d985 */ /* 0x0001e2000c101b2a */
[----:B------:R-:W-:-:S02]  /*11080*/  @!P4 LEA.HI.X R7, R221, R20, R162, 0x2, P2 ;  /* 0x00000014dd07c211 */ /* 0x000fc400010f14a2 */
[----:B------:R-:W-:Y:S02]  /*11090*/  @!P3 LEA.HI.X R9, R220, R20, R161, 0x2, P6 ;  /* 0x00000014dc09b211 */ /* 0x000fe400030f14a1 */
[----:B------:R-:W-:Y:S01]  /*110a0*/  ISETP.GE.AND P2, PT, R213, UR4, PT ;  /* 0x00000004d5007c0c */ /* 0x000fe2000bf46270 */
[----:B------:R1:W-:Y:S01]  /*110b0*/  @!P4 ST.E.64 desc[UR42][R6.64], R118 ;  /* 0x000000760600c985 */ /* 0x0003e2000c101b2a */
[----:B------:R-:W-:Y:S02]  /*110c0*/  ISETP.GE.AND P4, PT, R215, UR4, PT ;  /* 0x00000004d7007c0c */ /* 0x000fe4000bf86270 */
[C---:B--2---:R-:W-:Y:S01]  /*110d0*/  @!P0 LEA R10, P5, R219.reuse, R24, 0x2 ;  /* 0x00000018db0a8211 */ /* 0x044fe200078a10ff */
[----:B------:R2:W-:Y:S01]  /*110e0*/  @!P3 ST.E.64 desc[UR42][R8.64], R122 ;  /* 0x0000007a0800b985 */ /* 0x0005e2000c101b2a */
[----:B------:R-:W-:Y:S02]  /*110f0*/  ISETP.GE.AND P3, PT, R214, UR4, PT ;  /* 0x00000004d6007c0c */ /* 0x000fe4000bf66270 */
[----:B------:R-:W-:-:S02]  /*11100*/  @!P0 LEA.HI.X R11, R219, R20, R160, 0x2, P5 ;  /* 0x00000014db0b8211 */ /* 0x000fc400028f14a0 */
[----:B------:R-:W-:Y:S02]  /*11110*/  ISETP.GE.AND P5, PT, R212, UR4, PT ;  /* 0x00000004d4007c0c */ /* 0x000fe4000bfa6270 */
[CC--:B---3--:R-:W-:Y:S01]  /*11120*/  @!P1 LEA R12, P6, R216.reuse, R24.reuse, 0x2 ;  /* 0x00000018d80c9211 */ /* 0x0c8fe200078c10ff */
[----:B------:R3:W-:Y:S02]  /*11130*/  @!P0 ST.E.64 desc[UR42][R10.64], R126 ;  /* 0x0000007e0a008985 */ /* 0x0007e4000c101b2a */
[C---:B0-----:R-:W-:Y:S02]  /*11140*/  @!P4 LEA R4, P0, R215.reuse, R24, 0x2 ;  /* 0x00000018d704c211 */ /* 0x041fe400078010ff */
[----:B------:R-:W-:Y:S02]  /*11150*/  @!P1 LEA.HI.X R13, R216, R20, R159, 0x2, P6 ;  /* 0x00000014d80d9211 */ /* 0x000fe400030f149f */
[----:B-1----:R-:W-:Y:S02]  /*11160*/  @!P3 LEA R6, P6, R214, R24, 0x2 ;  /* 0x00000018d606b211 */ /* 0x002fe400078c10ff */
[----:B------:R-:W-:Y:S01]  /*11170*/  @!P4 LEA.HI.X R5, R215, R20, R158, 0x2, P0 ;  /* 0x00000014d705c211 */ /* 0x000fe200000f149e */
[----:B------:R3:W-:Y:S01]  /*11180*/  @!P1 ST.E.64 desc[UR42][R12.64], R130 ;  /* 0x000000820c009985 */ /* 0x0007e2000c101b2a */
[----:B--2---:R-:W-:-:S02]  /*11190*/  @!P2 LEA R8, P1, R213, R24, 0x2 ;  /* 0x00000018d508a211 */ /* 0x004fc400078210ff */
[----:B------:R-:W-:Y:S01]  /*111a0*/  @!P5 LEA R14, P0, R212, R24, 0x2 ;  /* 0x00000018d40ed211 */ /* 0x000fe200078010ff */
[----:B------:R3:W-:Y:S01]  /*111b0*/  @!P4 ST.E.64 desc[UR42][R4.64], R134 ;  /* 0x000000860400c985 */ /* 0x0007e2000c101b2a */
[-C--:B------:R-:W-:Y:S02]  /*111c0*/  @!P3 LEA.HI.X R7, R214, R20.reuse, R157, 0x2, P6 ;  /* 0x00000014d607b211 */ /* 0x080fe400030f149d */
[-C--:B------:R-:W-:Y:S02]  /*111d0*/  @!P2 LEA.HI.X R9, R213, R20.reuse, R156, 0x2, P1 ;  /* 0x00000014d509a211 */ /* 0x080fe400008f149c */
[----:B------:R-:W-:Y:S01]  /*111e0*/  @!P5 LEA.HI.X R15, R212, R20, R152, 0x2, P0 ;  /* 0x00000014d40fd211 */ /* 0x000fe200000f1498 */
[----:B------:R3:W-:Y:S01]  /*111f0*/  @!P3 ST.E.64 desc[UR42][R6.64], R138 ;  /* 0x0000008a0600b985 */ /* 0x0007e2000c101b2a */
[----:B------:R-:W-:-:S03]  /*11200*/  ISETP.GE.AND P0, PT, R211, UR4, PT ;  /* 0x00000004d3007c0c */ /* 0x000fc6000bf06270 */
[----:B------:R3:W-:Y:S04]  /*11210*/  @!P2 ST.E.64 desc[UR42][R8.64], R142 ;  /* 0x0000008e0800a985 */ /* 0x0007e8000c101b2a */
[----:B------:R3:W-:Y:S06]  /*11220*/  @!P5 ST.E.64 desc[UR42][R14.64], R146 ;  /* 0x000000920e00d985 */ /* 0x0007ec000c101b2a */
[----:B------:R-:W-:Y:S05]  /*11230*/  @P0 BRA `(.L_x_763) ;  /* 0x0000000c00d40947 */ /* 0x000fea0003800000 */
[----:B---3--:R-:W-:-:S04]  /*11240*/  LEA R4, P0, R211, R24, 0x2 ;  /* 0x00000018d3047211 */ /* 0x008fc800078010ff */
[----:B------:R-:W-:-:S05]  /*11250*/  LEA.HI.X R5, R211, R20, R21, 0x2, P0 ;  /* 0x00000014d3057211 */ /* 0x000fca00000f1415 */
[----:B------:R0:W-:Y:S01]  /*11260*/  ST.E.64 desc[UR42][R4.64], R150 ;  /* 0x0000009604007985 */ /* 0x0001e2000c101b2a */
[----:B------:R-:W-:Y:S05]  /*11270*/  BRA `(.L_x_763) ;  /* 0x0000000c00c47947 */ /* 0x000fea0003800000 */
.L_x_757:
[----:B------:R-:W-:Y:S01]  /*11280*/  ULDC.64 UR6, c[0x0][0xc08] ;  /* 0x0003020000067ab9 */ /* 0x000fe20000000a00 */
[----:B------:R-:W-:Y:S01]  /*11290*/  ULDC.64 UR4, c[0x0][0xc00] ;  /* 0x0003000000047ab9 */ /* 0x000fe20000000a00 */
[----:B------:R-:W-:Y:S01]  /*112a0*/  ISETP.NE.U32.AND P1, PT, RZ, UR6, PT ;  /* 0x00000006ff007c0c */ /* 0x000fe2000bf25070 */
[----:B------:R-:W-:Y:S01]  /*112b0*/  IMAD.MOV.U32 R3, RZ, RZ, RZ ;  /* 0x000000ffff037224 */ /* 0x000fe200078e00ff */
[----:B------:R-:W-:Y:S02]  /*112c0*/  ISETP.NE.U32.AND P0, PT, RZ, UR4, PT ;  /* 0x00000004ff007c0c */ /* 0x000fe4000bf05070 */
[----:B------:R-:W-:Y:S02]  /*112d0*/  ISETP.NE.AND.EX P1, PT, RZ, UR7, PT, P1 ;  /* 0x00000007ff007c0c */ /* 0x000fe4000bf25310 */
[----:B------:R-:W-:Y:S02]  /*112e0*/  IADD3 R4, P2, R202, UR4, RZ ;  /* 0x00000004ca047c10 */ /* 0x000fe4000ff5e0ff */
[----:B------:R-:W-:-:S02]  /*112f0*/  ISETP.NE.AND.EX P0, PT, RZ, UR5, PT, P0 ;  /* 0x00000005ff007c0c */ /* 0x000fc4000bf05300 */
[----:B------:R-:W-:Y:S01]  /*11300*/  IADD3.X R5, R203, UR5, RZ, P2, !PT ;  /* 0x00000005cb057c10 */ /* 0x000fe200097fe4ff */
[----:B------:R-:W-:Y:S02]  /*11310*/  ULDC UR4, c[0x0][0xa88] ;  /* 0x0002a20000047ab9 */ /* 0x000fe40000000800 */
[----:B------:R-:W-:-:S04]  /*11320*/  IMAD.U32 R0, RZ, RZ, UR4 ;  /* 0x00000004ff007e24 */ /* 0x000fc8000f8e00ff */
[----:B------:R-:W-:-:S04]  /*11330*/  @P1 IADD3 R202, P2, R202, UR6, RZ ;  /* 0x00000006caca1c10 */ /* 0x000fc8000ff5e0ff */
[----:B------:R-:W-:Y:S01]  /*11340*/  @P1 IADD3.X R203, R203, UR7, RZ, P2, !PT ;  /* 0x00000007cbcb1c10 */ /* 0x000fe200097fe4ff */
[----:B------:R3:W5:Y:S04]  /*11350*/  @P0 LDG.E R3, desc[UR42][R4.64] ;  /* 0x0000002a04030981 */ /* 0x000768000c1e1900 */
[----:B------:R3:W5:Y:S01]  /*11360*/  @P1 LDG.E R0, desc[UR42][R202.64] ;  /* 0x0000002aca001981 */ /* 0x000762000c1e1900 */
[----:B------:R-:W-:Y:S01]  /*11370*/  ISETP.NE.AND P2, PT, R200, RZ, PT ;  /* 0x000000ffc800720c */ /* 0x000fe20003f45270 */
[----:B------:R-:W4:-:S12]  /*11380*/  S2R R6, SR_TID.X ;  /* 0x0000000000067919 */ /* 0x000f180000002100 */
[----:B------:R-:W2:Y:S01]  /*11390*/  @!P2 LDC R200, c[0x0][0xad4] ;  /* 0x0002b500ffc8ab82 */ /* 0x000ea20000000800 */
[----:B----4-:R-:W-:Y:S01]  /*113a0*/  VIADD R30, R6, 0xffffff80 ;  /* 0xffffff80061e7836 */ /* 0x010fe20000000000 */
[----:B--2---:R-:W-:-:S04]  /*113b0*/  ISETP.GT.AND P2, PT, R200, 0x1, PT ;  /* 0x00000001c800780c */ /* 0x004fc80003f44270 */
[----:B------:R-:W-:Y:S01]  /*113c0*/  ISETP.GT.AND P3, PT, R30, 0x3f, PT ;  /* 0x0000003f1e00780c */ /* 0x000fe20003f64270 */
[----:B---3--:R-:W-:-:S12]  /*113d0*/  @P1 BRA `(.L_x_766) ;  /* 0x0000000000101947 */ /* 0x008fd80003800000 */
[----:B------:R-:W-:Y:S05]  /*113e0*/  @!P0 BRA `(.L_x_766) ;  /* 0x00000000000c8947 */ /* 0x000fea0003800000 */
[----:B------:R-:W2:Y:S04]  /*113f0*/  LDG.E R7, desc[UR42][R4.64] ;  /* 0x0000002a04077981 */ /* 0x000ea8000c1e1900 */
[----:B-----5:R-:W2:Y:S02]  /*11400*/  LDG.E R0, desc[UR42][R4.64+0x4] ;  /* 0x0000042a04007981 */ /* 0x020ea4000c1e1900 */
[----:B--2---:R-:W-:-:S07]  /*11410*/  IMAD.IADD R0, R0, 0x1, -R7 ;  /* 0x0000000100007824 */ /* 0x004fce00078e0a07 */
.L_x_766:
[----:B------:R-:W2:Y:S01]  /*11420*/  LDL.LU R4, [R1+0x24] ;  /* 0x0000240001047983 */ /* 0x000ea20000300800 */
[----:B------:R-:W-:Y:S01]  /*11430*/  BSSY B1, `(.L_x_767) ;  /* 0x0000037000017945 */ /* 0x000fe20003800000 */
[----:B------:R-:W-:Y:S02]  /*11440*/  SEL R199, R199, RZ, !P0 ;  /* 0x000000ffc7c77207 */ /* 0x000fe40004000000 */
[----:B-----5:R-:W-:Y:S02]  /*11450*/  SHF.R.S32.HI R26, RZ, 0x1f, R3 ;  /* 0x0000001fff1a7819 */ /* 0x020fe40000011403 */
[----:B--2---:R-:W-:Y:S01]  /*11460*/  SEL R28, R4, RZ, !P0 ;  /* 0x000000ff041c7207 */ /* 0x004fe20004000000 */
[----:B------:R-:W-:Y:S06]  /*11470*/  @P3 BRA `(.L_x_768) ;  /* 0x0000000000c83947 */ /* 0x000fec0003800000 */
[----:B------:R-:W2:Y:S01]  /*11480*/  S2R R4, SR_TID.X ;  /* 0x0000000000047919 */ /* 0x000ea20000002100 */
[----:B------:R-:W3:Y:S02]  /*11490*/  LDC R31, c[0x0][0xbe8] ;  /* 0x0002fa00ff1f7b82 */ /* 0x000ee40000000800 */
[----:B---3--:R-:W-:Y:S02]  /*114a0*/  IMAD R5, R0, R31, RZ ;  /* 0x0000001f00057224 */ /* 0x008fe400078e02ff */
[----:B--2---:R-:W-:-:S04]  /*114b0*/  IMAD R4, R201, 0x40, R4 ;  /* 0x00000040c9047824 */ /* 0x004fc800078e0204 */
[----:B------:R-:W-:-:S05]  /*114c0*/  VIADD R29, R4, 0xffffff80 ;  /* 0xffffff80041d7836 */ /* 0x000fca0000000000 */
[----:B------:R-:W-:-:S13]  /*114d0*/  ISETP.GE.AND P0, PT, R29, R5, PT ;  /* 0x000000051d00720c */ /* 0x000fda0003f06270 */
[----:B------:R-:W-:Y:S05]  /*114e0*/  @P0 BRA `(.L_x_768) ;  /* 0x0000000000ac0947 */ /* 0x000fea0003800000 */
[----:B------:R-:W-:Y:S01]  /*114f0*/  IMAD.MOV.U32 R24, RZ, RZ, 0x9b8 ;  /* 0x000009b8ff187424 */ /* 0x000fe200078e00ff */
[----:B------:R-:W-:Y:S01]  /*11500*/  ISETP.GT.AND P0, PT, R200, 0x1, PT ;  /* 0x00000001c800780c */ /* 0x000fe20003f04270 */
[----:B------:R-:W2:Y:S01]  /*11510*/  LDC.64 R4, c[0x0][0xba8] ;  /* 0x0002ea00ff047b82 */ /* 0x000ea20000000a00 */
[----:B------:R-:W-:Y:S01]  /*11520*/  ISETP.NE.AND P1, PT, R31, 0x1, PT ;  /* 0x000000011f00780c */ /* 0x000fe20003f25270 */
[----:B------:R-:W-:Y:S01]  /*11530*/  IMAD.MOV.U32 R21, RZ, RZ, R29 ;  /* 0x000000ffff157224 */ /* 0x000fe200078e001d */
[----:B------:R-:W-:-:S05]  /*11540*/  SEL R24, R24, 0x978, P0 ;  /* 0x0000097818187807 */ /* 0x000fca0000000000 */
[----:B------:R-:W3:Y:S08]  /*11550*/  LDC.64 R10, c[0x0][R24+0x220] ;  /* 0x00008800180a7b82 */ /* 0x000ef00000000a00 */
[----:B------:R-:W4:Y:S08]  /*11560*/  LDC.64 R14, c[0x0][R24+0x218] ;  /* 0x00008600180e7b82 */ /* 0x000f300000000a00 */
[----:B------:R-:W5:Y:S08]  /*11570*/  LDC.64 R8, c[0x0][R24+0x228] ;  /* 0x00008a0018087b82 */ /* 0x000f700000000a00 */
[----:B------:R-:W0:Y:S08]  /*11580*/  @P1 LDC R20, c[0x0][0xbec] ;  /* 0x0002fb00ff141b82 */ /* 0x000e300000000800 */
[----:B------:R-:W1:Y:S08]  /*11590*/  LDC.64 R6, c[0x0][R24+0x210] ;  /* 0x0000840018067b82 */ /* 0x000e700000000a00 */
[----:B------:R-:W5:Y:S01]  /*115a0*/  @P1 LDC R27, c[0x0][0xbf0] ;  /* 0x0002fc00ff1b1b82 */ /* 0x000f620000000800 */
[----:B0-----:R-:W-:-:S07]  /*115b0*/  @P1 IMAD.HI.U32 R20, R29, R20, RZ ;  /* 0x000000141d141227 */ /* 0x001fce00078e00ff */
[----:B--2---:R-:W0:Y:S01]  /*115c0*/  @!P0 LDC R4, c[0x0][0xb50] ;  /* 0x0002d400ff048b82 */ /* 0x004e220000000800 */
[-C--:B---3--:R-:W-:Y:S02]  /*115d0*/  IMAD R11, R11, R199.reuse, RZ ;  /* 0x000000c70b0b7224 */ /* 0x088fe400078e02ff */
[----:B------:R-:W-:-:S05]  /*115e0*/  IMAD.WIDE.U32 R12, R10, R199, RZ ;  /* 0x000000c70a0c7225 */ /* 0x000fca00078e00ff */
[----:B------:R-:W2:Y:S01]  /*115f0*/  @!P0 LDC R5, c[0x0][0xb54] ;  /* 0x0002d500ff058b82 */ /* 0x000ea20000000800 */
[-C--:B----4-:R-:W-:Y:S02]  /*11600*/  IMAD R25, R15, R198.reuse, RZ ;  /* 0x000000c60f197224 */ /* 0x090fe400078e02ff */
[----:B------:R-:W-:Y:S01]  /*11610*/  IMAD.WIDE.U32 R14, R14, R198, RZ ;  /* 0x000000c60e0e7225 */ /* 0x000fe200078e00ff */
[----:B-----5:R-:W-:-:S03]  /*11620*/  @P1 SHF.R.U32.HI R21, RZ, R27, R20 ;  /* 0x0000001bff151219 */ /* 0x020fc60000011614 */
[----:B------:R-:W-:Y:S01]  /*11630*/  IMAD R27, R10, R28, R11 ;  /* 0x0000001c0a1b7224 */ /* 0x000fe200078e020b */
[----:B------:R-:W-:Y:S01]  /*11640*/  SEL R11, R210, RZ, P0 ;  /* 0x000000ffd20b7207 */ /* 0x000fe20000000000 */
[----:B------:R-:W-:Y:S01]  /*11650*/  IMAD.IADD R25, R15, 0x1, R25 ;  /* 0x000000010f197824 */ /* 0x000fe200078e0219 */
[----:B------:R-:W-:Y:S01]  /*11660*/  IADD3 R14, P1, P3, R12, R14, R3 ;  /* 0x0000000e0c0e7210 */ /* 0x000fe20007b3e003 */
[----:B------:R-:W-:Y:S02]  /*11670*/  IMAD.IADD R27, R13, 0x1, R27 ;  /* 0x000000010d1b7824 */ /* 0x000fe400078e021b */
[----:B------:R-:W-:Y:S02]  /*11680*/  IMAD.MOV R10, RZ, RZ, -R21 ;  /* 0x000000ffff0a7224 */ /* 0x000fe400078e0a15 */
[-C--:B------:R-:W-:Y:S02]  /*11690*/  IMAD R13, R9, R11.reuse, RZ ;  /* 0x0000000b090d7224 */ /* 0x080fe400078e02ff */
[----:B------:R-:W-:-:S04]  /*116a0*/  IMAD.WIDE.U32 R8, R8, R11, RZ ;  /* 0x0000000b08087225 */ /* 0x000fc800078e00ff */
[----:B------:R-:W-:Y:S01]  /*116b0*/  IMAD R11, R31, R10, R29 ;  /* 0x0000000a1f0b7224 */ /* 0x000fe200078e021d */
[----:B------:R-:W-:Y:S01]  /*116c0*/  IADD3.X R10, R27, R25, R26, P1, P3 ;  /* 0x000000191b0a7210 */ /* 0x000fe20000fe641a */
[----:B------:R-:W-:Y:S01]  /*116d0*/  IMAD.IADD R13, R9, 0x1, R13 ;  /* 0x00000001090d7824 */ /* 0x000fe200078e020d */
[----:B------:R-:W-:Y:S01]  /*116e0*/  IADD3 R8, P0, P1, R21, R14, R8 ;  /* 0x0000000e15087210 */ /* 0x000fe2000791e008 */
[----:B-1----:R-:W-:Y:S01]  /*116f0*/  IMAD R7, R7, R11, RZ ;  /* 0x0000000b07077224 */ /* 0x002fe200078e02ff */
[----:B------:R-:W-:-:S04]  /*11700*/  SHF.R.S32.HI R21, RZ, 0x1f, R21 ;  /* 0x0000001fff157819 */ /* 0x000fc80000011415 */
[----:B------:R-:W-:Y:S02]  /*11710*/  IADD3.X R9, R21, R10, R13, P0, P1 ;  /* 0x0000000a15097210 */ /* 0x000fe400007e240d */
[----:B------:R-:W-:Y:S01]  /*11720*/  SHF.R.S32.HI R13, RZ, 0x1f, R11 ;  /* 0x0000001fff0d7819 */ /* 0x000fe2000001140b */
[----:B------:R-:W-:-:S04]  /*11730*/  IMAD.WIDE.U32 R8, R6, R11, R8 ;  /* 0x0000000b06087225 */ /* 0x000fc800078e0008 */
[----:B------:R-:W-:Y:S01]  /*11740*/  IMAD R7, R6, R13, R7 ;  /* 0x0000000d06077224 */ /* 0x000fe200078e0207 */
[----:B0-----:R-:W-:-:S03]  /*11750*/  LEA R4, P0, R8, R4, 0x2 ;  /* 0x0000000408047211 */ /* 0x001fc600078010ff */
[----:B------:R-:W-:Y:S02]  /*11760*/  IMAD.IADD R6, R9, 0x1, R7 ;  /* 0x0000000109067824 */ /* 0x000fe400078e0207 */
[----:B------:R-:W-:-:S03]  /*11770*/  IMAD.MOV.U32 R7, RZ, RZ, -0x800000 ;  /* 0xff800000ff077424 */ /* 0x000fc600078e00ff */
[----:B--2---:R-:W-:-:S05]  /*11780*/  LEA.HI.X R5, R8, R5, R6, 0x2, P0 ;  /* 0x0000000508057211 */ /* 0x004fca00000f1406 */
[----:B------:R2:W-:Y:S02]  /*11790*/  STG.E desc[UR42][R4.64], R7 ;  /* 0x0000000704007986 */ /* 0x0005e4000c10192a */
.L_x_768:
[----:B------:R-:W-:Y:S05]  /*117a0*/  BSYNC B1 ;  /* 0x0000000000017941 */ /* 0x000fea0003800000 */
.L_x_767:
[----:B------:R-:W-:Y:S05]  /*117b0*/  @P2 BRA `(.L_x_763) ;  /* 0x0000000800742947 */ /* 0x000fea0003800000 */
[----:B------:R-:W3:Y:S01]  /*117c0*/  LDC R9, c[0x0][0xbe8] ;  /* 0x0002fa00ff097b82 */ /* 0x000ee20000000800 */
[----:B------:R-:W-:Y:S01]  /*117d0*/  ULDC.64 UR4, c[0x0][0xaa0] ;  /* 0x0002a80000047ab9 */ /* 0x000fe20000000a00 */
[----:B--2---:R-:W-:Y:S01]  /*117e0*/  SHF.R.S32.HI R7, RZ, 0x1f, R30 ;  /* 0x0000001fff077819 */ /* 0x004fe2000001141e */
[----:B------:R-:W-:Y:S01]  /*117f0*/  IMAD R6, R26, UR4, RZ ;  /* 0x000000041a067c24 */ /* 0x000fe2000f8e02ff */
[----:B------:R-:W-:Y:S01]  /*11800*/  BSSY B1, `(.L_x_769) ;  /* 0x0000074000017945 */ /* 0x000fe20003800000 */
[----:B------:R-:W-:Y:S01]  /*11810*/  IMAD.WIDE.U32 R4, R3, UR4, RZ ;  /* 0x0000000403047c25 */ /* 0x000fe2000f8e00ff */
[----:B------:R-:W-:Y:S02]  /*11820*/  LEA.HI R7, R7, R30, RZ, 0x3 ;  /* 0x0000001e07077211 */ /* 0x000fe400078f18ff */
[----:B------:R-:W2:Y:S01]  /*11830*/  LDC R21, c[0x0][0xac8] ;  /* 0x0002b200ff157b82 */ /* 0x000ea20000000800 */
[----:B------:R-:W-:Y:S01]  /*11840*/  IMAD R3, R3, UR5, R6 ;  /* 0x0000000503037c24 */ /* 0x000fe2000f8e0206 */
[----:B------:R-:W-:Y:S01]  /*11850*/  SHF.R.S32.HI R26, RZ, 0x3, R7 ;  /* 0x00000003ff1a7819 */ /* 0x000fe20000011407 */
[----:B------:R-:W-:Y:S01]  /*11860*/  ULDC.64 UR4, c[0x0][0xae8] ;  /* 0x0002ba0000047ab9 */ /* 0x000fe20000000a00 */
[----:B------:R-:W-:Y:S01]  /*11870*/  VIADD R31, R187, 0x180 ;  /* 0x00000180bb1f7836 */ /* 0x000fe20000000000 */
[----:B------:R-:W-:Y:S01]  /*11880*/  SHF.R.S32.HI R32, RZ, 0x1f, R204 ;  /* 0x0000001fff207819 */ /* 0x000fe200000114cc */
[----:B------:R-:W-:Y:S01]  /*11890*/  IMAD.IADD R5, R5, 0x1, R3 ;  /* 0x0000000105057824 */ /* 0x000fe200078e0203 */
[----:B------:R-:W-:Y:S01]  /*118a0*/  LOP3.LUT R3, R7, 0xfffffff8, RZ, 0xc0, !PT ;  /* 0xfffffff807037812 */ /* 0x000fe200078ec0ff */
[----:B------:R-:W-:Y:S01]  /*118b0*/  VIADD R29, R187, 0x1c0 ;  /* 0x000001c0bb1d7836 */ /* 0x000fe20000000000 */
[----:B------:R-:W-:Y:S01]  /*118c0*/  SHF.R.S32.HI R33, RZ, 0x1f, R205 ;  /* 0x0000001fff217819 */ /* 0x000fe200000114cd */
[----:B------:R-:W-:Y:S01]  /*118d0*/  IMAD.WIDE.U32 R4, R198, UR4, R4 ;  /* 0x00000004c6047c25 */ /* 0x000fe2000f8e0004 */
[----:B------:R-:W-:-:S02]  /*118e0*/  SHF.R.S32.HI R34, RZ, 0x1f, R206 ;  /* 0x0000001fff227819 */ /* 0x000fc400000114ce */
[----:B------:R-:W-:Y:S01]  /*118f0*/  SHF.R.S32.HI R35, RZ, 0x1f, R207 ;  /* 0x0000001fff237819 */ /* 0x000fe200000114cf */
[----:B------:R-:W-:Y:S01]  /*11900*/  IMAD.IADD R3, R30, 0x1, -R3 ;  /* 0x000000011e037824 */ /* 0x000fe200078e0a03 */
[----:B------:R-:W-:Y:S01]  /*11910*/  SHF.R.S32.HI R30, RZ, 0x1f, R31 ;  /* 0x0000001fff1e7819 */ /* 0x000fe2000001141f */
[----:B------:R-:W-:Y:S01]  /*11920*/  IMAD R5, R198, UR5, R5 ;  /* 0x00000005c6057c24 */ /* 0x000fe2000f8e0205 */
[----:B---3--:R-:W-:Y:S01]  /*11930*/  ISETP.NE.AND P0, PT, R9, 0x1, PT ;  /* 0x000000010900780c */ /* 0x008fe20003f05270 */
[----:B------:R-:W-:Y:S01]  /*11940*/  IMAD R6, R3, 0x20, R26 ;  /* 0x0000002003067824 */ /* 0x000fe200078e021a */
[----:B------:R-:W-:Y:S01]  /*11950*/  ULDC.64 UR4, c[0x0][0xaf0] ;  /* 0x0002bc0000047ab9 */ /* 0x000fe20000000a00 */
[----:B------:R-:W-:Y:S01]  /*11960*/  IMAD R27, R0, R9, RZ ;  /* 0x00000009001b7224 */ /* 0x000fe200078e02ff */
[----:B------:R-:W-:Y:S01]  /*11970*/  SHF.R.S32.HI R36, RZ, 0x1f, R208 ;  /* 0x0000001fff247819 */ /* 0x000fe200000114d0 */
[----:B------:R-:W-:Y:S02]  /*11980*/  IMAD R8, R201, 0x40, R6 ;  /* 0x00000040c9087824 */ /* 0x000fe400078e0206 */
[----:B------:R-:W-:Y:S01]  /*11990*/  IMAD R3, R28, UR4, RZ ;  /* 0x000000041c037c24 */ /* 0x000fe2000f8e02ff */
[-C--:B--2---:R-:W-:Y:S01]  /*119a0*/  ISETP.GE.AND P1, PT, R208, R21.reuse, PT ;  /* 0x00000015d000720c */ /* 0x084fe20003f26270 */
[----:B------:R-:W-:Y:S01]  /*119b0*/  IMAD.WIDE.U32 R4, R199, UR4, R4 ;  /* 0x00000004c7047c25 */ /* 0x000fe2000f8e0004 */
[----:B------:R-:W-:-:S02]  /*119c0*/  ISETP.GE.AND P2, PT, R187, R21, PT ;  /* 0x00000015bb00720c */ /* 0x000fc40003f46270 */
[----:B------:R-:W-:Y:S01]  /*119d0*/  SHF.R.S32.HI R28, RZ, 0x1f, R29 ;  /* 0x0000001fff1c7819 */ /* 0x000fe2000001141d */
[----:B------:R-:W2:Y:S01]  /*119e0*/  @P0 LDC R11, c[0x0][0xbec] ;  /* 0x0002fb00ff0b0b82 */ /* 0x000ea20000000800 */
[----:B------:R-:W-:Y:S01]  /*119f0*/  IMAD R7, R199, UR5, R3 ;  /* 0x00000005c7077c24 */ /* 0x000fe2000f8e0203 */
[----:B------:R-:W-:Y:S01]  /*11a00*/  ULDC.64 UR4, c[0x0][0xae0] ;  /* 0x0002b80000047ab9 */ /* 0x000fe20000000a00 */
[----:B------:R-:W-:Y:S01]  /*11a10*/  IMAD.MOV.U32 R3, RZ, RZ, R8 ;  /* 0x000000ffff037224 */ /* 0x000fe200078e0008 */
[----:B------:R-:W-:Y:S01]  /*11a20*/  SEL R0, RZ, 0x1, P2 ;  /* 0x00000001ff007807 */ /* 0x000fe20001000000 */
[----:B------:R-:W-:Y:S01]  /*11a30*/  IMAD.IADD R5, R5, 0x1, R7 ;  /* 0x0000000105057824 */ /* 0x000fe200078e0207 */
[----:B------:R-:W-:Y:S01]  /*11a40*/  ISETP.GE.AND P2, PT, R29, R21, PT ;  /* 0x000000151d00720c */ /* 0x000fe20003f46270 */
[----:B------:R-:W-:Y:S01]  /*11a50*/  IMAD R26, R201, 0x40, R26 ;  /* 0x00000040c91a7824 */ /* 0x000fe200078e021a */
[----:B------:R-:W3:Y:S01]  /*11a60*/  @P0 LDC R13, c[0x0][0xbf0] ;  /* 0x0002fc00ff0d0b82 */ /* 0x000ee20000000800 */
[----:B--2---:R-:W-:-:S05]  /*11a70*/  @P0 IMAD.HI.U32 R6, R8, R11, RZ ;  /* 0x0000000b08060227 */ /* 0x004fca00078e00ff */
[----:B---3--:R-:W-:Y:S02]  /*11a80*/  @P0 SHF.R.U32.HI R3, RZ, R13, R6 ;  /* 0x0000000dff030219 */ /* 0x008fe40000011606 */
[----:B------:R-:W-:Y:S02]  /*11a90*/  ISETP.GE.AND P0, PT, R207, R21, PT ;  /* 0x00000015cf00720c */ /* 0x000fe40003f06270 */
[--C-:B------:R-:W-:Y:S01]  /*11aa0*/  SHF.R.S32.HI R6, RZ, 0x1f, R3.reuse ;  /* 0x0000001fff067819 */ /* 0x100fe20000011403 */
[----:B------:R-:W-:Y:S02]  /*11ab0*/  IMAD.MOV R7, RZ, RZ, -R3 ;  /* 0x000000ffff077224 */ /* 0x000fe400078e0a03 */
[----:B------:R-:W-:-:S04]  /*11ac0*/  IMAD.WIDE.U32 R4, R3, UR4, R4 ;  /* 0x0000000403047c25 */ /* 0x000fc8000f8e0004 */
[----:B------:R-:W-:Y:S02]  /*11ad0*/  IMAD R6, R6, UR4, RZ ;  /* 0x0000000406067c24 */ /* 0x000fe4000f8e02ff */
[----:B------:R-:W-:Y:S01]  /*11ae0*/  IMAD R7, R9, R7, R8 ;  /* 0x0000000709077224 */ /* 0x000fe200078e0208 */
[----:B------:R-:W-:Y:S01]  /*11af0*/  SEL R8, RZ, 0xffffffff, P1 ;  /* 0xffffffffff087807 */ /* 0x000fe20000800000 */
[----:B------:R-:W-:Y:S01]  /*11b00*/  IMAD R9, R3, UR5, R6 ;  /* 0x0000000503097c24 */ /* 0x000fe2000f8e0206 */
[----:B------:R-:W-:Y:S01]  /*11b10*/  SEL R3, RZ, 0xffffffff, P0 ;  /* 0xffffffffff037807 */ /* 0x000fe20000000000 */
[----:B------:R-:W-:Y:S01]  /*11b20*/  ULDC.64 UR4, c[0x0][0xad8] ;  /* 0x0002b60000047ab9 */ /* 0x000fe20000000a00 */
[-C--:B------:R-:W-:Y:S01]  /*11b30*/  ISETP.GE.AND P0, PT, R206, R21.reuse, PT ;  /* 0x00000015ce00720c */ /* 0x080fe20003f06270 */
[----:B------:R-:W-:Y:S02]  /*11b40*/  IMAD.SHL.U32 R11, R8, 0x2, RZ ;  /* 0x00000002080b7824 */ /* 0x000fe400078e00ff */
[----:B------:R-:W-:Y:S01]  /*11b50*/  IMAD.SHL.U32 R3, R3, 0x4, RZ ;  /* 0x0000000403037824 */ /* 0x000fe200078e00ff */
[----:B------:R-:W-:Y:S01]  /*11b60*/  SEL R6, RZ, 0xffffffff, P0 ;  /* 0xffffffffff067807 */ /* 0x000fe20000000000 */
[----:B------:R-:W-:Y:S01]  /*11b70*/  IMAD.IADD R5, R5, 0x1, R9 ;  /* 0x0000000105057824 */ /* 0x000fe200078e0209 */
[----:B------:R-:W-:-:S02]  /*11b80*/  ISETP.GE.AND P0, PT, R205, R21, PT ;  /* 0x00000015cd00720c */ /* 0x000fc40003f06270 */
[----:B------:R-:W-:Y:S01]  /*11b90*/  LOP3.LUT R0, R11, 0x2, R0, 0xe2, !PT ;  /* 0x000000020b007812 */ /* 0x000fe200078ee200 */
[----:B------:R-:W-:Y:S01]  /*11ba0*/  IMAD.SHL.U32 R8, R6, 0x8, RZ ;  /* 0x0000000806087824 */ /* 0x000fe200078e00ff */
[----:B------:R-:W-:Y:S01]  /*11bb0*/  SEL R6, RZ, 0xffffffff, P0 ;  /* 0xffffffffff067807 */ /* 0x000fe20000000000 */
[----:B------:R-:W-:Y:S01]  /*11bc0*/  IMAD.WIDE.U32 R4, R7, UR4, R4 ;  /* 0x0000000407047c25 */ /* 0x000fe2000f8e0004 */
[----:B------:R-:W-:Y:S02]  /*11bd0*/  LOP3.LUT R3, R3, 0x4, R0, 0xe2, !PT ;  /* 0x0000000403037812 */ /* 0x000fe400078ee200 */
[----:B------:R-:W-:Y:S01]  /*11be0*/  ISETP.GE.AND P0, PT, R204, R21, PT ;  /* 0x00000015cc00720c */ /* 0x000fe20003f06270 */
[----:B------:R-:W-:Y:S01]  /*11bf0*/  IMAD.SHL.U32 R6, R6, 0x10, RZ ;  /* 0x0000001006067824 */ /* 0x000fe200078e00ff */
[----:B------:R-:W-:Y:S02]  /*11c00*/  SHF.R.S32.HI R0, RZ, 0x1f, R7 ;  /* 0x0000001fff007819 */ /* 0x000fe40000011407 */
[----:B------:R-:W-:-:S02]  /*11c10*/  LOP3.LUT R3, R8, 0x8, R3, 0xe2, !PT ;  /* 0x0000000808037812 */ /* 0x000fc400078ee203 */
[----:B------:R-:W-:Y:S01]  /*11c20*/  SEL R8, RZ, 0xffffffff, P0 ;  /* 0xffffffffff087807 */ /* 0x000fe20000000000 */
[----:B------:R-:W-:Y:S01]  /*11c30*/  IMAD R0, R0, UR4, RZ ;  /* 0x0000000400007c24 */ /* 0x000fe2000f8e02ff */
[----:B------:R-:W-:Y:S02]  /*11c40*/  ISETP.GE.AND P0, PT, R31, R21, PT ;  /* 0x000000151f00720c */ /* 0x000fe40003f06270 */
[----:B------:R-:W-:Y:S01]  /*11c50*/  LOP3.LUT R6, R6, 0x10, R3, 0xe2, !PT ;  /* 0x0000001006067812 */ /* 0x000fe200078ee203 */
[----:B------:R-:W-:Y:S02]  /*11c60*/  IMAD.SHL.U32 R9, R8, 0x20, RZ ;  /* 0x0000002008097824 */ /* 0x000fe400078e00ff */
[----:B------:R-:W-:Y:S01]  /*11c70*/  IMAD R3, R7, UR5, R0 ;  /* 0x0000000507037c24 */ /* 0x000fe2000f8e0200 */
[----:B------:R-:W-:Y:S01]  /*11c80*/  SEL R7, RZ, 0x40, P0 ;  /* 0x00000040ff077807 */ /* 0x000fe20000000000 */
[----:B------:R-:W-:Y:S01]  /*11c90*/  ULDC.64 UR4, c[0x0][0xa80] ;  /* 0x0002a00000047ab9 */ /* 0x000fe20000000a00 */
[----:B------:R-:W-:Y:S01]  /*11ca0*/  ISETP.GE.AND P0, PT, R26, R27, PT ;  /* 0x0000001b1a00720c */ /* 0x000fe20003f06270 */
[----:B------:R-:W-:Y:S01]  /*11cb0*/  IMAD.IADD R3, R5, 0x1, R3 ;  /* 0x0000000105037824 */ /* 0x000fe200078e0203 */
[----:B------:R-:W-:-:S02]  /*11cc0*/  LOP3.LUT R6, R9, 0x20, R6, 0xe2, !PT ;  /* 0x0000002009067812 */ /* 0x000fc400078ee206 */
[----:B------:R-:W-:Y:S02]  /*11cd0*/  LEA R20, P1, R4, UR4, 0x1 ;  /* 0x0000000404147c11 */ /* 0x000fe4000f8208ff */
[----:B------:R-:W-:Y:S02]  /*11ce0*/  SEL R5, RZ, 0x80, P2 ;  /* 0x00000080ff057807 */ /* 0x000fe40001000000 */
[----:B------:R-:W-:Y:S02]  /*11cf0*/  LOP3.LUT R24, R6, R7, RZ, 0xfc, !PT ;  /* 0x0000000706187212 */ /* 0x000fe400078efcff */
[----:B------:R-:W-:Y:S02]  /*11d00*/  LEA.HI.X R3, R4, UR5, R3, 0x1, P1 ;  /* 0x0000000504037c11 */ /* 0x000fe400088f0c03 */
[----:B------:R-:W-:Y:S01]  /*11d10*/  LOP3.LUT R25, R24, R5, RZ, 0xfc, !PT ;  /* 0x0000000518197212 */ /* 0x000fe200078efcff */
[----:B------:R2:W3:Y:S04]  /*11d20*/  SHFL.IDX PT, R4, R20, RZ, 0x181f ;  /* 0x00181fff14047589 */ /* 0x0004e800000e0000 */
[----:B------:R2:W4:Y:S01]  /*11d30*/  SHFL.IDX PT, R5, R3, RZ, 0x181f ;  /* 0x00181fff03057589 */ /* 0x00052200000e0000 */
[----:B------:R-:W-:Y:S05]  /*11d40*/  @P0 BRA `(.L_x_770) ;  /* 0x00000000007c0947 */ /* 0x000fea0003800000 */
[-C--:B------:R-:W-:Y:S02]  /*11d50*/  ISETP.GE.AND P2, PT, R208, R21.reuse, PT ;  /* 0x00000015d000720c */ /* 0x080fe40003f46270 */
[-C--:B------:R-:W-:Y:S02]  /*11d60*/  ISETP.GE.AND P1, PT, R187, R21.reuse, PT ;  /* 0x00000015bb00720c */ /* 0x080fe40003f26270 */
[-C--:B------:R-:W-:Y:S02]  /*11d70*/  ISETP.GE.AND P5, PT, R207, R21.reuse, PT ;  /* 0x00000015cf00720c */ /* 0x080fe40003fa6270 */
[----:B------:R-:W-:-:S07]  /*11d80*/  ISETP.GE.AND P3, PT, R206, R21, PT ;  /* 0x00000015ce00720c */ /* 0x000fce0003f66270 */
[CC--:B---3--:R-:W-:Y:S02]  /*11d90*/  @!P2 LEA R8, P0, R208.reuse, R4.reuse, 0x1 ;  /* 0x00000004d008a211 */ /* 0x0c8fe400078008ff */
[----:B----4-:R-:W-:Y:S02]  /*11da0*/  @!P1 IMAD.WIDE R6, R187, 0x2, R4 ;  /* 0x00000002bb069825 */ /* 0x010fe400078e0204 */
[----:B------:R-:W-:Y:S02]  /*11db0*/  @!P2 LEA.HI.X R9, R208, R5, R36, 0x1, P0 ;  /* 0x00000005d009a211 */ /* 0x000fe400000f0c24 */
[----:B------:R-:W-:Y:S01]  /*11dc0*/  @!P5 LEA R10, P4, R207, R4, 0x1 ;  /* 0x00000004cf0ad211 */ /* 0x000fe200078808ff */
[----:B------:R-:W-:Y:S01]  /*11dd0*/  @!P1 ST.E.128 desc[UR42][R6.64], RZ ;  /* 0x000000ff06009985 */ /* 0x000fe2000c101d2a */
[-C--:B------:R-:W-:Y:S02]  /*11de0*/  ISETP.GE.AND P1, PT, R204, R21.reuse, PT ;  /* 0x00000015cc00720c */ /* 0x080fe40003f26270 */
[----:B------:R-:W-:Y:S01]  /*11df0*/  LOP3.LUT P0, RZ, R24, 0x40, RZ, 0xc0, !PT ;  /* 0x0000004018ff7812 */ /* 0x000fe2000780c0ff */
[----:B------:R3:W-:Y:S01]  /*11e00*/  @!P2 ST.E.128 desc[UR42][R8.64], RZ ;  /* 0x000000ff0800a985 */ /* 0x0007e2000c101d2a */
[----:B------:R-:W-:-:S02]  /*11e10*/  ISETP.GE.AND P2, PT, R205, R21, PT ;  /* 0x00000015cd00720c */ /* 0x000fc40003f46270 */
[-C--:B------:R-:W-:Y:S02]  /*11e20*/  @!P5 LEA.HI.X R11, R207, R5.reuse, R35, 0x1, P4 ;  /* 0x00000005cf0bd211 */ /* 0x080fe400020f0c23 */
[----:B------:R-:W-:Y:S02]  /*11e30*/  LOP3.LUT P4, RZ, R25, 0x80, RZ, 0xc0, !PT ;  /* 0x0000008019ff7812 */ /* 0x000fe4000788c0ff */
[CC--:B------:R-:W-:Y:S01]  /*11e40*/  @!P3 LEA R12, P6, R206.reuse, R4.reuse, 0x1 ;  /* 0x00000004ce0cb211 */ /* 0x0c0fe200078c08ff */
[----:B------:R4:W-:Y:S03]  /*11e50*/  @!P5 ST.E.128 desc[UR42][R10.64], RZ ;  /* 0x000000ff0a00d985 */ /* 0x0009e6000c101d2a */
[----:B------:R-:W-:Y:S02]  /*11e60*/  @!P3 LEA.HI.X R13, R206, R5, R34, 0x1, P6 ;  /* 0x00000005ce0db211 */ /* 0x000fe400030f0c22 */
[----:B---3--:R-:W-:-:S02]  /*11e70*/  @!P1 LEA R8, P6, R204, R4, 0x1 ;  /* 0x00000004cc089211 */ /* 0x008fc400078c08ff */
[-C--:B------:R-:W-:Y:S01]  /*11e80*/  @!P2 LEA R6, P5, R205, R4.reuse, 0x1 ;  /* 0x00000004cd06a211 */ /* 0x080fe200078a08ff */
        /* <DEDUP_REMOVED lines=11> */
.L_x_770:
[----:B------:R-:W-:Y:S05]  /*11f40*/  BSYNC B1 ;  /* 0x0000000000017941 */ /* 0x000fea0003800000 */
.L_x_769:
[----:B------:R-:W-:Y:S01]  /*11f50*/  VIADD R0, R26, 0x20 ;  /* 0x000000201a007836 */ /* 0x000fe20000000000 */
[----:B----4-:R4:W0:Y:S04]  /*11f60*/  SHFL.IDX PT, R5, R3, 0x1, 0x181f ;  /* 0x00381f0003057f89 */ /* 0x01082800000e0000 */
[----:B------:R-:W-:Y:S01]  /*11f70*/  ISETP.GE.AND P0, PT, R0, R27, PT ;  /* 0x0000001b0000720c */ /* 0x000fe20003f06270 */
[----:B---3--:R4:W3:-:S12]  /*11f80*/  SHFL.IDX PT, R4, R20, 0x1, 0x181f ;  /* 0x00381f0014047f89 */ /* 0x0088d800000e0000 */
[----:B----4-:R-:W-:Y:S05]  /*11f90*/  @P0 BRA `(.L_x_763) ;  /* 0x00000000007c0947 */ /* 0x010fea0003800000 */
[-C--:B------:R-:W-:Y:S02]  /*11fa0*/  ISETP.GE.AND P5, PT, R208, R21.reuse, PT ;  /* 0x00000015d000720c */ /* 0x080fe40003fa6270 */
[-C--:B------:R-:W-:Y:S02]  /*11fb0*/  ISETP.GE.AND P4, PT, R187, R21.reuse, PT ;  /* 0x00000015bb00720c */ /* 0x080fe40003f86270 */
[-C--:B------:R-:W-:Y:S02]  /*11fc0*/  ISETP.GE.AND P0, PT, R207, R21.reuse, PT ;  /* 0x00000015cf00720c */ /* 0x080fe40003f06270 */
[----:B------:R-:W-:Y:S02]  /*11fd0*/  ISETP.GE.AND P1, PT, R206, R21, PT ;  /* 0x00000015ce00720c */ /* 0x000fe40003f26270 */
[----:B------:R-:W-:-:S05]  /*11fe0*/  LOP3.LUT P2, RZ, R24, 0x40, RZ, 0xc0, !PT ;  /* 0x0000004018ff7812 */ /* 0x000fca000784c0ff */
[CC--:B---3--:R-:W-:Y:S02]  /*11ff0*/  @!P5 LEA R8, P3, R208.reuse, R4.reuse, 0x1 ;  /* 0x00000004d008d211 */ /* 0x0c8fe400078608ff */
[----:B0-----:R-:W-:Y:S02]  /*12000*/  @!P4 IMAD.WIDE R6, R187, 0x2, R4 ;  /* 0x00000002bb06c825 */ /* 0x001fe400078e0204 */
[----:B------:R-:W-:Y:S02]  /*12010*/  @!P5 LEA.HI.X R9, R208, R5, R36, 0x1, P3 ;  /* 0x00000005d009d211 */ /* 0x000fe400018f0c24 */
[-C--:B------:R-:W-:Y:S01]  /*12020*/  ISETP.GE.AND P3, PT, R205, R21.reuse, PT ;  /* 0x00000015cd00720c */ /* 0x080fe20003f66270 */
[----:B------:R0:W-:Y:S01]  /*12030*/  @!P4 ST.E.128 desc[UR42][R6.64], RZ ;  /* 0x000000ff0600c985 */ /* 0x0001e2000c101d2a */
[----:B------:R-:W-:Y:S02]  /*12040*/  @!P0 LEA R10, P6, R207, R4, 0x1 ;  /* 0x00000004cf0a8211 */ /* 0x000fe400078c08ff */
[----:B------:R-:W-:Y:S01]  /*12050*/  LOP3.LUT P4, RZ, R25, 0x80, RZ, 0xc0, !PT ;  /* 0x0000008019ff7812 */ /* 0x000fe2000788c0ff */
[----:B------:R4:W-:Y:S01]  /*12060*/  @!P5 ST.E.128 desc[UR42][R8.64], RZ ;  /* 0x000000ff0800d985 */ /* 0x0009e2000c101d2a */
[----:B------:R-:W-:-:S02]  /*12070*/  ISETP.GE.AND P5, PT, R204, R21, PT ;  /* 0x00000015cc00720c */ /* 0x000fc40003fa6270 */
[----:B------:R-:W-:Y:S02]  /*12080*/  @!P0 LEA.HI.X R11, R207, R5, R35, 0x1, P6 ;  /* 0x00000005cf0b8211 */ /* 0x000fe400030f0c23 */
[----:B------:R-:W-:-:S03]  /*12090*/  @!P1 LEA R12, P6, R206, R4, 0x1 ;  /* 0x00000004ce0c9211 */ /* 0x000fc600078c08ff */
[----:B------:R4:W-:Y:S01]  /*120a0*/  @!P0 ST.E.128 desc[UR42][R10.64], RZ ;  /* 0x000000ff0a008985 */ /* 0x0009e2000c101d2a */
[-C--:B------:R-:W-:Y:S02]  /*120b0*/  @!P1 LEA.HI.X R13, R206, R5.reuse, R34, 0x1, P6 ;  /* 0x00000005ce0d9211 */ /* 0x080fe400030f0c22 */
[-C--:B0-----:R-:W-:Y:S02]  /*120c0*/  @!P3 LEA R6, P6, R205, R4.reuse, 0x1 ;  /* 0x00000004cd06b211 */ /* 0x081fe400078c08ff */
[-C--:B------:R-:W-:Y:S01]  /*120d0*/  @P2 LEA R14, P0, R31, R4.reuse, 0x1 ;  /* 0x000000041f0e2211 */ /* 0x080fe200078008ff */
[----:B------:R4:W-:Y:S01]  /*120e0*/  @!P1 ST.E.128 desc[UR42][R12.64], RZ ;  /* 0x000000ff0c009985 */ /* 0x0009e2000c101d2a */
[-C--:B------:R-:W-:Y:S02]  /*120f0*/  @!P3 LEA.HI.X R7, R205, R5.reuse, R33, 0x1, P6 ;  /* 0x00000005cd07b211 */ /* 0x080fe400030f0c21 */
[----:B------:R-:W-:Y:S02]  /*12100*/  @P2 LEA.HI.X R15, R31, R5, R30, 0x1, P0 ;  /* 0x000000051f0f2211 */ /* 0x000fe400000f0c1e */
[-C--:B--2---:R-:W-:Y:S01]  /*12110*/  @P4 LEA R20, P6, R29, R4.reuse, 0x1 ;  /* 0x000000041d144211 */ /* 0x084fe200078c08ff */
[----:B------:R4:W-:Y:S01]  /*12120*/  @!P3 ST.E.128 desc[UR42][R6.64], RZ ;  /* 0x000000ff0600b985 */ /* 0x0009e2000c101d2a */
[----:B------:R-:W-:-:S02]  /*12130*/  @!P5 LEA R4, P0, R204, R4, 0x1 ;  /* 0x00000004cc04d211 */ /* 0x000fc400078008ff */
[-C--:B------:R-:W-:Y:S02]  /*12140*/  @P4 LEA.HI.X R21, R29, R5.reuse, R28, 0x1, P6 ;  /* 0x000000051d154211 */ /* 0x080fe400030f0c1c */
[----:B------:R-:W-:-:S05]  /*12150*/  @!P5 LEA.HI.X R5, R204, R5, R32, 0x1, P0 ;  /* 0x00000005cc05d211 */ /* 0x000fca00000f0c20 */
[----:B------:R4:W-:Y:S04]  /*12160*/  @!P5 ST.E.128 desc[UR42][R4.64], RZ ;  /* 0x000000ff0400d985 */ /* 0x0009e8000c101d2a */
[----:B------:R4:W-:Y:S04]  /*12170*/  @P2 ST.E.128 desc[UR42][R14.64], RZ ;  /* 0x000000ff0e002985 */ /* 0x0009e8000c101d2a */
[----:B------:R4:W-:Y:S02]  /*12180*/  @P4 ST.E.128 desc[UR42][R20.64], RZ ;  /* 0x000000ff14004985 */ /* 0x0009e4000c101d2a */
.L_x_763:
[----:B------:R-:W-:Y:S05]  /*12190*/  BSYNC B0 ;  /* 0x0000000000007941 */ /* 0x000fea0003800000 */
.L_x_756:
[----:B------:R-:W-:Y:S02]  /*121a0*/  ULDC UR4, c[0x0][0xc3c] ;  /* 0x00030f0000047ab9 */ /* 0x000fe40000000800 */
[----:B-1----:R-:W-:-:S13]  /*121b0*/  ISETP.GE.AND P0, PT, R155, UR4, PT ;  /* 0x000000049b007c0c */ /* 0x002fda000bf06270 */
[----:B------:R-:W-:Y:S05]  /*121c0*/  @!P0 BRA `(.L_x_771) ;  /* 0xfffffef400008947 */ /* 0x000fea000383ffff */
[----:B------:R-:W-:Y:S05]  /*121d0*/  BRA `(.L_x_643) ;  /* 0x00000090001c7947 */ /* 0x000fea0003800000 */
.L_x_641:
[----:B------:R-:W-:-:S08]  /*121e0*/  NOP ;  /* 0x0000000000007918 */ /* 0x000fd00000000000 */
[----:B------:R-:W0:-:S00]  /*121f0*/  USETMAXREG.DEALLOC.CTAPOOL 0x18 ;  /* 0x00000018000079c8 */ /* 0x000e0000080e0500 */
[----:B0-----:R-:W2:Y:S01]  /*12200*/  LDL.LU R2, [R1+0x28] ;  /* 0x0000280001027983 */ /* 0x001ea20000300800 */
[----:B------:R-:W-:Y:S01]  /*12210*/  LOP3.LUT R0, R0, 0x3, RZ, 0xc0, !PT ;  /* 0x0000000300007812 */ /* 0x000fe200078ec0ff */
[----:B------:R-:W-:-:S05]  /*12220*/  IMAD.MOV.U32 R7, RZ, RZ, RZ ;  /* 0x000000ffff077224 */ /* 0x000fca00078e00ff */
[----:B------:R-:W0:Y:S02]  /*12230*/  SHFL.IDX PT, R0, R0, RZ, 0x1f ;  /* 0x00001fff00007589 */ /* 0x000e2400000e0000 */
[----:B0-----:R-:W-:Y:S02]  /*12240*/  ISETP.NE.AND P0, PT, R0, RZ, PT ;  /* 0x000000ff0000720c */ /* 0x001fe40003f05270 */
[----:B--2---:R-:W-:-:S11]  /*12250*/  LOP3.LUT R2, R2, 0xfffffffd, RZ, 0xc0, !PT ;  /* 0xfffffffd02027812 */ /* 0x004fd600078ec0ff */
[----:B------:R-:W-:-:S05]  /*12260*/  @P0 LOP3.LUT R2, R2, 0x2, RZ, 0xfc, !PT ;  /* 0x0000000202020812 */ /* 0x000fca00078efcff */
[----:B------:R0:W-:Y:S01]  /*12270*/  STL [R1+0x28], R2 ;  /* 0x0000280201007387 */ /* 0x0001e20000100800 */
        /* <DEDUP_REMOVED lines=10> */
.L_x_772:
[----:B------:R-:W-:Y:S01]  /*12320*/  LOP3.LUT R0, R6, 0x1f, RZ, 0xc0, !PT ;  /* 0x0000001f06007812 */ /* 0x000fe200078ec0ff */
[----:B------:R-:W-:Y:S01]  /*12330*/  ULDC UR4, c[0x0][0xc3c] ;  /* 0x00030f0000047ab9 */ /* 0x000fe20000000800 */
[----:B------:R-:W-:Y:S01]  /*12340*/  IMAD.MOV.U32 R10, RZ, RZ, RZ ;  /* 0x000000ffff0a7224 */ /* 0x000fe200078e00ff */
[----:B------:R-:W1:Y:S01]  /*12350*/  S2UR UR6, SR_CTAID.X ;  /* 0x00000000000679c3 */ /* 0x000e620000002500 */
[----:B------:R-:W-:Y:S01]  /*12360*/  ISETP.NE.AND P0, PT, R0, 0x1f, PT ;  /* 0x0000001f0000780c */ /* 0x000fe20003f05270 */
[----:B------:R-:W-:-:S03]  /*12370*/  ULDC UR5, c[0x0][0xc38] ;  /* 0x00030e0000057ab9 */ /* 0x000fc60000000800 */
[----:B------:R-:W-:-:S13]  /*12380*/  ISETP.GE.OR P1, PT, R0, UR4, !P0 ;  /* 0x0000000400007c0c */ /* 0x000fda000c726670 */
[----:B0-----:R-:W0:Y:S08]  /*12390*/  @!P1 LDC.64 R2, c[0x0][0xc80] ;  /* 0x00032000ff029b82 */ /* 0x001e300000000a00 */
[----:B------:R-:W2:Y:S01]  /*123a0*/  @!P1 LDC.64 R4, c[0x0][0xc78] ;  /* 0x00031e00ff049b82 */ /* 0x000ea20000000a00 */
[----:B0-----:R-:W-:-:S05]  /*123b0*/  @!P1 IMAD.WIDE.U32 R2, R0, 0x4, R2 ;  /* 0x0000000400029825 */ /* 0x001fca00078e0002 */
        /* <DEDUP_REMOVED lines=27> */
[----:B------:R-:W-:Y:S01]  /*12570*/  IMAD.MOV.U32 R11, RZ, RZ, R8 ;  /* 0x000000ffff0b7224 */ /* 0x000fe200078e0008 */
[----:B-1----:R-:W-:-:S13]  /*12580*/  ISETP.GT.AND P6, PT, R8, UR6, PT ;  /* 0x0000000608007c0c */ /* 0x002fda000bfc4270 */
[----:B------:R-:W-:Y:S05]  /*12590*/  @P6 BRA `(.L_x_774) ;  /* 0x0000000000a46947 */ /* 0x000fea0003800000 */
[----:B------:R-:W-:Y:S01]  /*125a0*/  IMAD.MOV.U32 R8, RZ, RZ, R11 ;  /* 0x000000ffff087224 */ /* 0x000fe200078e000b */
[----:B------:R-:W-:Y:S01]  /*125b0*/  UMOV UR4, URZ ;  /* 0x0000003f00047c82 */ /* 0x000fe20008000000 */
[----:B------:R-:W-:-:S05]  /*125c0*/  ULDC UR5, c[0x0][0xc38] ;  /* 0x00030e0000057ab9 */ /* 0x000fca0000000800 */
.L_x_776:
        /* <DEDUP_REMOVED lines=38> */
.L_x_774:
        /* <DEDUP_REMOVED lines=20> */
.L_x_777:
        /* <DEDUP_REMOVED lines=54> */
.L_x_775:
[----:B------:R-:W-:Y:S01]  /*12cd0*/  IMAD.U32 R2, RZ, RZ, UR6 ;  /* 0x00000006ff027e24 */ /* 0x000fe2000f8e00ff */
[----:B------:R1:W-:Y:S04]  /*12ce0*/  STL [R1+0x4], RZ ;  /* 0x000004ff01007387 */ /* 0x0003e80000100800 */
[----:B------:R1:W-:Y:S04]  /*12cf0*/  STL [R1+0x8], RZ ;  /* 0x000008ff01007387 */ /* 0x0003e80000100800 */
[----:B------:R1:W-:Y:S02]  /*12d00*/  STL [R1], R2 ;  /* 0x0000000201007387 */ /* 0x0003e40000100800 */
.L_x_778:
        /* <DEDUP_REMOVED lines=10> */
.L_x_773:
[----:B--2---:R-:W2:Y:S01]  /*12db0*/  LDL R0, [R1+0xc] ;  /* 0x00000c0001007983 */ /* 0x004ea20000100800 */
[----:B------:R-:W-:Y:S01]  /*12dc0*/  ULDC UR4, c[0x0][0xc3c] ;  /* 0x00030f0000047ab9 */ /* 0x000fe20000000800 */
[----:B------:R-:W-:Y:S01]  /*12dd0*/  IMAD.MOV.U32 R19, RZ, RZ, RZ ;  /* 0x000000ffff137224 */ /* 0x000fe200078e00ff */
[----:B--2---:R-:W-:Y:S01]  /*12de0*/  ISETP.GE.AND P0, PT, R0, UR4, PT ;  /* 0x0000000400007c0c */ /* 0x004fe2000bf06270 */
[----:B------:R-:W-:-:S05]  /*12df0*/  IMAD.MOV.U32 R0, RZ, RZ, 0x1 ;  /* 0x00000001ff007424 */ /* 0x000fca00078e00ff */
[----:B------:R2:W-:Y:S04]  /*12e00*/  STL [R1+0x14], R0 ;  /* 0x0000140001007387 */ /* 0x0005e80000100800 */
[----:B------:R2:W-:Y:S03]  /*12e10*/  STL [R1+0x54], RZ ;  /* 0x000054ff01007387 */ /* 0x0005e60000100800 */
[----:B------:R-:W-:Y:S05]  /*12e20*/  @P0 BRA `(.L_x_779) ;  /* 0x0000008000280947 */ /* 0x000fea0003800000 */
[----:B------:R-:W3:Y:S01]  /*12e30*/  S2UR UR5, SR_CgaCtaId ;  /* 0x00000000000579c3 */ /* 0x000ee20000008800 */
[C---:B--2---:R-:W-:Y:S01]  /*12e40*/  IMAD.SHL.U32 R0, R6.reuse, 0x8, RZ ;  /* 0x0000000806007824 */ /* 0x044fe200078e00ff */
[----:B------:R-:W-:Y:S01]  /*12e50*/  LOP3.LUT R4, R6, 0x7f, RZ, 0xc0, !PT ;  /* 0x0000007f06047812 */ /* 0x000fe200078ec0ff */
[----:B------:R-:W-:Y:S01]  /*12e60*/  UMOV UR4, 0x400 ;  /* 0x0000040000047882 */ /* 0x000fe20000000000 */
[----:B------:R-:W-:Y:S01]  /*12e70*/  BSSY B8, `(.L_x_779) ;  /* 0x0000805000087945 */ /* 0x000fe20003800000 */
[----:B------:R-:W-:Y:S01]  /*12e80*/  IMAD.MOV.U32 R19, RZ, RZ, RZ ;  /* 0x000000ffff137224 */ /* 0x000fe200078e00ff */
[----:B------:R-:W-:Y:S01]  /*12e90*/  LOP3.LUT R3, R0, 0x1f8, RZ, 0xc0, !PT ;  /* 0x000001f800037812 */ /* 0x000fe200078ec0ff */
[----:B01----:R-:W-:Y:S01]  /*12ea0*/  IMAD.SHL.U32 R2, R4, 0x8, RZ ;  /* 0x0000000804027824 */ /* 0x003fe200078e00ff */
[----:B------:R-:W-:Y:S01]  /*12eb0*/  ULDC.64 UR40, c[0x0][0x198] ;  /* 0x0000660000287ab9 */ /* 0x000fe20000000a00 */
[----:B------:R-:W-:Y:S01]  /*12ec0*/  IMAD.MOV.U32 R0, RZ, RZ, 0x1 ;  /* 0x00000001ff007424 */ /* 0x000fe200078e00ff */
[----:B------:R-:W-:Y:S01]  /*12ed0*/  LOP3.LUT R3, R3, 0x38, R6, 0x78, !PT ;  /* 0x0000003803037812 */ /* 0x000fe200078e7806 */
[----:B------:R-:W-:Y:S01]  /*12ee0*/  IMAD.SHL.U32 R6, R6, 0x10, RZ ;  /* 0x0000001006067824 */ /* 0x000fe200078e00ff */
[----:B------:R-:W-:-:S02]  /*12ef0*/  ULDC UR37, c[0x0][0xc] ;  /* 0x0000030000257ab9 */ /* 0x000fc40000000800 */
[----:B------:R-:W-:Y:S02]  /*12f00*/  LOP3.LUT R3, R3, 0x200, R2, 0xf8, !PT ;  /* 0x0000020003037812 */ /* 0x000fe400078ef802 */
[----:B------:R-:W-:-:S04]  /*12f10*/  SHF.R.U32.HI R2, RZ, 0x3, R4 ;  /* 0x00000003ff027819 */ /* 0x000fc80000011604 */
[----:B------:R-:W-:Y:S01]  /*12f20*/  LOP3.LUT R4, R2, 0x70, R6, 0xf8, !PT ;  /* 0x0000007002047812 */ /* 0x000fe200078ef806 */
[----:B---3--:R-:W-:-:S06]  /*12f30*/  ULEA UR4, UR5, UR4, 0x18 ;  /* 0x0000000405047291 */ /* 0x008fcc000f8ec03f */
[----:B------:R-:W-:-:S04]  /*12f40*/  IMAD.U32 R18, RZ, RZ, UR4 ;  /* 0x00000004ff127e24 */ /* 0x000fc8000f8e00ff */
[----:B------:R-:W-:-:S05]  /*12f50*/  IMAD R2, R3, 0x2, R18 ;  /* 0x0000000203027824 */ /* 0x000fca00078e0212 */
[----:B------:R0:W-:Y:S04]  /*12f60*/  STL [R1+0x60], R2 ;  /* 0x0000600201007387 */ /* 0x0001e80000100800 */
[----:B------:R0:W-:Y:S04]  /*12f70*/  STL [R1+0x54], RZ ;  /* 0x000054ff01007387 */ /* 0x0001e80000100800 */
[----:B------:R0:W-:Y:S04]  /*12f80*/  STL [R1+0x18], R0 ;  /* 0x0000180001007387 */ /* 0x0001e80000100800 */
[----:B------:R0:W-:Y:S04]  /*12f90*/  STL [R1+0x10], RZ ;  /* 0x000010ff01007387 */ /* 0x0001e80000100800 */
[----:B------:R0:W-:Y:S02]  /*12fa0*/  STL [R1+0x14], R0 ;  /* 0x0000140001007387 */ /* 0x0001e40000100800 */
.L_x_945:
[----:B0-----:R-:W2:Y:S01]  /*12fb0*/  LDL R0, [R1+0xc] ;  /* 0x00000c0001007983 */ /* 0x001ea20000100800 */
[----:B------:R-:W2:Y:S01]  /*12fc0*/  LDC.64 R2, c[0x0][0xc88] ;  /* 0x00032200ff027b82 */ /* 0x000ea20000000a00 */
[----:B------:R-:W-:Y:S05]  /*12fd0*/  YIELD ;  /* 0x0000000000007946 */ /* 0x000fea0003800000 */
[----:B------:R-:W-:Y:S01]  /*12fe0*/  ULDC.64 UR4, c[0x0][0xa28] ;  /* 0x00028a0000047ab9 */ /* 0x000fe20000000a00 */
[----:B------:R-:W-:Y:S02]  /*12ff0*/  CS2R R8, SRZ ;  /* 0x0000000000087805 */ /* 0x000fe4000001ff00 */
[----:B------:R-:W-:Y:S01]  /*13000*/  ISETP.NE.U32.AND P0, PT, RZ, UR4, PT ;  /* 0x00000004ff007c0c */ /* 0x000fe2000bf05070 */
[----:B------:R-:W-:Y:S01]  /*13010*/  ULDC.64 UR10, c[0x0][0xa18] ;  /* 0x00028600000a7ab9 */ /* 0x000fe20000000a00 */
[----:B------:R-:W-:Y:S01]  /*13020*/  ULDC.64 UR8, c[0x0][0xa10] ;  /* 0x0002840000087ab9 */ /* 0x000fe20000000a00 */
[----:B------:R-:W-:Y:S01]  /*13030*/  ULDC.64 UR6, c[0x0][0xa08] ;  /* 0x0002820000067ab9 */ /* 0x000fe20000000a00 */
[----:B--2---:R-:W-:-:S05]  /*13040*/  IMAD.WIDE R2, R0, 0x4, R2 ;  /* 0x0000000400027825 */ /* 0x004fca00078e0202 */
[----:B------:R-:W2:Y:S01]  /*13050*/  LDG.E R13, desc[UR42][R2.64] ;  /* 0x0000002a020d7981 */ /* 0x000ea2000c1e1900 */
[----:B------:R-:W-:Y:S02]  /*13060*/  ISETP.NE.AND.EX P0, PT, RZ, UR5, PT, P0 ;  /* 0x00000005ff007c0c */ /* 0x000fe4000bf05300 */
        /* <DEDUP_REMOVED lines=9> */
[----:B-1----:R1:W5:Y:S01]  /*13100*/  @P0 LDG.E R8, desc[UR42][R2.64] ;  /* 0x0000002a02080981 */ /* 0x002362000c1e1900 */
[----:B------:R-:W-:Y:S01]  /*13110*/  ISETP.NE.AND.EX P1, PT, RZ, UR5, PT, P1 ;  /* 0x00000005ff007c0c */ /* 0x000fe2000bf25310 */
[----:B---3--:R-:W-:Y:S01]  /*13120*/  IMAD.MOV.U32 R12, RZ, RZ, RZ ;  /* 0x000000ffff0c7224 */ /* 0x008fe200078e00ff */
[----:B------:R-:W-:Y:S01]  /*13130*/  ISETP.NE.U32.AND P3, PT, RZ, UR10, PT ;  /* 0x0000000aff007c0c */ /* 0x000fe2000bf65070 */
[----:B------:R-:W-:Y:S01]  /*13140*/  STL [R1+0x1c], R14 ;  /* 0x00001c0e01007387 */ /* 0x000fe20000100800 */
[----:B------:R-:W-:Y:S01]  /*13150*/  ISETP.NE.U32.AND P0, PT, RZ, UR6, PT ;  /* 0x00000006ff007c0c */ /* 0x000fe2000bf05070 */
[----:B0-----:R-:W-:Y:S01]  /*13160*/  IMAD.MOV.U32 R0, RZ, RZ, RZ ;  /* 0x000000ffff007224 */ /* 0x001fe200078e00ff */
[----:B------:R-:W-:Y:S02]  /*13170*/  ISETP.NE.U32.AND P2, PT, RZ, UR8, PT ;  /* 0x00000008ff007c0c */ /* 0x000fe4000bf45070 */
[C---:B------:R-:W-:Y:S02]  /*13180*/  IADD3 R6, P5, R17.reuse, UR6, RZ ;  /* 0x0000000611067c10 */ /* 0x040fe4000ffbe0ff */
[----:B-1----:R-:W-:-:S02]  /*13190*/  IADD3 R2, P4, R17, UR4, RZ ;  /* 0x0000000411027c10 */ /* 0x002fc4000ff9e0ff */
[----:B------:R-:W-:Y:S02]  /*131a0*/  ISETP.NE.AND.EX P3, PT, RZ, UR11, PT, P3 ;  /* 0x0000000bff007c0c */ /* 0x000fe4000bf65330 */
[C---:B------:R-:W-:Y:S02]  /*131b0*/  IADD3.X R3, R14.reuse, UR5, RZ, P4, !PT ;  /* 0x000000050e037c10 */ /* 0x040fe4000a7fe4ff */
[----:B------:R-:W-:Y:S02]  /*131c0*/  IADD3 R4, P4, R17, UR8, RZ ;  /* 0x0000000811047c10 */ /* 0x000fe4000ff9e0ff */
[----:B------:R-:W-:Y:S01]  /*131d0*/  ISETP.NE.AND.EX P0, PT, RZ, UR7, PT, P0 ;  /* 0x00000007ff007c0c */ /* 0x000fe2000bf05300 */
[----:B------:R-:W2:Y:S01]  /*131e0*/  @P1 LDG.E R9, desc[UR42][R2.64] ;  /* 0x0000002a02091981 */ /* 0x000ea2000c1e1900 */
[----:B------:R-:W-:Y:S01]  /*131f0*/  IADD3.X R5, R14, UR9, RZ, P4, !PT ;  /* 0x000000090e057c10 */ /* 0x000fe2000a7fe4ff */
[----:B------:R-:W-:Y:S01]  /*13200*/  ULDC UR4, c[0x0][0x288] ;  /* 0x0000a20000047ab9 */ /* 0x000fe20000000800 */
[----:B------:R-:W-:-:S02]  /*13210*/  ISETP.NE.AND.EX P2, PT, RZ, UR9, PT, P2 ;  /* 0x00000009ff007c0c */ /* 0x000fc4000bf45320 */
[----:B------:R-:W-:Y:S02]  /*13220*/  IADD3.X R7, R14, UR7, RZ, P5, !PT ;  /* 0x000000070e077c10 */ /* 0x000fe4000affe4ff */
[----:B------:R-:W-:-:S04]  /*13230*/  @P3 IADD3 R10, P4, R17, UR10, RZ ;  /* 0x0000000a110a3c10 */ /* 0x000fc8000ff9e0ff */
[----:B------:R-:W-:Y:S01]  /*13240*/  @P3 IADD3.X R11, R14, UR11, RZ, P4, !PT ;  /* 0x0000000b0e0b3c10 */ /* 0x000fe2000a7fe4ff */
[----:B------:R-:W5:Y:S04]  /*13250*/  @P0 LDG.E R12, desc[UR42][R6.64] ;  /* 0x0000002a060c0981 */ /* 0x000f68000c1e1900 */
[----:B------:R-:W5:Y:S04]  /*13260*/  @P2 LDG.E R0, desc[UR42][R4.64] ;  /* 0x0000002a04002981 */ /* 0x000f68000c1e1900 */
[----:B--2---:R0:W-:Y:S02]  /*13270*/  STL [R1+0x40], R9 ;  /* 0x0000400901007387 */ /* 0x0041e40000100800 */
[----:B0-----:R-:W-:Y:S01]  /*13280*/  IMAD.U32 R9, RZ, RZ, UR4 ;  /* 0x00000004ff097e24 */ /* 0x001fe2000f8e00ff */
[----:B------:R-:W-:-:S05]  /*13290*/  ULDC.64 UR4, c[0x0][0x418] ;  /* 0x0001060000047ab9 */ /* 0x000fca0000000a00 */
[----:B------:R0:W2:Y:S01]  /*132a0*/  @P3 LDG.E R9, desc[UR42][R10.64] ;  /* 0x0000002a0a093981 */ /* 0x0000a2000c1e1900 */
[----:B------:R-:W-:-:S03]  /*132b0*/  UISETP.NE.U32.AND UP0, UPT, UR4, URZ, UPT ;  /* 0x0000003f0400728c */ /* 0x000fc6000bf05070 */
[----:B------:R-:W-:Y:S01]  /*132c0*/  ULDC UR4, c[0x0][0x424] ;  /* 0x0001090000047ab9 */ /* 0x000fe20000000800 */
[----:B------:R-:W-:-:S03]  /*132d0*/  UISETP.NE.AND.EX UP0, UPT, UR5, URZ, UPT, UP0 ;  /* 0x0000003f0500728c */ /* 0x000fc6000bf05300 */
[----:B------:R-:W-:Y:S01]  /*132e0*/  ULDC UR5, c[0x0][0x2f0] ;  /* 0x0000bc0000057ab9 */ /* 0x000fe20000000800 */
[----:B------:R-:W-:-:S04]  /*132f0*/  USEL UR4, UR4, 0x1, UP0 ;  /* 0x0000000104047887 */ /* 0x000fc80008000000 */
[----:B------:R-:W-:-:S03]  /*13300*/  UIMAD UR4, UR4, UR5, URZ ;  /* 0x00000005040472a4 */ /* 0x000fc6000f8e023f */
[----:B------:R-:W-:Y:S02]  /*13310*/  ULDC UR5, c[0x0][0x348] ;  /* 0x0000d20000057ab9 */ /* 0x000fe40000000800 */
[----:B0-----:R-:W-:Y:S01]  /*13320*/  IMAD.U32 R11, RZ, RZ, UR5 ;  /* 0x00000005ff0b7e24 */ /* 0x001fe2000f8e00ff */
[----:B--2---:R0:W-:Y:S02]  /*13330*/  STL [R1+0x58], R9 ;  /* 0x0000580901007387 */ /* 0x0041e40000100800 */
[----:B0-----:R-:W-:Y:S01]  /*13340*/  IMAD.U32 R9, RZ, RZ, UR4 ;  /* 0x00000004ff097e24 */ /* 0x001fe2000f8e00ff */
[----:B------:R-:W-:Y:S06]  /*13350*/  @P3 BRA `(.L_x_780) ;  /* 0x0000000000143947 */ /* 0x000fec0003800000 */
[----:B------:R-:W-:Y:S05]  /*13360*/  @!P1 BRA `(.L_x_780) ;  /* 0x0000000000109947 */ /* 0x000fea0003800000 */
[----:B------:R-:W2:Y:S04]  /*13370*/  LDG.E R10, desc[UR42][R2.64] ;  /* 0x0000002a020a7981 */ /* 0x000ea8000c1e1900 */
[----:B------:R-:W2:Y:S02]  /*13380*/  LDG.E R2, desc[UR42][R2.64+0x4] ;  /* 0x0000042a02027981 */ /* 0x000ea4000c1e1900 */
[----:B--2---:R-:W-:-:S05]  /*13390*/  IMAD.IADD R2, R2, 0x1, -R10 ;  /* 0x0000000102027824 */ /* 0x004fca00078e0a0a */
[----:B------:R0:W-:Y:S02]  /*133a0*/  STL [R1+0x58], R2 ;  /* 0x0000580201007387 */ /* 0x0001e40000100800 */
.L_x_780:
[----:B------:R-:W2:Y:S01]  /*133b0*/  LDL.LU R3, [R1+0x8] ;  /* 0x0000080001037983 */ /* 0x000ea20000300800 */
[----:B------:R-:W-:Y:S02]  /*133c0*/  ULDC.64 UR4, c[0x0][0xa20] ;  /* 0x0002880000047ab9 */ /* 0x000fe40000000a00 */
[----:B------:R-:W-:Y:S01]  /*133d0*/  ISETP.NE.U32.AND P1, PT, RZ, UR4, PT ;  /* 0x00000004ff007c0c */ /* 0x000fe2000bf25070 */
[----:B------:R1:W-:Y:S03]  /*133e0*/  STL [R1+0x8], R13 ;  /* 0x0000080d01007387 */ /* 0x0003e60000100800 */
[----:B------:R-:W-:Y:S02]  /*133f0*/  ISETP.NE.AND.EX P1, PT, RZ, UR5, PT, P1 ;  /* 0x00000005ff007c0c */ /* 0x000fe4000bf25310 */
[C---:B--2---:R-:W-:Y:S02]  /*13400*/  LOP3.LUT R10, R3.reuse, 0xff000000, RZ, 0xc0, !PT ;  /* 0xff000000030a7812 */ /* 0x044fe400078ec0ff */
[----:B0-----:R-:W-:-:S02]  /*13410*/  LOP3.LUT R2, R3, 0xff0000, RZ, 0xc0, !PT ;  /* 0x00ff000003027812 */ /* 0x001fc400078ec0ff */
[----:B------:R-:W-:Y:S02]  /*13420*/  SHF.R.U32.HI R10, RZ, 0x8, R10 ;  /* 0x00000008ff0a7819 */ /* 0x000fe4000001160a */
[----:B------:R-:W-:Y:S02]  /*13430*/  LOP3.LUT R16, R3, 0xffff, RZ, 0xc0, !PT ;  /* 0x0000ffff03107812 */ /* 0x000fe400078ec0ff */
[----:B------:R-:W-:Y:S01]  /*13440*/  LEA.HI R10, R2, R10, RZ, 0x10 ;  /* 0x0000000a020a7211 */ /* 0x000fe200078f80ff */
[----:B-----5:R-:W-:-:S05]  /*13450*/  IMAD.IADD R2, R12, 0x1, R8 ;  /* 0x000000010c027824 */ /* 0x020fca00078e0208 */
[----:B------:R1:W-:Y:S01]  /*13460*/  STL [R1+0x20], R2 ;  /* 0x0000200201007387 */ /* 0x0003e20000100800 */
[----:B------:R-:W-:Y:S05]  /*13470*/  @!P1 BRA `(.L_x_781) ;  /* 0x0000000000109947 */ /* 0x000fea0003800000 */
[----:B-1----:R-:W-:-:S04]  /*13480*/  IADD3 R2, P0, R17, UR4, RZ ;  /* 0x0000000411027c10 */ /* 0x002fc8000ff1e0ff */
[----:B------:R-:W-:-:S05]  /*13490*/  IADD3.X R3, R14, UR5, RZ, P0, !PT ;  /* 0x000000050e037c10 */ /* 0x000fca00087fe4ff */
[----:B------:R0:W5:Y:S01]  /*134a0*/  LDG.E R9, desc[UR42][R2.64] ;  /* 0x0000002a02097981 */ /* 0x000162000c1e1900 */
[----:B------:R-:W-:Y:S05]  /*134b0*/  BRA `(.L_x_782) ;  /* 0x0000000000107947 */ /* 0x000fea0003800000 */
.L_x_781:
[----:B------:R-:W-:Y:S05]  /*134c0*/  @!P0 BRA `(.L_x_782) ;  /* 0x00000000000c8947 */ /* 0x000fea0003800000 */
[----:B------:R-:W2:Y:S04]  /*134d0*/  LDG.E R9, desc[UR42][R6.64] ;  /* 0x0000002a06097981 */ /* 0x000ea8000c1e1900 */
[----:B------:R-:W2:Y:S02]  /*134e0*/  LDG.E R6, desc[UR42][R6.64+0x4] ;  /* 0x0000042a06067981 */ /* 0x000ea4000c1e1900 */
[----:B--2---:R-:W-:-:S07]  /*134f0*/  IMAD.IADD R9, R6, 0x1, -R9 ;  /* 0x0000000106097824 */ /* 0x004fce00078e0a09 */
.L_x_782:
[----:B01----:R-:W2:Y:S01]  /*13500*/  @P2 LDG.E R2, desc[UR42][R4.64] ;  /* 0x0000002a04022981 */ /* 0x003ea2000c1e1900 */
[----:B-----5:R-:W-:-:S03]  /*13510*/  IMAD.IADD R6, R9, 0x1, -R8 ;  /* 0x0000000109067824 */ /* 0x020fc600078e0a08 */
[----:B------:R-:W2:Y:S01]  /*13520*/  @P2 LDG.E R4, desc[UR42][R4.64+0x4] ;  /* 0x0000042a04042981 */ /* 0x000ea2000c1e1900 */
[----:B------:R-:W-:-:S05]  /*13530*/  LOP3.LUT R14, R10, 0xff, RZ, 0xc0, !PT ;  /* 0x000000ff0a0e7812 */ /* 0x000fca00078ec0ff */
[----:B------:R0:W-:Y:S01]  /*13540*/  STL [R1+0x5c], R14 ;  /* 0x00005c0e01007387 */ /* 0x0001e20000100800 */
[----:B------:R-:W-:Y:S01]  /*13550*/  BSSY B0, `(.L_x_783) ;  /* 0x0000029000007945 */ /* 0x000fe20003800000 */
[----:B------:R-:W-:Y:S01]  /*13560*/  SHF.R.U32.HI R10, RZ, 0x10, R10 ;  /* 0x00000010ff0a7819 */ /* 0x000fe2000001160a */
[----:B--2---:R-:W-:-:S04]  /*13570*/  @P2 IMAD.IADD R11, R4, 0x1, -R2 ;  /* 0x00000001040b2824 */ /* 0x004fc800078e0a02 */
[----:B------:R-:W-:-:S04]  /*13580*/  IMAD.IADD R3, R6, 0x1, R11 ;  /* 0x0000000106037824 */ /* 0x000fc800078e020b */
[C---:B------:R-:W-:Y:S01]  /*13590*/  VIADD R2, R3.reuse, 0x3f ;  /* 0x0000003f03027836 */ /* 0x040fe20000000000 */
[----:B------:R-:W-:-:S04]  /*135a0*/  ISETP.GE.AND P1, PT, R3, 0x1, PT ;  /* 0x000000010300780c */ /* 0x000fc80003f26270 */
[----:B------:R-:W-:-:S04]  /*135b0*/  SHF.R.S32.HI R3, RZ, 0x1f, R2 ;  /* 0x0000001fff037819 */ /* 0x000fc80000011402 */
[----:B------:R-:W-:-:S04]  /*135c0*/  LEA.HI R3, R3, R2, RZ, 0x6 ;  /* 0x0000000203037211 */ /* 0x000fc800078f30ff */
[----:B------:R-:W-:-:S05]  /*135d0*/  SHF.R.S32.HI R12, RZ, 0x6, R3 ;  /* 0x00000006ff0c7819 */ /* 0x000fca0000011403 */
[----:B------:R0:W-:Y:S01]  /*135e0*/  STL [R1+0x34], R12 ;  /* 0x0000340c01007387 */ /* 0x0001e20000100800 */
[----:B------:R-:W-:Y:S01]  /*135f0*/  IMAD.MOV.U32 R4, RZ, RZ, RZ ;  /* 0x000000ffff047224 */ /* 0x000fe200078e00ff */
[----:B------:R-:W-:Y:S06]  /*13600*/  @!P1 BRA `(.L_x_784) ;  /* 0x0000000000749947 */ /* 0x000fec0003800000 */
[----:B------:R-:W-:Y:S01]  /*13610*/  ISETP.NE.AND P0, PT, R10, RZ, PT ;  /* 0x000000ff0a00720c */ /* 0x000fe20003f05270 */
[----:B------:R-:W-:-:S03]  /*13620*/  ULDC UR4, c[0x0][0x9f0] ;  /* 0x00027c0000047ab9 */ /* 0x000fc60000000800 */
[----:B------:R-:W-:-:S04]  /*13630*/  SEL R2, R10, UR4, P0 ;  /* 0x000000040a027c07 */ /* 0x000fc80008000000 */
[----:B------:R-:W-:Y:S02]  /*13640*/  IABS R3, R2 ;  /* 0x0000000200037213 */ /* 0x000fe40000000000 */
[----:B------:R-:W-:Y:S02]  /*13650*/  IADD3 R7, R2, -0x1, R12 ;  /* 0xffffffff02077810 */ /* 0x000fe40007ffe00c */
[----:B------:R-:W1:Y:S08]  /*13660*/  I2F.RP R4, R3 ;  /* 0x0000000300047306 */ /* 0x000e700000209400 */
[----:B-1----:R-:W1:Y:S02]  /*13670*/  MUFU.RCP R4, R4 ;  /* 0x0000000400047308 */ /* 0x002e640000001000 */
[----:B-1----:R-:W-:-:S06]  /*13680*/  VIADD R4, R4, 0xffffffe ;  /* 0x0ffffffe04047836 */ /* 0x002fcc0000000000 */
[----:B------:R1:W2:Y:S02]  /*13690*/  F2I.FTZ.U32.TRUNC.NTZ R5, R4 ;  /* 0x0000000400057305 */ /* 0x0002a4000021f000 */
[----:B-1----:R-:W-:-:S04]  /*136a0*/  LOP3.LUT R4, R7, R2, RZ, 0x3c, !PT ;  /* 0x0000000207047212 */ /* 0x002fc800078e3cff */
[----:B------:R-:W-:Y:S01]  /*136b0*/  ISETP.GE.AND P4, PT, R4, RZ, PT ;  /* 0x000000ff0400720c */ /* 0x000fe20003f86270 */
[----:B--2---:R-:W-:-:S04]  /*136c0*/  IMAD.MOV R4, RZ, RZ, -R5 ;  /* 0x000000ffff047224 */ /* 0x004fc800078e0a05 */
[----:B------:R-:W-:Y:S02]  /*136d0*/  IMAD R8, R4, R3, RZ ;  /* 0x0000000304087224 */ /* 0x000fe400078e02ff */
[----:B------:R-:W-:-:S04]  /*136e0*/  IMAD.MOV.U32 R4, RZ, RZ, RZ ;  /* 0x000000ffff047224 */ /* 0x000fc800078e00ff */
[----:B------:R-:W-:Y:S01]  /*136f0*/  IMAD.HI.U32 R8, R5, R8, R4 ;  /* 0x0000000805087227 */ /* 0x000fe200078e0004 */
[----:B------:R-:W-:Y:S02]  /*13700*/  IABS R4, R2 ;  /* 0x0000000200047213 */ /* 0x000fe40000000000 */
[----:B------:R-:W-:-:S03]  /*13710*/  IABS R5, R7 ;  /* 0x0000000700057213 */ /* 0x000fc60000000000 */
[----:B------:R-:W-:-:S04]  /*13720*/  IMAD.MOV R4, RZ, RZ, -R4 ;  /* 0x000000ffff047224 */ /* 0x000fc800078e0a04 */
        /* <DEDUP_REMOVED lines=11> */
.L_x_784:
[----:B------:R-:W-:Y:S05]  /*137e0*/  BSYNC B0 ;  /* 0x0000000000007941 */ /* 0x000fea0003800000 */
.L_x_783:
[-C--:B------:R-:W-:Y:S01]  /*137f0*/  IMAD R2, R14, R4.reuse, RZ ;  /* 0x000000040e027224 */ /* 0x080fe200078e02ff */
[----:B------:R-:W-:Y:S03]  /*13800*/  BSSY B0, `(.L_x_785) ;  /* 0x00001b8000007945 */ /* 0x000fe60003800000 */
[C---:B------:R-:W-:Y:S01]  /*13810*/  IMAD R3, R2.reuse, 0x40, -R6 ;  /* 0x0000004002037824 */ /* 0x040fe200078e0a06 */
[----:B------:R-:W-:-:S04]  /*13820*/  VIADDMNMX R4, R2, R4, R12, PT ;  /* 0x0000000402047246 */ /* 0x000fc8000380010c */
[----:B------:R-:W-:Y:S01]  /*13830*/  VIMNMX R3, RZ, R3, !PT ;  /* 0x00000003ff037248 */ /* 0x000fe20007fe0100 */
[----:B------:R-:W-:-:S05]  /*13840*/  IMAD R2, R4, 0x40, -R6 ;  /* 0x0000004004027824 */ /* 0x000fca00078e0a06 */
[----:B------:R-:W-:-:S04]  /*13850*/  VIMNMX R2, R2, R11, PT ;  /* 0x0000000b02027248 */ /* 0x000fc80003fe0100 */
[----:B------:R-:W-:Y:S02]  /*13860*/  ISETP.GT.AND P0, PT, R2, R3, PT ;  /* 0x000000030200720c */ /* 0x000fe40003f04270 */
[----:B------:R-:W-:-:S05]  /*13870*/  SHF.R.U32.HI R3, RZ, 0x6, R3 ;  /* 0x00000006ff037819 */ /* 0x000fca0000011603 */
[----:B------:R-:W-:-:S06]  /*13880*/  IMAD.MOV.U32 R8, RZ, RZ, R3 ;  /* 0x000000ffff087224 */ /* 0x000fcc00078e0003 */
[----:B------:R-:W-:-:S05]  /*13890*/  @P0 VIADD R2, R2, 0x3f ;  /* 0x0000003f02020836 */ /* 0x000fca0000000000 */
[----:B------:R-:W-:-:S04]  /*138a0*/  @P0 SHF.R.S32.HI R4, RZ, 0x1f, R2 ;  /* 0x0000001fff040819 */ /* 0x000fc80000011402 */
[----:B------:R-:W-:-:S04]  /*138b0*/  @P0 LEA.HI R2, R4, R2, RZ, 0x6 ;  /* 0x0000000204020211 */ /* 0x000fc800078f30ff */
[----:B------:R-:W-:Y:S02]  /*138c0*/  @P0 SHF.R.S32.HI R8, RZ, 0x6, R2 ;  /* 0x00000006ff080819 */ /* 0x000fe40000011402 */
[----:B------:R-:W-:Y:S02]  /*138d0*/  PLOP3.LUT P0, PT, PT, PT, PT, 0x80, 0x0 ;  /* 0x000000000000781c */ /* 0x000fe40003f0f070 */
[----:B------:R-:W-:-:S13]  /*138e0*/  ISETP.GT.AND P3, PT, R8, R3, PT ;  /* 0x000000030800720c */ /* 0x000fda0003f64270 */
[----:B------:R-:W-:Y:S05]  /*138f0*/  @!P3 BRA `(.L_x_786) ;  /* 0x0000001800a0b947 */ /* 0x000fea0003800000 */
[----:B------:R-:W-:Y:S01]  /*13900*/  UMOV UR4, 0xffffffff ;  /* 0xffffffff00047882 */ /* 0x000fe20000000000 */
[----:B------:R-:W-:Y:S02]  /*13910*/  SEL R2, R13, RZ, !P2 ;  /* 0x000000ff0d027207 */ /* 0x000fe40005000000 */
[----:B------:R-:W-:Y:S05]  /*13920*/  BRA.DIV UR4, `(.L_x_787) ;  /* 0x00000082042c7947 */ /* 0x000fea000b800000 */
[----:B------:R-:W1:Y:S02]  /*13930*/  S2R R4, SR_TID.X ;  /* 0x0000000000047919 */ /* 0x000e640000002100 */
[----:B-1----:R-:W-:-:S04]  /*13940*/  SHF.R.U32.HI R4, RZ, 0x5, R4 ;  /* 0x00000005ff047819 */ /* 0x002fc80000011604 */
[----:B------:R-:W-:-:S05]  /*13950*/  LOP3.LUT R4, R4, 0x3, RZ, 0xc0, !PT ;  /* 0x0000000304047812 */ /* 0x000fca00078ec0ff */
[----:B0-----:R0:W1:Y:S02]  /*13960*/  SHFL.IDX PT, R14, R4, RZ, 0x1f ;  /* 0x00001fff040e7589 */ /* 0x00106400000e0000 */
.L_x_977:
[----:B-1----:R-:W-:Y:S02]  /*13970*/  ISETP.NE.AND P0, PT, R14, RZ, PT ;  /* 0x000000ff0e00720c */ /* 0x002fe40003f05270 */
[----:B------:R-:W-:-:S11]  /*13980*/  PLOP3.LUT P6, PT, PT, PT, PT, 0x8, 0x0 ;  /* 0x000000000000781c */ /* 0x000fd60003fce170 */
[----:B------:R-:W-:Y:S05]  /*13990*/  @P0 BRA `(.L_x_788) ;  /* 0x00000000000c0947 */ /* 0x000fea0003800000 */
[----:B------:R-:W-:-:S03]  /*139a0*/  UMOV UR4, 0xffffffff ;  /* 0xffffffff00047882 */ /* 0x000fc60000000000 */
[----:B------:R-:W-:Y:S05]  /*139b0*/  BRA.DIV UR4, `(.L_x_789) ;  /* 0x00000082043c7947 */ /* 0x000fea000b800000 */
[----:B------:R-:W-:-:S13]  /*139c0*/  ELECT P6, URZ, PT ;  /* 0x00000000003f782f */ /* 0x000fda00038c0000 */
.L_x_788:
[----:B0-----:R-:W2:Y:S01]  /*139d0*/  LDL R4, [R1+0x54] ;  /* 0x0000540001047983 */ /* 0x001ea20000100800 */
[----:B------:R-:W-:Y:S01]  /*139e0*/  BSSY B1, `(.L_x_790) ;  /* 0x0000008000017945 */ /* 0x000fe20003800000 */
[----:B--2---:R-:W-:-:S05]  /*139f0*/  VIADD R4, R4, 0x1 ;  /* 0x0000000104047836 */ /* 0x004fca0000000000 */
[----:B------:R-:W-:-:S04]  /*13a00*/  LEA.HI R5, R4, R4, RZ, 0x1 ;  /* 0x0000000404057211 */ /* 0x000fc800078f08ff */
[----:B------:R-:W-:-:S05]  /*13a10*/  LOP3.LUT R5, R5, 0xfffffffe, RZ, 0xc0, !PT ;  /* 0xfffffffe05057812 */ /* 0x000fca00078ec0ff */
[----:B------:R-:W-:-:S05]  /*13a20*/  IMAD.IADD R4, R4, 0x1, -R5 ;  /* 0x0000000104047824 */ /* 0x000fca00078e0a05 */
[----:B------:R-:W-:-:S04]  /*13a30*/  SHF.L.U32 R4, R4, 0x1f, RZ ;  /* 0x0000001f04047819 */ /* 0x000fc800000006ff */
[----:B------:R-:W0:Y:S02]  /*13a40*/  SYNCS.PHASECHK.TRANS64.TRYWAIT P0, [R18+URZ+0x28c20], R4 ;  /* 0x028c2004120075a7 */ /* 0x000e24000800017f */
[----:B0-----:R-:W-:Y:S05]  /*13a50*/  @!P0 BRA `(.L_x_791) ;  /* 0x0000008000348947 */ /* 0x001fea0003800000 */
.L_x_980:
[----:B------:R-:W-:Y:S05]  /*13a60*/  BSYNC B1 ;  /* 0x0000000000017941 */ /* 0x000fea0003800000 */
.L_x_790:
[----:B------:R-:W-:Y:S04]  /*13a70*/  BSSY B1, `(.L_x_792) ;  /* 0x00000bb000017945 */ /* 0x000fe80003800000 */
[----:B------:R-:W-:Y:S05]  /*13a80*/  @!P6 BRA `(.L_x_793) ;  /* 0x0000000800e4e947 */ /* 0x000fea0003800000 */
[----:B------:R-:W2:Y:S04]  /*13a90*/  LDL R5, [R1+0x10] ;  /* 0x0000100001057983 */ /* 0x000ea80000100800 */
[----:B------:R-:W3:Y:S01]  /*13aa0*/  LDL R7, [R1+0x18] ;  /* 0x0000180001077983 */ /* 0x000ee20000100800 */
[----:B------:R-:W-:Y:S01]  /*13ab0*/  BSSY B2, `(.L_x_794) ;  /* 0x0000008000027945 */ /* 0x000fe20003800000 */
[----:B------:R-:W1:Y:S02]  /*13ac0*/  S2R R6, SR_TID.X ;  /* 0x0000000000067919 */ /* 0x000e640000002100 */
[----:B-1----:R-:W-:-:S04]  /*13ad0*/  LOP3.LUT R6, R6, 0x7f, RZ, 0xc0, !PT ;  /* 0x0000007f06067812 */ /* 0x002fc800078ec0ff */
[----:B------:R-:W-:Y:S01]  /*13ae0*/  ISETP.NE.AND P2, PT, R6, RZ, PT ;  /* 0x000000ff0600720c */ /* 0x000fe20003f45270 */
[----:B--2---:R-:W-:Y:S01]  /*13af0*/  IMAD R5, R5, 0x8, R18 ;  /* 0x0000000805057824 */ /* 0x004fe200078e0212 */
[----:B---3--:R-:W-:-:S04]  /*13b00*/  SHF.L.U32 R9, R7, 0x1f, RZ ;  /* 0x0000001f07097819 */ /* 0x008fc800000006ff */
[----:B------:R-:W1:Y:S02]  /*13b10*/  SYNCS.PHASECHK.TRANS64.TRYWAIT P0, [R5+URZ+0x28ca0], R9 ;  /* 0x028ca009050075a7 */ /* 0x000e64000800017f */
[----:B-1----:R-:W-:Y:S05]  /*13b20*/  @!P0 BRA `(.L_x_795) ;  /* 0x0000008000148947 */ /* 0x002fea0003800000 */
.L_x_981:
[----:B------:R-:W-:Y:S05]  /*13b30*/  BSYNC B2 ;  /* 0x0000000000027941 */ /* 0x000fea0003800000 */
.L_x_794:
[----:B------:R-:W-:Y:S04]  /*13b40*/  BSSY B2, `(.L_x_796) ;  /* 0x0000009000027945 */ /* 0x000fe80003800000 */
[----:B------:R-:W-:Y:S05]  /*13b50*/  @P2 BRA `(.L_x_797) ;  /* 0x00000000001c2947 */ /* 0x000fea0003800000 */
[----:B------:R-:W2:Y:S01]  /*13b60*/  S2R R6, SR_TID.X ;  /* 0x0000000000067919 */ /* 0x000ea20000002100 */
[----:B0-----:R-:W-:-:S04]  /*13b70*/  IMAD.MOV.U32 R4, RZ, RZ, 0x2000 ;  /* 0x00002000ff047424 */ /* 0x001fc800078e00ff */
[----:B------:R3:W-:Y:S01]  /*13b80*/  SYNCS.ARRIVE.TRANS64 RZ, [R5+URZ+0x28c90], R4 ;  /* 0x028c900405ff79a7 */ /* 0x0007e2000800003f */
[----:B--2---:R-:W-:-:S04]  /*13b90*/  LOP3.LUT R6, R6, 0x1f, RZ, 0xc0, !PT ;  /* 0x0000001f06067812 */ /* 0x004fc800078ec0ff */
[----:B------:R-:W-:-:S13]  /*13ba0*/  ISETP.NE.AND P0, PT, R6, RZ, PT ;  /* 0x000000ff0600720c */ /* 0x000fda0003f05270 */
[----:B---3--:R-:W-:Y:S05]  /*13bb0*/  @!P0 BRA `(.L_x_797) ;  /* 0x0000000000048947 */ /* 0x008fea0003800000 */
[----:B------:R-:W-:Y:S01]  /*13bc0*/  BPT.TRAP 0x1 ;  /* 0x000000040000795c */ /* 0x000fe20000300000 */
.L_x_797:
[----:B------:R-:W-:Y:S05]  /*13bd0*/  BSYNC B2 ;  /* 0x0000000000027941 */ /* 0x000fea0003800000 */
.L_x_796:
[----:B------:R-:W2:Y:S01]  /*13be0*/  LDL R6, [R1+0x10] ;  /* 0x0000100001067983 */ /* 0x000ea20000100800 */
[----:B------:R-:W-:Y:S01]  /*13bf0*/  IMAD.MOV.U32 R11, RZ, RZ, RZ ;  /* 0x000000ffff0b7224 */ /* 0x000fe200078e00ff */
[----:B------:R-:W-:Y:S01]  /*13c00*/  UIADD3 UR4, UP0, UR40, 0x570, URZ ;  /* 0x0000057028047890 */ /* 0x000fe2000ff1e03f */
[----:B0-----:R-:W-:Y:S01]  /*13c10*/  IMAD R4, R8, 0x40, R0 ;  /* 0x0000004008047824 */ /* 0x001fe200078e0200 */
[----:B------:R-:W-:Y:S01]  /*13c20*/  PLOP3.LUT P0, PT, PT, PT, PT, 0x80, 0x0 ;  /* 0x000000000000781c */ /* 0x000fe20003f0f070 */
[----:B------:R-:W-:Y:S01]  /*13c30*/  VIADD R7, R5, 0x28c90 ;  /* 0x00028c9005077836 */ /* 0x000fe20000000000 */
[----:B------:R-:W-:Y:S01]  /*13c40*/  R2UR UR10, R11 ;  /* 0x000000000b0a72ca */ /* 0x000fe200000e0000 */
[----:B------:R-:W-:Y:S01]  /*13c50*/  VIADD R4, R4, 0xffffffc0 ;  /* 0xffffffc004047836 */ /* 0x000fe20000000000 */
[----:B------:R-:W-:Y:S01]  /*13c60*/  UIADD3.X UR5, URZ, UR41, URZ, UP0, !UPT ;  /* 0x000000293f057290 */ /* 0x000fe200087fe43f */
[----:B------:R-:W-:Y:S01]  /*13c70*/  UMOV UR6, 0x0 ;  /* 0x0000000000067882 */ /* 0x000fe20000000000 */
[----:B------:R-:W-:Y:S01]  /*13c80*/  UMOV UR7, 0x12f00000 ;  /* 0x12f0000000077882 */ /* 0x000fe20000000000 */
[----:B--2---:R-:W-:-:S04]  /*13c90*/  IMAD R6, R6, 0x2000, R18 ;  /* 0x0000200006067824 */ /* 0x004fc800078e0212 */
[----:B------:R-:W-:-:S07]  /*13ca0*/  VIADD R6, R6, 0x22400 ;  /* 0x0002240006067836 */ /* 0x000fce0000000000 */
.L_x_798:
        /* <DEDUP_REMOVED lines=13> */
.L_x_982:
[----:B------:R-:W-:Y:S05]  /*13d80*/  BSYNC B2 ;  /* 0x0000000000027941 */ /* 0x000fea0003800000 */
.L_x_799:
[----:B------:R-:W-:Y:S01]  /*13d90*/  BSSY B2, `(.L_x_801) ;  /* 0x000000b000027945 */ /* 0x000fe20003800000 */
[----:B------:R-:W-:Y:S02]  /*13da0*/  IMAD.MOV.U32 R12, RZ, RZ, 0x0 ;  /* 0x00000000ff0c7424 */ /* 0x000fe400078e00ff */
[----:B------:R-:W-:Y:S01]  /*13db0*/  IMAD.MOV.U32 R13, RZ, RZ, 0x12f00000 ;  /* 0x12f00000ff0d7424 */ /* 0x000fe200078e00ff */
[----:B------:R-:W-:Y:S06]  /*13dc0*/  @P2 BRA `(.L_x_802) ;  /* 0x00000000001c2947 */ /* 0x000fec0003800000 */
[----:B------:R-:W2:Y:S01]  /*13dd0*/  S2R R7, SR_TID.X ;  /* 0x0000000000077919 */ /* 0x000ea20000002100 */
[----:B------:R-:W-:-:S04]  /*13de0*/  IMAD.MOV.U32 R6, RZ, RZ, 0x10000 ;  /* 0x00010000ff067424 */ /* 0x000fc800078e00ff */
[----:B------:R3:W-:Y:S01]  /*13df0*/  SYNCS.ARRIVE.TRANS64 RZ, [R5+URZ+0x28cb0], R6 ;  /* 0x028cb00605ff79a7 */ /* 0x0007e2000800003f */
[----:B--2---:R-:W-:-:S04]  /*13e00*/  LOP3.LUT R7, R7, 0x1f, RZ, 0xc0, !PT ;  /* 0x0000001f07077812 */ /* 0x004fc800078ec0ff */
[----:B------:R-:W-:-:S13]  /*13e10*/  ISETP.NE.AND P0, PT, R7, RZ, PT ;  /* 0x000000ff0700720c */ /* 0x000fda0003f05270 */
[----:B---3--:R-:W-:Y:S05]  /*13e20*/  @!P0 BRA `(.L_x_802) ;  /* 0x0000000000048947 */ /* 0x008fea0003800000 */
[----:B------:R-:W-:Y:S01]  /*13e30*/  BPT.TRAP 0x1 ;  /* 0x000000040000795c */ /* 0x000fe20000300000 */
.L_x_802:
[----:B------:R-:W-:Y:S05]  /*13e40*/  BSYNC B2 ;  /* 0x0000000000027941 */ /* 0x000fea0003800000 */
.L_x_801:
[----:B------:R-:W2:Y:S01]  /*13e50*/  LDL R6, [R1+0x10] ;  /* 0x0000100001067983 */ /* 0x000ea20000100800 */
[----:B------:R-:W-:Y:S01]  /*13e60*/  R2UR UR10, R11 ;  /* 0x000000000b0a72ca */ /* 0x000fe200000e0000 */
[----:B------:R-:W-:Y:S01]  /*13e70*/  UIADD3 UR4, UP0, UR40, 0x670, URZ ;  /* 0x0000067028047890 */ /* 0x000fe2000ff1e03f */
[----:B------:R-:W-:Y:S01]  /*13e80*/  R2UR UR6, R12 ;  /* 0x000000000c0672ca */ /* 0x000fe200000e0000 */
[----:B01----:R-:W-:Y:S01]  /*13e90*/  VIADD R5, R5, 0x28cb0 ;  /* 0x00028cb005057836 */ /* 0x003fe20000000000 */
[----:B------:R-:W-:Y:S01]  /*13ea0*/  R2UR UR7, R13 ;  /* 0x000000000d0772ca */ /* 0x000fe200000e0000 */
[----:B------:R-:W-:Y:S01]  /*13eb0*/  UIADD3.X UR5, URZ, UR41, URZ, UP0, !UPT ;  /* 0x000000293f057290 */ /* 0x000fe200087fe43f */
[----:B------:R-:W-:Y:S01]  /*13ec0*/  PLOP3.LUT P0, PT, PT, PT, PT, 0x80, 0x0 ;  /* 0x000000000000781c */ /* 0x000fe20003f0f070 */
[----:B--2---:R-:W-:-:S04]  /*13ed0*/  IMAD R6, R6, 0x10000, R18 ;  /* 0x0001000006067824 */ /* 0x004fc800078e0212 */
[----:B------:R-:W-:-:S08]  /*13ee0*/  VIADD R7, R6, 0x400 ;  /* 0x0000040006077836 */ /* 0x000fd00000000000 */
.L_x_803:
        /* <DEDUP_REMOVED lines=15> */
.L_x_804:
        /* <DEDUP_REMOVED lines=15> */
.L_x_805:
        /* <DEDUP_REMOVED lines=15> */
.L_x_806:
        /* <DEDUP_REMOVED lines=15> */
.L_x_807:
        /* <DEDUP_REMOVED lines=15> */
.L_x_808:
        /* <DEDUP_REMOVED lines=15> */
.L_x_809:
        /* <DEDUP_REMOVED lines=15> */
.L_x_810:
        /* <DEDUP_REMOVED lines=10> */
.L_x_793:
[----:B------:R-:W-:Y:S05]  /*14620*/  BSYNC B1 ;  /* 0x0000000000017941 */ /* 0x000fea0003800000 */
.L_x_792:
[----:B------:R-:W2:Y:S04]  /*14630*/  LDL.LU R9, [R1+0x10] ;  /* 0x0000100001097983 */ /* 0x000ea80000300800 */
[----:B------:R-:W3:Y:S01]  /*14640*/  LDL.LU R7, [R1+0x18] ;  /* 0x0000180001077983 */ /* 0x000ee20000300800 */
[----:B0-----:R-:W-:Y:S01]  /*14650*/  VIADD R4, R8, 0xfffffffe ;  /* 0xfffffffe08047836 */ /* 0x001fe20000000000 */
[----:B------:R-:W-:-:S04]  /*14660*/  PLOP3.LUT P0, PT, PT, PT, PT, 0x8, 0x0 ;  /* 0x000000000000781c */ /* 0x000fc80003f0e170 */
[----:B------:R-:W-:Y:S01]  /*14670*/  ISETP.GE.AND P3, PT, R4, R3, PT ;  /* 0x000000030400720c */ /* 0x000fe20003f66270 */
[----:B--2---:R-:W-:-:S05]  /*14680*/  VIADD R5, R9, 0x1 ;  /* 0x0000000109057836 */ /* 0x004fca0000000000 */
[----:B------:R-:W-:-:S04]  /*14690*/  ISETP.NE.AND P2, PT, R5, 0x2, PT ;  /* 0x000000020500780c */ /* 0x000fc80003f45270 */
[----:B------:R-:W-:Y:S02]  /*146a0*/  SEL R6, RZ, 0x1, P2 ;  /* 0x00000001ff067807 */ /* 0x000fe40001000000 */
[----:B------:R-:W-:Y:S02]  /*146b0*/  SEL R5, R5, RZ, P2 ;  /* 0x000000ff05057207 */ /* 0x000fe40001000000 */
[----:B---3--:R-:W-:-:S03]  /*146c0*/  LOP3.LUT R7, R7, R6, RZ, 0x3c, !PT ;  /* 0x0000000607077212 */ /* 0x008fc600078e3cff */
[----:B------:R1:W-:Y:S04]  /*146d0*/  STL [R1+0x10], R5 ;  /* 0x0000100501007387 */ /* 0x0003e80000100800 */
[----:B------:R1:W-:Y:S01]  /*146e0*/  STL [R1+0x18], R7 ;  /* 0x0000180701007387 */ /* 0x0003e20000100800 */
[----:B------:R-:W-:Y:S05]  /*146f0*/  @!P3 BRA `(.L_x_786) ;  /* 0x0000000c0020b947 */ /* 0x000fea0003800000 */
.L_x_830:
[----:B------:R-:W-:Y:S05]  /*14700*/  YIELD ;  /* 0x0000000000007946 */ /* 0x000fea0003800000 */
[----:B------:R-:W-:Y:S04]  /*14710*/  BSSY B1, `(.L_x_811) ;  /* 0x00000ba000017945 */ /* 0x000fe80003800000 */
[----:B--2---:R-:W-:Y:S05]  /*14720*/  @!P6 BRA `(.L_x_812) ;  /* 0x0000000800e0e947 */ /* 0x004fea0003800000 */
[----:B-1----:R-:W2:Y:S04]  /*14730*/  LDL R5, [R1+0x10] ;  /* 0x0000100001057983 */ /* 0x002ea80000100800 */
[----:B------:R-:W3:Y:S01]  /*14740*/  LDL R6, [R1+0x18] ;  /* 0x0000180001067983 */ /* 0x000ee20000100800 */
[----:B------:R-:W-:Y:S01]  /*14750*/  BSSY B2, `(.L_x_813) ;  /* 0x0000008000027945 */ /* 0x000fe20003800000 */
[----:B------:R-:W0:Y:S02]  /*14760*/  S2R R7, SR_TID.X ;  /* 0x0000000000077919 */ /* 0x000e240000002100 */
[----:B0-----:R-:W-:-:S04]  /*14770*/  LOP3.LUT R7, R7, 0x7f, RZ, 0xc0, !PT ;  /* 0x0000007f07077812 */ /* 0x001fc800078ec0ff */
[----:B------:R-:W-:Y:S01]  /*14780*/  ISETP.NE.AND P3, PT, R7, RZ, PT ;  /* 0x000000ff0700720c */ /* 0x000fe20003f65270 */
[----:B--2---:R-:W-:Y:S01]  /*14790*/  IMAD R5, R5, 0x8, R18 ;  /* 0x0000000805057824 */ /* 0x004fe200078e0212 */
[----:B---3--:R-:W-:-:S04]  /*147a0*/  SHF.L.U32 R6, R6, 0x1f, RZ ;  /* 0x0000001f06067819 */ /* 0x008fc800000006ff */
[----:B------:R-:W0:Y:S02]  /*147b0*/  SYNCS.PHASECHK.TRANS64.TRYWAIT P2, [R5+URZ+0x28ca0], R6 ;  /* 0x028ca006050075a7 */ /* 0x000e24000804017f */
[----:B0-----:R-:W-:Y:S05]  /*147c0*/  @!P2 BRA `(.L_x_814) ;  /* 0x000000740014a947 */ /* 0x001fea0003800000 */
.L_x_983:
[----:B------:R-:W-:Y:S05]  /*147d0*/  BSYNC B2 ;  /* 0x0000000000027941 */ /* 0x000fea0003800000 */
.L_x_813:
        /* <DEDUP_REMOVED lines=9> */
.L_x_816:
[----:B------:R-:W-:Y:S05]  /*14870*/  BSYNC B2 ;  /* 0x0000000000027941 */ /* 0x000fea0003800000 */
.L_x_815:
[----:B------:R-:W2:Y:S01]  /*14880*/  LDL R7, [R1+0x10] ;  /* 0x0000100001077983 */ /* 0x000ea20000100800 */
[----:B------:R-:W-:Y:S01]  /*14890*/  IMAD.MOV.U32 R11, RZ, RZ, RZ ;  /* 0x000000ffff0b7224 */ /* 0x000fe200078e00ff */
[----:B------:R-:W-:Y:S01]  /*148a0*/  UIADD3 UR4, UP0, UR40, 0x570, URZ ;  /* 0x0000057028047890 */ /* 0x000fe2000ff1e03f */
[----:B------:R-:W-:Y:S01]  /*148b0*/  PLOP3.LUT P2, PT, PT, PT, PT, 0x80, 0x0 ;  /* 0x000000000000781c */ /* 0x000fe20003f4f070 */
[----:B------:R-:W-:Y:S01]  /*148c0*/  IMAD R8, R4, 0x40, R0 ;  /* 0x0000004004087824 */ /* 0x000fe200078e0200 */
[----:B------:R-:W-:Y:S01]  /*148d0*/  UMOV UR6, 0x0 ;  /* 0x0000000000067882 */ /* 0x000fe20000000000 */
[----:B------:R-:W-:Y:S01]  /*148e0*/  R2UR UR10, R11 ;  /* 0x000000000b0a72ca */ /* 0x000fe200000e0000 */
[----:B------:R-:W-:Y:S01]  /*148f0*/  VIADD R9, R5, 0x28c90 ;  /* 0x00028c9005097836 */ /* 0x000fe20000000000 */
[----:B------:R-:W-:Y:S01]  /*14900*/  UIADD3.X UR5, URZ, UR41, URZ, UP0, !UPT ;  /* 0x000000293f057290 */ /* 0x000fe200087fe43f */
[----:B------:R-:W-:Y:S01]  /*14910*/  UMOV UR7, 0x12f00000 ;  /* 0x12f0000000077882 */ /* 0x000fe20000000000 */
[----:B--2---:R-:W-:-:S04]  /*14920*/  IMAD R7, R7, 0x2000, R18 ;  /* 0x0000200007077824 */ /* 0x004fc800078e0212 */
[----:B------:R-:W-:-:S07]  /*14930*/  VIADD R7, R7, 0x22400 ;  /* 0x0002240007077836 */ /* 0x000fce0000000000 */
.L_x_817:
        /* <DEDUP_REMOVED lines=13> */
.L_x_984:
[----:B------:R-:W-:Y:S05]  /*14a10*/  BSYNC B2 ;  /* 0x0000000000027941 */ /* 0x000fea0003800000 */
.L_x_818:
[----:B------:R-:W-:Y:S01]  /*14a20*/  BSSY B2, `(.L_x_820) ;  /* 0x000000b000027945 */ /* 0x000fe20003800000 */
[----:B------:R-:W-:Y:S02]  /*14a30*/  IMAD.MOV.U32 R12, RZ, RZ, 0x0 ;  /* 0x00000000ff0c7424 */ /* 0x000fe400078e00ff */
[----:B------:R-:W-:Y:S01]  /*14a40*/  IMAD.MOV.U32 R13, RZ, RZ, 0x12f00000 ;  /* 0x12f00000ff0d7424 */ /* 0x000fe200078e00ff */
[----:B------:R-:W-:Y:S06]  /*14a50*/  @P3 BRA `(.L_x_821) ;  /* 0x00000000001c3947 */ /* 0x000fec0003800000 */
[----:B------:R-:W2:Y:S01]  /*14a60*/  S2R R7, SR_TID.X ;  /* 0x0000000000077919 */ /* 0x000ea20000002100 */
[----:B01----:R-:W-:-:S04]  /*14a70*/  IMAD.MOV.U32 R6, RZ, RZ, 0x10000 ;  /* 0x00010000ff067424 */ /* 0x003fc800078e00ff */
[----:B------:R3:W-:Y:S01]  /*14a80*/  SYNCS.ARRIVE.TRANS64 RZ, [R5+URZ+0x28cb0], R6 ;  /* 0x028cb00605ff79a7 */ /* 0x0007e2000800003f */
[----:B--2---:R-:W-:-:S04]  /*14a90*/  LOP3.LUT R7, R7, 0x1f, RZ, 0xc0, !PT ;  /* 0x0000001f07077812 */ /* 0x004fc800078ec0ff */
[----:B------:R-:W-:-:S13]  /*14aa0*/  ISETP.NE.AND P2, PT, R7, RZ, PT ;  /* 0x000000ff0700720c */ /* 0x000fda0003f45270 */
[----:B---3--:R-:W-:Y:S05]  /*14ab0*/  @!P2 BRA `(.L_x_821) ;  /* 0x000000000004a947 */ /* 0x008fea0003800000 */
[----:B------:R-:W-:Y:S01]  /*14ac0*/  BPT.TRAP 0x1 ;  /* 0x000000040000795c */ /* 0x000fe20000300000 */
.L_x_821:
[----:B------:R-:W-:Y:S05]  /*14ad0*/  BSYNC B2 ;  /* 0x0000000000027941 */ /* 0x000fea0003800000 */
.L_x_820:
[----:B01----:R-:W2:Y:S01]  /*14ae0*/  LDL R6, [R1+0x10] ;  /* 0x0000100001067983 */ /* 0x003ea20000100800 */
[----:B------:R-:W-:Y:S01]  /*14af0*/  R2UR UR10, R11 ;  /* 0x000000000b0a72ca */ /* 0x000fe200000e0000 */
[----:B------:R-:W-:Y:S01]  /*14b00*/  UIADD3 UR4, UP0, UR40, 0x670, URZ ;  /* 0x0000067028047890 */ /* 0x000fe2000ff1e03f */
[----:B------:R-:W-:Y:S01]  /*14b10*/  R2UR UR6, R12 ;  /* 0x000000000c0672ca */ /* 0x000fe200000e0000 */
[----:B------:R-:W-:Y:S01]  /*14b20*/  VIADD R5, R5, 0x28cb0 ;  /* 0x00028cb005057836 */ /* 0x000fe20000000000 */
[----:B------:R-:W-:Y:S01]  /*14b30*/  R2UR UR7, R13 ;  /* 0x000000000d0772ca */ /* 0x000fe200000e0000 */
[----:B------:R-:W-:Y:S01]  /*14b40*/  UIADD3.X UR5, URZ, UR41, URZ, UP0, !UPT ;  /* 0x000000293f057290 */ /* 0x000fe200087fe43f */
[----:B------:R-:W-:Y:S01]  /*14b50*/  PLOP3.LUT P2, PT, PT, PT, PT, 0x80, 0x0 ;  /* 0x000000000000781c */ /* 0x000fe20003f4f070 */
[----:B--2---:R-:W-:-:S04]  /*14b60*/  IMAD R6, R6, 0x10000, R18 ;  /* 0x0001000006067824 */ /* 0x004fc800078e0212 */
[----:B------:R-:W-:-:S08]  /*14b70*/  VIADD R7, R6, 0x400 ;  /* 0x0000040006077836 */ /* 0x000fd00000000000 */
.L_x_822:
        /* <DEDUP_REMOVED lines=15> */
.L_x_823:
        /* <DEDUP_REMOVED lines=15> */
.L_x_824:
        /* <DEDUP_REMOVED lines=15> */
.L_x_825:
        /* <DEDUP_REMOVED lines=15> */
.L_x_826:
        /* <DEDUP_REMOVED lines=15> */
.L_x_827:
        /* <DEDUP_REMOVED lines=15> */
.L_x_828:
        /* <DEDUP_REMOVED lines=15> */
.L_x_829:
        /* <DEDUP_REMOVED lines=10> */
.L_x_812:
[----:B------:R-:W-:Y:S05]  /*152b0*/  BSYNC B1 ;  /* 0x0000000000017941 */ /* 0x000fea0003800000 */
.L_x_811:
[----:B------:R-:W2:Y:S04]  /*152c0*/  LDL.LU R9, [R1+0x10] ;  /* 0x0000100001097983 */ /* 0x000ea80000300800 */
[----:B-1----:R-:W3:Y:S01]  /*152d0*/  LDL.LU R7, [R1+0x18] ;  /* 0x0000180001077983 */ /* 0x002ee20000300800 */
[C---:B------:R-:W-:Y:S01]  /*152e0*/  ISETP.GT.AND P3, PT, R4.reuse, R3, PT ;  /* 0x000000030400720c */ /* 0x040fe20003f64270 */
[----:B------:R-:W-:Y:S02]  /*152f0*/  VIADD R4, R4, 0xffffffff ;  /* 0xffffffff04047836 */ /* 0x000fe40000000000 */
[----:B--2---:R-:W-:-:S05]  /*15300*/  VIADD R5, R9, 0x1 ;  /* 0x0000000109057836 */ /* 0x004fca0000000000 */
[----:B------:R-:W-:-:S04]  /*15310*/  ISETP.NE.AND P2, PT, R5, 0x2, PT ;  /* 0x000000020500780c */ /* 0x000fc80003f45270 */
[----:B------:R-:W-:Y:S02]  /*15320*/  SEL R6, RZ, 0x1, P2 ;  /* 0x00000001ff067807 */ /* 0x000fe40001000000 */
[----:B------:R-:W-:Y:S02]  /*15330*/  SEL R5, R5, RZ, P2 ;  /* 0x000000ff05057207 */ /* 0x000fe40001000000 */
[----:B---3--:R-:W-:-:S05]  /*15340*/  LOP3.LUT R7, R7, R6, RZ, 0x3c, !PT ;  /* 0x0000000607077212 */ /* 0x008fca00078e3cff */
[----:B------:R2:W-:Y:S04]  /*15350*/  STL [R1+0x18], R7 ;  /* 0x0000180701007387 */ /* 0x0005e80000100800 */
[----:B------:R2:W-:Y:S01]  /*15360*/  STL [R1+0x10], R5 ;  /* 0x0000100501007387 */ /* 0x0005e20000100800 */
[----:B------:R-:W-:Y:S05]  /*15370*/  @P3 BRA `(.L_x_830) ;  /* 0xfffffff000e03947 */ /* 0x000fea000383ffff */
.L_x_786:
[----:B------:R-:W-:Y:S05]  /*15380*/  BSYNC B0 ;  /* 0x0000000000007941 */ /* 0x000fea0003800000 */
.L_x_785:
[----:B-12---:R1:W5:Y:S01]  /*15390*/  LDL R7, [R1+0x34] ;  /* 0x0000340001077983 */ /* 0x0063620000100800 */
[----:B------:R-:W-:Y:S05]  /*153a0*/  @!P0 WARPSYNC.ALL ;  /* 0x0000000000008948 */ /* 0x000fea0003800000 */
[----:B------:R1:W-:Y:S01]  /*153b0*/  STL [R1+0x3c], RZ ;  /* 0x00003cff01007387 */ /* 0x0003e20000100800 */
[----:B------:R-:W-:Y:S01]  /*153c0*/  BSSY B0, `(.L_x_831) ;  /* 0x0000020000007945 */ /* 0x000fe20003800000 */
[----:B------:R-:W-:Y:S06]  /*153d0*/  @!P0 BAR.SYNC.DEFER_BLOCKING 0xc, 0x180 ;  /* 0x0306000000008b1d */ /* 0x000fec0000010000 */
[----:B-1----:R-:W-:Y:S05]  /*153e0*/  @!P1 BRA `(.L_x_832) ;  /* 0x0000000000749947 */ /* 0x002fea0003800000 */
        /* <DEDUP_REMOVED lines=10> */
[----:B------:R-:W-:Y:S01]  /*15490*/  IMAD.HI.U32 R6, R3, R4, R2 ;  /* 0x0000000403067227 */ /* 0x000fe200078e0002 */
[----:B------:R-:W-:Y:S02]  /*154a0*/  IABS R2, R10 ;  /* 0x0000000a00027213 */ /* 0x000fe40000000000 */
[----:B-----5:R-:W-:-:S03]  /*154b0*/  IADD3 R4, R7, -0x1, R10 ;  /* 0xffffffff07047810 */ /* 0x020fc60007ffe00a */
        /* <DEDUP_REMOVED lines=15> */
[----:B------:R1:W-:Y:S02]  /*155b0*/  STL [R1+0x3c], R2 ;  /* 0x00003c0201007387 */ /* 0x0003e40000100800 */
.L_x_832:
[----:B------:R-:W-:Y:S05]  /*155c0*/  BSYNC B0 ;  /* 0x0000000000007941 */ /* 0x000fea0003800000 */
.L_x_831:
[----:B------:R-:W2:Y:S04]  /*155d0*/  LDL R0, [R1+0x3c] ;  /* 0x00003c0001007983 */ /* 0x000ea80000100800 */
[----:B-1----:R-:W2:Y:S01]  /*155e0*/  LDL R2, [R1+0x5c] ;  /* 0x00005c0001027983 */ /* 0x002ea20000100800 */
[----:B------:R-:W-:Y:S01]  /*155f0*/  BSSY B7, `(.L_x_833) ;  /* 0x00004b1000077945 */ /* 0x000fe20003800000 */
[----:B--2---:R-:W-:-:S05]  /*15600*/  IMAD R2, R2, R0, RZ ;  /* 0x0000000002027224 */ /* 0x004fca00078e02ff */
[----:B-----5:R-:W-:Y:S01]  /*15610*/  VIADDMNMX R0, R2, R0, R7, PT ;  /* 0x0000000002007246 */ /* 0x020fe20003800107 */
[----:B------:R1:W-:Y:S03]  /*15620*/  STL [R1+0x24], R2 ;  /* 0x0000240201007387 */ /* 0x0003e60000100800 */
[----:B------:R-:W-:Y:S01]  /*15630*/  ISETP.GT.AND P0, PT, R0, R2, PT ;  /* 0x000000020000720c */ /* 0x000fe20003f04270 */
[----:B------:R1:W-:-:S12]  /*15640*/  STL [R1+0x38], R0 ;  /* 0x0000380001007387 */ /* 0x0003d80000100800 */
[----:B-1----:R-:W-:Y:S05]  /*15650*/  @P0 BRA `(.L_x_834) ;  /* 0x0000000000480947 */ /* 0x002fea0003800000 */
[----:B------:R-:W1:Y:S02]  /*15660*/  S2R R0, SR_TID.X ;  /* 0x0000000000007919 */ /* 0x000e640000002100 */
[----:B-1----:R-:W-:-:S04]  /*15670*/  LOP3.LUT R0, R0, 0x7f, RZ, 0xc0, !PT ;  /* 0x0000007f00007812 */ /* 0x002fc800078ec0ff */
[----:B------:R-:W-:-:S13]  /*15680*/  ISETP.NE.AND P0, PT, R0, RZ, PT ;  /* 0x000000ff0000720c */ /* 0x000fda0003f05270 */
[----:B------:R-:W-:Y:S05]  /*15690*/  @P0 BRA `(.L_x_835) ;  /* 0x0000004800980947 */ /* 0x000fea0003800000 */
[----:B------:R-:W1:Y:S01]  /*156a0*/  S2R R5, SR_LANEID ;  /* 0x0000000000057919 */ /* 0x000e620000000000 */
[----:B------:R-:W-:Y:S01]  /*156b0*/  VOTEU.ANY UR4, UPT, PT ;  /* 0x0000000000047886 */ /* 0x000fe200038e0100 */
[----:B------:R-:W2:Y:S01]  /*156c0*/  LDC.64 R2, c[0x0][0xc60] ;  /* 0x00031800ff027b82 */ /* 0x000ea20000000a00 */
[----:B------:R-:W1:Y:S02]  /*156d0*/  FLO.U32 R0, UR4 ;  /* 0x0000000400007d00 */ /* 0x000e6400080e0000 */
[----:B-1----:R-:W-:-:S06]  /*156e0*/  ISETP.EQ.U32.AND P0, PT, R0, R5, PT ;  /* 0x000000050000720c */ /* 0x002fcc0003f02070 */
[----:B------:R-:W2:Y:S07]  /*156f0*/  POPC R5, UR4 ;  /* 0x0000000400057d09 */ /* 0x000eae0008000000 */
[----:B--2---:R-:W2:Y:S01]  /*15700*/  @P0 ATOMG.E.ADD.STRONG.GPU PT, R3, desc[UR42][R2.64], R5 ;  /* 0x00000005020309a8 */ /* 0x004ea200081ee1ea */
[----:B------:R-:W1:Y:S02]  /*15710*/  S2R R4, SR_LTMASK ;  /* 0x0000000000047919 */ /* 0x000e640000003900 */
[----:B-1----:R-:W-:-:S04]  /*15720*/  LOP3.LUT R4, R4, UR4, RZ, 0xc0, !PT ;  /* 0x0000000404047c12 */ /* 0x002fc8000f8ec0ff */
[----:B------:R-:W1:Y:S01]  /*15730*/  POPC R7, R4 ;  /* 0x0000000400077309 */ /* 0x000e620000000000 */
[----:B--2---:R-:W1:Y:S02]  /*15740*/  SHFL.IDX PT, R0, R3, R0, 0x1f ;  /* 0x00001f0003007589 */ /* 0x004e6400000e0000 */
[----:B-1----:R-:W-:-:S05]  /*15750*/  IADD3 R0, R0, UR37, R7 ;  /* 0x0000002500007c10 */ /* 0x002fca000fffe007 */
[----:B------:R1:W-:Y:S01]  /*15760*/  STL [R1], R0 ;  /* 0x0000000001007387 */ /* 0x0003e20000100800 */
[----:B------:R-:W-:Y:S05]  /*15770*/  BRA `(.L_x_835) ;  /* 0x0000004800607947 */ /* 0x000fea0003800000 */
.L_x_834:
        /* <DEDUP_REMOVED lines=13> */
[----:B------:R-:W-:Y:S02]  /*15850*/  IMAD.U32 R10, RZ, RZ, UR4 ;  /* 0x00000004ff0a7e24 */ /* 0x000fe4000f8e00ff */
[----:B------:R-:W-:Y:S02]  /*15860*/  IMAD.U32 R11, RZ, RZ, UR5 ;  /* 0x00000005ff0b7e24 */ /* 0x000fe4000f8e00ff */
[----:B------:R-:W-:Y:S02]  /*15870*/  IMAD.MOV.U32 R8, RZ, RZ, 0x70 ;  /* 0x00000070ff087424 */ /* 0x000fe400078e00ff */
[----:B0-----:R-:W-:Y:S02]  /*15880*/  IMAD.MOV.U32 R12, RZ, RZ, 0x1 ;  /* 0x00000001ff0c7424 */ /* 0x001fe400078e00ff */
[----:B------:R-:W-:-:S07]  /*15890*/  IMAD.MOV.U32 R13, RZ, RZ, RZ ;  /* 0x000000ffff0d7224 */ /* 0x000fce00078e00ff */
[----:B------:R-:W-:-:S07]  /*158a0*/  LEPC R20, `(.L_x_837) ;  /* 0x000000001014794e */ /* 0x000fce0000000000 */
[----:B-1----:R-:W-:Y:S05]  /*158b0*/  CALL.ABS.NOINC R2 ;  /* 0x0000000002007343 */ /* 0x002fea0003c00000 */
.L_x_837:
[----:B------:R-:W-:Y:S05]  /*158c0*/  BSYNC B6 ;  /* 0x0000000000067941 */ /* 0x000fea0003800000 */
.L_x_836:
        /* <DEDUP_REMOVED lines=8> */
[----:B------:R1:W2:Y:S01]  /*15950*/  LDC.64 R2, c[0x4][R0] ;  /* 0x0100000000027b82 */ /* 0x0002a20000000a00 */
[----:B------:R-:W-:Y:S02]  /*15960*/  IMAD.U32 R4, RZ, RZ, UR6 ;  /* 0x00000006ff047e24 */ /* 0x000fe4000f8e00ff */
[----:B------:R-:W-:Y:S02]  /*15970*/  IMAD.U32 R5, RZ, RZ, UR7 ;  /* 0x00000007ff057e24 */ /* 0x000fe4000f8e00ff */
[----:B------:R-:W-:Y:S02]  /*15980*/  IMAD.U32 R6, RZ, RZ, UR8 ;  /* 0x00000008ff067e24 */ /* 0x000fe4000f8e00ff */
[----:B------:R-:W-:-:S02]  /*15990*/  IMAD.U32 R7, RZ, RZ, UR9 ;  /* 0x00000009ff077e24 */ /* 0x000fc4000f8e00ff */
[----:B------:R-:W-:Y:S02]  /*159a0*/  IMAD.U32 R10, RZ, RZ, UR4 ;  /* 0x00000004ff0a7e24 */ /* 0x000fe4000f8e00ff */
[----:B------:R-:W-:Y:S02]  /*159b0*/  IMAD.U32 R11, RZ, RZ, UR5 ;  /* 0x00000005ff0b7e24 */ /* 0x000fe4000f8e00ff */
[----:B------:R-:W-:Y:S02]  /*159c0*/  IMAD.MOV.U32 R8, RZ, RZ, 0x70 ;  /* 0x00000070ff087424 */ /* 0x000fe400078e00ff */
[----:B0-----:R-:W-:Y:S02]  /*159d0*/  IMAD.MOV.U32 R12, RZ, RZ, 0x1 ;  /* 0x00000001ff0c7424 */ /* 0x001fe400078e00ff */
[----:B-1----:R-:W-:-:S07]  /*159e0*/  IMAD.MOV.U32 R13, RZ, RZ, RZ ;  /* 0x000000ffff0d7224 */ /* 0x002fce00078e00ff */
[----:B------:R-:W-:-:S07]  /*159f0*/  LEPC R20, `(.L_x_840) ;  /* 0x000000001014794e */ /* 0x000fce0000000000 */
[----:B--2---:R-:W-:Y:S05]  /*15a00*/  CALL.ABS.NOINC R2 ;  /* 0x0000000002007343 */ /* 0x004fea0003c00000 */
.L_x_840:
        /* <DEDUP_REMOVED lines=16> */
.L_x_839:
[----:B------:R-:W-:Y:S05]  /*15b10*/  BSYNC B6 ;  /* 0x0000000000067941 */ /* 0x000fea0003800000 */
.L_x_838:
[----:B------:R-:W2:Y:S01]  /*15b20*/  LDL.LU R4, [R1+0x1c] ;  /* 0x00001c0001047983 */ /* 0x000ea20000300800 */
[----:B------:R-:W-:-:S03]  /*15b30*/  ULDC.64 UR4, c[0x0][0x9f8] ;  /* 0x00027e0000047ab9 */ /* 0x000fc60000000a00 */
[----:B------:R-:W3:Y:S01]  /*15b40*/  LDL R7, [R1+0x8] ;  /* 0x0000080001077983 */ /* 0x000ee20000100800 */
[----:B------:R-:W-:-:S03]  /*15b50*/  ISETP.NE.U32.AND P0, PT, RZ, UR4, PT ;  /* 0x00000004ff007c0c */ /* 0x000fc6000bf05070 */
[----:B------:R-:W4:Y:S01]  /*15b60*/  LDL R0, [R1+0x38] ;  /* 0x0000380001007983 */ /* 0x000f220000100800 */
[----:B------:R-:W-:-:S13]  /*15b70*/  ISETP.NE.AND.EX P0, PT, RZ, UR5, PT, P0 ;  /* 0x00000005ff007c0c */ /* 0x000fda000bf05300 */
[----:B------:R-:W-:-:S04]  /*15b80*/  @P0 IADD3 R2, P1, R17, UR4, RZ ;  /* 0x0000000411020c10 */ /* 0x000fc8000ff3e0ff */
[----:B--2---:R-:W-:Y:S01]  /*15b90*/  @P0 IADD3.X R3, R4, UR5, RZ, P1, !PT ;  /* 0x0000000504030c10 */ /* 0x004fe20008ffe4ff */
[----:B------:R-:W-:-:S04]  /*15ba0*/  ULDC.64 UR4, c[0x0][0xa08] ;  /* 0x0002820000047ab9 */ /* 0x000fc80000000a00 */
[----:B---3--:R1:W2:Y:S02]  /*15bb0*/  @P0 LDG.E R7, desc[UR42][R2.64] ;  /* 0x0000002a02070981 */ /* 0x0082a4000c1e1900 */
[----:B-1----:R-:W1:Y:S01]  /*15bc0*/  LDC.64 R2, c[0x0][0x418] ;  /* 0x00010600ff027b82 */ /* 0x002e620000000a00 */
[----:B----4-:R-:W-:Y:S01]  /*15bd0*/  VIADD R0, R0, 0xffffffff ;  /* 0xffffffff00007836 */ /* 0x010fe20000000000 */
        /* <DEDUP_REMOVED lines=11> */
[----:B0-----:R0:W1:Y:S02]  /*15c90*/  SHFL.IDX PT, R14, R4, RZ, 0x1f ;  /* 0x00001fff040e7589 */ /* 0x00106400000e0000 */
.L_x_987:
[----:B0-----:R-:W2:Y:S01]  /*15ca0*/  LDL.LU R4, [R1+0x28] ;  /* 0x0000280001047983 */ /* 0x001ea20000300800 */
[----:B------:R-:W-:Y:S02]  /*15cb0*/  PLOP3.LUT P1, PT, PT, PT, PT, 0x8, 0x0 ;  /* 0x000000000000781c */ /* 0x000fe40003f2e170 */
[----:B-1----:R-:W-:Y:S01]  /*15cc0*/  ISETP.NE.AND P0, PT, R14, RZ, PT ;  /* 0x000000ff0e00720c */ /* 0x002fe20003f05270 */
[----:B------:R0:W-:Y:S01]  /*15cd0*/  STL [R1+0x30], R0 ;  /* 0x0000300001007387 */ /* 0x0001e20000100800 */
[----:B--2---:R-:W-:-:S09]  /*15ce0*/  LOP3.LUT R4, R4, 0xfffffffe, RZ, 0xc0, !PT ;  /* 0xfffffffe04047812 */ /* 0x004fd200078ec0ff */
[----:B------:R-:W-:-:S05]  /*15cf0*/  @P1 LOP3.LUT R4, R4, 0x1, RZ, 0xfc, !PT ;  /* 0x0000000104041812 */ /* 0x000fca00078efcff */
[----:B------:R0:W-:Y:S01]  /*15d00*/  STL [R1+0x28], R4 ;  /* 0x0000280401007387 */ /* 0x0001e20000100800 */
[----:B------:R-:W-:Y:S05]  /*15d10*/  @P0 BRA `(.L_x_842) ;  /* 0x00000004000c0947 */ /* 0x000fea0003800000 */
[----:B------:R-:W-:-:S03]  /*15d20*/  UMOV UR4, 0xffffffff ;  /* 0xffffffff00047882 */ /* 0x000fc60000000000 */
[----:B------:R-:W-:Y:S05]  /*15d30*/  BRA.DIV UR4, `(.L_x_843) ;  /* 0x0000006204147947 */ /* 0x000fea000b800000 */
[----:B------:R-:W-:-:S13]  /*15d40*/  ELECT P6, URZ, PT ;  /* 0x00000000003f782f */ /* 0x000fda00038c0000 */
.L_x_990:
[----:B------:R-:W-:Y:S05]  /*15d50*/  @!P6 BRA `(.L_x_842) ;  /* 0x0000000000fce947 */ /* 0x000fea0003800000 */
[----:B------:R-:W-:-:S04]  /*15d60*/  ISETP.NE.U32.AND P0, PT, R2, RZ, PT ;  /* 0x000000ff0200720c */ /* 0x000fc80003f05070 */
[----:B------:R-:W-:-:S13]  /*15d70*/  ISETP.NE.AND.EX P0, PT, R3, RZ, PT, P0 ;  /* 0x000000ff0300720c */ /* 0x000fda0003f05300 */
[----:B------:R-:W-:Y:S05]  /*15d80*/  @!P0 BRA `(.L_x_844) ;  /* 0x0000000000508947 */ /* 0x000fea0003800000 */
[----:B------:R-:W1:Y:S01]  /*15d90*/  LDC R6, c[0x0][0x43c] ;  /* 0x00010f00ff067b82 */ /* 0x000e620000000800 */
[----:B------:R-:W-:Y:S01]  /*15da0*/  IMAD.MOV.U32 R9, RZ, RZ, R0 ;  /* 0x000000ffff097224 */ /* 0x000fe200078e0000 */
[----:B------:R-:W-:-:S03]  /*15db0*/  ULDC.64 UR4, c[0x0][0x428] ;  /* 0x00010a0000047ab9 */ /* 0x000fc60000000a00 */
[----:B0-----:R-:W-:Y:S01]  /*15dc0*/  IMAD.MOV.U32 R0, RZ, RZ, R9 ;  /* 0x000000ffff007224 */ /* 0x001fe200078e0009 */
[----:B-1----:R-:W-:-:S13]  /*15dd0*/  ISETP.NE.AND P0, PT, R6, 0x1, PT ;  /* 0x000000010600780c */ /* 0x002fda0003f05270 */
[----:B------:R-:W0:Y:S02]  /*15de0*/  @P0 LDC.64 R4, c[0x0][0x440] ;  /* 0x00011000ff040b82 */ /* 0x000e240000000a00 */
[----:B0-----:R-:W-:-:S05]  /*15df0*/  @P0 IMAD.HI.U32 R4, R9, R4, RZ ;  /* 0x0000000409040227 */ /* 0x001fca00078e00ff */
        /* <DEDUP_REMOVED lines=13> */
.L_x_844:
[----:B-1----:R-:W2:Y:S01]  /*15ed0*/  LDL R2, [R1+0x14] ;  /* 0x0000140001027983 */ /* 0x002ea20000100800 */
[----:B0-----:R-:W-:Y:S01]  /*15ee0*/  IMAD R0, R19, 0x8, R18 ;  /* 0x0000000813007824 */ /* 0x001fe200078e0212 */
[----:B--2---:R-:W-:-:S04]  /*15ef0*/  SHF.L.U32 R2, R2, 0x1f, RZ ;  /* 0x0000001f02027819 */ /* 0x004fc800000006ff */
[----:B------:R-:W0:Y:S02]  /*15f00*/  SYNCS.PHASECHK.TRANS64.TRYWAIT P0, [R0+URZ+0x28c40], R2 ;  /* 0x028c4002000075a7 */ /* 0x000e24000800017f */
[----:B0-----:R-:W-:Y:S05]  /*15f10*/  @!P0 BRA `(.L_x_845) ;  /* 0x0000005c00bc8947 */ /* 0x001fea0003800000 */
.L_x_991:
[----:B------:R-:W1:Y:S02]  /*15f20*/  S2R R3, SR_TID.X ;  /* 0x0000000000037919 */ /* 0x000e640000002100 */
[----:B-1----:R-:W-:-:S04]  /*15f30*/  LOP3.LUT R3, R3, 0x7f, RZ, 0xc0, !PT ;  /* 0x0000007f03037812 */ /* 0x002fc800078ec0ff */
[----:B------:R-:W-:-:S13]  /*15f40*/  ISETP.NE.AND P0, PT, R3, RZ, PT ;  /* 0x000000ff0300720c */ /* 0x000fda0003f05270 */
        /* <DEDUP_REMOVED lines=8> */
.L_x_846:
[----:B------:R-:W2:Y:S04]  /*15fd0*/  LDL R4, [R1+0x30] ;  /* 0x0000300001047983 */ /* 0x000ea80000100800 */
[----:B------:R-:W3:Y:S04]  /*15fe0*/  LDL R3, [R1+0x20] ;  /* 0x0000200001037983 */ /* 0x000ee80000100800 */
[----:B0-----:R-:W4:Y:S01]  /*15ff0*/  LDL.LU R2, [R1+0x28] ;  /* 0x0000280001027983 */ /* 0x001f220000300800 */
[----:B------:R-:W-:Y:S01]  /*16000*/  R2UR UR9, R0 ;  /* 0x00000000000972ca */ /* 0x000fe200000e0000 */
[----:B------:R-:W-:Y:S01]  /*16010*/  IMAD R0, R19, 0x2000, R18 ;  /* 0x0000200013007824 */ /* 0x000fe200078e0212 */
[----:B------:R-:W-:Y:S01]  /*16020*/  PLOP3.LUT P0, PT, PT, PT, PT, 0x80, 0x0 ;  /* 0x000000000000781c */ /* 0x000fe20003f0f070 */
[----:B------:R-:W-:Y:S01]  /*16030*/  UIADD3 UR6, UP0, UR40, 0x370, URZ ;  /* 0x0000037028067890 */ /* 0x000fe2000ff1e03f */
[----:B------:R-:W-:Y:S01]  /*16040*/  R2UR UR12, R16 ;  /* 0x00000000100c72ca */ /* 0x000fe200000e0000 */
[----:B------:R-:W-:Y:S01]  /*16050*/  UMOV UR5, 0x14f00000 ;  /* 0x14f0000000057882 */ /* 0x000fe20000000000 */
[----:B------:R-:W-:Y:S01]  /*16060*/  R2UR UR8, R0 ;  /* 0x00000000000872ca */ /* 0x000fe200000e0000 */
[----:B------:R-:W-:Y:S01]  /*16070*/  UIADD3.X UR7, URZ, UR41, URZ, UP0, !UPT ;  /* 0x000000293f077290 */ /* 0x000fe200087fe43f */
[----:B-----5:R-:W-:Y:S01]  /*16080*/  R2UR UR13, R17 ;  /* 0x00000000110d72ca */ /* 0x020fe200000e0000 */
[----:B------:R-:W-:-:S04]  /*16090*/  UMOV UR10, URZ ;  /* 0x0000003f000a7c82 */ /* 0x000fc80008000000 */
[----:B------:R-:W-:-:S06]  /*160a0*/  UIADD3 UR9, UR9, 0x28c30, URZ ;  /* 0x00028c3009097890 */ /* 0x000fcc000fffe03f */
[----:B------:R-:W-:Y:S01]  /*160b0*/  UIADD3 UR8, UR8, 0x22400, URZ ;  /* 0x0002240008087890 */ /* 0x000fe2000fffe03f */
[----:B--2---:R-:W-:Y:S02]  /*160c0*/  R2UR UR11, R4 ;  /* 0x00000000040b72ca */ /* 0x004fe400000e0000 */
[----:B---3--:R-:W-:Y:S02]  /*160d0*/  R2UR UR4, R3 ;  /* 0x00000000030472ca */ /* 0x008fe400000e0000 */
[----:B----4-:R-:W-:-:S04]  /*160e0*/  LOP3.LUT R2, R2, 0xfffffffe, RZ, 0xc0, !PT ;  /* 0xfffffffe02027812 */ /* 0x010fc800078ec0ff */
[----:B------:R-:W-:-:S07]  /*160f0*/  @P0 LOP3.LUT R2, R2, 0x1, RZ, 0xfc, !PT ;  /* 0x0000000102020812 */ /* 0x000fce00078efcff */
[----:B------:R-:W-:Y:S01]  /*16100*/  ULEA UR11, UR11, UR4, 0x6 ;  /* 0x000000040b0b7291 */ /* 0x000fe2000f8e303f */
[----:B------:R1:W-:Y:S02]  /*16110*/  STL [R1+0x28], R2 ;  /* 0x0000280201007387 */ /* 0x0003e40000100800 */
[----:B------:R-:W-:-:S06]  /*16120*/  UMOV UR4, 0x0 ;  /* 0x0000000000047882 */ /* 0x000fcc0000000000 */
[----:B------:R1:W-:Y:S01]  /*16130*/  UTMALDG.4D [UR8], [UR6], desc[UR4] ;  /* 0x00000408060075b4 */ /* 0x0003e20008019000 */
[----:B------:R-:W-:Y:S02]  /*16140*/  NOP ;  /* 0x0000000000007918 */ /* 0x000fe40000000000 */
.L_x_842:
[----:B------:R-:W2:Y:S04]  /*16150*/  LDL.LU R3, [R1+0x40] ;  /* 0x0000400001037983 */ /* 0x000ea80000300800 */
[----:B------:R-:W3:Y:S04]  /*16160*/  LDL.LU R5, [R1+0x2c] ;  /* 0x00002c0001057983 */ /* 0x000ee80000300800 */
[----:B0-----:R-:W4:Y:S01]  /*16170*/  LDL.LU R4, [R1+0x50] ;  /* 0x0000500001047983 */ /* 0x001f220000300800 */
[----:B------:R-:W-:Y:S05]  /*16180*/  WARPSYNC.ALL ;  /* 0x0000000000007948 */ /* 0x000fea0003800000 */
[----:B-1----:R-:W-:Y:S01]  /*16190*/  ULDC.64 UR6, c[0x0][0xa00] ;  /* 0x0002800000067ab9 */ /* 0x002fe20000000a00 */
        /* <DEDUP_REMOVED lines=8> */
[----:B---3--:R-:W-:-:S03]  /*16220*/  SEL R5, R5, RZ, !P0 ;  /* 0x000000ff05057207 */ /* 0x008fc60004000000 */
        /* <DEDUP_REMOVED lines=10> */
[----:B0-----:R-:W-:Y:S01]  /*162d0*/  MOV R2, 0x0 ;  /* 0x0000000000027802 */ /* 0x001fe20000000f00 */
        /* <DEDUP_REMOVED lines=15> */
.L_x_848:
[----:B------:R-:W-:Y:S05]  /*163d0*/  BSYNC B6 ;  /* 0x0000000000067941 */ /* 0x000fea0003800000 */
.L_x_847:
[----:B0-----:R-:W2:Y:S01]  /*163e0*/  LDL.LU R0, [R1+0x50] ;  /* 0x0000500001007983 */ /* 0x001ea20000300800 */
[----:B------:R-:W-:Y:S01]  /*163f0*/  ULDC.64 UR4, c[0x0][0x2d8] ;  /* 0x0000b60000047ab9 */ /* 0x000fe20000000a00 */
[----:B------:R-:W0:Y:S01]  /*16400*/  LDC R7, c[0x0][0x448] ;  /* 0x00011200ff077b82 */ /* 0x000e220000000800 */
[----:B------:R-:W-:Y:S01]  /*16410*/  ULDC UR6, c[0x0][0x2b8] ;  /* 0x0000ae0000067ab9 */ /* 0x000fe20000000800 */
[----:B------:R-:W3:Y:S04]  /*16420*/  LDL.LU R4, [R1+0x40] ;  /* 0x0000400001047983 */ /* 0x000ee80000300800 */
[----:B------:R-:W3:Y:S04]  /*16430*/  LDL.LU.64 R2, [R1+0x48] ;  /* 0x0000480001027983 */ /* 0x000ee80000300a00 */
[----:B------:R-:W4:Y:S04]  /*16440*/  LDL.LU R5, [R1+0x2c] ;  /* 0x00002c0001057983 */ /* 0x000f280000300800 */
[----:B------:R-:W4:Y:S04]  /*16450*/  LDL R10, [R1+0x4] ;  /* 0x00000400010a7983 */ /* 0x000f280000100800 */
[----:B------:R1:W5:Y:S01]  /*16460*/  LDL R8, [R1+0x60] ;  /* 0x0000600001087983 */ /* 0x0003620000100800 */
[----:B0-----:R-:W-:-:S13]  /*16470*/  ISETP.NE.AND P0, PT, R7, 0x1, PT ;  /* 0x000000010700780c */ /* 0x001fda0003f05270 */
[----:B------:R-:W0:Y:S01]  /*16480*/  @P0 LDC R6, c[0x0][0x450] ;  /* 0x00011400ff060b82 */ /* 0x000e220000000800 */
[----:B------:R-:W1:Y:S02]  /*16490*/  S2R R9, SR_TID.X ;  /* 0x0000000000097919 */ /* 0x000e640000002100 */
[----:B-1----:R-:W-:-:S05]  /*164a0*/  IMAD.SHL.U32 R9, R9, 0x8, RZ ;  /* 0x0000000809097824 */ /* 0x002fca00078e00ff */
[----:B------:R-:W-:Y:S01]  /*164b0*/  LOP3.LUT R9, R9, 0x38, RZ, 0xc0, !PT ;  /* 0x0000003809097812 */ /* 0x000fe200078ec0ff */
[----:B---3--:R-:W-:Y:S02]  /*164c0*/  IMAD.MOV.U32 R3, RZ, RZ, R4 ;  /* 0x000000ffff037224 */ /* 0x008fe400078e0004 */
[----:B------:R-:W1:Y:S01]  /*164d0*/  S2R R4, SR_TID.X ;  /* 0x0000000000047919 */ /* 0x000e620000002100 */
[----:B------:R-:W-:-:S04]  /*164e0*/  IMAD.WIDE.U32 R2, R16, UR4, R2 ;  /* 0x0000000410027c25 */ /* 0x000fc8000f8e0002 */
[----:B------:R-:W-:Y:S01]  /*164f0*/  IMAD R3, R16, UR5, R3 ;  /* 0x0000000510037c24 */ /* 0x000fe2000f8e0203 */
[----:B------:R-:W-:Y:S02]  /*16500*/  ULDC.64 UR4, c[0x0][0x2e0] ;  /* 0x0000b80000047ab9 */ /* 0x000fe40000000a00 */
[----:B--2---:R-:W-:Y:S02]  /*16510*/  IMAD R0, R0, UR4, RZ ;  /* 0x0000000400007c24 */ /* 0x004fe4000f8e02ff */
[----:B----4-:R-:W-:-:S04]  /*16520*/  IMAD.WIDE.U32 R2, R5, UR4, R2 ;  /* 0x0000000405027c25 */ /* 0x010fc8000f8e0002 */
[----:B------:R-:W-:Y:S01]  /*16530*/  IMAD R0, R5, UR5, R0 ;  /* 0x0000000505007c24 */ /* 0x000fe2000f8e0200 */
[----:B------:R-:W-:-:S03]  /*16540*/  ULDC.64 UR4, c[0x0][0x2d0] ;  /* 0x0000b40000047ab9 */ /* 0x000fc60000000a00 */
[----:B------:R-:W-:Y:S01]  /*16550*/  IMAD.IADD R3, R3, 0x1, R0 ;  /* 0x0000000103037824 */ /* 0x000fe200078e0200 */
[----:B-1----:R-:W-:-:S04]  /*16560*/  LOP3.LUT R4, R4, 0x7f, RZ, 0xc0, !PT ;  /* 0x0000007f04047812 */ /* 0x002fc800078ec0ff */
[----:B------:R-:W-:Y:S02]  /*16570*/  SHF.R.U32.HI R5, RZ, 0x3, R4 ;  /* 0x00000003ff057819 */ /* 0x000fe40000011604 */
[----:B------:R-:W1:Y:S02]  /*16580*/  S2R R4, SR_TID.X ;  /* 0x0000000000047919 */ /* 0x000e640000002100 */
[----:B-1----:R-:W-:-:S05]  /*16590*/  IMAD.SHL.U32 R4, R4, 0x10, RZ ;  /* 0x0000001004047824 */ /* 0x002fca00078e00ff */
[----:B------:R-:W-:Y:S02]  /*165a0*/  LOP3.LUT R4, R5, 0x70, R4, 0xf8, !PT ;  /* 0x0000007005047812 */ /* 0x000fe400078ef804 */
[----:B------:R-:W1:Y:S03]  /*165b0*/  @P0 LDC R5, c[0x0][0x44c] ;  /* 0x00011300ff050b82 */ /* 0x000e660000000800 */
[----:B------:R-:W-:-:S04]  /*165c0*/  IMAD R4, R10, 0x40, R4 ;  /* 0x000000400a047824 */ /* 0x000fc800078e0204 */
[----:B------:R-:W-:Y:S02]  /*165d0*/  IMAD.MOV.U32 R0, RZ, RZ, R4 ;  /* 0x000000ffff007224 */ /* 0x000fe400078e0004 */
[----:B-1----:R-:W-:-:S05]  /*165e0*/  @P0 IMAD.HI.U32 R5, R4, R5, RZ ;  /* 0x0000000504050227 */ /* 0x002fca00078e00ff */
[----:B0-----:R-:W-:-:S05]  /*165f0*/  @P0 SHF.R.U32.HI R0, RZ, R6, R5 ;  /* 0x00000006ff000219 */ /* 0x001fca0000011605 */
        /* <DEDUP_REMOVED lines=55> */
.L_x_1000:
        /* <DEDUP_REMOVED lines=10> */
.L_x_850:
        /* <DEDUP_REMOVED lines=18> */
.L_x_1001:
[----:B------:R-:W-:Y:S05]  /*16b30*/  BSYNC B0 ;  /* 0x0000000000007941 */ /* 0x000fea0003800000 */
.L_x_851:
[----:B------:R-:W2:Y:S01]  /*16b40*/  LDL R2, [R1+0x28] ;  /* 0x0000280001027983 */ /* 0x000ea20000100800 */
[----:B------:R-:W-:Y:S01]  /*16b50*/  BSSY B0, `(.L_x_853) ;  /* 0x0000096000007945 */ /* 0x000fe20003800000 */
[----:B--2---:R-:W-:-:S13]  /*16b60*/  LOP3.LUT P0, RZ, R2, 0x1, RZ, 0xc0, !PT ;  /* 0x0000000102ff7812 */ /* 0x004fda000780c0ff */
        /* <DEDUP_REMOVED lines=10> */
.L_x_1002:
[----:B------:R-:W-:Y:S05]  /*16c10*/  BSYNC B1 ;  /* 0x0000000000017941 */ /* 0x000fea0003800000 */
.L_x_855:
        /* <DEDUP_REMOVED lines=9> */
.L_x_858:
[----:B------:R-:W-:Y:S05]  /*16cb0*/  BSYNC B1 ;  /* 0x0000000000017941 */ /* 0x000fea0003800000 */
.L_x_857:
        /* <DEDUP_REMOVED lines=12> */
.L_x_859:
        /* <DEDUP_REMOVED lines=15> */
.L_x_860:
        /* <DEDUP_REMOVED lines=15> */
.L_x_861:
        /* <DEDUP_REMOVED lines=15> */
.L_x_862:
        /* <DEDUP_REMOVED lines=15> */
.L_x_863:
        /* <DEDUP_REMOVED lines=15> */
.L_x_864:
        /* <DEDUP_REMOVED lines=15> */
.L_x_865:
        /* <DEDUP_REMOVED lines=15> */
.L_x_866:
        /* <DEDUP_REMOVED lines=10> */
.L_x_854:
[----:B------:R-:W-:Y:S05]  /*174b0*/  BSYNC B0 ;  /* 0x0000000000007941 */ /* 0x000fea0003800000 */
.L_x_853:
        /* <DEDUP_REMOVED lines=27> */
[----:B--2---:R-:W-:Y:S02]  /*17670*/  LOP3.LUT P2, RZ, R5, 0x1, RZ, 0xc0, !PT ;  /* 0x0000000105ff7812 */ /* 0x004fe4000784c0ff */
        /* <DEDUP_REMOVED lines=26> */
.L_x_873:
[----:B------:R-:W-:Y:S01]  /*17820*/  IMAD R2, R19, 0x8, R18 ;  /* 0x0000000813027824 */ /* 0x000fe200078e0212 */
[----:B-1----:R-:W-:Y:S01]  /*17830*/  SHF.L.U32 R6, R9, 0x1f, RZ ;  /* 0x0000001f09067819 */ /* 0x002fe200000006ff */
[----:B------:R-:W1:Y:S01]  /*17840*/  S2R R3, SR_TID.X ;  /* 0x0000000000037919 */ /* 0x000e620000002100 */
[----:B------:R-:W-:Y:S02]  /*17850*/  BSSY B3, `(.L_x_874) ;  /* 0x0000005000037945 */ /* 0x000fe40003800000 */
[----:B------:R-:W2:Y:S01]  /*17860*/  SYNCS.PHASECHK.TRANS64.TRYWAIT P0, [R2+URZ+0x28c40], R6 ;  /* 0x028c4006020075a7 */ /* 0x000ea2000800017f */
[----:B-1----:R-:W-:-:S04]  /*17870*/  LOP3.LUT R3, R3, 0x7f, RZ, 0xc0, !PT ;  /* 0x0000007f03037812 */ /* 0x002fc800078ec0ff */
[----:B------:R-:W-:Y:S01]  /*17880*/  ISETP.NE.AND P1, PT, R3, RZ, PT ;  /* 0x000000ff0300720c */ /* 0x000fe20003f25270 */
[----:B--2---:R-:W-:-:S12]  /*17890*/  @!P0 BRA `(.L_x_875) ;  /* 0x0000004800e48947 */ /* 0x004fd80003800000 */
.L_x_1003:
[----:B------:R-:W-:Y:S05]  /*178a0*/  BSYNC B3 ;  /* 0x0000000000037941 */ /* 0x000fea0003800000 */
.L_x_874:
        /* <DEDUP_REMOVED lines=9> */
.L_x_877:
[----:B------:R-:W-:Y:S05]  /*17940*/  BSYNC B3 ;  /* 0x0000000000037941 */ /* 0x000fea0003800000 */
.L_x_876:
        /* <DEDUP_REMOVED lines=12> */
.L_x_878:
        /* <DEDUP_REMOVED lines=13> */
.L_x_1004:
[----:B------:R-:W-:Y:S05]  /*17ae0*/  BSYNC B3 ;  /* 0x0000000000037941 */ /* 0x000fea0003800000 */
.L_x_879:
        /* <DEDUP_REMOVED lines=11> */
.L_x_882:
[----:B------:R-:W-:Y:S05]  /*17ba0*/  BSYNC B3 ;  /* 0x0000000000037941 */ /* 0x000fea0003800000 */
.L_x_881:
        /* <DEDUP_REMOVED lines=9> */
.L_x_883:
        /* <DEDUP_REMOVED lines=15> */
.L_x_884:
        /* <DEDUP_REMOVED lines=15> */
.L_x_885:
        /* <DEDUP_REMOVED lines=15> */
.L_x_886:
        /* <DEDUP_REMOVED lines=15> */
.L_x_887:
        /* <DEDUP_REMOVED lines=15> */
.L_x_888:
        /* <DEDUP_REMOVED lines=15> */
.L_x_889:
        /* <DEDUP_REMOVED lines=15> */
.L_x_890:
        /* <DEDUP_REMOVED lines=10> */
.L_x_872:
[----:B------:R-:W-:Y:S05]  /*18370*/  BSYNC B1 ;  /* 0x0000000000017941 */ /* 0x000fea0003800000 */
.L_x_871:
[----:B------:R-:W2:Y:S02]  /*18380*/  LDL.LU R5, [R1+0x38] ;  /* 0x0000380001057983 */ /* 0x000ea40000300800 */
[----:B--2---:R-:W-:-:S07]  /*18390*/  VIADD R0, R5, 0xfffffffd ;  /* 0xfffffffd05007836 */ /* 0x004fce0000000000 */
.L_x_870:
[----:B------:R-:W-:Y:S05]  /*183a0*/  BSYNC B2 ;  /* 0x0000000000027941 */ /* 0x000fea0003800000 */
.L_x_869:
[----:B------:R-:W-:Y:S01]  /*183b0*/  VIADD R8, R8, 0xfffffffe ;  /* 0xfffffffe08087836 */ /* 0x000fe20000000000 */
[----:B------:R-:W-:-:S04]  /*183c0*/  LOP3.LUT R4, RZ, R4, RZ, 0x33, !PT ;  /* 0x00000004ff047212 */ /* 0x000fc800078e33ff */
[----:B------:R-:W-:-:S13]  /*183d0*/  ISETP.NE.AND P0, PT, R8, R4, PT ;  /* 0x000000040800720c */ /* 0x000fda0003f05270 */
[----:B------:R-:W-:Y:S05]  /*183e0*/  @!P0 BRA `(.L_x_868) ;  /* 0x0000001800d88947 */ /* 0x000fea0003800000 */
.L_x_931:
        /* <DEDUP_REMOVED lines=8> */
[----:B--2---:R-:W-:Y:S02]  /*18470*/  LOP3.LUT P1, RZ, R3, 0x1, RZ, 0xc0, !PT ;  /* 0x0000000103ff7812 */ /* 0x004fe4000782c0ff */
[----:B---3--:R-:W-:-:S11]  /*18480*/  LOP3.LUT R6, R2, R6, RZ, 0x3c, !PT ;  /* 0x0000000602067212 */ /* 0x008fd600078e3cff */
[----:B------:R-:W-:Y:S05]  /*18490*/  @!P1 BRA `(.L_x_892) ;  /* 0x0000000c00349947 */ /* 0x000fea0003800000 */
[----:B------:R-:W-:Y:S01]  /*184a0*/  ULDC.64 UR4, c[0x0][0x418] ;  /* 0x0001060000047ab9 */ /* 0x000fe20000000a00 */
[----:B------:R-:W-:Y:S01]  /*184b0*/  IMAD.MOV.U32 R8, RZ, RZ, R0 ;  /* 0x000000ffff087224 */ /* 0x000fe200078e0000 */
[----:B------:R-:W-:-:S04]  /*184c0*/  ISETP.NE.U32.AND P0, PT, RZ, UR4, PT ;  /* 0x00000004ff007c0c */ /* 0x000fc8000bf05070 */
[----:B------:R-:W-:-:S13]  /*184d0*/  ISETP.NE.AND.EX P0, PT, RZ, UR5, PT, P0 ;  /* 0x00000005ff007c0c */ /* 0x000fda000bf05300 */
[----:B------:R-:W-:Y:S05]  /*184e0*/  @!P0 BRA `(.L_x_893) ;  /* 0x00000000004c8947 */ /* 0x000fea0003800000 */
[----:B0-----:R-:W2:Y:S01]  /*184f0*/  LDL R9, [R1+0x1c] ;  /* 0x00001c0001097983 */ /* 0x001ea20000100800 */
        /* <DEDUP_REMOVED lines=18> */
.L_x_893:
        /* <DEDUP_REMOVED lines=8> */
.L_x_1005:
[----:B------:R-:W-:Y:S05]  /*186a0*/  BSYNC B2 ;  /* 0x0000000000027941 */ /* 0x000fea0003800000 */
.L_x_894:
        /* <DEDUP_REMOVED lines=9> */
.L_x_897:
[----:B------:R-:W-:Y:S05]  /*18740*/  BSYNC B2 ;  /* 0x0000000000027941 */ /* 0x000fea0003800000 */
.L_x_896:
        /* <DEDUP_REMOVED lines=12> */
.L_x_898:
        /* <DEDUP_REMOVED lines=13> */
.L_x_1006:
[----:B------:R-:W-:Y:S05]  /*188e0*/  BSYNC B2 ;  /* 0x0000000000027941 */ /* 0x000fea0003800000 */
.L_x_899:
[----:B------:R-:W-:Y:S01]  /*188f0*/  BSSY B2, `(.L_x_901) ;  /* 0x000000b000027945 */ /* 0x000fe20003800000 */
[----:B------:R-:W-:Y:S02]  /*18900*/  IMAD.MOV.U32 R8, RZ, RZ, 0x0 ;  /* 0x00000000ff087424 */ /* 0x000fe400078e00ff */
[----:B0-----:R-:W-:Y:S01]  /*18910*/  IMAD.MOV.U32 R9, RZ, RZ, 0x14f00000 ;  /* 0x14f00000ff097424 */ /* 0x001fe200078e00ff */
        /* <DEDUP_REMOVED lines=8> */
.L_x_902:
[----:B------:R-:W-:Y:S05]  /*189a0*/  BSYNC B2 ;  /* 0x0000000000027941 */ /* 0x000fea0003800000 */
.L_x_901:
        /* <DEDUP_REMOVED lines=9> */
.L_x_903:
        /* <DEDUP_REMOVED lines=15> */
.L_x_904:
        /* <DEDUP_REMOVED lines=15> */
.L_x_905:
        /* <DEDUP_REMOVED lines=15> */
.L_x_906:
        /* <DEDUP_REMOVED lines=15> */
.L_x_907:
        /* <DEDUP_REMOVED lines=15> */
.L_x_908:
        /* <DEDUP_REMOVED lines=15> */
.L_x_909:
        /* <DEDUP_REMOVED lines=15> */
.L_x_910:
        /* <DEDUP_REMOVED lines=10> */
.L_x_892:
[----:B------:R-:W-:Y:S05]  /*19170*/  BSYNC B1 ;  /* 0x0000000000017941 */ /* 0x000fea0003800000 */
.L_x_891:
[----:B------:R-:W2:Y:S01]  /*19180*/  LDL R5, [R1+0x28] ;  /* 0x0000280001057983 */ /* 0x000ea20000100800 */
[----:B------:R-:W-:Y:S01]  /*19190*/  VIADD R7, R7, 0x1 ;  /* 0x0000000107077836 */ /* 0x000fe20000000000 */
[----:B------:R-:W-:Y:S04]  /*191a0*/  BSSY B1, `(.L_x_911) ;  /* 0x00000d6000017945 */ /* 0x000fe80003800000 */
[----:B------:R-:W-:-:S04]  /*191b0*/  ISETP.NE.AND P0, PT, R7, 0x2, PT ;  /* 0x000000020700780c */ /* 0x000fc80003f05270 */
[----:B------:R-:W-:Y:S02]  /*191c0*/  SEL R2, RZ, 0x1, P0 ;  /* 0x00000001ff027807 */ /* 0x000fe40000000000 */
[----:B------:R-:W-:Y:S02]  /*191d0*/  SEL R19, R7, RZ, P0 ;  /* 0x000000ff07137207 */ /* 0x000fe40000000000 */
[----:B------:R-:W-:Y:S01]  /*191e0*/  LOP3.LUT R8, R6, R2, RZ, 0x3c, !PT ;  /* 0x0000000206087212 */ /* 0x000fe200078e3cff */
[----:B------:R-:W-:-:S04]  /*191f0*/  VIADD R6, R0, 0xffffffff ;  /* 0xffffffff00067836 */ /* 0x000fc80000000000 */
[----:B------:R1:W-:Y:S01]  /*19200*/  STL [R1+0x14], R8 ;  /* 0x0000140801007387 */ /* 0x0003e20000100800 */
[----:B--2---:R-:W-:-:S13]  /*19210*/  LOP3.LUT P2, RZ, R5, 0x1, RZ, 0xc0, !PT ;  /* 0x0000000105ff7812 */ /* 0x004fda000784c0ff */
[----:B-1----:R-:W-:Y:S05]  /*19220*/  @!P2 BRA `(.L_x_912) ;  /* 0x0000000c0034a947 */ /* 0x002fea0003800000 */
        /* <DEDUP_REMOVED lines=24> */
.L_x_913:
        /* <DEDUP_REMOVED lines=8> */
.L_x_1007:
[----:B------:R-:W-:Y:S05]  /*19430*/  BSYNC B2 ;  /* 0x0000000000027941 */ /* 0x000fea0003800000 */
.L_x_914:
        /* <DEDUP_REMOVED lines=9> */
.L_x_917:
[----:B------:R-:W-:Y:S05]  /*194d0*/  BSYNC B2 ;  /* 0x0000000000027941 */ /* 0x000fea0003800000 */
.L_x_916:
        /* <DEDUP_REMOVED lines=12> */
.L_x_918:
        /* <DEDUP_REMOVED lines=13> */
.L_x_1008:
[----:B------:R-:W-:Y:S05]  /*19670*/  BSYNC B2 ;  /* 0x0000000000027941 */ /* 0x000fea0003800000 */
.L_x_919:
        /* <DEDUP_REMOVED lines=11> */
.L_x_922:
[----:B------:R-:W-:Y:S05]  /*19730*/  BSYNC B2 ;  /* 0x0000000000027941 */ /* 0x000fea0003800000 */
.L_x_921:
        /* <DEDUP_REMOVED lines=9> */
.L_x_923:
        /* <DEDUP_REMOVED lines=15> */
.L_x_924:
        /* <DEDUP_REMOVED lines=15> */
.L_x_925:
        /* <DEDUP_REMOVED lines=15> */
.L_x_926:
        /* <DEDUP_REMOVED lines=15> */
.L_x_927:
        /* <DEDUP_REMOVED lines=15> */
.L_x_928:
        /* <DEDUP_REMOVED lines=15> */
.L_x_929:
        /* <DEDUP_REMOVED lines=15> */
.L_x_930:
        /* <DEDUP_REMOVED lines=10> */
.L_x_912:
[----:B------:R-:W-:Y:S05]  /*19f00*/  BSYNC B1 ;  /* 0x0000000000017941 */ /* 0x000fea0003800000 */
.L_x_911:
[----:B------:R-:W2:Y:S01]  /*19f10*/  LDL R5, [R1+0x24] ;  /* 0x0000240001057983 */ /* 0x000ea20000100800 */
[----:B------:R-:W-:Y:S01]  /*19f20*/  VIADD R0, R0, 0xfffffffe ;  /* 0xfffffffe00007836 */ /* 0x000fe20000000000 */
[----:B--2---:R-:W-:-:S13]  /*19f30*/  ISETP.GT.AND P0, PT, R6, R5, PT ;  /* 0x000000050600720c */ /* 0x004fda0003f04270 */
[----:B------:R-:W-:Y:S05]  /*19f40*/  @P0 BRA `(.L_x_931) ;  /* 0xffffffe400280947 */ /* 0x000fea000383ffff */
.L_x_868:
[----:B------:R-:W-:Y:S05]  /*19f50*/  BSYNC B0 ;  /* 0x0000000000007941 */ /* 0x000fea0003800000 */
.L_x_867:
        /* <DEDUP_REMOVED lines=24> */
.L_x_933:
[----:B------:R-:W-:Y:S05]  /*1a0e0*/  BSYNC B0 ;  /* 0x0000000000007941 */ /* 0x000fea0003800000 */
.L_x_932:
[----:B------:R-:W-:-:S07]  /*1a0f0*/  SEL R19, R19, RZ, P0 ;  /* 0x000000ff13137207 */ /* 0x000fce0000000000 */
.L_x_835:
[----:B------:R-:W-:Y:S05]  /*1a100*/  BSYNC B7 ;  /* 0x0000000000077941 */ /* 0x000fea0003800000 */
.L_x_833:
[----:B-12---:R-:W2:Y:S02]  /*1a110*/  LDL R0, [R1+0x28] ;  /* 0x0000280001007983 */ /* 0x006ea40000100800 */
[----:B--2---:R-:W-:-:S13]  /*1a120*/  LOP3.LUT P0, RZ, R0, 0x2, RZ, 0xc0, !PT ;  /* 0x0000000200ff7812 */ /* 0x004fda000780c0ff */
[----:B------:R-:W-:Y:S05]  /*1a130*/  @!P0 BRA `(.L_x_934) ;  /* 0x00000000002c8947 */ /* 0x000fea0003800000 */
[----:B------:R-:W-:Y:S05]  /*1a140*/  WARPSYNC.ALL ;  /* 0x0000000000007948 */ /* 0x000fea0003800000 */
[----:B------:R-:W1:Y:S08]  /*1a150*/  S2UR UR5, SR_CgaCtaId ;  /* 0x00000000000579c3 */ /* 0x000e700000008800 */
[----:B------:R-:W-:Y:S06]  /*1a160*/  BAR.SYNC.DEFER_BLOCKING 0x5, 0x180 ;  /* 0x0146000000007b1d */ /* 0x000fec0000010000 */
[----:B------:R-:W-:-:S02]  /*1a170*/  UMOV UR4, 0x400 ;  /* 0x0000040000047882 */ /* 0x000fc40000000000 */
[----:B-1----:R-:W-:-:S06]  /*1a180*/  ULEA UR4, UR5, UR4, 0x18 ;  /* 0x0000000405047291 */ /* 0x002fcc000f8ec03f */
[----:B------:R-:W-:-:S05]  /*1a190*/  IMAD.U32 R18, RZ, RZ, UR4 ;  /* 0x00000004ff127e24 */ /* 0x000fca000f8e00ff */
[----:B------:R-:W1:Y:S04]  /*1a1a0*/  LDS.128 R4, [R18+0x28cd0] ;  /* 0x028cd00012047984 */ /* 0x000e680000000c00 */
[----:B-1----:R1:W-:Y:S04]  /*1a1b0*/  STL.64 [R1], R4 ;  /* 0x0000000401007387 */ /* 0x0023e80000100a00 */
[----:B------:R1:W-:Y:S01]  /*1a1c0*/  STL.64 [R1+0x8], R6 ;  /* 0x0000080601007387 */ /* 0x0003e20000100a00 */
[----:B------:R-:W-:Y:S06]  /*1a1d0*/  BAR.ARV 0x4, 0x180 ;  /* 0x0106000000007b1d */ /* 0x000fec0000002000 */
[----:B------:R-:W-:Y:S05]  /*1a1e0*/  BRA `(.L_x_935) ;  /* 0x0000000c00247947 */ /* 0x000fea0003800000 */
.L_x_934:
[----:B------:R-:W1:Y:S01]  /*1a1f0*/  S2R R16, SR_TID.X ;  /* 0x0000000000107919 */ /* 0x000e620000002100 */
[----:B------:R-:W-:Y:S01]  /*1a200*/  UMOV UR4, 0xffffffff ;  /* 0xffffffff00047882 */ /* 0x000fe20000000000 */
[----:B-1----:R-:W-:-:S04]  /*1a210*/  LOP3.LUT R16, R16, 0x1f, RZ, 0xc0, !PT ;  /* 0x0000001f10107812 */ /* 0x002fc800078ec0ff */
[----:B------:R-:W-:Y:S01]  /*1a220*/  ISETP.NE.AND P0, PT, R16, 0x1f, PT ;  /* 0x0000001f1000780c */ /* 0x000fe20003f05270 */
[----:B------:R-:W-:-:S12]  /*1a230*/  BRA.DIV UR4, `(.L_x_936) ;  /* 0x0000002204f47947 */ /* 0x000fd8000b800000 */
[----:B------:R-:W2:Y:S01]  /*1a240*/  LDL.LU R2, [R1] ;  /* 0x0000000001027983 */ /* 0x000ea20000300800 */
[----:B------:R-:W-:-:S03]  /*1a250*/  ULDC UR4, c[0x0][0xc3c] ;  /* 0x00030f0000047ab9 */ /* 0x000fc60000000800 */
[----:B------:R-:W3:Y:S01]  /*1a260*/  LDL R4, [R1+0xc] ;  /* 0x00000c0001047983 */ /* 0x000ee20000100800 */
[----:B--2---:R-:W-:Y:S02]  /*1a270*/  IMAD.MOV.U32 R10, RZ, RZ, R2 ;  /* 0x000000ffff0a7224 */ /* 0x004fe400078e0002 */
[----:B---3--:R-:W-:-:S05]  /*1a280*/  IMAD.IADD R0, R4, 0x1, R16 ;  /* 0x0000000104007824 */ /* 0x008fca00078e0210 */
[----:B------:R-:W-:-:S13]  /*1a290*/  ISETP.GE.OR P1, PT, R0, UR4, !P0 ;  /* 0x0000000400007c0c */ /* 0x000fda000c726670 */
[----:B------:R-:W1:Y:S08]  /*1a2a0*/  @!P1 LDC.64 R2, c[0x0][0xc80] ;  /* 0x00032000ff029b82 */ /* 0x000e700000000a00 */
[----:B------:R-:W2:Y:S01]  /*1a2b0*/  @!P1 LDC.64 R4, c[0x0][0xc78] ;  /* 0x00031e00ff049b82 */ /* 0x000ea20000000a00 */
[----:B-1----:R-:W-:-:S05]  /*1a2c0*/  @!P1 IMAD.WIDE R2, R0, 0x4, R2 ;  /* 0x0000000400029825 */ /* 0x002fca00078e0202 */
[----:B------:R2:W3:Y:S02]  /*1a2d0*/  @!P1 LDG.E R6, desc[UR42][R2.64] ;  /* 0x0000002a02069981 */ /* 0x0004e4000c1e1900 */
[----:B--2---:R-:W-:-:S06]  /*1a2e0*/  @!P1 IMAD.WIDE R2, R0, 0x4, R4 ;  /* 0x0000000400029825 */ /* 0x004fcc00078e0204 */
[----:B------:R-:W2:Y:S01]  /*1a2f0*/  @!P1 LDG.E R2, desc[UR42][R2.64] ;  /* 0x0000002a02029981 */ /* 0x000ea2000c1e1900 */
[----:B------:R-:W-:Y:S01]  /*1a300*/  IMAD.MOV.U32 R5, RZ, RZ, RZ ;  /* 0x000000ffff057224 */ /* 0x000fe200078e00ff */
[C---:B------:R-:W-:Y:S01]  /*1a310*/  ISETP.GE.U32.AND P2, PT, R16.reuse, 0x2, PT ;  /* 0x000000021000780c */ /* 0x040fe20003f46070 */
[----:B------:R-:W-:Y:S01]  /*1a320*/  IMAD.MOV.U32 R8, RZ, RZ, RZ ;  /* 0x000000ffff087224 */ /* 0x000fe200078e00ff */
[C---:B------:R-:W-:Y:S01]  /*1a330*/  ISETP.GE.U32.AND P3, PT, R16.reuse, 0x4, PT ;  /* 0x000000041000780c */ /* 0x040fe20003f66070 */
[----:B------:R-:W-:Y:S01]  /*1a340*/  SHFL.IDX PT, R0, R10, RZ, 0x1f ;  /* 0x00001fff0a007589 */ /* 0x000fe200000e0000 */
[C---:B------:R-:W-:Y:S02]  /*1a350*/  ISETP.GE.U32.AND P4, PT, R16.reuse, 0x8, PT ;  /* 0x000000081000780c */ /* 0x040fe40003f86070 */
[----:B------:R-:W-:Y:S01]  /*1a360*/  ISETP.GE.U32.AND P5, PT, R16, 0x10, PT ;  /* 0x000000101000780c */ /* 0x000fe20003fa6070 */
[----:B---3--:R-:W-:Y:S02]  /*1a370*/  @!P1 IMAD.MOV.U32 R5, RZ, RZ, R6 ;  /* 0x000000ffff059224 */ /* 0x008fe400078e0006 */
[----:B------:R-:W-:-:S02]  /*1a380*/  IMAD.MOV.U32 R6, RZ, RZ, RZ ;  /* 0x000000ffff067224 */ /* 0x000fc400078e00ff */
[----:B--2---:R-:W-:Y:S01]  /*1a390*/  @!P1 IMAD.MOV.U32 R6, RZ, RZ, R2 ;  /* 0x000000ffff069224 */ /* 0x004fe200078e0002 */
[----:B------:R-:W-:-:S03]  /*1a3a0*/  ISETP.NE.AND P1, PT, R16, RZ, PT ;  /* 0x000000ff1000720c */ /* 0x000fc60003f25270 */
[----:B------:R-:W-:-:S05]  /*1a3b0*/  IMAD R2, R6, R5, RZ ;  /* 0x0000000506027224 */ /* 0x000fca00078e02ff */
[----:B------:R-:W1:Y:S02]  /*1a3c0*/  SHFL.UP PT, R3, R2, 0x1, RZ ;  /* 0x0420000002037989 */ /* 0x000e6400000e00ff */
[----:B-1----:R-:W-:-:S05]  /*1a3d0*/  SEL R7, R3, RZ, P1 ;  /* 0x000000ff03077207 */ /* 0x002fca0000800000 */
[----:B------:R-:W-:Y:S02]  /*1a3e0*/  IMAD.IADD R2, R2, 0x1, R7 ;  /* 0x0000000102027824 */ /* 0x000fe400078e0207 */
[----:B------:R-:W-:Y:S04]  /*1a3f0*/  SHFL.IDX PT, R7, R10, 0x1, 0x1f ;  /* 0x00201f000a077f89 */ /* 0x000fe800000e0000 */
        /* <DEDUP_REMOVED lines=12> */
[----:B0-----:R0:W1:Y:S02]  /*1a4c0*/  SHFL.IDX PT, R9, R3, 0x1f, 0x1f ;  /* 0x03e01f0003097f89 */ /* 0x00106400000e0000 */
.L_x_1018:
[----:B------:R-:W-:Y:S02]  /*1a4d0*/  ULDC UR4, c[0x0][0xc38] ;  /* 0x00030e0000047ab9 */ /* 0x000fe40000000800 */
[----:B------:R-:W-:-:S04]  /*1a4e0*/  IMAD.U32 R2, RZ, RZ, UR4 ;  /* 0x00000004ff027e24 */ /* 0x000fc8000f8e00ff */
[----:B-1----:R-:W-:-:S04]  /*1a4f0*/  IMAD R9, R9, R2, RZ ;  /* 0x0000000209097224 */ /* 0x002fc800078e02ff */
[----:B------:R-:W-:Y:S02]  /*1a500*/  IMAD.IADD R4, R7, 0x1, R9 ;  /* 0x0000000107047824 */ /* 0x000fe400078e0209 */
[----:B------:R-:W-:-:S03]  /*1a510*/  IMAD.MOV.U32 R7, RZ, RZ, R3 ;  /* 0x000000ffff077224 */ /* 0x000fc600078e0003 */
[----:B------:R-:W-:-:S13]  /*1a520*/  ISETP.GT.AND P6, PT, R4, R0, PT ;  /* 0x000000000400720c */ /* 0x000fda0003fc4270 */
[----:B------:R-:W-:Y:S05]  /*1a530*/  @P6 BRA `(.L_x_937) ;  /* 0x0000000000ac6947 */ /* 0x000fea0003800000 */
.L_x_940:
[----:B------:R-:W2:Y:S01]  /*1a540*/  LDL.LU R2, [R1+0xc] ;  /* 0x00000c0001027983 */ /* 0x000ea20000300800 */
[----:B0-----:R-:W0:Y:S01]  /*1a550*/  LDC R3, c[0x0][0xc3c] ;  /* 0x00030f00ff037b82 */ /* 0x001e220000000800 */
        /* <DEDUP_REMOVED lines=11> */
[----:B------:R0:W2:Y:S02]  /*1a610*/  @!P6 LDG.E R5, desc[UR42][R2.64] ;  /* 0x0000002a0205e981 */ /* 0x0000a4000c1e1900 */
[----:B0-----:R-:W0:Y:S02]  /*1a620*/  @!P6 LDC.64 R2, c[0x0][0xc78] ;  /* 0x00031e00ff02eb82 */ /* 0x001e240000000a00 */
[----:B0-----:R-:W-:-:S04]  /*1a630*/  @!P6 IMAD.WIDE R2, R6, 0x4, R2 ;  /* 0x000000040602e825 */ /* 0x001fc800078e0202 */
[----:B------:R-:W-:-:S06]  /*1a640*/  IMAD.MOV.U32 R6, RZ, RZ, RZ ;  /* 0x000000ffff067224 */ /* 0x000fcc00078e00ff */
        /* <DEDUP_REMOVED lines=20> */
.L_x_1026:
[----:B------:R-:W-:Y:S02]  /*1a790*/  ULDC UR4, c[0x0][0xc38] ;  /* 0x00030e0000047ab9 */ /* 0x000fe40000000800 */
[----:B------:R-:W-:-:S04]  /*1a7a0*/  IMAD.U32 R2, RZ, RZ, UR4 ;  /* 0x00000004ff027e24 */ /* 0x000fc8000f8e00ff */
[----:B-1----:R-:W-:-:S04]  /*1a7b0*/  IMAD R9, R9, R2, RZ ;  /* 0x0000000209097224 */ /* 0x002fc800078e02ff */
[----:B------:R-:W-:-:S05]  /*1a7c0*/  IMAD.IADD R4, R9, 0x1, R4 ;  /* 0x0000000109047824 */ /* 0x000fca00078e0204 */
[----:B------:R-:W-:-:S13]  /*1a7d0*/  ISETP.GT.AND P6, PT, R4, R0, PT ;  /* 0x000000000400720c */ /* 0x000fda0003fc4270 */
[----:B------:R-:W-:Y:S05]  /*1a7e0*/  @!P6 BRA `(.L_x_940) ;  /* 0xfffffffc0054e947 */ /* 0x000fea000383ffff */
.L_x_937:
[----:B------:R-:W-:Y:S01]  /*1a7f0*/  IMAD.IADD R9, R4, 0x1, -R9 ;  /* 0x0000000104097824 */ /* 0x000fe200078e0a09 */
[----:B------:R-:W-:-:S03]  /*1a800*/  UMOV UR4, 0xffffffff ;  /* 0xffffffff00047882 */ /* 0x000fc60000000000 */
[----:B0-----:R-:W-:-:S05]  /*1a810*/  IMAD R3, R7, R2, R9 ;  /* 0x0000000207037224 */ /* 0x001fca00078e0209 */
[----:B------:R-:W-:Y:S01]  /*1a820*/  ISETP.GT.AND P6, PT, R3, R0, PT ;  /* 0x000000000300720c */ /* 0x000fe20003fc4270 */
[----:B------:R-:W-:-:S12]  /*1a830*/  BRA.DIV UR4, `(.L_x_941) ;  /* 0x0000002604ac7947 */ /* 0x000fd8000b800000 */
[----:B------:R-:W-:-:S04]  /*1a840*/  VOTE.ANY R3, PT, !P6 ;  /* 0x0000000000037806 */ /* 0x000fc800070e0100 */
[----:B------:R-:W0:Y:S02]  /*1a850*/  POPC R4, R3 ;  /* 0x0000000300047309 */ /* 0x000e240000000000 */
[----:B0-----:R0:W1:Y:S04]  /*1a860*/  SHFL.IDX PT, R5, R5, R4, 0x1f ;  /* 0x00001f0405057589 */ /* 0x00106800000e0000 */
[----:B------:R0:W2:Y:S02]  /*1a870*/  SHFL.IDX PT, R6, R6, R4, 0x1f ;  /* 0x00001f0406067589 */ /* 0x0000a400000e0000 */
.L_x_1031:
[----:B------:R-:W-:-:S13]  /*1a880*/  ISETP.NE.AND P0, PT, R3, RZ, PT ;  /* 0x000000ff0300720c */ /* 0x000fda0003f05270 */
[----:B------:R-:W-:Y:S05]  /*1a890*/  @!P0 BRA `(.L_x_942) ;  /* 0x0000000000148947 */ /* 0x000fea0003800000 */
[----:B------:R-:W-:Y:S01]  /*1a8a0*/  UMOV UR4, 0xffffffff ;  /* 0xffffffff00047882 */ /* 0x000fe20000000000 */
[----:B------:R-:W-:Y:S02]  /*1a8b0*/  VIADD R12, R4, 0xffffffff ;  /* 0xffffffff040c7836 */ /* 0x000fe40000000000 */
[----:B------:R-:W-:Y:S05]  /*1a8c0*/  BRA.DIV UR4, `(.L_x_943) ;  /* 0x0000002604e47947 */ /* 0x000fea000b800000 */
[----:B------:R3:W4:Y:S02]  /*1a8d0*/  SHFL.IDX PT, R7, R7, R12, 0x1f ;  /* 0x00001f0c07077589 */ /* 0x00072400000e0000 */
.L_x_1034:
[----:B----4-:R-:W-:-:S07]  /*1a8e0*/  IMAD.MOV.U32 R8, RZ, RZ, R7 ;  /* 0x000000ffff087224 */ /* 0x010fce00078e0007 */
.L_x_942:
[----:B------:R-:W4:Y:S01]  /*1a8f0*/  LDL.LU R10, [R1+0xc] ;  /* 0x00000c00010a7983 */ /* 0x000f220000300800 */
[----:B-1----:R-:W-:Y:S01]  /*1a900*/  IABS R7, R5 ;  /* 0x0000000500077213 */ /* 0x002fe20000000000 */
[----:B------:R-:W-:-:S03]  /*1a910*/  IMAD R9, R8, R2, R9 ;  /* 0x0000000208097224 */ /* 0x000fc600078e0209 */
[----:B------:R-:W1:Y:S01]  /*1a920*/  I2F.RP R2, R7 ;  /* 0x0000000700027306 */ /* 0x000e620000209400 */
[----:B------:R-:W-:Y:S01]  /*1a930*/  IMAD.IADD R0, R0, 0x1, -R9 ;  /* 0x0000000100007824 */ /* 0x000fe200078e0a09 */
[----:B------:R5:W-:Y:S02]  /*1a940*/  STL [R1], R9 ;  /* 0x0000000901007387 */ /* 0x000be40000100800 */
[----:B-----5:R-:W-:-:S04]  /*1a950*/  IABS R9, R5 ;  /* 0x0000000500097213 */ /* 0x020fc80000000000 */
[----:B-1----:R-:W1:Y:S01]  /*1a960*/  MUFU.RCP R2, R2 ;  /* 0x0000000200027308 */ /* 0x002e620000001000 */
[----:B------:R-:W-:Y:S02]  /*1a970*/  IMAD.MOV R9, RZ, RZ, -R9 ;  /* 0x000000ffff097224 */ /* 0x000fe400078e0a09 */
[----:B-1----:R-:W-:-:S05]  /*1a980*/  VIADD R2, R2, 0xffffffe ;  /* 0x0ffffffe02027836 */ /* 0x002fca0000000000 */
[----:B------:R-:W1:Y:S02]  /*1a990*/  F2I.FTZ.U32.TRUNC.NTZ R3, R2 ;  /* 0x0000000200037305 */ /* 0x000e64000021f000 */
[----:B-1----:R-:W-:-:S04]  /*1a9a0*/  IMAD.MOV R2, RZ, RZ, -R3 ;  /* 0x000000ffff027224 */ /* 0x002fc800078e0a03 */
        /* <DEDUP_REMOVED lines=11> */
[----:B--2---:R-:W-:-:S04]  /*1aa60*/  IABS R7, R6 ;  /* 0x0000000600077213 */ /* 0x004fc80000000000 */
[----:B------:R-:W1:Y:S07]  /*1aa70*/  I2F.RP R2, R7 ;  /* 0x0000000700027306 */ /* 0x000e6e0000209400 */
[----:B------:R-:W-:Y:S01]  /*1aa80*/  @P0 VIADD R8, R8, 0x1 ;  /* 0x0000000108080836 */ /* 0x000fe20000000000 */
[----:B-1----:R-:W1:Y:S02]  /*1aa90*/  MUFU.RCP R2, R2 ;  /* 0x0000000200027308 */ /* 0x002e640000001000 */
[----:B-1----:R-:W-:-:S06]  /*1aaa0*/  VIADD R2, R2, 0xffffffe ;  /* 0x0ffffffe02027836 */ /* 0x002fcc0000000000 */
[----:B------:R-:W1:Y:S02]  /*1aab0*/  F2I.FTZ.U32.TRUNC.NTZ R3, R2 ;  /* 0x0000000200037305 */ /* 0x000e64000021f000 */
[----:B-1----:R-:W-:-:S04]  /*1aac0*/  IMAD.MOV R2, RZ, RZ, -R3 ;  /* 0x000000ffff027224 */ /* 0x002fc800078e0a03 */
        /* <DEDUP_REMOVED lines=9> */
[-C--:B------:R-:W-:Y:S01]  /*1ab60*/  IABS R3, R8.reuse ;  /* 0x0000000800037213 */ /* 0x080fe20000000000 */
[----:B------:R-:W-:-:S04]  /*1ab70*/  IMAD R5, R5, R8, RZ ;  /* 0x0000000805057224 */ /* 0x000fc800078e02ff */
[----:B------:R-:W-:-:S04]  /*1ab80*/  IMAD.HI.U32 R2, R2, R3, RZ ;  /* 0x0000000302027227 */ /* 0x000fc800078e00ff */
[----:B------:R-:W-:-:S05]  /*1ab90*/  IMAD R3, R2, R9, R3 ;  /* 0x0000000902037224 */ /* 0x000fca00078e0203 */
[----:B------:R-:W-:-:S13]  /*1aba0*/  ISETP.GT.U32.AND P1, PT, R7, R3, PT ;  /* 0x000000030700720c */ /* 0x000fda0003f24070 */
[----:B------:R-:W-:Y:S02]  /*1abb0*/  @!P1 IMAD.IADD R3, R3, 0x1, -R7 ;  /* 0x0000000103039824 */ /* 0x000fe400078e0a07 */
[----:B------:R-:W-:Y:S01]  /*1abc0*/  @!P1 VIADD R2, R2, 0x1 ;  /* 0x0000000102029836 */ /* 0x000fe20000000000 */
[----:B------:R-:W-:Y:S02]  /*1abd0*/  ISETP.NE.AND P1, PT, R6, RZ, PT ;  /* 0x000000ff0600720c */ /* 0x000fe40003f25270 */
[----:B------:R-:W-:Y:S02]  /*1abe0*/  ISETP.GE.U32.AND P0, PT, R3, R7, PT ;  /* 0x000000070300720c */ /* 0x000fe40003f06070 */
[----:B------:R-:W-:-:S04]  /*1abf0*/  LOP3.LUT R3, R8, R6, RZ, 0x3c, !PT ;  /* 0x0000000608037212 */ /* 0x000fc800078e3cff */
[----:B------:R-:W-:-:S07]  /*1ac00*/  ISETP.GE.AND P2, PT, R3, RZ, PT ;  /* 0x000000ff0300720c */ /* 0x000fce0003f46270 */
[----:B------:R-:W-:-:S06]  /*1ac10*/  @P0 VIADD R2, R2, 0x1 ;  /* 0x0000000102020836 */ /* 0x000fcc0000000000 */
[----:B------:R-:W-:Y:S01]  /*1ac20*/  @!P2 IMAD.MOV R2, RZ, RZ, -R2 ;  /* 0x000000ffff02a224 */ /* 0x000fe200078e0a02 */
[----:B------:R-:W-:-:S05]  /*1ac30*/  @!P1 LOP3.LUT R2, RZ, R6, RZ, 0x33, !PT ;  /* 0x00000006ff029212 */ /* 0x000fca00078e33ff */
[--C-:B------:R-:W-:Y:S02]  /*1ac40*/  IMAD.MOV R3, RZ, RZ, -R2.reuse ;  /* 0x000000ffff037224 */ /* 0x100fe400078e0a02 */
[C---:B------:R-:W-:Y:S02]  /*1ac50*/  IMAD R2, R6.reuse, 0x1000000, R2 ;  /* 0x0100000006027824 */ /* 0x040fe400078e0202 */
[----:B------:R-:W-:Y:S02]  /*1ac60*/  IMAD R3, R6, R3, R8 ;  /* 0x0000000306037224 */ /* 0x000fe400078e0208 */
[----:B----4-:R-:W-:Y:S02]  /*1ac70*/  IMAD.IADD R10, R4, 0x1, R10 ;  /* 0x00000001040a7824 */ /* 0x010fe400078e020a */
[----:B0-----:R-:W-:Y:S02]  /*1ac80*/  IMAD.IADD R4, R0, 0x1, -R5 ;  /* 0x0000000100047824 */ /* 0x001fe400078e0a05 */
[----:B------:R-:W-:-:S05]  /*1ac90*/  IMAD R0, R3, 0x10000, R2 ;  /* 0x0001000003007824 */ /* 0x000fca00078e0202 */
[----:B------:R0:W-:Y:S04]  /*1aca0*/  STL [R1+0x8], R0 ;  /* 0x0000080001007387 */ /* 0x0001e80000100800 */
[----:B------:R0:W-:Y:S04]  /*1acb0*/  STL [R1+0xc], R10 ;  /* 0x00000c0a01007387 */ /* 0x0001e80000100800 */
[----:B------:R0:W-:Y:S01]  /*1acc0*/  STL [R1+0x4], R4 ;  /* 0x0000040401007387 */ /* 0x0001e20000100800 */
[----:B------:R-:W-:Y:S05]  /*1acd0*/  BRA `(.L_x_944) ;  /* 0x0000000000287947 */ /* 0x000fea0003800000 */
.L_x_938:
        /* <DEDUP_REMOVED lines=10> */
.L_x_944:
[----:B-1----:R-:W2:Y:S04]  /*1ad80*/  LDL R3, [R1+0x8] ;  /* 0x0000080001037983 */ /* 0x002ea80000100800 */
[----:B------:R-:W4:Y:S04]  /*1ad90*/  LDL R2, [R1+0xc] ;  /* 0x00000c0001027983 */ /* 0x000f280000100800 */
[----:B------:R-:W5:Y:S04]  /*1ada0*/  LDL R5, [R1+0x4] ;  /* 0x0000040001057983 */ /* 0x000f680000100800 */
[----:B0-----:R-:W5:Y:S01]  /*1adb0*/  LDL R4, [R1] ;  /* 0x0000000001047983 */ /* 0x001f620000100800 */
        /* <DEDUP_REMOVED lines=8> */
[----:B----4-:R-:W-:Y:S01]  /*1ae40*/  IMAD.MOV.U32 R7, RZ, RZ, R2 ;  /* 0x000000ffff077224 */ /* 0x010fe200078e0002 */
[----:B0-----:R-:W-:-:S05]  /*1ae50*/  @!P0 LEA R18, R3, R0, 0x18 ;  /* 0x0000000003128211 */ /* 0x001fca00078ec0ff */
[----:B-----5:R0:W-:Y:S01]  /*1ae60*/  @!P0 STS.128 [R18+0x28cd0], R4 ;  /* 0x028cd00412008388 */ /* 0x0201e20000000c00 */
[----:B------:R-:W-:Y:S06]  /*1ae70*/  BAR.ARV 0x5, 0x180 ;  /* 0x0146000000007b1d */ /* 0x000fec0000002000 */
.L_x_935:
[----:B------:R-:W2:Y:S01]  /*1ae80*/  LDL R0, [R1+0xc] ;  /* 0x00000c0001007983 */ /* 0x000ea20000100800 */
[----:B------:R-:W-:Y:S02]  /*1ae90*/  ULDC UR4, c[0x0][0xc3c] ;  /* 0x00030f0000047ab9 */ /* 0x000fe40000000800 */
[----:B--2---:R-:W-:-:S13]  /*1aea0*/  ISETP.GE.AND P0, PT, R0, UR4, PT ;  /* 0x0000000400007c0c */ /* 0x004fda000bf06270 */
[----:B------:R-:W-:Y:S05]  /*1aeb0*/  @!P0 BRA `(.L_x_945) ;  /* 0xffffff80003c8947 */ /* 0x000fea000383ffff */
[----:B------:R-:W-:Y:S05]  /*1aec0*/  BSYNC B8 ;  /* 0x0000000000087941 */ /* 0x000fea0003800000 */
.L_x_779:
[----:B--2---:R-:W2:Y:S01]  /*1aed0*/  LDL.LU R0, [R1+0x54] ;  /* 0x0000540001007983 */ /* 0x004ea20000300800 */
[----:B------:R-:W-:Y:S01]  /*1aee0*/  BSSY B0, `(.L_x_946) ;  /* 0x000000b000007945 */ /* 0x000fe20003800000 */
[----:B01----:R-:W0:Y:S01]  /*1aef0*/  S2R R5, SR_CgaCtaId ;  /* 0x0000000000057919 */ /* 0x003e220000008800 */
[----:B--2---:R-:W-:-:S05]  /*1af00*/  VIADD R0, R0, 0x1 ;  /* 0x0000000100007836 */ /* 0x004fca0000000000 */
        /* <DEDUP_REMOVED lines=8> */
.L_x_1035:
[----:B------:R-:W-:Y:S05]  /*1af90*/  BSYNC B0 ;  /* 0x0000000000007941 */ /* 0x000fea0003800000 */
.L_x_946:
[----:B------:R-:W-:-:S03]  /*1afa0*/  UMOV UR4, 0xffffffff ;  /* 0xffffffff00047882 */ /* 0x000fc60000000000 */
[----:B------:R-:W-:Y:S05]  /*1afb0*/  BRA.DIV UR4, `(.L_x_948) ;  /* 0x0000002204647947 */ /* 0x000fea000b800000 */
[----:B------:R-:W1:Y:S02]  /*1afc0*/  S2R R2, SR_TID.X ;  /* 0x0000000000027919 */ /* 0x000e640000002100 */
[----:B-1----:R-:W-:-:S04]  /*1afd0*/  SHF.R.U32.HI R2, RZ, 0x5, R2 ;  /* 0x00000005ff027819 */ /* 0x002fc80000011602 */
[----:B------:R-:W-:-:S05]  /*1afe0*/  LOP3.LUT R2, R2, 0x3, RZ, 0xc0, !PT ;  /* 0x0000000302027812 */ /* 0x000fca00078ec0ff */
[----:B------:R1:W2:Y:S02]  /*1aff0*/  SHFL.IDX PT, R14, R2, RZ, 0x1f ;  /* 0x00001fff020e7589 */ /* 0x0002a400000e0000 */
.L_x_1038:
[----:B--2---:R-:W-:-:S13]  /*1b000*/  ISETP.NE.AND P0, PT, R14, RZ, PT ;  /* 0x000000ff0e00720c */ /* 0x004fda0003f05270 */
[----:B------:R-:W-:Y:S05]  /*1b010*/  @P0 BRA `(.L_x_643) ;  /* 0x00000000008c0947 */ /* 0x000fea0003800000 */
[----:B------:R-:W-:-:S03]  /*1b020*/  UMOV UR4, 0xffffffff ;  /* 0xffffffff00047882 */ /* 0x000fc60000000000 */
[----:B------:R-:W-:Y:S05]  /*1b030*/  BRA.DIV UR4, `(.L_x_949) ;  /* 0x0000002204787947 */ /* 0x000fea000b800000 */
[----:B------:R-:W-:-:S13]  /*1b040*/  ELECT P6, URZ, PT ;  /* 0x00000000003f782f */ /* 0x000fda00038c0000 */
.L_x_1041:
[----:B------:R-:W-:Y:S05]  /*1b050*/  @!P6 BRA `(.L_x_643) ;  /* 0x00000000007ce947 */ /* 0x000fea0003800000 */
[----:B------:R-:W-:-:S06]  /*1b060*/  ULOP3.LUT UR4, UR36, 0x2, URZ, 0xfc, !UPT ;  /* 0x0000000224047892 */ /* 0x000fcc000f8efc3f */
[----:B-1----:R-:W-:-:S05]  /*1b070*/  IMAD.U32 R2, RZ, RZ, UR4 ;  /* 0x00000004ff027e24 */ /* 0x002fca000f8e00ff */
[----:B------:R-:W-:-:S13]  /*1b080*/  ISETP.NE.AND P2, PT, R2, 0x3, PT ;  /* 0x000000030200780c */ /* 0x000fda0003f45270 */
[----:B------:R-:W-:Y:S05]  /*1b090*/  @!P2 BRA `(.L_x_950) ;  /* 0x000000000004a947 */ /* 0x000fea0003800000 */
[----:B------:R-:W-:Y:S01]  /*1b0a0*/  BPT.TRAP 0x1 ;  /* 0x000000040000795c */ /* 0x000fe20000300000 */
.L_x_950:
[----:B------:R-:W2:Y:S01]  /*1b0b0*/  LDL.LU R7, [R1+0x14] ;  /* 0x0000140001077983 */ /* 0x000ea20000300800 */
[----:B------:R-:W-:Y:S02]  /*1b0c0*/  VIADD R2, R0, 0x28c40 ;  /* 0x00028c4000027836 */ /* 0x000fe40000000000 */
[C---:B0-----:R-:W-:Y:S02]  /*1b0d0*/  VIADD R3, R19.reuse, 0x1 ;  /* 0x0000000113037836 */ /* 0x041fe40000000000 */
[----:B------:R-:W-:-:S03]  /*1b0e0*/  IMAD R6, R19, 0x8, R2 ;  /* 0x0000000813067824 */ /* 0x000fc600078e0202 */
[----:B------:R-:W-:-:S04]  /*1b0f0*/  ISETP.NE.AND P1, PT, R3, 0x2, PT ;  /* 0x000000020300780c */ /* 0x000fc80003f25270 */
[----:B------:R-:W-:Y:S02]  /*1b100*/  SEL R4, RZ, 0x1, P1 ;  /* 0x00000001ff047807 */ /* 0x000fe40000800000 */
[----:B------:R-:W-:Y:S02]  /*1b110*/  SEL R3, R3, RZ, P1 ;  /* 0x000000ff03037207 */ /* 0x000fe40000800000 */
[C---:B--2---:R-:W-:Y:S02]  /*1b120*/  SHF.L.U32 R5, R7.reuse, 0x1f, RZ ;  /* 0x0000001f07057819 */ /* 0x044fe400000006ff */
[----:B------:R-:W-:Y:S01]  /*1b130*/  LOP3.LUT R4, R7, R4, RZ, 0x3c, !PT ;  /* 0x0000000407047212 */ /* 0x000fe200078e3cff */
[----:B------:R-:W-:Y:S01]  /*1b140*/  IMAD R7, R3, 0x8, R2 ;  /* 0x0000000803077824 */ /* 0x000fe200078e0202 */
[----:B------:R-:W0:Y:S02]  /*1b150*/  SYNCS.PHASECHK.TRANS64.TRYWAIT P0, [R6+URZ], R5 ;  /* 0x00000005060075a7 */ /* 0x000e24000800017f */
[----:B------:R-:W-:Y:S01]  /*1b160*/  SHF.L.U32 R2, R4, 0x1f, RZ ;  /* 0x0000001f04027819 */ /* 0x000fe200000006ff */
[----:B0-----:R-:W-:Y:S06]  /*1b170*/  @!P0 BRA `(.L_x_951) ;  /* 0x0000002000488947 */ /* 0x001fec0003800000 */
.L_x_1042:
[----:B------:R-:W1:Y:S02]  /*1b180*/  SYNCS.PHASECHK.TRANS64.TRYWAIT P0, [R7+URZ], R2 ;  /* 0x00000002070075a7 */ /* 0x000e64000800017f */
[----:B-1----:R-:W-:Y:S05]  /*1b190*/  @!P0 BRA `(.L_x_952) ;  /* 0x0000002000548947 */ /* 0x002fea0003800000 */
.L_x_1043:
[----:B------:R-:W-:Y:S05]  /*1b1a0*/  @!P2 BRA `(.L_x_953) ;  /* 0x000000000004a947 */ /* 0x000fea0003800000 */
[----:B------:R-:W-:Y:S01]  /*1b1b0*/  BPT.TRAP 0x1 ;  /* 0x000000040000795c */ /* 0x000fe20000300000 */
.L_x_953:
[----:B------:R-:W-:-:S04]  /*1b1c0*/  VIADD R0, R0, 0x28c60 ;  /* 0x00028c6000007836 */ /* 0x000fc80000000000 */
[----:B------:R-:W-:-:S04]  /*1b1d0*/  IMAD R4, R19, 0x8, R0 ;  /* 0x0000000813047824 */ /* 0x000fc800078e0200 */
[----:B------:R-:W2:Y:S02]  /*1b1e0*/  SYNCS.PHASECHK.TRANS64.TRYWAIT P0, [R4+URZ], R5 ;  /* 0x00000005040075a7 */ /* 0x000ea4000800017f */
[----:B--2---:R-:W-:Y:S05]  /*1b1f0*/  @!P0 BRA `(.L_x_954) ;  /* 0x0000002000508947 */ /* 0x004fea0003800000 */
.L_x_1044:
[----:B------:R-:W-:-:S07]  /*1b200*/  IMAD R3, R3, 0x8, R0 ;  /* 0x0000000803037824 */ /* 0x000fce00078e0200 */
.L_x_955:
[----:B----4-:R4:W0:Y:S02]  /*1b210*/  SYNCS.PHASECHK.TRANS64.TRYWAIT P0, [R3+URZ], R2 ;  /* 0x00000002030075a7 */ /* 0x010824000800017f */
[----:B0-----:R-:W-:Y:S05]  /*1b220*/  @!P0 NANOSLEEP.SYNCS 0x989680 ;  /* 0x009896800000895d */ /* 0x001fea0003900000 */
[----:B------:R-:W0:Y:S02]  /*1b230*/  @!P0 SYNCS.PHASECHK.TRANS64 P0, [R3+URZ], R2 ;  /* 0x00000002030085a7 */ /* 0x000e24000800007f */
[----:B0-----:R-:W-:Y:S05]  /*1b240*/  @!P0 BRA `(.L_x_955) ;  /* 0xfffffffc00f08947 */ /* 0x001fea000383ffff */
.L_x_643:
[----:B------:R-:W-:Y:S05]  /*1b250*/  BSYNC B9 ;  /* 0x0000000000097941 */ /* 0x000fea0003800000 */
.L_x_640:
[----:B------:R-:W-:Y:S05]  /*1b260*/  EXIT ;  /* 0x000000000000794d */ /* 0x000fea0003800000 */
.L_x_661:
[----:B0-----:R0:W1:Y:S02]  /*1b270*/  SYNCS.PHASECHK.TRANS64.TRYWAIT P5, [R73+URZ+0x28c90], R76 ;  /* 0x028c904c490075a7 */ /* 0x00106400080a017f */
[----:B-1----:R-:W-:Y:S05]  /*1b280*/  @!P5 NANOSLEEP.SYNCS 0x989680 ;  /* 0x009896800000d95d */ /* 0x002fea0003900000 */
[----:B------:R-:W1:Y:S02]  /*1b290*/  @!P5 SYNCS.PHASECHK.TRANS64 P5, [R73+URZ+0x28c90], R76 ;  /* 0x028c904c4900d5a7 */ /* 0x000e6400080a007f */
[----:B-1----:R-:W-:Y:S05]  /*1b2a0*/  @!P5 BRA `(.L_x_661) ;  /* 0xfffffffc00f0d947 */ /* 0x002fea000383ffff */
[----:B------:R-:W-:Y:S05]  /*1b2b0*/  BRA `(.L_x_956) ;  /* 0xfffffe7800887947 */ /* 0x000fea000383ffff */
.L_x_671:
[----:B0-----:R0:W1:Y:S02]  /*1b2c0*/  SYNCS.PHASECHK.TRANS64.TRYWAIT P5, [R73+URZ+0x28c90], R76 ;  /* 0x028c904c490075a7 */ /* 0x00106400080a017f */
[----:B-1----:R-:W-:Y:S05]  /*1b2d0*/  @!P5 NANOSLEEP.SYNCS 0x989680 ;  /* 0x009896800000d95d */ /* 0x002fea0003900000 */
[----:B------:R-:W1:Y:S02]  /*1b2e0*/  @!P5 SYNCS.PHASECHK.TRANS64 P5, [R73+URZ+0x28c90], R76 ;  /* 0x028c904c4900d5a7 */ /* 0x000e6400080a007f */
[----:B-1----:R-:W-:Y:S05]  /*1b2f0*/  @!P5 BRA `(.L_x_671) ;  /* 0xfffffffc00f0d947 */ /* 0x002fea000383ffff */
[----:B------:R-:W-:Y:S05]  /*1b300*/  BRA `(.L_x_957) ;  /* 0xfffffe8000d87947 */ /* 0x000fea000383ffff */
.L_x_676:
[----:B0-----:R0:W1:Y:S02]  /*1b310*/  SYNCS.PHASECHK.TRANS64.TRYWAIT P4, [R73+URZ+0x28c90], R76 ;  /* 0x028c904c490075a7 */ /* 0x001064000808017f */
[----:B-1----:R-:W-:Y:S05]  /*1b320*/  @!P4 NANOSLEEP.SYNCS 0x989680 ;  /* 0x009896800000c95d */ /* 0x002fea0003900000 */
[----:B------:R-:W1:Y:S02]  /*1b330*/  @!P4 SYNCS.PHASECHK.TRANS64 P4, [R73+URZ+0x28c90], R76 ;  /* 0x028c904c4900c5a7 */ /* 0x000e64000808007f */
[----:B-1----:R-:W-:Y:S05]  /*1b340*/  @!P4 BRA `(.L_x_676) ;  /* 0xfffffffc00f0c947 */ /* 0x002fea000383ffff */
[----:B------:R-:W-:Y:S05]  /*1b350*/  BRA `(.L_x_958) ;  /* 0xfffffe8800ec7947 */ /* 0x000fea000383ffff */
.L_x_680:
[----:B--2---:R2:W0:Y:S02]  /*1b360*/  SYNCS.PHASECHK.TRANS64.TRYWAIT P3, [R73+URZ+0x28cb0], R76 ;  /* 0x028cb04c490075a7 */ /* 0x004424000806017f */
[----:B0-----:R-:W-:Y:S05]  /*1b370*/  @!P3 NANOSLEEP.SYNCS 0x989680 ;  /* 0x009896800000b95d */ /* 0x001fea0003900000 */
[----:B------:R-:W0:Y:S02]  /*1b380*/  @!P3 SYNCS.PHASECHK.TRANS64 P3, [R73+URZ+0x28cb0], R76 ;  /* 0x028cb04c4900b5a7 */ /* 0x000e24000806007f */
[----:B0-----:R-:W-:Y:S05]  /*1b390*/  @!P3 BRA `(.L_x_680) ;  /* 0xfffffffc00f0b947 */ /* 0x001fea000383ffff */
[----:B------:R-:W-:Y:S05]  /*1b3a0*/  BRA `(.L_x_959) ;  /* 0xfffffe8c00687947 */ /* 0x000fea000383ffff */
.L_x_693:
[----:B0-----:R0:W1:Y:S02]  /*1b3b0*/  SYNCS.PHASECHK.TRANS64.TRYWAIT P0, [R5+URZ+0x28c50], R8 ;  /* 0x028c5008050075a7 */ /* 0x001064000800017f */
[----:B-1----:R-:W-:Y:S05]  /*1b3c0*/  @!P0 NANOSLEEP.SYNCS 0x989680 ;  /* 0x009896800000895d */ /* 0x002fea0003900000 */
[----:B------:R-:W1:Y:S02]  /*1b3d0*/  @!P0 SYNCS.PHASECHK.TRANS64 P0, [R5+URZ+0x28c50], R8 ;  /* 0x028c5008050085a7 */ /* 0x000e64000800007f */
[----:B-1----:R-:W-:Y:S05]  /*1b3e0*/  @!P0 BRA `(.L_x_693) ;  /* 0xfffffffc00f08947 */ /* 0x002fea000383ffff */
[----:B------:R-:W-:Y:S05]  /*1b3f0*/  BRA `(.L_x_960) ;  /* 0xfffffe9c001c7947 */ /* 0x000fea000383ffff */
.L_x_700:
[----:B-1----:R1:W2:Y:S02]  /*1b400*/  SYNCS.PHASECHK.TRANS64.TRYWAIT P0, [R4+URZ+0x28c50], R5 ;  /* 0x028c5005040075a7 */ /* 0x0022a4000800017f */
[----:B--2---:R-:W-:Y:S05]  /*1b410*/  @!P0 NANOSLEEP.SYNCS 0x989680 ;  /* 0x009896800000895d */ /* 0x004fea0003900000 */
[----:B------:R-:W2:Y:S02]  /*1b420*/  @!P0 SYNCS.PHASECHK.TRANS64 P0, [R4+URZ+0x28c50], R5 ;  /* 0x028c5005040085a7 */ /* 0x000ea4000800007f */
[----:B--2---:R-:W-:Y:S05]  /*1b430*/  @!P0 BRA `(.L_x_700) ;  /* 0xfffffffc00f08947 */ /* 0x004fea000383ffff */
[----:B------:R-:W-:Y:S05]  /*1b440*/  BRA `(.L_x_699) ;  /* 0xfffffea800587947 */ /* 0x000fea000383ffff */
.L_x_715:
        /* <DEDUP_REMOVED lines=8> */
.L_x_962:
[----:B------:R-:W-:Y:S05]  /*1b4d0*/  BSYNC B1 ;  /* 0x0000000000017941 */ /* 0x000fea0003800000 */
.L_x_961:
[----:B------:R-:W-:Y:S02]  /*1b4e0*/  IMAD.MOV.U32 R13, RZ, RZ, R25 ;  /* 0x000000ffff0d7224 */ /* 0x000fe400078e0019 */
[----:B------:R-:W-:Y:S02]  /*1b4f0*/  IMAD.MOV.U32 R12, RZ, RZ, RZ ;  /* 0x000000ffff0c7224 */ /* 0x000fe400078e00ff */
[----:B------:R-:W-:Y:S02]  /*1b500*/  IMAD.MOV.U32 R11, RZ, RZ, 0x1c1f ;  /* 0x00001c1fff0b7424 */ /* 0x000fe400078e00ff */
[----:B------:R-:W-:Y:S02]  /*1b510*/  IMAD.MOV.U32 R15, RZ, RZ, -0x1 ;  /* 0xffffffffff0f7424 */ /* 0x000fe400078e00ff */
[----:B------:R-:W-:-:S07]  /*1b520*/  IMAD.MOV.U32 R3, RZ, RZ, R14 ;  /* 0x000000ffff037224 */ /* 0x000fce00078e000e */
[----:B------:R-:W-:Y:S05]  /*1b530*/  WARPSYNC.COLLECTIVE R15, `(.L_x_963) ;  /* 0x000000000f087348 */ /* 0x000fea0003c00000 */
[----:B------:R0:W1:Y:S02]  /*1b540*/  SHFL.IDX P6, R14, R13, R12, R11 ;  /* 0x0000000c0d0e7389 */ /* 0x00006400000c000b */
[----:B01----:R-:W-:Y:S01]  /*1b550*/  ENDCOLLECTIVE ;  /* 0x000000000000791b */ /* 0x003fe20003800000 */
.L_x_963:
[----:B------:R-:W-:Y:S02]  /*1b560*/  IMAD.MOV.U32 R13, RZ, RZ, R24 ;  /* 0x000000ffff0d7224 */ /* 0x000fe400078e0018 */
[----:B------:R-:W-:-:S07]  /*1b570*/  IMAD.MOV.U32 R0, RZ, RZ, R14 ;  /* 0x000000ffff007224 */ /* 0x000fce00078e000e */
[----:B------:R-:W-:Y:S05]  /*1b580*/  WARPSYNC.COLLECTIVE R15, `(.L_x_964) ;  /* 0x000000000f087348 */ /* 0x000fea0003c00000 */
[----:B------:R0:W1:Y:S02]  /*1b590*/  SHFL.IDX P6, R14, R13, R12, R11 ;  /* 0x0000000c0d0e7389 */ /* 0x00006400000c000b */
[----:B01----:R-:W-:Y:S01]  /*1b5a0*/  ENDCOLLECTIVE ;  /* 0x000000000000791b */ /* 0x003fe20003800000 */
.L_x_964:
[----:B------:R-:W-:Y:S02]  /*1b5b0*/  IMAD.MOV.U32 R13, RZ, RZ, R28 ;  /* 0x000000ffff0d7224 */ /* 0x000fe400078e001c */
[----:B------:R-:W-:-:S07]  /*1b5c0*/  IMAD.MOV.U32 R24, RZ, RZ, R14 ;  /* 0x000000ffff187224 */ /* 0x000fce00078e000e */
[----:B------:R-:W-:Y:S05]  /*1b5d0*/  WARPSYNC.COLLECTIVE R15, `(.L_x_965) ;  /* 0x000000000f087348 */ /* 0x000fea0003c00000 */
[----:B------:R0:W1:Y:S02]  /*1b5e0*/  SHFL.IDX P6, R14, R13, R12, R11 ;  /* 0x0000000c0d0e7389 */ /* 0x00006400000c000b */
[----:B01----:R-:W-:Y:S01]  /*1b5f0*/  ENDCOLLECTIVE ;  /* 0x000000000000791b */ /* 0x003fe20003800000 */
.L_x_965:
[----:B------:R-:W-:Y:S01]  /*1b600*/  IMAD.MOV.U32 R21, RZ, RZ, R14 ;  /* 0x000000ffff157224 */ /* 0x000fe200078e000e */
[----:B------:R-:W-:Y:S06]  /*1b610*/  BRA `(.L_x_966) ;  /* 0xfffffec0001c7947 */ /* 0x000fec000383ffff */
.L_x_719:
[----:B0-----:R0:W1:Y:S02]  /*1b620*/  SYNCS.PHASECHK.TRANS64.TRYWAIT P0, [R2+URZ+0x28c00], R13 ;  /* 0x028c000d020075a7 */ /* 0x001064000800017f */
[----:B-1----:R-:W-:Y:S05]  /*1b630*/  @!P0 NANOSLEEP.SYNCS 0x989680 ;  /* 0x009896800000895d */ /* 0x002fea0003900000 */
[----:B------:R-:W1:Y:S02]  /*1b640*/  @!P0 SYNCS.PHASECHK.TRANS64 P0, [R2+URZ+0x28c00], R13 ;  /* 0x028c000d020085a7 */ /* 0x000e64000800007f */
[----:B-1----:R-:W-:Y:S05]  /*1b650*/  @!P0 BRA `(.L_x_719) ;  /* 0xfffffffc00f08947 */ /* 0x002fea000383ffff */
[----:B------:R-:W-:Y:S05]  /*1b660*/  BRA `(.L_x_967) ;  /* 0xfffffec400407947 */ /* 0x000fea000383ffff */
.L_x_727:
        /* <DEDUP_REMOVED lines=8> */
.L_x_969:
[----:B------:R-:W-:Y:S05]  /*1b6f0*/  BSYNC B1 ;  /* 0x0000000000017941 */ /* 0x000fea0003800000 */
.L_x_968:
        /* <DEDUP_REMOVED lines=8> */
.L_x_970:
[----:B------:R-:W-:Y:S02]  /*1b780*/  IMAD.MOV.U32 R13, RZ, RZ, R24 ;  /* 0x000000ffff0d7224 */ /* 0x000fe400078e0018 */
[----:B------:R-:W-:-:S07]  /*1b790*/  IMAD.MOV.U32 R3, RZ, RZ, R14 ;  /* 0x000000ffff037224 */ /* 0x000fce00078e000e */
[----:B------:R-:W-:Y:S05]  /*1b7a0*/  WARPSYNC.COLLECTIVE R15, `(.L_x_971) ;  /* 0x000000000f087348 */ /* 0x000fea0003c00000 */
[----:B------:R0:W1:Y:S02]  /*1b7b0*/  SHFL.IDX P6, R14, R13, R12, R11 ;  /* 0x0000000c0d0e7389 */ /* 0x00006400000c000b */
[----:B01----:R-:W-:Y:S01]  /*1b7c0*/  ENDCOLLECTIVE ;  /* 0x000000000000791b */ /* 0x003fe20003800000 */
.L_x_971:
[----:B------:R-:W-:Y:S02]  /*1b7d0*/  IMAD.MOV.U32 R13, RZ, RZ, R28 ;  /* 0x000000ffff0d7224 */ /* 0x000fe400078e001c */
[----:B------:R-:W-:-:S07]  /*1b7e0*/  IMAD.MOV.U32 R5, RZ, RZ, R14 ;  /* 0x000000ffff057224 */ /* 0x000fce00078e000e */
[----:B------:R-:W-:Y:S05]  /*1b7f0*/  WARPSYNC.COLLECTIVE R15, `(.L_x_972) ;  /* 0x000000000f087348 */ /* 0x000fea0003c00000 */
[----:B------:R0:W1:Y:S02]  /*1b800*/  SHFL.IDX P6, R14, R13, R12, R11 ;  /* 0x0000000c0d0e7389 */ /* 0x00006400000c000b */
[----:B01----:R-:W-:Y:S01]  /*1b810*/  ENDCOLLECTIVE ;  /* 0x000000000000791b */ /* 0x003fe20003800000 */
.L_x_972:
[----:B------:R-:W-:Y:S02]  /*1b820*/  IMAD.MOV.U32 R12, RZ, RZ, R3 ;  /* 0x000000ffff0c7224 */ /* 0x000fe400078e0003 */
[----:B------:R-:W-:Y:S01]  /*1b830*/  IMAD.MOV.U32 R13, RZ, RZ, R0 ;  /* 0x000000ffff0d7224 */ /* 0x000fe200078e0000 */
[----:B------:R-:W-:Y:S06]  /*1b840*/  BRA `(.L_x_973) ;  /* 0xfffffecc00a47947 */ /* 0x000fec000383ffff */
.L_x_731:
[----:B0-----:R0:W1:Y:S02]  /*1b850*/  SYNCS.PHASECHK.TRANS64.TRYWAIT P1, [R2+URZ+0x28c00], R13 ;  /* 0x028c000d020075a7 */ /* 0x001064000802017f */
[----:B-1----:R-:W-:Y:S05]  /*1b860*/  @!P1 NANOSLEEP.SYNCS 0x989680 ;  /* 0x009896800000995d */ /* 0x002fea0003900000 */
[----:B------:R-:W1:Y:S02]  /*1b870*/  @!P1 SYNCS.PHASECHK.TRANS64 P1, [R2+URZ+0x28c00], R13 ;  /* 0x028c000d020095a7 */ /* 0x000e64000802007f */
[----:B-1----:R-:W-:Y:S05]  /*1b880*/  @!P1 BRA `(.L_x_731) ;  /* 0xfffffffc00f09947 */ /* 0x002fea000383ffff */
[----:B------:R-:W-:Y:S05]  /*1b890*/  BRA `(.L_x_974) ;  /* 0xfffffed000787947 */ /* 0x000fea000383ffff */
.L_x_737:
[----:B-1----:R1:W2:Y:S02]  /*1b8a0*/  SYNCS.PHASECHK.TRANS64.TRYWAIT P1, [R12+URZ+0x28c30], R13 ;  /* 0x028c300d0c0075a7 */ /* 0x0022a4000802017f */
[----:B--2---:R-:W-:Y:S05]  /*1b8b0*/  @!P1 NANOSLEEP.SYNCS 0x989680 ;  /* 0x009896800000995d */ /* 0x004fea0003900000 */
[----:B------:R-:W2:Y:S02]  /*1b8c0*/  @!P1 SYNCS.PHASECHK.TRANS64 P1, [R12+URZ+0x28c30], R13 ;  /* 0x028c300d0c0095a7 */ /* 0x000ea4000802007f */
[----:B--2---:R-:W-:Y:S05]  /*1b8d0*/  @!P1 BRA `(.L_x_737) ;  /* 0xfffffffc00f09947 */ /* 0x004fea000383ffff */
[----:B------:R-:W-:Y:S05]  /*1b8e0*/  BRA `(.L_x_736) ;  /* 0xfffffedc00a07947 */ /* 0x000fea000383ffff */
.L_x_742:
[----:B--2---:R2:W3:Y:S02]  /*1b8f0*/  SYNCS.PHASECHK.TRANS64.TRYWAIT P2, [R12+URZ+0x28c50], R13 ;  /* 0x028c500d0c0075a7 */ /* 0x0044e4000804017f */
[----:B---3--:R-:W-:Y:S05]  /*1b900*/  @!P2 NANOSLEEP.SYNCS 0x989680 ;  /* 0x009896800000a95d */ /* 0x008fea0003900000 */
[----:B------:R-:W3:Y:S02]  /*1b910*/  @!P2 SYNCS.PHASECHK.TRANS64 P2, [R12+URZ+0x28c50], R13 ;  /* 0x028c500d0c00a5a7 */ /* 0x000ee4000804007f */
[----:B---3--:R-:W-:Y:S05]  /*1b920*/  @!P2 BRA `(.L_x_742) ;  /* 0xfffffffc00f0a947 */ /* 0x008fea000383ffff */
[----:B------:R-:W-:Y:S05]  /*1b930*/  BRA `(.L_x_741) ;  /* 0xfffffef000e47947 */ /* 0x000fea000383ffff */
.L_x_749:
[----:B-1----:R1:W2:Y:S02]  /*1b940*/  SYNCS.PHASECHK.TRANS64.TRYWAIT P3, [R218+URZ+0x28c30], R12 ;  /* 0x028c300cda0075a7 */ /* 0x0022a4000806017f */
[----:B--2---:R-:W-:Y:S05]  /*1b950*/  @!P3 NANOSLEEP.SYNCS 0x989680 ;  /* 0x009896800000b95d */ /* 0x004fea0003900000 */
[----:B------:R-:W2:Y:S02]  /*1b960*/  @!P3 SYNCS.PHASECHK.TRANS64 P3, [R218+URZ+0x28c30], R12 ;  /* 0x028c300cda00b5a7 */ /* 0x000ea4000806007f */
[----:B--2---:R-:W-:Y:S05]  /*1b970*/  @!P3 BRA `(.L_x_749) ;  /* 0xfffffffc00f0b947 */ /* 0x004fea000383ffff */
[----:B------:R-:W-:Y:S05]  /*1b980*/  BRA `(.L_x_748) ;  /* 0xfffffef400f87947 */ /* 0x000fea000383ffff */
.L_x_754:
[----:B---3--:R3:W4:Y:S02]  /*1b990*/  SYNCS.PHASECHK.TRANS64.TRYWAIT P3, [R218+URZ+0x28c50], R12 ;  /* 0x028c500cda0075a7 */ /* 0x008724000806017f */
[----:B----4-:R-:W-:Y:S05]  /*1b9a0*/  @!P3 NANOSLEEP.SYNCS 0x989680 ;  /* 0x009896800000b95d */ /* 0x010fea0003900000 */
[----:B------:R-:W4:Y:S02]  /*1b9b0*/  @!P3 SYNCS.PHASECHK.TRANS64 P3, [R218+URZ+0x28c50], R12 ;  /* 0x028c500cda00b5a7 */ /* 0x000f24000806007f */
[----:B----4-:R-:W-:Y:S05]  /*1b9c0*/  @!P3 BRA `(.L_x_754) ;  /* 0xfffffffc00f0b947 */ /* 0x010fea000383ffff */
[----:B------:R-:W-:Y:S05]  /*1b9d0*/  BRA `(.L_x_753) ;  /* 0xffffff10004c7947 */ /* 0x000fea000383ffff */
.L_x_787:
[----:B------:R-:W1:Y:S01]  /*1b9e0*/  S2R R5, SR_TID.X ;  /* 0x0000000000057919 */ /* 0x000e620000002100 */
[----:B------:R-:W-:Y:S01]  /*1b9f0*/  BSSY B1, `(.L_x_975) ;  /* 0x000000a000017945 */ /* 0x000fe20003800000 */
[----:B0-----:R-:W-:Y:S02]  /*1ba00*/  IMAD.MOV.U32 R12, RZ, RZ, RZ ;  /* 0x000000ffff0c7224 */ /* 0x001fe400078e00ff */
[----:B------:R-:W-:Y:S02]  /*1ba10*/  IMAD.MOV.U32 R11, RZ, RZ, 0x1f ;  /* 0x0000001fff0b7424 */ /* 0x000fe400078e00ff */
[----:B------:R-:W-:Y:S01]  /*1ba20*/  IMAD.MOV.U32 R15, RZ, RZ, -0x1 ;  /* 0xffffffffff0f7424 */ /* 0x000fe200078e00ff */
[----:B-1----:R-:W-:-:S04]  /*1ba30*/  SHF.R.U32.HI R5, RZ, 0x5, R5 ;  /* 0x00000005ff057819 */ /* 0x002fc80000011605 */
[----:B------:R-:W-:-:S05]  /*1ba40*/  LOP3.LUT R5, R5, 0x3, RZ, 0xc0, !PT ;  /* 0x0000000305057812 */ /* 0x000fca00078ec0ff */
[----:B------:R-:W-:-:S07]  /*1ba50*/  IMAD.MOV.U32 R13, RZ, RZ, R5 ;  /* 0x000000ffff0d7224 */ /* 0x000fce00078e0005 */
[----:B------:R-:W-:Y:S05]  /*1ba60*/  WARPSYNC.COLLECTIVE R15, `(.L_x_976) ;  /* 0x000000000f087348 */ /* 0x000fea0003c00000 */
[----:B------:R0:W1:Y:S02]  /*1ba70*/  SHFL.IDX P6, R14, R13, R12, R11 ;  /* 0x0000000c0d0e7389 */ /* 0x00006400000c000b */
[----:B01----:R-:W-:Y:S01]  /*1ba80*/  ENDCOLLECTIVE ;  /* 0x000000000000791b */ /* 0x003fe20003800000 */
.L_x_976:
[----:B------:R-:W-:Y:S05]  /*1ba90*/  BSYNC B1 ;  /* 0x0000000000017941 */ /* 0x000fea0003800000 */
.L_x_975:
[----:B------:R-:W-:Y:S05]  /*1baa0*/  BRA `(.L_x_977) ;  /* 0xffffff7c00b07947 */ /* 0x000fea000383ffff */
.L_x_789:
[----:B------:R-:W-:Y:S01]  /*1bab0*/  BSSY B1, `(.L_x_978) ;  /* 0x0000006000017945 */ /* 0x000fe20003800000 */
[----:B------:R-:W-:-:S07]  /*1bac0*/  IMAD.MOV.U32 R15, RZ, RZ, -0x1 ;  /* 0xffffffffff0f7424 */ /* 0x000fce00078e00ff */
[----:B0-----:R-:W-:Y:S05]  /*1bad0*/  WARPSYNC.COLLECTIVE R15, `(.L_x_979) ;  /* 0x000000000f0c7348 */ /* 0x001fea0003c00000 */
[----:B------:R-:W-:Y:S02]  /*1bae0*/  ELECT P6, UR62, PT ;  /* 0x00000000003e782f */ /* 0x000fe400038c0000 */
[----:B------:R-:W-:Y:S01]  /*1baf0*/  MOV R14, UR62 ;  /* 0x0000003e000e7c02 */ /* 0x000fe20008000f00 */
[----:B0-----:R-:W-:Y:S10]  /*1bb00*/  ENDCOLLECTIVE ;  /* 0x000000000000791b */ /* 0x001ff40003800000 */
.L_x_979:
[----:B------:R-:W-:Y:S05]  /*1bb10*/  BSYNC B1 ;  /* 0x0000000000017941 */ /* 0x000fea0003800000 */
.L_x_978:
[----:B------:R-:W-:Y:S05]  /*1bb20*/  BRA `(.L_x_788) ;  /* 0xffffff7c00a87947 */ /* 0x000fea000383ffff */
.L_x_791:
[----:B0-----:R0:W1:Y:S02]  /*1bb30*/  SYNCS.PHASECHK.TRANS64.TRYWAIT P0, [R18+URZ+0x28c20], R4 ;  /* 0x028c2004120075a7 */ /* 0x001064000800017f */
[----:B-1----:R-:W-:Y:S05]  /*1bb40*/  @!P0 NANOSLEEP.SYNCS 0x989680 ;  /* 0x009896800000895d */ /* 0x002fea0003900000 */
[----:B------:R-:W1:Y:S02]  /*1bb50*/  @!P0 SYNCS.PHASECHK.TRANS64 P0, [R18+URZ+0x28c20], R4 ;  /* 0x028c2004120085a7 */ /* 0x000e64000800007f */
[----:B-1----:R-:W-:Y:S05]  /*1bb60*/  @!P0 BRA `(.L_x_791) ;  /* 0xfffffffc00f08947 */ /* 0x002fea000383ffff */
[----:B------:R-:W-:Y:S05]  /*1bb70*/  BRA `(.L_x_980) ;  /* 0xffffff7c00b87947 */ /* 0x000fea000383ffff */
.L_x_795:
[----:B-1----:R1:W2:Y:S02]  /*1bb80*/  SYNCS.PHASECHK.TRANS64.TRYWAIT P0, [R5+URZ+0x28ca0], R9 ;  /* 0x028ca009050075a7 */ /* 0x0022a4000800017f */
[----:B--2---:R-:W-:Y:S05]  /*1bb90*/  @!P0 NANOSLEEP.SYNCS 0x989680 ;  /* 0x009896800000895d */ /* 0x004fea0003900000 */
[----:B------:R-:W2:Y:S02]  /*1bba0*/  @!P0 SYNCS.PHASECHK.TRANS64 P0, [R5+URZ+0x28ca0], R9 ;  /* 0x028ca009050085a7 */ /* 0x000ea4000800007f */
[----:B--2---:R-:W-:Y:S05]  /*1bbb0*/  @!P0 BRA `(.L_x_795) ;  /* 0xfffffffc00f08947 */ /* 0x004fea000383ffff */
[----:B------:R-:W-:Y:S05]  /*1bbc0*/  BRA `(.L_x_981) ;  /* 0xffffff7c00d87947 */ /* 0x000fea000383ffff */
.L_x_800:
[----:B0-----:R0:W2:Y:S02]  /*1bbd0*/  SYNCS.PHASECHK.TRANS64.TRYWAIT P0, [R5+URZ+0x28cc0], R9 ;  /* 0x028cc009050075a7 */ /* 0x0010a4000800017f */
[----:B--2---:R-:W-:Y:S05]  /*1bbe0*/  @!P0 NANOSLEEP.SYNCS 0x989680 ;  /* 0x009896800000895d */ /* 0x004fea0003900000 */
[----:B------:R-:W2:Y:S02]  /*1bbf0*/  @!P0 SYNCS.PHASECHK.TRANS64 P0, [R5+URZ+0x28cc0], R9 ;  /* 0x028cc009050085a7 */ /* 0x000ea4000800007f */
[----:B--2---:R-:W-:Y:S05]  /*1bc00*/  @!P0 BRA `(.L_x_800) ;  /* 0xfffffffc00f08947 */ /* 0x004fea000383ffff */
[----:B------:R-:W-:Y:S05]  /*1bc10*/  BRA `(.L_x_982) ;  /* 0xffffff8000587947 */ /* 0x000fea000383ffff */
.L_x_814:
[----:B0-----:R0:W1:Y:S02]  /*1bc20*/  SYNCS.PHASECHK.TRANS64.TRYWAIT P2, [R5+URZ+0x28ca0], R6 ;  /* 0x028ca006050075a7 */ /* 0x001064000804017f */
[----:B-1----:R-:W-:Y:S05]  /*1bc30*/  @!P2 NANOSLEEP.SYNCS 0x989680 ;  /* 0x009896800000a95d */ /* 0x002fea0003900000 */
[----:B------:R-:W1:Y:S02]  /*1bc40*/  @!P2 SYNCS.PHASECHK.TRANS64 P2, [R5+URZ+0x28ca0], R6 ;  /* 0x028ca0060500a5a7 */ /* 0x000e64000804007f */
[----:B-1----:R-:W-:Y:S05]  /*1bc50*/  @!P2 BRA `(.L_x_814) ;  /* 0xfffffffc00f0a947 */ /* 0x002fea000383ffff */
[----:B------:R-:W-:Y:S05]  /*1bc60*/  BRA `(.L_x_983) ;  /* 0xffffff8800d87947 */ /* 0x000fea000383ffff */
.L_x_819:
[----:B-1----:R1:W2:Y:S02]  /*1bc70*/  SYNCS.PHASECHK.TRANS64.TRYWAIT P2, [R5+URZ+0x28cc0], R6 ;  /* 0x028cc006050075a7 */ /* 0x0022a4000804017f */
[----:B--2---:R-:W-:Y:S05]  /*1bc80*/  @!P2 NANOSLEEP.SYNCS 0x989680 ;  /* 0x009896800000a95d */ /* 0x004fea0003900000 */
[----:B------:R-:W2:Y:S02]  /*1bc90*/  @!P2 SYNCS.PHASECHK.TRANS64 P2, [R5+URZ+0x28cc0], R6 ;  /* 0x028cc0060500a5a7 */ /* 0x000ea4000804007f */
[----:B--2---:R-:W-:Y:S05]  /*1bca0*/  @!P2 BRA `(.L_x_819) ;  /* 0xfffffffc00f0a947 */ /* 0x004fea000383ffff */
[----:B------:R-:W-:Y:S05]  /*1bcb0*/  BRA `(.L_x_984) ;  /* 0xffffff8c00547947 */ /* 0x000fea000383ffff */
.L_x_841:
        /* <DEDUP_REMOVED lines=11> */
.L_x_986:
[----:B------:R-:W-:Y:S05]  /*1bd70*/  BSYNC B0 ;  /* 0x0000000000007941 */ /* 0x000fea0003800000 */
.L_x_985:
[----:B------:R-:W-:Y:S05]  /*1bd80*/  BRA `(.L_x_987) ;  /* 0xffffff9c00c47947 */ /* 0x000fea000383ffff */
.L_x_843:
[----:B------:R-:W-:Y:S01]  /*1bd90*/  BSSY B0, `(.L_x_988) ;  /* 0x0000006000007945 */ /* 0x000fe20003800000 */
[----:B------:R-:W-:-:S07]  /*1bda0*/  IMAD.MOV.U32 R15, RZ, RZ, -0x1 ;  /* 0xffffffffff0f7424 */ /* 0x000fce00078e00ff */
[----:B0-----:R-:W-:Y:S05]  /*1bdb0*/  WARPSYNC.COLLECTIVE R15, `(.L_x_989) ;  /* 0x000000000f0c7348 */ /* 0x001fea0003c00000 */
[----:B------:R-:W-:Y:S02]  /*1bdc0*/  ELECT P6, UR62, PT ;  /* 0x00000000003e782f */ /* 0x000fe400038c0000 */
[----:B------:R-:W-:Y:S01]  /*1bdd0*/  MOV R14, UR62 ;  /* 0x0000003e000e7c02 */ /* 0x000fe20008000f00 */
[----:B0-----:R-:W-:Y:S10]  /*1bde0*/  ENDCOLLECTIVE ;  /* 0x000000000000791b */ /* 0x001ff40003800000 */
.L_x_989:
[----:B------:R-:W-:Y:S05]  /*1bdf0*/  BSYNC B0 ;  /* 0x0000000000007941 */ /* 0x000fea0003800000 */
.L_x_988:
[----:B------:R-:W-:Y:S05]  /*1be00*/  BRA `(.L_x_990) ;  /* 0xffffff9c00d07947 */ /* 0x000fea000383ffff */
.L_x_845:
[----:B0-----:R0:W1:Y:S02]  /*1be10*/  SYNCS.PHASECHK.TRANS64.TRYWAIT P0, [R0+URZ+0x28c40], R2 ;  /* 0x028c4002000075a7 */ /* 0x001064000800017f */
[----:B-1----:R-:W-:Y:S05]  /*1be20*/  @!P0 NANOSLEEP.SYNCS 0x989680 ;  /* 0x009896800000895d */ /* 0x002fea0003900000 */
[----:B------:R-:W1:Y:S02]  /*1be30*/  @!P0 SYNCS.PHASECHK.TRANS64 P0, [R0+URZ+0x28c40], R2 ;  /* 0x028c4002000085a7 */ /* 0x000e64000800007f */
[----:B-1----:R-:W-:Y:S05]  /*1be40*/  @!P0 BRA `(.L_x_845) ;  /* 0xfffffffc00f08947 */ /* 0x002fea000383ffff */
[----:B------:R-:W-:Y:S05]  /*1be50*/  BRA `(.L_x_991) ;  /* 0xffffffa000307947 */ /* 0x000fea000383ffff */
.L_x_849:
        /* <DEDUP_REMOVED lines=15> */
.L_x_992:
[----:B------:R-:W-:Y:S02]  /*1bf50*/  IMAD.MOV.U32 R13, RZ, RZ, R4 ;  /* 0x000000ffff0d7224 */ /* 0x000fe400078e0004 */
[----:B------:R-:W-:-:S07]  /*1bf60*/  IMAD.MOV.U32 R6, RZ, RZ, R14 ;  /* 0x000000ffff067224 */ /* 0x000fce00078e000e */
[----:B------:R-:W-:Y:S05]  /*1bf70*/  WARPSYNC.COLLECTIVE R15, `(.L_x_993) ;  /* 0x000000000f087348 */ /* 0x000fea0003c00000 */
[----:B------:R0:W1:Y:S02]  /*1bf80*/  SHFL.IDX P6, R14, R13, R12, R11 ;  /* 0x0000000c0d0e7389 */ /* 0x00006400000c000b */
[----:B01----:R-:W-:Y:S01]  /*1bf90*/  ENDCOLLECTIVE ;  /* 0x000000000000791b */ /* 0x003fe20003800000 */
.L_x_993:
[----:B------:R-:W-:Y:S02]  /*1bfa0*/  IMAD.MOV.U32 R13, RZ, RZ, R3 ;  /* 0x000000ffff0d7224 */ /* 0x000fe400078e0003 */
[----:B------:R-:W-:Y:S02]  /*1bfb0*/  IMAD.MOV.U32 R12, RZ, RZ, 0x1 ;  /* 0x00000001ff0c7424 */ /* 0x000fe400078e00ff */
[----:B------:R-:W-:-:S07]  /*1bfc0*/  IMAD.MOV.U32 R7, RZ, RZ, R14 ;  /* 0x000000ffff077224 */ /* 0x000fce00078e000e */
[----:B------:R-:W-:Y:S05]  /*1bfd0*/  WARPSYNC.COLLECTIVE R15, `(.L_x_994) ;  /* 0x000000000f087348 */ /* 0x000fea0003c00000 */
[----:B------:R0:W1:Y:S02]  /*1bfe0*/  SHFL.IDX P6, R14, R13, R12, R11 ;  /* 0x0000000c0d0e7389 */ /* 0x00006400000c000b */
[----:B01----:R-:W-:Y:S01]  /*1bff0*/  ENDCOLLECTIVE ;  /* 0x000000000000791b */ /* 0x003fe20003800000 */
.L_x_994:
        /* <DEDUP_REMOVED lines=15> */
.L_x_995:
[----:B------:R-:W-:Y:S02]  /*1c0f0*/  IMAD.MOV.U32 R13, RZ, RZ, R3 ;  /* 0x000000ffff0d7224 */ /* 0x000fe400078e0003 */
[----:B------:R-:W-:Y:S02]  /*1c100*/  IMAD.MOV.U32 R12, RZ, RZ, 0x2 ;  /* 0x00000002ff0c7424 */ /* 0x000fe400078e00ff */
[----:B------:R-:W-:-:S07]  /*1c110*/  IMAD.MOV.U32 R5, RZ, RZ, R14 ;  /* 0x000000ffff057224 */ /* 0x000fce00078e000e */
[----:B------:R-:W-:Y:S05]  /*1c120*/  WARPSYNC.COLLECTIVE R15, `(.L_x_996) ;  /* 0x000000000f087348 */ /* 0x000fea0003c00000 */
[----:B------:R0:W1:Y:S02]  /*1c130*/  SHFL.IDX P6, R14, R13, R12, R11 ;  /* 0x0000000c0d0e7389 */ /* 0x00006400000c000b */
[----:B01----:R-:W-:Y:S01]  /*1c140*/  ENDCOLLECTIVE ;  /* 0x000000000000791b */ /* 0x003fe20003800000 */
.L_x_996:
        /* <DEDUP_REMOVED lines=15> */
.L_x_997:
[----:B------:R-:W-:Y:S02]  /*1c240*/  IMAD.MOV.U32 R13, RZ, RZ, R3 ;  /* 0x000000ffff0d7224 */ /* 0x000fe400078e0003 */
[----:B------:R-:W-:Y:S02]  /*1c250*/  IMAD.MOV.U32 R12, RZ, RZ, 0x3 ;  /* 0x00000003ff0c7424 */ /* 0x000fe400078e00ff */
[----:B------:R-:W-:-:S07]  /*1c260*/  IMAD.MOV.U32 R5, RZ, RZ, R14 ;  /* 0x000000ffff057224 */ /* 0x000fce00078e000e */
[----:B------:R-:W-:Y:S05]  /*1c270*/  WARPSYNC.COLLECTIVE R15, `(.L_x_998) ;  /* 0x000000000f087348 */ /* 0x000fea0003c00000 */
[----:B------:R0:W1:Y:S02]  /*1c280*/  SHFL.IDX P6, R14, R13, R12, R11 ;  /* 0x0000000c0d0e7389 */ /* 0x00006400000c000b */
[----:B01----:R-:W-:Y:S01]  /*1c290*/  ENDCOLLECTIVE ;  /* 0x000000000000791b */ /* 0x003fe20003800000 */
.L_x_998:
        /* <DEDUP_REMOVED lines=13> */
.L_x_999:
[----:B------:R-:W-:Y:S01]  /*1c370*/  IMAD.MOV.U32 R3, RZ, RZ, R14 ;  /* 0x000000ffff037224 */ /* 0x000fe200078e000e */
[----:B------:R-:W-:Y:S06]  /*1c380*/  BRA `(.L_x_1000) ;  /* 0xffffffa400787947 */ /* 0x000fec000383ffff */
.L_x_852:
[----:B0-----:R0:W1:Y:S02]  /*1c390*/  SYNCS.PHASECHK.TRANS64.TRYWAIT P0, [R18+URZ+0x28c20], R0 ;  /* 0x028c2000120075a7 */ /* 0x001064000800017f */
[----:B-1----:R-:W-:Y:S05]  /*1c3a0*/  @!P0 NANOSLEEP.SYNCS 0x989680 ;  /* 0x009896800000895d */ /* 0x002fea0003900000 */
[----:B------:R-:W1:Y:S02]  /*1c3b0*/  @!P0 SYNCS.PHASECHK.TRANS64 P0, [R18+URZ+0x28c20], R0 ;  /* 0x028c2000120085a7 */ /* 0x000e64000800007f */
[----:B-1----:R-:W-:Y:S05]  /*1c3c0*/  @!P0 BRA `(.L_x_852) ;  /* 0xfffffffc00f08947 */ /* 0x002fea000383ffff */
[----:B------:R-:W-:Y:S05]  /*1c3d0*/  BRA `(.L_x_1001) ;  /* 0xffffffa400d47947 */ /* 0x000fea000383ffff */
.L_x_856:
[----:B0-----:R0:W1:Y:S02]  /*1c3e0*/  SYNCS.PHASECHK.TRANS64.TRYWAIT P0, [R0+URZ+0x28c60], R2 ;  /* 0x028c6002000075a7 */ /* 0x001064000800017f */
[----:B-1----:R-:W-:Y:S05]  /*1c3f0*/  @!P0 NANOSLEEP.SYNCS 0x989680 ;  /* 0x009896800000895d */ /* 0x002fea0003900000 */
[----:B------:R-:W1:Y:S02]  /*1c400*/  @!P0 SYNCS.PHASECHK.TRANS64 P0, [R0+URZ+0x28c60], R2 ;  /* 0x028c6002000085a7 */ /* 0x000e64000800007f */
[----:B-1----:R-:W-:Y:S05]  /*1c410*/  @!P0 BRA `(.L_x_856) ;  /* 0xfffffffc00f08947 */ /* 0x002fea000383ffff */
[----:B------:R-:W-:Y:S05]  /*1c420*/  BRA `(.L_x_1002) ;  /* 0xffffffa400f87947 */ /* 0x000fea000383ffff */
.L_x_875:
[----:B-1----:R1:W2:Y:S02]  /*1c430*/  SYNCS.PHASECHK.TRANS64.TRYWAIT P0, [R2+URZ+0x28c40], R6 ;  /* 0x028c4006020075a7 */ /* 0x0022a4000800017f */
[----:B--2---:R-:W-:Y:S05]  /*1c440*/  @!P0 NANOSLEEP.SYNCS 0x989680 ;  /* 0x009896800000895d */ /* 0x004fea0003900000 */
[----:B------:R-:W2:Y:S02]  /*1c450*/  @!P0 SYNCS.PHASECHK.TRANS64 P0, [R2+URZ+0x28c40], R6 ;  /* 0x028c4006020085a7 */ /* 0x000ea4000800007f */
[----:B--2---:R-:W-:Y:S05]  /*1c460*/  @!P0 BRA `(.L_x_875) ;  /* 0xfffffffc00f08947 */ /* 0x004fea000383ffff */
[----:B------:R-:W-:Y:S05]  /*1c470*/  BRA `(.L_x_1003) ;  /* 0xffffffb400087947 */ /* 0x000fea000383ffff */
.L_x_880:
[----:B0-----:R0:W2:Y:S02]  /*1c480*/  SYNCS.PHASECHK.TRANS64.TRYWAIT P0, [R2+URZ+0x28c60], R6 ;  /* 0x028c6006020075a7 */ /* 0x0010a4000800017f */
[----:B--2---:R-:W-:Y:S05]  /*1c490*/  @!P0 NANOSLEEP.SYNCS 0x989680 ;  /* 0x009896800000895d */ /* 0x004fea0003900000 */
[----:B------:R-:W2:Y:S02]  /*1c4a0*/  @!P0 SYNCS.PHASECHK.TRANS64 P0, [R2+URZ+0x28c60], R6 ;  /* 0x028c6006020085a7 */ /* 0x000ea4000800007f */
[----:B--2---:R-:W-:Y:S05]  /*1c4b0*/  @!P0 BRA `(.L_x_880) ;  /* 0xfffffffc00f08947 */ /* 0x004fea000383ffff */
[----:B------:R-:W-:Y:S05]  /*1c4c0*/  BRA `(.L_x_1004) ;  /* 0xffffffb400847947 */ /* 0x000fea000383ffff */
.L_x_895:
[----:B-1----:R1:W2:Y:S02]  /*1c4d0*/  SYNCS.PHASECHK.TRANS64.TRYWAIT P0, [R2+URZ+0x28c40], R3 ;  /* 0x028c4003020075a7 */ /* 0x0022a4000800017f */
[----:B--2---:R-:W-:Y:S05]  /*1c4e0*/  @!P0 NANOSLEEP.SYNCS 0x989680 ;  /* 0x009896800000895d */ /* 0x004fea0003900000 */
[----:B------:R-:W2:Y:S02]  /*1c4f0*/  @!P0 SYNCS.PHASECHK.TRANS64 P0, [R2+URZ+0x28c40], R3 ;  /* 0x028c4003020085a7 */ /* 0x000ea4000800007f */
[----:B--2---:R-:W-:Y:S05]  /*1c500*/  @!P0 BRA `(.L_x_895) ;  /* 0xfffffffc00f08947 */ /* 0x004fea000383ffff */
[----:B------:R-:W-:Y:S05]  /*1c510*/  BRA `(.L_x_1005) ;  /* 0xffffffc000607947 */ /* 0x000fea000383ffff */
.L_x_900:
[----:B--2---:R2:W3:Y:S02]  /*1c520*/  SYNCS.PHASECHK.TRANS64.TRYWAIT P0, [R2+URZ+0x28c60], R3 ;  /* 0x028c6003020075a7 */ /* 0x0044e4000800017f */
[----:B---3--:R-:W-:Y:S05]  /*1c530*/  @!P0 NANOSLEEP.SYNCS 0x989680 ;  /* 0x009896800000895d */ /* 0x008fea0003900000 */
[----:B------:R-:W3:Y:S02]  /*1c540*/  @!P0 SYNCS.PHASECHK.TRANS64 P0, [R2+URZ+0x28c60], R3 ;  /* 0x028c6003020085a7 */ /* 0x000ee4000800007f */
[----:B---3--:R-:W-:Y:S05]  /*1c550*/  @!P0 BRA `(.L_x_900) ;  /* 0xfffffffc00f08947 */ /* 0x008fea000383ffff */
[----:B------:R-:W-:Y:S05]  /*1c560*/  BRA `(.L_x_1006) ;  /* 0xffffffc000dc7947 */ /* 0x000fea000383ffff */
.L_x_915:
[----:B-1----:R1:W2:Y:S02]  /*1c570*/  SYNCS.PHASECHK.TRANS64.TRYWAIT P0, [R3+URZ+0x28c40], R2 ;  /* 0x028c4002030075a7 */ /* 0x0022a4000800017f */
[----:B--2---:R-:W-:Y:S05]  /*1c580*/  @!P0 NANOSLEEP.SYNCS 0x989680 ;  /* 0x009896800000895d */ /* 0x004fea0003900000 */
[----:B------:R-:W2:Y:S02]  /*1c590*/  @!P0 SYNCS.PHASECHK.TRANS64 P0, [R3+URZ+0x28c40], R2 ;  /* 0x028c4002030085a7 */ /* 0x000ea4000800007f */
[----:B--2---:R-:W-:Y:S05]  /*1c5a0*/  @!P0 BRA `(.L_x_915) ;  /* 0xfffffffc00f08947 */ /* 0x004fea000383ffff */
[----:B------:R-:W-:Y:S05]  /*1c5b0*/  BRA `(.L_x_1007) ;  /* 0xffffffcc009c7947 */ /* 0x000fea000383ffff */
.L_x_920:
[----:B--2---:R2:W3:Y:S02]  /*1c5c0*/  SYNCS.PHASECHK.TRANS64.TRYWAIT P0, [R3+URZ+0x28c60], R2 ;  /* 0x028c6002030075a7 */ /* 0x0044e4000800017f */
[----:B---3--:R-:W-:Y:S05]  /*1c5d0*/  @!P0 NANOSLEEP.SYNCS 0x989680 ;  /* 0x009896800000895d */ /* 0x008fea0003900000 */
[----:B------:R-:W3:Y:S02]  /*1c5e0*/  @!P0 SYNCS.PHASECHK.TRANS64 P0, [R3+URZ+0x28c60], R2 ;  /* 0x028c6002030085a7 */ /* 0x000ee4000800007f */
[----:B---3--:R-:W-:Y:S05]  /*1c5f0*/  @!P0 BRA `(.L_x_920) ;  /* 0xfffffffc00f08947 */ /* 0x008fea000383ffff */
[----:B------:R-:W-:Y:S05]  /*1c600*/  BRA `(.L_x_1008) ;  /* 0xffffffd000187947 */ /* 0x000fea000383ffff */
.L_x_936:
[----:B------:R-:W2:Y:S01]  /*1c610*/  LDL R3, [R1] ;  /* 0x0000000001037983 */ /* 0x000ea20000100800 */
[----:B------:R-:W-:Y:S01]  /*1c620*/  BSSY B0, `(.L_x_1009) ;  /* 0x0000008000007945 */ /* 0x000fe20003800000 */
[----:B0-----:R-:W-:Y:S02]  /*1c630*/  IMAD.MOV.U32 R12, RZ, RZ, RZ ;  /* 0x000000ffff0c7224 */ /* 0x001fe400078e00ff */
[----:B------:R-:W-:Y:S02]  /*1c640*/  IMAD.MOV.U32 R11, RZ, RZ, 0x1f ;  /* 0x0000001fff0b7424 */ /* 0x000fe400078e00ff */
[----:B------:R-:W-:Y:S02]  /*1c650*/  IMAD.MOV.U32 R15, RZ, RZ, -0x1 ;  /* 0xffffffffff0f7424 */ /* 0x000fe400078e00ff */
[----:B--2---:R-:W-:-:S07]  /*1c660*/  IMAD.MOV.U32 R13, RZ, RZ, R3 ;  /* 0x000000ffff0d7224 */ /* 0x004fce00078e0003 */
[----:B------:R-:W-:Y:S05]  /*1c670*/  WARPSYNC.COLLECTIVE R15, `(.L_x_1010) ;  /* 0x000000000f087348 */ /* 0x000fea0003c00000 */
[----:B------:R0:W1:Y:S02]  /*1c680*/  SHFL.IDX P6, R14, R13, R12, R11 ;  /* 0x0000000c0d0e7389 */ /* 0x00006400000c000b */
[----:B01----:R-:W-:Y:S01]  /*1c690*/  ENDCOLLECTIVE ;  /* 0x000000000000791b */ /* 0x003fe20003800000 */
.L_x_1010:
[----:B------:R-:W-:Y:S05]  /*1c6a0*/  BSYNC B0 ;  /* 0x0000000000007941 */ /* 0x000fea0003800000 */
.L_x_1009:
        /* <DEDUP_REMOVED lines=9> */
.L_x_1011:
        /* <DEDUP_REMOVED lines=9> */
[----:B-1----:R-:W-:-:S06]  /*1c7d0*/  @!P1 IMAD.WIDE R2, R8, 0x4, R4 ;  /* 0x0000000408029825 */ /* 0x002fcc00078e0204 */
[----:B------:R-:W3:Y:S01]  /*1c7e0*/  @!P1 LDG.E R2, desc[UR42][R2.64] ;  /* 0x0000002a02029981 */ /* 0x000ee2000c1e1900 */
[----:B------:R-:W-:Y:S01]  /*1c7f0*/  IMAD.MOV.U32 R5, RZ, RZ, RZ ;  /* 0x000000ffff057224 */ /* 0x000fe200078e00ff */
[C---:B------:R-:W-:Y:S01]  /*1c800*/  ISETP.GE.U32.AND P2, PT, R16.reuse, 0x2, PT ;  /* 0x000000021000780c */ /* 0x040fe20003f46070 */
[----:B------:R-:W-:Y:S01]  /*1c810*/  IMAD.MOV.U32 R8, RZ, RZ, RZ ;  /* 0x000000ffff087224 */ /* 0x000fe200078e00ff */
[C---:B------:R-:W-:Y:S02]  /*1c820*/  ISETP.GE.U32.AND P3, PT, R16.reuse, 0x4, PT ;  /* 0x000000041000780c */ /* 0x040fe40003f66070 */
[C---:B------:R-:W-:Y:S02]  /*1c830*/  ISETP.GE.U32.AND P4, PT, R16.reuse, 0x8, PT ;  /* 0x000000081000780c */ /* 0x040fe40003f86070 */
[----:B------:R-:W-:Y:S01]  /*1c840*/  ISETP.GE.U32.AND P5, PT, R16, 0x10, PT ;  /* 0x000000101000780c */ /* 0x000fe20003fa6070 */
[----:B--2---:R-:W-:Y:S02]  /*1c850*/  @!P1 IMAD.MOV.U32 R5, RZ, RZ, R6 ;  /* 0x000000ffff059224 */ /* 0x004fe400078e0006 */
[----:B------:R-:W-:-:S02]  /*1c860*/  IMAD.MOV.U32 R6, RZ, RZ, RZ ;  /* 0x000000ffff067224 */ /* 0x000fc400078e00ff */
[----:B---3--:R-:W-:Y:S01]  /*1c870*/  @!P1 IMAD.MOV.U32 R6, RZ, RZ, R2 ;  /* 0x000000ffff069224 */ /* 0x008fe200078e0002 */
[----:B------:R-:W-:-:S03]  /*1c880*/  ISETP.NE.AND P1, PT, R16, RZ, PT ;  /* 0x000000ff1000720c */ /* 0x000fc60003f25270 */
[----:B------:R-:W-:-:S04]  /*1c890*/  IMAD R2, R6, R5, RZ ;  /* 0x0000000506027224 */ /* 0x000fc800078e02ff */
[----:B------:R-:W-:-:S07]  /*1c8a0*/  IMAD.MOV.U32 R13, RZ, RZ, R2 ;  /* 0x000000ffff0d7224 */ /* 0x000fce00078e0002 */
[----:B------:R-:W-:Y:S05]  /*1c8b0*/  WARPSYNC.COLLECTIVE R15, `(.L_x_1012) ;  /* 0x000000000f087348 */ /* 0x000fea0003c00000 */
[----:B------:R0:W1:Y:S02]  /*1c8c0*/  SHFL.UP P6, R14, R13, R12, R11 ;  /* 0x0400000c0d0e7389 */ /* 0x00006400000c000b */
[----:B01----:R-:W-:Y:S01]  /*1c8d0*/  ENDCOLLECTIVE ;  /* 0x000000000000791b */ /* 0x003fe20003800000 */
.L_x_1012:
[----:B------:R-:W-:Y:S02]  /*1c8e0*/  IMAD.MOV.U32 R12, RZ, RZ, 0x2 ;  /* 0x00000002ff0c7424 */ /* 0x000fe400078e00ff */
[----:B------:R-:W-:-:S05]  /*1c8f0*/  IMAD.MOV.U32 R3, RZ, RZ, R14 ;  /* 0x000000ffff037224 */ /* 0x000fca00078e000e */
[----:B------:R-:W-:-:S05]  /*1c900*/  SEL R3, R3, RZ, P1 ;  /* 0x000000ff03037207 */ /* 0x000fca0000800000 */
[----:B------:R-:W-:-:S04]  /*1c910*/  IMAD.IADD R2, R2, 0x1, R3 ;  /* 0x0000000102027824 */ /* 0x000fc800078e0203 */
[----:B------:R-:W-:-:S07]  /*1c920*/  IMAD.MOV.U32 R13, RZ, RZ, R2 ;  /* 0x000000ffff0d7224 */ /* 0x000fce00078e0002 */
[----:B------:R-:W-:Y:S05]  /*1c930*/  WARPSYNC.COLLECTIVE R15, `(.L_x_1013) ;  /* 0x000000000f087348 */ /* 0x000fea0003c00000 */
[----:B------:R0:W1:Y:S02]  /*1c940*/  SHFL.UP P6, R14, R13, R12, R11 ;  /* 0x0400000c0d0e7389 */ /* 0x00006400000c000b */
[----:B01----:R-:W-:Y:S01]  /*1c950*/  ENDCOLLECTIVE ;  /* 0x000000000000791b */ /* 0x003fe20003800000 */
.L_x_1013:
        /* <DEDUP_REMOVED lines=8> */
.L_x_1014:
        /* <DEDUP_REMOVED lines=8> */
.L_x_1015:
        /* <DEDUP_REMOVED lines=8> */
.L_x_1016:
[----:B------:R-:W-:Y:S02]  /*1cae0*/  IMAD.MOV.U32 R12, RZ, RZ, 0x1f ;  /* 0x0000001fff0c7424 */ /* 0x000fe400078e00ff */
[----:B------:R-:W-:Y:S02]  /*1caf0*/  IMAD.MOV.U32 R11, RZ, RZ, 0x1f ;  /* 0x0000001fff0b7424 */ /* 0x000fe400078e00ff */
[----:B------:R-:W-:-:S05]  /*1cb00*/  IMAD.MOV.U32 R3, RZ, RZ, R14 ;  /* 0x000000ffff037224 */ /* 0x000fca00078e000e */
[----:B------:R-:W-:-:S05]  /*1cb10*/  SEL R3, R3, RZ, P5 ;  /* 0x000000ff03037207 */ /* 0x000fca0002800000 */
[----:B------:R-:W-:-:S04]  /*1cb20*/  IMAD.IADD R3, R2, 0x1, R3 ;  /* 0x0000000102037824 */ /* 0x000fc800078e0203 */
[----:B------:R-:W-:-:S07]  /*1cb30*/  IMAD.MOV.U32 R13, RZ, RZ, R3 ;  /* 0x000000ffff0d7224 */ /* 0x000fce00078e0003 */
[----:B------:R-:W-:Y:S05]  /*1cb40*/  WARPSYNC.COLLECTIVE R15, `(.L_x_1017) ;  /* 0x000000000f087348 */ /* 0x000fea0003c00000 */
[----:B------:R0:W1:Y:S02]  /*1cb50*/  SHFL.IDX P6, R14, R13, R12, R11 ;  /* 0x0000000c0d0e7389 */ /* 0x00006400000c000b */
[----:B01----:R-:W-:Y:S01]  /*1cb60*/  ENDCOLLECTIVE ;  /* 0x000000000000791b */ /* 0x003fe20003800000 */
.L_x_1017:
[----:B------:R-:W-:Y:S01]  /*1cb70*/  IMAD.MOV.U32 R9, RZ, RZ, R14 ;  /* 0x000000ffff097224 */ /* 0x000fe200078e000e */
[----:B------:R-:W-:Y:S06]  /*1cb80*/  BRA `(.L_x_1018) ;  /* 0xffffffd800507947 */ /* 0x000fec000383ffff */
.L_x_939:
        /* <DEDUP_REMOVED lines=8> */
.L_x_1020:
[----:B------:R-:W-:Y:S05]  /*1cc10*/  BSYNC B0 ;  /* 0x0000000000007941 */ /* 0x000fea0003800000 */
.L_x_1019:
[----:B------:R-:W-:Y:S02]  /*1cc20*/  IMAD.MOV.U32 R3, RZ, RZ, R14 ;  /* 0x000000ffff037224 */ /* 0x000fe400078e000e */
[----:B------:R-:W-:Y:S02]  /*1cc30*/  IMAD.MOV.U32 R12, RZ, RZ, 0x2 ;  /* 0x00000002ff0c7424 */ /* 0x000fe400078e00ff */
[----:B------:R-:W-:Y:S01]  /*1cc40*/  IMAD.MOV.U32 R11, RZ, RZ, RZ ;  /* 0x000000ffff0b7224 */ /* 0x000fe200078e00ff */
[----:B------:R-:W-:Y:S01]  /*1cc50*/  SEL R3, R3, RZ, P1 ;  /* 0x000000ff03037207 */ /* 0x000fe20000800000 */
[----:B------:R-:W-:-:S04]  /*1cc60*/  IMAD.MOV.U32 R15, RZ, RZ, -0x1 ;  /* 0xffffffffff0f7424 */ /* 0x000fc800078e00ff */
[----:B------:R-:W-:-:S04]  /*1cc70*/  IMAD.IADD R2, R2, 0x1, R3 ;  /* 0x0000000102027824 */ /* 0x000fc800078e0203 */
[----:B------:R-:W-:-:S07]  /*1cc80*/  IMAD.MOV.U32 R13, RZ, RZ, R2 ;  /* 0x000000ffff0d7224 */ /* 0x000fce00078e0002 */
[----:B------:R-:W-:Y:S05]  /*1cc90*/  WARPSYNC.COLLECTIVE R15, `(.L_x_1021) ;  /* 0x000000000f087348 */ /* 0x000fea0003c00000 */
[----:B------:R0:W1:Y:S02]  /*1cca0*/  SHFL.UP P6, R14, R13, R12, R11 ;  /* 0x0400000c0d0e7389 */ /* 0x00006400000c000b */
[----:B01----:R-:W-:Y:S01]  /*1ccb0*/  ENDCOLLECTIVE ;  /* 0x000000000000791b */ /* 0x003fe20003800000 */
.L_x_1021:
        /* <DEDUP_REMOVED lines=8> */
.L_x_1022:
        /* <DEDUP_REMOVED lines=8> */
.L_x_1023:
        /* <DEDUP_REMOVED lines=8> */
.L_x_1024:
        /* <DEDUP_REMOVED lines=9> */
.L_x_1025:
[----:B------:R-:W-:Y:S01]  /*1ced0*/  IMAD.MOV.U32 R9, RZ, RZ, R14 ;  /* 0x000000ffff097224 */ /* 0x000fe200078e000e */
[----:B------:R-:W-:Y:S06]  /*1cee0*/  BRA `(.L_x_1026) ;  /* 0xffffffd800287947 */ /* 0x000fec000383ffff */
.L_x_941:
[----:B------:R-:W-:Y:S01]  /*1cef0*/  BSSY B0, `(.L_x_1027) ;  /* 0x0000006000007945 */ /* 0x000fe20003800000 */
[----:B------:R-:W-:Y:S01]  /*1cf00*/  PLOP3.LUT P6, PT, P6, PT, PT, 0x8, 0x0 ;  /* 0x000000000000781c */ /* 0x000fe200037ce170 */
[----:B------:R-:W-:-:S12]  /*1cf10*/  IMAD.MOV.U32 R15, RZ, RZ, -0x1 ;  /* 0xffffffffff0f7424 */ /* 0x000fd800078e00ff */
[----:B------:R-:W-:Y:S05]  /*1cf20*/  WARPSYNC.COLLECTIVE R15, `(.L_x_1028) ;  /* 0x000000000f087348 */ /* 0x000fea0003c00000 */
[----:B------:R-:W-:Y:S01]  /*1cf30*/  VOTE.ANY R14, PT, P6 ;  /* 0x00000000000e7806 */ /* 0x000fe200030e0100 */
[----:B------:R-:W-:Y:S06]  /*1cf40*/  ENDCOLLECTIVE ;  /* 0x000000000000791b */ /* 0x000fec0003800000 */
.L_x_1028:
[----:B------:R-:W-:Y:S05]  /*1cf50*/  BSYNC B0 ;  /* 0x0000000000007941 */ /* 0x000fea0003800000 */
.L_x_1027:
        /* <DEDUP_REMOVED lines=9> */
.L_x_1029:
[----:B------:R-:W-:Y:S02]  /*1cff0*/  IMAD.MOV.U32 R13, RZ, RZ, R6 ;  /* 0x000000ffff0d7224 */ /* 0x000fe400078e0006 */
[----:B------:R-:W-:-:S07]  /*1d000*/  IMAD.MOV.U32 R5, RZ, RZ, R14 ;  /* 0x000000ffff057224 */ /* 0x000fce00078e000e */
[----:B------:R-:W-:Y:S05]  /*1d010*/  WARPSYNC.COLLECTIVE R15, `(.L_x_1030) ;  /* 0x000000000f087348 */ /* 0x000fea0003c00000 */
[----:B------:R0:W1:Y:S02]  /*1d020*/  SHFL.IDX P6, R14, R13, R12, R11 ;  /* 0x0000000c0d0e7389 */ /* 0x00006400000c000b */
[----:B01----:R-:W-:Y:S01]  /*1d030*/  ENDCOLLECTIVE ;  /* 0x000000000000791b */ /* 0x003fe20003800000 */
.L_x_1030:
[----:B------:R-:W-:Y:S01]  /*1d040*/  IMAD.MOV.U32 R6, RZ, RZ, R14 ;  /* 0x000000ffff067224 */ /* 0x000fe200078e000e */
[----:B------:R-:W-:Y:S06]  /*1d050*/  BRA `(.L_x_1031) ;  /* 0xffffffd800087947 */ /* 0x000fec000383ffff */
.L_x_943:
[----:B------:R-:W-:Y:S01]  /*1d060*/  BSSY B0, `(.L_x_1032) ;  /* 0x0000007000007945 */ /* 0x000fe20003800000 */
[----:B------:R-:W-:Y:S02]  /*1d070*/  IMAD.MOV.U32 R13, RZ, RZ, R7 ;  /* 0x000000ffff0d7224 */ /* 0x000fe400078e0007 */
[----:B------:R-:W-:Y:S02]  /*1d080*/  IMAD.MOV.U32 R11, RZ, RZ, 0x1f ;  /* 0x0000001fff0b7424 */ /* 0x000fe400078e00ff */
[----:B------:R-:W-:-:S07]  /*1d090*/  IMAD.MOV.U32 R15, RZ, RZ, -0x1 ;  /* 0xffffffffff0f7424 */ /* 0x000fce00078e00ff */
[----:B012---:R-:W-:Y:S05]  /*1d0a0*/  WARPSYNC.COLLECTIVE R15, `(.L_x_1033) ;  /* 0x000000000f087348 */ /* 0x007fea0003c00000 */
[----:B------:R3:W4:Y:S02]  /*1d0b0*/  SHFL.IDX P6, R14, R13, R12, R11 ;  /* 0x0000000c0d0e7389 */ /* 0x00072400000c000b */
[----:B01234-:R-:W-:Y:S01]  /*1d0c0*/  ENDCOLLECTIVE ;  /* 0x000000000000791b */ /* 0x01ffe20003800000 */
.L_x_1033:
[----:B------:R-:W-:Y:S05]  /*1d0d0*/  BSYNC B0 ;  /* 0x0000000000007941 */ /* 0x000fea0003800000 */
.L_x_1032:
[----:B------:R-:W-:Y:S01]  /*1d0e0*/  IMAD.MOV.U32 R7, RZ, RZ, R14 ;  /* 0x000000ffff077224 */ /* 0x000fe200078e000e */
[----:B------:R-:W-:Y:S06]  /*1d0f0*/  BRA `(.L_x_1034) ;  /* 0xffffffd400f87947 */ /* 0x000fec000383ffff */
.L_x_947:
[----:B0-----:R0:W1:Y:S02]  /*1d100*/  SYNCS.PHASECHK.TRANS64.TRYWAIT P0, [R0+URZ+0x28c20], R3 ;  /* 0x028c2003000075a7 */ /* 0x001064000800017f */
[----:B-1----:R-:W-:Y:S05]  /*1d110*/  @!P0 NANOSLEEP.SYNCS 0x989680 ;  /* 0x009896800000895d */ /* 0x002fea0003900000 */
[----:B------:R-:W1:Y:S02]  /*1d120*/  @!P0 SYNCS.PHASECHK.TRANS64 P0, [R0+URZ+0x28c20], R3 ;  /* 0x028c2003000085a7 */ /* 0x000e64000800007f */
[----:B-1----:R-:W-:Y:S05]  /*1d130*/  @!P0 BRA `(.L_x_947) ;  /* 0xfffffffc00f08947 */ /* 0x002fea000383ffff */
[----:B------:R-:W-:Y:S05]  /*1d140*/  BRA `(.L_x_1035) ;  /* 0xffffffdc00907947 */ /* 0x000fea000383ffff */
.L_x_948:
[----:B------:R-:W1:Y:S01]  /*1d150*/  S2R R2, SR_TID.X ;  /* 0x0000000000027919 */ /* 0x000e620000002100 */
[----:B------:R-:W-:Y:S01]  /*1d160*/  BSSY B0, `(.L_x_1036) ;  /* 0x000000a000007945 */ /* 0x000fe20003800000 */
[----:B---3--:R-:W-:Y:S02]  /*1d170*/  IMAD.MOV.U32 R12, RZ, RZ, RZ ;  /* 0x000000ffff0c7224 */ /* 0x008fe400078e00ff */
[----:B------:R-:W-:Y:S02]  /*1d180*/  IMAD.MOV.U32 R11, RZ, RZ, 0x1f ;  /* 0x0000001fff0b7424 */ /* 0x000fe400078e00ff */
[----:B------:R-:W-:Y:S01]  /*1d190*/  IMAD.MOV.U32 R15, RZ, RZ, -0x1 ;  /* 0xffffffffff0f7424 */ /* 0x000fe200078e00ff */
[----:B-1----:R-:W-:-:S04]  /*1d1a0*/  SHF.R.U32.HI R2, RZ, 0x5, R2 ;  /* 0x00000005ff027819 */ /* 0x002fc80000011602 */
[----:B------:R-:W-:-:S05]  /*1d1b0*/  LOP3.LUT R2, R2, 0x3, RZ, 0xc0, !PT ;  /* 0x0000000302027812 */ /* 0x000fca00078ec0ff */
[----:B------:R-:W-:-:S07]  /*1d1c0*/  IMAD.MOV.U32 R13, RZ, RZ, R2 ;  /* 0x000000ffff0d7224 */ /* 0x000fce00078e0002 */
[----:B0-----:R-:W-:Y:S05]  /*1d1d0*/  WARPSYNC.COLLECTIVE R15, `(.L_x_1037) ;  /* 0x000000000f087348 */ /* 0x001fea0003c00000 */
[----:B------:R1:W2:Y:S02]  /*1d1e0*/  SHFL.IDX P6, R14, R13, R12, R11 ;  /* 0x0000000c0d0e7389 */ /* 0x0002a400000c000b */
[----:B012---:R-:W-:Y:S01]  /*1d1f0*/  ENDCOLLECTIVE ;  /* 0x000000000000791b */ /* 0x007fe20003800000 */
.L_x_1037:
[----:B------:R-:W-:Y:S05]  /*1d200*/  BSYNC B0 ;  /* 0x0000000000007941 */ /* 0x000fea0003800000 */
.L_x_1036:
[----:B------:R-:W-:Y:S05]  /*1d210*/  BRA `(.L_x_1038) ;  /* 0xffffffdc00787947 */ /* 0x000fea000383ffff */
.L_x_949:
[----:B------:R-:W-:Y:S01]  /*1d220*/  BSSY B0, `(.L_x_1039) ;  /* 0x0000006000007945 */ /* 0x000fe20003800000 */
[----:B------:R-:W-:-:S07]  /*1d230*/  IMAD.MOV.U32 R15, RZ, RZ, -0x1 ;  /* 0xffffffffff0f7424 */ /* 0x000fce00078e00ff */
[----:B01-3--:R-:W-:Y:S05]  /*1d240*/  WARPSYNC.COLLECTIVE R15, `(.L_x_1040) ;  /* 0x000000000f0c7348 */ /* 0x00bfea0003c00000 */
[----:B------:R-:W-:Y:S02]  /*1d250*/  ELECT P6, UR62, PT ;  /* 0x00000000003e782f */ /* 0x000fe400038c0000 */
[----:B------:R-:W-:Y:S01]  /*1d260*/  MOV R14, UR62 ;  /* 0x0000003e000e7c02 */ /* 0x000fe20008000f00 */
[----:B01-3--:R-:W-:Y:S10]  /*1d270*/  ENDCOLLECTIVE ;  /* 0x000000000000791b */ /* 0x00bff40003800000 */
.L_x_1040:
[----:B------:R-:W-:Y:S05]  /*1d280*/  BSYNC B0 ;  /* 0x0000000000007941 */ /* 0x000fea0003800000 */
.L_x_1039:
[----:B------:R-:W-:Y:S05]  /*1d290*/  BRA `(.L_x_1041) ;  /* 0xffffffdc006c7947 */ /* 0x000fea000383ffff */
.L_x_951:
[----:B0-----:R0:W1:Y:S02]  /*1d2a0*/  SYNCS.PHASECHK.TRANS64.TRYWAIT P0, [R6+URZ], R5 ;  /* 0x00000005060075a7 */ /* 0x001064000800017f */
[----:B-1----:R-:W-:Y:S05]  /*1d2b0*/  @!P0 NANOSLEEP.SYNCS 0x989680 ;  /* 0x009896800000895d */ /* 0x002fea0003900000 */
[----:B------:R-:W1:Y:S02]  /*1d2c0*/  @!P0 SYNCS.PHASECHK.TRANS64 P0, [R6+URZ], R5 ;  /* 0x00000005060085a7 */ /* 0x000e64000800007f */
[----:B-1----:R-:W-:Y:S05]  /*1d2d0*/  @!P0 BRA `(.L_x_951) ;  /* 0xfffffffc00f08947 */ /* 0x002fea000383ffff */
[----:B------:R-:W-:Y:S05]  /*1d2e0*/  BRA `(.L_x_1042) ;  /* 0xffffffdc00a47947 */ /* 0x000fea000383ffff */
.L_x_952:
[----:B-1----:R1:W2:Y:S02]  /*1d2f0*/  SYNCS.PHASECHK.TRANS64.TRYWAIT P0, [R7+URZ], R2 ;  /* 0x00000002070075a7 */ /* 0x0022a4000800017f */
[----:B--2---:R-:W-:Y:S05]  /*1d300*/  @!P0 NANOSLEEP.SYNCS 0x989680 ;  /* 0x009896800000895d */ /* 0x004fea0003900000 */
[----:B------:R-:W2:Y:S02]  /*1d310*/  @!P0 SYNCS.PHASECHK.TRANS64 P0, [R7+URZ], R2 ;  /* 0x00000002070085a7 */ /* 0x000ea4000800007f */
[----:B--2---:R-:W-:Y:S05]  /*1d320*/  @!P0 BRA `(.L_x_952) ;  /* 0xfffffffc00f08947 */ /* 0x004fea000383ffff */
[----:B------:R-:W-:Y:S05]  /*1d330*/  BRA `(.L_x_1043) ;  /* 0xffffffdc00987947 */ /* 0x000fea000383ffff */
.L_x_954:
[----:B--2---:R2:W4:Y:S02]  /*1d340*/  SYNCS.PHASECHK.TRANS64.TRYWAIT P0, [R4+URZ], R5 ;  /* 0x00000005040075a7 */ /* 0x004524000800017f */
[----:B----4-:R-:W-:Y:S05]  /*1d350*/  @!P0 NANOSLEEP.SYNCS 0x989680 ;  /* 0x009896800000895d */ /* 0x010fea0003900000 */
[----:B------:R-:W4:Y:S02]  /*1d360*/  @!P0 SYNCS.PHASECHK.TRANS64 P0, [R4+URZ], R5 ;  /* 0x00000005040085a7 */ /* 0x000f24000800007f */
[----:B----4-:R-:W-:Y:S05]  /*1d370*/  @!P0 BRA `(.L_x_954) ;  /* 0xfffffffc00f08947 */ /* 0x010fea000383ffff */
[----:B------:R-:W-:Y:S05]  /*1d380*/  BRA `(.L_x_1044) ;  /* 0xffffffdc009c7947 */ /* 0x000fea000383ffff */
.L_x_1045:
        /* <DEDUP_REMOVED lines=15> */
.L_x_6041:


//--------------------- .text._ZN7cutlass13device_kernelIN5flash11enable_sm90INS1_16FlashAttnFwdSm90INS1_25CollectiveMainloopFwdSm90ILi2EN4cute5tupleIJNS5_1CILi1EEES8_S8_EEENS6_IJNS7_ILi64EEESA_SA_EEELi512ENS_6half_tEfNS_4arch4Sm90ELb0ELb0ELb1ELb1ELb0ELb0ELb1ELb0ELb0ELb1ELb1ELb0EEENS1_21CollectiveEpilogueFwdINS6_IJSA_NS7_ILi512EEESA_EEES9_SC_SE_Li256ELb1ELb1ELb1ELb0EEENS1_36VarlenDynamicPersistentTileSchedulerILi64ELi64ELi256ELi128ELb1ELb1ELb1ELb0ELb1ELb1EEEEEEEEEvNT_6ParamsE --------------------------
	.section	.text._ZN7cutlass13device_kernelIN5flash11enable_sm90INS1_16FlashAttnFwdSm90INS1_25CollectiveMainloopFwdSm90ILi2EN4cute5tupleIJNS5_1CILi1EEES8_S8_EEENS6_IJNS7_ILi64EEESA_SA_EEELi512ENS_6half_tEfNS_4arch4Sm90ELb0ELb0ELb1ELb1ELb0ELb0ELb1ELb0ELb0ELb1ELb1ELb0EEENS1_21CollectiveEpilogueFwdINS6_IJSA_NS7_ILi512EEESA_EEES9_SC_SE_Li256ELb1ELb1ELb1ELb0EEENS1_36VarlenDynamicPersistentTileSchedulerILi64ELi64ELi256ELi128ELb1ELb1ELb1ELb0ELb1ELb1EEEEEEEEEvNT_6ParamsE,"ax",@progbits
	.align	128
.text._ZN7cutlass13device_kernelIN5flash11enable_sm90INS1_16FlashAttnFwdSm90INS1_25CollectiveMainloopFwdSm90ILi2EN4cute5tupleIJNS5_1CILi1EEES8_S8_EEENS6_IJNS7_ILi64EEESA_SA_EEELi512ENS_6half_tEfNS_4arch4Sm90ELb0ELb0ELb1ELb1ELb0ELb0ELb1ELb0ELb0ELb1ELb1ELb0EEENS1_21CollectiveEpilogueFwdINS6_IJSA_NS7_ILi512EEESA_EEES9_SC_SE_Li256ELb1ELb1ELb1ELb0EEENS1_36VarlenDynamicPersistentTileSchedulerILi64ELi64ELi256ELi128ELb1ELb1ELb1ELb0ELb1ELb1EEEEEEEEEvNT_6ParamsE:
        .type           _ZN7cutlass13device_kernelIN5flash11enable_sm90INS1_16FlashAttnFwdSm90INS1_25CollectiveMainloopFwdSm90ILi2EN4cute5tupleIJNS5_1CILi1EEES8_S8_EEENS6_IJNS7_ILi64EEESA_SA_EEELi512ENS_6half_tEfNS_4arch4Sm90ELb0ELb0ELb1ELb1ELb0ELb0ELb1ELb0ELb0ELb1ELb1ELb0EEENS1_21CollectiveEpilogueFwdINS6_IJSA_NS7_ILi512EEESA_EEES9_SC_SE_Li256ELb1ELb1ELb1ELb0EEENS1_36VarlenDynamicPersistentTileSchedulerILi64ELi64ELi256ELi128ELb1ELb1ELb1ELb0ELb1ELb1EEEEEEEEEvNT_6ParamsE,@function
        .size           _ZN7cutlass13device_kernelIN5flash11enable_sm90INS1_16FlashAttnFwdSm90INS1_25CollectiveMainloopFwdSm90ILi2EN4cute5tupleIJNS5_1CILi1EEES8_S8_EEENS6_IJNS7_ILi64EEESA_SA_EEELi512ENS_6half_tEfNS_4arch4Sm90ELb0ELb0ELb1ELb1ELb0ELb0ELb1ELb0ELb0ELb1ELb1ELb0EEENS1_21CollectiveEpilogueFwdINS6_IJSA_NS7_ILi512EEESA_EEES9_SC_SE_Li256ELb1ELb1ELb1ELb0EEENS1_36VarlenDynamicPersistentTileSchedulerILi64ELi64ELi256ELi128ELb1ELb1ELb1ELb0ELb1ELb1EEEEEEEEEvNT_6ParamsE,(.L_x_6042 - _ZN7cutlass13device_kernelIN5flash11enable_sm90INS1_16FlashAttnFwdSm90INS1_25CollectiveMainloopFwdSm90ILi2EN4cute5tupleIJNS5_1CILi1EEES8_S8_EEENS6_IJNS7_ILi64EEESA_SA_EEELi512ENS_6half_tEfNS_4arch4Sm90ELb0ELb0ELb1ELb1ELb0ELb0ELb1ELb0ELb0ELb1ELb1ELb0EEENS1_21CollectiveEpilogueFwdINS6_IJSA_NS7_ILi512EEESA_EEES9_SC_SE_Li256ELb1ELb1ELb1ELb0EEENS1_36VarlenDynamicPersistentTileSchedulerILi64ELi64ELi256ELi128ELb1ELb1ELb1ELb0ELb1ELb1EEEEEEEEEvNT_6ParamsE)
        .other          _ZN7cutlass13device_kernelIN5flash11enable_sm90INS1_16FlashAttnFwdSm90INS1_25CollectiveMainloopFwdSm90ILi2EN4cute5tupleIJNS5_1CILi1EEES8_S8_EEENS6_IJNS7_ILi64EEESA_SA_EEELi512ENS_6half_tEfNS_4arch4Sm90ELb0ELb0ELb1ELb1ELb0ELb0ELb1ELb0ELb0ELb1ELb1ELb0EEENS1_21CollectiveEpilogueFwdINS6_IJSA_NS7_ILi512EEESA_EEES9_SC_SE_Li256ELb1ELb1ELb1ELb0EEENS1_36VarlenDynamicPersistentTileSchedulerILi64ELi64ELi256ELi128ELb1ELb1ELb1ELb0ELb1ELb1EEEEEEEEEvNT_6ParamsE,@"STO_CUDA_ENTRY STV_DEFAULT"
_ZN7cutlass13device_kernelIN5flash11enable_sm90INS1_16FlashAttnFwdSm90INS1_25CollectiveMainloopFwdSm90ILi2EN4cute5tupleIJNS5_1CILi1EEES8_S8_EEENS6_IJNS7_ILi64EEESA_SA_EEELi512ENS_6half_tEfNS_4arch4Sm90ELb0ELb0ELb1ELb1ELb0ELb0ELb1ELb0ELb0ELb1ELb1ELb0EEENS1_21CollectiveEpilogueFwdINS6_IJSA_NS7_ILi512EEESA_EEES9_SC_SE_Li256ELb1ELb1ELb1ELb0EEENS1_36VarlenDynamicPersistentTileSchedulerILi64ELi64ELi256ELi128ELb1ELb1ELb1ELb0ELb1ELb1EEEEEEEEEvNT_6ParamsE:
        /* <DEDUP_REMOVED lines=17> */
.L_x_1047:
[----:B------:R-:W-:Y:S05]  /*0110*/  BSYNC B0 ;  /* 0x0000000000007941 */ /* 0x000fea0003800000 */
.L_x_1046:
[----:B------:R-:W-:Y:S01]  /*0120*/  SHF.R.U32.HI R3, RZ, 0x7, R6 ;  /* 0x00000007ff037819 */ /* 0x000fe20000011606 */
[----:B------:R-:W-:Y:S01]  /*0130*/  VOTEU.ANY UP0, P0 ;  /* 0x00000000003f7886 */ /* 0x000fe20000000100 */
[----:B------:R-:W0:Y:S01]  /*0140*/  SHFL.IDX PT, R2, R0, RZ, 0x1f ;  /* 0x00001fff00027589 */ /* 0x000e2200000e0000 */
[----:B------:R-:W-:Y:S01]  /*0150*/  UMOV UR4, 0x80 ;  /* 0x0000008000047882 */ /* 0x000fe20000000000 */
[----:B------:R-:W-:Y:S01]  /*0160*/  UMOV UR7, 0x100 ;  /* 0x0000010000077882 */ /* 0x000fe20000000000 */
[----:B------:R-:W-:Y:S01]  /*0170*/  VOTEU.ANY UP1, P0 ;  /* 0x00000000003f7886 */ /* 0x000fe20000020100 */
[----:B------:R-:W1:Y:S01]  /*0180*/  SHFL.IDX PT, R3, R3, RZ, 0x1f ;  /* 0x00001fff03037589 */ /* 0x000e6200000e0000 */
[----:B------:R-:W2:Y:S01]  /*0190*/  @UP0 S2UR UR8, SR_CgaCtaId ;  /* 0x00000000000809c3 */ /* 0x000ea20000008800 */
[----:B------:R-:W-:Y:S01]  /*01a0*/  @UP0 UMOV UR6, 0x400 ;  /* 0x0000040000060882 */ /* 0x000fe20000000000 */
[----:B------:R-:W-:-:S04]  /*01b0*/  @UP0 UIADD3 UR4, -UR4, 0x100000, URZ ;  /* 0x0010000004040890 */ /* 0x000fc8000fffe13f */
[----:B------:R-:W-:Y:S02]  /*01c0*/  @UP0 USHF.L.U32 UR5, UR4, 0xb, URZ ;  /* 0x0000000b04050899 */ /* 0x000fe4000800063f */
[----:B------:R-:W-:Y:S01]  /*01d0*/  @UP0 USHF.L.U32 UR4, UR4, 0x1, URZ ;  /* 0x0000000104040899 */ /* 0x000fe2000800063f */
[----:B------:R-:W-:Y:S01]  /*01e0*/  VOTEU.ANY UP2, P0 ;  /* 0x00000000003f7886 */ /* 0x000fe20000040100 */
[----:B0-----:R-:W-:Y:S01]  /*01f0*/  ISETP.NE.AND P1, PT, R2, RZ, PT ;  /* 0x000000ff0200720c */ /* 0x001fe20003f25270 */
[----:B-1----:R0:W-:Y:S01]  /*0200*/  STL [R1], R3 ;  /* 0x0000000301007387 */ /* 0x0021e20000100800 */
[----:B--2---:R-:W-:Y:S02]  /*0210*/  @UP0 ULEA UR8, UR8, UR6, 0x18 ;  /* 0x0000000608080291 */ /* 0x004fe4000f8ec03f */
[----:B------:R-:W-:-:S04]  /*0220*/  @UP0 UIADD3 UR6, -UR7, 0x100000, URZ ;  /* 0x0010000007060890 */ /* 0x000fc8000fffe13f */
[----:B------:R-:W-:Y:S02]  /*0230*/  @UP0 USHF.L.U32 UR7, UR6, 0xb, URZ ;  /* 0x0000000b06070899 */ /* 0x000fe4000800063f */
[----:B------:R-:W-:Y:S01]  /*0240*/  @UP0 USHF.L.U32 UR6, UR6, 0x1, URZ ;  /* 0x0000000106060899 */ /* 0x000fe2000800063f */
[----:B------:R-:W-:Y:S01]  /*0250*/  VOTEU.ANY UP0, P0 ;  /* 0x00000000003f7886 */ /* 0x000fe20000000100 */
[----:B------:R-:W1:Y:S04]  /*0260*/  FENCE.VIEW.ASYNC.S ;  /* 0x00000000000073c6 */ /* 0x000e680000000000 */
[----:B-1----:R0:W1:Y:S01]  /*0270*/  @UP0 SYNCS.EXCH.64 URZ, [UR8+0x38800], UR4 ;  /* 0x03880004083f05b2 */ /* 0x0020620008000100 */
[----:B------:R0:W2:Y:S05]  /*0280*/  @UP1 SYNCS.EXCH.64 URZ, [UR8+0x38810], UR4 ;  /* 0x03881004083f15b2 */ /* 0x0000aa0008000100 */
        /* <DEDUP_REMOVED lines=16> */
.L_x_1048:
        /* <DEDUP_REMOVED lines=22> */
.L_x_1049:
        /* <DEDUP_REMOVED lines=18> */
.L_x_1050:
        /* <DEDUP_REMOVED lines=22> */
.L_x_1051:
        /* <DEDUP_REMOVED lines=22> */
.L_x_1052:
[----:B------:R-:W-:Y:S01]  /*08d0*/  ISETP.NE.AND P0, PT, R3, RZ, PT ;  /* 0x000000ff0300720c */ /* 0x000fe20003f05270 */
[----:B------:R-:W-:Y:S01]  /*08e0*/  NOP ;  /* 0x0000000000007918 */ /* 0x000fe20000000000 */
[----:B------:R-:W-:Y:S01]  /*08f0*/  ULDC.64 UR38, c[0x0][0x208] ;  /* 0x0000820000267ab9 */ /* 0x000fe20000000a00 */
[----:B01234-:R-:W-:Y:S10]  /*0900*/  BAR.SYNC.DEFER_BLOCKING 0x0 ;  /* 0x0000000000007b1d */ /* 0x01fff40000010000 */
[----:B------:R-:W-:Y:S05]  /*0910*/  @!P0 BRA `(.L_x_1053) ;  /* 0x000000dc00dc8947 */ /* 0x000fea0003800000 */
.L_x_1054:
        /* <DEDUP_REMOVED lines=22> */
[----:B------:R-:W-:Y:S01]  /*0a80*/  UMOV UR36, URZ ;  /* 0x0000003f00247c82 */ /* 0x000fe20008000000 */
[----:B------:R-:W-:Y:S01]  /*0a90*/  SHF.R.S32.HI R3, RZ, 0x1f, R6 ;  /* 0x0000001fff037819 */ /* 0x000fe20000011406 */
[----:B------:R-:W-:Y:S01]  /*0aa0*/  UMOV UR37, URZ ;  /* 0x0000003f00257c82 */ /* 0x000fe20008000000 */
[----:B------:R-:W-:Y:S02]  /*0ab0*/  UMOV UR40, URZ ;  /* 0x0000003f00287c82 */ /* 0x000fe40008000000 */
[CC--:B------:R-:W-:Y:S02]  /*0ac0*/  LEA.HI R2, R3.reuse, R6.reuse, RZ, 0x4 ;  /* 0x0000000603027211 */ /* 0x0c0fe400078f20ff */
[----:B------:R-:W-:-:S02]  /*0ad0*/  LEA.HI R5, R3, R6, RZ, 0x3 ;  /* 0x0000000603057211 */ /* 0x000fc400078f18ff */
[CC--:B------:R-:W-:Y:S02]  /*0ae0*/  LEA.HI R4, R3.reuse, R6.reuse, RZ, 0x5 ;  /* 0x0000000603047211 */ /* 0x0c0fe400078f28ff */
[CC--:B------:R-:W-:Y:S02]  /*0af0*/  LEA.HI R0, R3.reuse, R6.reuse, RZ, 0x7 ;  /* 0x0000000603007211 */ /* 0x0c0fe400078f38ff */
[----:B------:R-:W-:Y:S02]  /*0b00*/  LEA.HI R3, R3, R6, RZ, 0x2 ;  /* 0x0000000603037211 */ /* 0x000fe400078f10ff */
[----:B------:R-:W-:Y:S02]  /*0b10*/  SHF.R.S32.HI R7, RZ, 0x4, R2 ;  /* 0x00000004ff077819 */ /* 0x000fe40000011402 */
[----:B------:R-:W-:Y:S02]  /*0b20*/  LOP3.LUT R11, R5, 0xfffffff8, RZ, 0xc0, !PT ;  /* 0xfffffff8050b7812 */ /* 0x000fe400078ec0ff */
[----:B------:R-:W-:-:S02]  /*0b30*/  LOP3.LUT R5, R2, 0xfffffff0, RZ, 0xc0, !PT ;  /* 0xfffffff002057812 */ /* 0x000fc400078ec0ff */
[--C-:B------:R-:W-:Y:S01]  /*0b40*/  SHF.R.S32.HI R9, RZ, 0x5, R4.reuse ;  /* 0x00000005ff097819 */ /* 0x100fe20000011404 */
[C---:B------:R-:W-:Y:S01]  /*0b50*/  IMAD.IADD R11, R6.reuse, 0x1, -R11 ;  /* 0x00000001060b7824 */ /* 0x040fe200078e0a0b */
[----:B------:R-:W-:Y:S01]  /*0b60*/  LOP3.LUT R13, R3, 0xfffffffc, RZ, 0xc0, !PT ;  /* 0xfffffffc030d7812 */ /* 0x000fe200078ec0ff */
[----:B------:R-:W-:Y:S01]  /*0b70*/  IMAD.IADD R8, R6, 0x1, -R5 ;  /* 0x0000000106087824 */ /* 0x000fe200078e0a05 */
[----:B------:R-:W-:Y:S02]  /*0b80*/  SHF.R.S32.HI R4, RZ, 0x1f, R4 ;  /* 0x0000001fff047819 */ /* 0x000fe40000011404 */
[----:B------:R-:W-:Y:S01]  /*0b90*/  LOP3.LUT R3, R0, 0xffffff80, RZ, 0xc0, !PT ;  /* 0xffffff8000037812 */ /* 0x000fe200078ec0ff */
[----:B------:R-:W-:Y:S01]  /*0ba0*/  IMAD.IADD R13, R6, 0x1, -R13 ;  /* 0x00000001060d7824 */ /* 0x000fe200078e0a0d */
[----:B------:R-:W-:Y:S02]  /*0bb0*/  LEA.HI R2, R2, R7, RZ, 0x1 ;  /* 0x0000000702027211 */ /* 0x000fe400078f08ff */
[----:B------:R-:W-:Y:S01]  /*0bc0*/  LEA.HI R4, R4, R9, RZ, 0x2 ;  /* 0x0000000904047211 */ /* 0x000fe200078f10ff */
[----:B------:R-:W-:Y:S01]  /*0bd0*/  IMAD.IADD R3, R6, 0x1, -R3 ;  /* 0x0000000106037824 */ /* 0x000fe200078e0a03 */
[----:B------:R-:W-:-:S02]  /*0be0*/  LOP3.LUT R2, R2, 0x1ffffffe, RZ, 0xc0, !PT ;  /* 0x1ffffffe02027812 */ /* 0x000fc400078ec0ff */
[----:B------:R-:W-:Y:S02]  /*0bf0*/  SHF.R.S32.HI R227, RZ, 0x7, R0 ;  /* 0x00000007ffe37819 */ /* 0x000fe40000011400 */
[----:B------:R-:W-:Y:S01]  /*0c00*/  LOP3.LUT R4, R4, 0x3ffffc, RZ, 0xc0, !PT ;  /* 0x003ffffc04047812 */ /* 0x000fe200078ec0ff */
[----:B------:R-:W-:Y:S01]  /*0c10*/  IMAD.IADD R7, R7, 0x1, -R2 ;  /* 0x0000000107077824 */ /* 0x000fe200078e0a02 */
[--C-:B------:R-:W-:Y:S01]  /*0c20*/  SHF.R.S32.HI R5, RZ, 0x1f, R8.reuse ;  /* 0x0000001fff057819 */ /* 0x100fe20000011408 */
[----:B------:R-:W-:Y:S01]  /*0c30*/  IMAD R15, R227, 0x100, R8 ;  /* 0x00000100e30f7824 */ /* 0x000fe200078e0208 */
[----:B------:R-:W-:Y:S01]  /*0c40*/  SHF.R.S32.HI R2, RZ, 0x1f, R3 ;  /* 0x0000001fff027819 */ /* 0x000fe20000011403 */
[----:B------:R-:W-:Y:S01]  /*0c50*/  IMAD.IADD R10, R9, 0x1, -R4 ;  /* 0x00000001090a7824 */ /* 0x000fe200078e0a04 */
        /* <DEDUP_REMOVED lines=19> */
[----:B------:R-:W-:Y:S01]  /*0d90*/  LOP3.LUT R0, R0, 0xfffffe, RZ, 0xc0, !PT ;  /* 0x00fffffe00007812 */ /* 0x000fe200078ec0ff */
[--C-:B------:R-:W-:Y:S01]  /*0da0*/  IMAD.U32 R12, R16, 0x40, R7.reuse ;  /* 0x00000040100c7824 */ /* 0x100fe200078e0007 */
[----:B------:R-:W-:Y:S02]  /*0db0*/  LEA.HI R3, R3, R2, RZ, 0x3 ;  /* 0x0000000203037211 */ /* 0x000fe400078f18ff */
[----:B------:R-:W-:Y:S01]  /*0dc0*/  LOP3.LUT R7, R4, 0x8, R7, 0xf8, !PT ;  /* 0x0000000804077812 */ /* 0x000fe200078ef807 */
[----:B------:R-:W-:Y:S01]  /*0dd0*/  IMAD.IADD R0, R227, 0x1, -R0 ;  /* 0x00000001e3007824 */ /* 0x000fe200078e0a00 */
[----:B------:R-:W-:Y:S01]  /*0de0*/  LOP3.LUT R6, R6, 0x7ffffe00, RZ, 0xc0, !PT ;  /* 0x7ffffe0006067812 */ /* 0x000fe200078ec0ff */
[----:B------:R0:W-:Y:S01]  /*0df0*/  STL [R1+0x70], R12 ;  /* 0x0000700c01007387 */ /* 0x0001e20000100800 */
[----:B------:R-:W-:-:S02]  /*0e00*/  SHF.R.U32.HI R4, RZ, 0x3, R4 ;  /* 0x00000003ff047819 */ /* 0x000fc40000011604 */
[----:B------:R-:W-:Y:S01]  /*0e10*/  LOP3.LUT R3, R3, 0xfffffff8, RZ, 0xc0, !PT ;  /* 0xfffffff803037812 */ /* 0x000fe200078ec0ff */
[----:B------:R-:W-:Y:S01]  /*0e20*/  IMAD R6, R9, 0x400, R6 ;  /* 0x0000040009067824 */ /* 0x000fe200078e0206 */
[----:B------:R-:W-:Y:S02]  /*0e30*/  LOP3.LUT R7, R7, R4, RZ, 0x3c, !PT ;  /* 0x0000000407077212 */ /* 0x000fe400078e3cff */
[----:B------:R-:W-:Y:S01]  /*0e40*/  SHF.R.S32.HI R5, RZ, 0x5, R5 ;  /* 0x00000005ff057819 */ /* 0x000fe20000011405 */
[----:B------:R-:W-:Y:S01]  /*0e50*/  IMAD.IADD R16, R2, 0x1, -R3 ;  /* 0x0000000102107824 */ /* 0x000fe200078e0a03 */
[----:B------:R-:W-:Y:S01]  /*0e60*/  R2P PR, R8, 0x6 ;  /* 0x0000000608007804 */ /* 0x000fe20000000000 */
[----:B0-----:R-:W-:Y:S02]  /*0e70*/  IMAD.SHL.U32 R12, R0, 0x100, RZ ;  /* 0x00000100000c7824 */ /* 0x001fe400078e00ff */
[----:B------:R-:W-:Y:S02]  /*0e80*/  IMAD.IADD R7, R6, 0x1, R7 ;  /* 0x0000000106077824 */ /* 0x000fe400078e0207 */
[----:B------:R-:W-:Y:S01]  /*0e90*/  IMAD.SHL.U32 R2, R11, 0x8, RZ ;  /* 0x000000080b027824 */ /* 0x000fe200078e00ff */
[----:B------:R-:W-:Y:S01]  /*0ea0*/  STL [R1+0x6c], R12 ;  /* 0x00006c0c01007387 */ /* 0x000fe20000100800 */
[----:B------:R-:W-:Y:S01]  /*0eb0*/  IMAD.IADD R17, R230, 0x1, R12 ;  /* 0x00000001e6117824 */ /* 0x000fe200078e020c */
[----:B------:R-:W-:Y:S01]  /*0ec0*/  LEA R19, R7, UR41, 0x1 ;  /* 0x0000002907137c11 */ /* 0x000fe2000f8e08ff */
[----:B------:R-:W-:Y:S01]  /*0ed0*/  IMAD R16, R5, 0x10, R16 ;  /* 0x0000001005107824 */ /* 0x000fe200078e0210 */
[----:B------:R-:W-:Y:S01]  /*0ee0*/  SEL R185, R185, 0xffffffc0, !P2 ;  /* 0xffffffc0b9b97807 */ /* 0x000fe20005000000 */
[----:B------:R-:W-:Y:S01]  /*0ef0*/  VIADD R193, R2, 0x40 ;  /* 0x0000004002c17836 */ /* 0x000fe20000000000 */
[----:B------:R-:W-:Y:S01]  /*0f00*/  SHF.R.S32.HI R0, RZ, 0x1f, R17 ;  /* 0x0000001fff007819 */ /* 0x000fe20000011411 */
        /* <DEDUP_REMOVED lines=69> */
[----:B------:R-:W-:-:S02]  /*1360*/  IMAD.MOV.U32 R6, RZ, RZ, R14 ;  /* 0x000000ffff067224 */ /* 0x000fc400078e000e */
[C---:B------:R-:W-:Y:S02]  /*1370*/  VIADD R192, R2.reuse, 0x80 ;  /* 0x0000008002c07836 */ /* 0x040fe40000000000 */
[C---:B------:R-:W-:Y:S02]  /*1380*/  VIADD R191, R2.reuse, 0xc0 ;  /* 0x000000c002bf7836 */ /* 0x040fe40000000000 */
[C---:B------:R-:W-:Y:S02]  /*1390*/  VIADD R190, R2.reuse, 0x100 ;  /* 0x0000010002be7836 */ /* 0x040fe40000000000 */
[C---:B------:R-:W-:Y:S02]  /*13a0*/  VIADD R189, R2.reuse, 0x140 ;  /* 0x0000014002bd7836 */ /* 0x040fe40000000000 */
[C---:B------:R-:W-:Y:S02]  /*13b0*/  VIADD R229, R2.reuse, 0x180 ;  /* 0x0000018002e57836 */ /* 0x040fe40000000000 */
[----:B------:R-:W-:-:S02]  /*13c0*/  VIADD R228, R2, 0x1c0 ;  /* 0x000001c002e47836 */ /* 0x000fc40000000000 */
[----:B------:R-:W-:-:S07]  /*13d0*/  IMAD.IADD R185, R185, 0x1, R184 ;  /* 0x00000001b9b97824 */ /* 0x000fce00078e02b8 */
.L_x_1098:
[----:B------:R-:W-:Y:S01]  /*13e0*/  ULDC.64 UR6, c[0x0][0xd88] ;  /* 0x0003620000067ab9 */ /* 0x000fe20000000a00 */
[----:B0123-5:R-:W0:Y:S01]  /*13f0*/  LDC.64 R12, c[0x0][0x418] ;  /* 0x00010600ff0c7b82 */ /* 0x02fe220000000a00 */
[----:B------:R-:W-:-:S06]  /*1400*/  UIMAD.WIDE UR6, UR5, 0x4, UR6 ;  /* 0x00000004050678a5 */ /* 0x000fcc000f8e0206 */
[----:B------:R-:W-:Y:S01]  /*1410*/  IMAD.U32 R8, RZ, RZ, UR6 ;  /* 0x00000006ff087e24 */ /* 0x000fe2000f8e00ff */
[----:B------:R-:W1:Y:S01]  /*1420*/  LDC R0, c[0x0][0x424] ;  /* 0x00010900ff007b82 */ /* 0x000e620000000800 */
[----:B------:R-:W-:Y:S01]  /*1430*/  IMAD.U32 R9, RZ, RZ, UR7 ;  /* 0x00000007ff097e24 */ /* 0x000fe2000f8e00ff */
[----:B------:R-:W-:-:S04]  /*1440*/  ULDC.64 UR6, c[0x0][0xb20] ;  /* 0x0002c80000067ab9 */ /* 0x000fc80000000a00 */
[----:B------:R-:W2:Y:S01]  /*1450*/  LDG.E R187, desc[UR38][R8.64] ;  /* 0x0000002608bb7981 */ /* 0x000ea2000c1e1900 */
[----:B------:R-:W-:Y:S01]  /*1460*/  ISETP.NE.U32.AND P0, PT, RZ, UR6, PT ;  /* 0x00000006ff007c0c */ /* 0x000fe2000bf05070 */
[----:B------:R-:W3:Y:S01]  /*1470*/  LDC R153, c[0x0][0x2f0] ;  /* 0x0000bc00ff997b82 */ /* 0x000ee20000000800 */
[----:B------:R-:W-:Y:S02]  /*1480*/  IMAD.MOV.U32 R10, RZ, RZ, RZ ;  /* 0x000000ffff0a7224 */ /* 0x000fe400078e00ff */
[----:B------:R-:W-:-:S05]  /*1490*/  ISETP.NE.AND.EX P0, PT, RZ, UR7, PT, P0 ;  /* 0x00000007ff007c0c */ /* 0x000fca000bf05300 */
[----:B----4-:R-:W4:Y:S01]  /*14a0*/  LDC R7, c[0x0][0xae8] ;  /* 0x0002ba00ff077b82 */ /* 0x010f220000000800 */
[----:B--2---:R-:W-:-:S07]  /*14b0*/  SHF.R.S32.HI R220, RZ, 0x1f, R187 ;  /* 0x0000001fffdc7819 */ /* 0x004fce00000114bb */
[----:B------:R-:W-:-:S04]  /*14c0*/  @P0 LEA R4, P1, R187, UR6, 0x2 ;  /* 0x00000006bb040c11 */ /* 0x000fc8000f8210ff */
[----:B------:R-:W-:Y:S01]  /*14d0*/  @P0 LEA.HI.X R5, R187, UR7, R220, 0x2, P1 ;  /* 0x00000007bb050c11 */ /* 0x000fe200088f14dc */
[----:B------:R-:W-:Y:S02]  /*14e0*/  ULDC.64 UR6, c[0x0][0xb18] ;  /* 0x0002c60000067ab9 */ /* 0x000fe40000000a00 */
[----:B------:R-:W-:Y:S02]  /*14f0*/  ISETP.NE.U32.AND P1, PT, RZ, UR6, PT ;  /* 0x00000006ff007c0c */ /* 0x000fe4000bf25070 */
[----:B------:R2:W5:Y:S01]  /*1500*/  @P0 LDG.E R10, desc[UR38][R4.64] ;  /* 0x00000026040a0981 */ /* 0x000562000c1e1900 */
[----:B0-----:R-:W-:Y:S02]  /*1510*/  ISETP.NE.U32.AND P0, PT, R12, RZ, PT ;  /* 0x000000ff0c00720c */ /* 0x001fe40003f05070 */
[----:B------:R-:W-:Y:S02]  /*1520*/  ISETP.NE.AND.EX P1, PT, RZ, UR7, PT, P1 ;  /* 0x00000007ff007c0c */ /* 0x000fe4000bf25310 */
[----:B------:R-:W-:-:S04]  /*1530*/  ISETP.NE.AND.EX P0, PT, R13, RZ, PT, P0 ;  /* 0x000000ff0d00720c */ /* 0x000fc80003f05300 */
[----:B-1----:R-:W-:-:S05]  /*1540*/  SEL R0, R0, 0x1, P0 ;  /* 0x0000000100007807 */ /* 0x002fca0000000000 */
[----:B---3--:R-:W-:Y:S02]  /*1550*/  IMAD R153, R0, R153, RZ ;  /* 0x0000009900997224 */ /* 0x008fe400078e02ff */
[----:B------:R-:W-:-:S04]  /*1560*/  @P1 LEA R8, P0, R187, UR6, 0x2 ;  /* 0x00000006bb081c11 */ /* 0x000fc8000f8010ff */
[----:B------:R-:W-:-:S05]  /*1570*/  @P1 LEA.HI.X R9, R187, UR7, R220, 0x2, P0 ;  /* 0x00000007bb091c11 */ /* 0x000fca00080f14dc */
[----:B------:R2:W5:Y:S01]  /*1580*/  @P1 LDG.E R153, desc[UR38][R8.64] ;  /* 0x0000002608991981 */ /* 0x000562000c1e1900 */
[C---:B------:R-:W-:Y:S01]  /*1590*/  LOP3.LUT R3, R6.reuse, 0xff000000, RZ, 0xc0, !PT ;  /* 0xff00000006037812 */ /* 0x040fe200078ec0ff */
[----:B------:R-:W-:Y:S01]  /*15a0*/  UMOV UR42, UR4 ;  /* 0x00000004002a7c82 */ /* 0x000fe20008000000 */
[----:B------:R-:W-:Y:S02]  /*15b0*/  LOP3.LUT R0, R6, 0xff0000, RZ, 0xc0, !PT ;  /* 0x00ff000006007812 */ /* 0x000fe400078ec0ff */
[----:B------:R-:W-:Y:S01]  /*15c0*/  SHF.R.U32.HI R3, RZ, 0x8, R3 ;  /* 0x00000008ff037819 */ /* 0x000fe20000011603 */
[----:B----4-:R-:W-:Y:S06]  /*15d0*/  @P1 BRA `(.L_x_1055) ;  /* 0x0000000000241947 */ /* 0x010fec0003800000 */
[----:B------:R-:W-:Y:S02]  /*15e0*/  ULDC.64 UR4, c[0x0][0xb00] ;  /* 0x0002c00000047ab9 */ /* 0x000fe40000000a00 */
[----:B------:R-:W-:-:S04]  /*15f0*/  ISETP.NE.U32.AND P0, PT, RZ, UR4, PT ;  /* 0x00000004ff007c0c */ /* 0x000fc8000bf05070 */
[----:B------:R-:W-:-:S13]  /*1600*/  ISETP.NE.AND.EX P0, PT, RZ, UR5, PT, P0 ;  /* 0x00000005ff007c0c */ /* 0x000fda000bf05300 */
[----:B------:R-:W-:Y:S05]  /*1610*/  @!P0 BRA `(.L_x_1055) ;  /* 0x0000000000148947 */ /* 0x000fea0003800000 */
[----:B--2---:R-:W0:Y:S02]  /*1620*/  LDC.64 R4, c[0x0][0xb00] ;  /* 0x0002c000ff047b82 */ /* 0x004e240000000a00 */
[----:B0-----:R-:W-:-:S05]  /*1630*/  IMAD.WIDE R4, R187, 0x4, R4 ;  /* 0x00000004bb047825 */ /* 0x001fca00078e0204 */
[----:B-----5:R-:W2:Y:S04]  /*1640*/  LDG.E R153, desc[UR38][R4.64] ;  /* 0x0000002604997981 */ /* 0x020ea8000c1e1900 */
[----:B------:R-:W2:Y:S02]  /*1650*/  LDG.E R8, desc[UR38][R4.64+0x4] ;  /* 0x0000042604087981 */ /* 0x000ea4000c1e1900 */
[----:B--2---:R-:W-:-:S07]  /*1660*/  IMAD.IADD R153, R8, 0x1, -R153 ;  /* 0x0000000108997824 */ /* 0x004fce00078e0a99 */
.L_x_1055:
[----:B--2---:R-:W2:Y:S01]  /*1670*/  LDL R4, [R1] ;  /* 0x0000000001047983 */ /* 0x004ea20000100800 */
[----:B-----5:R-:W-:Y:S01]  /*1680*/  IMAD.IADD R153, R153, 0x1, -R10 ;  /* 0x0000000199997824 */ /* 0x020fe200078e0a0a */
[----:B------:R-:W-:Y:S02]  /*1690*/  LEA.HI R194, R0, R3, RZ, 0x10 ;  /* 0x0000000300c27211 */ /* 0x000fe400078f80ff */
[----:B------:R-:W-:Y:S01]  /*16a0*/  LOP3.LUT R188, R6, 0xffff, RZ, 0xc0, !PT ;  /* 0x0000ffff06bc7812 */ /* 0x000fe200078ec0ff */
[----:B------:R-:W-:Y:S01]  /*16b0*/  VIADD R0, R153, 0x3f ;  /* 0x0000003f99007836 */ /* 0x000fe20000000000 */
[----:B------:R-:W-:Y:S02]  /*16c0*/  SHF.R.U32.HI R22, RZ, 0x10, R194 ;  /* 0x00000010ff167819 */ /* 0x000fe400000116c2 */
[----:B------:R-:W-:Y:S02]  /*16d0*/  LOP3.LUT R194, R194, 0xff, RZ, 0xc0, !PT ;  /* 0x000000ffc2c27812 */ /* 0x000fe400078ec0ff */
[----:B------:R-:W-:-:S02]  /*16e0*/  SHF.R.S32.HI R3, RZ, 0x1f, R0 ;  /* 0x0000001fff037819 */ /* 0x000fc40000011400 */
[C---:B------:R-:W-:Y:S02]  /*16f0*/  ISETP.NE.AND P0, PT, R22.reuse, RZ, PT ;  /* 0x000000ff1600720c */ /* 0x040fe40003f05270 */
[----:B------:R-:W-:Y:S02]  /*1700*/  LEA.HI R3, R3, R0, RZ, 0x6 ;  /* 0x0000000003037211 */ /* 0x000fe400078f30ff */
[----:B------:R-:W-:Y:S02]  /*1710*/  SEL R10, R22, R7, P0 ;  /* 0x00000007160a7207 */ /* 0x000fe40000000000 */
[----:B------:R-:W-:Y:S02]  /*1720*/  SHF.R.S32.HI R9, RZ, 0x6, R3 ;  /* 0x00000006ff097819 */ /* 0x000fe40000011403 */
[----:B--2---:R-:W-:-:S13]  /*1730*/  ISETP.NE.AND P1, PT, R4, 0x1, PT ;  /* 0x000000010400780c */ /* 0x004fda0003f25270 */
[----:B------:R-:W-:Y:S05]  /*1740*/  @!P1 BRA `(.L_x_1056) ;  /* 0x0000001c006c9947 */ /* 0x000fea0003800000 */
[----:B------:R-:W-:Y:S01]  /*1750*/  ISETP.GE.AND P0, PT, R153, 0x1, PT ;  /* 0x000000019900780c */ /* 0x000fe20003f06270 */
[----:B------:R-:W-:-:S12]  /*1760*/  IMAD.MOV.U32 R3, RZ, RZ, RZ ;  /* 0x000000ffff037224 */ /* 0x000fd800078e00ff */
[----:B------:R-:W-:Y:S05]  /*1770*/  @!P0 BRA `(.L_x_1057) ;  /* 0x0000000000688947 */ /* 0x000fea0003800000 */
[-C--:B------:R-:W-:Y:S02]  /*1780*/  IABS R6, R10.reuse ;  /* 0x0000000a00067213 */ /* 0x080fe40000000000 */
[----:B------:R-:W-:Y:S02]  /*1790*/  IADD3 R0, R9, -0x1, R10 ;  /* 0xffffffff09007810 */ /* 0x000fe40007ffe00a */
[----:B------:R-:W0:Y:S01]  /*17a0*/  I2F.RP R3, R6 ;  /* 0x0000000600037306 */ /* 0x000e220000209400 */
[----:B------:R-:W-:Y:S02]  /*17b0*/  IABS R11, R10 ;  /* 0x0000000a000b7213 */ /* 0x000fe40000000000 */
        /* <DEDUP_REMOVED lines=22> */
.L_x_1057:
[-C--:B------:R-:W-:Y:S01]  /*1920*/  IMAD R0, R194, R3.reuse, RZ ;  /* 0x00000003c2007224 */ /* 0x080fe200078e02ff */
[----:B------:R-:W-:Y:S01]  /*1930*/  PLOP3.LUT P0, PT, PT, PT, PT, 0x80, 0x0 ;  /* 0x000000000000781c */ /* 0x000fe20003f0f070 */
[----:B------:R-:W-:Y:S01]  /*1940*/  IMAD.MOV.U32 R152, RZ, RZ, RZ ;  /* 0x000000ffff987224 */ /* 0x000fe200078e00ff */
[----:B------:R-:W-:Y:S02]  /*1950*/  CS2R R150, SRZ ;  /* 0x0000000000967805 */ /* 0x000fe4000001ff00 */
[----:B------:R-:W-:Y:S02]  /*1960*/  CS2R R148, SRZ ;  /* 0x0000000000947805 */ /* 0x000fe4000001ff00 */
[----:B------:R-:W-:Y:S02]  /*1970*/  VIADDMNMX R3, R0, R3, R9, PT ;  /* 0x0000000300037246 */ /* 0x000fe40003800109 */
[----:B------:R-:W-:Y:S02]  /*1980*/  CS2R R146, SRZ ;  /* 0x0000000000927805 */ /* 0x000fe4000001ff00 */
[----:B------:R-:W-:-:S02]  /*1990*/  CS2R R144, SRZ ;  /* 0x0000000000907805 */ /* 0x000fc4000001ff00 */
[----:B------:R-:W-:Y:S02]  /*19a0*/  CS2R R142, SRZ ;  /* 0x00000000008e7805 */ /* 0x000fe4000001ff00 */
[----:B------:R-:W-:Y:S01]  /*19b0*/  R2UR UR16, R3 ;  /* 0x00000000031072ca */ /* 0x000fe200000e0000 */
[----:B------:R-:W-:Y:S01]  /*19c0*/  IMAD.MOV.U32 R3, RZ, RZ, RZ ;  /* 0x000000ffff037224 */ /* 0x000fe200078e00ff */
        /* <DEDUP_REMOVED lines=11> */
[----:B------:R-:W-:Y:S02]  /*1a80*/  ISETP.LT.AND P1, PT, R0, UR16, PT ;  /* 0x0000001000007c0c */ /* 0x000fe4000bf21270 */
        /* <DEDUP_REMOVED lines=49> */
[----:B------:R-:W0:Y:S01]  /*1da0*/  SHFL.IDX PT, R3, R227, RZ, 0x1f ;  /* 0x00001fffe3037589 */ /* 0x000e2200000e0000 */
[----:B------:R-:W-:Y:S01]  /*1db0*/  UMOV UR7, 0x40000040 ;  /* 0x4000004000077882 */ /* 0x000fe20000000000 */
[----:B------:R-:W-:Y:S01]  /*1dc0*/  UMOV UR9, 0x40000040 ;  /* 0x4000004000097882 */ /* 0x000fe20000000000 */
[----:B------:R-:W-:Y:S01]  /*1dd0*/  UMOV UR11, 0x40000040 ;  /* 0x40000040000b7882 */ /* 0x000fe20000000000 */
[----:B------:R-:W-:Y:S06]  /*1de0*/  BAR.SYNC.DEFER_BLOCKING 0xe, 0x100 ;  /* 0x0384000000007b1d */ /* 0x000fec0000010000 */
[----:B------:R-:W-:Y:S01]  /*1df0*/  UMOV UR13, 0x40000040 ;  /* 0x40000040000d7882 */ /* 0x000fe20000000000 */
[----:B------:R-:W-:Y:S01]  /*1e00*/  UMOV UR15, 0x40000040 ;  /* 0x40000040000f7882 */ /* 0x000fe20000000000 */
[----:B------:R-:W-:Y:S01]  /*1e10*/  UMOV UR17, 0x40000040 ;  /* 0x4000004000117882 */ /* 0x000fe20000000000 */
[----:B------:R-:W-:Y:S01]  /*1e20*/  UMOV UR19, 0x40000040 ;  /* 0x4000004000137882 */ /* 0x000fe20000000000 */
[----:B------:R-:W1:Y:S01]  /*1e30*/  S2R R4, SR_TID.X ;  /* 0x0000000000047919 */ /* 0x000e620000002100 */
[----:B0-----:R-:W-:Y:S01]  /*1e40*/  R2UR UR4, R3 ;  /* 0x00000000030472ca */ /* 0x001fe200000e0000 */
[----:B------:R-:W-:Y:S01]  /*1e50*/  IMAD.U32 R3, RZ, RZ, UR37 ;  /* 0x00000025ff037e24 */ /* 0x000fe2000f8e00ff */
[----:B------:R-:W-:-:S11]  /*1e60*/  WARPGROUP.ARRIVE ;  /* 0x00000000000079c5 */ /* 0x000fd60000000000 */
[----:B------:R-:W-:-:S04]  /*1e70*/  ULEA.HI UR5, UR4, UR4, URZ, 0x1 ;  /* 0x0000000404057291 */ /* 0x000fc8000f8f083f */
[----:B------:R-:W-:-:S04]  /*1e80*/  ULOP3.LUT UR5, UR5, 0x1fffe, URZ, 0xc0, !UPT ;  /* 0x0001fffe05057892 */ /* 0x000fc8000f8ec03f */
[----:B------:R-:W-:Y:S01]  /*1e90*/  UIADD3 UR5, UR4, -UR5, URZ ;  /* 0x8000000504057290 */ /* 0x000fe2000fffe03f */
[----:B-1----:R-:W-:Y:S01]  /*1ea0*/  LOP3.LUT R4, R4, 0x7f, RZ, 0xc0, !PT ;  /* 0x0000007f04047812 */ /* 0x002fe200078ec0ff */
[----:B------:R-:W-:Y:S02]  /*1eb0*/  UIADD3 UR4, UR41, 0x36400, URZ ;  /* 0x0003640029047890 */ /* 0x000fe4000fffe03f */
[----:B------:R-:W-:Y:S01]  /*1ec0*/  ULEA UR5, UR5, UR41, 0xf ;  /* 0x0000002905057291 */ /* 0x000fe2000f8e783f */
[----:B------:R-:W-:Y:S01]  /*1ed0*/  ISETP.NE.AND P1, PT, R4, RZ, PT ;  /* 0x000000ff0400720c */ /* 0x000fe20003f25270 */
[----:B------:R-:W-:Y:S02]  /*1ee0*/  USHF.R.U32.HI UR4, URZ, 0x4, UR4 ;  /* 0x000000043f047899 */ /* 0x000fe40008011604 */
[----:B------:R-:W-:Y:S02]  /*1ef0*/  UIADD3 UR5, UR5, 0x400, URZ ;  /* 0x0000040005057890 */ /* 0x000fe4000fffe03f */
[----:B------:R-:W-:-:S02]  /*1f00*/  ULOP3.LUT UR4, UR4, 0x3fff, URZ, 0xc0, !UPT ;  /* 0x00003fff04047892 */ /* 0x000fc4000f8ec03f */
[----:B------:R-:W-:Y:S02]  /*1f10*/  USHF.R.U32.HI UR5, URZ, 0x4, UR5 ;  /* 0x000000043f057899 */ /* 0x000fe40008011605 */
[----:B------:R-:W-:Y:S02]  /*1f20*/  ULOP3.LUT UR4, UR4, 0x10000, URZ, 0xfc, !UPT ;  /* 0x0001000004047892 */ /* 0x000fe4000f8efc3f */
[----:B------:R-:W-:Y:S02]  /*1f30*/  ULOP3.LUT UR5, UR5, 0x3fff, URZ, 0xc0, !UPT ;  /* 0x00003fff05057892 */ /* 0x000fe4000f8ec03f */
[----:B------:R-:W-:Y:S01]  /*1f40*/  UIADD3 UR8, UR4, 0x2, URZ ;  /* 0x0000000204087890 */ /* 0x000fe2000fffe03f */
[----:B------:R-:W-:Y:S01]  /*1f50*/  @!P1 LEA R3, R3, UR41, 0x3 ;  /* 0x0000002903039c11 */ /* 0x000fe2000f8e18ff */
[----:B------:R-:W-:Y:S02]  /*1f60*/  ULOP3.LUT UR20, UR5, 0x2000000, URZ, 0xfc, !UPT ;  /* 0x0200000005147892 */ /* 0x000fe4000f8efc3f */
[----:B------:R-:W-:-:S02]  /*1f70*/  UIADD3 UR12, UR4, 0x4, URZ ;  /* 0x00000004040c7890 */ /* 0x000fc4000fffe03f */
[----:B------:R-:W-:Y:S01]  /*1f80*/  ULEA UR6, UR37, UR20, 0xc ;  /* 0x0000001425067291 */ /* 0x000fe2000f8e603f */
[----:B------:R-:W-:Y:S01]  /*1f90*/  @!P1 VIADD R3, R3, 0x38860 ;  /* 0x0003886003039836 */ /* 0x000fe20000000000 */
[----:B------:R-:W-:Y:S02]  /*1fa0*/  UMOV UR5, 0x40000040 ;  /* 0x4000004000057882 */ /* 0x000fe40000000000 */
[----:B------:R-:W-:Y:S02]  /*1fb0*/  UIADD3 UR10, UR6, 0x80, URZ ;  /* 0x00000080060a7890 */ /* 0x000fe4000fffe03f */
[----:B------:R-:W-:Y:S01]  /*1fc0*/  UIADD3 UR14, UR6, 0x100, URZ ;  /* 0x00000100060e7890 */ /* 0x000fe2000fffe03f */
[----:B------:R-:W-:Y:S01]  /*1fd0*/  @!P1 PRMT R3, RZ, 0x654, R3 ;  /* 0x00000654ff039816 */ /* 0x000fe20000000003 */
[----:B------:R-:W-:Y:S02]  /*1fe0*/  UIADD3 UR18, UR6, 0x180, URZ ;  /* 0x0000018006127890 */ /* 0x000fe4000fffe03f */
[----:B------:R-:W-:Y:S01]  /*1ff0*/  HGMMA.64x256x16.F32 R24, gdesc[UR4].tnspB, RZ, !UPT, gsb0 ;  /* 0x43e00000041879f0 */ /* 0x000fe2000c0008ff */
[----:B------:R-:W-:-:S02]  /*2000*/  UIADD3 UR7, UR16, -0x2, URZ ;  /* 0xfffffffe10077890 */ /* 0x000fc4000fffe03f */
[----:B------:R-:W-:-:S04]  /*2010*/  UIADD3 UR16, UR4, 0x6, URZ ;  /* 0x0000000604107890 */ /* 0x000fc8000fffe03f */
[----:B------:R-:W-:Y:S01]  /*2020*/  ISETP.LE.AND P0, PT, R0, UR7, PT ;  /* 0x0000000700007c0c */ /* 0x000fe2000bf03270 */
        /* <DEDUP_REMOVED lines=16> */
[----:B------:R-:W-:-:S05]  /*2130*/  UMOV UR21, UR7 ;  /* 0x0000000700157c82 */ /* 0x000fca0008000000 */
.L_x_1060:
[----:B------:R-:W-:Y:S01]  /*2140*/  BAR.SYNC.DEFER_BLOCKING 0xe, 0x100 ;  /* 0x0384000000007b1d */ /* 0x000fe20000010000 */
[----:B01----:R-:W-:Y:S01]  /*2150*/  IMAD.U32 R3, RZ, RZ, UR37 ;  /* 0x00000025ff037e24 */ /* 0x003fe2000f8e00ff */
[----:B------:R-:W-:-:S03]  /*2160*/  UIADD3 UR37, UR37, 0x1, URZ ;  /* 0x0000000125257890 */ /* 0x000fc6000fffe03f */
[----:B------:R-:W-:Y:S01]  /*2170*/  IMAD R3, R3, 0x40, R16 ;  /* 0x0000004003037824 */ /* 0x000fe200078e0210 */
[----:B------:R-:W-:Y:S01]  /*2180*/  UISETP.NE.AND UP0, UPT, UR37, 0x2, UPT ;  /* 0x000000022500788c */ /* 0x000fe2000bf05270 */
[----:B------:R-:W-:Y:S01]  /*2190*/  UMOV UR7, 0x40000040 ;  /* 0x4000004000077882 */ /* 0x000fe20000000000 */
[----:B------:R-:W-:Y:S02]  /*21a0*/  UMOV UR11, 0x40000040 ;  /* 0x40000040000b7882 */ /* 0x000fe40000000000 */
[----:B------:R-:W-:Y:S01]  /*21b0*/  LEA R3, R3, UR41, 0x2 ;  /* 0x0000002903037c11 */ /* 0x000fe2000f8e10ff */
[----:B------:R-:W-:Y:S01]  /*21c0*/  USEL UR37, UR37, URZ, UP0 ;  /* 0x0000003f25257287 */ /* 0x000fe20008000000 */
[----:B------:R-:W-:Y:S01]  /*21d0*/  UMOV UR15, 0x40000040 ;  /* 0x40000040000f7882 */ /* 0x000fe20000000000 */
[----:B------:R-:W-:Y:S02]  /*21e0*/  UMOV UR19, 0x40000040 ;  /* 0x4000004000137882 */ /* 0x000fe40000000000 */
[----:B------:R-:W-:-:S04]  /*21f0*/  ULEA UR6, UR37, UR20, 0xc ;  /* 0x0000001425067291 */ /* 0x000fc8000f8e603f */
[----:B------:R-:W-:Y:S02]  /*2200*/  UIADD3 UR10, UR6, 0x80, URZ ;  /* 0x00000080060a7890 */ /* 0x000fe4000fffe03f */
[----:B------:R-:W-:Y:S02]  /*2210*/  UIADD3 UR14, UR6, 0x100, URZ ;  /* 0x00000100060e7890 */ /* 0x000fe4000fffe03f */
[----:B------:R-:W-:Y:S01]  /*2220*/  UIADD3 UR18, UR6, 0x180, URZ ;  /* 0x0000018006127890 */ /* 0x000fe2000fffe03f */
[----:B------:R-:W0:Y:S04]  /*2230*/  LDS R4, [R3+0x38400] ;  /* 0x0384000003047984 */ /* 0x000e280000000800 */
[----:B------:R1:W2:Y:S02]  /*2240*/  LDS R5, [R3+0x38420] ;  /* 0x0384200003057984 */ /* 0x0002a40000000800 */
[----:B-1----:R-:W-:-:S05]  /*2250*/  IMAD.U32 R3, RZ, RZ, UR37 ;  /* 0x00000025ff037e24 */ /* 0x002fca000f8e00ff */
[----:B------:R-:W-:-:S05]  /*2260*/  @!P1 LEA R3, R3, UR41, 0x3 ;  /* 0x0000002903039c11 */ /* 0x000fca000f8e18ff */
[----:B------:R-:W-:-:S05]  /*2270*/  @!P1 VIADD R3, R3, 0x38860 ;  /* 0x0003886003039836 */ /* 0x000fca0000000000 */
[----:B------:R-:W-:Y:S01]  /*2280*/  @!P1 PRMT R3, RZ, 0x654, R3 ;  /* 0x00000654ff039816 */ /* 0x000fe20000000003 */
        /* <DEDUP_REMOVED lines=129> */
[----:B------:R-:W-:Y:S01]  /*2aa0*/  HGMMA.64x256x16.F32 R24, gdesc[UR4].tnspB, R24, gsb0 ;  /* 0x43e00000041879f0 */ /* 0x000fe20008000818 */
[----:B------:R-:W-:Y:S01]  /*2ab0*/  UMOV UR6, UR21 ;  /* 0x0000001500067c82 */ /* 0x000fe20008000000 */
[----:B------:R-:W-:Y:S01]  /*2ac0*/  USEL UR7, URZ, 0x1, UP0 ;  /* 0x000000013f077887 */ /* 0x000fe20008000000 */
[----:B------:R-:W-:Y:S01]  /*2ad0*/  ISETP.LT.AND P0, PT, R0, UR6, PT ;  /* 0x0000000600007c0c */ /* 0x000fe2000bf01270 */
[----:B------:R-:W-:Y:S02]  /*2ae0*/  UIADD3 UR21, UR21, -0x1, URZ ;  /* 0xffffffff15157890 */ /* 0x000fe4000fffe03f */
[----:B------:R-:W-:Y:S01]  /*2af0*/  ULOP3.LUT UR36, UR36, UR7, URZ, 0x3c, !UPT ;  /* 0x0000000724247292 */ /* 0x000fe2000f8e3c3f */
[----:B------:R-:W-:Y:S02]  /*2b00*/  WARPGROUP.DEPBAR.LE gsb0, 0x0 ;  /* 0x00008000000079c5 */ /* 0x000fe40000010000 */
[----:B------:R-:W-:-:S15]  /*2b10*/  WARPGROUP.ARRIVE ;  /* 0x00000000000079c5 */ /* 0x000fde0000000000 */
[----:B------:R-:W-:-:S04]  /*2b20*/  NOP ;  /* 0x0000000000007918 */ /* 0x000fc80000000000 */
        /* <DEDUP_REMOVED lines=13> */
.L_x_1059:
[----:B------:R-:W-:Y:S01]  /*2c00*/  BAR.SYNC.DEFER_BLOCKING 0xe, 0x100 ;  /* 0x0384000000007b1d */ /* 0x000fe20000010000 */
[----:B01----:R-:W-:Y:S01]  /*2c10*/  IMAD.U32 R3, RZ, RZ, UR37 ;  /* 0x00000025ff037e24 */ /* 0x003fe2000f8e00ff */
[----:B------:R-:W-:Y:S01]  /*2c20*/  UIADD3 UR37, UR37, 0x1, URZ ;  /* 0x0000000125257890 */ /* 0x000fe2000fffe03f */
[----:B------:R-:W-:Y:S01]  /*2c30*/  PLOP3.LUT P0, PT, PT, PT, PT, 0x8, 0x0 ;  /* 0x000000000000781c */ /* 0x000fe20003f0e170 */
[----:B------:R-:W-:Y:S02]  /*2c40*/  IMAD.MOV.U32 R152, RZ, RZ, RZ ;  /* 0x000000ffff987224 */ /* 0x000fe400078e00ff */
        /* <DEDUP_REMOVED lines=136> */
[----:B------:R-:W-:Y:S01]  /*34d0*/  IMAD.MOV.U32 R3, RZ, RZ, RZ ;  /* 0x000000ffff037224 */ /* 0x000fe200078e00ff */
[----:B------:R-:W-:Y:S06]  /*34e0*/  BAR.ARV 0xf, 0x100 ;  /* 0x03c4000000007b1d */ /* 0x000fec0000002000 */
[----:B------:R-:W-:Y:S05]  /*34f0*/  BRA `(.L_x_1058) ;  /* 0x0000006800c07947 */ /* 0x000fea0003800000 */
.L_x_1056:
[----:B------:R-:W-:Y:S01]  /*3500*/  ISETP.GE.AND P0, PT, R153, 0x1, PT ;  /* 0x000000019900780c */ /* 0x000fe20003f06270 */
[----:B------:R-:W-:-:S12]  /*3510*/  IMAD.MOV.U32 R23, RZ, RZ, RZ ;  /* 0x000000ffff177224 */ /* 0x000fd800078e00ff */
[----:B------:R-:W-:Y:S05]  /*3520*/  @!P0 BRA `(.L_x_1061) ;  /* 0x0000000000688947 */ /* 0x000fea0003800000 */
[-C--:B------:R-:W-:Y:S02]  /*3530*/  IABS R0, R10.reuse ;  /* 0x0000000a00007213 */ /* 0x080fe40000000000 */
        /* <DEDUP_REMOVED lines=25> */
.L_x_1061:
[-C--:B------:R-:W-:Y:S01]  /*36d0*/  IMAD R18, R194, R23.reuse, RZ ;  /* 0x00000017c2127224 */ /* 0x080fe200078e02ff */
[----:B------:R-:W-:Y:S01]  /*36e0*/  PLOP3.LUT P0, PT, PT, PT, PT, 0x80, 0x0 ;  /* 0x000000000000781c */ /* 0x000fe20003f0f070 */
[----:B------:R-:W-:Y:S01]  /*36f0*/  IMAD.MOV.U32 R152, RZ, RZ, RZ ;  /* 0x000000ffff987224 */ /* 0x000fe200078e00ff */
[----:B------:R-:W-:Y:S01]  /*3700*/  CS2R R150, SRZ ;  /* 0x0000000000967805 */ /* 0x000fe2000001ff00 */
[----:B------:R-:W-:Y:S01]  /*3710*/  IMAD.MOV.U32 R3, RZ, RZ, RZ ;  /* 0x000000ffff037224 */ /* 0x000fe200078e00ff */
[----:B------:R-:W-:Y:S02]  /*3720*/  VIADDMNMX R23, R18, R23, R9, PT ;  /* 0x0000001712177246 */ /* 0x000fe40003800109 */
[----:B------:R-:W-:Y:S02]  /*3730*/  CS2R R148, SRZ ;  /* 0x0000000000947805 */ /* 0x000fe4000001ff00 */
        /* <DEDUP_REMOVED lines=93> */
.L_x_1062:
[----:B------:R-:W2:Y:S01]  /*3d10*/  LDL R20, [R1] ;  /* 0x0000000001147983 */ /* 0x000ea20000100800 */
[----:B------:R-:W-:-:S04]  /*3d20*/  ULEA.HI UR4, UR40, UR40, URZ, 0x1 ;  /* 0x0000002828047291 */ /* 0x000fc8000f8f083f */
[----:B------:R-:W-:-:S04]  /*3d30*/  ULOP3.LUT UR4, UR4, 0xfffffffe, URZ, 0xc0, !UPT ;  /* 0xfffffffe04047892 */ /* 0x000fc8000f8ec03f */
[----:B------:R-:W-:-:S06]  /*3d40*/  UIADD3 UR4, UR40, -UR4, URZ ;  /* 0x8000000428047290 */ /* 0x000fcc000fffe03f */
[----:B------:R-:W-:-:S05]  /*3d50*/  IMAD.U32 R3, RZ, RZ, UR4 ;  /* 0x00000004ff037e24 */ /* 0x000fca000f8e00ff */
[----:B------:R-:W-:-:S04]  /*3d60*/  SHF.L.U32 R3, R3, 0x1f, RZ ;  /* 0x0000001f03037819 */ /* 0x000fc800000006ff */
[----:B------:R-:W0:Y:S01]  /*3d70*/  SYNCS.PHASECHK.TRANS64.TRYWAIT P1, [UR41+0x38800], R3 ;  /* 0x03880003ff0075a7 */ /* 0x000e220008020169 */
[----:B--2---:R-:W-:Y:S01]  /*3d80*/  ISETP.NE.AND P0, PT, R20, RZ, PT ;  /* 0x000000ff1400720c */ /* 0x004fe20003f05270 */
[----:B0-----:R-:W-:-:S12]  /*3d90*/  @!P1 BRA `(.L_x_1063) ;  /* 0x0000012c005c9947 */ /* 0x001fd80003800000 */
.L_x_1241:
[----:B------:R-:W-:Y:S05]  /*3da0*/  @P0 BRA `(.L_x_1064) ;  /* 0x0000000000040947 */ /* 0x000fea0003800000 */
[----:B------:R-:W-:Y:S01]  /*3db0*/  BPT.TRAP 0x1 ;  /* 0x000000040000795c */ /* 0x000fe20000300000 */
.L_x_1064:
[----:B------:R-:W-:Y:S02]  /*3dc0*/  IMAD.U32 R4, RZ, RZ, UR37 ;  /* 0x00000025ff047e24 */ /* 0x000fe4000f8e00ff */
[----:B------:R-:W-:-:S03]  /*3dd0*/  IMAD.U32 R5, RZ, RZ, UR36 ;  /* 0x00000024ff057e24 */ /* 0x000fc6000f8e00ff */
[----:B------:R-:W-:Y:S02]  /*3de0*/  LEA R4, R4, UR41, 0x3 ;  /* 0x0000002904047c11 */ /* 0x000fe4000f8e18ff */
[----:B------:R-:W-:-:S04]  /*3df0*/  SHF.L.U32 R5, R5, 0x1f, RZ ;  /* 0x0000001f05057819 */ /* 0x000fc800000006ff */
[----:B------:R1:W2:Y:S01]  /*3e00*/  SYNCS.PHASECHK.TRANS64.TRYWAIT P1, [R4+URZ+0x38830], R5 ;  /* 0x03883005040075a7 */ /* 0x0002a2000802017f */
[----:B------:R-:W-:Y:S05]  /*3e10*/  @P0 BRA `(.L_x_1065) ;  /* 0x0000000000040947 */ /* 0x000fea0003800000 */
[----:B------:R-:W-:Y:S01]  /*3e20*/  BPT.TRAP 0x1 ;  /* 0x000000040000795c */ /* 0x000fe20000300000 */
.L_x_1065:
[----:B--2---:R-:W-:Y:S05]  /*3e30*/  @P1 BRA `(.L_x_1066) ;  /* 0x0000000000081947 */ /* 0x004fea0003800000 */
[----:B------:R-:W2:Y:S02]  /*3e40*/  SYNCS.PHASECHK.TRANS64.TRYWAIT P1, [R4+URZ+0x38830], R5 ;  /* 0x03883005040075a7 */ /* 0x000ea4000802017f */
[----:B--2---:R-:W-:Y:S05]  /*3e50*/  @!P1 BRA `(.L_x_1067) ;  /* 0x0000012c00449947 */ /* 0x004fea0003800000 */
.L_x_1066:
[----:B------:R-:W-:-:S04]  /*3e60*/  UIADD3 UR4, UR41, 0x22400, URZ ;  /* 0x0002240029047890 */ /* 0x000fc8000fffe03f */
[----:B------:R-:W-:-:S04]  /*3e70*/  USHF.R.U32.HI UR4, URZ, 0x4, UR4 ;  /* 0x000000043f047899 */ /* 0x000fc80008011604 */
[----:B------:R-:W-:-:S06]  /*3e80*/  ULOP3.LUT UR4, UR4, 0x3fff, URZ, 0xc0, !UPT ;  /* 0x00003fff04047892 */ /* 0x000fcc000f8ec03f */
[----:B0-----:R-:W-:Y:S01]  /*3e90*/  IMAD.U32 R0, RZ, RZ, UR4 ;  /* 0x00000004ff007e24 */ /* 0x001fe2000f8e00ff */
[----:B------:R-:W-:Y:S05]  /*3ea0*/  WARPSYNC.ALL ;  /* 0x0000000000007948 */ /* 0x000fea0003800000 */
[----:B------:R-:W-:-:S04]  /*3eb0*/  LOP3.LUT R0, R0, 0x10000, RZ, 0xfc, !PT ;  /* 0x0001000000007812 */ /* 0x000fc800078efcff */
        /* <DEDUP_REMOVED lines=10> */
[----:B------:R-:W-:-:S02]  /*3f60*/  UMOV UR13, 0x40000040 ;  /* 0x40000040000d7882 */ /* 0x000fc40000000000 */
[----:B------:R-:W-:Y:S02]  /*3f70*/  ULEA UR6, UR37, UR6, 0x9 ;  /* 0x0000000625067291 */ /* 0x000fe4000f8e483f */
[----:B------:R-:W-:Y:S02]  /*3f80*/  ULOP3.LUT UR4, UR4, 0x10000, URZ, 0xfc, !UPT ;  /* 0x0001000004047892 */ /* 0x000fe4000f8efc3f */
[----:B------:R-:W-:Y:S02]  /*3f90*/  UIADD3 UR10, UR6, 0x2, URZ ;  /* 0x00000002060a7890 */ /* 0x000fe4000fffe03f */
[----:B------:R-:W-:Y:S02]  /*3fa0*/  UIADD3 UR8, UR4, 0x2, URZ ;  /* 0x0000000204087890 */ /* 0x000fe4000fffe03f */
[----:B------:R-:W-:Y:S02]  /*3fb0*/  UIADD3 UR14, UR6, 0x4, URZ ;  /* 0x00000004060e7890 */ /* 0x000fe4000fffe03f */
[----:B------:R-:W-:-:S02]  /*3fc0*/  UIADD3 UR12, UR4, 0x4, URZ ;  /* 0x00000004040c7890 */ /* 0x000fc4000fffe03f */
[----:B------:R-:W-:Y:S01]  /*3fd0*/  HGMMA.64x64x16.F32 R24, gdesc[UR4], RZ, !UPT, gsb0 ;  /* 0x00e00000041879f0 */ /* 0x000fe2000c0008ff */
[----:B------:R-:W-:Y:S02]  /*3fe0*/  UIADD3 UR18, UR6, 0x6, URZ ;  /* 0x0000000606127890 */ /* 0x000fe4000fffe03f */
[----:B------:R-:W-:Y:S01]  /*3ff0*/  UIADD3 UR16, UR4, 0x6, URZ ;  /* 0x0000000604107890 */ /* 0x000fe2000fffe03f */
[----:B------:R-:W-:Y:S01]  /*4000*/  UMOV UR19, 0x40000040 ;  /* 0x4000004000137882 */ /* 0x000fe20000000000 */
        /* <DEDUP_REMOVED lines=11> */
[----:B------:R-:W0:Y:S02]  /*40c0*/  SYNCS.PHASECHK.TRANS64.TRYWAIT P1, [UR41+0x38810], R3 ;  /* 0x03881003ff0075a7 */ /* 0x000e240008020169 */
[----:B0-----:R-:W-:Y:S05]  /*40d0*/  @!P1 BRA `(.L_x_1068) ;  /* 0x0000012800b89947 */ /* 0x001fea0003800000 */
.L_x_1242:
[----:B------:R-:W-:Y:S05]  /*40e0*/  @P0 BRA `(.L_x_1069) ;  /* 0x0000000000040947 */ /* 0x000fea0003800000 */
[----:B------:R-:W-:Y:S01]  /*40f0*/  BPT.TRAP 0x1 ;  /* 0x000000040000795c */ /* 0x000fe20000300000 */
.L_x_1069:
[----:B------:R3:W4:Y:S01]  /*4100*/  SYNCS.PHASECHK.TRANS64.TRYWAIT P1, [R4+URZ+0x38850], R5 ;  /* 0x03885005040075a7 */ /* 0x000722000802017f */
[----:B------:R-:W-:Y:S05]  /*4110*/  @P0 BRA `(.L_x_1070) ;  /* 0x0000000000040947 */ /* 0x000fea0003800000 */
[----:B------:R-:W-:Y:S01]  /*4120*/  BPT.TRAP 0x1 ;  /* 0x000000040000795c */ /* 0x000fe20000300000 */
.L_x_1070:
[----:B----4-:R-:W-:Y:S05]  /*4130*/  @P1 BRA `(.L_x_1071) ;  /* 0x0000000000081947 */ /* 0x010fea0003800000 */
[----:B------:R-:W4:Y:S02]  /*4140*/  SYNCS.PHASECHK.TRANS64.TRYWAIT P1, [R4+URZ+0x38850], R5 ;  /* 0x03885005040075a7 */ /* 0x000f24000802017f */
[----:B----4-:R-:W-:Y:S05]  /*4150*/  @!P1 BRA `(.L_x_1072) ;  /* 0x0000012800b09947 */ /* 0x010fea0003800000 */
.L_x_1071:
[----:B------:R-:W-:Y:S01]  /*4160*/  UIADD3 UR4, UR41, 0x400, URZ ;  /* 0x0000040029047890 */ /* 0x000fe2000fffe03f */
[----:B------:R-:W-:Y:S01]  /*4170*/  WARPGROUP.ARRIVE ;  /* 0x00000000000079c5 */ /* 0x000fe20000000000 */
[----:B------:R-:W-:-:S05]  /*4180*/  UIADD3 UR5, UR41, 0x26400, URZ ;  /* 0x0002640029057890 */ /* 0x000fca000fffe03f */
[----:B0-----:R-:W0:Y:S01]  /*4190*/  S2R R3, SR_TID.X ;  /* 0x0000000000037919 */ /* 0x001e220000002100 */
[----:B------:R-:W-:Y:S01]  /*41a0*/  USHF.R.U32.HI UR4, URZ, 0x4, UR4 ;  /* 0x000000043f047899 */ /* 0x000fe20008011604 */
[C---:B------:R-:W-:Y:S01]  /*41b0*/  IMAD R153, R23.reuse, -0x40, R153 ;  /* 0xffffffc017997824 */ /* 0x040fe200078e0299 */
[----:B------:R-:W-:Y:S01]  /*41c0*/  USHF.R.U32.HI UR5, URZ, 0x4, UR5 ;  /* 0x000000043f057899 */ /* 0x000fe20008011605 */
[----:B------:R-:W5:Y:S01]  /*41d0*/  S2R R15, SR_TID.X ;  /* 0x00000000000f7919 */ /* 0x000f620000002100 */
[----:B------:R-:W-:Y:S01]  /*41e0*/  ULOP3.LUT UR4, UR4, 0x3fff, URZ, 0xc0, !UPT ;  /* 0x00003fff04047892 */ /* 0x000fe2000f8ec03f */
[----:B------:R-:W-:Y:S01]  /*41f0*/  VIADD R23, R23, 0xfffffffe ;  /* 0xfffffffe17177836 */ /* 0x000fe20000000000 */
[----:B------:R-:W-:Y:S01]  /*4200*/  ULOP3.LUT UR5, UR5, 0x3fff, URZ, 0xc0, !UPT ;  /* 0x00003fff05057892 */ /* 0x000fe2000f8ec03f */
[----:B------:R-:W-:Y:S01]  /*4210*/  IADD3 R153, -R230, 0x40, R153 ;  /* 0x00000040e6997810 */ /* 0x000fe20007ffe199 */
[----:B------:R-:W-:Y:S02]  /*4220*/  ULOP3.LUT UR4, UR4, 0x10000, URZ, 0xfc, !UPT ;  /* 0x0001000004047892 */ /* 0x000fe4000f8efc3f */
[----:B------:R-:W-:Y:S01]  /*4230*/  ULOP3.LUT UR6, UR5, 0x10000, URZ, 0xfc, !UPT ;  /* 0x0001000005067892 */ /* 0x000fe2000f8efc3f */
[C---:B------:R-:W-:Y:S01]  /*4240*/  ISETP.GT.AND P1, PT, R153.reuse, RZ, PT ;  /* 0x000000ff9900720c */ /* 0x040fe20003f24270 */
[----:B------:R-:W-:Y:S01]  /*4250*/  ULEA UR10, UR37, UR4, 0xc ;  /* 0x00000004250a7291 */ /* 0x000fe2000f8e603f */
[C---:B------:R-:W-:Y:S01]  /*4260*/  ISETP.GT.AND P2, PT, R153.reuse, 0x1, PT ;  /* 0x000000019900780c */ /* 0x040fe20003f44270 */
[----:B------:R-:W-:Y:S01]  /*4270*/  UMOV UR21, 0x40000040 ;  /* 0x4000004000157882 */ /* 0x000fe20000000000 */
[----:B------:R-:W-:Y:S01]  /*4280*/  UMOV UR23, 0x40000040 ;  /* 0x4000004000177882 */ /* 0x000fe20000000000 */
[----:B------:R-:W-:Y:S01]  /*4290*/  UIADD3 UR14, UR6, 0x800, URZ ;  /* 0x00000800060e7890 */ /* 0x000fe2000fffe03f */
[C---:B------:R-:W-:Y:S01]  /*42a0*/  ISETP.GT.AND P3, PT, R153.reuse, 0x8, PT ;  /* 0x000000089900780c */ /* 0x040fe20003f64270 */
[----:B------:R-:W-:Y:S01]  /*42b0*/  UMOV UR20, UR6 ;  /* 0x0000000600147c82 */ /* 0x000fe20008000000 */
[----:B------:R-:W-:Y:S01]  /*42c0*/  UMOV UR22, UR10 ;  /* 0x0000000a00167c82 */ /* 0x000fe20008000000 */
[----:B------:R-:W-:Y:S01]  /*42d0*/  UIADD3 UR15, UR10, 0x800, URZ ;  /* 0x000008000a0f7890 */ /* 0x000fe2000fffe03f */
[----:B------:R-:W-:Y:S01]  /*42e0*/  HGMMA.64x64x16.F32 R24, gdesc[UR20], R24, gsb0 ;  /* 0x00e00000141879f0 */ /* 0x000fe20008000818 */
[----:B------:R-:W-:Y:S01]  /*42f0*/  UIADD3 UR20, UR6, 0x2, URZ ;  /* 0x0000000206147890 */ /* 0x000fe2000fffe03f */
[C---:B------:R-:W-:Y:S01]  /*4300*/  ISETP.GT.AND P4, PT, R153.reuse, 0x9, PT ;  /* 0x000000099900780c */ /* 0x040fe20003f84270 */
[----:B------:R-:W-:Y:S01]  /*4310*/  UIADD3 UR22, UR10, 0x2, URZ ;  /* 0x000000020a167890 */ /* 0x000fe2000fffe03f */
[C---:B------:R-:W-:Y:S01]  /*4320*/  ISETP.GT.AND P5, PT, R153.reuse, 0x10, PT ;  /* 0x000000109900780c */ /* 0x040fe20003fa4270 */
[----:B------:R-:W-:Y:S01]  /*4330*/  UMOV UR21, 0x40000040 ;  /* 0x4000004000157882 */ /* 0x000fe20000000000 */
[----:B------:R-:W-:Y:S01]  /*4340*/  UMOV UR23, 0x40000040 ;  /* 0x4000004000177882 */ /* 0x000fe20000000000 */
[----:B------:R-:W-:Y:S01]  /*4350*/  ISETP.GT.AND P6, PT, R153, 0x11, PT ;  /* 0x000000119900780c */ /* 0x000fe20003fc4270 */
[----:B------:R-:W-:Y:S01]  /*4360*/  UMOV UR19, 0x40000040 ;  /* 0x4000004000137882 */ /* 0x000fe20000000000 */
[----:B0-----:R-:W-:-:S02]  /*4370*/  SHF.R.U32.HI R3, RZ, 0x7, R3 ;  /* 0x00000007ff037819 */ /* 0x001fc40000011603 */
[----:B-----5:R-:W-:-:S04]  /*4380*/  LOP3.LUT R15, R15, 0x7f, RZ, 0xc0, !PT ;  /* 0x0000007f0f0f7812 */ /* 0x020fc800078ec0ff */
[----:B------:R-:W0:Y:S02]  /*4390*/  SHFL.IDX PT, R3, R3, RZ, 0x1f ;  /* 0x00001fff03037589 */ /* 0x000e2400000e0000 */
[----:B0-----:R-:W-:-:S13]  /*43a0*/  R2UR UR5, R3 ;  /* 0x00000000030572ca */ /* 0x001fda00000e0000 */
[----:B------:R-:W-:-:S03]  /*43b0*/  UISETP.GT.AND UP0, UPT, UR5, 0x7f, UPT ;  /* 0x0000007f0500788c */ /* 0x000fc6000bf04270 */
[----:B------:R-:W-:Y:S01]  /*43c0*/  UMOV UR5, 0x4 ;  /* 0x0000000400057882 */ /* 0x000fe20000000000 */
[----:B------:R-:W-:Y:S02]  /*43d0*/  USEL UR11, URZ, 0x2, !UP0 ;  /* 0x000000023f0b7887 */ /* 0x000fe4000c000000 */
[----:B------:R-:W-:Y:S02]  /*43e0*/  USEL UR7, UR5, 0x2, UP0 ;  /* 0x0000000205077887 */ /* 0x000fe40008000000 */
[----:B------:R-:W-:Y:S01]  /*43f0*/  USEL UR5, UR5, 0x6, !UP0 ;  /* 0x0000000605057887 */ /* 0x000fe2000c000000 */
[----:B------:R-:W-:Y:S02]  /*4400*/  WARPGROUP.DEPBAR.LE gsb0, 0x0 ;  /* 0x00008000000079c5 */ /* 0x000fe40000010000 */
[----:B------:R-:W-:-:S06]  /*4410*/  WARPGROUP.ARRIVE ;  /* 0x00000000000079c5 */ /* 0x000fcc0000000000 */
[----:B------:R-:W-:Y:S01]  /*4420*/  HGMMA.64x64x16.F32 R24, gdesc[UR20], R24, gsb0 ;  /* 0x00e00000141879f0 */ /* 0x000fe20008000818 */
[----:B------:R-:W-:Y:S02]  /*4430*/  UIADD3 UR20, UR6, 0x4, URZ ;  /* 0x0000000406147890 */ /* 0x000fe4000fffe03f */
[----:B------:R-:W-:Y:S01]  /*4440*/  UIADD3 UR22, UR10, 0x4, URZ ;  /* 0x000000040a167890 */ /* 0x000fe2000fffe03f */
[----:B------:R-:W-:Y:S01]  /*4450*/  UMOV UR21, 0x40000040 ;  /* 0x4000004000157882 */ /* 0x000fe20000000000 */
[----:B------:R-:W-:Y:S01]  /*4460*/  UMOV UR23, 0x40000040 ;  /* 0x4000004000177882 */ /* 0x000fe20000000000 */
        /* <DEDUP_REMOVED lines=94> */
[----:B------:R-:W-:Y:S02]  /*4a50*/  UIADD3 UR20, UR11, UR14, URZ ;  /* 0x0000000e0b147290 */ /* 0x000fe4000fffe03f */
[----:B------:R-:W-:Y:S01]  /*4a60*/  UIADD3 UR22, UR11, UR15, URZ ;  /* 0x0000000f0b167290 */ /* 0x000fe2000fffe03f */
        /* <DEDUP_REMOVED lines=16> */
[----:B------:R-:W-:Y:S01]  /*4b70*/  UMOV UR14, 0x28 ;  /* 0x00000028000e7882 */ /* 0x000fe20000000000 */
[----:B------:R-:W-:Y:S01]  /*4b80*/  UMOV UR15, 0xa00 ;  /* 0x00000a00000f7882 */ /* 0x000fe20000000000 */
[----:B------:R-:W-:Y:S02]  /*4b90*/  USEL UR14, UR14, 0x26, UP0 ;  /* 0x000000260e0e7887 */ /* 0x000fe40008000000 */
[----:B------:R-:W-:-:S02]  /*4ba0*/  USEL UR15, UR15, 0x980, UP0 ;  /* 0x000009800f0f7887 */ /* 0x000fc40008000000 */
[----:B------:R-:W-:Y:S02]  /*4bb0*/  ULOP3.LUT UR14, UR14, 0x6, URZ, 0xc0, !UPT ;  /* 0x000000060e0e7892 */ /* 0x000fe4000f8ec03f */
[----:B------:R-:W-:Y:S01]  /*4bc0*/  ULOP3.LUT UR15, UR15, 0xa00, URZ, 0xc0, !UPT ;  /* 0x00000a000f0f7892 */ /* 0x000fe2000f8ec03f */
[----:B------:R-:W-:Y:S02]  /*4bd0*/  WARPGROUP.DEPBAR.LE gsb0, 0x0 ;  /* 0x00008000000079c5 */ /* 0x000fe40000010000 */
[----:B------:R-:W-:-:S06]  /*4be0*/  WARPGROUP.ARRIVE ;  /* 0x00000000000079c5 */ /* 0x000fcc0000000000 */
[----:B------:R-:W-:Y:S01]  /*4bf0*/  HGMMA.64x64x16.F32 R24, gdesc[UR20], R24, gsb0 ;  /* 0x00e00000141879f0 */ /* 0x000fe20008000818 */
[----:B------:R-:W-:Y:S02]  /*4c00*/  UIADD3 UR20, UR14, UR15, UR6 ;  /* 0x0000000f0e147290 */ /* 0x000fe4000fffe006 */
[----:B------:R-:W-:Y:S01]  /*4c10*/  UIADD3 UR22, UR14, UR15, UR10 ;  /* 0x0000000f0e167290 */ /* 0x000fe2000fffe00a */
[----:B------:R-:W-:Y:S01]  /*4c20*/  UMOV UR21, 0x40000040 ;  /* 0x4000004000157882 */ /* 0x000fe20000000000 */
[----:B------:R-:W-:Y:S01]  /*4c30*/  UMOV UR23, 0x40000040 ;  /* 0x4000004000177882 */ /* 0x000fe20000000000 */
[----:B------:R-:W-:Y:S02]  /*4c40*/  UIADD3 UR14, UR6, 0xa00, URZ ;  /* 0x00000a00060e7890 */ /* 0x000fe4000fffe03f */
[----:B------:R-:W-:Y:S01]  /*4c50*/  UIADD3 UR15, UR10, 0xa00, URZ ;  /* 0x00000a000a0f7890 */ /* 0x000fe2000fffe03f */
        /* <DEDUP_REMOVED lines=87> */
[----:B------:R-:W-:Y:S02]  /*51d0*/  UMOV UR7, 0x1000 ;  /* 0x0000100000077882 */ /* 0x000fe40000000000 */
[----:B------:R-:W-:-:S04]  /*51e0*/  USEL UR7, UR7, 0xf80, UP0 ;  /* 0x00000f8007077887 */ /* 0x000fc80008000000 */
[----:B------:R-:W-:Y:S01]  /*51f0*/  ULOP3.LUT UR7, UR7, 0x1e00, URZ, 0xc0, !UPT ;  /* 0x00001e0007077892 */ /* 0x000fe2000f8ec03f */
        /* <DEDUP_REMOVED lines=8> */
[----:B------:R-:W-:Y:S01]  /*5280*/  ULDC UR15, c[0x0][0xa80] ;  /* 0x0002a000000f7ab9 */ /* 0x000fe20000000800 */
[----:B------:R-:W-:-:S04]  /*5290*/  USEL UR5, UR5, 0x3e, UP0 ;  /* 0x0000003e05057887 */ /* 0x000fc80008000000 */
        /* <DEDUP_REMOVED lines=8> */
[----:B------:R-:W-:Y:S01]  /*5320*/  ULDC UR5, c[0x0][0xad0] ;  /* 0x0002b40000057ab9 */ /* 0x000fe20000000800 */
[----:B------:R-:W-:-:S04]  /*5330*/  ULOP3.LUT UR7, UR43, 0x2000000, URZ, 0xfc, !UPT ;  /* 0x020000002b077892 */ /* 0x000fc8000f8efc3f */
[----:B------:R-:W-:-:S04]  /*5340*/  ULEA UR10, UR37, UR7, 0xc ;  /* 0x00000007250a7291 */ /* 0x000fc8000f8e603f */
[----:B------:R-:W-:-:S07]  /*5350*/  UIADD3 UR14, UR10, 0x80, URZ ;  /* 0x000000800a0e7890 */ /* 0x000fce000fffe03f */
[----:B------:R-:W-:Y:S01]  /*5360*/  UMOV UR18, UR14 ;  /* 0x0000000e00127c82 */ /* 0x000fe20008000000 */
[----:B------:R-:W-:Y:S01]  /*5370*/  UIADD3 UR14, UR10, 0x100, URZ ;  /* 0x000001000a0e7890 */ /* 0x000fe2000fffe03f */
        /* <DEDUP_REMOVED lines=18> */
[----:B------:R-:W5:Y:S01]  /*54a0*/  MUFU.TANH R25, R25 ;  /* 0x0000001900197308 */ /* 0x000f620000002400 */
        /* <DEDUP_REMOVED lines=16> */
[----:B-----5:R-:W-:Y:S01]  /*55b0*/  FSEL R25, R25, -INF , P2 ;  /* 0xff80000019197808 */ /* 0x020fe20001000000 */
[----:B------:R-:W-:Y:S01]  /*55c0*/  FMUL.FTZ R46, R46, UR5 ;  /* 0x000000052e2e7c20 */ /* 0x000fe20008410000 */
[----:B------:R-:W-:Y:S01]  /*55d0*/  FMUL.FTZ R47, R47, UR5 ;  /* 0x000000052f2f7c20 */ /* 0x000fe20008410000 */
[----:B------:R-:W-:Y:S01]  /*55e0*/  FMUL.FTZ R50, R50, UR5 ;  /* 0x0000000532327c20 */ /* 0x000fe20008410000 */
[----:B------:R-:W-:Y:S01]  /*55f0*/  FMNMX.FTZ R7, R24, R25, !PT ;  /* 0x0000001918077209 */ /* 0x000fe20007810000 */
[----:B------:R-:W-:Y:S01]  /*5600*/  FMUL.FTZ R51, R51, UR5 ;  /* 0x0000000533337c20 */ /* 0x000fe20008410000 */
[----:B------:R-:W-:Y:S01]  /*5610*/  FMUL.FTZ R54, R54, UR5 ;  /* 0x0000000536367c20 */ /* 0x000fe20008410000 */
[----:B------:R-:W5:Y:S01]  /*5620*/  MUFU.TANH R32, R32 ;  /* 0x0000002000207308 */ /* 0x000f620000002400 */
[----:B-1----:R-:W-:Y:S01]  /*5630*/  FSEL R28, R28, -INF , P3 ;  /* 0xff8000001c1c7808 */ /* 0x002fe20001800000 */
[----:B------:R-:W-:-:S03]  /*5640*/  FMUL.FTZ R55, R55, UR5 ;  /* 0x0000000537377c20 */ /* 0x000fc60008410000 */
[----:B------:R-:W-:-:S03]  /*5650*/  FMNMX.FTZ R6, R28, R7, !PT ;  /* 0x000000071c067209 */ /* 0x000fc60007810000 */
[----:B------:R-:W1:Y:S01]  /*5660*/  MUFU.TANH R3, R26 ;  /* 0x0000001a00037308 */ /* 0x000e620000002400 */
[----:B0-----:R-:W-:-:S04]  /*5670*/  FSEL R29, R29, -INF , P4 ;  /* 0xff8000001d1d7808 */ /* 0x001fc80002000000 */
[----:B------:R-:W-:-:S03]  /*5680*/  FMNMX.FTZ R7, R29, R6, !PT ;  /* 0x000000061d077209 */ /* 0x000fc60007810000 */
[----:B------:R-:W0:Y:S01]  /*5690*/  MUFU.TANH R33, R33 ;  /* 0x0000002100217308 */ /* 0x000e220000002400 */
[----:B-----5:R-:W-:-:S04]  /*56a0*/  FSEL R32, R32, -INF , P5 ;  /* 0xff80000020207808 */ /* 0x020fc80002800000 */
[----:B------:R-:W-:-:S03]  /*56b0*/  FMNMX.FTZ R6, R32, R7, !PT ;  /* 0x0000000720067209 */ /* 0x000fc60007810000 */
[----:B------:R-:W5:Y:S01]  /*56c0*/  MUFU.TANH R8, R27 ;  /* 0x0000001b00087308 */ /* 0x000f620000002400 */
[----:B-1----:R-:W-:Y:S02]  /*56d0*/  FSEL R3, R3, -INF , P1 ;  /* 0xff80000003037808 */ /* 0x002fe40000800000 */
[----:B------:R-:W-:-:S05]  /*56e0*/  ISETP.GT.AND P1, PT, R153, 0x18, PT ;  /* 0x000000189900780c */ /* 0x000fca0003f24270 */
[----:B------:R-:W1:Y:S01]  /*56f0*/  MUFU.TANH R36, R36 ;  /* 0x0000002400247308 */ /* 0x000e620000002400 */
[----:B0-----:R-:W-:-:S04]  /*5700*/  FSEL R33, R33, -INF , P6 ;  /* 0xff80000021217808 */ /* 0x001fc80003000000 */
[----:B------:R-:W-:-:S03]  /*5710*/  FMNMX.FTZ R7, R33, R6, !PT ;  /* 0x0000000621077209 */ /* 0x000fc60007810000 */
[----:B--234-:R-:W0:Y:S01]  /*5720*/  MUFU.TANH R5, R30 ;  /* 0x0000001e00057308 */ /* 0x01ce220000002400 */
[----:B-----5:R-:W-:Y:S02]  /*5730*/  FSEL R8, R8, -INF , P2 ;  /* 0xff80000008087808 */ /* 0x020fe40001000000 */
[----:B------:R-:W-:-:S05]  /*5740*/  ISETP.GT.AND P2, PT, R153, 0x19, PT ;  /* 0x000000199900780c */ /* 0x000fca0003f44270 */
[----:B------:R-:W2:Y:S01]  /*5750*/  MUFU.TANH R37, R37 ;  /* 0x0000002500257308 */ /* 0x000ea20000002400 */
[----:B-1----:R-:W-:-:S04]  /*5760*/  FSEL R36, R36, -INF , P1 ;  /* 0xff80000024247808 */ /* 0x002fc80000800000 */
[----:B------:R-:W-:-:S03]  /*5770*/  FMNMX.FTZ R6, R36, R7, !PT ;  /* 0x0000000724067209 */ /* 0x000fc60007810000 */
[----:B------:R-:W1:Y:S01]  /*5780*/  MUFU.TANH R9, R31 ;  /* 0x0000001f00097308 */ /* 0x000e620000002400 */
[----:B0-----:R-:W-:Y:S02]  /*5790*/  FSEL R5, R5, -INF , P3 ;  /* 0xff80000005057808 */ /* 0x001fe40001800000 */
[----:B------:R-:W-:-:S05]  /*57a0*/  ISETP.GT.AND P3, PT, R153, 0x20, PT ;  /* 0x000000209900780c */ /* 0x000fca0003f64270 */
[----:B------:R-:W0:Y:S01]  /*57b0*/  MUFU.TANH R40, R40 ;  /* 0x0000002800287308 */ /* 0x000e220000002400 */
[----:B--2---:R-:W-:-:S04]  /*57c0*/  FSEL R37, R37, -INF , P2 ;  /* 0xff80000025257808 */ /* 0x004fc80001000000 */
[----:B------:R-:W-:-:S03]  /*57d0*/  FMNMX.FTZ R7, R37, R6, !PT ;  /* 0x0000000625077209 */ /* 0x000fc60007810000 */
[----:B------:R-:W2:Y:S01]  /*57e0*/  MUFU.TANH R10, R34 ;  /* 0x00000022000a7308 */ /* 0x000ea20000002400 */
[----:B-1----:R-:W-:Y:S02]  /*57f0*/  FSEL R9, R9, -INF , P4 ;  /* 0xff80000009097808 */ /* 0x002fe40002000000 */
[----:B------:R-:W-:-:S05]  /*5800*/  ISETP.GT.AND P4, PT, R153, 0x21, PT ;  /* 0x000000219900780c */ /* 0x000fca0003f84270 */
[----:B------:R-:W1:Y:S01]  /*5810*/  MUFU.TANH R41, R41 ;  /* 0x0000002900297308 */ /* 0x000e620000002400 */
[----:B0-----:R-:W-:-:S04]  /*5820*/  FSEL R40, R40, -INF , P3 ;  /* 0xff80000028287808 */ /* 0x001fc80001800000 */
[----:B------:R-:W-:-:S03]  /*5830*/  FMNMX.FTZ R6, R40, R7, !PT ;  /* 0x0000000728067209 */ /* 0x000fc60007810000 */
[----:B------:R-:W0:Y:S01]  /*5840*/  MUFU.TANH R11, R35 ;  /* 0x00000023000b7308 */ /* 0x000e220000002400 */
[----:B--2---:R-:W-:Y:S02]  /*5850*/  FSEL R10, R10, -INF , P5 ;  /* 0xff8000000a0a7808 */ /* 0x004fe40002800000 */
        /* <DEDUP_REMOVED lines=35> */
[----:B--2---:R-:W-:-:S04]  /*5a90*/  FSEL R53, R53, -INF , P4 ;  /* 0xff80000035357808 */ /* 0x004fc80002000000 */
[----:B------:R-:W-:Y:S02]  /*5aa0*/  FMNMX.FTZ R12, R53, R6, !PT ;  /* 0x00000006350c7209 */ /* 0x000fe40007810000 */
[----:B------:R-:W-:Y:S01]  /*5ab0*/  FMNMX.FTZ R6, R3, R8, !PT ;  /* 0x0000000803067209 */ /* 0x000fe20007810000 */
[----:B------:R-:W2:Y:S01]  /*5ac0*/  MUFU.TANH R50, R50 ;  /* 0x0000003200327308 */ /* 0x000ea20000002400 */
[----:B-1----:R-:W-:Y:S01]  /*5ad0*/  FSEL R46, R46, -INF , P5 ;  /* 0xff8000002e2e7808 */ /* 0x002fe20002800000 */
[----:B------:R-:W1:Y:S01]  /*5ae0*/  SHFL.BFLY PT, R7, R12, 0x2, 0x1f ;  /* 0x0c401f000c077f89 */ /* 0x000e6200000e0000 */
[----:B------:R-:W-:-:S05]  /*5af0*/  FMNMX.FTZ R6, R5, R6, !PT ;  /* 0x0000000605067209 */ /* 0x000fca0007810000 */
[----:B------:R-:W3:Y:S01]  /*5b00*/  MUFU.TANH R51, R51 ;  /* 0x0000003300337308 */ /* 0x000ee20000002400 */
[----:B0-----:R-:W-:-:S07]  /*5b10*/  FSEL R47, R47, -INF , P6 ;  /* 0xff8000002f2f7808 */ /* 0x001fce0003000000 */
[----:B------:R-:W0:Y:S01]  /*5b20*/  MUFU.TANH R54, R54 ;  /* 0x0000003600367308 */ /* 0x000e220000002400 */
[----:B--2---:R-:W-:-:S07]  /*5b30*/  FSEL R50, R50, -INF , P1 ;  /* 0xff80000032327808 */ /* 0x004fce0000800000 */
[----:B------:R-:W2:Y:S01]  /*5b40*/  MUFU.TANH R55, R55 ;  /* 0x0000003700377308 */ /* 0x000ea20000002400 */
[----:B---3--:R-:W-:Y:S02]  /*5b50*/  FSEL R51, R51, -INF , P2 ;  /* 0xff80000033337808 */ /* 0x008fe40001000000 */
[----:B-1----:R-:W-:Y:S02]  /*5b60*/  FMNMX.FTZ R13, R12, R7, !PT ;  /* 0x000000070c0d7209 */ /* 0x002fe40007810000 */
[----:B------:R-:W-:Y:S02]  /*5b70*/  FMNMX.FTZ R7, R9, R6, !PT ;  /* 0x0000000609077209 */ /* 0x000fe40007810000 */
[----:B------:R-:W-:Y:S01]  /*5b80*/  ISETP.GE.AND P2, PT, R23, R18, PT ;  /* 0x000000121700720c */ /* 0x000fe20003f46270 */
[----:B------:R-:W1:Y:S01]  /*5b90*/  SHFL.BFLY PT, R14, R13, 0x1, 0x1f ;  /* 0x0c201f000d0e7f89 */ /* 0x000e6200000e0000 */
[----:B------:R-:W-:Y:S02]  /*5ba0*/  FMNMX.FTZ R6, R10, R7, !PT ;  /* 0x000000070a067209 */ /* 0x000fe40007810000 */
[----:B0-----:R-:W-:-:S02]  /*5bb0*/  FSEL R54, R54, -INF , P3 ;  /* 0xff80000036367808 */ /* 0x001fc40001800000 */
[----:B------:R-:W-:-:S04]  /*5bc0*/  FMNMX.FTZ R7, R11, R6, !PT ;  /* 0x000000060b077209 */ /* 0x000fc80007810000 */
[----:B------:R-:W-:Y:S02]  /*5bd0*/  FMNMX.FTZ R12, R38, R7, !PT ;  /* 0x00000007260c7209 */ /* 0x000fe40007810000 */
[----:B--2---:R-:W-:Y:S02]  /*5be0*/  FSEL R55, R55, -INF , P4 ;  /* 0xff80000037377808 */ /* 0x004fe40002000000 */
[----:B------:R-:W-:-:S04]  /*5bf0*/  FMNMX.FTZ R7, R39, R12, !PT ;  /* 0x0000000c27077209 */ /* 0x000fc80007810000 */
[----:B------:R-:W-:-:S04]  /*5c00*/  FMNMX.FTZ R12, R42, R7, !PT ;  /* 0x000000072a0c7209 */ /* 0x000fc80007810000 */
[----:B------:R-:W-:Y:S02]  /*5c10*/  FMNMX.FTZ R7, R43, R12, !PT ;  /* 0x0000000c2b077209 */ /* 0x000fe40007810000 */
[----:B-1----:R-:W-:Y:S02]  /*5c20*/  FMNMX.FTZ R6, R13, R14, !PT ;  /* 0x0000000e0d067209 */ /* 0x002fe40007810000 */
        /* <DEDUP_REMOVED lines=16> */
[--C-:B------:R-:W-:Y:S01]  /*5d30*/  FFMA.FTZ R36, R36, UR15, -R14.reuse ;  /* 0x0000000f24247c23 */ /* 0x100fe2000801080e */
[----:B------:R-:W0:Y:S01]  /*5d40*/  SHFL.BFLY PT, R7, R12, 0x2, 0x1f ;  /* 0x0c401f000c077f89 */ /* 0x000e2200000e0000 */
        /* <DEDUP_REMOVED lines=9> */
[----:B------:R-:W-:-:S02]  /*5de0*/  FFMA.FTZ R14, R53, UR15, -R14 ;  /* 0x0000000f350e7c23 */ /* 0x000fc4000801080e */
[----:B------:R-:W-:Y:S08]  /*5df0*/  MUFU.EX2 R28, R28 ;  /* 0x0000001c001c7308 */ /* 0x000ff00000000800 */
[----:B------:R-:W2:Y:S01]  /*5e00*/  MUFU.EX2 R29, R29 ;  /* 0x0000001d001d7308 */ /* 0x000ea20000000800 */
[----:B-1----:R-:W-:Y:S02]  /*5e10*/  F2FP.F16.F32.PACK_AB R152, R25, R24 ;  /* 0x000000181998723e */ /* 0x002fe400000000ff */
[----:B0-----:R-:W-:-:S05]  /*5e20*/  FMNMX.FTZ R13, R12, R7, !PT ;  /* 0x000000070c0d7209 */ /* 0x001fca0007810000 */
[----:B------:R-:W-:Y:S01]  /*5e30*/  MUFU.EX2 R32, R32 ;  /* 0x0000002000207308 */ /* 0x000fe20000000800 */
[----:B------:R-:W0:Y:S07]  /*5e40*/  SHFL.BFLY PT, R12, R13, 0x1, 0x1f ;  /* 0x0c201f000d0c7f89 */ /* 0x000e2e00000e0000 */
[----:B------:R-:W1:Y:S01]  /*5e50*/  MUFU.EX2 R33, R33 ;  /* 0x0000002100217308 */ /* 0x000e620000000800 */
[----:B--2---:R-:W-:-:S07]  /*5e60*/  F2FP.F16.F32.PACK_AB R154, R29, R28 ;  /* 0x0000001c1d9a723e */ /* 0x004fce00000000ff */
[----:B------:R-:W-:Y:S08]  /*5e70*/  MUFU.EX2 R36, R36 ;  /* 0x0000002400247308 */ /* 0x000ff00000000800 */
[----:B------:R-:W2:Y:S01]  /*5e80*/  MUFU.EX2 R37, R37 ;  /* 0x0000002500257308 */ /* 0x000ea20000000800 */
[----:B0-----:R-:W-:Y:S02]  /*5e90*/  FMNMX.FTZ R7, R13, R12, !PT ;  /* 0x0000000c0d077209 */ /* 0x001fe40007810000 */
[----:B-1----:R-:W-:-:S02]  /*5ea0*/  F2FP.F16.F32.PACK_AB R156, R33, R32 ;  /* 0x00000020219c723e */ /* 0x002fc400000000ff */
[C---:B------:R-:W-:Y:S01]  /*5eb0*/  FSETP.NEU.FTZ.AND P1, PT, R7.reuse, -INF , PT ;  /* 0xff8000000700780b */ /* 0x040fe20003f3d000 */
[----:B------:R-:W-:Y:S02]  /*5ec0*/  FMUL.FTZ R12, R7, UR15 ;  /* 0x0000000f070c7c20 */ /* 0x000fe40008410000 */
[----:B------:R-:W-:Y:S03]  /*5ed0*/  MUFU.EX2 R13, R14 ;  /* 0x0000000e000d7308 */ /* 0x000fe60000000800 */
[----:B------:R-:W-:Y:S02]  /*5ee0*/  FSEL R12, R12, RZ, P1 ;  /* 0x000000ff0c0c7208 */ /* 0x000fe40000800000 */
[----:B------:R-:W-:-:S03]  /*5ef0*/  ISETP.NE.AND P1, PT, R15, RZ, PT ;  /* 0x000000ff0f00720c */ /* 0x000fc60003f25270 */
        /* <DEDUP_REMOVED lines=13> */
[----:B------:R-:W1:Y:S01]  /*5fd0*/  MUFU.EX2 R8, R8 ;  /* 0x0000000800087308 */ /* 0x000e620000000800 */
[----:B0-----:R-:W-:-:S02]  /*5fe0*/  @!P1 VIADD R3, R4, 0x38840 ;  /* 0x0003884004039836 */ /* 0x001fc40000000000 */
[--C-:B------:R-:W-:Y:S01]  /*5ff0*/  FFMA.FTZ R50, R50, UR15, -R12.reuse ;  /* 0x0000000f32327c23 */ /* 0x100fe2000801080c */
[--C-:B------:R-:W-:Y:S01]  /*6000*/  FFMA.FTZ R51, R51, UR15, -R12.reuse ;  /* 0x0000000f33337c23 */ /* 0x100fe2000801080c */
[--C-:B------:R-:W-:Y:S01]  /*6010*/  FFMA.FTZ R54, R54, UR15, -R12.reuse ;  /* 0x0000000f36367c23 */ /* 0x100fe2000801080c */
[----:B------:R-:W-:Y:S01]  /*6020*/  FFMA.FTZ R12, R55, UR15, -R12 ;  /* 0x0000000f370c7c23 */ /* 0x000fe2000801080c */
[----:B------:R-:W-:Y:S01]  /*6030*/  @!P1 PRMT R3, RZ, 0x654, R3 ;  /* 0x00000654ff039816 */ /* 0x000fe20000000003 */
[----:B------:R-:W-:Y:S01]  /*6040*/  @!P1 VIADD R4, R4, 0x38860 ;  /* 0x0003886004049836 */ /* 0x000fe20000000000 */
[----:B------:R-:W0:Y:S01]  /*6050*/  MUFU.EX2 R5, R5 ;  /* 0x0000000500057308 */ /* 0x000e220000000800 */
[----:B--2---:R-:W-:Y:S01]  /*6060*/  F2FP.F16.F32.PACK_AB R158, R37, R36 ;  /* 0x00000024259e723e */ /* 0x004fe200000000ff */
[----:B------:R0:W-:Y:S02]  /*6070*/  @!P1 SYNCS.ARRIVE.TRANS64.RED.A1T0 RZ, [R3+URZ], RZ ;  /* 0x000000ff03ff99a7 */ /* 0x0001e4000810043f */
[----:B------:R-:W-:-:S04]  /*6080*/  @!P1 PRMT R4, RZ, 0x654, R4 ;  /* 0x00000654ff049816 */ /* 0x000fc80000000004 */
[----:B------:R2:W3:Y:S01]  /*6090*/  MUFU.EX2 R20, R9 ;  /* 0x0000000900147308 */ /* 0x0004e20000000800 */
[----:B-1----:R-:W-:Y:S01]  /*60a0*/  FADD.FTZ R14, R153, R8 ;  /* 0x00000008990e7221 */ /* 0x002fe20000010000 */
[----:B------:R-:W-:-:S06]  /*60b0*/  F2FP.F16.F32.PACK_AB R153, R8, R153 ;  /* 0x000000990899723e */ /* 0x000fcc00000000ff */
[----:B------:R-:W1:Y:S01]  /*60c0*/  MUFU.EX2 R10, R10 ;  /* 0x0000000a000a7308 */ /* 0x000e620000000800 */
[----:B--2---:R-:W-:Y:S01]  /*60d0*/  FADD.FTZ R9, R24, R25 ;  /* 0x0000001918097221 */ /* 0x004fe20000010000 */
[----:B0-----:R-:W-:-:S03]  /*60e0*/  FADD.FTZ R3, R5, R14 ;  /* 0x0000000e05037221 */ /* 0x001fc60000010000 */
[----:B------:R-:W-:-:S03]  /*60f0*/  FADD.FTZ R26, R28, R9 ;  /* 0x000000091c1a7221 */ /* 0x000fc60000010000 */
[----:B------:R-:W0:Y:S01]  /*6100*/  MUFU.EX2 R11, R11 ;  /* 0x0000000b000b7308 */ /* 0x000e220000000800 */
[C---:B---3--:R-:W-:Y:S01]  /*6110*/  FADD.FTZ R3, R20.reuse, R3 ;  /* 0x0000000314037221 */ /* 0x048fe20000010000 */
[----:B------:R-:W-:Y:S01]  /*6120*/  FADD.FTZ R9, R29, R26 ;  /* 0x0000001a1d097221 */ /* 0x000fe20000010000 */
[----:B------:R-:W-:Y:S01]  /*6130*/  F2FP.F16.F32.PACK_AB R155, R20, R5 ;  /* 0x00000005149b723e */ /* 0x000fe200000000ff */
[----:B------:R-:W-:Y:S02]  /*6140*/  BAR.SYNC.DEFER_BLOCKING 0xf, 0x100 ;  /* 0x03c4000000007b1d */ /* 0x000fe40000010000 */
[----:B------:R-:W-:Y:S01]  /*6150*/  FADD.FTZ R14, R32, R9 ;  /* 0x00000009200e7221 */ /* 0x000fe20000010000 */
[----:B-1----:R-:W-:-:S03]  /*6160*/  FADD.FTZ R26, R10, R3 ;  /* 0x000000030a1a7221 */ /* 0x002fc60000010000 */
[----:B------:R-:W1:Y:S01]  /*6170*/  MUFU.EX2 R38, R38 ;  /* 0x0000002600267308 */ /* 0x000e620000000800 */
[----:B------:R-:W-:-:S04]  /*6180*/  FADD.FTZ R3, R33, R14 ;  /* 0x0000000e21037221 */ /* 0x000fc80000010000 */
[----:B------:R-:W-:Y:S01]  /*6190*/  FADD.FTZ R14, R36, R3 ;  /* 0x00000003240e7221 */ /* 0x000fe20000010000 */
[----:B0-----:R-:W-:Y:S02]  /*61a0*/  FADD.FTZ R9, R11, R26 ;  /* 0x0000001a0b097221 */ /* 0x001fe40000010000 */
[----:B------:R-:W0:Y:S01]  /*61b0*/  MUFU.EX2 R39, R39 ;  /* 0x0000002700277308 */ /* 0x000e220000000800 */
[----:B------:R-:W-:Y:S01]  /*61c0*/  FADD.FTZ R3, R37, R14 ;  /* 0x0000000e25037221 */ /* 0x000fe20000010000 */
[----:B------:R-:W-:-:S06]  /*61d0*/  F2FP.F16.F32.PACK_AB R157, R11, R10 ;  /* 0x0000000a0b9d723e */ /* 0x000fcc00000000ff */
[----:B------:R-:W2:Y:S01]  /*61e0*/  MUFU.EX2 R42, R42 ;  /* 0x0000002a002a7308 */ /* 0x000ea20000000800 */
[----:B-1----:R-:W-:Y:S01]  /*61f0*/  FADD.FTZ R24, R38, R9 ;  /* 0x0000000926187221 */ /* 0x002fe20000010000 */
[----:B------:R1:W-:Y:S06]  /*6200*/  STSM.16.M88.4 [R19+0x36400], R152 ;  /* 0x0364009813007844 */ /* 0x0003ec0000000200 */
        /* <DEDUP_REMOVED lines=10> */
[----:B0-----:R-:W-:-:S07]  /*62b0*/  FADD.FTZ R10, R46, R5 ;  /* 0x000000052e0a7221 */ /* 0x001fce0000010000 */
        /* <DEDUP_REMOVED lines=12> */
[----:B------:R-:W3:Y:S01]  /*6380*/  MUFU.EX2 R54, R54 ;  /* 0x0000003600367308 */ /* 0x000ee20000000800 */
[C---:B0-----:R-:W-:Y:S01]  /*6390*/  FADD.FTZ R5, R51.reuse, R10 ;  /* 0x0000000a33057221 */ /* 0x041fe20000010000 */
[----:B------:R-:W-:-:S06]  /*63a0*/  F2FP.F16.F32.PACK_AB R165, R51, R50 ;  /* 0x0000003233a5723e */ /* 0x000fcc00000000ff */
[----:B------:R-:W0:Y:S01]  /*63b0*/  MUFU.EX2 R48, R48 ;  /* 0x0000003000307308 */ /* 0x000e220000000800 */
[C---:B--2---:R-:W-:Y:S01]  /*63c0*/  FADD.FTZ R3, R45.reuse, R8 ;  /* 0x000000082d037221 */ /* 0x044fe20000010000 */
[----:B------:R-:W-:-:S05]  /*63d0*/  F2FP.F16.F32.PACK_AB R162, R45, R44 ;  /* 0x0000002c2da2723e */ /* 0x000fca00000000ff */
[----:B------:R1:W-:Y:S01]  /*63e0*/  STSM.16.M88.4 [R186], R160 ;  /* 0x000000a0ba007844 */ /* 0x0003e20000000200 */
[----:B------:R-:W2:Y:S01]  /*63f0*/  MUFU.EX2 R167, R12 ;  /* 0x0000000c00a77308 */ /* 0x000ea20000000800 */
[----:B---3--:R-:W-:-:S07]  /*6400*/  FADD.FTZ R10, R54, R5 ;  /* 0x00000005360a7221 */ /* 0x008fce0000010000 */
[----:B------:R-:W3:Y:S01]  /*6410*/  MUFU.EX2 R49, R49 ;  /* 0x0000003100317308 */ /* 0x000ee20000000800 */
[----:B0-----:R-:W-:-:S07]  /*6420*/  FADD.FTZ R8, R48, R3 ;  /* 0x0000000330087221 */ /* 0x001fce0000010000 */
[----:B------:R-:W0:Y:S01]  /*6430*/  MUFU.EX2 R52, R52 ;  /* 0x0000003400347308 */ /* 0x000e220000000800 */
[C---:B--2---:R-:W-:Y:S01]  /*6440*/  FADD.FTZ R5, R167.reuse, R10 ;  /* 0x0000000aa7057221 */ /* 0x044fe20000010000 */
[----:B------:R-:W-:Y:S02]  /*6450*/  F2FP.F16.F32.PACK_AB R167, R167, R54 ;  /* 0x00000036a7a7723e */ /* 0x000fe400000000ff */
[C---:B---3--:R-:W-:Y:S01]  /*6460*/  F2FP.F16.F32.PACK_AB R164, R49.reuse, R48 ;  /* 0x0000003031a4723e */ /* 0x048fe200000000ff */
[----:B------:R-:W-:Y:S01]  /*6470*/  FADD.FTZ R3, R49, R8 ;  /* 0x0000000831037221 */ /* 0x000fe20000010000 */
[----:B0-----:R-:W-:-:S03]  /*6480*/  F2FP.F16.F32.PACK_AB R166, R13, R52 ;  /* 0x000000340da6723e */ /* 0x001fc600000000ff */
[----:B------:R-:W-:Y:S02]  /*6490*/  FADD.FTZ R8, R52, R3 ;  /* 0x0000000334087221 */ /* 0x000fe40000010000 */
[----:B------:R1:W-:Y:S01]  /*64a0*/  STSM.16.M88.4 [R185], R164 ;  /* 0x000000a4b9007844 */ /* 0x0003e20000000200 */
[----:B------:R-:W-:Y:S01]  /*64b0*/  WARPGROUP.ARRIVE ;  /* 0x00000000000079c5 */ /* 0x000fe20000000000 */
[----:B------:R-:W-:-:S05]  /*64c0*/  FADD.FTZ R3, R13, R8 ;  /* 0x000000080d037221 */ /* 0x000fca0000010000 */
[----:B------:R-:W-:Y:S01]  /*64d0*/  HGMMA.64x256x16.F32 R24, R152, gdesc[UR8].tnspB, RZ, !UPT, gsb0 ;  /* 0x43e0000898187df0 */ /* 0x000fe2000c0008ff */
[----:B------:R-:W-:Y:S01]  /*64e0*/  UIADD3 UR10, UR10, 0x180, URZ ;  /* 0x000001800a0a7890 */ /* 0x000fe2000fffe03f */
[----:B------:R-:W-:Y:S01]  /*64f0*/  UMOV UR11, 0x40000040 ;  /* 0x40000040000b7882 */ /* 0x000fe20000000000 */
[----:B------:R-:W-:Y:S02]  /*6500*/  WARPGROUP.DEPBAR.LE gsb0, 0x0 ;  /* 0x00008000000079c5 */ /* 0x000fe40000010000 */
[----:B------:R-:W-:-:S15]  /*6510*/  WARPGROUP.ARRIVE ;  /* 0x00000000000079c5 */ /* 0x000fde0000000000 */
[----:B------:R-:W-:-:S08]  /*6520*/  NOP ;  /* 0x0000000000007918 */ /* 0x000fd00000000000 */
[----:B------:R-:W-:Y:S01]  /*6530*/  HGMMA.64x256x16.F32 R24, R156, gdesc[UR16].tnspB, R24, gsb0 ;  /* 0x43e000109c187df0 */ /* 0x000fe20008000818 */
[----:B------:R-:W-:Y:S01]  /*6540*/  UMOV UR18, UR14 ;  /* 0x0000000e00127c82 */ /* 0x000fe20008000000 */
[----:B------:R-:W-:Y:S01]  /*6550*/  UMOV UR19, 0x40000040 ;  /* 0x4000004000137882 */ /* 0x000fe20000000000 */
        /* <DEDUP_REMOVED lines=19> */
[----:B------:R-:W-:Y:S01]  /*6690*/  R2UR UR11, R23 ;  /* 0x00000000170b72ca */ /* 0x000fe200000e0000 */
[----:B-1----:R-:W-:Y:S01]  /*66a0*/  IMAD.MOV.U32 R4, RZ, RZ, R7 ;  /* 0x000000ffff047224 */ /* 0x002fe200078e0007 */
[----:B------:R-:W-:Y:S01]  /*66b0*/  UMOV UR10, UR37 ;  /* 0x00000025000a7c82 */ /* 0x000fe20008000000 */
[----:B------:R-:W-:-:S12]  /*66c0*/  IMAD.MOV.U32 R8, RZ, RZ, R6 ;  /* 0x000000ffff087224 */ /* 0x000fd800078e0006 */
.L_x_1082:
[----:B------:R-:W-:Y:S01]  /*66d0*/  UIADD3 UR37, UR10, 0x1, URZ ;  /* 0x000000010a257890 */ /* 0x000fe2000fffe03f */
[----:B------:R-:W-:Y:S01]  /*66e0*/  UMOV UR5, UR11 ;  /* 0x0000000b00057c82 */ /* 0x000fe20008000000 */
[----:B------:R-:W-:Y:S01]  /*66f0*/  UIADD3 UR11, UR11, -0x1, URZ ;  /* 0xffffffff0b0b7890 */ /* 0x000fe2000fffe03f */
[----:B------:R-:W-:Y:S01]  /*6700*/  ISETP.LT.AND P2, PT, R18, UR5, PT ;  /* 0x0000000512007c0c */ /* 0x000fe2000bf41270 */
[----:B------:R-:W-:-:S04]  /*6710*/  UISETP.NE.AND UP0, UPT, UR37, 0x2, UPT ;  /* 0x000000022500788c */ /* 0x000fc8000bf05270 */
[----:B------:R-:W-:Y:S02]  /*6720*/  USEL UR14, URZ, 0x1, UP0 ;  /* 0x000000013f0e7887 */ /* 0x000fe40008000000 */
[----:B------:R-:W-:Y:S02]  /*6730*/  USEL UR37, UR37, URZ, UP0 ;  /* 0x0000003f25257287 */ /* 0x000fe40008000000 */
[----:B------:R-:W-:Y:S01]  /*6740*/  ULOP3.LUT UR36, UR36, UR14, URZ, 0x3c, !UPT ;  /* 0x0000000e24247292 */ /* 0x000fe2000f8e3c3f */
[----:B0-----:R-:W-:Y:S11]  /*6750*/  @P0 BRA `(.L_x_1074) ;  /* 0x0000000000040947 */ /* 0x001ff60003800000 */
[----:B------:R-:W-:Y:S01]  /*6760*/  BPT.TRAP 0x1 ;  /* 0x000000040000795c */ /* 0x000fe20000300000 */
.L_x_1074:
[----:B------:R-:W-:Y:S01]  /*6770*/  ULEA UR5, UR37, UR41, 0x3 ;  /* 0x0000002925057291 */ /* 0x000fe2000f8e183f */
[----:B------:R-:W-:-:S05]  /*6780*/  IMAD.U32 R6, RZ, RZ, UR36 ;  /* 0x00000024ff067e24 */ /* 0x000fca000f8e00ff */
[----:B------:R-:W-:-:S04]  /*6790*/  SHF.L.U32 R6, R6, 0x1f, RZ ;  /* 0x0000001f06067819 */ /* 0x000fc800000006ff */
[----:B------:R0:W1:Y:S01]  /*67a0*/  SYNCS.PHASECHK.TRANS64.TRYWAIT P3, [UR5+0x38830], R6 ;  /* 0x03883006ff0075a7 */ /* 0x0000620008060145 */
[----:B------:R-:W-:Y:S05]  /*67b0*/  @P0 BRA `(.L_x_1075) ;  /* 0x0000000000040947 */ /* 0x000fea0003800000 */
[----:B------:R-:W-:Y:S01]  /*67c0*/  BPT.TRAP 0x1 ;  /* 0x000000040000795c */ /* 0x000fe20000300000 */
.L_x_1075:
[----:B-1----:R-:W-:Y:S05]  /*67d0*/  @P3 BRA `(.L_x_1076) ;  /* 0x0000000000083947 */ /* 0x002fea0003800000 */
[----:B------:R-:W1:Y:S02]  /*67e0*/  SYNCS.PHASECHK.TRANS64.TRYWAIT P3, [UR5+0x38830], R6 ;  /* 0x03883006ff0075a7 */ /* 0x000e640008060145 */
[----:B-1----:R-:W-:Y:S05]  /*67f0*/  @!P3 BRA `(.L_x_1077) ;  /* 0x00000104001cb947 */ /* 0x002fea0003800000 */
.L_x_1076:
        /* <DEDUP_REMOVED lines=8> */
[----:B------:R-:W-:-:S04]  /*6880*/  ULOP3.LUT UR14, UR14, 0x3fff, URZ, 0xc0, !UPT ;  /* 0x00003fff0e0e7892 */ /* 0x000fc8000f8ec03f */
[----:B------:R-:W-:Y:S02]  /*6890*/  ULEA UR18, UR37, UR18, 0x9 ;  /* 0x0000001225127291 */ /* 0x000fe4000f8e483f */
[----:B------:R-:W-:Y:S02]  /*68a0*/  ULOP3.LUT UR20, UR14, 0x10000, URZ, 0xfc, !UPT ;  /* 0x000100000e147892 */ /* 0x000fe4000f8efc3f */
[----:B------:R-:W-:-:S03]  /*68b0*/  UIADD3 UR14, UR18, 0x4, URZ ;  /* 0x00000004120e7890 */ /* 0x000fc6000fffe03f */
[----:B------:R-:W-:-:S04]  /*68c0*/  UMOV UR22, UR18 ;  /* 0x0000001200167c82 */ /* 0x000fc80008000000 */
[----:B------:R-:W-:Y:S01]  /*68d0*/  HGMMA.64x64x16.F32 R152, gdesc[UR20], RZ, !UPT, gsb0 ;  /* 0x00e00000149879f0 */ /* 0x000fe2000c0008ff */
[----:B------:R-:W-:Y:S01]  /*68e0*/  UIADD3 UR22, UR18, 0x2, URZ ;  /* 0x0000000212167890 */ /* 0x000fe2000fffe03f */
[----:B------:R-:W-:Y:S01]  /*68f0*/  UMOV UR20, UR8 ;  /* 0x0000000800147c82 */ /* 0x000fe20008000000 */
[----:B------:R-:W-:Y:S01]  /*6900*/  UMOV UR21, UR9 ;  /* 0x0000000900157c82 */ /* 0x000fe20008000000 */
[----:B------:R-:W-:Y:S01]  /*6910*/  UMOV UR23, 0x40000040 ;  /* 0x4000004000177882 */ /* 0x000fe20000000000 */
[----:B------:R-:W-:Y:S01]  /*6920*/  UIADD3 UR18, UR18, 0x6, URZ ;  /* 0x0000000612127890 */ /* 0x000fe2000fffe03f */
        /* <DEDUP_REMOVED lines=10> */
[----:B------:R-:W-:Y:S05]  /*69d0*/  @P0 BRA `(.L_x_1078) ;  /* 0x0000000000040947 */ /* 0x000fea0003800000 */
[----:B------:R-:W-:Y:S01]  /*69e0*/  BPT.TRAP 0x1 ;  /* 0x000000040000795c */ /* 0x000fe20000300000 */
.L_x_1078:
[----:B------:R2:W3:Y:S01]  /*69f0*/  SYNCS.PHASECHK.TRANS64.TRYWAIT P3, [UR5+0x38850], R6 ;  /* 0x03885006ff0075a7 */ /* 0x0004e20008060145 */
[----:B------:R-:W-:Y:S05]  /*6a00*/  @P0 BRA `(.L_x_1079) ;  /* 0x0000000000040947 */ /* 0x000fea0003800000 */
[----:B------:R-:W-:Y:S01]  /*6a10*/  BPT.TRAP 0x1 ;  /* 0x000000040000795c */ /* 0x000fe20000300000 */
.L_x_1079:
[----:B---3--:R-:W-:Y:S05]  /*6a20*/  @P3 BRA `(.L_x_1080) ;  /* 0x0000000000083947 */ /* 0x008fea0003800000 */
[----:B------:R-:W3:Y:S02]  /*6a30*/  SYNCS.PHASECHK.TRANS64.TRYWAIT P3, [UR5+0x38850], R6 ;  /* 0x03885006ff0075a7 */ /* 0x000ee40008060145 */
[----:B---3--:R-:W-:Y:S05]  /*6a40*/  @!P3 BRA `(.L_x_1081) ;  /* 0x0000010000a0b947 */ /* 0x008fea0003800000 */
.L_x_1080:
[----:B------:R-:W-:Y:S01]  /*6a50*/  UIADD3 UR14, UR41, 0x26400, URZ ;  /* 0x00026400290e7890 */ /* 0x000fe2000fffe03f */
[----:B------:R-:W-:Y:S01]  /*6a60*/  WARPGROUP.ARRIVE ;  /* 0x00000000000079c5 */ /* 0x000fe20000000000 */
[----:B------:R-:W-:-:S05]  /*6a70*/  UIADD3 UR18, UR6, 0x2, URZ ;  /* 0x0000000206127890 */ /* 0x000fca000fffe03f */
[----:B-1----:R-:W1:Y:S01]  /*6a80*/  S2R R7, SR_TID.X ;  /* 0x0000000000077919 */ /* 0x002e620000002100 */
[----:B------:R-:W-:Y:S01]  /*6a90*/  USHF.R.U32.HI UR14, URZ, 0x4, UR14 ;  /* 0x000000043f0e7899 */ /* 0x000fe2000801160e */
[----:B------:R-:W-:Y:S01]  /*6aa0*/  ISETP.NE.AND P3, PT, R17, RZ, PT ;  /* 0x000000ff1100720c */ /* 0x000fe20003f65270 */
[----:B------:R-:W-:Y:S02]  /*6ab0*/  UIADD3 UR15, UR6, 0x4, URZ ;  /* 0x00000004060f7890 */ /* 0x000fe4000fffe03f */
[----:B------:R-:W-:Y:S02]  /*6ac0*/  ULOP3.LUT UR19, UR14, 0x3fff, URZ, 0xc0, !UPT ;  /* 0x00003fff0e137892 */ /* 0x000fe4000f8ec03f */
[----:B------:R-:W-:Y:S02]  /*6ad0*/  ULEA UR14, UR37, UR4, 0xc ;  /* 0x00000004250e7291 */ /* 0x000fe4000f8e603f */
[----:B------:R-:W-:Y:S01]  /*6ae0*/  ULOP3.LUT UR6, UR19, 0x10000, URZ, 0xfc, !UPT ;  /* 0x0001000013067892 */ /* 0x000fe2000f8efc3f */
[----:B------:R-:W-:Y:S01]  /*6af0*/  UMOV UR23, 0x40000040 ;  /* 0x4000004000177882 */ /* 0x000fe20000000000 */
[----:B------:R-:W-:Y:S01]  /*6b00*/  UMOV UR21, 0x40000040 ;  /* 0x4000004000157882 */ /* 0x000fe20000000000 */
[----:B------:R-:W-:-:S02]  /*6b10*/  UIADD3 UR24, UR14, 0x800, URZ ;  /* 0x000008000e187890 */ /* 0x000fc4000fffe03f */
[----:B------:R-:W-:Y:S02]  /*6b20*/  UMOV UR22, UR14 ;  /* 0x0000000e00167c82 */ /* 0x000fe40008000000 */
[----:B------:R-:W-:Y:S01]  /*6b30*/  UMOV UR20, UR6 ;  /* 0x0000000600147c82 */ /* 0x000fe20008000000 */
[----:B------:R-:W-:Y:S01]  /*6b40*/  UIADD3 UR25, UR6, 0x800, URZ ;  /* 0x0000080006197890 */ /* 0x000fe2000fffe03f */
[----:B------:R-:W-:Y:S01]  /*6b50*/  HGMMA.64x64x16.F32 R152, gdesc[UR20], R152, gsb0 ;  /* 0x00e00000149879f0 */ /* 0x000fe20008000898 */
[----:B------:R-:W-:Y:S01]  /*6b60*/  UIADD3 UR22, UR14, 0x2, URZ ;  /* 0x000000020e167890 */ /* 0x000fe2000fffe03f */
[----:B------:R-:W-:Y:S01]  /*6b70*/  UMOV UR20, UR18 ;  /* 0x0000001200147c82 */ /* 0x000fe20008000000 */
[----:B------:R-:W-:Y:S01]  /*6b80*/  UMOV UR21, 0x40000040 ;  /* 0x4000004000157882 */ /* 0x000fe20000000000 */
[----:B------:R-:W-:Y:S01]  /*6b90*/  UMOV UR23, 0x40000040 ;  /* 0x4000004000177882 */ /* 0x000fe20000000000 */
[----:B-1----:R-:W-:-:S05]  /*6ba0*/  SHF.R.U32.HI R7, RZ, 0x7, R7 ;  /* 0x00000007ff077819 */ /* 0x002fca0000011607 */
[----:B0-2---:R-:W0:Y:S01]  /*6bb0*/  SHFL.IDX PT, R6, R7, RZ, 0x1f ;  /* 0x00001fff07067589 */ /* 0x005e2200000e0000 */
[----:B------:R-:W-:Y:S02]  /*6bc0*/  WARPGROUP.DEPBAR.LE gsb0, 0x0 ;  /* 0x00008000000079c5 */ /* 0x000fe40000010000 */
[----:B------:R-:W-:-:S06]  /*6bd0*/  WARPGROUP.ARRIVE ;  /* 0x00000000000079c5 */ /* 0x000fcc0000000000 */
[----:B------:R-:W-:Y:S01]  /*6be0*/  HGMMA.64x64x16.F32 R152, gdesc[UR20], R152, gsb0 ;  /* 0x00e00000149879f0 */ /* 0x000fe20008000898 */
[----:B------:R-:W-:Y:S01]  /*6bf0*/  UIADD3 UR22, UR14, 0x4, URZ ;  /* 0x000000040e167890 */ /* 0x000fe2000fffe03f */
[----:B------:R-:W-:Y:S01]  /*6c00*/  UMOV UR20, UR15 ;  /* 0x0000000f00147c82 */ /* 0x000fe20008000000 */
[----:B------:R-:W-:Y:S01]  /*6c10*/  UMOV UR21, 0x40000040 ;  /* 0x4000004000157882 */ /* 0x000fe20000000000 */
[----:B------:R-:W-:Y:S01]  /*6c20*/  UMOV UR23, 0x40000040 ;  /* 0x4000004000177882 */ /* 0x000fe20000000000 */
        /* <DEDUP_REMOVED lines=118> */
[----:B------:R-:W-:Y:S01]  /*7390*/  UIADD3 UR25, UR6, 0xa00, URZ ;  /* 0x00000a0006197890 */ /* 0x000fe2000fffe03f */
[----:B------:R-:W-:Y:S02]  /*73a0*/  WARPGROUP.DEPBAR.LE gsb0, 0x0 ;  /* 0x00008000000079c5 */ /* 0x000fe40000010000 */
[----:B------:R-:W-:-:S06]  /*73b0*/  WARPGROUP.ARRIVE ;  /* 0x00000000000079c5 */ /* 0x000fcc0000000000 */
[----:B------:R-:W-:Y:S01]  /*73c0*/  HGMMA.64x64x16.F32 R152, gdesc[UR20], R152, gsb0 ;  /* 0x00e00000149879f0 */ /* 0x000fe20008000898 */
[----:B------:R-:W-:Y:S01]  /*73d0*/  UMOV UR20, 0x28 ;  /* 0x0000002800147882 */ /* 0x000fe20000000000 */
[----:B------:R-:W-:Y:S01]  /*73e0*/  UMOV UR21, 0xa00 ;  /* 0x00000a0000157882 */ /* 0x000fe20000000000 */
[----:B------:R-:W-:Y:S02]  /*73f0*/  USEL UR20, UR20, 0x26, UP0 ;  /* 0x0000002614147887 */ /* 0x000fe40008000000 */
[----:B------:R-:W-:Y:S02]  /*7400*/  USEL UR21, UR21, 0x980, UP0 ;  /* 0x0000098015157887 */ /* 0x000fe40008000000 */
[----:B------:R-:W-:Y:S02]  /*7410*/  ULOP3.LUT UR20, UR20, 0x6, URZ, 0xc0, !UPT ;  /* 0x0000000614147892 */ /* 0x000fe4000f8ec03f */
[----:B------:R-:W-:Y:S01]  /*7420*/  ULOP3.LUT UR21, UR21, 0xa00, URZ, 0xc0, !UPT ;  /* 0x00000a0015157892 */ /* 0x000fe2000f8ec03f */
[----:B------:R-:W-:-:S03]  /*7430*/  UMOV UR23, 0x40000040 ;  /* 0x4000004000177882 */ /* 0x000fc60000000000 */
[----:B------:R-:W-:Y:S02]  /*7440*/  UIADD3 UR22, UR20, UR21, UR6 ;  /* 0x0000001514167290 */ /* 0x000fe4000fffe006 */
[----:B------:R-:W-:-:S03]  /*7450*/  UIADD3 UR24, UR20, UR21, UR14 ;  /* 0x0000001514187290 */ /* 0x000fc6000fffe00e */
[----:B------:R-:W-:Y:S02]  /*7460*/  UMOV UR21, 0x40000040 ;  /* 0x4000004000157882 */ /* 0x000fe40000000000 */
[----:B------:R-:W-:Y:S02]  /*7470*/  UMOV UR20, UR22 ;  /* 0x0000001600147c82 */ /* 0x000fe40008000000 */
[----:B------:R-:W-:Y:S01]  /*7480*/  UMOV UR22, UR24 ;  /* 0x0000001800167c82 */ /* 0x000fe20008000000 */
        /* <DEDUP_REMOVED lines=113> */
[----:B------:R-:W-:Y:S01]  /*7ba0*/  ULDC UR15, c[0x0][0xa80] ;  /* 0x0002a000000f7ab9 */ /* 0x000fe20000000800 */
        /* <DEDUP_REMOVED lines=29> */
[----:B------:R-:W-:Y:S01]  /*7d80*/  FMUL.FTZ R167, R167, UR14 ;  /* 0x0000000ea7a77c20 */ /* 0x000fe20008410000 */
[----:B------:R-:W-:Y:S01]  /*7d90*/  FMUL.FTZ R168, R174, UR14 ;  /* 0x0000000eaea87c20 */ /* 0x000fe20008410000 */
[----:B------:R-:W-:Y:S01]  /*7da0*/  FMUL.FTZ R169, R175, UR14 ;  /* 0x0000000eafa97c20 */ /* 0x000fe20008410000 */
[----:B------:R-:W-:Y:S01]  /*7db0*/  FMUL.FTZ R172, R182, UR14 ;  /* 0x0000000eb6ac7c20 */ /* 0x000fe20008410000 */
[----:B------:R-:W-:Y:S01]  /*7dc0*/  FMUL.FTZ R173, R183, UR14 ;  /* 0x0000000eb7ad7c20 */ /* 0x000fe20008410000 */
[----:B------:R-:W0:Y:S01]  /*7dd0*/  MUFU.TANH R11, R11 ;  /* 0x0000000b000b7308 */ /* 0x000e220000002400 */
[----:B-1----:R-:W-:Y:S01]  /*7de0*/  FMNMX.FTZ R6, R9, R6, !PT ;  /* 0x0000000609067209 */ /* 0x002fe20007810000 */
[----:B------:R-:W-:Y:S01]  /*7df0*/  IMAD.U32 R175, RZ, RZ, UR10 ;  /* 0x0000000affaf7e24 */ /* 0x000fe2000f8e00ff */
[----:B------:R-:W-:-:S03]  /*7e00*/  ULEA UR10, UR37, UR7, 0xc ;  /* 0x00000007250a7291 */ /* 0x000fc6000f8e603f */
[----:B------:R-:W-:Y:S02]  /*7e10*/  @!P3 IMAD R175, R175, 0x40, R16 ;  /* 0x00000040afafb824 */ /* 0x000fe400078e0210 */
[----:B------:R-:W1:Y:S01]  /*7e20*/  MUFU.TANH R12, R12 ;  /* 0x0000000c000c7308 */ /* 0x000e620000002400 */
[----:B--2---:R-:W-:Y:S01]  /*7e30*/  FMNMX.FTZ R6, R10, R6, !PT ;  /* 0x000000060a067209 */ /* 0x004fe20007810000 */
[----:B------:R-:W-:Y:S01]  /*7e40*/  UMOV UR18, UR10 ;  /* 0x0000000a00127c82 */ /* 0x000fe20008000000 */
[----:B------:R-:W-:-:S05]  /*7e50*/  @!P3 LEA R175, R175, UR41, 0x2 ;  /* 0x00000029afafbc11 */ /* 0x000fca000f8e10ff */
        /* <DEDUP_REMOVED lines=22> */
[----:B------:R-:W-:Y:S01]  /*7fc0*/  MUFU.TANH R154, R154 ;  /* 0x0000009a009a7308 */ /* 0x000fe20000002400 */
[----:B--2---:R-:W-:-:S07]  /*7fd0*/  FMNMX.FTZ R6, R157, R6, !PT ;  /* 0x000000069d067209 */ /* 0x004fce0007810000 */
[----:B------:R-:W-:Y:S01]  /*7fe0*/  MUFU.TANH R155, R155 ;  /* 0x0000009b009b7308 */ /* 0x000fe20000002400 */
[----:B0-----:R-:W-:-:S05]  /*7ff0*/  FMNMX.FTZ R6, R160, R6, !PT ;  /* 0x00000006a0067209 */ /* 0x001fca0007810000 */
[----:B------:R-:W0:Y:S02]  /*8000*/  SHFL.BFLY PT, R161, R6, 0x2, 0x1f ;  /* 0x0c401f0006a17f89 */ /* 0x000e2400000e0000 */
[----:B------:R-:W-:Y:S08]  /*8010*/  MUFU.TANH R158, R158 ;  /* 0x0000009e009e7308 */ /* 0x000ff00000002400 */
[----:B------:R-:W-:Y:S08]  /*8020*/  MUFU.TANH R159, R159 ;  /* 0x0000009f009f7308 */ /* 0x000ff00000002400 */
[----:B------:R-:W-:Y:S01]  /*8030*/  MUFU.TANH R168, R168 ;  /* 0x000000a800a87308 */ /* 0x000fe20000002400 */
[----:B0-----:R-:W-:-:S07]  /*8040*/  FMNMX.FTZ R6, R6, R161, !PT ;  /* 0x000000a106067209 */ /* 0x001fce0007810000 */
[----:B------:R-:W-:Y:S01]  /*8050*/  MUFU.TANH R169, R169 ;  /* 0x000000a900a97308 */ /* 0x000fe20000002400 */
[----:B------:R-:W0:Y:S07]  /*8060*/  SHFL.BFLY PT, R161, R6, 0x1, 0x1f ;  /* 0x0c201f0006a17f89 */ /* 0x000e2e00000e0000 */
[----:B------:R-:W-:Y:S08]  /*8070*/  MUFU.TANH R172, R172 ;  /* 0x000000ac00ac7308 */ /* 0x000ff00000002400 */
[----:B------:R-:W-:Y:S01]  /*8080*/  MUFU.TANH R173, R173 ;  /* 0x000000ad00ad7308 */ /* 0x000fe20000002400 */
[----:B0-----:R-:W-:-:S05]  /*8090*/  FMNMX.FTZ R6, R6, R161, !PT ;  /* 0x000000a106067209 */ /* 0x001fca0007810000 */
[C---:B------:R-:W-:Y:S01]  /*80a0*/  FMUL.FTZ R161, R6.reuse, UR15 ;  /* 0x0000000f06a17c20 */ /* 0x040fe20008410000 */
[----:B------:R-:W-:Y:S02]  /*80b0*/  FADD.FTZ R165, -R6, R8 ;  /* 0x0000000806a57221 */ /* 0x000fe40000010100 */
[----:B------:R0:W-:Y:S01]  /*80c0*/  MUFU.TANH R8, R162 ;  /* 0x000000a200087308 */ /* 0x0001e20000002400 */
[--C-:B------:R-:W-:Y:S01]  /*80d0*/  FFMA.FTZ R7, R7, UR15, -R161.reuse ;  /* 0x0000000f07077c23 */ /* 0x100fe200080108a1 */
[----:B------:R-:W-:Y:S01]  /*80e0*/  FMUL.FTZ R165, R165, UR15 ;  /* 0x0000000fa5a57c20 */ /* 0x000fe20008410000 */
[--C-:B------:R-:W-:Y:S01]  /*80f0*/  FFMA.FTZ R10, R10, UR15, -R161.reuse ;  /* 0x0000000f0a0a7c23 */ /* 0x100fe200080108a1 */
[--C-:B------:R-:W-:Y:S01]  /*8100*/  FFMA.FTZ R11, R11, UR15, -R161.reuse ;  /* 0x0000000f0b0b7c23 */ /* 0x100fe200080108a1 */
[--C-:B------:R-:W-:Y:S01]  /*8110*/  FFMA.FTZ R12, R12, UR15, -R161.reuse ;  /* 0x0000000f0c0c7c23 */ /* 0x100fe200080108a1 */
[--C-:B------:R-:W-:Y:S01]  /*8120*/  FFMA.FTZ R13, R13, UR15, -R161.reuse ;  /* 0x0000000f0d0d7c23 */ /* 0x100fe200080108a1 */
[--C-:B------:R-:W-:Y:S01]  /*8130*/  FFMA.FTZ R14, R14, UR15, -R161.reuse ;  /* 0x0000000f0e0e7c23 */ /* 0x100fe200080108a1 */
[----:B------:R-:W-:Y:S01]  /*8140*/  MUFU.EX2 R7, R7 ;  /* 0x0000000700077308 */ /* 0x000fe20000000800 */
[--C-:B0-----:R-:W-:Y:S01]  /*8150*/  FFMA.FTZ R162, R9, UR15, -R161.reuse ;  /* 0x0000000f09a27c23 */ /* 0x101fe200080108a1 */
[--C-:B------:R-:W-:Y:S01]  /*8160*/  FFMA.FTZ R164, R15, UR15, -R161.reuse ;  /* 0x0000000f0fa47c23 */ /* 0x100fe200080108a1 */
[--C-:B------:R-:W-:Y:S01]  /*8170*/  FFMA.FTZ R20, R20, UR15, -R161.reuse ;  /* 0x0000000f14147c23 */ /* 0x100fe200080108a1 */
[--C-:B------:R-:W-:Y:S01]  /*8180*/  FFMA.FTZ R21, R21, UR15, -R161.reuse ;  /* 0x0000000f15157c23 */ /* 0x100fe200080108a1 */
[--C-:B------:R-:W-:Y:S01]  /*8190*/  FFMA.FTZ R23, R23, UR15, -R161.reuse ;  /* 0x0000000f17177c23 */ /* 0x100fe200080108a1 */
[--C-:B------:R-:W-:Y:S01]  /*81a0*/  FFMA.FTZ R153, R153, UR15, -R161.reuse ;  /* 0x0000000f99997c23 */ /* 0x100fe200080108a1 */
[--C-:B------:R-:W-:Y:S01]  /*81b0*/  FFMA.FTZ R156, R156, UR15, -R161.reuse ;  /* 0x0000000f9c9c7c23 */ /* 0x100fe200080108a1 */
[----:B------:R0:W1:Y:S01]  /*81c0*/  MUFU.EX2 R9, R165 ;  /* 0x000000a500097308 */ /* 0x0000620000000800 */
[--C-:B------:R-:W-:Y:S01]  /*81d0*/  FFMA.FTZ R157, R157, UR15, -R161.reuse ;  /* 0x0000000f9d9d7c23 */ /* 0x100fe200080108a1 */
[----:B------:R-:W-:Y:S01]  /*81e0*/  FFMA.FTZ R160, R160, UR15, -R161 ;  /* 0x0000000fa0a07c23 */ /* 0x000fe200080108a1 */
[----:B------:R-:W-:-:S05]  /*81f0*/  IMAD.U32 R15, RZ, RZ, UR5 ;  /* 0x00000005ff0f7e24 */ /* 0x000fca000f8e00ff */
[----:B------:R-:W-:Y:S01]  /*8200*/  MUFU.EX2 R10, R10 ;  /* 0x0000000a000a7308 */ /* 0x000fe20000000800 */
[----:B0-----:R-:W-:Y:S01]  /*8210*/  FFMA.FTZ R165, R152, UR15, -R161 ;  /* 0x0000000f98a57c23 */ /* 0x001fe200080108a1 */
[----:B------:R-:W-:-:S06]  /*8220*/  FMUL.FTZ R161, R163, UR14 ;  /* 0x0000000ea3a17c20 */ /* 0x000fcc0008410000 */
[----:B------:R0:W2:Y:S01]  /*8230*/  MUFU.EX2 R152, R162 ;  /* 0x000000a200987308 */ /* 0x0000a20000000800 */
[----:B-1----:R-:W-:Y:S01]  /*8240*/  FFMA.FTZ R163, R9, R3, R7 ;  /* 0x0000000309a37223 */ /* 0x002fe20000010007 */
[-C--:B------:R-:W-:Y:S01]  /*8250*/  FMUL.FTZ R24, R24, R9.reuse ;  /* 0x0000000918187220 */ /* 0x080fe20000410000 */
[-C--:B------:R-:W-:Y:S01]  /*8260*/  FMUL.FTZ R25, R25, R9.reuse ;  /* 0x0000000919197220 */ /* 0x080fe20000410000 */
[-C--:B------:R-:W-:Y:S01]  /*8270*/  FMUL.FTZ R28, R28, R9.reuse ;  /* 0x000000091c1c7220 */ /* 0x080fe20000410000 */
[-C--:B------:R-:W-:Y:S01]  /*8280*/  FMUL.FTZ R29, R29, R9.reuse ;  /* 0x000000091d1d7220 */ /* 0x080fe20000410000 */
[-C--:B------:R-:W-:Y:S01]  /*8290*/  FMUL.FTZ R32, R32, R9.reuse ;  /* 0x0000000920207220 */ /* 0x080fe20000410000 */
[-C--:B------:R-:W-:Y:S01]  /*82a0*/  FMUL.FTZ R33, R33, R9.reuse ;  /* 0x0000000921217220 */ /* 0x080fe20000410000 */
[----:B------:R-:W1:Y:S01]  /*82b0*/  MUFU.TANH R161, R161 ;  /* 0x000000a100a17308 */ /* 0x000e620000002400 */
[----:B0-----:R-:W-:Y:S01]  /*82c0*/  FMUL.FTZ R162, R166, UR14 ;  /* 0x0000000ea6a27c20 */ /* 0x001fe20008410000 */
[----:B------:R-:W-:Y:S01]  /*82d0*/  FMUL.FTZ R166, R170, UR14 ;  /* 0x0000000eaaa67c20 */ /* 0x000fe20008410000 */
[----:B------:R-:W-:Y:S01]  /*82e0*/  FMUL.FTZ R170, R178, UR14 ;  /* 0x0000000eb2aa7c20 */ /* 0x000fe20008410000 */
[-C--:B------:R-:W-:Y:S01]  /*82f0*/  FMUL.FTZ R36, R36, R9.reuse ;  /* 0x0000000924247220 */ /* 0x080fe20000410000 */
[-C--:B------:R-:W-:Y:S01]  /*8300*/  FMUL.FTZ R37, R37, R9.reuse ;  /* 0x0000000925257220 */ /* 0x080fe20000410000 */
[-C--:B------:R-:W-:Y:S01]  /*8310*/  FMUL.FTZ R40, R40, R9.reuse ;  /* 0x0000000928287220 */ /* 0x080fe20000410000 */
[----:B------:R-:W-:Y:S01]  /*8320*/  FMUL.FTZ R41, R41, R9 ;  /* 0x0000000929297220 */ /* 0x000fe20000410000 */
[----:B------:R-:W0:Y:S01]  /*8330*/  MUFU.TANH R162, R162 ;  /* 0x000000a200a27308 */ /* 0x000e220000002400 */
[C---:B--2---:R-:W-:Y:S01]  /*8340*/  FADD.FTZ R163, R152.reuse, R163 ;  /* 0x000000a398a37221 */ /* 0x044fe20000010000 */
[----:B------:R-:W-:Y:S01]  /*8350*/  F2FP.F16.F32.PACK_AB R152, R152, R7 ;  /* 0x000000079898723e */ /* 0x000fe200000000ff */
[----:B------:R-:W-:-:S02]  /*8360*/  @!P1 VIADD R7, R15, 0x38840 ;  /* 0x000388400f079836 */ /* 0x000fc40000000000 */
[-C--:B------:R-:W-:Y:S01]  /*8370*/  FMUL.FTZ R44, R44, R9.reuse ;  /* 0x000000092c2c7220 */ /* 0x080fe20000410000 */
[----:B------:R-:W-:Y:S01]  /*8380*/  FADD.FTZ R163, R10, R163 ;  /* 0x000000a30aa37221 */ /* 0x000fe20000010000 */
[-C--:B------:R-:W-:Y:S01]  /*8390*/  FMUL.FTZ R45, R45, R9.reuse ;  /* 0x000000092d2d7220 */ /* 0x080fe20000410000 */
[-C--:B------:R-:W-:Y:S01]  /*83a0*/  FMUL.FTZ R48, R48, R9.reuse ;  /* 0x0000000930307220 */ /* 0x080fe20000410000 */
[----:B------:R-:W-:Y:S01]  /*83b0*/  @!P1 PRMT R7, RZ, 0x654, R7 ;  /* 0x00000654ff079816 */ /* 0x000fe20000000007 */
[----:B------:R2:W3:Y:S01]  /*83c0*/  MUFU.TANH R3, R167 ;  /* 0x000000a700037308 */ /* 0x0004e20000002400 */
[-C--:B------:R-:W-:Y:S01]  /*83d0*/  FMUL.FTZ R49, R49, R9.reuse ;  /* 0x0000000931317220 */ /* 0x080fe20000410000 */
[-C--:B------:R-:W-:Y:S01]  /*83e0*/  FMUL.FTZ R52, R52, R9.reuse ;  /* 0x0000000934347220 */ /* 0x080fe20000410000 */
[----:B------:R4:W-:Y:S01]  /*83f0*/  @!P1 SYNCS.ARRIVE.TRANS64.RED.A1T0 RZ, [R7+URZ], RZ ;  /* 0x000000ff07ff99a7 */ /* 0x0009e2000810043f */
[----:B------:R-:W-:Y:S01]  /*8400*/  @!P3 STS [R175+0x38400], R9 ;  /* 0x03840009af00b388 */ /* 0x000fe20000000800 */
[-C--:B------:R-:W-:Y:S01]  /*8410*/  FMUL.FTZ R53, R53, R9.reuse ;  /* 0x0000000935357220 */ /* 0x080fe20000410000 */
[-C--:B------:R-:W-:Y:S01]  /*8420*/  FMUL.FTZ R56, R56, R9.reuse ;  /* 0x0000000938387220 */ /* 0x080fe20000410000 */
[-C--:B------:R-:W-:Y:S01]  /*8430*/  FMUL.FTZ R57, R57, R9.reuse ;  /* 0x0000000939397220 */ /* 0x080fe20000410000 */
[----:B------:R-:W5:Y:S01]  /*8440*/  MUFU.TANH R166, R166 ;  /* 0x000000a600a67308 */ /* 0x000f620000002400 */
[----:B--2---:R-:W-:Y:S01]  /*8450*/  FMUL.FTZ R167, R171, UR14 ;  /* 0x0000000eaba77c20 */ /* 0x004fe20008410000 */
[----:B------:R-:W-:Y:S01]  /*8460*/  FMUL.FTZ R171, R179, UR14 ;  /* 0x0000000eb3ab7c20 */ /* 0x000fe20008410000 */
[----:B----4-:R-:W-:Y:S01]  /*8470*/  FMNMX.FTZ R7, R154, R4, !PT ;  /* 0x000000049a077209 */ /* 0x010fe20007810000 */
[-C--:B------:R-:W-:Y:S01]  /*8480*/  FMUL.FTZ R60, R60, R9.reuse ;  /* 0x000000093c3c7220 */ /* 0x080fe20000410000 */
[-C--:B------:R-:W-:Y:S01]  /*8490*/  FMUL.FTZ R61, R61, R9.reuse ;  /* 0x000000093d3d7220 */ /* 0x080fe20000410000 */
[----:B------:R-:W-:Y:S01]  /*84a0*/  FMUL.FTZ R64, R64, R9 ;  /* 0x0000000940407220 */ /* 0x000fe20000410000 */
        /* <DEDUP_REMOVED lines=9> */
[----:B------:R-:W-:Y:S01]  /*8540*/  MUFU.TANH R170, R170 ;  /* 0x000000aa00aa7308 */ /* 0x000fe20000002400 */
[-C--:B------:R-:W-:Y:S01]  /*8550*/  FMUL.FTZ R76, R76, R9.reuse ;  /* 0x000000094c4c7220 */ /* 0x080fe20000410000 */
[----:B------:R-:W-:Y:S01]  /*8560*/  FMUL.FTZ R77, R77, R9 ;  /* 0x000000094d4d7220 */ /* 0x000fe20000410000 */
[----:B------:R-:W-:Y:S01]  /*8570*/  FMNMX.FTZ R7, R8, R7, !PT ;  /* 0x0000000708077209 */ /* 0x000fe20007810000 */
[-C--:B------:R-:W-:Y:S01]  /*8580*/  FMUL.FTZ R80, R80, R9.reuse ;  /* 0x0000000950507220 */ /* 0x080fe20000410000 */
[-C--:B------:R-:W-:Y:S01]  /*8590*/  FMUL.FTZ R81, R81, R9.reuse ;  /* 0x0000000951517220 */ /* 0x080fe20000410000 */
[----:B------:R-:W-:Y:S01]  /*85a0*/  FMUL.FTZ R84, R84, R9 ;  /* 0x0000000954547220 */ /* 0x000fe20000410000 */
[----:B-1----:R-:W-:Y:S01]  /*85b0*/  FMNMX.FTZ R7, R161, R7, !PT ;  /* 0x00000007a1077209 */ /* 0x002fe20007810000 */
[----:B------:R-:W-:Y:S01]  /*85c0*/  MUFU.TANH R171, R171 ;  /* 0x000000ab00ab7308 */ /* 0x000fe20000002400 */
[-C--:B------:R-:W-:Y:S01]  /*85d0*/  FMUL.FTZ R85, R85, R9.reuse ;  /* 0x0000000955557220 */ /* 0x080fe20000410000 */
[----:B------:R-:W-:Y:S01]  /*85e0*/  FMUL.FTZ R88, R88, R9 ;  /* 0x0000000958587220 */ /* 0x000fe20000410000 */
[----:B0-----:R-:W-:Y:S01]  /*85f0*/  FMNMX.FTZ R7, R162, R7, !PT ;  /* 0x00000007a2077209 */ /* 0x001fe20007810000 */
[-C--:B------:R-:W-:Y:S01]  /*8600*/  FMUL.FTZ R89, R89, R9.reuse ;  /* 0x0000000959597220 */ /* 0x080fe20000410000 */
[-C--:B------:R-:W-:Y:S01]  /*8610*/  FMUL.FTZ R92, R92, R9.reuse ;  /* 0x000000095c5c7220 */ /* 0x080fe20000410000 */
[----:B------:R-:W-:Y:S01]  /*8620*/  FMUL.FTZ R93, R93, R9 ;  /* 0x000000095d5d7220 */ /* 0x000fe20000410000 */
[----:B---3--:R-:W-:Y:S01]  /*8630*/  FMNMX.FTZ R7, R3, R7, !PT ;  /* 0x0000000703077209 */ /* 0x008fe20007810000 */
[----:B------:R-:W0:Y:S01]  /*8640*/  MUFU.EX2 R11, R11 ;  /* 0x0000000b000b7308 */ /* 0x000e220000000800 */
[-C--:B------:R-:W-:Y:S01]  /*8650*/  FMUL.FTZ R96, R96, R9.reuse ;  /* 0x0000000960607220 */ /* 0x080fe20000410000 */
[----:B------:R-:W-:Y:S01]  /*8660*/  FMUL.FTZ R97, R97, R9 ;  /* 0x0000000961617220 */ /* 0x000fe20000410000 */
[----:B-----5:R-:W-:Y:S01]  /*8670*/  FMNMX.FTZ R7, R166, R7, !PT ;  /* 0x00000007a6077209 */ /* 0x020fe20007810000 */
[-C--:B------:R-:W-:Y:S01]  /*8680*/  FMUL.FTZ R100, R100, R9.reuse ;  /* 0x0000000964647220 */ /* 0x080fe20000410000 */
[-C--:B------:R-:W-:Y:S01]  /*8690*/  FMUL.FTZ R101, R101, R9.reuse ;  /* 0x0000000965657220 */ /* 0x080fe20000410000 */
[----:B------:R-:W-:Y:S01]  /*86a0*/  FMUL.FTZ R104, R104, R9 ;  /* 0x0000000968687220 */ /* 0x000fe20000410000 */
[----:B--2---:R-:W-:Y:S01]  /*86b0*/  FMNMX.FTZ R7, R167, R7, !PT ;  /* 0x00000007a7077209 */ /* 0x004fe20007810000 */
[----:B------:R-:W1:Y:S01]  /*86c0*/  MUFU.EX2 R12, R12 ;  /* 0x0000000c000c7308 */ /* 0x000e620000000800 */
[-C--:B------:R-:W-:Y:S01]  /*86d0*/  FMUL.FTZ R105, R105, R9.reuse ;  /* 0x0000000969697220 */ /* 0x080fe20000410000 */
[----:B------:R-:W-:Y:S01]  /*86e0*/  FMUL.FTZ R108, R108, R9 ;  /* 0x000000096c6c7220 */ /* 0x000fe20000410000 */
[----:B------:R-:W-:Y:S01]  /*86f0*/  FMNMX.FTZ R7, R168, R7, !PT ;  /* 0x00000007a8077209 */ /* 0x000fe20007810000 */
[-C--:B------:R-:W-:Y:S01]  /*8700*/  FMUL.FTZ R109, R109, R9.reuse ;  /* 0x000000096d6d7220 */ /* 0x080fe20000410000 */
[-C--:B------:R-:W-:Y:S01]  /*8710*/  FMUL.FTZ R112, R112, R9.reuse ;  /* 0x0000000970707220 */ /* 0x080fe20000410000 */
[----:B------:R-:W-:Y:S01]  /*8720*/  FMUL.FTZ R113, R113, R9 ;  /* 0x0000000971717220 */ /* 0x000fe20000410000 */
[----:B------:R-:W-:Y:S01]  /*8730*/  FMNMX.FTZ R7, R169, R7, !PT ;  /* 0x00000007a9077209 */ /* 0x000fe20007810000 */
[----:B------:R-:W2:Y:S01]  /*8740*/  MUFU.EX2 R13, R13 ;  /* 0x0000000d000d7308 */ /* 0x000ea20000000800 */
[----:B0-----:R-:W-:Y:S01]  /*8750*/  FADD.FTZ R163, R11, R163 ;  /* 0x000000a30ba37221 */ /* 0x001fe20000010000 */
[----:B------:R-:W-:Y:S01]  /*8760*/  FMUL.FTZ R116, R116, R9 ;  /* 0x0000000974747220 */ /* 0x000fe20000410000 */
[----:B------:R-:W-:Y:S01]  /*8770*/  FMNMX.FTZ R7, R170, R7, !PT ;  /* 0x00000007aa077209 */ /* 0x000fe20007810000 */
[-C--:B------:R-:W-:Y:S01]  /*8780*/  FMUL.FTZ R117, R117, R9.reuse ;  /* 0x0000000975757220 */ /* 0x080fe20000410000 */
[-C--:B------:R-:W-:Y:S01]  /*8790*/  FMUL.FTZ R120, R120, R9.reuse ;  /* 0x0000000978787220 */ /* 0x080fe20000410000 */
[----:B------:R-:W-:Y:S01]  /*87a0*/  FMUL.FTZ R121, R121, R9 ;  /* 0x0000000979797220 */ /* 0x000fe20000410000 */
[----:B------:R-:W-:Y:S01]  /*87b0*/  FMNMX.FTZ R7, R171, R7, !PT ;  /* 0x00000007ab077209 */ /* 0x000fe20007810000 */
[----:B------:R-:W0:Y:S01]  /*87c0*/  MUFU.EX2 R14, R14 ;  /* 0x0000000e000e7308 */ /* 0x000e220000000800 */
[----:B-1----:R-:W-:Y:S01]  /*87d0*/  FADD.FTZ R163, R12, R163 ;  /* 0x000000a30ca37221 */ /* 0x002fe20000010000 */
[----:B------:R-:W-:Y:S01]  /*87e0*/  FMUL.FTZ R124, R124, R9 ;  /* 0x000000097c7c7220 */ /* 0x000fe20000410000 */
[----:B------:R-:W-:Y:S01]  /*87f0*/  FMNMX.FTZ R7, R172, R7, !PT ;  /* 0x00000007ac077209 */ /* 0x000fe20007810000 */
[-C--:B------:R-:W-:Y:S01]  /*8800*/  FMUL.FTZ R125, R125, R9.reuse ;  /* 0x000000097d7d7220 */ /* 0x080fe20000410000 */
[-C--:B------:R-:W-:Y:S01]  /*8810*/  FMUL.FTZ R128, R128, R9.reuse ;  /* 0x0000000980807220 */ /* 0x080fe20000410000 */
[----:B------:R-:W-:Y:S01]  /*8820*/  FMUL.FTZ R129, R129, R9 ;  /* 0x0000000981817220 */ /* 0x000fe20000410000 */
[----:B------:R-:W-:Y:S01]  /*8830*/  FMNMX.FTZ R7, R173, R7, !PT ;  /* 0x00000007ad077209 */ /* 0x000fe20007810000 */
[----:B------:R-:W1:Y:S01]  /*8840*/  MUFU.EX2 R164, R164 ;  /* 0x000000a400a47308 */ /* 0x000e620000000800 */
[----:B--2---:R-:W-:Y:S01]  /*8850*/  FADD.FTZ R163, R13, R163 ;  /* 0x000000a30da37221 */ /* 0x004fe20000010000 */
[-C--:B------:R-:W-:Y:S01]  /*8860*/  FMUL.FTZ R132, R132, R9.reuse ;  /* 0x0000000984847220 */ /* 0x080fe20000410000 */
[-C--:B------:R-:W-:Y:S01]  /*8870*/  FMUL.FTZ R133, R133, R9.reuse ;  /* 0x0000000985857220 */ /* 0x080fe20000410000 */
[----:B------:R-:W2:Y:S01]  /*8880*/  SHFL.BFLY PT, R174, R7, 0x2, 0x1f ;  /* 0x0c401f0007ae7f89 */ /* 0x000ea200000e0000 */
        /* <DEDUP_REMOVED lines=9> */
[----:B------:R-:W-:Y:S01]  /*8920*/  FMUL.FTZ R149, R149, R9 ;  /* 0x0000000995957220 */ /* 0x000fe20000410000 */
[----:B------:R-:W-:Y:S01]  /*8930*/  UIADD3 UR14, UR10, 0x80, URZ ;  /* 0x000000800a0e7890 */ /* 0x000fe2000fffe03f */
[----:B------:R-:W0:Y:S01]  /*8940*/  MUFU.EX2 R21, R21 ;  /* 0x0000001500157308 */ /* 0x000e220000000800 */
[----:B-1----:R-:W-:Y:S01]  /*8950*/  FADD.FTZ R163, R164, R163 ;  /* 0x000000a3a4a37221 */ /* 0x002fe20000010000 */
[----:B------:R-:W-:-:S05]  /*8960*/  @!P1 VIADD R15, R15, 0x38860 ;  /* 0x000388600f0f9836 */ /* 0x000fca0000000000 */
[----:B------:R-:W-:Y:S01]  /*8970*/  @!P1 PRMT R15, RZ, 0x654, R15 ;  /* 0x00000654ff0f9816 */ /* 0x000fe2000000000f */
[----:B------:R-:W1:Y:S01]  /*8980*/  MUFU.EX2 R23, R23 ;  /* 0x0000001700177308 */ /* 0x000e620000000800 */
[----:B---3--:R-:W-:Y:S01]  /*8990*/  FADD.FTZ R163, R20, R163 ;  /* 0x000000a314a37221 */ /* 0x008fe20000010000 */
[----:B--2---:R-:W-:-:S06]  /*89a0*/  FMNMX.FTZ R7, R7, R174, !PT ;  /* 0x000000ae07077209 */ /* 0x004fcc0007810000 */
[----:B------:R-:W2:Y:S01]  /*89b0*/  MUFU.EX2 R165, R165 ;  /* 0x000000a500a57308 */ /* 0x000ea20000000800 */
[----:B------:R-:W3:Y:S01]  /*89c0*/  SHFL.BFLY PT, R174, R7, 0x1, 0x1f ;  /* 0x0c201f0007ae7f89 */ /* 0x000ee200000e0000 */
[----:B0-----:R-:W-:-:S06]  /*89d0*/  FADD.FTZ R163, R21, R163 ;  /* 0x000000a315a37221 */ /* 0x001fcc0000010000 */
[----:B------:R-:W-:Y:S01]  /*89e0*/  MUFU.EX2 R157, R157 ;  /* 0x0000009d009d7308 */ /* 0x000fe20000000800 */
[----:B-1----:R-:W-:-:S04]  /*89f0*/  FADD.FTZ R163, R23, R163 ;  /* 0x000000a317a37221 */ /* 0x002fc80000010000 */
[----:B--2---:R-:W-:Y:S01]  /*8a00*/  FADD.FTZ R163, R165, R163 ;  /* 0x000000a3a5a37221 */ /* 0x004fe20000010000 */
[----:B---3--:R-:W-:Y:S02]  /*8a10*/  FMNMX.FTZ R7, R7, R174, !PT ;  /* 0x000000ae07077209 */ /* 0x008fe40007810000 */
[----:B------:R0:W-:Y:S03]  /*8a20*/  MUFU.EX2 R174, R153 ;  /* 0x0000009900ae7308 */ /* 0x0001e60000000800 */
[----:B------:R-:W-:-:S04]  /*8a30*/  FADD.FTZ R4, -R7, R4 ;  /* 0x0000000407047221 */ /* 0x000fc80000010100 */
[----:B------:R-:W-:Y:S01]  /*8a40*/  FMUL.FTZ R4, R4, UR15 ;  /* 0x0000000f04047c20 */ /* 0x000fe20008410000 */
[----:B0-----:R-:W-:-:S05]  /*8a50*/  FMUL.FTZ R153, R7, UR15 ;  /* 0x0000000f07997c20 */ /* 0x001fca0008410000 */
[----:B------:R-:W0:Y:S01]  /*8a60*/  MUFU.EX2 R4, R4 ;  /* 0x0000000400047308 */ /* 0x000e220000000800 */
        /* <DEDUP_REMOVED lines=14> */
[--C-:B------:R-:W-:Y:S01]  /*8b50*/  FFMA.FTZ R173, R173, UR15, -R153.reuse ;  /* 0x0000000fadad7c23 */ /* 0x100fe20008010899 */
[----:B------:R-:W-:Y:S01]  /*8b60*/  MUFU.EX2 R155, R155 ;  /* 0x0000009b009b7308 */ /* 0x000fe20000000800 */
[----:B0-----:R0:W-:Y:S01]  /*8b70*/  @!P3 STS [R175+0x38420], R4 ;  /* 0x03842004af00b388 */ /* 0x0011e20000000800 */
[----:B-1----:R-:W-:Y:S01]  /*8b80*/  FFMA.FTZ R160, R168, UR15, -R153 ;  /* 0x0000000fa8a07c23 */ /* 0x002fe20008010899 */
[----:B------:R-:W-:Y:S01]  /*8b90*/  FADD.FTZ R163, R174, R163 ;  /* 0x000000a3aea37221 */ /* 0x000fe20000010000 */
        /* <DEDUP_REMOVED lines=12> */
[----:B0-----:R0:W1:Y:S01]  /*8c60*/  MUFU.EX2 R175, R156 ;  /* 0x0000009c00af7308 */ /* 0x0010620000000800 */
        /* <DEDUP_REMOVED lines=8> */
[----:B0-----:R-:W-:Y:S01]  /*8cf0*/  FFMA.FTZ R156, R8, UR15, -R153 ;  /* 0x0000000f089c7c23 */ /* 0x001fe20008010899 */
[-C--:B------:R-:W-:Y:S01]  /*8d00*/  FMUL.FTZ R62, R62, R4.reuse ;  /* 0x000000043e3e7220 */ /* 0x080fe20000410000 */
[-C--:B------:R-:W-:Y:S01]  /*8d10*/  FMUL.FTZ R63, R63, R4.reuse ;  /* 0x000000043f3f7220 */ /* 0x080fe20000410000 */
[-C--:B------:R-:W-:Y:S01]  /*8d20*/  FMUL.FTZ R66, R66, R4.reuse ;  /* 0x0000000442427220 */ /* 0x080fe20000410000 */
[-C--:B------:R-:W-:Y:S01]  /*8d30*/  FMUL.FTZ R67, R67, R4.reuse ;  /* 0x0000000443437220 */ /* 0x080fe20000410000 */
[-C--:B------:R-:W-:Y:S01]  /*8d40*/  FMUL.FTZ R70, R70, R4.reuse ;  /* 0x0000000446467220 */ /* 0x080fe20000410000 */
[-C--:B------:R-:W-:Y:S01]  /*8d50*/  FMUL.FTZ R71, R71, R4.reuse ;  /* 0x0000000447477220 */ /* 0x080fe20000410000 */
[----:B------:R0:W2:Y:S01]  /*8d60*/  MUFU.EX2 R153, R154 ;  /* 0x0000009a00997308 */ /* 0x0000a20000000800 */
[----:B-1----:R-:W-:Y:S01]  /*8d70*/  FADD.FTZ R163, R175, R163 ;  /* 0x000000a3afa37221 */ /* 0x002fe20000010000 */
[-C--:B------:R-:W-:Y:S01]  /*8d80*/  FMUL.FTZ R74, R74, R4.reuse ;  /* 0x000000044a4a7220 */ /* 0x080fe20000410000 */
[-C--:B------:R-:W-:Y:S01]  /*8d90*/  FMUL.FTZ R75, R75, R4.reuse ;  /* 0x000000044b4b7220 */ /* 0x080fe20000410000 */
[-C--:B------:R-:W-:Y:S01]  /*8da0*/  FMUL.FTZ R78, R78, R4.reuse ;  /* 0x000000044e4e7220 */ /* 0x080fe20000410000 */
[----:B------:R-:W-:Y:S01]  /*8db0*/  FADD.FTZ R163, R157, R163 ;  /* 0x000000a39da37221 */ /* 0x000fe20000010000 */
[-C--:B------:R-:W-:Y:S01]  /*8dc0*/  FMUL.FTZ R79, R79, R4.reuse ;  /* 0x000000044f4f7220 */ /* 0x080fe20000410000 */
[----:B------:R-:W-:Y:S01]  /*8dd0*/  FMUL.FTZ R82, R82, R4 ;  /* 0x0000000452527220 */ /* 0x000fe20000410000 */
[----:B------:R1:W3:Y:S01]  /*8de0*/  MUFU.EX2 R8, R158 ;  /* 0x0000009e00087308 */ /* 0x0002e20000000800 */
[----:B0-----:R-:W-:Y:S01]  /*8df0*/  F2FP.F16.F32.PACK_AB R154, R11, R10 ;  /* 0x0000000a0b9a723e */ /* 0x001fe200000000ff */
        /* <DEDUP_REMOVED lines=8> */
[----:B------:R-:W-:Y:S01]  /*8e80*/  F2FP.F16.F32.PACK_AB R153, R155, R153 ;  /* 0x000000999b99723e */ /* 0x000fe200000000ff */
[----:B------:R-:W-:Y:S01]  /*8e90*/  FMUL.FTZ R95, R95, R4 ;  /* 0x000000045f5f7220 */ /* 0x000fe20000410000 */
[----:B-1----:R-:W-:Y:S01]  /*8ea0*/  F2FP.F16.F32.PACK_AB R158, R164, R14 ;  /* 0x0000000ea49e723e */ /* 0x002fe200000000ff */
[----:B------:R-:W-:Y:S01]  /*8eb0*/  FADD.FTZ R5, R155, R5 ;  /* 0x000000059b057221 */ /* 0x000fe20000010000 */
[----:B------:R-:W-:Y:S01]  /*8ec0*/  F2FP.F16.F32.PACK_AB R164, R175, R174 ;  /* 0x000000aeafa4723e */ /* 0x000fe200000000ff */
[----:B------:R-:W-:Y:S01]  /*8ed0*/  FMUL.FTZ R98, R98, R4 ;  /* 0x0000000462627220 */ /* 0x000fe20000410000 */
[----:B------:R1:W-:Y:S01]  /*8ee0*/  MUFU.EX2 R179, R162 ;  /* 0x000000a200b37308 */ /* 0x0003e20000000800 */
[----:B---3--:R-:W-:Y:S01]  /*8ef0*/  F2FP.F16.F32.PACK_AB R155, R168, R8 ;  /* 0x00000008a89b723e */ /* 0x008fe200000000ff */
[----:B------:R-:W-:Y:S01]  /*8f00*/  BAR.SYNC.DEFER_BLOCKING 0xf, 0x100 ;  /* 0x03c4000000007b1d */ /* 0x000fe20000010000 */
[----:B0-----:R-:W-:Y:S01]  /*8f10*/  F2FP.F16.F32.PACK_AB R156, R13, R12 ;  /* 0x0000000c0d9c723e */ /* 0x001fe200000000ff */
[-C--:B------:R-:W-:Y:S01]  /*8f20*/  FMUL.FTZ R99, R99, R4.reuse ;  /* 0x0000000463637220 */ /* 0x080fe20000410000 */
[-C--:B------:R-:W-:Y:S01]  /*8f30*/  FMUL.FTZ R102, R102, R4.reuse ;  /* 0x0000000466667220 */ /* 0x080fe20000410000 */
[-C--:B------:R-:W-:Y:S01]  /*8f40*/  FMUL.FTZ R103, R103, R4.reuse ;  /* 0x0000000467677220 */ /* 0x080fe20000410000 */
        /* <DEDUP_REMOVED lines=9> */
[----:B------:R1:W-:Y:S01]  /*8fe0*/  MUFU.EX2 R180, R3 ;  /* 0x0000000300b47308 */ /* 0x0003e20000000800 */
        /* <DEDUP_REMOVED lines=8> */
[C---:B-1----:R-:W-:Y:S01]  /*9070*/  FADD.FTZ R3, R166.reuse, R163 ;  /* 0x000000a3a6037221 */ /* 0x042fe20000010000 */
[----:B------:R-:W-:Y:S01]  /*9080*/  F2FP.F16.F32.PACK_AB R166, R166, R157 ;  /* 0x0000009da6a6723e */ /* 0x000fe200000000ff */
[-C--:B------:R-:W-:Y:S01]  /*9090*/  FMUL.FTZ R134, R134, R4.reuse ;  /* 0x0000000486867220 */ /* 0x080fe20000410000 */
[----:B----4-:R-:W-:Y:S01]  /*90a0*/  F2FP.F16.F32.PACK_AB R157, R170, R169 ;  /* 0x000000a9aa9d723e */ /* 0x010fe200000000ff */
[-C--:B------:R-:W-:Y:S01]  /*90b0*/  FMUL.FTZ R135, R135, R4.reuse ;  /* 0x0000000487877220 */ /* 0x080fe20000410000 */
[----:B0-----:R-:W-:Y:S01]  /*90c0*/  F2FP.F16.F32.PACK_AB R159, R176, R179 ;  /* 0x000000b3b09f723e */ /* 0x001fe200000000ff */
        /* <DEDUP_REMOVED lines=11> */
[----:B------:R0:W-:Y:S01]  /*9180*/  STSM.16.M88.4 [R19+0x36400], R152 ;  /* 0x0364009813007844 */ /* 0x0001e20000000200 */
[----:B--2---:R-:W-:Y:S01]  /*9190*/  F2FP.F16.F32.PACK_AB R161, R10, R180 ;  /* 0x000000b40aa1723e */ /* 0x004fe200000000ff */
[----:B------:R-:W-:Y:S01]  /*91a0*/  FADD.FTZ R5, R8, R5 ;  /* 0x0000000508057221 */ /* 0x000fe20000010000 */
[----:B------:R-:W-:Y:S01]  /*91b0*/  IMAD.MOV.U32 R4, RZ, RZ, R7 ;  /* 0x000000ffff047224 */ /* 0x000fe200078e0007 */
[----:B------:R0:W-:Y:S01]  /*91c0*/  STSM.16.M88.4 [R184], R156 ;  /* 0x0000009cb8007844 */ /* 0x0001e20000000200 */
[----:B------:R-:W-:Y:S01]  /*91d0*/  IMAD.MOV.U32 R8, RZ, RZ, R6 ;  /* 0x000000ffff087224 */ /* 0x000fe200078e0006 */
[----:B------:R-:W-:Y:S01]  /*91e0*/  MUFU.EX2 R178, R178 ;  /* 0x000000b200b27308 */ /* 0x000fe20000000800 */
[----:B------:R-:W-:-:S04]  /*91f0*/  FADD.FTZ R5, R168, R5 ;  /* 0x00000005a8057221 */ /* 0x000fc80000010000 */
[----:B------:R-:W-:-:S03]  /*9200*/  FADD.FTZ R5, R169, R5 ;  /* 0x00000005a9057221 */ /* 0x000fc60000010000 */
[----:B------:R-:W2:Y:S01]  /*9210*/  MUFU.EX2 R171, R171 ;  /* 0x000000ab00ab7308 */ /* 0x000ea20000000800 */
[----:B-1----:R-:W-:Y:S01]  /*9220*/  F2FP.F16.F32.PACK_AB R163, R177, R11 ;  /* 0x0000000bb1a3723e */ /* 0x002fe200000000ff */
[----:B------:R-:W-:-:S04]  /*9230*/  FADD.FTZ R170, R170, R5 ;  /* 0x00000005aaaa7221 */ /* 0x000fc80000010000 */
[----:B------:R0:W-:Y:S01]  /*9240*/  STSM.16.M88.4 [R186], R160 ;  /* 0x000000a0ba007844 */ /* 0x0001e20000000200 */
[----:B------:R-:W-:Y:S01]  /*9250*/  FADD.FTZ R179, R179, R170 ;  /* 0x000000aab3b37221 */ /* 0x000fe20000010000 */
[----:B------:R-:W-:Y:S03]  /*9260*/  MUFU.EX2 R172, R172 ;  /* 0x000000ac00ac7308 */ /* 0x000fe60000000800 */
[----:B------:R-:W-:-:S04]  /*9270*/  FADD.FTZ R179, R176, R179 ;  /* 0x000000b3b0b37221 */ /* 0x000fc80000010000 */
[----:B------:R-:W-:Y:S01]  /*9280*/  FADD.FTZ R179, R180, R179 ;  /* 0x000000b3b4b37221 */ /* 0x000fe20000010000 */
[----:B------:R-:W1:Y:S01]  /*9290*/  MUFU.EX2 R173, R173 ;  /* 0x000000ad00ad7308 */ /* 0x000e620000000800 */
[----:B--2---:R-:W-:Y:S02]  /*92a0*/  F2FP.F16.F32.PACK_AB R165, R171, R178 ;  /* 0x000000b2aba5723e */ /* 0x004fe400000000ff */
[----:B------:R-:W-:-:S04]  /*92b0*/  FADD.FTZ R10, R10, R179 ;  /* 0x000000b30a0a7221 */ /* 0x000fc80000010000 */
[----:B------:R-:W-:-:S04]  /*92c0*/  FADD.FTZ R10, R11, R10 ;  /* 0x0000000a0b0a7221 */ /* 0x000fc80000010000 */
[----:B------:R-:W-:-:S04]  /*92d0*/  FADD.FTZ R177, R177, R10 ;  /* 0x0000000ab1b17221 */ /* 0x000fc80000010000 */
[----:B------:R-:W-:Y:S01]  /*92e0*/  FADD.FTZ R178, R178, R177 ;  /* 0x000000b1b2b27221 */ /* 0x000fe20000010000 */
[----:B-1----:R-:W-:-:S03]  /*92f0*/  F2FP.F16.F32.PACK_AB R167, R173, R172 ;  /* 0x000000acada7723e */ /* 0x002fc600000000ff */
[----:B------:R-:W-:Y:S02]  /*9300*/  FADD.FTZ R171, R171, R178 ;  /* 0x000000b2abab7221 */ /* 0x000fe40000010000 */
[----:B------:R0:W-:Y:S01]  /*9310*/  STSM.16.M88.4 [R185], R164 ;  /* 0x000000a4b9007844 */ /* 0x0001e20000000200 */
[----:B------:R-:W-:Y:S01]  /*9320*/  WARPGROUP.ARRIVE ;  /* 0x00000000000079c5 */ /* 0x000fe20000000000 */
[----:B------:R-:W-:-:S04]  /*9330*/  FADD.FTZ R172, R172, R171 ;  /* 0x000000abacac7221 */ /* 0x000fc80000010000 */
[----:B------:R-:W-:Y:S01]  /*9340*/  FADD.FTZ R5, R173, R172 ;  /* 0x000000acad057221 */ /* 0x000fe20000010000 */
[----:B------:R-:W-:Y:S01]  /*9350*/  HGMMA.64x256x16.F32 R24, R152, gdesc[UR16].tnspB, R24, gsb0 ;  /* 0x43e0001098187df0 */ /* 0x000fe20008000818 */
[----:B------:R-:W-:Y:S01]  /*9360*/  UMOV UR18, UR14 ;  /* 0x0000000e00127c82 */ /* 0x000fe20008000000 */
[----:B------:R-:W-:Y:S01]  /*9370*/  UMOV UR19, 0x40000040 ;  /* 0x4000004000137882 */ /* 0x000fe20000000000 */
[----:B------:R-:W-:Y:S02]  /*9380*/  UIADD3 UR14, UR10, 0x100, URZ ;  /* 0x000001000a0e7890 */ /* 0x000fe4000fffe03f */
[----:B------:R-:W-:Y:S01]  /*9390*/  UIADD3 UR10, UR10, 0x180, URZ ;  /* 0x000001800a0a7890 */ /* 0x000fe2000fffe03f */
[----:B------:R-:W-:Y:S02]  /*93a0*/  WARPGROUP.DEPBAR.LE gsb0, 0x0 ;  /* 0x00008000000079c5 */ /* 0x000fe40000010000 */
[----:B------:R-:W-:-:S15]  /*93b0*/  WARPGROUP.ARRIVE ;  /* 0x00000000000079c5 */ /* 0x000fde0000000000 */
[----:B------:R-:W-:-:S05]  /*93c0*/  NOP ;  /* 0x0000000000007918 */ /* 0x000fca0000000000 */
[----:B------:R-:W-:Y:S01]  /*93d0*/  HGMMA.64x256x16.F32 R24, R156, gdesc[UR16].tnspB, R24, gsb0 ;  /* 0x43e000109c187df0 */ /* 0x000fe20008000818 */
[----:B------:R-:W-:Y:S01]  /*93e0*/  UMOV UR18, UR14 ;  /* 0x0000000e00127c82 */ /* 0x000fe20008000000 */
[----:B------:R-:W-:Y:S01]  /*93f0*/  UMOV UR19, 0x40000040 ;  /* 0x4000004000137882 */ /* 0x000fe20000000000 */
[----:B------:R-:W-:Y:S02]  /*9400*/  WARPGROUP.DEPBAR.LE gsb0, 0x0 ;  /* 0x00008000000079c5 */ /* 0x000fe40000010000 */
[----:B------:R-:W-:-:S15]  /*9410*/  WARPGROUP.ARRIVE ;  /* 0x00000000000079c5 */ /* 0x000fde0000000000 */
[----:B------:R-:W-:-:S08]  /*9420*/  NOP ;  /* 0x0000000000007918 */ /* 0x000fd00000000000 */
        /* <DEDUP_REMOVED lines=19> */
.L_x_1073:
[----:B------:R-:W2:Y:S01]  /*9560*/  SHFL.BFLY PT, R0, R3, 0x2, 0x1f ;  /* 0x0c401f0003007f89 */ /* 0x000ea200000e0000 */
[----:B01----:R-:W-:Y:S01]  /*9570*/  IMAD.MOV.U32 R152, RZ, RZ, -0x800000 ;  /* 0xff800000ff987424 */ /* 0x003fe200078e00ff */
[----:B------:R-:W-:Y:S02]  /*9580*/  UIADD3 UR40, UR40, 0x1, URZ ;  /* 0x0000000128287890 */ /* 0x000fe4000fffe03f */
[----:B------:R-:W0:Y:S01]  /*9590*/  SHFL.BFLY PT, R4, R5, 0x2, 0x1f ;  /* 0x0c401f0005047f89 */ /* 0x000e2200000e0000 */
[----:B------:R-:W-:Y:S08]  /*95a0*/  BAR.ARV 0x8, 0x100 ;  /* 0x0204000000007b1d */ /* 0x000ff00000002000 */
[----:B------:R-:W-:Y:S01]  /*95b0*/  BAR.SYNC.DEFER_BLOCKING 0xf, 0x100 ;  /* 0x03c4000000007b1d */ /* 0x000fe20000010000 */
[----:B--2---:R-:W-:Y:S01]  /*95c0*/  FADD.FTZ R0, R0, R3 ;  /* 0x0000000300007221 */ /* 0x004fe20000010000 */
[----:B------:R-:W-:-:S02]  /*95d0*/  IMAD.U32 R3, RZ, RZ, UR15 ;  /* 0x0000000fff037e24 */ /* 0x000fc4000f8e00ff */
[----:B0-----:R-:W-:Y:S02]  /*95e0*/  FADD.FTZ R4, R4, R5 ;  /* 0x0000000504047221 */ /* 0x001fe40000010000 */
[----:B------:R-:W0:Y:S04]  /*95f0*/  SHFL.BFLY PT, R9, R0, 0x1, 0x1f ;  /* 0x0c201f0000097f89 */ /* 0x000e2800000e0000 */
[----:B------:R-:W1:Y:S01]  /*9600*/  SHFL.BFLY PT, R11, R4, 0x1, 0x1f ;  /* 0x0c201f00040b7f89 */ /* 0x000e6200000e0000 */
[----:B0-----:R-:W-:Y:S01]  /*9610*/  FADD.FTZ R10, R0, R9 ;  /* 0x00000009000a7221 */ /* 0x001fe20000010000 */
[----:B-1----:R-:W-:-:S04]  /*9620*/  FADD.FTZ R11, R4, R11 ;  /* 0x0000000b040b7221 */ /* 0x002fc80000010000 */
[----:B------:R-:W-:Y:S01]  /*9630*/  FSETP.NE.FTZ.AND P0, PT, R10, RZ, PT ;  /* 0x000000ff0a00720b */ /* 0x000fe20003f15000 */
[----:B------:R-:W-:Y:S01]  /*9640*/  IMAD.MOV.U32 R4, RZ, RZ, RZ ;  /* 0x000000ffff047224 */ /* 0x000fe200078e00ff */
[----:B------:R-:W-:-:S11]  /*9650*/  FSETP.NE.FTZ.AND P1, PT, R11, RZ, PT ;  /* 0x000000ff0b00720b */ /* 0x000fd60003f35000 */
[----:B------:R-:W0:Y:S01]  /*9660*/  @P0 MUFU.LG2 R8, R10 ;  /* 0x0000000a00080308 */ /* 0x000e220000000c00 */
[----:B------:R-:W-:Y:S01]  /*9670*/  @P0 FMUL.FTZ R5, R3, 0.69314718246459960938 ;  /* 0x3f31721803050820 */ /* 0x000fe20000410000 */
[----:B------:R-:W-:-:S06]  /*9680*/  IMAD.MOV.U32 R3, RZ, RZ, -0x800000 ;  /* 0xff800000ff037424 */ /* 0x000fcc00078e00ff */
[----:B------:R-:W1:Y:S08]  /*9690*/  @P1 MUFU.LG2 R9, R11 ;  /* 0x0000000b00091308 */ /* 0x000e700000000c00 */
[----:B------:R-:W2:Y:S01]  /*96a0*/  @P0 MUFU.RCP R4, R10 ;  /* 0x0000000a00040308 */ /* 0x000ea20000001000 */
[----:B0-----:R-:W-:-:S04]  /*96b0*/  @P0 FMUL.FTZ R8, R8, 0.69314718246459960938 ;  /* 0x3f31721808080820 */ /* 0x001fc80000410000 */
[----:B------:R-:W-:Y:S01]  /*96c0*/  @P0 FFMA.FTZ R3, R5, R6, R8 ;  /* 0x0000000605030223 */ /* 0x000fe20000010008 */
[----:B------:R-:W-:Y:S01]  /*96d0*/  IMAD.U32 R5, RZ, RZ, UR15 ;  /* 0x0000000fff057e24 */ /* 0x000fe2000f8e00ff */
[----:B------:R-:W-:Y:S01]  /*96e0*/  ISETP.NE.AND P0, PT, R17, RZ, PT ;  /* 0x000000ff1100720c */ /* 0x000fe20003f05270 */
[----:B-1----:R-:W-:Y:S02]  /*96f0*/  @P1 FMUL.FTZ R0, R9, 0.69314718246459960938 ;  /* 0x3f31721809001820 */ /* 0x002fe40000410000 */
[----:B------:R-:W-:-:S04]  /*9700*/  @P1 FMUL.FTZ R5, R5, 0.69314718246459960938 ;  /* 0x3f31721805051820 */ /* 0x000fc80000410000 */
[----:B------:R-:W-:Y:S01]  /*9710*/  @P1 FFMA.FTZ R152, R5, R7, R0 ;  /* 0x0000000705981223 */ /* 0x000fe20000010000 */
[----:B------:R-:W-:Y:S02]  /*9720*/  IMAD.MOV.U32 R0, RZ, RZ, RZ ;  /* 0x000000ffff007224 */ /* 0x000fe400078e00ff */
[----:B------:R-:W-:Y:S01]  /*9730*/  IMAD.U32 R5, RZ, RZ, UR37 ;  /* 0x00000025ff057e24 */ /* 0x000fe2000f8e00ff */
[----:B------:R-:W-:Y:S01]  /*9740*/  UIADD3 UR37, UR37, 0x1, URZ ;  /* 0x0000000125257890 */ /* 0x000fe2000fffe03f */
[-C--:B--2---:R-:W-:Y:S01]  /*9750*/  FMUL.FTZ R24, R24, R4.reuse ;  /* 0x0000000418187220 */ /* 0x084fe20000410000 */
[-C--:B------:R-:W-:Y:S01]  /*9760*/  FMUL.FTZ R25, R25, R4.reuse ;  /* 0x0000000419197220 */ /* 0x080fe20000410000 */
[----:B------:R-:W0:Y:S01]  /*9770*/  @P1 MUFU.RCP R0, R11 ;  /* 0x0000000b00001308 */ /* 0x000e220000001000 */
[----:B------:R-:W-:Y:S01]  /*9780*/  @!P0 IMAD R5, R5, 0x40, R16 ;  /* 0x0000004005058824 */ /* 0x000fe200078e0210 */
[----:B------:R-:W-:Y:S01]  /*9790*/  UISETP.NE.AND UP0, UPT, UR37, 0x2, UPT ;  /* 0x000000022500788c */ /* 0x000fe2000bf05270 */
[-C--:B------:R-:W-:Y:S01]  /*97a0*/  FMUL.FTZ R28, R28, R4.reuse ;  /* 0x000000041c1c7220 */ /* 0x080fe20000410000 */
[-C--:B------:R-:W-:Y:S01]  /*97b0*/  FMUL.FTZ R29, R29, R4.reuse ;  /* 0x000000041d1d7220 */ /* 0x080fe20000410000 */
[-C--:B------:R-:W-:Y:S01]  /*97c0*/  FMUL.FTZ R32, R32, R4.reuse ;  /* 0x0000000420207220 */ /* 0x080fe20000410000 */
[----:B------:R-:W-:Y:S01]  /*97d0*/  @!P0 LEA R5, R5, UR41, 0x2 ;  /* 0x0000002905058c11 */ /* 0x000fe2000f8e10ff */
[----:B------:R-:W-:Y:S01]  /*97e0*/  USEL UR4, URZ, 0x1, UP0 ;  /* 0x000000013f047887 */ /* 0x000fe20008000000 */
        /* <DEDUP_REMOVED lines=126> */
[----:B------:R-:W-:-:S02]  /*9fd0*/  USEL UR37, UR37, URZ, UP0 ;  /* 0x0000003f25257287 */ /* 0x000fc40008000000 */
[----:B------:R-:W-:Y:S01]  /*9fe0*/  ULOP3.LUT UR36, UR36, UR4, URZ, 0x3c, !UPT ;  /* 0x0000000424247292 */ /* 0x000fe2000f8e3c3f */
[----:B-1----:R-:W-:Y:S11]  /*9ff0*/  BAR.ARV 0xe, 0x100 ;  /* 0x0384000000007b1d */ /* 0x002ff60000002000 */
.L_x_1058:
[----:B------:R-:W0:Y:S08]  /*a000*/  S2UR UR4, SR_CgaCtaId ;  /* 0x00000000000479c3 */ /* 0x000e300000008800 */
[----:B------:R-:W-:Y:S06]  /*a010*/  BAR.SYNC.DEFER_BLOCKING 0x5, 0x180 ;  /* 0x0146000000007b1d */ /* 0x000fec0000010000 */
[----:B------:R-:W-:Y:S01]  /*a020*/  UMOV UR41, 0x400 ;  /* 0x0000040000297882 */ /* 0x000fe20000000000 */
[----:B------:R-:W-:Y:S01]  /*a030*/  BSSY B0, `(.L_x_1083) ;  /* 0x0000480000007945 */ /* 0x000fe20003800000 */
[----:B0-----:R-:W-:-:S09]  /*a040*/  ULEA UR41, UR4, UR41, 0x18 ;  /* 0x0000002904297291 */ /* 0x001fd2000f8ec03f */
[----:B------:R-:W0:Y:S02]  /*a050*/  LDS.128 R4, [UR41+0x388d0] ;  /* 0x0388d029ff047984 */ /* 0x000e240008000c00 */
[----:B0-----:R-:W-:Y:S02]  /*a060*/  R2UR UR4, R5 ;  /* 0x00000000050472ca */ /* 0x001fe400000e0000 */
[----:B------:R-:W-:Y:S01]  /*a070*/  R2UR UR5, R7 ;  /* 0x00000000070572ca */ /* 0x000fe200000e0000 */
[----:B------:R-:W-:Y:S06]  /*a080*/  BAR.ARV 0x4, 0x180 ;  /* 0x0106000000007b1d */ /* 0x000fec0000002000 */
[----:B------:R-:W-:Y:S08]  /*a090*/  @P0 BRA `(.L_x_1084) ;  /* 0x0000003800200947 */ /* 0x000ff00003800000 */
[----:B------:R-:W2:Y:S01]  /*a0a0*/  LDL R0, [R1+0x70] ;  /* 0x0000700001007983 */ /* 0x000ea20000100800 */
[----:B------:R-:W0:Y:S01]  /*a0b0*/  S2UR UR8, SR_SWINHI ;  /* 0x00000000000879c3 */ /* 0x000e220000002f00 */
[----:B------:R-:W-:Y:S01]  /*a0c0*/  F2FP.F16.F32.PACK_AB R23, R71, R70 ;  /* 0x000000464717723e */ /* 0x000fe200000000ff */
[----:B------:R-:W-:Y:S01]  /*a0d0*/  UMOV UR6, UR41 ;  /* 0x0000002900067c82 */ /* 0x000fe20008000000 */
[----:B0-----:R-:W-:Y:S01]  /*a0e0*/  UMOV UR7, UR8 ;  /* 0x0000000800077c82 */ /* 0x001fe20008000000 */
[----:B------:R-:W-:Y:S02]  /*a0f0*/  IMAD.U32 R4, RZ, RZ, UR6 ;  /* 0x00000006ff047e24 */ /* 0x000fe4000f8e00ff */
[----:B------:R-:W-:Y:S01]  /*a100*/  IMAD.U32 R5, RZ, RZ, UR7 ;  /* 0x00000007ff057e24 */ /* 0x000fe2000f8e00ff */
[----:B------:R-:W-:Y:S01]  /*a110*/  ULDC.64 UR6, c[0x0][0xd08] ;  /* 0x0003420000067ab9 */ /* 0x000fe20000000a00 */
[----:B------:R-:W-:Y:S01]  /*a120*/  BAR.SYNC.DEFER_BLOCKING 0x1, 0x100 ;  /* 0x0044000000007b1d */ /* 0x000fe20000010000 */
[----:B--2---:R-:W-:-:S03]  /*a130*/  IMAD.WIDE R20, R0, 0x2, R4 ;  /* 0x0000000200147825 */ /* 0x004fc600078e0204 */
[C---:B------:R-:W-:Y:S02]  /*a140*/  IADD3 R9, P6, R20.reuse, 0x6060, RZ ;  /* 0x0000606014097810 */ /* 0x040fe40007fde0ff */
[C---:B------:R-:W-:Y:S02]  /*a150*/  IADD3 R13, P1, R20.reuse, 0x6020, RZ ;  /* 0x00006020140d7810 */ /* 0x040fe40007f3e0ff */
[----:B------:R-:W-:Y:S02]  /*a160*/  LOP3.LUT R8, R9, 0x380, RZ, 0xc0, !PT ;  /* 0x0000038009087812 */ /* 0x000fe400078ec0ff */
[----:B------:R-:W-:Y:S02]  /*a170*/  IADD3 R11, P0, R20, 0x6040, RZ ;  /* 0x00006040140b7810 */ /* 0x000fe40007f1e0ff */
[----:B------:R-:W-:Y:S02]  /*a180*/  SHF.R.U64 R8, R8, 0x3, RZ ;  /* 0x0000000308087819 */ /* 0x000fe400000012ff */
[----:B------:R-:W-:-:S02]  /*a190*/  LOP3.LUT R12, R13, 0x380, RZ, 0xc0, !PT ;  /* 0x000003800d0c7812 */ /* 0x000fc400078ec0ff */
[----:B------:R-:W-:Y:S01]  /*a1a0*/  LOP3.LUT R8, R8, R9, RZ, 0x3c, !PT ;  /* 0x0000000908087212 */ /* 0x000fe200078e3cff */
[----:B------:R-:W-:Y:S01]  /*a1b0*/  IMAD.X R9, RZ, RZ, R21, P6 ;  /* 0x000000ffff097224 */ /* 0x000fe200030e0615 */
[----:B------:R-:W-:Y:S02]  /*a1c0*/  LOP3.LUT R10, R11, 0x380, RZ, 0xc0, !PT ;  /* 0x000003800b0a7812 */ /* 0x000fe400078ec0ff */
[----:B------:R-:W-:Y:S02]  /*a1d0*/  LOP3.LUT R0, R20, 0x380, RZ, 0xc0, !PT ;  /* 0x0000038014007812 */ /* 0x000fe400078ec0ff */
[----:B------:R-:W-:Y:S02]  /*a1e0*/  SHF.R.U64 R12, R12, 0x3, RZ ;  /* 0x000000030c0c7819 */ /* 0x000fe400000012ff */
[----:B------:R-:W-:Y:S02]  /*a1f0*/  SHF.R.U64 R10, R10, 0x3, RZ ;  /* 0x000000030a0a7819 */ /* 0x000fe400000012ff */
[----:B------:R-:W-:-:S02]  /*a200*/  SHF.R.U64 R0, R0, 0x3, RZ ;  /* 0x0000000300007819 */ /* 0x000fc400000012ff */
[----:B------:R-:W-:Y:S01]  /*a210*/  LOP3.LUT R12, R12, R13, RZ, 0x3c, !PT ;  /* 0x0000000d0c0c7212 */ /* 0x000fe200078e3cff */
[--C-:B------:R-:W-:Y:S01]  /*a220*/  IMAD.X R13, RZ, RZ, R21.reuse, P1 ;  /* 0x000000ffff0d7224 */ /* 0x100fe200008e0615 */
[----:B------:R-:W-:Y:S01]  /*a230*/  MOV R164, R8 ;  /* 0x0000000800a47202 */ /* 0x000fe20000000f00 */
[--C-:B------:R-:W-:Y:S01]  /*a240*/  IMAD.MOV.U32 R9, RZ, RZ, R21.reuse ;  /* 0x000000ffff097224 */ /* 0x100fe200078e0015 */
[----:B------:R-:W-:Y:S01]  /*a250*/  LOP3.LUT R10, R10, R11, RZ, 0x3c, !PT ;  /* 0x0000000b0a0a7212 */ /* 0x000fe200078e3cff */
[----:B------:R-:W-:Y:S01]  /*a260*/  IMAD.X R11, RZ, RZ, R21, P0 ;  /* 0x000000ffff0b7224 */ /* 0x000fe200000e0615 */
[----:B------:R-:W-:Y:S02]  /*a270*/  LOP3.LUT R8, R0, R20, RZ, 0x3c, !PT ;  /* 0x0000001400087212 */ /* 0x000fe400078e3cff */
[----:B------:R-:W-:Y:S02]  /*a280*/  IADD3 R162, P0, R20, 0x2060, RZ ;  /* 0x0000206014a27810 */ /* 0x000fe40007f1e0ff */
[----:B------:R-:W-:-:S02]  /*a290*/  MOV R18, R12 ;  /* 0x0000000c00127202 */ /* 0x000fc40000000f00 */
[----:B------:R-:W-:Y:S02]  /*a2a0*/  MOV R12, R8 ;  /* 0x00000008000c7202 */ /* 0x000fe40000000f00 */
[----:B------:R-:W0:Y:S01]  /*a2b0*/  LDC R9, c[0x0][0xbd4] ;  /* 0x0002f500ff097b82 */ /* 0x000e220000000800 */
[----:B------:R-:W-:Y:S02]  /*a2c0*/  LOP3.LUT R163, R162, 0x380, RZ, 0xc0, !PT ;  /* 0x00000380a2a37812 */ /* 0x000fe400078ec0ff */
[----:B------:R-:W-:Y:S02]  /*a2d0*/  IADD3 R154, P3, R20, 0x4060, RZ ;  /* 0x00004060149a7810 */ /* 0x000fe40007f7e0ff */
[----:B------:R-:W-:Y:S02]  /*a2e0*/  SHF.R.U64 R163, R163, 0x3, RZ ;  /* 0x00000003a3a37819 */ /* 0x000fe400000012ff */
[----:B------:R-:W-:Y:S02]  /*a2f0*/  LOP3.LUT R155, R154, 0x380, RZ, 0xc0, !PT ;  /* 0x000003809a9b7812 */ /* 0x000fe400078ec0ff */
[----:B------:R-:W-:Y:S01]  /*a300*/  LOP3.LUT R162, R163, R162, RZ, 0x3c, !PT ;  /* 0x000000a2a3a27212 */ /* 0x000fe200078e3cff */
[----:B------:R-:W-:Y:S01]  /*a310*/  IMAD.X R163, RZ, RZ, R21, P0 ;  /* 0x000000ffffa37224 */ /* 0x000fe200000e0615 */
[----:B------:R-:W-:-:S02]  /*a320*/  IADD3 R8, P0, R20, 0x2040, RZ ;  /* 0x0000204014087810 */ /* 0x000fc40007f1e0ff */
[----:B------:R-:W-:Y:S02]  /*a330*/  SHF.R.U64 R155, R155, 0x3, RZ ;  /* 0x000000039b9b7819 */ /* 0x000fe400000012ff */
[----:B------:R-:W-:Y:S02]  /*a340*/  LOP3.LUT R0, R8, 0x380, RZ, 0xc0, !PT ;  /* 0x0000038008007812 */ /* 0x000fe400078ec0ff */
[----:B------:R-:W-:Y:S02]  /*a350*/  ISETP.NE.AND P1, PT, R22, RZ, PT ;  /* 0x000000ff1600720c */ /* 0x000fe40003f25270 */
[----:B------:R-:W-:Y:S02]  /*a360*/  SHF.R.U64 R0, R0, 0x3, RZ ;  /* 0x0000000300007819 */ /* 0x000fe400000012ff */
[----:B------:R-:W-:Y:S01]  /*a370*/  LOP3.LUT R154, R155, R154, RZ, 0x3c, !PT ;  /* 0x0000009a9b9a7212 */ /* 0x000fe200078e3cff */
[----:B------:R-:W-:Y:S01]  /*a380*/  IMAD.X R155, RZ, RZ, R21, P3 ;  /* 0x000000ffff9b7224 */ /* 0x000fe200018e0615 */
[----:B------:R-:W-:-:S02]  /*a390*/  LOP3.LUT R8, R0, R8, RZ, 0x3c, !PT ;  /* 0x0000000800087212 */ /* 0x000fc400078e3cff */
[----:B0-----:R-:W-:Y:S01]  /*a3a0*/  SEL R0, R22, R9, P1 ;  /* 0x0000000916007207 */ /* 0x001fe20000800000 */
[----:B------:R-:W-:Y:S01]  /*a3b0*/  IMAD.X R9, RZ, RZ, R21, P0 ;  /* 0x000000ffff097224 */ /* 0x000fe200000e0615 */
[----:B------:R-:W-:Y:S02]  /*a3c0*/  MOV R154, R154 ;  /* 0x0000009a009a7202 */ /* 0x000fe40000000f00 */
[C---:B------:R-:W-:Y:S02]  /*a3d0*/  IADD3 R156, P4, R20.reuse, 0x4040, RZ ;  /* 0x00004040149c7810 */ /* 0x040fe40007f9e0ff */
[----:B------:R-:W-:Y:S02]  /*a3e0*/  MOV R155, R8 ;  /* 0x00000008009b7202 */ /* 0x000fe40000000f00 */
[----:B------:R-:W-:Y:S02]  /*a3f0*/  IADD3 R8, P0, R20, 0x2020, RZ ;  /* 0x0000202014087810 */ /* 0x000fe40007f1e0ff */
[----:B------:R-:W-:-:S02]  /*a400*/  LOP3.LUT R157, R156, 0x380, RZ, 0xc0, !PT ;  /* 0x000003809c9d7812 */ /* 0x000fc400078ec0ff */
[----:B------:R-:W-:Y:S02]  /*a410*/  LOP3.LUT R9, R8, 0x380, RZ, 0xc0, !PT ;  /* 0x0000038008097812 */ /* 0x000fe400078ec0ff */
[----:B------:R-:W-:Y:S02]  /*a420*/  SHF.R.U64 R157, R157, 0x3, RZ ;  /* 0x000000039d9d7819 */ /* 0x000fe400000012ff */
[----:B------:R-:W-:Y:S02]  /*a430*/  SHF.R.U64 R9, R9, 0x3, RZ ;  /* 0x0000000309097819 */ /* 0x000fe400000012ff */
[----:B------:R-:W-:Y:S01]  /*a440*/  LOP3.LUT R156, R157, R156, RZ, 0x3c, !PT ;  /* 0x0000009c9d9c7212 */ /* 0x000fe200078e3cff */
[--C-:B------:R-:W-:Y:S01]  /*a450*/  IMAD.X R157, RZ, RZ, R21.reuse, P4 ;  /* 0x000000ffff9d7224 */ /* 0x100fe200020e0615 */
[----:B------:R-:W-:Y:S01]  /*a460*/  LOP3.LUT R8, R9, R8, RZ, 0x3c, !PT ;  /* 0x0000000809087212 */ /* 0x000fe200078e3cff */
[----:B------:R-:W-:Y:S01]  /*a470*/  IMAD.X R9, RZ, RZ, R21, P0 ;  /* 0x000000ffff097224 */ /* 0x000fe200000e0615 */
[----:B------:R-:W-:-:S02]  /*a480*/  MOV R153, R10 ;  /* 0x0000000a00997202 */ /* 0x000fc40000000f00 */
[----:B------:R-:W-:Y:S02]  /*a490*/  MOV R156, R156 ;  /* 0x0000009c009c7202 */ /* 0x000fe40000000f00 */
[----:B------:R-:W-:Y:S02]  /*a4a0*/  MOV R157, R8 ;  /* 0x00000008009d7202 */ /* 0x000fe40000000f00 */
[----:B------:R-:W-:Y:S02]  /*a4b0*/  F2FP.F16.F32.PACK_AB R8, R25, R24 ;  /* 0x000000181908723e */ /* 0x000fe400000000ff */
[----:B------:R-:W-:Y:S02]  /*a4c0*/  F2FP.F16.F32.PACK_AB R9, R27, R26 ;  /* 0x0000001a1b09723e */ /* 0x000fe400000000ff */
[----:B------:R-:W-:Y:S02]  /*a4d0*/  F2FP.F16.F32.PACK_AB R10, R29, R28 ;  /* 0x0000001c1d0a723e */ /* 0x000fe400000000ff */
[----:B------:R-:W-:-:S02]  /*a4e0*/  F2FP.F16.F32.PACK_AB R11, R31, R30 ;  /* 0x0000001e1f0b723e */ /* 0x000fc400000000ff */
[----:B------:R-:W-:Y:S02]  /*a4f0*/  IADD3 R14, P2, R20, 0x6000, RZ ;  /* 0x00006000140e7810 */ /* 0x000fe40007f5e0ff */
[----:B------:R-:W-:Y:S01]  /*a500*/  F2FP.F16.F32.PACK_AB R13, R35, R34 ;  /* 0x00000022230d723e */ /* 0x000fe200000000ff */
[----:B------:R0:W-:Y:S01]  /*a510*/  STSM.16.M88.4 [R12], R8 ;  /* 0x000000080c007844 */ /* 0x0001e20000000200 */
[----:B------:R-:W-:Y:S02]  /*a520*/  LOP3.LUT R15, R14, 0x380, RZ, 0xc0, !PT ;  /* 0x000003800e0f7812 */ /* 0x000fe400078ec0ff */
[C---:B------:R-:W-:Y:S02]  /*a530*/  IADD3 R158, P5, R20.reuse, 0x4020, RZ ;  /* 0x00004020149e7810 */ /* 0x040fe40007fbe0ff */
[----:B------:R-:W-:Y:S02]  /*a540*/  SHF.R.U64 R15, R15, 0x3, RZ ;  /* 0x000000030f0f7819 */ /* 0x000fe400000012ff */
[----:B------:R-:W-:-:S02]  /*a550*/  IADD3 R160, P6, R20, 0x4000, RZ ;  /* 0x0000400014a07810 */ /* 0x000fc40007fde0ff */
[----:B------:R-:W-:Y:S01]  /*a560*/  LOP3.LUT R14, R15, R14, RZ, 0x3c, !PT ;  /* 0x0000000e0f0e7212 */ /* 0x000fe200078e3cff */
[----:B------:R-:W-:Y:S01]  /*a570*/  IMAD.X R15, RZ, RZ, R21, P2 ;  /* 0x000000ffff0f7224 */ /* 0x000fe200010e0615 */
[----:B------:R-:W-:Y:S02]  /*a580*/  LOP3.LUT R159, R158, 0x380, RZ, 0xc0, !PT ;  /* 0x000003809e9f7812 */ /* 0x000fe400078ec0ff */
[----:B------:R-:W-:Y:S02]  /*a590*/  LOP3.LUT R161, R160, 0x380, RZ, 0xc0, !PT ;  /* 0x00000380a0a17812 */ /* 0x000fe400078ec0ff */
[----:B------:R-:W-:Y:S02]  /*a5a0*/  MOV R7, R14 ;  /* 0x0000000e00077202 */ /* 0x000fe40000000f00 */
[----:B0-----:R-:W-:Y:S02]  /*a5b0*/  IADD3 R8, P0, R20, 0x20, RZ ;  /* 0x0000002014087810 */ /* 0x001fe40007f1e0ff */
[----:B------:R-:W-:-:S02]  /*a5c0*/  F2FP.F16.F32.PACK_AB R12, R33, R32 ;  /* 0x00000020210c723e */ /* 0x000fc400000000ff */
[----:B------:R-:W-:Y:S02]  /*a5d0*/  LOP3.LUT R9, R8, 0x380, RZ, 0xc0, !PT ;  /* 0x0000038008097812 */ /* 0x000fe400078ec0ff */
[----:B------:R-:W-:Y:S02]  /*a5e0*/  F2FP.F16.F32.PACK_AB R14, R37, R36 ;  /* 0x00000024250e723e */ /* 0x000fe400000000ff */
[----:B------:R-:W-:Y:S02]  /*a5f0*/  SHF.R.U64 R9, R9, 0x3, RZ ;  /* 0x0000000309097819 */ /* 0x000fe400000012ff */
[----:B------:R-:W-:Y:S02]  /*a600*/  F2FP.F16.F32.PACK_AB R15, R39, R38 ;  /* 0x00000026270f723e */ /* 0x000fe400000000ff */
[----:B------:R-:W-:Y:S01]  /*a610*/  LOP3.LUT R8, R9, R8, RZ, 0x3c, !PT ;  /* 0x0000000809087212 */ /* 0x000fe200078e3cff */
[----:B------:R-:W-:Y:S01]  /*a620*/  IMAD.X R9, RZ, RZ, R21, P0 ;  /* 0x000000ffff097224 */ /* 0x000fe200000e0615 */
[----:B------:R-:W-:-:S02]  /*a630*/  F2FP.F16.F32.PACK_AB R10, R45, R44 ;  /* 0x0000002c2d0a723e */ /* 0x000fc400000000ff */
[----:B------:R-:W-:Y:S02]  /*a640*/  F2FP.F16.F32.PACK_AB R11, R47, R46 ;  /* 0x0000002e2f0b723e */ /* 0x000fe400000000ff */
[----:B------:R-:W-:Y:S02]  /*a650*/  MOV R8, R8 ;  /* 0x0000000800087202 */ /* 0x000fe40000000f00 */
[----:B------:R-:W-:Y:S02]  /*a660*/  SHF.R.U64 R159, R159, 0x3, RZ ;  /* 0x000000039f9f7819 */ /* 0x000fe400000012ff */
[----:B------:R-:W-:Y:S01]  /*a670*/  SHF.R.U64 R161, R161, 0x3, RZ ;  /* 0x00000003a1a17819 */ /* 0x000fe200000012ff */
[----:B------:R0:W-:Y:S01]  /*a680*/  STSM.16.M88.4 [R8], R12 ;  /* 0x0000000c08007844 */ /* 0x0001e20000000200 */
[----:B------:R-:W-:Y:S01]  /*a690*/  LOP3.LUT R158, R159, R158, RZ, 0x3c, !PT ;  /* 0x0000009e9f9e7212 */ /* 0x000fe200078e3cff */
[--C-:B------:R-:W-:Y:S01]  /*a6a0*/  IMAD.X R159, RZ, RZ, R21.reuse, P5 ;  /* 0x000000ffff9f7224 */ /* 0x100fe200028e0615 */
[----:B------:R-:W-:Y:S01]  /*a6b0*/  LOP3.LUT R160, R161, R160, RZ, 0x3c, !PT ;  /* 0x000000a0a1a07212 */ /* 0x000fe200078e3cff */
[----:B------:R-:W-:Y:S01]  /*a6c0*/  IMAD.X R161, RZ, RZ, R21, P6 ;  /* 0x000000ffffa17224 */ /* 0x000fe200030e0615 */
[----:B------:R-:W-:-:S02]  /*a6d0*/  MOV R162, R162 ;  /* 0x000000a200a27202 */ /* 0x000fc40000000f00 */
[----:B------:R-:W-:Y:S02]  /*a6e0*/  MOV R158, R158 ;  /* 0x0000009e009e7202 */ /* 0x000fe40000000f00 */
[----:B------:R-:W-:Y:S02]  /*a6f0*/  MOV R160, R160 ;  /* 0x000000a000a07202 */ /* 0x000fe40000000f00 */
[----:B0-----:R-:W-:Y:S02]  /*a700*/  IADD3 R8, P0, R20, 0x40, RZ ;  /* 0x0000004014087810 */ /* 0x001fe40007f1e0ff */
[----:B------:R-:W-:Y:S02]  /*a710*/  F2FP.F16.F32.PACK_AB R13, R59, R58 ;  /* 0x0000003a3b0d723e */ /* 0x000fe400000000ff */
[----:B------:R-:W-:Y:S02]  /*a720*/  LOP3.LUT R9, R8, 0x380, RZ, 0xc0, !PT ;  /* 0x0000038008097812 */ /* 0x000fe400078ec0ff */
[----:B------:R-:W-:-:S02]  /*a730*/  F2FP.F16.F32.PACK_AB R14, R61, R60 ;  /* 0x0000003c3d0e723e */ /* 0x000fc400000000ff */
[----:B------:R-:W-:Y:S02]  /*a740*/  SHF.R.U64 R9, R9, 0x3, RZ ;  /* 0x0000000309097819 */ /* 0x000fe400000012ff */
[----:B------:R-:W-:Y:S02]  /*a750*/  F2FP.F16.F32.PACK_AB R15, R63, R62 ;  /* 0x0000003e3f0f723e */ /* 0x000fe400000000ff */
[----:B------:R-:W-:Y:S01]  /*a760*/  LOP3.LUT R8, R9, R8, RZ, 0x3c, !PT ;  /* 0x0000000809087212 */ /* 0x000fe200078e3cff */
[----:B------:R-:W-:-:S05]  /*a770*/  IMAD.X R9, RZ, RZ, R21, P0 ;  /* 0x000000ffff097224 */ /* 0x000fca00000e0615 */
[----:B------:R-:W-:Y:S02]  /*a780*/  MOV R12, R8 ;  /* 0x00000008000c7202 */ /* 0x000fe40000000f00 */
[----:B------:R-:W-:Y:S02]  /*a790*/  F2FP.F16.F32.PACK_AB R8, R41, R40 ;  /* 0x000000282908723e */ /* 0x000fe400000000ff */
[----:B------:R-:W-:-:S05]  /*a7a0*/  F2FP.F16.F32.PACK_AB R9, R43, R42 ;  /* 0x0000002a2b09723e */ /* 0x000fca00000000ff */
[----:B------:R0:W-:Y:S02]  /*a7b0*/  STSM.16.M88.4 [R12], R8 ;  /* 0x000000080c007844 */ /* 0x0001e40000000200 */
[C---:B0-----:R-:W-:Y:S02]  /*a7c0*/  IADD3 R8, P0, R20.reuse, 0x2000, RZ ;  /* 0x0000200014087810 */ /* 0x041fe40007f1e0ff */
[----:B------:R-:W-:Y:S02]  /*a7d0*/  IADD3 R10, P1, R20, 0x60, RZ ;  /* 0x00000060140a7810 */ /* 0x000fe40007f3e0ff */
[----:B------:R-:W-:Y:S02]  /*a7e0*/  LOP3.LUT R9, R8, 0x380, RZ, 0xc0, !PT ;  /* 0x0000038008097812 */ /* 0x000fe400078ec0ff */
[----:B------:R-:W-:Y:S02]  /*a7f0*/  F2FP.F16.F32.PACK_AB R11, R55, R54 ;  /* 0x00000036370b723e */ /* 0x000fe400000000ff */
[----:B------:R-:W-:-:S02]  /*a800*/  SHF.R.U64 R9, R9, 0x3, RZ ;  /* 0x0000000309097819 */ /* 0x000fc400000012ff */
[----:B------:R-:W-:Y:S02]  /*a810*/  F2FP.F16.F32.PACK_AB R12, R57, R56 ;  /* 0x00000038390c723e */ /* 0x000fe400000000ff */
[----:B------:R-:W-:Y:S01]  /*a820*/  LOP3.LUT R8, R9, R8, RZ, 0x3c, !PT ;  /* 0x0000000809087212 */ /* 0x000fe200078e3cff */
[--C-:B------:R-:W-:Y:S01]  /*a830*/  IMAD.X R9, RZ, RZ, R21.reuse, P0 ;  /* 0x000000ffff097224 */ /* 0x100fe200000e0615 */
[----:B------:R-:W-:Y:S01]  /*a840*/  ISETP.NE.U32.AND P0, PT, RZ, UR6, PT ;  /* 0x00000006ff007c0c */ /* 0x000fe2000bf05070 */
[----:B------:R-:W-:-:S03]  /*a850*/  IMAD.X R21, RZ, RZ, R21, P1 ;  /* 0x000000ffff157224 */ /* 0x000fc600008e0615 */
[----:B------:R-:W-:Y:S02]  /*a860*/  MOV R22, R8 ;  /* 0x0000000800167202 */ /* 0x000fe40000000f00 */
[----:B------:R-:W-:Y:S02]  /*a870*/  LOP3.LUT R8, R10, 0x380, RZ, 0xc0, !PT ;  /* 0x000003800a087812 */ /* 0x000fe400078ec0ff */
[----:B------:R-:W-:Y:S02]  /*a880*/  F2FP.F16.F32.PACK_AB R9, R51, R50 ;  /* 0x000000323309723e */ /* 0x000fe400000000ff */
[----:B------:R-:W-:Y:S02]  /*a890*/  SHF.R.U64 R8, R8, 0x3, RZ ;  /* 0x0000000308087819 */ /* 0x000fe400000012ff */
[----:B------:R-:W-:Y:S02]  /*a8a0*/  ISETP.NE.AND.EX P0, PT, RZ, UR7, PT, P0 ;  /* 0x00000007ff007c0c */ /* 0x000fe4000bf05300 */
[----:B------:R-:W-:-:S02]  /*a8b0*/  LOP3.LUT R20, R8, R10, RZ, 0x3c, !PT ;  /* 0x0000000a08147212 */ /* 0x000fc400078e3cff */
[----:B------:R-:W-:Y:S02]  /*a8c0*/  F2FP.F16.F32.PACK_AB R8, R49, R48 ;  /* 0x000000303108723e */ /* 0x000fe400000000ff */
[----:B------:R-:W-:Y:S02]  /*a8d0*/  MOV R20, R20 ;  /* 0x0000001400147202 */ /* 0x000fe40000000f00 */
[----:B------:R-:W-:Y:S02]  /*a8e0*/  F2FP.F16.F32.PACK_AB R10, R53, R52 ;  /* 0x00000034350a723e */ /* 0x000fe400000000ff */
[----:B------:R-:W-:-:S03]  /*a8f0*/  F2FP.F16.F32.PACK_AB R21, R67, R66 ;  /* 0x000000424315723e */ /* 0x000fc600000000ff */
[----:B------:R0:W-:Y:S04]  /*a900*/  STSM.16.M88.4 [R20], R8 ;  /* 0x0000000814007844 */ /* 0x0001e80000000200 */
[----:B------:R1:W-:Y:S01]  /*a910*/  STSM.16.M88.4 [R22], R12 ;  /* 0x0000000c16007844 */ /* 0x0003e20000000200 */
[----:B0-----:R-:W-:Y:S02]  /*a920*/  F2FP.F16.F32.PACK_AB R20, R65, R64 ;  /* 0x000000404114723e */ /* 0x001fe400000000ff */
[----:B------:R-:W-:Y:S02]  /*a930*/  F2FP.F16.F32.PACK_AB R8, R73, R72 ;  /* 0x000000484908723e */ /* 0x000fe400000000ff */
[----:B-1----:R-:W-:Y:S02]  /*a940*/  F2FP.F16.F32.PACK_AB R22, R69, R68 ;  /* 0x000000444516723e */ /* 0x002fe400000000ff */
[----:B------:R-:W-:-:S02]  /*a950*/  F2FP.F16.F32.PACK_AB R9, R75, R74 ;  /* 0x0000004a4b09723e */ /* 0x000fc400000000ff */
[----:B------:R-:W-:Y:S01]  /*a960*/  F2FP.F16.F32.PACK_AB R10, R77, R76 ;  /* 0x0000004c4d0a723e */ /* 0x000fe200000000ff */
[----:B------:R0:W-:Y:S01]  /*a970*/  STSM.16.M88.4 [R157], R20 ;  /* 0x000000149d007844 */ /* 0x0001e20000000200 */
[----:B------:R-:W-:Y:S02]  /*a980*/  F2FP.F16.F32.PACK_AB R11, R79, R78 ;  /* 0x0000004e4f0b723e */ /* 0x000fe400000000ff */
[----:B------:R-:W-:Y:S02]  /*a990*/  F2FP.F16.F32.PACK_AB R12, R81, R80 ;  /* 0x00000050510c723e */ /* 0x000fe400000000ff */
[----:B------:R-:W-:Y:S01]  /*a9a0*/  F2FP.F16.F32.PACK_AB R13, R83, R82 ;  /* 0x00000052530d723e */ /* 0x000fe200000000ff */
[----:B------:R1:W-:Y:S01]  /*a9b0*/  STSM.16.M88.4 [R155], R8 ;  /* 0x000000089b007844 */ /* 0x0003e20000000200 */
[----:B------:R-:W-:Y:S02]  /*a9c0*/  F2FP.F16.F32.PACK_AB R14, R85, R84 ;  /* 0x00000054550e723e */ /* 0x000fe400000000ff */
[----:B------:R-:W-:-:S05]  /*a9d0*/  F2FP.F16.F32.PACK_AB R15, R87, R86 ;  /* 0x00000056570f723e */ /* 0x000fca00000000ff */
[----:B------:R2:W-:Y:S01]  /*a9e0*/  STSM.16.M88.4 [R162], R12 ;  /* 0x0000000ca2007844 */ /* 0x0005e20000000200 */
[----:B0-----:R-:W-:Y:S02]  /*a9f0*/  F2FP.F16.F32.PACK_AB R20, R89, R88 ;  /* 0x000000585914723e */ /* 0x001fe400000000ff */
[----:B------:R-:W-:Y:S02]  /*aa00*/  F2FP.F16.F32.PACK_AB R21, R91, R90 ;  /* 0x0000005a5b15723e */ /* 0x000fe400000000ff */
[----:B------:R-:W-:Y:S02]  /*aa10*/  F2FP.F16.F32.PACK_AB R22, R93, R92 ;  /* 0x0000005c5d16723e */ /* 0x000fe400000000ff */
[----:B------:R-:W-:Y:S02]  /*aa20*/  F2FP.F16.F32.PACK_AB R23, R95, R94 ;  /* 0x0000005e5f17723e */ /* 0x000fe400000000ff */
[----:B-1----:R-:W-:Y:S02]  /*aa30*/  F2FP.F16.F32.PACK_AB R8, R97, R96 ;  /* 0x000000606108723e */ /* 0x002fe400000000ff */
[----:B------:R-:W-:Y:S01]  /*aa40*/  F2FP.F16.F32.PACK_AB R9, R99, R98 ;  /* 0x000000626309723e */ /* 0x000fe200000000ff */
[----:B------:R0:W-:Y:S01]  /*aa50*/  STSM.16.M88.4 [R160], R20 ;  /* 0x00000014a0007844 */ /* 0x0001e20000000200 */
[----:B------:R-:W-:-:S02]  /*aa60*/  F2FP.F16.F32.PACK_AB R10, R101, R100 ;  /* 0x00000064650a723e */ /* 0x000fc400000000ff */
[----:B------:R-:W-:Y:S02]  /*aa70*/  F2FP.F16.F32.PACK_AB R11, R103, R102 ;  /* 0x00000066670b723e */ /* 0x000fe400000000ff */
[----:B--2---:R-:W-:Y:S02]  /*aa80*/  F2FP.F16.F32.PACK_AB R12, R105, R104 ;  /* 0x00000068690c723e */ /* 0x004fe400000000ff */
[----:B------:R-:W-:Y:S01]  /*aa90*/  F2FP.F16.F32.PACK_AB R13, R107, R106 ;  /* 0x0000006a6b0d723e */ /* 0x000fe200000000ff */
[----:B------:R1:W-:Y:S01]  /*aaa0*/  STSM.16.M88.4 [R158], R8 ;  /* 0x000000089e007844 */ /* 0x0003e20000000200 */
[----:B------:R-:W-:Y:S02]  /*aab0*/  F2FP.F16.F32.PACK_AB R14, R109, R108 ;  /* 0x0000006c6d0e723e */ /* 0x000fe400000000ff */
[----:B------:R-:W-:Y:S02]  /*aac0*/  F2FP.F16.F32.PACK_AB R15, R111, R110 ;  /* 0x0000006e6f0f723e */ /* 0x000fe400000000ff */
[----:B0-----:R-:W-:-:S03]  /*aad0*/  F2FP.F16.F32.PACK_AB R20, R113, R112 ;  /* 0x000000707114723e */ /* 0x001fc600000000ff */
[----:B------:R0:W-:Y:S01]  /*aae0*/  STSM.16.M88.4 [R156], R12 ;  /* 0x0000000c9c007844 */ /* 0x0001e20000000200 */
        /* <DEDUP_REMOVED lines=8> */
[----:B0-----:R-:W-:Y:S02]  /*ab70*/  F2FP.F16.F32.PACK_AB R12, R129, R128 ;  /* 0x00000080810c723e */ /* 0x001fe400000000ff */
[----:B------:R-:W-:Y:S01]  /*ab80*/  F2FP.F16.F32.PACK_AB R13, R131, R130 ;  /* 0x00000082830d723e */ /* 0x000fe200000000ff */
[----:B------:R0:W-:Y:S01]  /*ab90*/  STSM.16.M88.4 [R7], R8 ;  /* 0x0000000807007844 */ /* 0x0001e20000000200 */
[----:B------:R-:W-:Y:S02]  /*aba0*/  F2FP.F16.F32.PACK_AB R14, R133, R132 ;  /* 0x00000084850e723e */ /* 0x000fe400000000ff */
[----:B------:R-:W-:Y:S02]  /*abb0*/  F2FP.F16.F32.PACK_AB R15, R135, R134 ;  /* 0x00000086870f723e */ /* 0x000fe400000000ff */
[----:B-1----:R-:W-:-:S03]  /*abc0*/  F2FP.F16.F32.PACK_AB R20, R137, R136 ;  /* 0x000000888914723e */ /* 0x002fc600000000ff */
[----:B------:R1:W-:Y:S01]  /*abd0*/  STSM.16.M88.4 [R18], R12 ;  /* 0x0000000c12007844 */ /* 0x0003e20000000200 */
[----:B------:R-:W-:Y:S02]  /*abe0*/  F2FP.F16.F32.PACK_AB R21, R139, R138 ;  /* 0x0000008a8b15723e */ /* 0x000fe400000000ff */
[----:B------:R-:W-:Y:S02]  /*abf0*/  F2FP.F16.F32.PACK_AB R22, R141, R140 ;  /* 0x0000008c8d16723e */ /* 0x000fe400000000ff */
[----:B------:R-:W-:Y:S02]  /*ac00*/  F2FP.F16.F32.PACK_AB R23, R143, R142 ;  /* 0x0000008e8f17723e */ /* 0x000fe400000000ff */
[----:B0-----:R-:W-:Y:S02]  /*ac10*/  F2FP.F16.F32.PACK_AB R8, R145, R144 ;  /* 0x000000909108723e */ /* 0x001fe400000000ff */
[----:B------:R-:W-:Y:S01]  /*ac20*/  F2FP.F16.F32.PACK_AB R9, R147, R146 ;  /* 0x000000929309723e */ /* 0x000fe200000000ff */
[----:B------:R-:W-:Y:S01]  /*ac30*/  STSM.16.M88.4 [R153], R20 ;  /* 0x0000001499007844 */ /* 0x000fe20000000200 */
[----:B------:R-:W-:-:S02]  /*ac40*/  F2FP.F16.F32.PACK_AB R10, R149, R148 ;  /* 0x00000094950a723e */ /* 0x000fc400000000ff */
[----:B------:R-:W-:Y:S01]  /*ac50*/  F2FP.F16.F32.PACK_AB R11, R151, R150 ;  /* 0x00000096970b723e */ /* 0x000fe200000000ff */
[C---:B-1----:R-:W-:Y:S01]  /*ac60*/  IMAD.SHL.U32 R13, R187.reuse, 0x4, RZ ;  /* 0x00000004bb0d7824 */ /* 0x042fe200078e00ff */
[----:B------:R-:W-:-:S03]  /*ac70*/  SHF.L.U64.HI R14, R187, 0x2, R220 ;  /* 0x00000002bb0e7819 */ /* 0x000fc600000102dc */
[----:B------:R0:W-:Y:S02]  /*ac80*/  STSM.16.M88.4 [R164], R8 ;  /* 0x00000008a4007844 */ /* 0x0001e40000000200 */
[----:B0-----:R-:W0:Y:S08]  /*ac90*/  LDC.64 R10, c[0x0][0xd00] ;  /* 0x00034000ff0a7b82 */ /* 0x001e300000000a00 */
[----:B------:R-:W-:Y:S01]  /*aca0*/  BAR.SYNC.DEFER_BLOCKING 0x1, 0x100 ;  /* 0x0044000000007b1d */ /* 0x000fe20000010000 */
[----:B------:R-:W-:-:S04]  /*acb0*/  @P0 IADD3 R8, P2, R13, UR6, RZ ;  /* 0x000000060d080c10 */ /* 0x000fc8000ff5e0ff */
[----:B------:R-:W-:Y:S02]  /*acc0*/  @P0 IADD3.X R9, R14, UR7, RZ, P2, !PT ;  /* 0x000000070e090c10 */ /* 0x000fe400097fe4ff */
[----:B0-----:R-:W-:-:S04]  /*acd0*/  ISETP.NE.U32.AND P1, PT, R10, RZ, PT ;  /* 0x000000ff0a00720c */ /* 0x001fc80003f25070 */
[----:B------:R0:W2:Y:S01]  /*ace0*/  @P0 LDG.E R9, desc[UR38][R8.64] ;  /* 0x0000002608090981 */ /* 0x0000a2000c1e1900 */
[----:B------:R-:W-:Y:S02]  /*acf0*/  IADD3 R12, P2, R13, R10, RZ ;  /* 0x0000000a0d0c7210 */ /* 0x000fe40007f5e0ff */
[----:B------:R-:W-:-:S03]  /*ad00*/  ISETP.NE.AND.EX P1, PT, R11, RZ, PT, P1 ;  /* 0x000000ff0b00720c */ /* 0x000fc60003f25310 */
[----:B------:R-:W-:Y:S02]  /*ad10*/  IMAD.X R13, R14, 0x1, R11, P2 ;  /* 0x000000010e0d7824 */ /* 0x000fe400010e060b */
[----:B0-----:R-:W-:-:S08]  /*ad20*/  IMAD.MOV.U32 R8, RZ, RZ, RZ ;  /* 0x000000ffff087224 */ /* 0x001fd000078e00ff */
[----:B------:R0:W5:Y:S01]  /*ad30*/  @P1 LDG.E R8, desc[UR38][R12.64] ;  /* 0x000000260c081981 */ /* 0x000162000c1e1900 */
[----:B------:R-:W-:Y:S01]  /*ad40*/  ULDC UR6, c[0x0][0xb88] ;  /* 0x0002e20000067ab9 */ /* 0x000fe20000000800 */
[----:B--2---:R-:W-:Y:S01]  /*ad50*/  @P0 R2UR UR6, R9 ;  /* 0x00000000090602ca */ /* 0x004fe200000e0000 */
[----:B0-----:R-:W-:-:S14]  /*ad60*/  @P0 BRA `(.L_x_1085) ;  /* 0x0000000000180947 */ /* 0x001fdc0003800000 */
[----:B------:R-:W-:Y:S05]  /*ad70*/  @!P1 BRA `(.L_x_1085) ;  /* 0x0000000000149947 */ /* 0x000fea0003800000 */
[----:B------:R-:W2:Y:S04]  /*ad80*/  LDG.E R9, desc[UR38][R12.64] ;  /* 0x000000260c097981 */ /* 0x000ea8000c1e1900 */
[----:B------:R-:W3:Y:S01]  /*ad90*/  LDG.E R7, desc[UR38][R12.64+0x4] ;  /* 0x000004260c077981 */ /* 0x000ee2000c1e1900 */
[----:B--2---:R-:W-:Y:S02]  /*ada0*/  R2UR UR7, R9 ;  /* 0x00000000090772ca */ /* 0x004fe400000e0000 */
[----:B---3--:R-:W-:-:S13]  /*adb0*/  R2UR UR6, R7 ;  /* 0x00000000070672ca */ /* 0x008fda00000e0000 */
[----:B------:R-:W-:-:S12]  /*adc0*/  UIADD3 UR6, -UR7, UR6, URZ ;  /* 0x0000000607067290 */ /* 0x000fd8000fffe13f */
.L_x_1085:
[----:B------:R-:W0:Y:S02]  /*add0*/  SHFL.IDX PT, R7, R227, RZ, 0x1f ;  /* 0x00001fffe3077589 */ /* 0x000e2400000e0000 */
[----:B0-----:R-:W-:Y:S02]  /*ade0*/  ISETP.NE.AND P0, PT, R7, RZ, PT ;  /* 0x000000ff0700720c */ /* 0x001fe40003f05270 */
[----:B-----5:R-:W-:-:S11]  /*adf0*/  SHF.R.S32.HI R7, RZ, 0x1f, R8 ;  /* 0x0000001fff077819 */ /* 0x020fd60000011408 */
[----:B------:R-:W-:Y:S05]  /*ae00*/  @P0 BRA `(.L_x_1086) ;  /* 0x0000000400000947 */ /* 0x000fea0003800000 */
[----:B------:R-:W2:Y:S04]  /*ae10*/  LDL R153, [R1+0x68] ;  /* 0x0000680001997983 */ /* 0x000ea80000100800 */
[----:B------:R-:W3:Y:S01]  /*ae20*/  LDL R154, [R1+0x6c] ;  /* 0x00006c00019a7983 */ /* 0x000ee20000100800 */
[----:B------:R-:W-:Y:S01]  /*ae30*/  IMAD.MOV.U32 R9, RZ, RZ, 0xab8 ;  /* 0x00000ab8ff097424 */ /* 0x000fe200078e00ff */
[----:B------:R-:W-:Y:S01]  /*ae40*/  ISETP.GT.AND P1, PT, R0, 0x1, PT ;  /* 0x000000010000780c */ /* 0x000fe20003f24270 */
[----:B------:R-:W0:Y:S01]  /*ae50*/  LDC R23, c[0x0][0xce8] ;  /* 0x00033a00ff177b82 */ /* 0x000e220000000800 */
[----:B------:R-:W-:Y:S01]  /*ae60*/  ISETP.NE.U32.AND P0, PT, R10, RZ, PT ;  /* 0x000000ff0a00720c */ /* 0x000fe20003f05070 */
[----:B------:R-:W-:Y:S01]  /*ae70*/  IMAD.U32 R22, RZ, RZ, UR42 ;  /* 0x0000002aff167e24 */ /* 0x000fe2000f8e00ff */
[----:B------:R-:W-:-:S02]  /*ae80*/  SEL R9, R9, 0xa78, P1 ;  /* 0x00000a7809097807 */ /* 0x000fc40000800000 */
[----:B------:R-:W-:-:S03]  /*ae90*/  ISETP.NE.AND.EX P0, PT, R11, RZ, PT, P0 ;  /* 0x000000ff0b00720c */ /* 0x000fc60003f05300 */
[----:B------:R-:W1:Y:S01]  /*aea0*/  LDC.64 R12, c[0x0][R9+0x220] ;  /* 0x00008800090c7b82 */ /* 0x000e620000000a00 */
[----:B------:R-:W-:Y:S02]  /*aeb0*/  SEL R21, R187, RZ, !P0 ;  /* 0x000000ffbb157207 */ /* 0x000fe40004000000 */
[----:B------:R-:W-:Y:S02]  /*aec0*/  SEL R15, R220, RZ, !P0 ;  /* 0x000000ffdc0f7207 */ /* 0x000fe40004000000 */
[----:B0-----:R-:W-:Y:S01]  /*aed0*/  ISETP.NE.AND P0, PT, R23, 0x1, PT ;  /* 0x000000011700780c */ /* 0x001fe20003f05270 */
[----:B-1----:R-:W-:-:S04]  /*aee0*/  IMAD R18, R13, R21, RZ ;  /* 0x000000150d127224 */ /* 0x002fc800078e02ff */
[C---:B------:R-:W-:Y:S02]  /*aef0*/  IMAD R18, R12.reuse, R15, R18 ;  /* 0x0000000f0c127224 */ /* 0x040fe400078e0212 */
[----:B------:R-:W0:Y:S01]  /*af00*/  LDC.64 R14, c[0x0][R9+0x218] ;  /* 0x00008600090e7b82 */ /* 0x000e220000000a00 */
[----:B------:R-:W-:-:S04]  /*af10*/  IMAD.WIDE.U32 R12, R12, R21, RZ ;  /* 0x000000150c0c7225 */ /* 0x000fc800078e00ff */
[----:B------:R-:W-:-:S03]  /*af20*/  IMAD.IADD R18, R13, 0x1, R18 ;  /* 0x000000010d127824 */ /* 0x000fc600078e0212 */
[----:B------:R-:W1:Y:S01]  /*af30*/  @P0 LDC R13, c[0x0][0xcec] ;  /* 0x00033b00ff0d0b82 */ /* 0x000e620000000800 */
[-C--:B0-----:R-:W-:Y:S02]  /*af40*/  IMAD R20, R15, R188.reuse, RZ ;  /* 0x000000bc0f147224 */ /* 0x081fe400078e02ff */
[----:B------:R-:W-:-:S04]  /*af50*/  IMAD.WIDE.U32 R14, R14, R188, RZ ;  /* 0x000000bc0e0e7225 */ /* 0x000fc800078e00ff */
[----:B------:R-:W-:Y:S01]  /*af60*/  IMAD.IADD R20, R15, 0x1, R20 ;  /* 0x000000010f147824 */ /* 0x000fe200078e0214 */
[----:B------:R-:W-:Y:S02]  /*af70*/  IADD3 R21, P2, P3, R12, R14, R8 ;  /* 0x0000000e0c157210 */ /* 0x000fe40007b5e008 */
[----:B------:R-:W0:Y:S02]  /*af80*/  @P0 LDC R12, c[0x0][0xcf0] ;  /* 0x00033c00ff0c0b82 */ /* 0x000e240000000800 */
[----:B------:R-:W-:Y:S01]  /*af90*/  IADD3.X R18, R18, R20, R7, P2, P3 ;  /* 0x0000001412127210 */ /* 0x000fe200017e6407 */
[----:B--2---:R-:W-:Y:S01]  /*afa0*/  IMAD R22, R22, 0x40, R153 ;  /* 0x0000004016167824 */ /* 0x004fe200078e0299 */
[----:B------:R-:W-:-:S03]  /*afb0*/  SEL R153, R194, RZ, P1 ;  /* 0x000000ffc2997207 */ /* 0x000fc60000800000 */
[----:B-1----:R-:W-:-:S04]  /*afc0*/  @P0 IMAD.HI.U32 R13, R22, R13, RZ ;  /* 0x0000000d160d0227 */ /* 0x002fc800078e00ff */
[----:B------:R-:W-:Y:S01]  /*afd0*/  IMAD.MOV.U32 R20, RZ, RZ, R22 ;  /* 0x000000ffff147224 */ /* 0x000fe200078e0016 */
[----:B0-----:R-:W-:Y:S02]  /*afe0*/  @P0 SHF.R.U32.HI R20, RZ, R12, R13 ;  /* 0x0000000cff140219 */ /* 0x001fe4000001160d */
[----:B------:R-:W0:Y:S02]  /*aff0*/  LDC.64 R12, c[0x0][R9+0x228] ;  /* 0x00008a00090c7b82 */ /* 0x000e240000000a00 */
[-C--:B0-----:R-:W-:Y:S02]  /*b000*/  IMAD R13, R13, R153.reuse, RZ ;  /* 0x000000990d0d7224 */ /* 0x081fe400078e02ff */
[----:B------:R-:W-:-:S04]  /*b010*/  IMAD.WIDE.U32 R14, R12, R153, RZ ;  /* 0x000000990c0e7225 */ /* 0x000fc800078e00ff */
[----:B------:R-:W-:Y:S01]  /*b020*/  IMAD.IADD R15, R15, 0x1, R13 ;  /* 0x000000010f0f7824 */ /* 0x000fe200078e020d */
[----:B------:R-:W-:Y:S01]  /*b030*/  IADD3 R14, P0, P2, R20, R21, R14 ;  /* 0x00000015140e7210 */ /* 0x000fe20007a1e00e */
[----:B------:R-:W0:Y:S01]  /*b040*/  LDC.64 R12, c[0x0][R9+0x210] ;  /* 0x00008400090c7b82 */ /* 0x000e220000000a00 */
[--C-:B------:R-:W-:Y:S01]  /*b050*/  IMAD.MOV R21, RZ, RZ, -R20.reuse ;  /* 0x000000ffff157224 */ /* 0x100fe200078e0a14 */
[----:B------:R-:W-:-:S03]  /*b060*/  SHF.R.S32.HI R20, RZ, 0x1f, R20 ;  /* 0x0000001fff147819 */ /* 0x000fc60000011414 */
[C---:B------:R-:W-:Y:S01]  /*b070*/  IMAD R21, R23.reuse, R21, R22 ;  /* 0x0000001517157224 */ /* 0x040fe200078e0216 */
[----:B------:R-:W-:Y:S01]  /*b080*/  IADD3.X R15, R20, R18, R15, P0, P2 ;  /* 0x00000012140f7210 */ /* 0x000fe200007e440f */
[----:B------:R-:W-:-:S03]  /*b090*/  IMAD R22, R23, UR6, RZ ;  /* 0x0000000617167c24 */ /* 0x000fc6000f8e02ff */
[----:B------:R-:W-:Y:S01]  /*b0a0*/  SHF.R.S32.HI R153, RZ, 0x1f, R21 ;  /* 0x0000001fff997819 */ /* 0x000fe20000011415 */
[-C--:B0-----:R-:W-:Y:S02]  /*b0b0*/  IMAD R13, R13, R21.reuse, RZ ;  /* 0x000000150d0d7224 */ /* 0x081fe400078e02ff */
[----:B------:R-:W-:-:S04]  /*b0c0*/  IMAD.WIDE.U32 R14, R12, R21, R14 ;  /* 0x000000150c0e7225 */ /* 0x000fc800078e000e */
[----:B------:R-:W-:Y:S02]  /*b0d0*/  IMAD R9, R12, R153, R13 ;  /* 0x000000990c097224 */ /* 0x000fe400078e020d */
[----:B------:R-:W0:Y:S02]  /*b0e0*/  LDC.64 R12, c[0x0][0xca8] ;  /* 0x00032a00ff0c7b82 */ /* 0x000e240000000a00 */
[----:B------:R-:W-:Y:S02]  /*b0f0*/  IMAD.IADD R15, R15, 0x1, R9 ;  /* 0x000000010f0f7824 */ /* 0x000fe400078e0209 */
[----:B---3--:R-:W-:-:S04]  /*b100*/  IMAD.MOV R9, RZ, RZ, -R154 ;  /* 0x000000ffff097224 */ /* 0x008fc800078e0a9a */
[----:B0-----:R-:W0:Y:S08]  /*b110*/  @!P1 LDC R12, c[0x0][0xc50] ;  /* 0x00031400ff0c9b82 */ /* 0x001e300000000800 */
[----:B------:R-:W1:Y:S01]  /*b120*/  @!P1 LDC R13, c[0x0][0xc54] ;  /* 0x00031500ff0d9b82 */ /* 0x000e620000000800 */
[----:B0-----:R-:W-:-:S05]  /*b130*/  LEA R18, P0, R14, R12, 0x2 ;  /* 0x0000000c0e127211 */ /* 0x001fca00078010ff */
[----:B------:R-:W-:Y:S01]  /*b140*/  SHFL.IDX PT, R12, R18, RZ, 0x1c1f ;  /* 0x001c1fff120c7589 */ /* 0x000fe200000e0000 */
[----:B-1----:R-:W-:Y:S02]  /*b150*/  LEA.HI.X R20, R14, R13, R15, 0x2, P0 ;  /* 0x0000000d0e147211 */ /* 0x002fe400000f140f */
[----:B------:R-:W-:Y:S01]  /*b160*/  ISETP.NE.AND P0, PT, R230, R9, PT ;  /* 0x00000009e600720c */ /* 0x000fe20003f05270 */
[----:B------:R-:W-:Y:S01]  /*b170*/  IMAD.U32 R9, RZ, RZ, UR42 ;  /* 0x0000002aff097e24 */ /* 0x000fe2000f8e00ff */
[----:B------:R-:W-:Y:S03]  /*b180*/  SHFL.IDX PT, R14, R18, 0x1, 0x1c1f ;  /* 0x003c1f00120e7f89 */ /* 0x000fe600000e0000 */
[----:B------:R-:W-:Y:S01]  /*b190*/  IMAD R9, R9, 0x40, R16 ;  /* 0x0000004009097824 */ /* 0x000fe200078e0210 */
[----:B------:R-:W0:Y:S04]  /*b1a0*/  SHFL.IDX PT, R13, R20, RZ, 0x1c1f ;  /* 0x001c1fff140d7589 */ /* 0x000e2800000e0000 */
[----:B------:R-:W1:Y:S01]  /*b1b0*/  SHFL.IDX PT, R15, R20, 0x1, 0x1c1f ;  /* 0x003c1f00140f7f89 */ /* 0x000e6200000e0000 */
[C---:B------:R-:W-:Y:S01]  /*b1c0*/  ISETP.GE.OR P1, PT, R9.reuse, R22, P0 ;  /* 0x000000160900720c */ /* 0x040fe20000726670 */
[----:B------:R-:W-:-:S05]  /*b1d0*/  VIADD R9, R9, 0x8 ;  /* 0x0000000809097836 */ /* 0x000fca0000000000 */
[----:B------:R-:W-:-:S07]  /*b1e0*/  ISETP.GE.OR P0, PT, R9, R22, P0 ;  /* 0x000000160900720c */ /* 0x000fce0000706670 */
[----:B0-----:R0:W-:Y:S06]  /*b1f0*/  @!P1 ST.E desc[UR38][R12.64], R3 ;  /* 0x000000030c009985 */ /* 0x0011ec000c101926 */
[----:B-1----:R0:W-:Y:S02]  /*b200*/  @!P0 ST.E desc[UR38][R14.64], R152 ;  /* 0x000000980e008985 */ /* 0x0021e4000c101926 */
.L_x_1086:
[----:B------:R-:W-:Y:S02]  /*b210*/  ISETP.GT.AND P1, PT, R0, 0x1, PT ;  /* 0x000000010000780c */ /* 0x000fe40003f24270 */
[----:B------:R-:W-:-:S04]  /*b220*/  ISETP.NE.U32.AND P0, PT, R10, RZ, PT ;  /* 0x000000ff0a00720c */ /* 0x000fc80003f05070 */
[----:B------:R-:W-:-:S04]  /*b230*/  ISETP.NE.AND.EX P0, PT, R11, RZ, PT, P0 ;  /* 0x000000ff0b00720c */ /* 0x000fc80003f05300 */
[----:B------:R-:W-:-:S03]  /*b240*/  SEL R187, R187, RZ, !P0 ;  /* 0x000000ffbbbb7207 */ /* 0x000fc60004000000 */
[----:B------:R-:W-:Y:S06]  /*b250*/  @P1 BRA `(.L_x_1087) ;  /* 0x0000001000441947 */ /* 0x000fec0003800000 */
[----:B------:R-:W1:Y:S01]  /*b260*/  S2R R0, SR_TID.X ;  /* 0x0000000000007919 */ /* 0x000e620000002100 */
[----:B------:R-:W2:Y:S01]  /*b270*/  LDC R18, c[0x0][0xce8] ;  /* 0x00033a00ff127b82 */ /* 0x000ea20000000800 */
[----:B------:R-:W-:Y:S01]  /*b280*/  ULDC.64 UR8, c[0x0][0xba0] ;  /* 0x0002e80000087ab9 */ /* 0x000fe20000000a00 */
[----:B------:R-:W-:Y:S01]  /*b290*/  ULDC UR10, c[0x0][0xbc8] ;  /* 0x0002f200000a7ab9 */ /* 0x000fe20000000800 */
[----:B-1----:R-:W-:-:S05]  /*b2a0*/  VIADD R0, R0, 0xffffff80 ;  /* 0xffffff8000007836 */ /* 0x002fca0000000000 */
[----:B0-----:R-:W-:-:S04]  /*b2b0*/  SHF.R.S32.HI R3, RZ, 0x1f, R0 ;  /* 0x0000001fff037819 */ /* 0x001fc80000011400 */
[----:B------:R-:W-:-:S04]  /*b2c0*/  LEA.HI R10, R3, R0, RZ, 0x3 ;  /* 0x00000000030a7211 */ /* 0x000fc800078f18ff */
[----:B------:R-:W-:-:S05]  /*b2d0*/  SHF.R.S32.HI R3, RZ, 0x3, R10 ;  /* 0x00000003ff037819 */ /* 0x000fca000001140a */
[----:B------:R-:W-:-:S04]  /*b2e0*/  IMAD R9, R3, 0x40, R2 ;  /* 0x0000004003097824 */ /* 0x000fc800078e0202 */
[----:B------:R-:W-:-:S03]  /*b2f0*/  IMAD.WIDE R4, R9, 0x2, R4 ;  /* 0x0000000209047825 */ /* 0x000fc600078e0204 */
[C---:B------:R-:W-:Y:S02]  /*b300*/  IADD3 R21, P3, R4.reuse, 0x1000, RZ ;  /* 0x0000100004157810 */ /* 0x040fe40007f7e0ff */
[----:B------:R-:W-:Y:S02]  /*b310*/  IADD3 R45, P2, R4, 0x7000, RZ ;  /* 0x00007000042d7810 */ /* 0x000fe40007f5e0ff */
[----:B------:R-:W-:Y:S02]  /*b320*/  LOP3.LUT R20, R21, 0x380, RZ, 0xc0, !PT ;  /* 0x0000038015147812 */ /* 0x000fe400078ec0ff */
[----:B------:R-:W-:Y:S02]  /*b330*/  LOP3.LUT R44, R45, 0x380, RZ, 0xc0, !PT ;  /* 0x000003802d2c7812 */ /* 0x000fe400078ec0ff */
[----:B------:R-:W-:Y:S02]  /*b340*/  SHF.R.U64 R20, R20, 0x3, RZ ;  /* 0x0000000314147819 */ /* 0x000fe400000012ff */
[----:B------:R-:W-:-:S02]  /*b350*/  IADD3 R37, P0, R4, 0x5000, RZ ;  /* 0x0000500004257810 */ /* 0x000fc40007f1e0ff */
[----:B------:R-:W-:Y:S01]  /*b360*/  LOP3.LUT R20, R20, R21, RZ, 0x3c, !PT ;  /* 0x0000001514147212 */ /* 0x000fe200078e3cff */
[----:B------:R-:W-:Y:S01]  /*b370*/  IMAD.X R21, RZ, RZ, R5, P3 ;  /* 0x000000ffff157224 */ /* 0x000fe200018e0605 */
[----:B------:R-:W-:Y:S02]  /*b380*/  SHF.R.U64 R44, R44, 0x3, RZ ;  /* 0x000000032c2c7819 */ /* 0x000fe400000012ff */
[C---:B------:R-:W-:Y:S02]  /*b390*/  IADD3 R25, P4, R4.reuse, 0x2000, RZ ;  /* 0x0000200004197810 */ /* 0x040fe40007f9e0ff */
[C---:B------:R-:W-:Y:S01]  /*b3a0*/  IADD3 R29, P5, R4.reuse, 0x3000, RZ ;  /* 0x00003000041d7810 */ /* 0x040fe20007fbe0ff */
[----:B------:R-:W-:Y:S01]  /*b3b0*/  IMAD R7, R7, UR8, RZ ;  /* 0x0000000807077c24 */ /* 0x000fe2000f8e02ff */
[C---:B------:R-:W-:Y:S01]  /*b3c0*/  IADD3 R33, P6, R4.reuse, 0x4000, RZ ;  /* 0x0000400004217810 */ /* 0x040fe20007fde0ff */
[----:B------:R-:W5:Y:S01]  /*b3d0*/  LD.E.128 R20, desc[UR38][R20.64] ;  /* 0x0000002614147980 */ /* 0x000f62000c101d00 */
[----:B------:R-:W-:-:S02]  /*b3e0*/  IADD3 R41, P1, R4, 0x6000, RZ ;  /* 0x0000600004297810 */ /* 0x000fc40007f3e0ff */
[----:B------:R-:W-:Y:S02]  /*b3f0*/  LOP3.LUT R36, R37, 0x380, RZ, 0xc0, !PT ;  /* 0x0000038025247812 */ /* 0x000fe400078ec0ff */
[----:B------:R-:W-:Y:S02]  /*b400*/  IADD3 R49, P3, R4, 0x8000, RZ ;  /* 0x0000800004317810 */ /* 0x000fe40007f7e0ff */
[----:B------:R-:W-:Y:S01]  /*b410*/  LOP3.LUT R44, R44, R45, RZ, 0x3c, !PT ;  /* 0x0000002d2c2c7212 */ /* 0x000fe200078e3cff */
[----:B------:R-:W-:Y:S01]  /*b420*/  IMAD.X R45, RZ, RZ, R5, P2 ;  /* 0x000000ffff2d7224 */ /* 0x000fe200010e0605 */
[----:B------:R-:W-:Y:S02]  /*b430*/  LOP3.LUT R24, R25, 0x380, RZ, 0xc0, !PT ;  /* 0x0000038019187812 */ /* 0x000fe400078ec0ff */
[----:B------:R-:W-:Y:S02]  /*b440*/  LOP3.LUT R28, R29, 0x380, RZ, 0xc0, !PT ;  /* 0x000003801d1c7812 */ /* 0x000fe400078ec0ff */
[----:B------:R-:W-:-:S02]  /*b450*/  LOP3.LUT R32, R33, 0x380, RZ, 0xc0, !PT ;  /* 0x0000038021207812 */ /* 0x000fc400078ec0ff */
[----:B------:R-:W-:Y:S01]  /*b460*/  LOP3.LUT R11, R4, 0x380, RZ, 0xc0, !PT ;  /* 0x00000380040b7812 */ /* 0x000fe200078ec0ff */
[----:B------:R-:W-:Y:S01]  /*b470*/  IMAD R7, R8, UR9, R7 ;  /* 0x0000000908077c24 */ /* 0x000fe2000f8e0207 */
[----:B------:R-:W-:Y:S01]  /*b480*/  LOP3.LUT R40, R41, 0x380, RZ, 0xc0, !PT ;  /* 0x0000038029287812 */ /* 0x000fe200078ec0ff */
[----:B------:R-:W5:Y:S01]  /*b490*/  LD.E.128 R44, desc[UR38][R44.64] ;  /* 0x000000262c2c7980 */ /* 0x000f62000c101d00 */
[----:B------:R-:W-:Y:S02]  /*b4a0*/  SHF.R.U64 R36, R36, 0x3, RZ ;  /* 0x0000000324247819 */ /* 0x000fe400000012ff */
[----:B------:R-:W-:Y:S02]  /*b4b0*/  LOP3.LUT R48, R49, 0x380, RZ, 0xc0, !PT ;  /* 0x0000038031307812 */ /* 0x000fe400078ec0ff */
[----:B------:R-:W-:Y:S02]  /*b4c0*/  IADD3 R73, P2, R4, 0xe000, RZ ;  /* 0x0000e00004497810 */ /* 0x000fe40007f5e0ff */
[----:B------:R-:W-:-:S02]  /*b4d0*/  SHF.R.U64 R24, R24, 0x3, RZ ;  /* 0x0000000318187819 */ /* 0x000fc400000012ff */
[----:B------:R-:W-:Y:S02]  /*b4e0*/  SHF.R.U64 R28, R28, 0x3, RZ ;  /* 0x000000031c1c7819 */ /* 0x000fe400000012ff */
[----:B------:R-:W-:Y:S02]  /*b4f0*/  SHF.R.U64 R32, R32, 0x3, RZ ;  /* 0x0000000320207819 */ /* 0x000fe400000012ff */
[----:B------:R-:W-:Y:S02]  /*b500*/  SHF.R.U64 R40, R40, 0x3, RZ ;  /* 0x0000000328287819 */ /* 0x000fe400000012ff */
[----:B------:R-:W-:Y:S01]  /*b510*/  LOP3.LUT R36, R36, R37, RZ, 0x3c, !PT ;  /* 0x0000002524247212 */ /* 0x000fe200078e3cff */
[----:B------:R-:W-:Y:S01]  /*b520*/  IMAD.X R37, RZ, RZ, R5, P0 ;  /* 0x000000ffff257224 */ /* 0x000fe200000e0605 */
[----:B------:R-:W-:Y:S02]  /*b530*/  SHF.R.U64 R48, R48, 0x3, RZ ;  /* 0x0000000330307819 */ /* 0x000fe400000012ff */
[----:B------:R-:W-:-:S02]  /*b540*/  LOP3.LUT R72, R73, 0x380, RZ, 0xc0, !PT ;  /* 0x0000038049487812 */ /* 0x000fc400078ec0ff */
[----:B------:R-:W-:Y:S01]  /*b550*/  IADD3 R65, P0, R4, 0xc000, RZ ;  /* 0x0000c00004417810 */ /* 0x000fe20007f1e0ff */
[----:B------:R-:W5:Y:S01]  /*b560*/  LD.E.128 R36, desc[UR38][R36.64] ;  /* 0x0000002624247980 */ /* 0x000f62000c101d00 */
        /* <DEDUP_REMOVED lines=10> */
[----:B------:R-:W-:Y:S01]  /*b610*/  SHF.R.U64 R72, R72, 0x3, RZ ;  /* 0x0000000348487819 */ /* 0x000fe200000012ff */
[----:B------:R-:W5:Y:S01]  /*b620*/  LD.E.128 R24, desc[UR38][R24.64] ;  /* 0x0000002618187980 */ /* 0x000f62000c101d00 */
[----:B------:R-:W-:-:S02]  /*b630*/  IADD3 R53, P4, R4, 0x9000, RZ ;  /* 0x0000900004357810 */ /* 0x000fc40007f9e0ff */
[C---:B------:R-:W-:Y:S01]  /*b640*/  IADD3 R57, P5, R4.reuse, 0xa000, RZ ;  /* 0x0000a00004397810 */ /* 0x040fe20007fbe0ff */
[----:B------:R-:W5:Y:S01]  /*b650*/  LD.E.128 R28, desc[UR38][R28.64] ;  /* 0x000000261c1c7980 */ /* 0x000f62000c101d00 */
[C---:B------:R-:W-:Y:S02]  /*b660*/  IADD3 R61, P6, R4.reuse, 0xb000, RZ ;  /* 0x0000b000043d7810 */ /* 0x040fe40007fde0ff */
[C---:B------:R-:W-:Y:S01]  /*b670*/  IADD3 R69, P1, R4.reuse, 0xd000, RZ ;  /* 0x0000d00004457810 */ /* 0x040fe20007f3e0ff */
[----:B------:R-:W5:Y:S01]  /*b680*/  LD.E.128 R32, desc[UR38][R32.64] ;  /* 0x0000002620207980 */ /* 0x000f62000c101d00 */
[----:B------:R-:W-:Y:S02]  /*b690*/  LOP3.LUT R64, R65, 0x380, RZ, 0xc0, !PT ;  /* 0x0000038041407812 */ /* 0x000fe400078ec0ff */
[----:B------:R-:W-:Y:S01]  /*b6a0*/  IADD3 R12, P3, R4, 0xf000, RZ ;  /* 0x0000f000040c7810 */ /* 0x000fe20007f7e0ff */
[----:B------:R-:W5:Y:S01]  /*b6b0*/  LD.E.128 R40, desc[UR38][R40.64] ;  /* 0x0000002628287980 */ /* 0x000f62000c101d00 */
[----:B------:R-:W-:Y:S01]  /*b6c0*/  LOP3.LUT R72, R72, R73, RZ, 0x3c, !PT ;  /* 0x0000004948487212 */ /* 0x000fe200078e3cff */
[--C-:B------:R-:W-:Y:S01]  /*b6d0*/  IMAD.X R73, RZ, RZ, R5.reuse, P2 ;  /* 0x000000ffff497224 */ /* 0x100fe200010e0605 */
[----:B------:R-:W-:Y:S01]  /*b6e0*/  LOP3.LUT R52, R53, 0x380, RZ, 0xc0, !PT ;  /* 0x0000038035347812 */ /* 0x000fe200078ec0ff */
[----:B------:R-:W-:Y:S01]  /*b6f0*/  IMAD.X R77, RZ, RZ, R5, P3 ;  /* 0x000000ffff4d7224 */ /* 0x000fe200018e0605 */
[----:B------:R-:W-:Y:S01]  /*b700*/  LOP3.LUT R56, R57, 0x380, RZ, 0xc0, !PT ;  /* 0x0000038039387812 */ /* 0x000fe200078ec0ff */
[----:B------:R-:W5:Y:S01]  /*b710*/  LD.E.128 R48, desc[UR38][R48.64] ;  /* 0x0000002630307980 */ /* 0x000f62000c101d00 */
[----:B------:R-:W-:-:S02]  /*b720*/  LOP3.LUT R60, R61, 0x380, RZ, 0xc0, !PT ;  /* 0x000003803d3c7812 */ /* 0x000fc400078ec0ff */
[----:B------:R-:W-:Y:S01]  /*b730*/  LOP3.LUT R68, R69, 0x380, RZ, 0xc0, !PT ;  /* 0x0000038045447812 */ /* 0x000fe200078ec0ff */
[----:B------:R-:W5:Y:S01]  /*b740*/  LD.E.128 R72, desc[UR38][R72.64] ;  /* 0x0000002648487980 */ /* 0x000f62000c101d00 */
[----:B------:R-:W-:Y:S02]  /*b750*/  SHF.R.U64 R64, R64, 0x3, RZ ;  /* 0x0000000340407819 */ /* 0x000fe400000012ff */
[----:B------:R-:W-:Y:S02]  /*b760*/  SHF.R.U64 R11, R11, 0x3, RZ ;  /* 0x000000030b0b7819 */ /* 0x000fe400000012ff */
[----:B------:R-:W-:Y:S02]  /*b770*/  LOP3.LUT R9, R12, 0x380, RZ, 0xc0, !PT ;  /* 0x000003800c097812 */ /* 0x000fe400078ec0ff */
[----:B--2---:R-:W-:Y:S02]  /*b780*/  ISETP.NE.AND P2, PT, R18, 0x1, PT ;  /* 0x000000011200780c */ /* 0x004fe40003f45270 */
[----:B------:R-:W-:-:S02]  /*b790*/  SHF.R.U64 R52, R52, 0x3, RZ ;  /* 0x0000000334347819 */ /* 0x000fc400000012ff */
[----:B------:R-:W-:Y:S02]  /*b7a0*/  SHF.R.U64 R56, R56, 0x3, RZ ;  /* 0x0000000338387819 */ /* 0x000fe400000012ff */
[----:B------:R-:W-:Y:S02]  /*b7b0*/  SHF.R.U64 R60, R60, 0x3, RZ ;  /* 0x000000033c3c7819 */ /* 0x000fe400000012ff */
[----:B------:R-:W-:Y:S02]  /*b7c0*/  SHF.R.U64 R68, R68, 0x3, RZ ;  /* 0x0000000344447819 */ /* 0x000fe400000012ff */
[----:B------:R-:W-:Y:S01]  /*b7d0*/  LOP3.LUT R64, R64, R65, RZ, 0x3c, !PT ;  /* 0x0000004140407212 */ /* 0x000fe200078e3cff */
[----:B------:R-:W-:Y:S01]  /*b7e0*/  IMAD.X R65, RZ, RZ, R5, P0 ;  /* 0x000000ffff417224 */ /* 0x000fe200000e0605 */
[----:B------:R-:W-:Y:S01]  /*b7f0*/  LOP3.LUT R4, R11, R4, RZ, 0x3c, !PT ;  /* 0x000000040b047212 */ /* 0x000fe200078e3cff */
[----:B------:R-:W0:Y:S01]  /*b800*/  @P2 LDC R81, c[0x0][0xcec] ;  /* 0x00033b00ff512b82 */ /* 0x000e220000000800 */
[----:B------:R-:W-:-:S02]  /*b810*/  SHF.R.U64 R9, R9, 0x3, RZ ;  /* 0x0000000309097819 */ /* 0x000fc400000012ff */
[----:B------:R-:W-:Y:S01]  /*b820*/  ISETP.GE.AND P0, PT, R193, UR10, PT ;  /* 0x0000000ac1007c0c */ /* 0x000fe2000bf06270 */
        /* <DEDUP_REMOVED lines=10> */
[----:B------:R-:W-:Y:S01]  /*b8d0*/  IMAD.WIDE.U32 R8, R8, UR8, RZ ;  /* 0x0000000808087c25 */ /* 0x000fe2000f8e00ff */
[----:B------:R1:W5:Y:S01]  /*b8e0*/  LD.E.128 R12, desc[UR38][R4.64] ;  /* 0x00000026040c7980 */ /* 0x000362000c101d00 */
[----:B------:R-:W-:Y:S01]  /*b8f0*/  ISETP.GE.AND P1, PT, R2, UR10, PT ;  /* 0x0000000a02007c0c */ /* 0x000fe2000bf26270 */
[----:B------:R-:W2:Y:S01]  /*b900*/  @P2 LDC R83, c[0x0][0xcf0] ;  /* 0x00033c00ff532b82 */ /* 0x000ea20000000800 */
[----:B------:R-:W-:Y:S01]  /*b910*/  IMAD.IADD R9, R9, 0x1, R7 ;  /* 0x0000000109097824 */ /* 0x000fe200078e0207 */
[----:B------:R-:W-:Y:S01]  /*b920*/  LOP3.LUT R7, R10, 0xfffffff8, RZ, 0xc0, !PT ;  /* 0xfffffff80a077812 */ /* 0x000fe200078ec0ff */
[----:B------:R-:W-:Y:S01]  /*b930*/  ULDC.64 UR8, c[0x0][0xbe8] ;  /* 0x0002fa0000087ab9 */ /* 0x000fe20000000a00 */
[----:B------:R-:W5:Y:S01]  /*b940*/  LD.E.128 R52, desc[UR38][R52.64] ;  /* 0x0000002634347980 */ /* 0x000f62000c101d00 */
[----:B-1----:R-:W-:-:S03]  /*b950*/  SEL R5, RZ, 0xffffffff, P0 ;  /* 0xffffffffff057807 */ /* 0x002fc60000000000 */
[----:B------:R-:W5:Y:S01]  /*b960*/  LD.E.128 R56, desc[UR38][R56.64] ;  /* 0x0000002638387980 */ /* 0x000f62000c101d00 */
[----:B------:R-:W-:Y:S01]  /*b970*/  ISETP.GE.AND P0, PT, R192, UR10, PT ;  /* 0x0000000ac0007c0c */ /* 0x000fe2000bf06270 */
[----:B------:R-:W-:-:S03]  /*b980*/  IMAD.SHL.U32 R11, R5, 0x2, RZ ;  /* 0x00000002050b7824 */ /* 0x000fc600078e00ff */
[----:B------:R-:W-:Y:S01]  /*b990*/  SEL R5, RZ, 0xffffffff, P0 ;  /* 0xffffffffff057807 */ /* 0x000fe20000000000 */
[----:B------:R-:W5:Y:S01]  /*b9a0*/  LD.E.128 R60, desc[UR38][R60.64] ;  /* 0x000000263c3c7980 */ /* 0x000f62000c101d00 */
[----:B------:R-:W-:Y:S02]  /*b9b0*/  ISETP.GE.AND P0, PT, R191, UR10, PT ;  /* 0x0000000abf007c0c */ /* 0x000fe4000bf06270 */
[----:B------:R-:W-:Y:S01]  /*b9c0*/  SEL R4, RZ, 0x1, P1 ;  /* 0x00000001ff047807 */ /* 0x000fe20000800000 */
[----:B------:R-:W-:Y:S01]  /*b9d0*/  IMAD.IADD R10, R0, 0x1, -R7 ;  /* 0x00000001000a7824 */ /* 0x000fe200078e0a07 */
[----:B------:R-:W-:Y:S01]  /*b9e0*/  SEL R0, RZ, 0xffffffff, P0 ;  /* 0xffffffffff007807 */ /* 0x000fe20000000000 */
[----:B------:R-:W-:Y:S01]  /*b9f0*/  IMAD.SHL.U32 R5, R5, 0x4, RZ ;  /* 0x0000000405057824 */ /* 0x000fe200078e00ff */
[----:B------:R-:W-:Y:S01]  /*ba00*/  LOP3.LUT R4, R11, 0x2, R4, 0xe2, !PT ;  /* 0x000000020b047812 */ /* 0x000fe200078ee204 */
[----:B------:R-:W-:Y:S01]  /*ba10*/  IMAD.WIDE.U32 R8, R188, UR8, R8 ;  /* 0x00000008bc087c25 */ /* 0x000fe2000f8e0008 */
[----:B------:R-:W5:Y:S02]  /*ba20*/  LD.E.128 R68, desc[UR38][R68.64] ;  /* 0x0000002644447980 */ /* 0x000f64000c101d00 */
[----:B------:R-:W-:Y:S01]  /*ba30*/  LOP3.LUT R4, R5, 0x4, R4, 0xe2, !PT ;  /* 0x0000000405047812 */ /* 0x000fe200078ee204 */
[----:B------:R-:W-:Y:S01]  /*ba40*/  IMAD.SHL.U32 R7, R0, 0x8, RZ ;  /* 0x0000000800077824 */ /* 0x000fe200078e00ff */
[----:B------:R-:W-:Y:S01]  /*ba50*/  SHF.R.S32.HI R5, RZ, 0x1f, R187 ;  /* 0x0000001fff057819 */ /* 0x000fe200000114bb */
[----:B------:R-:W-:Y:S01]  /*ba60*/  IMAD.U32 R11, RZ, RZ, UR42 ;  /* 0x0000002aff0b7e24 */ /* 0x000fe2000f8e00ff */
[----:B------:R-:W5:Y:S01]  /*ba70*/  LD.E.128 R76, desc[UR38][R76.64] ;  /* 0x000000264c4c7980 */ /* 0x000f62000c101d00 */
[----:B------:R-:W-:-:S02]  /*ba80*/  IMAD R0, R10, 0x20, R3 ;  /* 0x000000200a007824 */ /* 0x000fc400078e0203 */
[----:B------:R-:W-:Y:S01]  /*ba90*/  IMAD R9, R188, UR9, R9 ;  /* 0x00000009bc097c24 */ /* 0x000fe2000f8e0209 */
[----:B------:R-:W-:Y:S01]  /*baa0*/  ULDC.64 UR8, c[0x0][0xbf0] ;  /* 0x0002fc0000087ab9 */ /* 0x000fe20000000a00 */
[----:B------:R-:W-:Y:S01]  /*bab0*/  IMAD R10, R11, 0x40, R0 ;  /* 0x000000400b0a7824 */ /* 0x000fe200078e0200 */
[----:B------:R-:W-:Y:S01]  /*bac0*/  ISETP.GE.AND P1, PT, R190, UR10, PT ;  /* 0x0000000abe007c0c */ /* 0x000fe2000bf26270 */
[----:B------:R-:W-:Y:S01]  /*bad0*/  IMAD R0, R5, UR8, RZ ;  /* 0x0000000805007c24 */ /* 0x000fe2000f8e02ff */
[----:B------:R-:W-:Y:S01]  /*bae0*/  LOP3.LUT R4, R7, 0x8, R4, 0xe2, !PT ;  /* 0x0000000807047812 */ /* 0x000fe200078ee204 */
[----:B------:R-:W-:Y:S01]  /*baf0*/  @!PT LDS RZ, [RZ] ;  /* 0x00000000fffff984 */ /* 0x000fe20000000800 */
[----:B------:R-:W-:Y:S01]  /*bb00*/  @!PT LDS RZ, [RZ] ;  /* 0x00000000fffff984 */ /* 0x000fe20000000800 */
[----:B------:R-:W-:Y:S01]  /*bb10*/  @!PT LDS RZ, [RZ] ;  /* 0x00000000fffff984 */ /* 0x000fe20000000800 */
[----:B------:R-:W-:Y:S01]  /*bb20*/  @!PT LDS RZ, [RZ] ;  /* 0x00000000fffff984 */ /* 0x000fe20000000800 */
[----:B------:R1:W-:Y:S06]  /*bb30*/  MEMBAR.ALL.CTA ;  /* 0x0000000000007992 */ /* 0x0003ec0000008000 */
[----:B-1----:R-:W1:Y:S01]  /*bb40*/  FENCE.VIEW.ASYNC.S ;  /* 0x00000000000073c6 */ /* 0x002e620000000000 */
[----:B------:R-:W-:Y:S01]  /*bb50*/  SEL R7, RZ, 0xffffffff, P1 ;  /* 0xffffffffff077807 */ /* 0x000fe20000800000 */
[----:B------:R-:W-:Y:S01]  /*bb60*/  IMAD R11, R187, UR9, R0 ;  /* 0x00000009bb0b7c24 */ /* 0x000fe2000f8e0200 */
[----:B------:R-:W-:Y:S01]  /*bb70*/  ISETP.GE.AND P0, PT, R189, UR10, PT ;  /* 0x0000000abd007c0c */ /* 0x000fe2000bf06270 */
[----:B0-----:R-:W-:-:S04]  /*bb80*/  @P2 IMAD.HI.U32 R0, R10, R81, RZ ;  /* 0x000000510a002227 */ /* 0x001fc800078e00ff */
[----:B------:R-:W-:Y:S01]  /*bb90*/  IMAD.SHL.U32 R81, R7, 0x10, RZ ;  /* 0x0000001007517824 */ /* 0x000fe200078e00ff */
[----:B------:R-:W-:Y:S01]  /*bba0*/  SEL R7, RZ, 0xffffffff, P0 ;  /* 0xffffffffff077807 */ /* 0x000fe20000000000 */
[----:B------:R-:W-:Y:S01]  /*bbb0*/  IMAD.MOV.U32 R5, RZ, RZ, R10 ;  /* 0x000000ffff057224 */ /* 0x000fe200078e000a */
[----:B--2---:R-:W-:Y:S02]  /*bbc0*/  @P2 SHF.R.U32.HI R5, RZ, R83, R0 ;  /* 0x00000053ff052219 */ /* 0x004fe40000011600 */
[----:B------:R-:W-:Y:S01]  /*bbd0*/  LOP3.LUT R4, R81, 0x10, R4, 0xe2, !PT ;  /* 0x0000001051047812 */ /* 0x000fe200078ee204 */
[----:B------:R-:W-:Y:S01]  /*bbe0*/  IMAD.SHL.U32 R81, R7, 0x20, RZ ;  /* 0x0000002007517824 */ /* 0x000fe200078e00ff */
[--C-:B------:R-:W-:Y:S01]  /*bbf0*/  SHF.R.S32.HI R0, RZ, 0x1f, R5.reuse ;  /* 0x0000001fff007819 */ /* 0x100fe20000011405 */
[----:B------:R-:W-:Y:S02]  /*bc00*/  IMAD.MOV R7, RZ, RZ, -R5 ;  /* 0x000000ffff077224 */ /* 0x000fe400078e0a05 */
[----:B------:R-:W-:Y:S01]  /*bc10*/  IMAD.WIDE.U32 R8, R187, UR8, R8 ;  /* 0x00000008bb087c25 */ /* 0x000fe2000f8e0008 */
[----:B------:R-:W-:-:S03]  /*bc20*/  ULDC.64 UR8, c[0x0][0xbe0] ;  /* 0x0002f80000087ab9 */ /* 0x000fc60000000a00 */
[----:B------:R-:W-:Y:S02]  /*bc30*/  IMAD R0, R0, UR8, RZ ;  /* 0x0000000800007c24 */ /* 0x000fe4000f8e02ff */
[----:B------:R-:W-:Y:S02]  /*bc40*/  IMAD R7, R18, R7, R10 ;  /* 0x0000000712077224 */ /* 0x000fe400078e020a */
[----:B------:R-:W-:Y:S01]  /*bc50*/  IMAD.IADD R9, R9, 0x1, R11 ;  /* 0x0000000109097824 */ /* 0x000fe200078e020b */
[----:B------:R-:W-:Y:S01]  /*bc60*/  ISETP.GE.AND P0, PT, R229, UR10, PT ;  /* 0x0000000ae5007c0c */ /* 0x000fe2000bf06270 */
[C---:B------:R-:W-:Y:S01]  /*bc70*/  IMAD R11, R5.reuse, UR9, R0 ;  /* 0x00000009050b7c24 */ /* 0x040fe2000f8e0200 */
[----:B------:R-:W-:Y:S01]  /*bc80*/  SHF.R.S32.HI R0, RZ, 0x1f, R7 ;  /* 0x0000001fff007819 */ /* 0x000fe20000011407 */
[----:B------:R-:W-:Y:S01]  /*bc90*/  IMAD.WIDE.U32 R8, R5, UR8, R8 ;  /* 0x0000000805087c25 */ /* 0x000fe2000f8e0008 */
[----:B------:R-:W-:Y:S01]  /*bca0*/  ULDC.64 UR8, c[0x0][0xbd8] ;  /* 0x0002f60000087ab9 */ /* 0x000fe20000000a00 */
[----:B------:R-:W-:-:S02]  /*bcb0*/  LOP3.LUT R4, R81, 0x20, R4, 0xe2, !PT ;  /* 0x0000002051047812 */ /* 0x000fc400078ee204 */
[----:B------:R-:W-:Y:S01]  /*bcc0*/  IMAD.U32 R80, RZ, RZ, UR42 ;  /* 0x0000002aff507e24 */ /* 0x000fe2000f8e00ff */
[----:B------:R-:W-:Y:S01]  /*bcd0*/  SEL R5, RZ, 0x40, P0 ;  /* 0x00000040ff057807 */ /* 0x000fe20000000000 */
[----:B------:R-:W-:Y:S01]  /*bce0*/  IMAD.IADD R9, R9, 0x1, R11 ;  /* 0x0000000109097824 */ /* 0x000fe200078e020b */
[----:B------:R-:W-:Y:S01]  /*bcf0*/  ISETP.GE.AND P0, PT, R228, UR10, PT ;  /* 0x0000000ae4007c0c */ /* 0x000fe2000bf06270 */
[----:B------:R-:W-:Y:S02]  /*bd00*/  IMAD R10, R0, UR8, RZ ;  /* 0x00000008000a7c24 */ /* 0x000fe4000f8e02ff */
        /* <DEDUP_REMOVED lines=13> */
[----:B-1----:R0:W1:Y:S01]  /*bde0*/  SHFL.IDX PT, R4, R18, RZ, 0x181f ;  /* 0x00181fff12047589 */ /* 0x00206200000e0000 */
[----:B------:R-:W-:Y:S02]  /*bdf0*/  BSSY B1, `(.L_x_1088) ;  /* 0x000002b000017945 */ /* 0x000fe40003800000 */
[----:B------:R-:W-:Y:S01]  /*be00*/  SYNCS.ARRIVE.TRANS64.RED.A1T0 RZ, [UR7], RZ ;  /* 0x000000ffffff79a7 */ /* 0x000fe20008100407 */
[----:B------:R0:W2:Y:S01]  /*be10*/  SHFL.IDX PT, R5, R80, RZ, 0x181f ;  /* 0x00181fff50057589 */ /* 0x0000a200000e0000 */
[----:B------:R-:W-:Y:S02]  /*be20*/  LOP3.LUT R3, R0, R3, RZ, 0xfc, !PT ;  /* 0x0000000300037212 */ /* 0x000fe400078efcff */
[----:B------:R-:W-:Y:S01]  /*be30*/  SHF.R.S32.HI R152, RZ, 0x1f, R193 ;  /* 0x0000001fff987819 */ /* 0x000fe200000114c1 */
        /* <DEDUP_REMOVED lines=8> */
[----:B-1----:R-:W-:Y:S01]  /*bec0*/  @!P1 LEA R8, P2, R193, R4, 0x1 ;  /* 0x00000004c1089211 */ /* 0x002fe200078408ff */
[----:B--2---:R-:W-:-:S03]  /*bed0*/  @!P0 IMAD.WIDE R10, R2, 0x2, R4 ;  /* 0x00000002020a8825 */ /* 0x004fc600078e0204 */
[----:B------:R-:W-:Y:S02]  /*bee0*/  @!P1 LEA.HI.X R9, R193, R5, R152, 0x1, P2 ;  /* 0x00000005c1099211 */ /* 0x000fe400010f0c98 */
[----:B------:R-:W-:Y:S01]  /*bef0*/  ISETP.GE.AND P2, PT, R190, UR10, PT ;  /* 0x0000000abe007c0c */ /* 0x000fe2000bf46270 */
[----:B-----5:R1:W-:Y:S01]  /*bf00*/  @!P0 ST.E.128 desc[UR38][R10.64], R12 ;  /* 0x0000000c0a008985 */ /* 0x0203e2000c101d26 */
[----:B------:R-:W-:-:S03]  /*bf10*/  LOP3.LUT P0, RZ, R0, 0x40, RZ, 0xc0, !PT ;  /* 0x0000004000ff7812 */ /* 0x000fc6000780c0ff */
[----:B------:R2:W-:Y:S01]  /*bf20*/  @!P1 ST.E.128 desc[UR38][R8.64], R24 ;  /* 0x0000001808009985 */ /* 0x0005e2000c101d26 */
[----:B------:R-:W-:Y:S02]  /*bf30*/  ISETP.GE.AND P1, PT, R189, UR10, PT ;  /* 0x0000000abd007c0c */ /* 0x000fe4000bf26270 */
[CC--:B-1----:R-:W-:Y:S02]  /*bf40*/  @!P3 LEA R14, P6, R191.reuse, R4.reuse, 0x1 ;  /* 0x00000004bf0eb211 */ /* 0x0c2fe400078c08ff */
[CC--:B--2---:R-:W-:Y:S02]  /*bf50*/  @!P4 LEA R24, P5, R192.reuse, R4.reuse, 0x1 ;  /* 0x00000004c018c211 */ /* 0x0c4fe400078a08ff */
[-C--:B------:R-:W-:Y:S02]  /*bf60*/  @!P3 LEA.HI.X R15, R191, R5.reuse, R83, 0x1, P6 ;  /* 0x00000005bf0fb211 */ /* 0x080fe400030f0c53 */
[----:B------:R-:W-:Y:S02]  /*bf70*/  @!P4 LEA.HI.X R25, R192, R5, R7, 0x1, P5 ;  /* 0x00000005c019c211 */ /* 0x000fe400028f0c07 */
[----:B------:R-:W-:-:S02]  /*bf80*/  @!P2 LEA R12, P5, R190, R4, 0x1 ;  /* 0x00000004be0ca211 */ /* 0x000fc400078a08ff */
[----:B------:R-:W-:Y:S01]  /*bf90*/  LOP3.LUT P6, RZ, R3, 0x80, RZ, 0xc0, !PT ;  /* 0x0000008003ff7812 */ /* 0x000fe200078cc0ff */
[----:B------:R3:W-:Y:S01]  /*bfa0*/  @!P4 ST.E.128 desc[UR38][R24.64], R32 ;  /* 0x000000201800c985 */ /* 0x0007e2000c101d26 */
[-C--:B------:R-:W-:Y:S02]  /*bfb0*/  @!P2 LEA.HI.X R13, R190, R5.reuse, R85, 0x1, P5 ;  /* 0x00000005be0da211 */ /* 0x080fe400028f0c55 */
[----:B------:R-:W-:Y:S01]  /*bfc0*/  SHF.R.S32.HI R7, RZ, 0x1f, R189 ;  /* 0x0000001fff077819 */ /* 0x000fe200000114bd */
[----:B------:R3:W-:Y:S01]  /*bfd0*/  @!P3 ST.E.128 desc[UR38][R14.64], R40 ;  /* 0x000000280e00b985 */ /* 0x0007e2000c101d26 */
[C---:B------:R-:W-:Y:S02]  /*bfe0*/  @!P1 LEA R10, P5, R189.reuse, R4, 0x1 ;  /* 0x00000004bd0a9211 */ /* 0x040fe400078a08ff */
[----:B------:R-:W-:Y:S01]  /*bff0*/  SHF.R.S32.HI R9, RZ, 0x1f, R229 ;  /* 0x0000001fff097819 */ /* 0x000fe200000114e5 */
[----:B------:R3:W-:Y:S01]  /*c000*/  @!P2 ST.E.128 desc[UR38][R12.64], R48 ;  /* 0x000000300c00a985 */ /* 0x0007e2000c101d26 */
[----:B------:R-:W-:-:S02]  /*c010*/  @!P1 LEA.HI.X R11, R189, R5, R7, 0x1, P5 ;  /* 0x00000005bd0b9211 */ /* 0x000fc400028f0c07 */
[CC--:B------:R-:W-:Y:S02]  /*c020*/  @P0 LEA R8, P5, R229.reuse, R4.reuse, 0x1 ;  /* 0x00000004e5080211 */ /* 0x0c0fe400078a08ff */
[----:B------:R-:W-:Y:S01]  /*c030*/  SHF.R.S32.HI R7, RZ, 0x1f, R228 ;  /* 0x0000001fff077819 */ /* 0x000fe200000114e4 */
[----:B------:R3:W-:Y:S01]  /*c040*/  @!P1 ST.E.128 desc[UR38][R10.64], R56 ;  /* 0x000000380a009985 */ /* 0x0007e2000c101d26 */
[----:B------:R-:W-:Y:S02]  /*c050*/  @P0 LEA.HI.X R9, R229, R5, R9, 0x1, P5 ;  /* 0x00000005e5090211 */ /* 0x000fe400028f0c09 */
[----:B------:R-:W-:-:S03]  /*c060*/  @P6 LEA R4, P5, R228, R4, 0x1 ;  /* 0x00000004e4046211 */ /* 0x000fc600078a08ff */
[----:B------:R3:W-:Y:S01]  /*c070*/  @P0 ST.E.128 desc[UR38][R8.64], R64 ;  /* 0x0000004008000985 */ /* 0x0007e2000c101d26 */
[----:B------:R-:W-:-:S05]  /*c080*/  @P6 LEA.HI.X R5, R228, R5, R7, 0x1, P5 ;  /* 0x00000005e4056211 */ /* 0x000fca00028f0c07 */
[----:B------:R3:W-:Y:S04]  /*c090*/  @P6 ST.E.128 desc[UR38][R4.64], R72 ;  /* 0x0000004804006985 */ /* 0x0007e8000c101d26 */
.L_x_1089:
[----:B------:R-:W-:Y:S05]  /*c0a0*/  BSYNC B1 ;  /* 0x0000000000017941 */ /* 0x000fea0003800000 */
.L_x_1088:
[----:B------:R-:W-:Y:S01]  /*c0b0*/  VIADD R7, R81, 0x20 ;  /* 0x0000002051077836 */ /* 0x000fe20000000000 */
[----:B--23--:R2:W3:Y:S04]  /*c0c0*/  SHFL.IDX PT, R5, R80, 0x1, 0x181f ;  /* 0x00381f0050057f89 */ /* 0x00c4e800000e0000 */
[----:B------:R-:W-:Y:S01]  /*c0d0*/  ISETP.GE.AND P0, PT, R7, R82, PT ;  /* 0x000000520700720c */ /* 0x000fe20003f06270 */
[----:B-1----:R2:W1:-:S12]  /*c0e0*/  SHFL.IDX PT, R4, R18, 0x1, 0x181f ;  /* 0x00381f0012047f89 */ /* 0x00245800000e0000 */
[----:B--2---:R-:W-:Y:S05]  /*c0f0*/  @P0 BRA `(.L_x_1090) ;  /* 0x0000002400cc0947 */ /* 0x004fea0003800000 */
[----:B------:R-:W-:Y:S02]  /*c100*/  ISETP.GE.AND P0, PT, R193, UR10, PT ;  /* 0x0000000ac1007c0c */ /* 0x000fe4000bf06270 */
[----:B------:R-:W-:Y:S02]  /*c110*/  ISETP.GE.AND P5, PT, R2, UR10, PT ;  /* 0x0000000a02007c0c */ /* 0x000fe4000bfa6270 */
[----:B------:R-:W-:Y:S02]  /*c120*/  ISETP.GE.AND P2, PT, R192, UR10, PT ;  /* 0x0000000ac0007c0c */ /* 0x000fe4000bf46270 */
[----:B------:R-:W-:Y:S02]  /*c130*/  ISETP.GE.AND P1, PT, R191, UR10, PT ;  /* 0x0000000abf007c0c */ /* 0x000fe4000bf26270 */
[----:B------:R-:W-:Y:S02]  /*c140*/  ISETP.GE.AND P3, PT, R190, UR10, PT ;  /* 0x0000000abe007c0c */ /* 0x000fe4000bf66270 */
[----:B------:R-:W-:-:S02]  /*c150*/  SHF.R.S32.HI R7, RZ, 0x1f, R192 ;  /* 0x0000001fff077819 */ /* 0x000fc400000114c0 */
[----:B-----5:R-:W-:Y:S02]  /*c160*/  SHF.R.S32.HI R15, RZ, 0x1f, R191 ;  /* 0x0000001fff0f7819 */ /* 0x020fe400000114bf */
[C---:B-1----:R-:W-:Y:S01]  /*c170*/  @!P0 LEA R10, P4, R193.reuse, R4, 0x1 ;  /* 0x00000004c10a8211 */ /* 0x042fe200078808ff */
[----:B---3--:R-:W-:Y:S01]  /*c180*/  @!P5 IMAD.WIDE R8, R2, 0x2, R4 ;  /* 0x000000020208d825 */ /* 0x008fe200078e0204 */
[----:B0-----:R-:W-:Y:S02]  /*c190*/  SHF.R.S32.HI R18, RZ, 0x1f, R229 ;  /* 0x0000001fff127819 */ /* 0x001fe400000114e5 */
        /* <DEDUP_REMOVED lines=8> */
[-C--:B------:R-:W-:Y:S02]  /*c220*/  @!P1 LEA R14, P6, R191, R4.reuse, 0x1 ;  /* 0x00000004bf0e9211 */ /* 0x080fe400078c08ff */
        /* <DEDUP_REMOVED lines=20> */
.L_x_1087:
[----:B------:R-:W2:Y:S01]  /*c370*/  LDL R5, [R1+0x68] ;  /* 0x0000680001057983 */ /* 0x000ea20000100800 */
[----:B------:R-:W-:Y:S01]  /*c380*/  ULDC.64 UR8, c[0x0][0xc08] ;  /* 0x0003020000087ab9 */ /* 0x000fe20000000a00 */
[----:B------:R-:W-:Y:S01]  /*c390*/  SHF.R.S32.HI R0, RZ, 0x1f, R187 ;  /* 0x0000001fff007819 */ /* 0x000fe200000114bb */
[----:B------:R-:W-:Y:S01]  /*c3a0*/  IMAD R7, R7, UR8, RZ ;  /* 0x0000000807077c24 */ /* 0x000fe2000f8e02ff */
[----:B------:R-:W-:Y:S01]  /*c3b0*/  ULDC.64 UR10, c[0x0][0xc40] ;  /* 0x00031000000a7ab9 */ /* 0x000fe20000000a00 */
[----:B------:R-:W-:Y:S01]  /*c3c0*/  IMAD.U32 R4, RZ, RZ, UR42 ;  /* 0x0000002aff047e24 */ /* 0x000fe2000f8e00ff */
[----:B------:R-:W-:Y:S01]  /*c3d0*/  BSSY B1, `(.L_x_1091) ;  /* 0x00000cc000017945 */ /* 0x000fe20003800000 */
[C---:B------:R-:W-:Y:S01]  /*c3e0*/  IMAD R7, R8.reuse, UR9, R7 ;  /* 0x0000000908077c24 */ /* 0x040fe2000f8e0207 */
[----:B------:R-:W-:Y:S01]  /*c3f0*/  SHF.R.S32.HI R23, RZ, 0x1f, R202 ;  /* 0x0000001fff177819 */ /* 0x000fe200000114ca */
[----:B------:R-:W-:Y:S01]  /*c400*/  IMAD.WIDE.U32 R8, R8, UR8, RZ ;  /* 0x0000000808087c25 */ /* 0x000fe2000f8e00ff */
[----:B------:R-:W-:Y:S01]  /*c410*/  ULDC.64 UR8, c[0x0][0xc38] ;  /* 0x00030e0000087ab9 */ /* 0x000fe20000000a00 */
[----:B0-----:R-:W-:-:S02]  /*c420*/  SHF.R.S32.HI R152, RZ, 0x1f, R203 ;  /* 0x0000001fff987819 */ /* 0x001fc400000114cb */
[----:B------:R-:W-:Y:S01]  /*c430*/  IMAD.IADD R9, R9, 0x1, R7 ;  /* 0x0000000109097824 */ /* 0x000fe200078e0207 */
[----:B------:R-:W-:Y:S01]  /*c440*/  SHF.R.S32.HI R153, RZ, 0x1f, R204 ;  /* 0x0000001fff997819 */ /* 0x000fe200000114cc */
[----:B------:R-:W-:Y:S01]  /*c450*/  IMAD R0, R0, UR10, RZ ;  /* 0x0000000a00007c24 */ /* 0x000fe2000f8e02ff */
[----:B------:R-:W-:Y:S01]  /*c460*/  SHF.R.S32.HI R154, RZ, 0x1f, R205 ;  /* 0x0000001fff9a7819 */ /* 0x000fe200000114cd */
[C---:B------:R-:W-:Y:S01]  /*c470*/  IMAD.WIDE.U32 R8, R188.reuse, UR8, R8 ;  /* 0x00000008bc087c25 */ /* 0x040fe2000f8e0008 */
[----:B------:R-:W-:Y:S01]  /*c480*/  ULDC UR8, c[0x0][0xce8] ;  /* 0x00033a0000087ab9 */ /* 0x000fe20000000800 */
[----:B------:R-:W-:Y:S01]  /*c490*/  SHF.R.S32.HI R155, RZ, 0x1f, R206 ;  /* 0x0000001fff9b7819 */ /* 0x000fe200000114ce */
[----:B------:R-:W-:Y:S01]  /*c4a0*/  UISETP.NE.AND UP0, UPT, UR8, 0x1, UPT ;  /* 0x000000010800788c */ /* 0x000fe2000bf05270 */
[----:B------:R-:W-:Y:S01]  /*c4b0*/  IMAD R9, R188, UR9, R9 ;  /* 0x00000009bc097c24 */ /* 0x000fe2000f8e0209 */
[----:B------:R-:W-:Y:S01]  /*c4c0*/  UIMAD UR6, UR6, UR8, URZ ;  /* 0x00000008060672a4 */ /* 0x000fe2000f8e023f */
[C---:B------:R-:W-:Y:S01]  /*c4d0*/  IMAD R3, R187.reuse, UR11, R0 ;  /* 0x0000000bbb037c24 */ /* 0x040fe2000f8e0200 */
[----:B------:R-:W-:Y:S01]  /*c4e0*/  SHF.R.S32.HI R156, RZ, 0x1f, R207 ;  /* 0x0000001fff9c7819 */ /* 0x000fe200000114cf */
[----:B------:R-:W-:Y:S01]  /*c4f0*/  IMAD.WIDE.U32 R8, R187, UR10, R8 ;  /* 0x0000000abb087c25 */ /* 0x000fe2000f8e0008 */
[----:B------:R-:W-:Y:S01]  /*c500*/  PLOP3.LUT P0, PT, PT, PT, UP0, 0x80, 0x0 ;  /* 0x000000000000781c */ /* 0x000fe20003f0f008 */
[----:B------:R-:W-:Y:S01]  /*c510*/  ULDC.64 UR10, c[0x0][0xc48] ;  /* 0x00031200000a7ab9 */ /* 0x000fe20000000a00 */
[----:B------:R-:W-:Y:S01]  /*c520*/  SHF.R.S32.HI R157, RZ, 0x1f, R208 ;  /* 0x0000001fff9d7819 */ /* 0x000fe200000114d0 */
[----:B------:R-:W-:Y:S01]  /*c530*/  IMAD.IADD R9, R9, 0x1, R3 ;  /* 0x0000000109097824 */ /* 0x000fe200078e0203 */
[----:B------:R-:W-:Y:S01]  /*c540*/  SHF.R.S32.HI R158, RZ, 0x1f, R209 ;  /* 0x0000001fff9e7819 */ /* 0x000fe200000114d1 */
[----:B------:R-:W-:Y:S01]  /*c550*/  @UP0 ULDC UR7, c[0x0][0xcec] ;  /* 0x00033b0000070ab9 */ /* 0x000fe20000000800 */
[----:B------:R-:W-:Y:S01]  /*c560*/  SHF.R.S32.HI R159, RZ, 0x1f, R210 ;  /* 0x0000001fff9f7819 */ /* 0x000fe200000114d2 */
[----:B------:R-:W-:Y:S01]  /*c570*/  IMAD.WIDE.U32 R8, R194, UR10, R8 ;  /* 0x0000000ac2087c25 */ /* 0x000fe2000f8e0008 */
[----:B------:R-:W-:-:S02]  /*c580*/  SHF.R.S32.HI R160, RZ, 0x1f, R211 ;  /* 0x0000001fffa07819 */ /* 0x000fc400000114d3 */
[----:B------:R-:W-:Y:S01]  /*c590*/  SHF.R.S32.HI R161, RZ, 0x1f, R212 ;  /* 0x0000001fffa17819 */ /* 0x000fe200000114d4 */
[----:B------:R-:W-:Y:S01]  /*c5a0*/  IMAD R9, R194, UR11, R9 ;  /* 0x0000000bc2097c24 */ /* 0x000fe2000f8e0209 */
[----:B------:R-:W-:Y:S01]  /*c5b0*/  ULDC.64 UR10, c[0x0][0xc30] ;  /* 0x00030c00000a7ab9 */ /* 0x000fe20000000a00 */
[----:B------:R-:W-:Y:S02]  /*c5c0*/  SHF.R.S32.HI R162, RZ, 0x1f, R213 ;  /* 0x0000001fffa27819 */ /* 0x000fe400000114d5 */
[----:B------:R-:W-:Y:S02]  /*c5d0*/  SHF.R.S32.HI R163, RZ, 0x1f, R214 ;  /* 0x0000001fffa37819 */ /* 0x000fe400000114d6 */
[----:B------:R-:W-:Y:S02]  /*c5e0*/  SHF.R.S32.HI R164, RZ, 0x1f, R215 ;  /* 0x0000001fffa47819 */ /* 0x000fe400000114d7 */
[----:B------:R-:W-:Y:S02]  /*c5f0*/  SHF.R.S32.HI R165, RZ, 0x1f, R216 ;  /* 0x0000001fffa57819 */ /* 0x000fe400000114d8 */
[----:B------:R-:W-:-:S02]  /*c600*/  SHF.R.S32.HI R166, RZ, 0x1f, R217 ;  /* 0x0000001fffa67819 */ /* 0x000fc400000114d9 */
[----:B------:R-:W-:Y:S02]  /*c610*/  SHF.R.S32.HI R167, RZ, 0x1f, R218 ;  /* 0x0000001fffa77819 */ /* 0x000fe400000114da */
[----:B------:R-:W-:Y:S02]  /*c620*/  SHF.R.S32.HI R168, RZ, 0x1f, R219 ;  /* 0x0000001fffa87819 */ /* 0x000fe400000114db */
[----:B------:R-:W-:Y:S02]  /*c630*/  SHF.R.S32.HI R169, RZ, 0x1f, R221 ;  /* 0x0000001fffa97819 */ /* 0x000fe400000114dd */
[----:B------:R-:W-:Y:S02]  /*c640*/  SHF.R.S32.HI R170, RZ, 0x1f, R222 ;  /* 0x0000001fffaa7819 */ /* 0x000fe400000114de */
[----:B------:R-:W-:Y:S02]  /*c650*/  SHF.R.S32.HI R171, RZ, 0x1f, R223 ;  /* 0x0000001fffab7819 */ /* 0x000fe400000114df */
[----:B------:R-:W-:-:S02]  /*c660*/  SHF.R.S32.HI R14, RZ, 0x1f, R224 ;  /* 0x0000001fff0e7819 */ /* 0x000fc400000114e0 */
[----:B------:R-:W-:Y:S02]  /*c670*/  SHF.R.S32.HI R15, RZ, 0x1f, R225 ;  /* 0x0000001fff0f7819 */ /* 0x000fe400000114e1 */
[----:B------:R-:W-:Y:S02]  /*c680*/  SHF.R.S32.HI R20, RZ, 0x1f, R226 ;  /* 0x0000001fff147819 */ /* 0x000fe400000114e2 */
[----:B------:R-:W-:Y:S01]  /*c690*/  SHF.R.S32.HI R21, RZ, 0x1f, R17 ;  /* 0x0000001fff157819 */ /* 0x000fe20000011411 */
[----:B--2---:R-:W-:-:S04]  /*c6a0*/  IMAD R4, R4, 0x40, R5 ;  /* 0x0000004004047824 */ /* 0x004fc800078e0205 */
[----:B------:R-:W-:Y:S01]  /*c6b0*/  @P0 IMAD.HI.U32 R0, R4, UR7, RZ ;  /* 0x0000000704000c27 */ /* 0x000fe2000f8e00ff */
[----:B------:R-:W-:-:S03]  /*c6c0*/  @UP0 ULDC UR7, c[0x0][0xcf0] ;  /* 0x00033c0000070ab9 */ /* 0x000fc60000000800 */
        /* <DEDUP_REMOVED lines=8> */
[----:B------:R-:W-:Y:S01]  /*c750*/  IMAD R5, R5, UR8, R4 ;  /* 0x0000000805057c24 */ /* 0x000fe2000f8e0204 */
[----:B------:R-:W-:Y:S01]  /*c760*/  ULDC.64 UR8, c[0x0][0xc00] ;  /* 0x0003000000087ab9 */ /* 0x000fe20000000a00 */
[----:B------:R-:W-:Y:S01]  /*c770*/  IMAD R7, R3, UR11, R0 ;  /* 0x0000000b03077c24 */ /* 0x000fe2000f8e0200 */
[----:B------:R-:W-:Y:S01]  /*c780*/  ULDC.64 UR10, c[0x0][0xc28] ;  /* 0x00030a00000a7ab9 */ /* 0x000fe20000000a00 */
[----:B------:R-:W-:Y:S01]  /*c790*/  IMAD.U32 R3, RZ, RZ, UR42 ;  /* 0x0000002aff037e24 */ /* 0x000fe2000f8e00ff */
[----:B------:R-:W-:Y:S01]  /*c7a0*/  SHF.R.S32.HI R0, RZ, 0x1f, R5 ;  /* 0x0000001fff007819 */ /* 0x000fe20000011405 */
[----:B------:R-:W-:Y:S01]  /*c7b0*/  IMAD.IADD R9, R9, 0x1, R7 ;  /* 0x0000000109097824 */ /* 0x000fe200078e0207 */
[----:B------:R-:W-:Y:S03]  /*c7c0*/  SYNCS.ARRIVE.TRANS64.RED.A1T0 RZ, [UR7], RZ ;  /* 0x000000ffffff79a7 */ /* 0x000fe60008100407 */
[----:B------:R-:W-:-:S02]  /*c7d0*/  IMAD R0, R0, UR10, RZ ;  /* 0x0000000a00007c24 */ /* 0x000fc4000f8e02ff */
[----:B------:R-:W-:-:S04]  /*c7e0*/  IMAD.WIDE.U32 R8, R5, UR10, R8 ;  /* 0x0000000a05087c25 */ /* 0x000fc8000f8e0008 */
[----:B------:R-:W-:Y:S02]  /*c7f0*/  IMAD R7, R5, UR11, R0 ;  /* 0x0000000b05077c24 */ /* 0x000fe4000f8e0200 */
[----:B------:R-:W-:Y:S01]  /*c800*/  IMAD R0, R3, 0x40, R16 ;  /* 0x0000004003007824 */ /* 0x000fe200078e0210 */
[----:B------:R-:W-:Y:S01]  /*c810*/  LEA R3, P1, R8, UR8, 0x2 ;  /* 0x0000000808037c11 */ /* 0x000fe2000f8210ff */
[----:B------:R-:W-:-:S03]  /*c820*/  IMAD.IADD R7, R9, 0x1, R7 ;  /* 0x0000000109077824 */ /* 0x000fc600078e0207 */
[----:B------:R-:W-:Y:S01]  /*c830*/  ISETP.GE.AND P0, PT, R0, UR6, PT ;  /* 0x0000000600007c0c */ /* 0x000fe2000bf06270 */
[----:B------:R0:W1:Y:S01]  /*c840*/  SHFL.IDX PT, R12, R3, RZ, 0x1c1f ;  /* 0x001c1fff030c7589 */ /* 0x00006200000e0000 */
[----:B------:R-:W-:-:S05]  /*c850*/  LEA.HI.X R7, R8, UR9, R7, 0x2, P1 ;  /* 0x0000000908077c11 */ /* 0x000fca00088f1407 */
[----:B------:R0:W2:Y:S06]  /*c860*/  SHFL.IDX PT, R13, R7, RZ, 0x1c1f ;  /* 0x001c1fff070d7589 */ /* 0x0000ac00000e0000 */
[----:B------:R-:W-:Y:S05]  /*c870*/  @P0 BRA `(.L_x_1092) ;  /* 0x0000000800040947 */ /* 0x000fea0003800000 */
[----:B------:R-:W-:Y:S02]  /*c880*/  ULDC UR7, c[0x0][0xbc8] ;  /* 0x0002f20000077ab9 */ /* 0x000fe40000000800 */
[----:B------:R-:W-:Y:S02]  /*c890*/  ISETP.GE.AND P0, PT, R17, UR7, PT ;  /* 0x0000000711007c0c */ /* 0x000fe4000bf06270 */
[----:B------:R-:W-:Y:S02]  /*c8a0*/  ISETP.GE.AND P1, PT, R226, UR7, PT ;  /* 0x00000007e2007c0c */ /* 0x000fe4000bf26270 */
[----:B------:R-:W-:Y:S02]  /*c8b0*/  ISETP.GE.AND P3, PT, R224, UR7, PT ;  /* 0x00000007e0007c0c */ /* 0x000fe4000bf66270 */
[----:B------:R-:W-:-:S07]  /*c8c0*/  ISETP.GE.AND P4, PT, R223, UR7, PT ;  /* 0x00000007df007c0c */ /* 0x000fce000bf86270 */
[----:B-1----:R-:W-:-:S04]  /*c8d0*/  @!P0 LEA R4, P2, R17, R12, 0x2 ;  /* 0x0000000c11048211 */ /* 0x002fc800078410ff */
[----:B--2---:R-:W-:Y:S02]  /*c8e0*/  @!P0 LEA.HI.X R5, R17, R13, R21, 0x2, P2 ;  /* 0x0000000d11058211 */ /* 0x004fe400010f1415 */
[----:B------:R-:W-:-:S03]  /*c8f0*/  @!P4 LEA R8, P6, R223, R12, 0x2 ;  /* 0x0000000cdf08c211 */ /* 0x000fc600078c10ff */
[----:B------:R1:W-:Y:S01]  /*c900*/  @!P0 ST.E.64 desc[UR38][R4.64], R24 ;  /* 0x0000001804008985 */ /* 0x0003e2000c101b26 */
[----:B------:R-:W-:Y:S02]  /*c910*/  ISETP.GE.AND P0, PT, R225, UR7, PT ;  /* 0x00000007e1007c0c */ /* 0x000fe4000bf06270 */
[----:B------:R-:W-:Y:S02]  /*c920*/  @!P4 LEA.HI.X R9, R223, R13, R171, 0x2, P6 ;  /* 0x0000000ddf09c211 */ /* 0x000fe400030f14ab */
[----:B-1----:R-:W-:-:S04]  /*c930*/  @!P1 LEA R4, P2, R226, R12, 0x2 ;  /* 0x0000000ce2049211 */ /* 0x002fc800078410ff */
[----:B------:R-:W-:Y:S02]  /*c940*/  @!P1 LEA.HI.X R5, R226, R13, R20, 0x2, P2 ;  /* 0x0000000de2059211 */ /* 0x000fe400010f1414 */
[----:B------:R-:W-:-:S03]  /*c950*/  ISETP.GE.AND P2, PT, R219, UR7, PT ;  /* 0x00000007db007c0c */ /* 0x000fc6000bf46270 */
[----:B------:R1:W-:Y:S10]  /*c960*/  @!P1 ST.E.64 desc[UR38][R4.64], R28 ;  /* 0x0000001c04009985 */ /* 0x0003f4000c101b26 */
[----:B------:R-:W-:-:S02]  /*c970*/  @!P2 LEA R10, P6, R219, R12, 0x2 ;  /* 0x0000000cdb0aa211 */ /* 0x000fc400078c10ff */
[----:B-1----:R-:W-:Y:S02]  /*c980*/  @!P0 LEA R4, P1, R225, R12, 0x2 ;  /* 0x0000000ce1048211 */ /* 0x002fe400078210ff */
[-C--:B------:R-:W-:Y:S02]  /*c990*/  @!P2 LEA.HI.X R11, R219, R13.reuse, R168, 0x2, P6 ;  /* 0x0000000ddb0ba211 */ /* 0x080fe400030f14a8 */
[----:B------:R-:W-:Y:S02]  /*c9a0*/  @!P0 LEA.HI.X R5, R225, R13, R15, 0x2, P1 ;  /* 0x0000000de1058211 */ /* 0x000fe400008f140f */
[----:B------:R-:W-:-:S03]  /*c9b0*/  ISETP.GE.AND P1, PT, R221, UR7, PT ;  /* 0x00000007dd007c0c */ /* 0x000fc6000bf26270 */
[----:B------:R1:W-:Y:S01]  /*c9c0*/  @!P0 ST.E.64 desc[UR38][R4.64], R32 ;  /* 0x0000002004008985 */ /* 0x0003e2000c101b26 */
[----:B------:R-:W-:Y:S02]  /*c9d0*/  ISETP.GE.AND P0, PT, R222, UR7, PT ;  /* 0x00000007de007c0c */ /* 0x000fe4000bf06270 */
[----:B-1----:R-:W-:-:S04]  /*c9e0*/  @!P3 LEA R4, P5, R224, R12, 0x2 ;  /* 0x0000000ce004b211 */ /* 0x002fc800078a10ff */
[----:B------:R-:W-:-:S05]  /*c9f0*/  @!P3 LEA.HI.X R5, R224, R13, R14, 0x2, P5 ;  /* 0x0000000de005b211 */ /* 0x000fca00028f140e */
[----:B------:R1:W-:Y:S01]  /*ca00*/  @!P3 ST.E.64 desc[UR38][R4.64], R36 ;  /* 0x000000240400b985 */ /* 0x0003e2000c101b26 */
[----:B------:R-:W-:-:S03]  /*ca10*/  ISETP.GE.AND P3, PT, R218, UR7, PT ;  /* 0x00000007da007c0c */ /* 0x000fc6000bf66270 */
[----:B------:R2:W-:Y:S01]  /*ca20*/  @!P4 ST.E.64 desc[UR38][R8.64], R40 ;  /* 0x000000280800c985 */ /* 0x0005e2000c101b26 */
[CC--:B-1----:R-:W-:Y:S02]  /*ca30*/  @!P0 LEA R4, P4, R222.reuse, R12.reuse, 0x2 ;  /* 0x0000000cde048211 */ /* 0x0c2fe400078810ff */
[----:B--2---:R-:W-:Y:S02]  /*ca40*/  @!P1 LEA R8, P5, R221, R12, 0x2 ;  /* 0x0000000cdd089211 */ /* 0x004fe400078a10ff */
[-C--:B------:R-:W-:Y:S02]  /*ca50*/  @!P0 LEA.HI.X R5, R222, R13.reuse, R170, 0x2, P4 ;  /* 0x0000000dde058211 */ /* 0x080fe400020f14aa */
[----:B------:R-:W-:Y:S02]  /*ca60*/  ISETP.GE.AND P4, PT, R217, UR7, PT ;  /* 0x00000007d9007c0c */ /* 0x000fe4000bf86270 */
[----:B------:R-:W-:Y:S01]  /*ca70*/  @!P1 LEA.HI.X R9, R221, R13, R169, 0x2, P5 ;  /* 0x0000000ddd099211 */ /* 0x000fe200028f14a9 */
[----:B------:R1:W-:Y:S01]  /*ca80*/  @!P0 ST.E.64 desc[UR38][R4.64], R44 ;  /* 0x0000002c04008985 */ /* 0x0003e2000c101b26 */
[----:B------:R-:W-:-:S02]  /*ca90*/  ISETP.GE.AND P5, PT, R216, UR7, PT ;  /* 0x00000007d8007c0c */ /* 0x000fc4000bfa6270 */
[----:B------:R-:W-:Y:S01]  /*caa0*/  ISETP.GE.AND P0, PT, R215, UR7, PT ;  /* 0x00000007d7007c0c */ /* 0x000fe2000bf06270 */
[----:B------:R2:W-:Y:S01]  /*cab0*/  @!P1 ST.E.64 desc[UR38][R8.64], R48 ;  /* 0x0000003008009985 */ /* 0x0005e2000c101b26 */
[----:B------:R-:W-:-:S03]  /*cac0*/  ISETP.GE.AND P1, PT, R214, UR7, PT ;  /* 0x00000007d6007c0c */ /* 0x000fc6000bf26270 */
[----:B------:R3:W-:Y:S01]  /*cad0*/  @!P2 ST.E.64 desc[UR38][R10.64], R52 ;  /* 0x000000340a00a985 */ /* 0x0007e2000c101b26 */
[CC--:B-1----:R-:W-:Y:S02]  /*cae0*/  @!P3 LEA R4, P6, R218.reuse, R12.reuse, 0x2 ;  /* 0x0000000cda04b211 */ /* 0x0c2fe400078c10ff */
[CC--:B--2---:R-:W-:Y:S02]  /*caf0*/  @!P4 LEA R8, P2, R217.reuse, R12.reuse, 0x2 ;  /* 0x0000000cd908c211 */ /* 0x0c4fe400078410ff */
[-C--:B------:R-:W-:Y:S02]  /*cb00*/  @!P3 LEA.HI.X R5, R218, R13.reuse, R167, 0x2, P6 ;  /* 0x0000000dda05b211 */ /* 0x080fe400030f14a7 */
[----:B---3--:R-:W-:Y:S02]  /*cb10*/  @!P5 LEA R10, P6, R216, R12, 0x2 ;  /* 0x0000000cd80ad211 */ /* 0x008fe400078c10ff */
[----:B------:R-:W-:Y:S01]  /*cb20*/  @!P4 LEA.HI.X R9, R217, R13, R166, 0x2, P2 ;  /* 0x0000000dd909c211 */ /* 0x000fe200010f14a6 */
[----:B------:R1:W-:Y:S01]  /*cb30*/  @!P3 ST.E.64 desc[UR38][R4.64], R56 ;  /* 0x000000380400b985 */ /* 0x0003e2000c101b26 */
[----:B------:R-:W-:-:S02]  /*cb40*/  ISETP.GE.AND P2, PT, R213, UR7, PT ;  /* 0x00000007d5007c0c */ /* 0x000fc4000bf46270 */
[-C--:B------:R-:W-:Y:S01]  /*cb50*/  @!P5 LEA.HI.X R11, R216, R13.reuse, R165, 0x2, P6 ;  /* 0x0000000dd80bd211 */ /* 0x080fe200030f14a5 */
[----:B------:R2:W-:Y:S01]  /*cb60*/  @!P4 ST.E.64 desc[UR38][R8.64], R60 ;  /* 0x0000003c0800c985 */ /* 0x0005e2000c101b26 */
[----:B------:R-:W-:Y:S02]  /*cb70*/  ISETP.GE.AND P3, PT, R212, UR7, PT ;  /* 0x00000007d4007c0c */ /* 0x000fe4000bf66270 */
[----:B------:R-:W-:Y:S01]  /*cb80*/  ISETP.GE.AND P4, PT, R211, UR7, PT ;  /* 0x00000007d3007c0c */ /* 0x000fe2000bf86270 */
[----:B------:R3:W-:Y:S01]  /*cb90*/  @!P5 ST.E.64 desc[UR38][R10.64], R64 ;  /* 0x000000400a00d985 */ /* 0x0007e2000c101b26 */
[CC--:B-1----:R-:W-:Y:S02]  /*cba0*/  @!P0 LEA R4, P6, R215.reuse, R12.reuse, 0x2 ;  /* 0x0000000cd7048211 */ /* 0x0c2fe400078c10ff */
[----:B--2---:R-:W-:Y:S02]  /*cbb0*/  @!P1 LEA R8, P5, R214, R12, 0x2 ;  /* 0x0000000cd6089211 */ /* 0x004fe400078a10ff */
[----:B------:R-:W-:-:S02]  /*cbc0*/  @!P0 LEA.HI.X R5, R215, R13, R164, 0x2, P6 ;  /* 0x0000000dd7058211 */ /* 0x000fc400030f14a4 */
        /* <DEDUP_REMOVED lines=47> */
[----:B-1----:R-:W-:Y:S01]  /*cec0*/  @!P1 LEA R8, P5, R202, R12, 0x2 ;  /* 0x0000000cca089211 */ /* 0x002fe200078a10ff */
[----:B------:R1:W-:Y:S01]  /*ced0*/  @!P2 ST.E.64 desc[UR38][R4.64], R116 ;  /* 0x000000740400a985 */ /* 0x0003e2000c101b26 */
[----:B------:R-:W-:Y:S02]  /*cee0*/  ISETP.GE.AND P2, PT, R198, UR7, PT ;  /* 0x00000007c6007c0c */ /* 0x000fe4000bf46270 */
[----:B------:R-:W-:-:S02]  /*cef0*/  @!P1 LEA.HI.X R9, R202, R13, R23, 0x2, P5 ;  /* 0x0000000dca099211 */ /* 0x000fc400028f1417 */
[----:B--2---:R-:W-:-:S03]  /*cf00*/  @!P0 LEA R10, P6, R201, R12, 0x2 ;  /* 0x0000000cc90a8211 */ /* 0x004fc600078c10ff */
        /* <DEDUP_REMOVED lines=10> */
[----:B------:R-:W-:-:S02]  /*cfb0*/  @!P4 LEA.HI.X R9, R199, R13, R235, 0x2, P6 ;  /* 0x0000000dc709c211 */ /* 0x000fc400030f14eb */
[----:B-1----:R-:W-:-:S03]  /*cfc0*/  @!P1 LEA R10, P6, R197, R12, 0x2 ;  /* 0x0000000cc50a9211 */ /* 0x002fc600078c10ff */
[----:B------:R1:W-:Y:S01]  /*cfd0*/  @!P4 ST.E.64 desc[UR38][R8.64], R132 ;  /* 0x000000840800c985 */ /* 0x0003e2000c101b26 */
[----:B------:R-:W-:Y:S02]  /*cfe0*/  @!P1 LEA.HI.X R11, R197, R13, R233, 0x2, P6 ;  /* 0x0000000dc50b9211 */ /* 0x000fe400030f14e9 */
[----:B--2---:R-:W-:-:S04]  /*cff0*/  @!P2 LEA R4, P3, R198, R12, 0x2 ;  /* 0x0000000cc604a211 */ /* 0x004fc800078610ff */
[----:B------:R-:W-:Y:S02]  /*d000*/  @!P2 LEA.HI.X R5, R198, R13, R234, 0x2, P3 ;  /* 0x0000000dc605a211 */ /* 0x000fe400018f14ea */
[----:B-1----:R-:W-:-:S03]  /*d010*/  @!P0 LEA R8, P4, R196, R12, 0x2 ;  /* 0x0000000cc4088211 */ /* 0x002fc600078810ff */
[----:B------:R3:W-:Y:S01]  /*d020*/  @!P2 ST.E.64 desc[UR38][R4.64], R136 ;  /* 0x000000880400a985 */ /* 0x0007e2000c101b26 */
[C---:B------:R-:W-:Y:S02]  /*d030*/  @!P5 LEA R12, P3, R195.reuse, R12, 0x2 ;  /* 0x0000000cc30cd211 */ /* 0x040fe400078610ff */
[-C--:B------:R-:W-:Y:S01]  /*d040*/  @!P0 LEA.HI.X R9, R196, R13.reuse, R232, 0x2, P4 ;  /* 0x0000000dc4098211 */ /* 0x080fe200020f14e8 */
[----:B------:R3:W-:Y:S01]  /*d050*/  @!P1 ST.E.64 desc[UR38][R10.64], R140 ;  /* 0x0000008c0a009985 */ /* 0x0007e2000c101b26 */
[----:B------:R-:W-:-:S03]  /*d060*/  @!P5 LEA.HI.X R13, R195, R13, R231, 0x2, P3 ;  /* 0x0000000dc30dd211 */ /* 0x000fc600018f14e7 */
[----:B------:R3:W-:Y:S04]  /*d070*/  @!P0 ST.E.64 desc[UR38][R8.64], R144 ;  /* 0x0000009008008985 */ /* 0x0007e8000c101b26 */
[----:B------:R3:W-:Y:S02]  /*d080*/  @!P5 ST.E.64 desc[UR38][R12.64], R148 ;  /* 0x000000940c00d985 */ /* 0x0007e4000c101b26 */
.L_x_1092:
[----:B------:R-:W-:Y:S05]  /*d090*/  BSYNC B1 ;  /* 0x0000000000017941 */ /* 0x000fea0003800000 */
.L_x_1091:
        /* <DEDUP_REMOVED lines=10> */
[----:B0--3--:R-:W-:-:S04]  /*d140*/  @!P4 LEA R4, P3, R17, R22, 0x2 ;  /* 0x000000161104c211 */ /* 0x009fc800078610ff */
        /* <DEDUP_REMOVED lines=11> */
[----:B------:R-:W-:Y:S02]  /*d200*/  @!P0 LEA.HI.X R11, R224, R18, R14, 0x2, P6 ;  /* 0x00000012e00b8211 */ /* 0x000fe400030f140e */
[CC--:B------:R-:W-:Y:S01]  /*d210*/  @!P4 LEA R14, P2, R222.reuse, R22.reuse, 0x2 ;  /* 0x00000016de0ec211 */ /* 0x0c0fe200078410ff */
[----:B------:R3:W-:Y:S01]  /*d220*/  @!P1 ST.E.64 desc[UR38][R8.64], R34 ;  /* 0x0000002208009985 */ /* 0x0007e2000c101b26 */
[----:B-1----:R-:W-:Y:S02]  /*d230*/  @!P3 LEA R12, P1, R223, R22, 0x2 ;  /* 0x00000016df0cb211 */ /* 0x002fe400078210ff */
[-C--:B------:R-:W-:Y:S01]  /*d240*/  @!P4 LEA.HI.X R15, R222, R18.reuse, R170, 0x2, P2 ;  /* 0x00000012de0fc211 */ /* 0x080fe200010f14aa */
[----:B------:R1:W-:Y:S01]  /*d250*/  @!P0 ST.E.64 desc[UR38][R10.64], R38 ;  /* 0x000000260a008985 */ /* 0x0003e2000c101b26 */
[----:B------:R-:W-:Y:S02]  /*d260*/  ISETP.GE.AND P0, PT, R219, UR6, PT ;  /* 0x00000006db007c0c */ /* 0x000fe4000bf06270 */
[----:B--2---:R-:W-:-:S02]  /*d270*/  @!P3 LEA.HI.X R13, R223, R18, R171, 0x2, P1 ;  /* 0x00000012df0db211 */ /* 0x004fc400008f14ab */
[----:B------:R-:W-:Y:S02]  /*d280*/  ISETP.GE.AND P1, PT, R218, UR6, PT ;  /* 0x00000006da007c0c */ /* 0x000fe4000bf26270 */
[----:B------:R-:W-:Y:S01]  /*d290*/  ISETP.GE.AND P2, PT, R217, UR6, PT ;  /* 0x00000006d9007c0c */ /* 0x000fe2000bf46270 */
[----:B------:R2:W-:Y:S01]  /*d2a0*/  @!P3 ST.E.64 desc[UR38][R12.64], R42 ;  /* 0x0000002a0c00b985 */ /* 0x0005e2000c101b26 */
[C---:B------:R-:W-:Y:S02]  /*d2b0*/  @!P5 LEA R20, P6, R221.reuse, R22, 0x2 ;  /* 0x00000016dd14d211 */ /* 0x040fe400078c10ff */
[----:B------:R-:W-:Y:S01]  /*d2c0*/  ISETP.GE.AND P3, PT, R216, UR6, PT ;  /* 0x00000006d8007c0c */ /* 0x000fe2000bf66270 */
[----:B------:R4:W-:Y:S01]  /*d2d0*/  @!P4 ST.E.64 desc[UR38][R14.64], R46 ;  /* 0x0000002e0e00c985 */ /* 0x0009e2000c101b26 */
[----:B------:R-:W-:Y:S02]  /*d2e0*/  @!P5 LEA.HI.X R21, R221, R18, R169, 0x2, P6 ;  /* 0x00000012dd15d211 */ /* 0x000fe400030f14a9 */
[----:B0-----:R-:W-:-:S02]  /*d2f0*/  @!P0 LEA R4, P6, R219, R22, 0x2 ;  /* 0x00000016db048211 */ /* 0x001fc400078c10ff */
[----:B------:R-:W-:Y:S01]  /*d300*/  ISETP.GE.AND P4, PT, R215, UR6, PT ;  /* 0x00000006d7007c0c */ /* 0x000fe2000bf86270 */
[----:B------:R0:W-:Y:S01]  /*d310*/  @!P5 ST.E.64 desc[UR38][R20.64], R50 ;  /* 0x000000321400d985 */ /* 0x0001e2000c101b26 */
[C---:B---3--:R-:W-:Y:S02]  /*d320*/  @!P1 LEA R8, P5, R218.reuse, R22, 0x2 ;  /* 0x00000016da089211 */ /* 0x048fe400078a10ff */
[----:B------:R-:W-:Y:S02]  /*d330*/  @!P0 LEA.HI.X R5, R219, R18, R168, 0x2, P6 ;  /* 0x00000012db058211 */ /* 0x000fe400030f14a8 */
[----:B-1----:R-:W-:Y:S02]  /*d340*/  @!P2 LEA R10, P6, R217, R22, 0x2 ;  /* 0x00000016d90aa211 */ /* 0x002fe400078c10ff */
[----:B------:R-:W-:Y:S01]  /*d350*/  @!P1 LEA.HI.X R9, R218, R18, R167, 0x2, P5 ;  /* 0x00000012da099211 */ /* 0x000fe200028f14a7 */
[----:B------:R1:W-:Y:S01]  /*d360*/  @!P0 ST.E.64 desc[UR38][R4.64], R54 ;  /* 0x0000003604008985 */ /* 0x0003e2000c101b26 */
[----:B------:R-:W-:-:S02]  /*d370*/  ISETP.GE.AND P5, PT, R214, UR6, PT ;  /* 0x00000006d6007c0c */ /* 0x000fc4000bfa6270 */
[----:B------:R-:W-:Y:S01]  /*d380*/  @!P2 LEA.HI.X R11, R217, R18, R166, 0x2, P6 ;  /* 0x00000012d90ba211 */ /* 0x000fe200030f14a6 */
[----:B------:R3:W-:Y:S01]  /*d390*/  @!P1 ST.E.64 desc[UR38][R8.64], R58 ;  /* 0x0000003a08009985 */ /* 0x0007e2000c101b26 */
[----:B------:R-:W-:Y:S02]  /*d3a0*/  ISETP.GE.AND P0, PT, R213, UR6, PT ;  /* 0x00000006d5007c0c */ /* 0x000fe4000bf06270 */
[-C--:B--2---:R-:W-:Y:S01]  /*d3b0*/  @!P3 LEA R12, P6, R216, R22.reuse, 0x2 ;  /* 0x00000016d80cb211 */ /* 0x084fe200078c10ff */
[----:B------:R2:W-:Y:S01]  /*d3c0*/  @!P2 ST.E.64 desc[UR38][R10.64], R62 ;  /* 0x0000003e0a00a985 */ /* 0x0005e2000c101b26 */
[----:B----4-:R-:W-:Y:S02]  /*d3d0*/  @!P4 LEA R14, P2, R215, R22, 0x2 ;  /* 0x00000016d70ec211 */ /* 0x010fe400078410ff */
[----:B------:R-:W-:Y:S02]  /*d3e0*/  ISETP.GE.AND P1, PT, R212, UR6, PT ;  /* 0x00000006d4007c0c */ /* 0x000fe4000bf26270 */
[----:B------:R-:W-:-:S02]  /*d3f0*/  @!P3 LEA.HI.X R13, R216, R18, R165, 0x2, P6 ;  /* 0x00000012d80db211 */ /* 0x000fc400030f14a5 */
[----:B------:R-:W-:Y:S02]  /*d400*/  @!P4 LEA.HI.X R15, R215, R18, R164, 0x2, P2 ;  /* 0x00000012d70fc211 */ /* 0x000fe400010f14a4 */
[----:B------:R-:W-:Y:S01]  /*d410*/  ISETP.GE.AND P2, PT, R211, UR6, PT ;  /* 0x00000006d3007c0c */ /* 0x000fe2000bf46270 */
[----:B------:R-:W-:Y:S01]  /*d420*/  @!P3 ST.E.64 desc[UR38][R12.64], R66 ;  /* 0x000000420c00b985 */ /* 0x000fe2000c101b26 */
[----:B0-----:R-:W-:-:S03]  /*d430*/  @!P5 LEA R20, P6, R214, R22, 0x2 ;  /* 0x00000016d614d211 */ /* 0x001fc600078c10ff */
[----:B------:R0:W-:Y:S01]  /*d440*/  @!P4 ST.E.64 desc[UR38][R14.64], R70 ;  /* 0x000000460e00c985 */ /* 0x0001e2000c101b26 */
[----:B------:R-:W-:Y:S02]  /*d450*/  @!P5 LEA.HI.X R21, R214, R18, R163, 0x2, P6 ;  /* 0x00000012d615d211 */ /* 0x000fe400030f14a3 */
[CC--:B-1----:R-:W-:Y:S02]  /*d460*/  @!P0 LEA R4, P4, R213.reuse, R22.reuse, 0x2 ;  /* 0x00000016d5048211 */ /* 0x0c2fe400078810ff */
        /* <DEDUP_REMOVED lines=12> */
[----:B0-----:R-:W-:Y:S01]  /*d530*/  @!P4 LEA R14, P0, R209, R22, 0x2 ;  /* 0x00000016d10ec211 */ /* 0x001fe200078010ff */
[----:B------:R0:W-:Y:S01]  /*d540*/  @!P2 ST.E.64 desc[UR38][R10.64], R86 ;  /* 0x000000560a00a985 */ /* 0x0001e2000c101b26 */
[----:B------:R-:W-:-:S02]  /*d550*/  ISETP.GE.AND P2, PT, R207, UR6, PT ;  /* 0x00000006cf007c0c */ /* 0x000fc4000bf46270 */
[C---:B------:R-:W-:Y:S02]  /*d560*/  @!P5 LEA R12, P6, R210.reuse, R22, 0x2 ;  /* 0x00000016d20cd211 */ /* 0x040fe400078c10ff */
[-C--:B------:R-:W-:Y:S02]  /*d570*/  @!P4 LEA.HI.X R15, R209, R18.reuse, R158, 0x2, P0 ;  /* 0x00000012d10fc211 */ /* 0x080fe400000f149e */
[----:B------:R-:W-:Y:S02]  /*d580*/  @!P5 LEA.HI.X R13, R210, R18, R159, 0x2, P6 ;  /* 0x00000012d20dd211 */ /* 0x000fe400030f149f */
[----:B------:R-:W-:Y:S02]  /*d590*/  ISETP.GE.AND P0, PT, R205, UR6, PT ;  /* 0x00000006cd007c0c */ /* 0x000fe4000bf06270 */
[----:B-1----:R-:W-:Y:S01]  /*d5a0*/  @!P3 LEA R20, P6, R208, R22, 0x2 ;  /* 0x00000016d014b211 */ /* 0x002fe200078c10ff */
        /* <DEDUP_REMOVED lines=9> */
[----:B0-----:R-:W-:-:S02]  /*d640*/  @!P0 LEA R10, P6, R205, R22, 0x2 ;  /* 0x00000016cd0a8211 */ /* 0x001fc400078c10ff */
[-C--:B------:R-:W-:Y:S01]  /*d650*/  @!P1 LEA.HI.X R9, R206, R18.reuse, R155, 0x2, P3 ;  /* 0x00000012ce099211 */ /* 0x080fe200018f149b */
[----:B------:R0:W-:Y:S01]  /*d660*/  @!P2 ST.E.64 desc[UR38][R4.64], R102 ;  /* 0x000000660400a985 */ /* 0x0001e2000c101b26 */
[----:B------:R-:W-:Y:S02]  /*d670*/  ISETP.GE.AND P3, PT, R202, UR6, PT ;  /* 0x00000006ca007c0c */ /* 0x000fe4000bf66270 */
[----:B------:R-:W-:Y:S01]  /*d680*/  @!P0 LEA.HI.X R11, R205, R18, R154, 0x2, P6 ;  /* 0x00000012cd0b8211 */ /* 0x000fe200030f149a */
[----:B------:R2:W-:Y:S01]  /*d690*/  @!P1 ST.E.64 desc[UR38][R8.64], R106 ;  /* 0x0000006a08009985 */ /* 0x0005e2000c101b26 */
[-C--:B-1----:R-:W-:Y:S02]  /*d6a0*/  @!P5 LEA R12, P1, R204, R22.reuse, 0x2 ;  /* 0x00000016cc0cd211 */ /* 0x082fe400078210ff */
        /* <DEDUP_REMOVED lines=12> */
[C---:B0-----:R-:W-:Y:S01]  /*d770*/  @!P0 LEA R4, P5, R201.reuse, R22, 0x2 ;  /* 0x00000016c9048211 */ /* 0x041fe200078a10ff */
[----:B------:R0:W-:Y:S01]  /*d780*/  @!P3 ST.E.64 desc[UR38][R20.64], R122 ;  /* 0x0000007a1400b985 */ /* 0x0001e2000c101b26 */
[----:B------:R-:W-:Y:S02]  /*d790*/  ISETP.GE.AND P3, PT, R198, UR6, PT ;  /* 0x00000006c6007c0c */ /* 0x000fe4000bf66270 */
[----:B------:R-:W-:Y:S02]  /*d7a0*/  @!P0 LEA.HI.X R5, R201, R18, R237, 0x2, P5 ;  /* 0x00000012c9058211 */ /* 0x000fe400028f14ed */
[----:B------:R-:W-:Y:S02]  /*d7b0*/  ISETP.GE.AND P5, PT, R196, UR6, PT ;  /* 0x00000006c4007c0c */ /* 0x000fe4000bfa6270 */
[-C--:B--2---:R-:W-:Y:S01]  /*d7c0*/  @!P1 LEA R8, P6, R200, R22.reuse, 0x2 ;  /* 0x00000016c8089211 */ /* 0x084fe200078c10ff */
[----:B------:R2:W-:Y:S02]  /*d7d0*/  @!P0 ST.E.64 desc[UR38][R4.64], R126 ;  /* 0x0000007e04008985 */ /* 0x0005e4000c101b26 */
[----:B-1----:R-:W-:-:S02]  /*d7e0*/  @!P4 LEA R10, P0, R199, R22, 0x2 ;  /* 0x00000016c70ac211 */ /* 0x002fc400078010ff */
[----:B------:R-:W-:Y:S02]  /*d7f0*/  @!P1 LEA.HI.X R9, R200, R18, R236, 0x2, P6 ;  /* 0x00000012c8099211 */ /* 0x000fe400030f14ec */
[----:B---3--:R-:W-:Y:S02]  /*d800*/  @!P3 LEA R12, P6, R198, R22, 0x2 ;  /* 0x00000016c60cb211 */ /* 0x008fe400078c10ff */
[----:B------:R-:W-:Y:S01]  /*d810*/  @!P4 LEA.HI.X R11, R199, R18, R235, 0x2, P0 ;  /* 0x00000012c70bc211 */ /* 0x000fe200000f14eb */
[----:B------:R2:W-:Y:S01]  /*d820*/  @!P1 ST.E.64 desc[UR38][R8.64], R130 ;  /* 0x0000008208009985 */ /* 0x0005e2000c101b26 */
[-C--:B----4-:R-:W-:Y:S02]  /*d830*/  @!P2 LEA R14, P1, R197, R22.reuse, 0x2 ;  /* 0x00000016c50ea211 */ /* 0x090fe400078210ff */
[----:B0-----:R-:W-:Y:S01]  /*d840*/  @!P5 LEA R20, P0, R196, R22, 0x2 ;  /* 0x00000016c414d211 */ /* 0x001fe200078010ff */
        /* <DEDUP_REMOVED lines=13> */
.L_x_1084:
[----:B------:R-:W0:Y:S01]  /*d920*/  LDC.64 R8, c[0x0][0xd00] ;  /* 0x00034000ff087b82 */ /* 0x000e220000000a00 */
[----:B------:R-:W-:Y:S01]  /*d930*/  ULDC.64 UR6, c[0x0][0xd08] ;  /* 0x0003420000067ab9 */ /* 0x000fe20000000a00 */
[----:B------:R-:W-:Y:S01]  /*d940*/  IMAD.MOV.U32 R3, RZ, RZ, RZ ;  /* 0x000000ffff037224 */ /* 0x000fe200078e00ff */
[----:B------:R-:W-:-:S04]  /*d950*/  ISETP.NE.U32.AND P0, PT, RZ, UR6, PT ;  /* 0x00000006ff007c0c */ /* 0x000fc8000bf05070 */
[----:B------:R-:W-:Y:S01]  /*d960*/  ISETP.NE.AND.EX P1, PT, RZ, UR7, PT, P0 ;  /* 0x00000007ff007c0c */ /* 0x000fe2000bf25300 */
[----:B------:R-:W1:Y:S01]  /*d970*/  LDC.64 R4, c[0x0][0xd00] ;  /* 0x00034000ff047b82 */ /* 0x000e620000000a00 */
[----:B0-----:R-:W-:-:S04]  /*d980*/  ISETP.NE.U32.AND P0, PT, R8, RZ, PT ;  /* 0x000000ff0800720c */ /* 0x001fc80003f05070 */
[----:B------:R-:W-:-:S07]  /*d990*/  ISETP.NE.AND.EX P0, PT, R9, RZ, PT, P0 ;  /* 0x000000ff0900720c */ /* 0x000fce0003f05300 */
[----:B------:R-:W0:Y:S01]  /*d9a0*/  @P1 LDC.64 R8, c[0x0][0xd08] ;  /* 0x00034200ff081b82 */ /* 0x000e220000000a00 */
[----:B------:R-:W-:Y:S01]  /*d9b0*/  ULDC UR6, c[0x0][0xb88] ;  /* 0x0002e20000067ab9 */ /* 0x000fe20000000800 */
[----:B-1----:R-:W-:-:S04]  /*d9c0*/  IMAD.WIDE R10, R187, 0x4, R4 ;  /* 0x00000004bb0a7825 */ /* 0x002fc800078e0204 */
[----:B------:R-:W-:Y:S01]  /*d9d0*/  IMAD.U32 R0, RZ, RZ, UR6 ;  /* 0x00000006ff007e24 */ /* 0x000fe2000f8e00ff */
[----:B------:R1:W5:Y:S01]  /*d9e0*/  @P0 LDG.E R3, desc[UR38][R10.64] ;  /* 0x000000260a030981 */ /* 0x000362000c1e1900 */
[----:B0-----:R-:W-:-:S05]  /*d9f0*/  @P1 IMAD.WIDE R4, R187, 0x4, R8 ;  /* 0x00000004bb041825 */ /* 0x001fca00078e0208 */
[----:B------:R1:W5:Y:S01]  /*da00*/  @P1 LDG.E R0, desc[UR38][R4.64] ;  /* 0x0000002604001981 */ /* 0x000362000c1e1900 */
[----:B------:R-:W-:Y:S01]  /*da10*/  ISETP.NE.AND P2, PT, R22, RZ, PT ;  /* 0x000000ff1600720c */ /* 0x000fe20003f45270 */
[----:B------:R-:W0:-:S12]  /*da20*/  S2R R7, SR_TID.X ;  /* 0x0000000000077919 */ /* 0x000e180000002100 */
[----:B------:R-:W2:Y:S01]  /*da30*/  @!P2 LDC R22, c[0x0][0xbd4] ;  /* 0x0002f500ff16ab82 */ /* 0x000ea20000000800 */
[----:B0-----:R-:W-:Y:S01]  /*da40*/  VIADD R28, R7, 0xffffff80 ;  /* 0xffffff80071c7836 */ /* 0x001fe20000000000 */
[----:B--2---:R-:W-:-:S04]  /*da50*/  ISETP.GT.AND P2, PT, R22, 0x1, PT ;  /* 0x000000011600780c */ /* 0x004fc80003f44270 */
[----:B------:R-:W-:Y:S01]  /*da60*/  ISETP.GT.AND P3, PT, R28, 0x3f, PT ;  /* 0x0000003f1c00780c */ /* 0x000fe20003f64270 */
[----:B-1----:R-:W-:-:S12]  /*da70*/  @P1 BRA `(.L_x_1093) ;  /* 0x0000000000101947 */ /* 0x002fd80003800000 */
[----:B------:R-:W-:Y:S05]  /*da80*/  @!P0 BRA `(.L_x_1093) ;  /* 0x00000000000c8947 */ /* 0x000fea0003800000 */
[----:B------:R-:W2:Y:S04]  /*da90*/  LDG.E R5, desc[UR38][R10.64] ;  /* 0x000000260a057981 */ /* 0x000ea8000c1e1900 */
[----:B-----5:R-:W2:Y:S02]  /*daa0*/  LDG.E R0, desc[UR38][R10.64+0x4] ;  /* 0x000004260a007981 */ /* 0x020ea4000c1e1900 */
[----:B--2---:R-:W-:-:S07]  /*dab0*/  IMAD.IADD R0, R0, 0x1, -R5 ;  /* 0x0000000100007824 */ /* 0x004fce00078e0a05 */
.L_x_1093:
[----:B------:R-:W-:Y:S01]  /*dac0*/  BSSY B1, `(.L_x_1094) ;  /* 0x0000038000017945 */ /* 0x000fe20003800000 */
[----:B------:R-:W-:Y:S02]  /*dad0*/  SEL R187, R187, RZ, !P0 ;  /* 0x000000ffbbbb7207 */ /* 0x000fe40004000000 */
[----:B------:R-:W-:Y:S02]  /*dae0*/  SEL R220, R220, RZ, !P0 ;  /* 0x000000ffdcdc7207 */ /* 0x000fe40004000000 */
[----:B-----5:R-:W-:Y:S01]  /*daf0*/  SHF.R.S32.HI R24, RZ, 0x1f, R3 ;  /* 0x0000001fff187819 */ /* 0x020fe20000011403 */
[----:B------:R-:W-:Y:S06]  /*db00*/  @P3 BRA `(.L_x_1095) ;  /* 0x0000000000cc3947 */ /* 0x000fec0003800000 */
[----:B------:R-:W0:Y:S01]  /*db10*/  S2R R4, SR_TID.X ;  /* 0x0000000000047919 */ /* 0x000e220000002100 */
[----:B------:R-:W1:Y:S01]  /*db20*/  LDC R27, c[0x0][0xce8] ;  /* 0x00033a00ff1b7b82 */ /* 0x000e620000000800 */
[----:B------:R-:W-:-:S04]  /*db30*/  IMAD.U32 R5, RZ, RZ, UR42 ;  /* 0x0000002aff057e24 */ /* 0x000fc8000f8e00ff */
[----:B0-----:R-:W-:Y:S02]  /*db40*/  IMAD R4, R5, 0x40, R4 ;  /* 0x0000004005047824 */ /* 0x001fe400078e0204 */
[----:B-1----:R-:W-:Y:S02]  /*db50*/  IMAD R5, R0, R27, RZ ;  /* 0x0000001b00057224 */ /* 0x002fe400078e02ff */
[----:B------:R-:W-:-:S05]  /*db60*/  VIADD R26, R4, 0xffffff80 ;  /* 0xffffff80041a7836 */ /* 0x000fca0000000000 */
[----:B------:R-:W-:-:S13]  /*db70*/  ISETP.GE.AND P0, PT, R26, R5, PT ;  /* 0x000000051a00720c */ /* 0x000fda0003f06270 */
[----:B------:R-:W-:Y:S05]  /*db80*/  @P0 BRA `(.L_x_1095) ;  /* 0x0000000000ac0947 */ /* 0x000fea0003800000 */
[----:B------:R-:W-:Y:S01]  /*db90*/  ISETP.NE.AND P1, PT, R27, 0x1, PT ;  /* 0x000000011b00780c */ /* 0x000fe20003f25270 */
[----:B------:R-:W-:Y:S01]  /*dba0*/  IMAD.MOV.U32 R18, RZ, RZ, 0xab8 ;  /* 0x00000ab8ff127424 */ /* 0x000fe200078e00ff */
[----:B------:R-:W-:Y:S01]  /*dbb0*/  ISETP.GT.AND P0, PT, R22, 0x1, PT ;  /* 0x000000011600780c */ /* 0x000fe20003f04270 */
[----:B------:R-:W0:Y:S01]  /*dbc0*/  LDC.64 R4, c[0x0][0xca8] ;  /* 0x00032a00ff047b82 */ /* 0x000e220000000a00 */
[----:B------:R-:W-:Y:S02]  /*dbd0*/  IMAD.MOV.U32 R23, RZ, RZ, R26 ;  /* 0x000000ffff177224 */ /* 0x000fe400078e001a */
[----:B------:R-:W-:-:S05]  /*dbe0*/  SEL R18, R18, 0xa78, P0 ;  /* 0x00000a7812127807 */ /* 0x000fca0000000000 */
[----:B------:R-:W1:Y:S08]  /*dbf0*/  LDC.64 R12, c[0x0][R18+0x220] ;  /* 0x00008800120c7b82 */ /* 0x000e700000000a00 */
[----:B------:R-:W2:Y:S08]  /*dc00*/  @P1 LDC R7, c[0x0][0xcec] ;  /* 0x00033b00ff071b82 */ /* 0x000eb00000000800 */
[----:B------:R-:W3:Y:S08]  /*dc10*/  LDC.64 R10, c[0x0][R18+0x218] ;  /* 0x00008600120a7b82 */ /* 0x000ef00000000a00 */
[----:B------:R-:W4:Y:S01]  /*dc20*/  @P1 LDC R22, c[0x0][0xcf0] ;  /* 0x00033c00ff161b82 */ /* 0x000f220000000800 */
[----:B-1----:R-:W-:-:S02]  /*dc30*/  IMAD R13, R13, R187, RZ ;  /* 0x000000bb0d0d7224 */ /* 0x002fc400078e02ff */
[----:B------:R-:W-:-:S04]  /*dc40*/  IMAD.WIDE.U32 R20, R12, R187, RZ ;  /* 0x000000bb0c147225 */ /* 0x000fc800078e00ff */
[----:B------:R-:W-:Y:S01]  /*dc50*/  IMAD R13, R12, R220, R13 ;  /* 0x000000dc0c0d7224 */ /* 0x000fe200078e020d */
[----:B------:R1:W5:Y:S01]  /*dc60*/  LDC.64 R14, c[0x0][R18+0x228] ;  /* 0x00008a00120e7b82 */ /* 0x0003620000000a00 */
[----:B--2---:R-:W-:-:S07]  /*dc70*/  @P1 IMAD.HI.U32 R7, R26, R7, RZ ;  /* 0x000000071a071227 */ /* 0x004fce00078e00ff */
[----:B------:R1:W2:Y:S01]  /*dc80*/  LDC.64 R8, c[0x0][R18+0x210] ;  /* 0x0000840012087b82 */ /* 0x0002a20000000a00 */
[-C--:B---3--:R-:W-:Y:S02]  /*dc90*/  IMAD R25, R11, R188.reuse, RZ ;  /* 0x000000bc0b197224 */ /* 0x088fe400078e02ff */
[----:B------:R-:W-:-:S04]  /*dca0*/  IMAD.WIDE.U32 R10, R10, R188, RZ ;  /* 0x000000bc0a0a7225 */ /* 0x000fc800078e00ff */
[----:B------:R-:W-:Y:S01]  /*dcb0*/  IMAD.IADD R25, R11, 0x1, R25 ;  /* 0x000000010b197824 */ /* 0x000fe200078e0219 */
[----:B----4-:R-:W-:Y:S01]  /*dcc0*/  @P1 SHF.R.U32.HI R23, RZ, R22, R7 ;  /* 0x00000016ff171219 */ /* 0x010fe20000011607 */
[----:B0-----:R-:W0:Y:S01]  /*dcd0*/  @!P0 LDC R4, c[0x0][0xc50] ;  /* 0x00031400ff048b82 */ /* 0x001e220000000800 */
[----:B------:R-:W-:Y:S02]  /*dce0*/  SEL R7, R194, RZ, P0 ;  /* 0x000000ffc2077207 */ /* 0x000fe40000000000 */
[----:B------:R-:W-:Y:S01]  /*dcf0*/  IADD3 R12, P1, P3, R20, R10, R3 ;  /* 0x0000000a140c7210 */ /* 0x000fe20007b3e003 */
[----:B------:R-:W-:Y:S02]  /*dd00*/  IMAD.IADD R20, R21, 0x1, R13 ;  /* 0x0000000115147824 */ /* 0x000fe400078e020d */
[----:B-1----:R-:W-:Y:S02]  /*dd10*/  IMAD.MOV R18, RZ, RZ, -R23 ;  /* 0x000000ffff127224 */ /* 0x002fe400078e0a17 */
[----:B-----5:R-:W-:Y:S01]  /*dd20*/  IMAD.WIDE.U32 R10, R14, R7, RZ ;  /* 0x000000070e0a7225 */ /* 0x020fe200078e00ff */
[----:B------:R-:W1:Y:S01]  /*dd30*/  @!P0 LDC R5, c[0x0][0xc54] ;  /* 0x00031500ff058b82 */ /* 0x000e620000000800 */
[----:B------:R-:W-:-:S02]  /*dd40*/  IADD3.X R14, R20, R25, R24, P1, P3 ;  /* 0x00000019140e7210 */ /* 0x000fc40000fe6418 */
[----:B------:R-:W-:Y:S01]  /*dd50*/  IMAD R13, R15, R7, RZ ;  /* 0x000000070f0d7224 */ /* 0x000fe200078e02ff */
[----:B------:R-:W-:Y:S01]  /*dd60*/  IADD3 R10, P0, P1, R23, R12, R10 ;  /* 0x0000000c170a7210 */ /* 0x000fe2000791e00a */
[----:B------:R-:W-:Y:S01]  /*dd70*/  IMAD R7, R27, R18, R26 ;  /* 0x000000121b077224 */ /* 0x000fe200078e021a */
[----:B------:R-:W-:Y:S01]  /*dd80*/  SHF.R.S32.HI R23, RZ, 0x1f, R23 ;  /* 0x0000001fff177819 */ /* 0x000fe20000011417 */
[----:B------:R-:W-:Y:S02]  /*dd90*/  IMAD.IADD R13, R11, 0x1, R13 ;  /* 0x000000010b0d7824 */ /* 0x000fe400078e020d */
[----:B--2---:R-:W-:-:S03]  /*dda0*/  IMAD R9, R9, R7, RZ ;  /* 0x0000000709097224 */ /* 0x004fc600078e02ff */
[----:B------:R-:W-:Y:S02]  /*ddb0*/  IADD3.X R11, R23, R14, R13, P0, P1 ;  /* 0x0000000e170b7210 */ /* 0x000fe400007e240d */
[----:B------:R-:W-:-:S05]  /*ddc0*/  SHF.R.S32.HI R13, RZ, 0x1f, R7 ;  /* 0x0000001fff0d7819 */ /* 0x000fca0000011407 */
[C---:B------:R-:W-:Y:S02]  /*ddd0*/  IMAD R13, R8.reuse, R13, R9 ;  /* 0x0000000d080d7224 */ /* 0x040fe400078e0209 */
[----:B------:R-:W-:-:S04]  /*dde0*/  IMAD.WIDE.U32 R8, R8, R7, R10 ;  /* 0x0000000708087225 */ /* 0x000fc800078e000a */
[----:B------:R-:W-:Y:S01]  /*ddf0*/  IMAD.IADD R7, R9, 0x1, R13 ;  /* 0x0000000109077824 */ /* 0x000fe200078e020d */
[----:B0-----:R-:W-:-:S04]  /*de00*/  LEA R4, P0, R8, R4, 0x2 ;  /* 0x0000000408047211 */ /* 0x001fc800078010ff */
[----:B-1----:R-:W-:Y:S01]  /*de10*/  LEA.HI.X R5, R8, R5, R7, 0x2, P0 ;  /* 0x0000000508057211 */ /* 0x002fe200000f1407 */
[----:B------:R-:W-:-:S05]  /*de20*/  IMAD.MOV.U32 R7, RZ, RZ, -0x800000 ;  /* 0xff800000ff077424 */ /* 0x000fca00078e00ff */
[----:B------:R0:W-:Y:S03]  /*de30*/  STG.E desc[UR38][R4.64], R7 ;  /* 0x0000000704007986 */ /* 0x0001e6000c101926 */
.L_x_1095:
[----:B------:R-:W-:Y:S05]  /*de40*/  BSYNC B1 ;  /* 0x0000000000017941 */ /* 0x000fea0003800000 */
.L_x_1094:
[----:B------:R-:W-:Y:S05]  /*de50*/  @P2 BRA `(.L_x_1090) ;  /* 0x0000000800742947 */ /* 0x000fea0003800000 */
[----:B------:R-:W1:Y:S01]  /*de60*/  LDC R11, c[0x0][0xce8] ;  /* 0x00033a00ff0b7b82 */ /* 0x000e620000000800 */
[----:B------:R-:W-:Y:S01]  /*de70*/  ULDC.64 UR6, c[0x0][0xba0] ;  /* 0x0002e80000067ab9 */ /* 0x000fe20000000a00 */
[----:B0-----:R-:W-:Y:S01]  /*de80*/  SHF.R.S32.HI R7, RZ, 0x1f, R28 ;  /* 0x0000001fff077819 */ /* 0x001fe2000001141c */
[----:B------:R-:W-:Y:S01]  /*de90*/  IMAD R8, R24, UR6, RZ ;  /* 0x0000000618087c24 */ /* 0x000fe2000f8e02ff */
[----:B------:R-:W-:Y:S01]  /*dea0*/  ULDC UR8, c[0x0][0xbc8] ;  /* 0x0002f20000087ab9 */ /* 0x000fe20000000800 */
[----:B------:R-:W-:Y:S01]  /*deb0*/  IMAD.WIDE.U32 R4, R3, UR6, RZ ;  /* 0x0000000603047c25 */ /* 0x000fe2000f8e00ff */
[----:B------:R-:W-:Y:S01]  /*dec0*/  ISETP.GE.AND P2, PT, R193, UR8, PT ;  /* 0x00000008c1007c0c */ /* 0x000fe2000bf46270 */
[----:B------:R-:W-:Y:S01]  /*ded0*/  BSSY B1, `(.L_x_1096) ;  /* 0x0000071000017945 */ /* 0x000fe20003800000 */
[----:B------:R-:W-:Y:S01]  /*dee0*/  ISETP.GE.AND P1, PT, R192, UR8, PT ;  /* 0x00000008c0007c0c */ /* 0x000fe2000bf26270 */
[----:B------:R-:W-:Y:S01]  /*def0*/  IMAD R3, R3, UR7, R8 ;  /* 0x0000000703037c24 */ /* 0x000fe2000f8e0208 */
[----:B------:R-:W-:Y:S01]  /*df00*/  LEA.HI R8, R7, R28, RZ, 0x3 ;  /* 0x0000001c07087211 */ /* 0x000fe200078f18ff */
[----:B------:R-:W-:Y:S01]  /*df10*/  ULDC.64 UR6, c[0x0][0xbe8] ;  /* 0x0002fa0000067ab9 */ /* 0x000fe20000000a00 */
[----:B------:R-:W-:Y:S01]  /*df20*/  IMAD.U32 R10, RZ, RZ, UR42 ;  /* 0x0000002aff0a7e24 */ /* 0x000fe2000f8e00ff */
[----:B------:R-:W-:Y:S01]  /*df30*/  SEL R13, RZ, 0xffffffff, P2 ;  /* 0xffffffffff0d7807 */ /* 0x000fe20001000000 */
[----:B------:R-:W-:Y:S01]  /*df40*/  IMAD.IADD R5, R5, 0x1, R3 ;  /* 0x0000000105057824 */ /* 0x000fe200078e0203 */
[----:B------:R-:W-:-:S02]  /*df50*/  LOP3.LUT R3, R8, 0xfffffff8, RZ, 0xc0, !PT ;  /* 0xfffffff808037812 */ /* 0x000fc400078ec0ff */
[----:B------:R-:W-:Y:S01]  /*df60*/  SHF.R.S32.HI R24, RZ, 0x3, R8 ;  /* 0x00000003ff187819 */ /* 0x000fe20000011408 */
[----:B------:R-:W-:Y:S01]  /*df70*/  IMAD.WIDE.U32 R4, R188, UR6, R4 ;  /* 0x00000006bc047c25 */ /* 0x000fe2000f8e0004 */
[----:B------:R-:W-:Y:S02]  /*df80*/  ISETP.GE.AND P3, PT, R2, UR8, PT ;  /* 0x0000000802007c0c */ /* 0x000fe4000bf66270 */
[----:B------:R-:W-:Y:S01]  /*df90*/  SHF.R.S32.HI R25, RZ, 0x1f, R228 ;  /* 0x0000001fff197819 */ /* 0x000fe200000114e4 */
[----:B------:R-:W-:Y:S01]  /*dfa0*/  IMAD.IADD R3, R28, 0x1, -R3 ;  /* 0x000000011c037824 */ /* 0x000fe200078e0a03 */
[----:B------:R-:W-:Y:S01]  /*dfb0*/  SEL R12, RZ, 0x1, P3 ;  /* 0x00000001ff0c7807 */ /* 0x000fe20001800000 */
[----:B------:R-:W-:Y:S01]  /*dfc0*/  IMAD R5, R188, UR7, R5 ;  /* 0x00000007bc057c24 */ /* 0x000fe2000f8e0205 */
[----:B-1----:R-:W-:Y:S01]  /*dfd0*/  ISETP.NE.AND P0, PT, R11, 0x1, PT ;  /* 0x000000010b00780c */ /* 0x002fe20003f05270 */
[----:B------:R-:W-:Y:S01]  /*dfe0*/  IMAD R3, R3, 0x20, R24 ;  /* 0x0000002003037824 */ /* 0x000fe200078e0218 */
[----:B------:R-:W-:Y:S01]  /*dff0*/  ULDC.64 UR6, c[0x0][0xbf0] ;  /* 0x0002fc0000067ab9 */ /* 0x000fe20000000a00 */
[----:B------:R-:W-:Y:S01]  /*e000*/  IMAD.SHL.U32 R15, R13, 0x2, RZ ;  /* 0x000000020d0f7824 */ /* 0x000fe200078e00ff */
[----:B------:R-:W-:Y:S01]  /*e010*/  SEL R13, RZ, 0xffffffff, P1 ;  /* 0xffffffffff0d7807 */ /* 0x000fe20000800000 */
[----:B------:R-:W-:Y:S01]  /*e020*/  IMAD R10, R10, 0x40, R3 ;  /* 0x000000400a0a7824 */ /* 0x000fe200078e0203 */
[----:B------:R-:W-:Y:S01]  /*e030*/  ISETP.GE.AND P1, PT, R228, UR8, PT ;  /* 0x00000008e4007c0c */ /* 0x000fe2000bf26270 */
[----:B------:R-:W-:Y:S01]  /*e040*/  IMAD R3, R220, UR6, RZ ;  /* 0x00000006dc037c24 */ /* 0x000fe2000f8e02ff */
[----:B------:R-:W-:Y:S01]  /*e050*/  LOP3.LUT R12, R15, 0x2, R12, 0xe2, !PT ;  /* 0x000000020f0c7812 */ /* 0x000fe200078ee20c */
[----:B------:R-:W-:Y:S01]  /*e060*/  IMAD.WIDE.U32 R4, R187, UR6, R4 ;  /* 0x00000006bb047c25 */ /* 0x000fe2000f8e0004 */
[----:B------:R-:W-:-:S02]  /*e070*/  SHF.R.S32.HI R27, RZ, 0x1f, R190 ;  /* 0x0000001fff1b7819 */ /* 0x000fc400000114be */
[----:B------:R-:W-:Y:S01]  /*e080*/  SHF.R.S32.HI R29, RZ, 0x1f, R192 ;  /* 0x0000001fff1d7819 */ /* 0x000fe200000114c0 */
[----:B------:R-:W0:Y:S01]  /*e090*/  @P0 LDC R7, c[0x0][0xcec] ;  /* 0x00033b00ff070b82 */ /* 0x000e220000000800 */
[----:B------:R-:W-:Y:S01]  /*e0a0*/  IMAD R9, R187, UR7, R3 ;  /* 0x00000007bb097c24 */ /* 0x000fe2000f8e0203 */
[----:B------:R-:W-:Y:S01]  /*e0b0*/  ULDC.64 UR6, c[0x0][0xbe0] ;  /* 0x0002f80000067ab9 */ /* 0x000fe20000000a00 */
[----:B------:R-:W-:Y:S01]  /*e0c0*/  IMAD.MOV.U32 R3, RZ, RZ, R10 ;  /* 0x000000ffff037224 */ /* 0x000fe200078e000a */
[----:B------:R-:W-:Y:S01]  /*e0d0*/  SHF.R.S32.HI R26, RZ, 0x1f, R189 ;  /* 0x0000001fff1a7819 */ /* 0x000fe200000114bd */
[----:B------:R-:W-:Y:S01]  /*e0e0*/  IMAD.SHL.U32 R13, R13, 0x4, RZ ;  /* 0x000000040d0d7824 */ /* 0x000fe200078e00ff */
[----:B------:R-:W-:Y:S01]  /*e0f0*/  SHF.R.S32.HI R28, RZ, 0x1f, R191 ;  /* 0x0000001fff1c7819 */ /* 0x000fe200000114bf */
[----:B------:R-:W-:Y:S01]  /*e100*/  IMAD.IADD R5, R5, 0x1, R9 ;  /* 0x0000000105057824 */ /* 0x000fe200078e0209 */
[----:B------:R-:W1:Y:S01]  /*e110*/  @P0 LDC R8, c[0x0][0xcf0] ;  /* 0x00033c00ff080b82 */ /* 0x000e620000000800 */
[----:B------:R-:W-:Y:S01]  /*e120*/  IMAD R23, R0, R11, RZ ;  /* 0x0000000b00177224 */ /* 0x000fe200078e02ff */
[----:B------:R-:W-:-:S02]  /*e130*/  LOP3.LUT R12, R13, 0x4, R12, 0xe2, !PT ;  /* 0x000000040d0c7812 */ /* 0x000fc400078ee20c */
[----:B------:R-:W-:Y:S02]  /*e140*/  SHF.R.S32.HI R30, RZ, 0x1f, R229 ;  /* 0x0000001fff1e7819 */ /* 0x000fe400000114e5 */
[----:B------:R-:W-:Y:S01]  /*e150*/  SHF.R.S32.HI R31, RZ, 0x1f, R193 ;  /* 0x0000001fff1f7819 */ /* 0x000fe200000114c1 */
[----:B0-----:R-:W-:-:S05]  /*e160*/  @P0 IMAD.HI.U32 R7, R10, R7, RZ ;  /* 0x000000070a070227 */ /* 0x001fca00078e00ff */
[----:B-1----:R-:W-:Y:S02]  /*e170*/  @P0 SHF.R.U32.HI R3, RZ, R8, R7 ;  /* 0x00000008ff030219 */ /* 0x002fe40000011607 */
[----:B------:R-:W-:Y:S02]  /*e180*/  ISETP.GE.AND P0, PT, R191, UR8, PT ;  /* 0x00000008bf007c0c */ /* 0x000fe4000bf06270 */
[--C-:B------:R-:W-:Y:S01]  /*e190*/  SHF.R.S32.HI R7, RZ, 0x1f, R3.reuse ;  /* 0x0000001fff077819 */ /* 0x100fe20000011403 */
[----:B------:R-:W-:Y:S01]  /*e1a0*/  IMAD.MOV R9, RZ, RZ, -R3 ;  /* 0x000000ffff097224 */ /* 0x000fe200078e0a03 */
[----:B------:R-:W-:Y:S01]  /*e1b0*/  SEL R13, RZ, 0xffffffff, P0 ;  /* 0xffffffffff0d7807 */ /* 0x000fe20000000000 */
[----:B------:R-:W-:Y:S01]  /*e1c0*/  IMAD.WIDE.U32 R4, R3, UR6, R4 ;  /* 0x0000000603047c25 */ /* 0x000fe2000f8e0004 */
[----:B------:R-:W-:-:S03]  /*e1d0*/  ISETP.GE.AND P0, PT, R190, UR8, PT ;  /* 0x00000008be007c0c */ /* 0x000fc6000bf06270 */
[----:B------:R-:W-:Y:S02]  /*e1e0*/  IMAD R8, R7, UR6, RZ ;  /* 0x0000000607087c24 */ /* 0x000fe4000f8e02ff */
[----:B------:R-:W-:Y:S02]  /*e1f0*/  IMAD R7, R11, R9, R10 ;  /* 0x000000090b077224 */ /* 0x000fe400078e020a */
[----:B------:R-:W-:Y:S01]  /*e200*/  IMAD R9, R3, UR7, R8 ;  /* 0x0000000703097c24 */ /* 0x000fe2000f8e0208 */
[----:B------:R-:W-:Y:S01]  /*e210*/  SEL R8, RZ, 0xffffffff, P0 ;  /* 0xffffffffff087807 */ /* 0x000fe20000000000 */
[----:B------:R-:W-:Y:S01]  /*e220*/  IMAD.SHL.U32 R13, R13, 0x8, RZ ;  /* 0x000000080d0d7824 */ /* 0x000fe200078e00ff */
[----:B------:R-:W-:Y:S01]  /*e230*/  ISETP.GE.AND P0, PT, R189, UR8, PT ;  /* 0x00000008bd007c0c */ /* 0x000fe2000bf06270 */
[----:B------:R-:W-:Y:S01]  /*e240*/  IMAD.IADD R5, R5, 0x1, R9 ;  /* 0x0000000105057824 */ /* 0x000fe200078e0209 */
[----:B------:R-:W-:Y:S01]  /*e250*/  SHF.R.S32.HI R3, RZ, 0x1f, R7 ;  /* 0x0000001fff037819 */ /* 0x000fe20000011407 */
[----:B------:R-:W-:Y:S01]  /*e260*/  ULDC.64 UR6, c[0x0][0xbd8] ;  /* 0x0002f60000067ab9 */ /* 0x000fe20000000a00 */
[----:B------:R-:W-:Y:S01]  /*e270*/  LOP3.LUT R12, R13, 0x8, R12, 0xe2, !PT ;  /* 0x000000080d0c7812 */ /* 0x000fe200078ee20c */
[----:B------:R-:W-:Y:S01]  /*e280*/  IMAD.SHL.U32 R13, R8, 0x10, RZ ;  /* 0x00000010080d7824 */ /* 0x000fe200078e00ff */
[----:B------:R-:W-:Y:S01]  /*e290*/  SEL R9, RZ, 0xffffffff, P0 ;  /* 0xffffffffff097807 */ /* 0x000fe20000000000 */
[----:B------:R-:W-:Y:S01]  /*e2a0*/  IMAD R8, R3, UR6, RZ ;  /* 0x0000000603087c24 */ /* 0x000fe2000f8e02ff */
[----:B------:R-:W-:Y:S01]  /*e2b0*/  ISETP.GE.AND P0, PT, R229, UR8, PT ;  /* 0x00000008e5007c0c */ /* 0x000fe2000bf06270 */
[----:B------:R-:W-:Y:S01]  /*e2c0*/  IMAD.WIDE.U32 R4, R7, UR6, R4 ;  /* 0x0000000607047c25 */ /* 0x000fe2000f8e0004 */
[----:B------:R-:W-:-:S03]  /*e2d0*/  LOP3.LUT R12, R13, 0x10, R12, 0xe2, !PT ;  /* 0x000000100d0c7812 */ /* 0x000fc600078ee20c */
[----:B------:R-:W-:Y:S02]  /*e2e0*/  IMAD.SHL.U32 R9, R9, 0x20, RZ ;  /* 0x0000002009097824 */ /* 0x000fe400078e00ff */
[----:B------:R-:W-:Y:S01]  /*e2f0*/  IMAD R3, R7, UR7, R8 ;  /* 0x0000000707037c24 */ /* 0x000fe2000f8e0208 */
[----:B------:R-:W-:Y:S01]  /*e300*/  ULDC.64 UR6, c[0x0][0xb80] ;  /* 0x0002e00000067ab9 */ /* 0x000fe20000000a00 */
[----:B------:R-:W-:Y:S01]  /*e310*/  IMAD.U32 R13, RZ, RZ, UR42 ;  /* 0x0000002aff0d7e24 */ /* 0x000fe2000f8e00ff */
[----:B------:R-:W-:Y:S01]  /*e320*/  LOP3.LUT R12, R9, 0x20, R12, 0xe2, !PT ;  /* 0x00000020090c7812 */ /* 0x000fe200078ee20c */
[----:B------:R-:W-:Y:S01]  /*e330*/  IMAD.IADD R3, R5, 0x1, R3 ;  /* 0x0000000105037824 */ /* 0x000fe200078e0203 */
[----:B------:R-:W-:Y:S01]  /*e340*/  SEL R9, RZ, 0x40, P0 ;  /* 0x00000040ff097807 */ /* 0x000fe20000000000 */
[----:B------:R-:W-:Y:S01]  /*e350*/  IMAD R24, R13, 0x40, R24 ;  /* 0x000000400d187824 */ /* 0x000fe200078e0218 */
[----:B------:R-:W-:Y:S02]  /*e360*/  LEA R7, P0, R4, UR6, 0x1 ;  /* 0x0000000604077c11 */ /* 0x000fe4000f8008ff */
[----:B------:R-:W-:-:S02]  /*e370*/  LOP3.LUT R18, R12, R9, RZ, 0xfc, !PT ;  /* 0x000000090c127212 */ /* 0x000fc400078efcff */
[----:B------:R-:W-:Y:S01]  /*e380*/  LEA.HI.X R3, R4, UR7, R3, 0x1, P0 ;  /* 0x0000000704037c11 */ /* 0x000fe200080f0c03 */
[----:B------:R0:W1:Y:S01]  /*e390*/  SHFL.IDX PT, R8, R7, RZ, 0x181f ;  /* 0x00181fff07087589 */ /* 0x00006200000e0000 */
[----:B------:R-:W-:Y:S02]  /*e3a0*/  ISETP.GE.AND P0, PT, R24, R23, PT ;  /* 0x000000171800720c */ /* 0x000fe40003f06270 */
[----:B------:R-:W-:Y:S01]  /*e3b0*/  SEL R5, RZ, 0x80, P1 ;  /* 0x00000080ff057807 */ /* 0x000fe20000800000 */
[----:B------:R0:W2:Y:S03]  /*e3c0*/  SHFL.IDX PT, R9, R3, RZ, 0x181f ;  /* 0x00181fff03097589 */ /* 0x0000a600000e0000 */
[----:B------:R-:W-:-:S07]  /*e3d0*/  LOP3.LUT R22, R18, R5, RZ, 0xfc, !PT ;  /* 0x0000000512167212 */ /* 0x000fce00078efcff */
[----:B0-----:R-:W-:Y:S05]  /*e3e0*/  @P0 BRA `(.L_x_1097) ;  /* 0x00000000007c0947 */ /* 0x001fea0003800000 */
[----:B------:R-:W-:Y:S02]  /*e3f0*/  ISETP.GE.AND P2, PT, R193, UR8, PT ;  /* 0x00000008c1007c0c */ /* 0x000fe4000bf46270 */
[----:B------:R-:W-:Y:S02]  /*e400*/  ISETP.GE.AND P1, PT, R2, UR8, PT ;  /* 0x0000000802007c0c */ /* 0x000fe4000bf26270 */
[----:B------:R-:W-:Y:S02]  /*e410*/  ISETP.GE.AND P5, PT, R192, UR8, PT ;  /* 0x00000008c0007c0c */ /* 0x000fe4000bfa6270 */
[----:B------:R-:W-:-:S07]  /*e420*/  ISETP.GE.AND P3, PT, R191, UR8, PT ;  /* 0x00000008bf007c0c */ /* 0x000fce000bf66270 */
[CC--:B-1----:R-:W-:Y:S02]  /*e430*/  @!P2 LEA R10, P0, R193.reuse, R8.reuse, 0x1 ;  /* 0x00000008c10aa211 */ /* 0x0c2fe400078008ff */
        /* <DEDUP_REMOVED lines=26> */
.L_x_1097:
[----:B------:R-:W-:Y:S05]  /*e5e0*/  BSYNC B1 ;  /* 0x0000000000017941 */ /* 0x000fea0003800000 */
.L_x_1096:
[----:B------:R-:W-:Y:S01]  /*e5f0*/  VIADD R0, R24, 0x20 ;  /* 0x0000002018007836 */ /* 0x000fe20000000000 */
[----:B--23--:R0:W2:Y:S04]  /*e600*/  SHFL.IDX PT, R9, R3, 0x1, 0x181f ;  /* 0x00381f0003097f89 */ /* 0x00c0a800000e0000 */
        /* <DEDUP_REMOVED lines=18> */
[-C--:B------:R-:W-:Y:S02]  /*e730*/  @!P2 LEA R20, P6, R190, R8.reuse, 0x1 ;  /* 0x00000008be14a211 */ /* 0x080fe400078c08ff */
        /* <DEDUP_REMOVED lines=15> */
.L_x_1090:
[----:B------:R-:W-:Y:S05]  /*e830*/  BSYNC B0 ;  /* 0x0000000000007941 */ /* 0x000fea0003800000 */
.L_x_1083:
[----:B------:R-:W-:Y:S02]  /*e840*/  ULDC UR6, c[0x0][0xd3c] ;  /* 0x00034f0000067ab9 */ /* 0x000fe40000000800 */
[----:B------:R-:W-:-:S06]  /*e850*/  UISETP.GE.AND UP0, UPT, UR5, UR6, UPT ;  /* 0x000000060500728c */ /* 0x000fcc000bf06270 */
[----:B------:R-:W-:-:S13]  /*e860*/  PLOP3.LUT P0, PT, PT, PT, UP0, 0x80, 0x0 ;  /* 0x000000000000781c */ /* 0x000fda0003f0f008 */
[----:B------:R-:W-:Y:S05]  /*e870*/  @!P0 BRA `(.L_x_1098) ;  /* 0xffffff2800d88947 */ /* 0x000fea000383ffff */
[----:B------:R-:W-:Y:S05]  /*e880*/  EXIT ;  /* 0x000000000000794d */ /* 0x000fea0003800000 */
.L_x_1053:
[----:B------:R-:W-:-:S08]  /*e890*/  NOP ;  /* 0x0000000000007918 */ /* 0x000fd00000000000 */
[----:B------:R-:W0:-:S00]  /*e8a0*/  USETMAXREG.DEALLOC.CTAPOOL 0x18 ;  /* 0x00000018000079c8 */ /* 0x000e0000080e0500 */
[----:B0-----:R-:W-:Y:S01]  /*e8b0*/  LOP3.LUT R0, R0, 0x3, RZ, 0xc0, !PT ;  /* 0x0000000300007812 */ /* 0x001fe200078ec0ff */
[----:B------:R-:W-:Y:S01]  /*e8c0*/  IMAD.MOV.U32 R7, RZ, RZ, RZ ;  /* 0x000000ffff077224 */ /* 0x000fe200078e00ff */
[----:B------:R-:W-:-:S04]  /*e8d0*/  LOP3.LUT R19, R19, 0xffffffbf, RZ, 0xc0, !PT ;  /* 0xffffffbf13137812 */ /* 0x000fc800078ec0ff */
[----:B------:R-:W0:Y:S02]  /*e8e0*/  SHFL.IDX PT, R0, R0, RZ, 0x1f ;  /* 0x00001fff00007589 */ /* 0x000e2400000e0000 */
[----:B0-----:R-:W-:-:S13]  /*e8f0*/  ISETP.NE.AND P0, PT, R0, RZ, PT ;  /* 0x000000ff0000720c */ /* 0x001fda0003f05270 */
[----:B------:R-:W-:Y:S01]  /*e900*/  @P0 LOP3.LUT R19, R19, 0x40, RZ, 0xfc, !PT ;  /* 0x0000004013130812 */ /* 0x000fe200078efcff */
[----:B------:R-:W-:Y:S06]  /*e910*/  @!P0 BRA `(.L_x_1099) ;  /* 0x0000000000248947 */ /* 0x000fec0003800000 */
[----:B------:R-:W0:Y:S08]  /*e920*/  S2UR UR5, SR_CgaCtaId ;  /* 0x00000000000579c3 */ /* 0x000e300000008800 */
[----:B------:R-:W-:Y:S06]  /*e930*/  BAR.SYNC.DEFER_BLOCKING 0x5, 0x180 ;  /* 0x0146000000007b1d */ /* 0x000fec0000010000 */
[----:B------:R-:W-:-:S02]  /*e940*/  UMOV UR4, 0x400 ;  /* 0x0000040000047882 */ /* 0x000fc40000000000 */
[----:B0-----:R-:W-:-:S09]  /*e950*/  ULEA UR4, UR5, UR4, 0x18 ;  /* 0x0000000405047291 */ /* 0x001fd2000f8ec03f */
[----:B------:R-:W0:Y:S04]  /*e960*/  LDS.128 R8, [UR4+0x388d0] ;  /* 0x0388d004ff087984 */ /* 0x000e280008000c00 */
[----:B0-----:R2:W-:Y:S04]  /*e970*/  STL.64 [R1], R8 ;  /* 0x0000000801007387 */ /* 0x0015e80000100a00 */
[----:B------:R2:W-:Y:S01]  /*e980*/  STL.64 [R1+0x8], R10 ;  /* 0x0000080a01007387 */ /* 0x0005e20000100a00 */
[----:B------:R-:W-:Y:S06]  /*e990*/  BAR.ARV 0x4, 0x180 ;  /* 0x0106000000007b1d */ /* 0x000fec0000002000 */
[----:B------:R-:W-:Y:S05]  /*e9a0*/  BRA `(.L_x_1100) ;  /* 0x0000000800a47947 */ /* 0x000fea0003800000 */
.L_x_1099:
[----:B------:R-:W-:Y:S01]  /*e9b0*/  LOP3.LUT R0, R6, 0x1f, RZ, 0xc0, !PT ;  /* 0x0000001f06007812 */ /* 0x000fe200078ec0ff */
        /* <DEDUP_REMOVED lines=42> */
.L_x_1103:
        /* <DEDUP_REMOVED lines=38> */
.L_x_1101:
        /* <DEDUP_REMOVED lines=20> */
.L_x_1104:
        /* <DEDUP_REMOVED lines=54> */
.L_x_1102:
[----:B------:R-:W-:Y:S01]  /*f360*/  IMAD.U32 R2, RZ, RZ, UR6 ;  /* 0x00000006ff027e24 */ /* 0x000fe2000f8e00ff */
[----:B------:R1:W-:Y:S04]  /*f370*/  STL [R1+0x4], RZ ;  /* 0x000004ff01007387 */ /* 0x0003e80000100800 */
[----:B------:R1:W-:Y:S04]  /*f380*/  STL [R1+0x8], RZ ;  /* 0x000008ff01007387 */ /* 0x0003e80000100800 */
[----:B------:R1:W-:Y:S02]  /*f390*/  STL [R1], R2 ;  /* 0x0000000201007387 */ /* 0x0003e40000100800 */
.L_x_1105:
        /* <DEDUP_REMOVED lines=10> */
.L_x_1100:
[----:B0-----:R-:W3:Y:S01]  /*f440*/  LDL R0, [R1+0xc] ;  /* 0x00000c0001007983 */ /* 0x001ee20000100800 */
[----:B------:R-:W-:-:S03]  /*f450*/  ULDC UR4, c[0x0][0xd3c] ;  /* 0x00034f0000047ab9 */ /* 0x000fc60000000800 */
[----:B------:R0:W-:Y:S01]  /*f460*/  STL [R1+0x10], RZ ;  /* 0x000010ff01007387 */ /* 0x0001e20000100800 */
[----:B---3--:R-:W-:Y:S01]  /*f470*/  ISETP.GE.AND P0, PT, R0, UR4, PT ;  /* 0x0000000400007c0c */ /* 0x008fe2000bf06270 */
[----:B------:R-:W-:-:S05]  /*f480*/  IMAD.MOV.U32 R0, RZ, RZ, 0x1 ;  /* 0x00000001ff007424 */ /* 0x000fca00078e00ff */
[----:B------:R0:W-:Y:S04]  /*f490*/  STL [R1+0x18], R0 ;  /* 0x0000180001007387 */ /* 0x0001e80000100800 */
[----:B------:R0:W-:Y:S03]  /*f4a0*/  STL [R1+0x64], RZ ;  /* 0x000064ff01007387 */ /* 0x0001e60000100800 */
[----:B------:R-:W-:Y:S05]  /*f4b0*/  @P0 BRA `(.L_x_1106) ;  /* 0x0000007000bc0947 */ /* 0x000fea0003800000 */
[----:B------:R-:W3:Y:S01]  /*f4c0*/  S2UR UR5, SR_CgaCtaId ;  /* 0x00000000000579c3 */ /* 0x000ee20000008800 */
[C---:B0-----:R-:W-:Y:S01]  /*f4d0*/  IMAD.SHL.U32 R0, R6.reuse, 0x8, RZ ;  /* 0x0000000806007824 */ /* 0x041fe200078e00ff */
[----:B------:R-:W-:Y:S01]  /*f4e0*/  LOP3.LUT R4, R6, 0x7f, RZ, 0xc0, !PT ;  /* 0x0000007f06047812 */ /* 0x000fe200078ec0ff */
[----:B------:R-:W-:Y:S01]  /*f4f0*/  UMOV UR4, 0x400 ;  /* 0x0000040000047882 */ /* 0x000fe20000000000 */
[----:B------:R-:W-:Y:S01]  /*f500*/  BSSY B8, `(.L_x_1106) ;  /* 0x000072a000087945 */ /* 0x000fe20003800000 */
[----:B------:R-:W-:Y:S01]  /*f510*/  ULDC UR36, c[0x0][0xc] ;  /* 0x0000030000247ab9 */ /* 0x000fe20000000800 */
[----:B------:R-:W-:Y:S01]  /*f520*/  LOP3.LUT R3, R0, 0x1f8, RZ, 0xc0, !PT ;  /* 0x000001f800037812 */ /* 0x000fe200078ec0ff */
[----:B-1----:R-:W-:Y:S01]  /*f530*/  IMAD.SHL.U32 R2, R4, 0x8, RZ ;  /* 0x0000000804027824 */ /* 0x002fe200078e00ff */
[----:B------:R-:W-:Y:S01]  /*f540*/  LOP3.LUT R0, R0, 0x38, RZ, 0xc0, !PT ;  /* 0x0000003800007812 */ /* 0x000fe200078ec0ff */
[----:B------:R-:W-:Y:S01]  /*f550*/  ULDC.64 UR40, c[0x0][0x198] ;  /* 0x0000660000287ab9 */ /* 0x000fe20000000a00 */
[----:B------:R-:W-:Y:S01]  /*f560*/  LOP3.LUT R3, R3, 0x38, R6, 0x78, !PT ;  /* 0x0000003803037812 */ /* 0x000fe200078e7806 */
[----:B------:R-:W-:-:S03]  /*f570*/  IMAD.SHL.U32 R6, R6, 0x10, RZ ;  /* 0x0000001006067824 */ /* 0x000fc600078e00ff */
[----:B------:R-:W-:Y:S02]  /*f580*/  LOP3.LUT R3, R3, 0x200, R2, 0xf8, !PT ;  /* 0x0000020003037812 */ /* 0x000fe400078ef802 */
[----:B------:R-:W-:-:S04]  /*f590*/  SHF.R.U32.HI R2, RZ, 0x3, R4 ;  /* 0x00000003ff027819 */ /* 0x000fc80000011604 */
[----:B------:R-:W-:Y:S01]  /*f5a0*/  LOP3.LUT R4, R2, 0x70, R6, 0xf8, !PT ;  /* 0x0000007002047812 */ /* 0x000fe200078ef806 */
[----:B------:R-:W-:Y:S01]  /*f5b0*/  IMAD.MOV.U32 R2, RZ, RZ, 0x1 ;  /* 0x00000001ff027424 */ /* 0x000fe200078e00ff */
[C---:B------:R-:W-:Y:S01]  /*f5c0*/  LOP3.LUT R4, R0.reuse, 0x40, RZ, 0xfc, !PT ;  /* 0x0000004000047812 */ /* 0x040fe200078efcff */
[----:B---3--:R-:W-:Y:S01]  /*f5d0*/  ULEA UR4, UR5, UR4, 0x18 ;  /* 0x0000000405047291 */ /* 0x008fe2000f8ec03f */
[----:B------:R-:W-:-:S05]  /*f5e0*/  LOP3.LUT R4, R0, 0x100, RZ, 0xfc, !PT ;  /* 0x0000010000047812 */ /* 0x000fca00078efcff */
[----:B------:R-:W-:-:S04]  /*f5f0*/  IMAD.U32 R18, RZ, RZ, UR4 ;  /* 0x00000004ff127e24 */ /* 0x000fc8000f8e00ff */
[----:B------:R-:W-:-:S05]  /*f600*/  IMAD R3, R3, 0x2, R18 ;  /* 0x0000000203037824 */ /* 0x000fca00078e0212 */
[----:B------:R0:W-:Y:S04]  /*f610*/  STL [R1+0x14], R3 ;  /* 0x0000140301007387 */ /* 0x0001e80000100800 */
[----:B------:R-:W-:Y:S04]  /*f620*/  STL [R1+0x64], RZ ;  /* 0x000064ff01007387 */ /* 0x000fe80000100800 */
[----:B------:R1:W-:Y:S01]  /*f630*/  STL [R1+0x18], R2 ;  /* 0x0000180201007387 */ /* 0x0003e20000100800 */
[----:B0-----:R-:W-:-:S03]  /*f640*/  LOP3.LUT R3, R0, 0x80, RZ, 0xfc, !PT ;  /* 0x0000008000037812 */ /* 0x001fc600078efcff */
[----:B------:R0:W-:Y:S01]  /*f650*/  STL [R1+0x10], RZ ;  /* 0x000010ff01007387 */ /* 0x0001e20000100800 */
[C---:B------:R-:W-:Y:S02]  /*f660*/  LOP3.LUT R3, R0.reuse, 0x140, RZ, 0xfc, !PT ;  /* 0x0000014000037812 */ /* 0x040fe400078efcff */
[C---:B-1----:R-:W-:Y:S02]  /*f670*/  LOP3.LUT R2, R0.reuse, 0xc0, RZ, 0xfc, !PT ;  /* 0x000000c000027812 */ /* 0x042fe400078efcff */
[C---:B------:R-:W-:Y:S02]  /*f680*/  LOP3.LUT R2, R0.reuse, 0x180, RZ, 0xfc, !PT ;  /* 0x0000018000027812 */ /* 0x040fe400078efcff */
[----:B0-----:R-:W-:-:S07]  /*f690*/  LOP3.LUT R0, R0, 0x1c0, RZ, 0xfc, !PT ;  /* 0x000001c000007812 */ /* 0x001fce00078efcff */
.L_x_1230:
[----:B---3--:R-:W3:Y:S01]  /*f6a0*/  LDL R0, [R1+0xc] ;  /* 0x00000c0001007983 */ /* 0x008ee20000100800 */
[----:B-1----:R-:W3:Y:S01]  /*f6b0*/  LDC.64 R2, c[0x0][0xd88] ;  /* 0x00036200ff027b82 */ /* 0x002ee20000000a00 */
[----:B------:R-:W-:Y:S05]  /*f6c0*/  YIELD ;  /* 0x0000000000007946 */ /* 0x000fea0003800000 */
[----:B------:R-:W-:Y:S01]  /*f6d0*/  ULDC.64 UR4, c[0x0][0xb20] ;  /* 0x0002c80000047ab9 */ /* 0x000fe20000000a00 */
[----:B--2---:R-:W-:Y:S01]  /*f6e0*/  IMAD.MOV.U32 R6, RZ, RZ, RZ ;  /* 0x000000ffff067224 */ /* 0x004fe200078e00ff */
[----:B------:R-:W-:Y:S01]  /*f6f0*/  ISETP.NE.U32.AND P0, PT, RZ, UR4, PT ;  /* 0x00000004ff007c0c */ /* 0x000fe2000bf05070 */
[----:B------:R-:W-:Y:S01]  /*f700*/  ULDC.64 UR6, c[0x0][0xb10] ;  /* 0x0002c40000067ab9 */ /* 0x000fe20000000a00 */
[----:B------:R-:W-:Y:S01]  /*f710*/  ULDC.64 UR8, c[0x0][0xb00] ;  /* 0x0002c00000087ab9 */ /* 0x000fe20000000a00 */
[----:B---3--:R-:W-:-:S05]  /*f720*/  IMAD.WIDE R2, R0, 0x4, R2 ;  /* 0x0000000400027825 */ /* 0x008fca00078e0202 */
[----:B0-2---:R-:W2:Y:S01]  /*f730*/  LDG.E R10, desc[UR38][R2.64] ;  /* 0x00000026020a7981 */ /* 0x005ea2000c1e1900 */
        /* <DEDUP_REMOVED lines=46> */
.L_x_1107:
        /* <DEDUP_REMOVED lines=18> */
.L_x_1108:
[----:B------:R-:W-:Y:S05]  /*fb40*/  @!P0 BRA `(.L_x_1109) ;  /* 0x00000000000c8947 */ /* 0x000fea0003800000 */
[----:B------:R-:W2:Y:S04]  /*fb50*/  LDG.E R6, desc[UR38][R4.64] ;  /* 0x0000002604067981 */ /* 0x000ea8000c1e1900 */
[----:B------:R-:W2:Y:S02]  /*fb60*/  LDG.E R4, desc[UR38][R4.64+0x4] ;  /* 0x0000042604047981 */ /* 0x000ea4000c1e1900 */
[----:B--2---:R-:W-:-:S07]  /*fb70*/  IMAD.IADD R6, R4, 0x1, -R6 ;  /* 0x0000000104067824 */ /* 0x004fce00078e0a06 */
.L_x_1109:
[----:B-----5:R-:W-:Y:S01]  /*fb80*/  IMAD.IADD R6, R6, 0x1, -R0 ;  /* 0x0000000106067824 */ /* 0x020fe200078e0a00 */
[----:B------:R-:W-:Y:S01]  /*fb90*/  LOP3.LUT R9, R2, 0xff, RZ, 0xc0, !PT ;  /* 0x000000ff02097812 */ /* 0x000fe200078ec0ff */
[----:B------:R-:W-:Y:S01]  /*fba0*/  IMAD.MOV.U32 R4, RZ, RZ, RZ ;  /* 0x000000ffff047224 */ /* 0x000fe200078e00ff */
[----:B------:R-:W-:Y:S01]  /*fbb0*/  BSSY B0, `(.L_x_1110) ;  /* 0x000002a000007945 */ /* 0x000fe20003800000 */
[C---:B------:R-:W-:Y:S01]  /*fbc0*/  VIADD R0, R6.reuse, 0x3f ;  /* 0x0000003f06007836 */ /* 0x040fe20000000000 */
[----:B------:R-:W-:Y:S01]  /*fbd0*/  ISETP.GE.AND P0, PT, R6, 0x1, PT ;  /* 0x000000010600780c */ /* 0x000fe20003f06270 */
[----:B------:R-:W-:Y:S01]  /*fbe0*/  IMAD.MOV.U32 R10, RZ, RZ, R4 ;  /* 0x000000ffff0a7224 */ /* 0x000fe200078e0004 */
[----:B------:R3:W-:Y:S02]  /*fbf0*/  STL [R1+0x40], R4 ;  /* 0x0000400401007387 */ /* 0x0007e40000100800 */
[----:B-1----:R-:W-:-:S04]  /*fc00*/  SHF.R.S32.HI R3, RZ, 0x1f, R0 ;  /* 0x0000001fff037819 */ /* 0x002fc80000011400 */
[----:B------:R-:W-:-:S04]  /*fc10*/  LEA.HI R3, R3, R0, RZ, 0x6 ;  /* 0x0000000003037211 */ /* 0x000fc800078f30ff */
[----:B------:R-:W-:-:S05]  /*fc20*/  SHF.R.S32.HI R8, RZ, 0x6, R3 ;  /* 0x00000006ff087819 */ /* 0x000fca0000011403 */
[----:B------:R3:W-:Y:S04]  /*fc30*/  STL [R1+0x54], R8 ;  /* 0x0000540801007387 */ /* 0x0007e80000100800 */
[----:B------:R3:W-:Y:S01]  /*fc40*/  STL [R1+0x68], R9 ;  /* 0x0000680901007387 */ /* 0x0007e20000100800 */
[----:B------:R-:W-:Y:S05]  /*fc50*/  @!P0 BRA `(.L_x_1111) ;  /* 0x00000000007c8947 */ /* 0x000fea0003800000 */
[----:B------:R-:W-:-:S04]  /*fc60*/  SHF.R.U32.HI R0, RZ, 0x10, R2 ;  /* 0x00000010ff007819 */ /* 0x000fc80000011602 */
[----:B------:R-:W-:-:S13]  /*fc70*/  ISETP.NE.AND P0, PT, R0, RZ, PT ;  /* 0x000000ff0000720c */ /* 0x000fda0003f05270 */
[----:B------:R-:W3:Y:S02]  /*fc80*/  @!P0 LDC R0, c[0x0][0xae8] ;  /* 0x0002ba00ff008b82 */ /* 0x000ee40000000800 */
[----:B---3--:R-:W-:-:S04]  /*fc90*/  IABS R4, R0 ;  /* 0x0000000000047213 */ /* 0x008fc80000000000 */
        /* <DEDUP_REMOVED lines=27> */
.L_x_1111:
[----:B------:R-:W-:Y:S05]  /*fe50*/  BSYNC B0 ;  /* 0x0000000000007941 */ /* 0x000fea0003800000 */
.L_x_1110:
        /* <DEDUP_REMOVED lines=13> */
[----:B------:R-:W-:Y:S02]  /*ff30*/  VOTEU.ANY UR4, UPT, PT ;  /* 0x0000000000047886 */ /* 0x000fe400038e0100 */
[----:B------:R-:W4:Y:S08]  /*ff40*/  FLO.U32 R0, UR4 ;  /* 0x0000000400007d00 */ /* 0x000f3000080e0000 */
[----:B---3--:R-:W3:Y:S01]  /*ff50*/  POPC R4, UR4 ;  /* 0x0000000400047d09 */ /* 0x008ee20008000000 */
[----:B----4-:R-:W-:-:S02]  /*ff60*/  ISETP.EQ.U32.AND P0, PT, R0, R2, PT ;  /* 0x000000020000720c */ /* 0x010fc40003f02070 */
[----:B------:R-:W3:Y:S11]  /*ff70*/  LDC.64 R2, c[0x0][0xd60] ;  /* 0x00035800ff027b82 */ /* 0x000ef60000000a00 */
[----:B---3--:R-:W3:Y:S04]  /*ff80*/  @P0 ATOMG.E.ADD.STRONG.GPU PT, R2, desc[UR38][R2.64], R4 ;  /* 0x00000004020209a8 */ /* 0x008ee800081ee1e6 */
[----:B---3--:R3:W4:Y:S02]  /*ff90*/  SHFL.IDX PT, R2, R2, R0, 0x1f ;  /* 0x00001f0002027589 */ /* 0x00872400000e0000 */
[----:B---3--:R-:W3:Y:S02]  /*ffa0*/  S2R R0, SR_LTMASK ;  /* 0x0000000000007919 */ /* 0x008ee40000003900 */
[----:B---3--:R-:W-:-:S06]  /*ffb0*/  LOP3.LUT R0, R0, UR4, RZ, 0xc0, !PT ;  /* 0x0000000400007c12 */ /* 0x008fcc000f8ec0ff */
[----:B------:R-:W4:Y:S02]  /*ffc0*/  POPC R0, R0 ;  /* 0x0000000000007309 */ /* 0x000f240000000000 */
[----:B----4-:R-:W-:-:S05]  /*ffd0*/  IADD3 R0, R2, UR36, R0 ;  /* 0x0000002402007c10 */ /* 0x010fca000fffe000 */
[----:B------:R4:W-:Y:S01]  /*ffe0*/  STL [R1], R0 ;  /* 0x0000000001007387 */ /* 0x0009e20000100800 */
[----:B------:R-:W-:Y:S05]  /*fff0*/  BRA `(.L_x_1114) ;  /* 0x0000005800847947 */ /* 0x000fea0003800000 */
.L_x_1113:
        /* <DEDUP_REMOVED lines=8> */
[----:B---3--:R-:W-:Y:S02]  /*10080*/  IMAD.U32 R4, RZ, RZ, UR6 ;  /* 0x00000006ff047e24 */ /* 0x008fe4000f8e00ff */
[----:B------:R-:W3:Y:S01]  /*10090*/  LDC.64 R2, c[0x4][R2] ;  /* 0x0100000002027b82 */ /* 0x000ee20000000a00 */
[----:B------:R-:W-:Y:S02]  /*100a0*/  IMAD.U32 R5, RZ, RZ, UR7 ;  /* 0x00000007ff057e24 */ /* 0x000fe4000f8e00ff */
[----:B------:R-:W-:Y:S02]  /*100b0*/  IMAD.U32 R6, RZ, RZ, UR8 ;  /* 0x00000008ff067e24 */ /* 0x000fe4000f8e00ff */
[----:B--2---:R-:W-:-:S02]  /*100c0*/  IMAD.U32 R7, RZ, RZ, UR9 ;  /* 0x00000009ff077e24 */ /* 0x004fc4000f8e00ff */
[----:B-1----:R-:W-:Y:S02]  /*100d0*/  IMAD.U32 R10, RZ, RZ, UR4 ;  /* 0x00000004ff0a7e24 */ /* 0x002fe4000f8e00ff */
[----:B0-----:R-:W-:Y:S02]  /*100e0*/  IMAD.U32 R11, RZ, RZ, UR5 ;  /* 0x00000005ff0b7e24 */ /* 0x001fe4000f8e00ff */
[----:B------:R-:W-:Y:S02]  /*100f0*/  IMAD.MOV.U32 R8, RZ, RZ, 0x70 ;  /* 0x00000070ff087424 */ /* 0x000fe400078e00ff */
[----:B------:R-:W-:Y:S02]  /*10100*/  IMAD.MOV.U32 R12, RZ, RZ, 0x1 ;  /* 0x00000001ff0c7424 */ /* 0x000fe400078e00ff */
[----:B------:R-:W-:-:S07]  /*10110*/  IMAD.MOV.U32 R13, RZ, RZ, RZ ;  /* 0x000000ffff0d7224 */ /* 0x000fce00078e00ff */
[----:B------:R-:W-:-:S07]  /*10120*/  LEPC R20, `(.L_x_1116) ;  /* 0x000000001014794e */ /* 0x000fce0000000000 */
[----:B---3--:R-:W-:Y:S05]  /*10130*/  CALL.ABS.NOINC R2 ;  /* 0x0000000002007343 */ /* 0x008fea0003c00000 */
.L_x_1116:
[----:B------:R-:W-:Y:S05]  /*10140*/  BSYNC B6 ;  /* 0x0000000000067941 */ /* 0x000fea0003800000 */
.L_x_1115:
        /* <DEDUP_REMOVED lines=9> */
[----:B---3--:R-:W-:Y:S02]  /*101e0*/  IMAD.U32 R4, RZ, RZ, UR6 ;  /* 0x00000006ff047e24 */ /* 0x008fe4000f8e00ff */
        /* <DEDUP_REMOVED lines=9> */
[----:B----4-:R-:W-:Y:S05]  /*10280*/  CALL.ABS.NOINC R2 ;  /* 0x0000000002007343 */ /* 0x010fea0003c00000 */
.L_x_1119:
        /* <DEDUP_REMOVED lines=16> */
.L_x_1118:
[----:B------:R-:W-:Y:S05]  /*10390*/  BSYNC B6 ;  /* 0x0000000000067941 */ /* 0x000fea0003800000 */
.L_x_1117:
[----:B---3--:R-:W3:Y:S01]  /*103a0*/  LDL.LU R4, [R1+0x1c] ;  /* 0x00001c0001047983 */ /* 0x008ee20000300800 */
[----:B------:R-:W-:-:S03]  /*103b0*/  ULDC.64 UR4, c[0x0][0xaf0] ;  /* 0x0002bc0000047ab9 */ /* 0x000fc60000000a00 */
[----:B--2---:R-:W2:Y:S01]  /*103c0*/  LDL R7, [R1+0x8] ;  /* 0x0000080001077983 */ /* 0x004ea20000100800 */
[----:B------:R-:W-:-:S03]  /*103d0*/  ISETP.NE.U32.AND P0, PT, RZ, UR4, PT ;  /* 0x00000004ff007c0c */ /* 0x000fc6000bf05070 */
[----:B------:R-:W4:Y:S01]  /*103e0*/  LDL R0, [R1+0x3c] ;  /* 0x00003c0001007983 */ /* 0x000f220000100800 */
[----:B------:R-:W-:-:S13]  /*103f0*/  ISETP.NE.AND.EX P0, PT, RZ, UR5, PT, P0 ;  /* 0x00000005ff007c0c */ /* 0x000fda000bf05300 */
[----:B------:R-:W-:-:S04]  /*10400*/  @P0 IADD3 R2, P1, R16, UR4, RZ ;  /* 0x0000000410020c10 */ /* 0x000fc8000ff3e0ff */
[----:B---3--:R-:W-:Y:S01]  /*10410*/  @P0 IADD3.X R3, R4, UR5, RZ, P1, !PT ;  /* 0x0000000504030c10 */ /* 0x008fe20008ffe4ff */
[----:B------:R-:W-:-:S04]  /*10420*/  ULDC.64 UR4, c[0x0][0xb00] ;  /* 0x0002c00000047ab9 */ /* 0x000fc80000000a00 */
[----:B--2---:R2:W3:Y:S02]  /*10430*/  @P0 LDG.E R7, desc[UR38][R2.64] ;  /* 0x0000002602070981 */ /* 0x0044e4000c1e1900 */
[----:B--2---:R-:W2:Y:S01]  /*10440*/  LDC.64 R2, c[0x0][0x418] ;  /* 0x00010600ff027b82 */ /* 0x004ea20000000a00 */
[----:B----4-:R-:W-:Y:S01]  /*10450*/  VIADD R0, R0, 0xffffffff ;  /* 0xffffffff00007836 */ /* 0x010fe20000000000 */
[----:B---3--:R-:W-:Y:S01]  /*10460*/  SHF.R.S32.HI R8, RZ, 0x1f, R7 ;  /* 0x0000001fff087819 */ /* 0x008fe20000011407 */
[----:B------:R3:W-:Y:S04]  /*10470*/  @P0 STL [R1+0x8], R7 ;  /* 0x0000080701000387 */ /* 0x0007e80000100800 */
[----:B------:R3:W-:Y:S01]  /*10480*/  STL [R1+0x1c], R8 ;  /* 0x00001c0801007387 */ /* 0x0007e20000100800 */
[----:B--2---:R-:W-:Y:S01]  /*10490*/  LOP3.LUT P0, RZ, R2, UR4, RZ, 0xfc, !PT ;  /* 0x0000000402ff7c12 */ /* 0x004fe2000f80fcff */
[----:B------:R-:W-:-:S03]  /*104a0*/  UMOV UR4, 0xffffffff ;  /* 0xffffffff00047882 */ /* 0x000fc60000000000 */
[----:B------:R-:W-:-:S04]  /*104b0*/  LOP3.LUT P0, RZ, R3, UR5, RZ, 0xfc, P0 ;  /* 0x0000000503ff7c12 */ /* 0x000fc8000800fcff */
[----:B------:R-:W-:Y:S01]  /*104c0*/  SEL R16, R7, RZ, !P0 ;  /* 0x000000ff07107207 */ /* 0x000fe20004000000 */
[----:B---3--:R-:W-:Y:S08]  /*104d0*/  BRA.DIV UR4, `(.L_x_1120) ;  /* 0x0000006a04147947 */ /* 0x008ff0000b800000 */
[----:B------:R-:W2:Y:S02]  /*104e0*/  S2R R4, SR_TID.X ;  /* 0x0000000000047919 */ /* 0x000ea40000002100 */
[----:B--2---:R-:W-:-:S04]  /*104f0*/  SHF.R.U32.HI R4, RZ, 0x5, R4 ;  /* 0x00000005ff047819 */ /* 0x004fc80000011604 */
[----:B------:R-:W-:-:S05]  /*10500*/  LOP3.LUT R4, R4, 0x3, RZ, 0xc0, !PT ;  /* 0x0000000304047812 */ /* 0x000fca00078ec0ff */
[----:B------:R2:W3:Y:S02]  /*10510*/  SHFL.IDX PT, R14, R4, RZ, 0x1f ;  /* 0x00001fff040e7589 */ /* 0x0004e400000e0000 */
.L_x_1245:
[----:B------:R4:W-:Y:S01]  /*10520*/  STL [R1+0x30], R0 ;  /* 0x0000300001007387 */ /* 0x0009e20000100800 */
[----:B---3--:R-:W-:Y:S02]  /*10530*/  ISETP.NE.AND P0, PT, R14, RZ, PT ;  /* 0x000000ff0e00720c */ /* 0x008fe40003f05270 */
[----:B------:R-:W-:Y:S02]  /*10540*/  PLOP3.LUT P1, PT, PT, PT, PT, 0x8, 0x0 ;  /* 0x000000000000781c */ /* 0x000fe40003f2e170 */
[----:B------:R-:W-:-:S11]  /*10550*/  LOP3.LUT R19, R19, 0xfffffffe, RZ, 0xc0, !PT ;  /* 0xfffffffe13137812 */ /* 0x000fd600078ec0ff */
[----:B------:R-:W-:Y:S01]  /*10560*/  @P1 LOP3.LUT R19, R19, 0x1, RZ, 0xfc, !PT ;  /* 0x0000000113131812 */ /* 0x000fe200078efcff */
[----:B----4-:R-:W-:Y:S06]  /*10570*/  @P0 BRA `(.L_x_1121) ;  /* 0x00000004000c0947 */ /* 0x010fec0003800000 */
[----:B------:R-:W-:-:S03]  /*10580*/  UMOV UR4, 0xffffffff ;  /* 0xffffffff00047882 */ /* 0x000fc60000000000 */
[----:B------:R-:W-:Y:S05]  /*10590*/  BRA.DIV UR4, `(.L_x_1122) ;  /* 0x0000006a04187947 */ /* 0x000fea000b800000 */
[----:B------:R-:W-:-:S13]  /*105a0*/  ELECT P6, URZ, PT ;  /* 0x00000000003f782f */ /* 0x000fda00038c0000 */
.L_x_1248:
[----:B------:R-:W-:Y:S05]  /*105b0*/  @!P6 BRA `(.L_x_1121) ;  /* 0x0000000000fce947 */ /* 0x000fea0003800000 */
[----:B------:R-:W-:-:S04]  /*105c0*/  ISETP.NE.U32.AND P0, PT, R2, RZ, PT ;  /* 0x000000ff0200720c */ /* 0x000fc80003f05070 */
[----:B------:R-:W-:-:S13]  /*105d0*/  ISETP.NE.AND.EX P0, PT, R3, RZ, PT, P0 ;  /* 0x000000ff0300720c */ /* 0x000fda0003f05300 */
[----:B------:R-:W-:Y:S05]  /*105e0*/  @!P0 BRA `(.L_x_1123) ;  /* 0x0000000000508947 */ /* 0x000fea0003800000 */
[----:B------:R-:W3:Y:S01]  /*105f0*/  LDC R6, c[0x0][0x43c] ;  /* 0x00010f00ff067b82 */ /* 0x000ee20000000800 */
[----:B------:R-:W-:Y:S01]  /*10600*/  IMAD.MOV.U32 R9, RZ, RZ, R0 ;  /* 0x000000ffff097224 */ /* 0x000fe200078e0000 */
[----:B------:R-:W-:-:S03]  /*10610*/  ULDC.64 UR4, c[0x0][0x428] ;  /* 0x00010a0000047ab9 */ /* 0x000fc60000000a00 */
[----:B------:R-:W-:Y:S01]  /*10620*/  IMAD.MOV.U32 R0, RZ, RZ, R9 ;  /* 0x000000ffff007224 */ /* 0x000fe200078e0009 */
[----:B---3--:R-:W-:-:S13]  /*10630*/  ISETP.NE.AND P0, PT, R6, 0x1, PT ;  /* 0x000000010600780c */ /* 0x008fda0003f05270 */
[----:B--2---:R-:W2:Y:S02]  /*10640*/  @P0 LDC.64 R4, c[0x0][0x440] ;  /* 0x00011000ff040b82 */ /* 0x004ea40000000a00 */
[----:B--2---:R-:W-:-:S05]  /*10650*/  @P0 IMAD.HI.U32 R4, R9, R4, RZ ;  /* 0x0000000409040227 */ /* 0x004fca00078e00ff */
        /* <DEDUP_REMOVED lines=13> */
.L_x_1123:
[----:B------:R-:W4:Y:S04]  /*10730*/  LDL R0, [R1+0x10] ;  /* 0x0000100001007983 */ /* 0x000f280000100800 */
[----:B---3--:R-:W3:Y:S01]  /*10740*/  LDL R2, [R1+0x18] ;  /* 0x0000180001027983 */ /* 0x008ee20000100800 */
[----:B----4-:R-:W-:Y:S01]  /*10750*/  IMAD R0, R0, 0x8, R18 ;  /* 0x0000000800007824 */ /* 0x010fe200078e0212 */
[----:B---3--:R-:W-:-:S04]  /*10760*/  SHF.L.U32 R2, R2, 0x1f, RZ ;  /* 0x0000001f02027819 */ /* 0x008fc800000006ff */
[----:B------:R-:W3:Y:S02]  /*10770*/  SYNCS.PHASECHK.TRANS64.TRYWAIT P0, [R0+URZ+0x38840], R2 ;  /* 0x03884002000075a7 */ /* 0x000ee4000800017f */
[----:B---3--:R-:W-:Y:S05]  /*10780*/  @!P0 BRA `(.L_x_1124) ;  /* 0x0000006400bc8947 */ /* 0x008fea0003800000 */
.L_x_1249:
[----:B------:R-:W4:Y:S02]  /*10790*/  S2R R3, SR_TID.X ;  /* 0x0000000000037919 */ /* 0x000f240000002100 */
[----:B----4-:R-:W-:-:S04]  /*107a0*/  LOP3.LUT R3, R3, 0x7f, RZ, 0xc0, !PT ;  /* 0x0000007f03037812 */ /* 0x010fc800078ec0ff */
[----:B------:R-:W-:-:S13]  /*107b0*/  ISETP.NE.AND P0, PT, R3, RZ, PT ;  /* 0x000000ff0300720c */ /* 0x000fda0003f05270 */
[----:B------:R-:W-:Y:S05]  /*107c0*/  @P0 BRA `(.L_x_1125) ;  /* 0x00000000001c0947 */ /* 0x000fea0003800000 */
[----:B------:R-:W4:Y:S01]  /*107d0*/  S2R R3, SR_TID.X ;  /* 0x0000000000037919 */ /* 0x000f220000002100 */
[----:B---3--:R-:W-:-:S04]  /*107e0*/  IMAD.MOV.U32 R2, RZ, RZ, 0x2000 ;  /* 0x00002000ff027424 */ /* 0x008fc800078e00ff */
[----:B------:R3:W-:Y:S01]  /*107f0*/  SYNCS.ARRIVE.TRANS64 RZ, [R0+URZ+0x38830], R2 ;  /* 0x0388300200ff79a7 */ /* 0x0007e2000800003f */
[----:B----4-:R-:W-:-:S04]  /*10800*/  LOP3.LUT R3, R3, 0x1f, RZ, 0xc0, !PT ;  /* 0x0000001f03037812 */ /* 0x010fc800078ec0ff */
[----:B------:R-:W-:-:S13]  /*10810*/  ISETP.NE.AND P0, PT, R3, RZ, PT ;  /* 0x000000ff0300720c */ /* 0x000fda0003f05270 */
[----:B---3--:R-:W-:Y:S05]  /*10820*/  @!P0 BRA `(.L_x_1125) ;  /* 0x0000000000048947 */ /* 0x008fea0003800000 */
[----:B------:R-:W-:Y:S01]  /*10830*/  BPT.TRAP 0x1 ;  /* 0x000000040000795c */ /* 0x000fe20000300000 */
.L_x_1125:
[----:B------:R-:W4:Y:S04]  /*10840*/  LDL R3, [R1+0x10] ;  /* 0x0000100001037983 */ /* 0x000f280000100800 */
[----:B--2---:R-:W2:Y:S04]  /*10850*/  LDL R4, [R1+0x30] ;  /* 0x0000300001047983 */ /* 0x004ea80000100800 */
[----:B---3--:R-:W3:Y:S01]  /*10860*/  LDL R2, [R1+0x20] ;  /* 0x0000200001027983 */ /* 0x008ee20000100800 */
[----:B------:R-:W-:Y:S01]  /*10870*/  R2UR UR9, R0 ;  /* 0x00000000000972ca */ /* 0x000fe200000e0000 */
[----:B------:R-:W-:Y:S01]  /*10880*/  UIADD3 UR6, UP0, UR40, 0x370, URZ ;  /* 0x0000037028067890 */ /* 0x000fe2000ff1e03f */
[----:B------:R-:W-:-:S02]  /*10890*/  R2UR UR12, R17 ;  /* 0x00000000110c72ca */ /* 0x000fc400000e0000 */
[----:B-----5:R-:W-:Y:S01]  /*108a0*/  R2UR UR13, R16 ;  /* 0x00000000100d72ca */ /* 0x020fe200000e0000 */
[----:B------:R-:W-:-:S08]  /*108b0*/  UIADD3.X UR7, URZ, UR41, URZ, UP0, !UPT ;  /* 0x000000293f077290 */ /* 0x000fd000087fe43f */
[----:B------:R-:W-:Y:S01]  /*108c0*/  UIADD3 UR9, UR9, 0x38830, URZ ;  /* 0x0003883009097890 */ /* 0x000fe2000fffe03f */
[----:B------:R-:W-:Y:S01]  /*108d0*/  UMOV UR5, 0x14f00000 ;  /* 0x14f0000000057882 */ /* 0x000fe20000000000 */
[----:B------:R-:W-:Y:S01]  /*108e0*/  UMOV UR10, URZ ;  /* 0x0000003f000a7c82 */ /* 0x000fe20008000000 */
[----:B------:R-:W-:Y:S02]  /*108f0*/  PLOP3.LUT P0, PT, PT, PT, PT, 0x80, 0x0 ;  /* 0x000000000000781c */ /* 0x000fe40003f0f070 */
[----:B------:R-:W-:-:S11]  /*10900*/  LOP3.LUT R19, R19, 0xfffffffe, RZ, 0xc0, !PT ;  /* 0xfffffffe13137812 */ /* 0x000fd600078ec0ff */
[----:B------:R-:W-:Y:S01]  /*10910*/  @P0 LOP3.LUT R19, R19, 0x1, RZ, 0xfc, !PT ;  /* 0x0000000113130812 */ /* 0x000fe200078efcff */
[----:B----4-:R-:W-:Y:S01]  /*10920*/  IMAD R0, R3, 0x2000, R18 ;  /* 0x0000200003007824 */ /* 0x010fe200078e0212 */
[----:B--2---:R-:W-:-:S04]  /*10930*/  R2UR UR11, R4 ;  /* 0x00000000040b72ca */ /* 0x004fc800000e0000 */
[----:B------:R-:W-:Y:S02]  /*10940*/  R2UR UR8, R0 ;  /* 0x00000000000872ca */ /* 0x000fe400000e0000 */
[----:B---3--:R-:W-:-:S11]  /*10950*/  R2UR UR4, R2 ;  /* 0x00000000020472ca */ /* 0x008fd600000e0000 */
[----:B------:R-:W-:Y:S02]  /*10960*/  UIADD3 UR8, UR8, 0x22400, URZ ;  /* 0x0002240008087890 */ /* 0x000fe4000fffe03f */
[----:B------:R-:W-:-:S03]  /*10970*/  ULEA UR11, UR11, UR4, 0x6 ;  /* 0x000000040b0b7291 */ /* 0x000fc6000f8e303f */
[----:B------:R-:W-:-:S06]  /*10980*/  UMOV UR4, 0x0 ;  /* 0x0000000000047882 */ /* 0x000fcc0000000000 */
[----:B------:R3:W-:Y:S02]  /*10990*/  UTMALDG.4D [UR8], [UR6], desc[UR4] ;  /* 0x00000408060075b4 */ /* 0x0007e40008019000 */
[----:B---3--:R-:W-:Y:S01]  /*109a0*/  NOP ;  /* 0x0000000000007918 */ /* 0x008fe20000000000 */
.L_x_1121:
[----:B--2---:R-:W2:Y:S04]  /*109b0*/  LDL.LU R4, [R1+0x28] ;  /* 0x0000280001047983 */ /* 0x004ea80000300800 */
[----:B------:R-:W3:Y:S04]  /*109c0*/  LDL.LU R3, [R1+0x48] ;  /* 0x0000480001037983 */ /* 0x000ee80000300800 */
[----:B------:R-:W4:Y:S01]  /*109d0*/  LDL R2, [R1+0x2c] ;  /* 0x00002c0001027983 */ /* 0x000f220000100800 */
[----:B------:R-:W-:Y:S05]  /*109e0*/  WARPSYNC.ALL ;  /* 0x0000000000007948 */ /* 0x000fea0003800000 */
[----:B------:R-:W-:Y:S01]  /*109f0*/  ULDC.64 UR4, c[0x0][0xaf8] ;  /* 0x0002be0000047ab9 */ /* 0x000fe20000000a00 */
[----:B------:R-:W-:Y:S01]  /*10a00*/  VIADD R0, R18, 0x20400 ;  /* 0x0002040012007836 */ /* 0x000fe20000000000 */
[----:B------:R-:W-:Y:S01]  /*10a10*/  BAR.SYNC.DEFER_BLOCKING 0x8, 0x100 ;  /* 0x0204000000007b1d */ /* 0x000fe20000010000 */
[----:B------:R-:W-:-:S03]  /*10a20*/  ISETP.NE.U32.AND P0, PT, RZ, UR4, PT ;  /* 0x00000004ff007c0c */ /* 0x000fc6000bf05070 */
[----:B------:R-:W-:Y:S02]  /*10a30*/  LOP3.LUT P1, RZ, R0, 0x3ff, RZ, 0xc0, !PT ;  /* 0x000003ff00ff7812 */ /* 0x000fe4000782c0ff */
[----:B------:R-:W-:Y:S01]  /*10a40*/  ISETP.NE.AND.EX P0, PT, RZ, UR5, PT, P0 ;  /* 0x00000005ff007c0c */ /* 0x000fe2000bf05300 */
[----:B------:R-:W-:Y:S03]  /*10a50*/  BSSY B6, `(.L_x_1126) ;  /* 0x0000018000067945 */ /* 0x000fe60003800000 */
[----:B--2---:R-:W-:Y:S02]  /*10a60*/  SEL R4, R4, RZ, !P0 ;  /* 0x000000ff04047207 */ /* 0x004fe40004000000 */
[----:B---3--:R-:W-:-:S03]  /*10a70*/  SEL R3, R3, RZ, !P0 ;  /* 0x000000ff03037207 */ /* 0x008fc60004000000 */
[----:B------:R2:W-:Y:S01]  /*10a80*/  STL [R1+0x34], R4 ;  /* 0x0000340401007387 */ /* 0x0005e20000100800 */
[----:B----4-:R-:W-:-:S05]  /*10a90*/  SHF.R.S32.HI R0, RZ, 0x1f, R2 ;  /* 0x0000001fff007819 */ /* 0x010fca0000011402 */
[----:B------:R2:W-:Y:S04]  /*10aa0*/  STL [R1+0x48], R0 ;  /* 0x0000480001007387 */ /* 0x0005e80000100800 */
[----:B------:R2:W-:Y:S01]  /*10ab0*/  STL [R1+0x58], R3 ;  /* 0x0000580301007387 */ /* 0x0005e20000100800 */
[----:B------:R-:W-:Y:S05]  /*10ac0*/  @!P1 BRA `(.L_x_1127) ;  /* 0x0000000000409947 */ /* 0x000fea0003800000 */
[----:B------:R-:W-:Y:S01]  /*10ad0*/  MOV R2, 0x0 ;  /* 0x0000000000027802 */ /* 0x000fe20000000f00 */
[----:B------:R-:W-:Y:S01]  /*10ae0*/  ULDC.64 UR4, c[0x4][0x90] ;  /* 0x0100240000047ab9 */ /* 0x000fe20000000a00 */
[----:B------:R-:W-:Y:S01]  /*10af0*/  ULDC.64 UR6, c[0x4][0x98] ;  /* 0x0100260000067ab9 */ /* 0x000fe20000000a00 */
[----:B------:R-:W-:Y:S01]  /*10b00*/  ULDC.64 UR8, c[0x4][0x20] ;  /* 0x0100080000087ab9 */ /* 0x000fe20000000a00 */
[----:B--2---:R-:W-:Y:S02]  /*10b10*/  IMAD.U32 R4, RZ, RZ, UR4 ;  /* 0x00000004ff047e24 */ /* 0x004fe4000f8e00ff */
[----:B------:R-:W2:Y:S01]  /*10b20*/  LDC.64 R2, c[0x4][R2] ;  /* 0x0100000002027b82 */ /* 0x000ea20000000a00 */
[----:B------:R-:W-:Y:S02]  /*10b30*/  IMAD.U32 R5, RZ, RZ, UR5 ;  /* 0x00000005ff057e24 */ /* 0x000fe4000f8e00ff */
[----:B------:R-:W-:Y:S02]  /*10b40*/  IMAD.U32 R6, RZ, RZ, UR6 ;  /* 0x00000006ff067e24 */ /* 0x000fe4000f8e00ff */
[----:B------:R-:W-:-:S02]  /*10b50*/  IMAD.U32 R7, RZ, RZ, UR7 ;  /* 0x00000007ff077e24 */ /* 0x000fc4000f8e00ff */
[----:B-1----:R-:W-:Y:S02]  /*10b60*/  IMAD.U32 R10, RZ, RZ, UR8 ;  /* 0x00000008ff0a7e24 */ /* 0x002fe4000f8e00ff */
[----:B0-----:R-:W-:Y:S02]  /*10b70*/  IMAD.U32 R11, RZ, RZ, UR9 ;  /* 0x00000009ff0b7e24 */ /* 0x001fe4000f8e00ff */
[----:B------:R-:W-:Y:S02]  /*10b80*/  IMAD.MOV.U32 R8, RZ, RZ, 0x70 ;  /* 0x00000070ff087424 */ /* 0x000fe400078e00ff */
[----:B------:R-:W-:Y:S02]  /*10b90*/  IMAD.MOV.U32 R12, RZ, RZ, 0x1 ;  /* 0x00000001ff0c7424 */ /* 0x000fe400078e00ff */
[----:B------:R-:W-:-:S07]  /*10ba0*/  IMAD.MOV.U32 R13, RZ, RZ, RZ ;  /* 0x000000ffff0d7224 */ /* 0x000fce00078e00ff */
[----:B------:R-:W-:-:S07]  /*10bb0*/  LEPC R20, `(.L_x_1127) ;  /* 0x000000001014794e */ /* 0x000fce0000000000 */
[----:B--2---:R-:W-:Y:S05]  /*10bc0*/  CALL.ABS.NOINC R2 ;  /* 0x0000000002007343 */ /* 0x004fea0003c00000 */
.L_x_1127:
[----:B------:R-:W-:Y:S05]  /*10bd0*/  BSYNC B6 ;  /* 0x0000000000067941 */ /* 0x000fea0003800000 */
.L_x_1126:
[----:B-1----:R-:W3:Y:S01]  /*10be0*/  LDL R10, [R1+0x4] ;  /* 0x00000400010a7983 */ /* 0x002ee20000100800 */
[----:B------:R-:W1:Y:S01]  /*10bf0*/  LDC R7, c[0x0][0x448] ;  /* 0x00011200ff077b82 */ /* 0x000e620000000800 */
[----:B------:R-:W-:Y:S01]  /*10c00*/  ULDC.64 UR4, c[0x0][0x298] ;  /* 0x0000a60000047ab9 */ /* 0x000fe20000000a00 */
[----:B------:R-:W-:Y:S01]  /*10c10*/  ULDC.64 UR6, c[0x0][0x280] ;  /* 0x0000a00000067ab9 */ /* 0x000fe20000000a00 */
[----:B--2---:R-:W2:Y:S04]  /*10c20*/  LDL R4, [R1+0x48] ;  /* 0x0000480001047983 */ /* 0x004ea80000100800 */
[----:B------:R-:W4:Y:S04]  /*10c30*/  LDL R9, [R1+0x2c] ;  /* 0x00002c0001097983 */ /* 0x000f280000100800 */
[----:B------:R-:W4:Y:S01]  /*10c40*/  LDL R8, [R1+0x58] ;  /* 0x0000580001087983 */ /* 0x000f220000100800 */
[----:B------:R-:W0:Y:S01]  /*10c50*/  S2R R2, SR_TID.X ;  /* 0x0000000000027919 */ /* 0x000e220000002100 */
[----:B------:R-:W0:Y:S02]  /*10c60*/  S2R R0, SR_TID.X ;  /* 0x0000000000007919 */ /* 0x000e240000002100 */
[----:B------:R-:W4:Y:S01]  /*10c70*/  LDL R6, [R1+0x34] ;  /* 0x0000340001067983 */ /* 0x000f220000100800 */
[----:B-1----:R-:W-:-:S13]  /*10c80*/  ISETP.NE.AND P0, PT, R7, 0x1, PT ;  /* 0x000000010700780c */ /* 0x002fda0003f05270 */
[----:B------:R-:W1:Y:S01]  /*10c90*/  @P0 LDC R3, c[0x0][0x450] ;  /* 0x00011400ff030b82 */ /* 0x000e620000000800 */
[----:B0-----:R-:W-:-:S04]  /*10ca0*/  LOP3.LUT R2, R2, 0x7f, RZ, 0xc0, !PT ;  /* 0x0000007f02027812 */ /* 0x001fc800078ec0ff */
[----:B------:R-:W-:Y:S01]  /*10cb0*/  SHF.R.U32.HI R2, RZ, 0x3, R2 ;  /* 0x00000003ff027819 */ /* 0x000fe20000011602 */
[----:B------:R-:W-:-:S05]  /*10cc0*/  IMAD.SHL.U32 R0, R0, 0x10, RZ ;  /* 0x0000001000007824 */ /* 0x000fca00078e00ff */
[----:B------:R-:W-:Y:S02]  /*10cd0*/  LOP3.LUT R0, R2, 0x70, R0, 0xf8, !PT ;  /* 0x0000007002007812 */ /* 0x000fe400078ef800 */
[----:B------:R-:W0:Y:S03]  /*10ce0*/  @P0 LDC R2, c[0x0][0x44c] ;  /* 0x00011300ff020b82 */ /* 0x000e260000000800 */
[----:B---3--:R-:W-:-:S04]  /*10cf0*/  IMAD R5, R10, 0x40, R0 ;  /* 0x000000400a057824 */ /* 0x008fc800078e0200 */
[----:B0-----:R-:W-:-:S04]  /*10d00*/  @P0 IMAD.HI.U32 R2, R5, R2, RZ ;  /* 0x0000000205020227 */ /* 0x001fc800078e00ff */
[----:B------:R-:W-:Y:S01]  /*10d10*/  IMAD.MOV.U32 R0, RZ, RZ, R5 ;  /* 0x000000ffff007224 */ /* 0x000fe200078e0005 */
[----:B-1----:R-:W-:Y:S01]  /*10d20*/  @P0 SHF.R.U32.HI R0, RZ, R3, R2 ;  /* 0x00000003ff000219 */ /* 0x002fe20000011602 */
[----:B--2---:R-:W-:-:S04]  /*10d30*/  IMAD R2, R4, UR4, RZ ;  /* 0x0000000404027c24 */ /* 0x004fc8000f8e02ff */
[C---:B----4-:R-:W-:Y:S02]  /*10d40*/  IMAD R4, R9.reuse, UR5, R2 ;  /* 0x0000000509047c24 */ /* 0x050fe4000f8e0202 */
[----:B------:R-:W-:Y:S01]  /*10d50*/  IMAD.WIDE.U32 R2, R9, UR4, RZ ;  /* 0x0000000409027c25 */ /* 0x000fe2000f8e00ff */
[----:B------:R-:W-:-:S03]  /*10d60*/  ULDC.64 UR4, c[0x0][0x2d8] ;  /* 0x0000b60000047ab9 */ /* 0x000fc60000000a00 */
[----:B------:R-:W-:Y:S02]  /*10d70*/  IMAD.IADD R3, R3, 0x1, R4 ;  /* 0x0000000103037824 */ /* 0x000fe400078e0204 */
[C---:B------:R-:W-:Y:S01]  /*10d80*/  IMAD.WIDE.U32 R2, R17.reuse, UR4, R2 ;  /* 0x0000000411027c25 */ /* 0x040fe2000f8e0002 */
[----:B------:R0:W-:Y:S03]  /*10d90*/  STL [R1+0x28], R5 ;  /* 0x0000280501007387 */ /* 0x0001e60000100800 */
[----:B------:R-:W-:Y:S01]  /*10da0*/  IMAD R3, R17, UR5, R3 ;  /* 0x0000000511037c24 */ /* 0x000fe2000f8e0203 */
[----:B------:R-:W-:Y:S02]  /*10db0*/  ULDC.64 UR4, c[0x0][0x2e0] ;  /* 0x0000b80000047ab9 */ /* 0x000fe40000000a00 */
[----:B------:R-:W-:Y:S02]  /*10dc0*/  IMAD R4, R8, UR4, RZ ;  /* 0x0000000408047c24 */ /* 0x000fe4000f8e02ff */
[----:B------:R1:W5:Y:S01]  /*10dd0*/  LDL R8, [R1+0x14] ;  /* 0x0000140001087983 */ /* 0x0003620000100800 */
[C---:B------:R-:W-:Y:S01]  /*10de0*/  IMAD.WIDE.U32 R2, R6.reuse, UR4, R2 ;  /* 0x0000000406027c25 */ /* 0x040fe2000f8e0002 */
[----:B------:R-:W2:Y:S03]  /*10df0*/  S2R R9, SR_TID.X ;  /* 0x0000000000097919 */ /* 0x000ea60000002100 */
[----:B------:R-:W-:Y:S01]  /*10e00*/  IMAD R4, R6, UR5, R4 ;  /* 0x0000000506047c24 */ /* 0x000fe2000f8e0204 */
[----:B------:R-:W-:-:S03]  /*10e10*/  ULDC.64 UR4, c[0x0][0x2d0] ;  /* 0x0000b40000047ab9 */ /* 0x000fc60000000a00 */
[----:B------:R-:W-:Y:S01]  /*10e20*/  IMAD.IADD R3, R3, 0x1, R4 ;  /* 0x0000000103037824 */ /* 0x000fe200078e0204 */
[----:B------:R-:W-:-:S05]  /*10e30*/  SHF.R.S32.HI R4, RZ, 0x1f, R0 ;  /* 0x0000001fff047819 */ /* 0x000fca0000011400 */
[----:B------:R-:W-:Y:S02]  /*10e40*/  IMAD R4, R4, UR4, RZ ;  /* 0x0000000404047c24 */ /* 0x000fe4000f8e02ff */
[----:B------:R-:W-:-:S04]  /*10e50*/  IMAD.WIDE.U32 R2, R0, UR4, R2 ;  /* 0x0000000400027c25 */ /* 0x000fc8000f8e0002 */
[----:B------:R-:W-:Y:S01]  /*10e60*/  IMAD R4, R0, UR5, R4 ;  /* 0x0000000500047c24 */ /* 0x000fe2000f8e0204 */
[----:B------:R-:W-:Y:S01]  /*10e70*/  ULDC.64 UR4, c[0x0][0x2c8] ;  /* 0x0000b20000047ab9 */ /* 0x000fe20000000a00 */
[----:B------:R-:W-:-:S04]  /*10e80*/  IMAD.MOV R0, RZ, RZ, -R0 ;  /* 0x000000ffff007224 */ /* 0x000fc800078e0a00 */
[----:B------:R-:W-:-:S05]  /*10e90*/  IMAD R0, R7, R0, R5 ;  /* 0x0000000007007224 */ /* 0x000fca00078e0205 */
[----:B------:R-:W-:Y:S01]  /*10ea0*/  SHF.R.S32.HI R6, RZ, 0x1f, R0 ;  /* 0x0000001fff067819 */ /* 0x000fe20000011400 */
[----:B------:R-:W-:Y:S02]  /*10eb0*/  IMAD.IADD R3, R3, 0x1, R4 ;  /* 0x0000000103037824 */ /* 0x000fe400078e0204 */
[----:B--2---:R-:W-:Y:S02]  /*10ec0*/  IMAD.SHL.U32 R9, R9, 0x8, RZ ;  /* 0x0000000809097824 */ /* 0x004fe400078e00ff */
[----:B------:R-:W-:Y:S02]  /*10ed0*/  IMAD R6, R6, UR4, RZ ;  /* 0x0000000406067c24 */ /* 0x000fe4000f8e02ff */
[C---:B0-----:R-:W-:Y:S01]  /*10ee0*/  IMAD.WIDE.U32 R4, R0.reuse, UR4, R2 ;  /* 0x0000000400047c25 */ /* 0x041fe2000f8e0002 */
[----:B------:R-:W-:Y:S01]  /*10ef0*/  LOP3.LUT R9, R9, 0x38, RZ, 0xc0, !PT ;  /* 0x0000003809097812 */ /* 0x000fe200078ec0ff */
[----:B------:R-:W-:Y:S02]  /*10f00*/  ULDC UR4, c[0x0][0x2b8] ;  /* 0x0000ae0000047ab9 */ /* 0x000fe40000000800 */
[----:B------:R-:W-:Y:S01]  /*10f10*/  IMAD R0, R0, UR5, R6 ;  /* 0x0000000500007c24 */ /* 0x000fe2000f8e0206 */
[----:B------:R-:W-:-:S03]  /*10f20*/  LEA R3, P1, R4, UR6, 0x1 ;  /* 0x0000000604037c11 */ /* 0x000fc6000f8208ff */
[----:B------:R-:W-:Y:S01]  /*10f30*/  IMAD.IADD R0, R5, 0x1, R0 ;  /* 0x0000000105007824 */ /* 0x000fe200078e0200 */
[----:B------:R-:W-:Y:S01]  /*10f40*/  ISETP.GE.AND P0, PT, R9, UR4, PT ;  /* 0x0000000409007c0c */ /* 0x000fe2000bf06270 */
[----:B------:R-:W-:-:S03]  /*10f50*/  UMOV UR4, 0xffffffff ;  /* 0xffffffff00047882 */ /* 0x000fc60000000000 */
[----:B------:R-:W-:Y:S01]  /*10f60*/  LEA.HI.X R2, R4, UR7, R0, 0x1, P1 ;  /* 0x0000000704027c11 */ /* 0x000fe200088f0c00 */
[----:B-1----:R-:W-:Y:S08]  /*10f70*/  BRA.DIV UR4, `(.L_x_1128) ;  /* 0x0000005e04d47947 */ /* 0x002ff0000b800000 */
[----:B------:R-:W2:Y:S01]  /*10f80*/  LDL R11, [R1+0x38] ;  /* 0x00003800010b7983 */ /* 0x000ea20000100800 */
[----:B------:R-:W0:Y:S03]  /*10f90*/  S2R R5, SR_TID.X ;  /* 0x0000000000057919 */ /* 0x000e260000002100 */
[----:B------:R-:W-:Y:S01]  /*10fa0*/  SHFL.IDX PT, R4, R2, RZ, 0x181f ;  /* 0x00181fff02047589 */ /* 0x000fe200000e0000 */
[----:B0-----:R-:W-:-:S04]  /*10fb0*/  LOP3.LUT R5, R5, 0x7f, RZ, 0xc0, !PT ;  /* 0x0000007f05057812 */ /* 0x001fc800078ec0ff */
[----:B------:R-:W-:Y:S02]  /*10fc0*/  SHF.R.U32.HI R6, RZ, 0x3, R5 ;  /* 0x00000003ff067819 */ /* 0x000fe40000011605 */
[----:B------:R-:W0:Y:S03]  /*10fd0*/  SHFL.IDX PT, R5, R3, RZ, 0x181f ;  /* 0x00181fff03057589 */ /* 0x000e2600000e0000 */
[----:B------:R-:W-:Y:S02]  /*10fe0*/  IMAD R10, R10, 0x40, R6 ;  /* 0x000000400a0a7824 */ /* 0x000fe400078e0206 */
[----:B------:R-:W-:Y:S04]  /*10ff0*/  SHFL.IDX PT, R6, R2, 0x1, 0x181f ;  /* 0x00381f0002067f89 */ /* 0x000fe800000e0000 */
[----:B------:R-:W-:Y:S01]  /*11000*/  STL [R1+0x4], R10 ;  /* 0x0000040a01007387 */ /* 0x000fe20000100800 */
[----:B--2---:R-:W-:-:S05]  /*11010*/  IMAD R0, R11, R7, RZ ;  /* 0x000000070b007224 */ /* 0x004fca00078e02ff */
[----:B------:R-:W-:-:S13]  /*11020*/  ISETP.GE.AND P1, PT, R10, R0, PT ;  /* 0x000000000a00720c */ /* 0x000fda0003f26270 */
[----:B0-----:R-:W-:-:S05]  /*11030*/  @!P1 LEA R5, P2, R9, R5, 0x1 ;  /* 0x0000000509059211 */ /* 0x001fca00078408ff */
[----:B------:R-:W-:-:S05]  /*11040*/  @!P1 IMAD.X R4, RZ, RZ, R4, P2 ;  /* 0x000000ffff049224 */ /* 0x000fca00010e0604 */
[----:B------:R-:W-:-:S04]  /*11050*/  @!P1 LOP3.LUT R5, R5, R4, RZ, 0x3c, !PT ;  /* 0x0000000405059212 */ /* 0x000fc800078e3cff */
[----:B------:R-:W-:-:S04]  /*11060*/  @!P1 LOP3.LUT R4, R5, R4, RZ, 0x3c, !PT ;  /* 0x0000000405049212 */ /* 0x000fc800078e3cff */
[----:B------:R-:W-:-:S05]  /*11070*/  @!P1 LOP3.LUT R5, R5, R4, RZ, 0x3c, !PT ;  /* 0x0000000405059212 */ /* 0x000fca00078e3cff */
[----:B-----5:R0:W-:Y:S01]  /*11080*/  @!P1 LDGSTS.E.BYPASS.LTC128B.128 [R8+0x20400], desc[UR38][R4.64], !P0 ;  /* 0x2040000004089fae */ /* 0x0201e2000c101d66 */
[----:B------:R-:W-:-:S03]  /*11090*/  VIADD R7, R10, 0x10 ;  /* 0x000000100a077836 */ /* 0x000fc60000000000 */
[----:B0-----:R-:W0:Y:S02]  /*110a0*/  SHFL.IDX PT, R4, R3, 0x1, 0x181f ;  /* 0x00381f0003047f89 */ /* 0x001e2400000e0000 */
[----:B------:R-:W-:-:S13]  /*110b0*/  ISETP.GE.AND P1, PT, R7, R0, PT ;  /* 0x000000000700720c */ /* 0x000fda0003f26270 */
[----:B0-----:R-:W-:-:S05]  /*110c0*/  @!P1 LEA R5, P2, R9, R4, 0x1 ;  /* 0x0000000409059211 */ /* 0x001fca00078408ff */
[----:B------:R-:W-:-:S05]  /*110d0*/  @!P1 IMAD.X R4, RZ, RZ, R6, P2 ;  /* 0x000000ffff049224 */ /* 0x000fca00010e0606 */
[----:B------:R-:W-:-:S04]  /*110e0*/  @!P1 LOP3.LUT R5, R5, R4, RZ, 0x3c, !PT ;  /* 0x0000000405059212 */ /* 0x000fc800078e3cff */
[----:B------:R-:W-:-:S04]  /*110f0*/  @!P1 LOP3.LUT R4, R5, R4, RZ, 0x3c, !PT ;  /* 0x0000000405049212 */ /* 0x000fc800078e3cff */
[----:B------:R-:W-:-:S05]  /*11100*/  @!P1 LOP3.LUT R5, R5, R4, RZ, 0x3c, !PT ;  /* 0x0000000405059212 */ /* 0x000fca00078e3cff */
[----:B------:R0:W-:Y:S04]  /*11110*/  @!P1 LDGSTS.E.BYPASS.LTC128B.128 [R8+0x20c00], desc[UR38][R4.64], !P0 ;  /* 0x20c0000004089fae */ /* 0x0001e8000c101d66 */
[----:B------:R1:W-:Y:S04]  /*11120*/  STL [R1+0x50], R7 ;  /* 0x0000500701007387 */ /* 0x0003e80000100800 */
[----:B0-----:R-:W0:Y:S01]  /*11130*/  SHFL.IDX PT, R4, R3, 0x2, 0x181f ;  /* 0x00581f0003047f89 */ /* 0x001e2200000e0000 */
[----:B-1----:R-:W-:-:S03]  /*11140*/  VIADD R7, R10, 0x20 ;  /* 0x000000200a077836 */ /* 0x002fc60000000000 */
[----:B------:R-:W1:Y:S02]  /*11150*/  SHFL.IDX PT, R6, R2, 0x2, 0x181f ;  /* 0x00581f0002067f89 */ /* 0x000e6400000e0000 */
[----:B------:R-:W-:-:S13]  /*11160*/  ISETP.GE.AND P1, PT, R7, R0, PT ;  /* 0x000000000700720c */ /* 0x000fda0003f26270 */
[----:B0-----:R-:W-:-:S05]  /*11170*/  @!P1 LEA R5, P2, R9, R4, 0x1 ;  /* 0x0000000409059211 */ /* 0x001fca00078408ff */
[----:B-1----:R-:W-:-:S05]  /*11180*/  @!P1 IMAD.X R4, RZ, RZ, R6, P2 ;  /* 0x000000ffff049224 */ /* 0x002fca00010e0606 */
[----:B------:R-:W-:-:S04]  /*11190*/  @!P1 LOP3.LUT R5, R5, R4, RZ, 0x3c, !PT ;  /* 0x0000000405059212 */ /* 0x000fc800078e3cff */
[----:B------:R-:W-:-:S04]  /*111a0*/  @!P1 LOP3.LUT R4, R5, R4, RZ, 0x3c, !PT ;  /* 0x0000000405049212 */ /* 0x000fc800078e3cff */
[----:B------:R-:W-:Y:S01]  /*111b0*/  @!P1 LOP3.LUT R5, R5, R4, RZ, 0x3c, !PT ;  /* 0x0000000405059212 */ /* 0x000fe200078e3cff */
[----:B------:R0:W-:Y:S04]  /*111c0*/  STL [R1+0x5c], R7 ;  /* 0x00005c0701007387 */ /* 0x0001e80000100800 */
[----:B------:R1:W-:Y:S04]  /*111d0*/  @!P1 LDGSTS.E.BYPASS.LTC128B.128 [R8+0x21400], desc[UR38][R4.64], !P0 ;  /* 0x2140000004089fae */ /* 0x0003e8000c101d66 */
[----:B------:R-:W2:Y:S04]  /*111e0*/  SHFL.IDX PT, R3, R3, 0x3, 0x181f ;  /* 0x00781f0003037f89 */ /* 0x000ea800000e0000 */
[----:B-1----:R0:W1:Y:S02]  /*111f0*/  SHFL.IDX PT, R4, R2, 0x3, 0x181f ;  /* 0x00781f0002047f89 */ /* 0x00206400000e0000 */
.L_x_1258:
[----:B0-----:R-:W3:Y:S02]  /*11200*/  LDL R2, [R1+0x4] ;  /* 0x0000040001027983 */ /* 0x001ee40000100800 */
[----:B---3--:R-:W-:-:S05]  /*11210*/  VIADD R2, R2, 0x30 ;  /* 0x0000003002027836 */ /* 0x008fca0000000000 */
[----:B------:R-:W-:Y:S01]  /*11220*/  ISETP.GE.AND P1, PT, R2, R0, PT ;  /* 0x000000000200720c */ /* 0x000fe20003f26270 */
[----:B------:R2:W-:-:S12]  /*11230*/  STL [R1+0x60], R2 ;  /* 0x0000600201007387 */ /* 0x0005d80000100800 */
[----:B--2---:R-:W-:-:S05]  /*11240*/  @!P1 LEA R2, P2, R9, R3, 0x1 ;  /* 0x0000000309029211 */ /* 0x004fca00078408ff */
[----:B-1----:R-:W-:-:S05]  /*11250*/  @!P1 IMAD.X R3, RZ, RZ, R4, P2 ;  /* 0x000000ffff039224 */ /* 0x002fca00010e0604 */
[----:B------:R-:W-:Y:S01]  /*11260*/  @!PT LDS RZ, [RZ] ;  /* 0x00000000fffff984 */ /* 0x000fe20000000800 */
[----:B------:R-:W-:Y:S01]  /*11270*/  @!PT LDS RZ, [RZ] ;  /* 0x00000000fffff984 */ /* 0x000fe20000000800 */
[----:B------:R-:W-:Y:S01]  /*11280*/  @!PT LDS RZ, [RZ] ;  /* 0x00000000fffff984 */ /* 0x000fe20000000800 */
[----:B------:R0:W-:Y:S01]  /*11290*/  @!P1 LDGSTS.E.BYPASS.LTC128B.128 [R8+0x21c00], desc[UR38][R2.64], !P0 ;  /* 0x21c0000002089fae */ /* 0x0001e2000c101d66 */
[----:B------:R-:W-:Y:S01]  /*112a0*/  PLOP3.LUT P0, PT, PT, PT, PT, 0x80, 0x0 ;  /* 0x000000000000781c */ /* 0x000fe20003f0f070 */
[----:B------:R-:W-:-:S12]  /*112b0*/  NOP ;  /* 0x0000000000007918 */ /* 0x000fd80000000000 */
.L_x_1129:
[----:B------:R-:W-:Y:S02]  /*112c0*/  PLOP3.LUT P1, PT, P1, P0, PT, 0xa2, 0x0 ;  /* 0x000000000000781c */ /* 0x000fe40000f21472 */
[----:B------:R-:W-:-:S08]  /*112d0*/  @P0 R2UR P1, UR4, R18 ;  /* 0x00000000120402ca */ /* 0x000fd00000020000 */
[----:B------:R-:W-:-:S05]  /*112e0*/  @P0 PLOP3.LUT P0, PT, P1, PT, PT, 0x80, 0x0 ;  /* 0x000000000000081c */ /* 0x000fca0000f0f070 */
[----:B------:R-:W-:Y:S01]  /*112f0*/  @!P1 SYNCS.ARRIVE.TRANS64.RED.A0T1 RZ, [UR4+0x38800], RZ ;  /* 0x038800ffffff99a7 */ /* 0x000fe20008200404 */
[----:B------:R-:W-:Y:S07]  /*11300*/  @!P1 ARRIVES.LDGSTSBAR.64.TRANSCNT [UR4+0x38800] ;  /* 0x03880000ff0099b0 */ /* 0x000fee0008000a84 */
[----:B------:R-:W-:Y:S05]  /*11310*/  @P0 BRA.U.ANY `(.L_x_1129) ;  /* 0xfffffffd00e80947 */ /* 0x000fea000393ffff */
[----:B------:R-:W-:Y:S01]  /*11320*/  NOP ;  /* 0x0000000000007918 */ /* 0x000fe20000000000 */
[----:B------:R-:W2:Y:S01]  /*11330*/  LDL.LU R0, [R1+0x48] ;  /* 0x0000480001007983 */ /* 0x000ea20000300800 */
[----:B------:R-:W-:Y:S01]  /*11340*/  ULDC.64 UR4, c[0x0][0x398] ;  /* 0x0000e60000047ab9 */ /* 0x000fe20000000a00 */
[----:B------:R1:W-:Y:S02]  /*11350*/  SYNCS.ARRIVE.TRANS64.A1T0 RZ, [R18+URZ+0x38800], RZ ;  /* 0x038800ff12ff79a7 */ /* 0x0003e4000810003f */
[----:B0-----:R-:W3:Y:S01]  /*11360*/  LDL.LU R3, [R1+0x2c] ;  /* 0x00002c0001037983 */ /* 0x001ee20000300800 */
[----:B------:R-:W-:Y:S01]  /*11370*/  BSSY B6, `(.L_x_1130) ;  /* 0x000001a000067945 */ /* 0x000fe20003800000 */
[----:B--2---:R-:W-:Y:S02]  /*11380*/  IMAD R2, R0, UR4, RZ ;  /* 0x0000000400027c24 */ /* 0x004fe4000f8e02ff */
[----:B------:R-:W-:Y:S02]  /*11390*/  VIADD R0, R18, 0x26400 ;  /* 0x0002640012007836 */ /* 0x000fe40000000000 */
[----:B---3--:R-:W-:-:S02]  /*113a0*/  IMAD R2, R3, UR5, R2 ;  /* 0x0000000503027c24 */ /* 0x008fc4000f8e0202 */
[----:B------:R-:W-:Y:S01]  /*113b0*/  IMAD.WIDE.U32 R4, R3, UR4, RZ ;  /* 0x0000000403047c25 */ /* 0x000fe2000f8e00ff */
[----:B------:R-:W-:-:S03]  /*113c0*/  LOP3.LUT P0, RZ, R0, 0x3ff, RZ, 0xc0, !PT ;  /* 0x000003ff00ff7812 */ /* 0x000fc6000780c0ff */
[----:B------:R-:W-:Y:S01]  /*113d0*/  IMAD.IADD R0, R5, 0x1, R2 ;  /* 0x0000000105007824 */ /* 0x000fe200078e0202 */
[----:B------:R1:W-:Y:S04]  /*113e0*/  STL.64 [R1+0x48], R4 ;  /* 0x0000480401007387 */ /* 0x0003e80000100a00 */
[----:B------:R1:W-:Y:S05]  /*113f0*/  STL [R1+0x2c], R0 ;  /* 0x00002c0001007387 */ /* 0x0003ea0000100800 */
[----:B------:R-:W-:Y:S05]  /*11400*/  @!P0 BRA `(.L_x_1131) ;  /* 0x0000000000408947 */ /* 0x000fea0003800000 */
[----:B------:R-:W-:Y:S01]  /*11410*/  MOV R2, 0x0 ;  /* 0x0000000000027802 */ /* 0x000fe20000000f00 */
[----:B------:R-:W-:Y:S01]  /*11420*/  ULDC.64 UR6, c[0x4][0x90] ;  /* 0x0100240000067ab9 */ /* 0x000fe20000000a00 */
[----:B------:R-:W-:Y:S01]  /*11430*/  ULDC.64 UR8, c[0x4][0x98] ;  /* 0x0100260000087ab9 */ /* 0x000fe20000000a00 */
[----:B------:R-:W-:Y:S01]  /*11440*/  ULDC.64 UR4, c[0x4][0x28] ;  /* 0x01000a0000047ab9 */ /* 0x000fe20000000a00 */
[----:B-1----:R-:W-:Y:S02]  /*11450*/  IMAD.U32 R4, RZ, RZ, UR6 ;  /* 0x00000006ff047e24 */ /* 0x002fe4000f8e00ff */
        /* <DEDUP_REMOVED lines=11> */
.L_x_1131:
[----:B------:R-:W-:Y:S05]  /*11510*/  BSYNC B6 ;  /* 0x0000000000067941 */ /* 0x000fea0003800000 */
.L_x_1130:
[----:B-1----:R-:W2:Y:S01]  /*11520*/  LDL.LU R5, [R1+0x2c] ;  /* 0x00002c0001057983 */ /* 0x002ea20000300800 */
[----:B------:R-:W0:Y:S01]  /*11530*/  LDC R7, c[0x0][0x448] ;  /* 0x00011200ff077b82 */ /* 0x000e220000000800 */
[----:B------:R-:W-:Y:S02]  /*11540*/  ULDC.64 UR4, c[0x0][0x3d8] ;  /* 0x0000f60000047ab9 */ /* 0x000fe40000000a00 */
[----:B------:R-:W2:Y:S04]  /*11550*/  LDL.LU.64 R2, [R1+0x48] ;  /* 0x0000480001027983 */ /* 0x000ea80000300a00 */
[----:B------:R-:W3:Y:S04]  /*11560*/  LDL.LU R0, [R1+0x58] ;  /* 0x0000580001007983 */ /* 0x000ee80000300800 */
[----:B------:R-:W4:Y:S04]  /*11570*/  LDL.LU R4, [R1+0x34] ;  /* 0x0000340001047983 */ /* 0x000f280000300800 */
[----:B------:R-:W5:Y:S01]  /*11580*/  LDL.LU R6, [R1+0x28] ;  /* 0x0000280001067983 */ /* 0x000f620000300800 */
[----:B------:R-:W-:Y:S01]  /*11590*/  LOP3.LUT R19, R19, 0xfffffff7, RZ, 0xc0, !PT ;  /* 0xfffffff713137812 */ /* 0x000fe200078ec0ff */
[----:B------:R-:W1:Y:S01]  /*115a0*/  S2R R10, SR_TID.X ;  /* 0x00000000000a7919 */ /* 0x000e620000002100 */
[----:B0-----:R-:W-:Y:S01]  /*115b0*/  ISETP.NE.AND P0, PT, R7, 0x1, PT ;  /* 0x000000010700780c */ /* 0x001fe20003f05270 */
[----:B-1----:R-:W-:-:S05]  /*115c0*/  IMAD.SHL.U32 R10, R10, 0x8, RZ ;  /* 0x000000080a0a7824 */ /* 0x002fca00078e00ff */
[----:B------:R-:W-:Y:S01]  /*115d0*/  LOP3.LUT R10, R10, 0x38, RZ, 0xc0, !PT ;  /* 0x000000380a0a7812 */ /* 0x000fe200078ec0ff */
[----:B--2---:R-:W-:-:S06]  /*115e0*/  IMAD.MOV.U32 R3, RZ, RZ, R5 ;  /* 0x000000ffff037224 */ /* 0x004fcc00078e0005 */
[----:B------:R-:W0:Y:S01]  /*115f0*/  @P0 LDC R5, c[0x0][0x450] ;  /* 0x00011400ff050b82 */ /* 0x000e220000000800 */
[----:B------:R-:W-:-:S04]  /*11600*/  IMAD.WIDE.U32 R2, R17, UR4, R2 ;  /* 0x0000000411027c25 */ /* 0x000fc8000f8e0002 */
[----:B------:R-:W-:Y:S01]  /*11610*/  IMAD R3, R17, UR5, R3 ;  /* 0x0000000511037c24 */ /* 0x000fe2000f8e0203 */
[----:B------:R-:W-:Y:S02]  /*11620*/  ULDC.64 UR4, c[0x0][0x3e0] ;  /* 0x0000f80000047ab9 */ /* 0x000fe40000000a00 */
[----:B---3--:R-:W-:Y:S02]  /*11630*/  IMAD R0, R0, UR4, RZ ;  /* 0x0000000400007c24 */ /* 0x008fe4000f8e02ff */
[----:B----4-:R-:W-:-:S04]  /*11640*/  IMAD.WIDE.U32 R2, R4, UR4, R2 ;  /* 0x0000000404027c25 */ /* 0x010fc8000f8e0002 */
[----:B------:R-:W-:Y:S01]  /*11650*/  IMAD R0, R4, UR5, R0 ;  /* 0x0000000504007c24 */ /* 0x000fe2000f8e0200 */
[----:B------:R-:W-:Y:S01]  /*11660*/  ULDC.64 UR4, c[0x0][0x3d0] ;  /* 0x0000f40000047ab9 */ /* 0x000fe20000000a00 */
[----:B-----5:R-:W-:Y:S02]  /*11670*/  IMAD.MOV.U32 R4, RZ, RZ, R6 ;  /* 0x000000ffff047224 */ /* 0x020fe400078e0006 */
[----:B------:R-:W-:Y:S02]  /*11680*/  IMAD.IADD R3, R3, 0x1, R0 ;  /* 0x0000000103037824 */ /* 0x000fe400078e0200 */
[----:B------:R-:W1:Y:S02]  /*11690*/  @P0 LDC R0, c[0x0][0x44c] ;  /* 0x00011300ff000b82 */ /* 0x000e640000000800 */
[----:B-1----:R-:W-:-:S05]  /*116a0*/  @P0 IMAD.HI.U32 R0, R6, R0, RZ ;  /* 0x0000000006000227 */ /* 0x002fca00078e00ff */
[----:B0-----:R-:W-:-:S04]  /*116b0*/  @P0 SHF.R.U32.HI R4, RZ, R5, R0 ;  /* 0x00000005ff040219 */ /* 0x001fc80000011600 */
[--C-:B------:R-:W-:Y:S01]  /*116c0*/  SHF.R.S32.HI R5, RZ, 0x1f, R4.reuse ;  /* 0x0000001fff057819 */ /* 0x100fe20000011404 */
[----:B------:R-:W-:Y:S02]  /*116d0*/  IMAD.MOV R0, RZ, RZ, -R4 ;  /* 0x000000ffff007224 */ /* 0x000fe400078e0a04 */
[----:B------:R-:W-:-:S04]  /*116e0*/  IMAD.WIDE.U32 R2, R4, UR4, R2 ;  /* 0x0000000404027c25 */ /* 0x000fc8000f8e0002 */
[----:B------:R-:W-:Y:S02]  /*116f0*/  IMAD R0, R7, R0, R6 ;  /* 0x0000000007007224 */ /* 0x000fe400078e0206 */
[----:B------:R-:W0:Y:S01]  /*11700*/  S2R R6, SR_TID.X ;  /* 0x0000000000067919 */ /* 0x000e220000002100 */
        /* <DEDUP_REMOVED lines=8> */
[----:B------:R-:W-:-:S03]  /*11790*/  ULDC.64 UR4, c[0x0][0x390] ;  /* 0x0000e40000047ab9 */ /* 0x000fc60000000a00 */
[----:B------:R-:W-:Y:S01]  /*117a0*/  IMAD.IADD R4, R3, 0x1, R0 ;  /* 0x0000000103047824 */ /* 0x000fe200078e0200 */
[----:B------:R-:W-:Y:S01]  /*117b0*/  LEA R0, P0, R2, UR4, 0x1 ;  /* 0x0000000402007c11 */ /* 0x000fe2000f8008ff */
[----:B------:R-:W-:Y:S02]  /*117c0*/  ULDC UR4, c[0x0][0x3b8] ;  /* 0x0000ee0000047ab9 */ /* 0x000fe40000000800 */
[----:B------:R-:W-:Y:S02]  /*117d0*/  ISETP.GE.AND P3, PT, R10, UR4, PT ;  /* 0x000000040a007c0c */ /* 0x000fe4000bf66270 */
[----:B------:R-:W-:Y:S01]  /*117e0*/  LEA.HI.X R4, R2, UR5, R4, 0x1, P0 ;  /* 0x0000000502047c11 */ /* 0x000fe200080f0c04 */
[----:B0-----:R-:W-:Y:S01]  /*117f0*/  IMAD.SHL.U32 R6, R6, 0x8, RZ ;  /* 0x0000000806067824 */ /* 0x001fe200078e00ff */
[----:B------:R-:W-:-:S04]  /*11800*/  SEL R5, RZ, 0x1, P3 ;  /* 0x00000001ff057807 */ /* 0x000fc80001800000 */
[----:B------:R-:W-:-:S04]  /*11810*/  LOP3.LUT R6, R6, 0x38, RZ, 0xc0, !PT ;  /* 0x0000003806067812 */ /* 0x000fc800078ec0ff */
[C---:B------:R-:W-:Y:S02]  /*11820*/  LOP3.LUT R8, R6.reuse, 0x80, RZ, 0xfc, !PT ;  /* 0x0000008006087812 */ /* 0x040fe400078efcff */
[----:B------:R-:W-:Y:S02]  /*11830*/  LOP3.LUT R6, R6, 0x40, RZ, 0xfc, !PT ;  /* 0x0000004006067812 */ /* 0x000fe400078efcff */
[----:B------:R-:W-:Y:S02]  /*11840*/  ISETP.GE.AND P2, PT, R8, UR4, PT ;  /* 0x0000000408007c0c */ /* 0x000fe4000bf46270 */
[----:B------:R-:W-:Y:S02]  /*11850*/  ISETP.GE.AND P1, PT, R6, UR4, PT ;  /* 0x0000000406007c0c */ /* 0x000fe4000bf26270 */
[----:B------:R-:W0:Y:S01]  /*11860*/  S2R R6, SR_TID.X ;  /* 0x0000000000067919 */ /* 0x000e220000002100 */
[----:B------:R-:W-:Y:S02]  /*11870*/  @P3 LOP3.LUT R19, R19, 0x8, RZ, 0xfc, !PT ;  /* 0x0000000813133812 */ /* 0x000fe400078efcff */
[----:B------:R-:W-:-:S02]  /*11880*/  SEL R3, RZ, 0x4, P2 ;  /* 0x00000004ff037807 */ /* 0x000fc40001000000 */
[----:B------:R-:W-:Y:S02]  /*11890*/  LOP3.LUT R19, R19, 0xfffffffd, RZ, 0xc0, !PT ;  /* 0xfffffffd13137812 */ /* 0x000fe400078ec0ff */
[----:B------:R-:W-:Y:S02]  /*118a0*/  SEL R2, RZ, 0x2, P1 ;  /* 0x00000002ff027807 */ /* 0x000fe40000800000 */
[----:B------:R-:W-:Y:S02]  /*118b0*/  @P2 LOP3.LUT R19, R19, 0x2, RZ, 0xfc, !PT ;  /* 0x0000000213132812 */ /* 0x000fe400078efcff */
[----:B------:R-:W-:Y:S02]  /*118c0*/  IADD3 R2, R3, R2, R5 ;  /* 0x0000000203027210 */ /* 0x000fe40007ffe005 */
[----:B------:R-:W-:-:S04]  /*118d0*/  LOP3.LUT R19, R19, 0xfffffffb, RZ, 0xc0, !PT ;  /* 0xfffffffb13137812 */ /* 0x000fc800078ec0ff */
[----:B------:R-:W-:Y:S01]  /*118e0*/  @P1 LOP3.LUT R19, R19, 0x4, RZ, 0xfc, !PT ;  /* 0x0000000413131812 */ /* 0x000fe200078efcff */
[----:B0-----:R-:W-:-:S05]  /*118f0*/  IMAD.SHL.U32 R6, R6, 0x8, RZ ;  /* 0x0000000806067824 */ /* 0x001fca00078e00ff */
[----:B------:R-:W-:-:S04]  /*11900*/  LOP3.LUT R6, R6, 0x38, RZ, 0xc0, !PT ;  /* 0x0000003806067812 */ /* 0x000fc800078ec0ff */
[C---:B------:R-:W-:Y:S02]  /*11910*/  LOP3.LUT R8, R6.reuse, 0x100, RZ, 0xfc, !PT ;  /* 0x0000010006087812 */ /* 0x040fe400078efcff */
[----:B------:R-:W-:Y:S02]  /*11920*/  LOP3.LUT R6, R6, 0xc0, RZ, 0xfc, !PT ;  /* 0x000000c006067812 */ /* 0x000fe400078efcff */
[----:B------:R-:W-:Y:S02]  /*11930*/  ISETP.GE.AND P0, PT, R8, UR4, PT ;  /* 0x0000000408007c0c */ /* 0x000fe4000bf06270 */
[----:B------:R-:W0:Y:S01]  /*11940*/  S2R R8, SR_TID.X ;  /* 0x0000000000087919 */ /* 0x000e220000002100 */
[----:B------:R-:W-:Y:S02]  /*11950*/  ISETP.GE.AND P5, PT, R6, UR4, PT ;  /* 0x0000000406007c0c */ /* 0x000fe4000bfa6270 */
[----:B------:R-:W-:Y:S01]  /*11960*/  SEL R5, RZ, 0x10, P0 ;  /* 0x00000010ff057807 */ /* 0x000fe20000000000 */
[----:B------:R-:W1:Y:S01]  /*11970*/  S2R R6, SR_TID.X ;  /* 0x0000000000067919 */ /* 0x000e620000002100 */
[----:B------:R-:W-:-:S04]  /*11980*/  SEL R3, RZ, 0x8, P5 ;  /* 0x00000008ff037807 */ /* 0x000fc80002800000 */
[----:B------:R-:W-:Y:S01]  /*11990*/  IADD3 R2, R5, R2, R3 ;  /* 0x0000000205027210 */ /* 0x000fe20007ffe003 */
[----:B0-----:R-:W-:Y:S02]  /*119a0*/  IMAD.SHL.U32 R8, R8, 0x8, RZ ;  /* 0x0000000808087824 */ /* 0x001fe400078e00ff */
[----:B-1----:R-:W-:-:S03]  /*119b0*/  IMAD.SHL.U32 R6, R6, 0x8, RZ ;  /* 0x0000000806067824 */ /* 0x002fc600078e00ff */
[----:B------:R-:W-:-:S04]  /*119c0*/  LOP3.LUT R8, R8, 0x38, RZ, 0xc0, !PT ;  /* 0x0000003808087812 */ /* 0x000fc800078ec0ff */
[----:B------:R-:W-:Y:S02]  /*119d0*/  LOP3.LUT R9, R8, 0x180, RZ, 0xfc, !PT ;  /* 0x0000018008097812 */ /* 0x000fe400078efcff */
[----:B------:R-:W-:Y:S02]  /*119e0*/  LOP3.LUT R6, R6, 0x38, RZ, 0xc0, !PT ;  /* 0x0000003806067812 */ /* 0x000fe400078ec0ff */
[----:B------:R-:W-:Y:S02]  /*119f0*/  ISETP.GE.AND P1, PT, R9, UR4, PT ;  /* 0x0000000409007c0c */ /* 0x000fe4000bf26270 */
[C---:B------:R-:W-:Y:S02]  /*11a00*/  LOP3.LUT R8, R6.reuse, 0x140, RZ, 0xfc, !PT ;  /* 0x0000014006087812 */ /* 0x040fe400078efcff */
[----:B------:R-:W-:Y:S02]  /*11a10*/  SEL R5, RZ, 0x40, P1 ;  /* 0x00000040ff057807 */ /* 0x000fe40000800000 */
[----:B------:R-:W-:-:S02]  /*11a20*/  LOP3.LUT R6, R6, 0x1c0, RZ, 0xfc, !PT ;  /* 0x000001c006067812 */ /* 0x000fc400078efcff */
[----:B------:R-:W-:Y:S02]  /*11a30*/  ISETP.GE.AND P1, PT, R8, UR4, PT ;  /* 0x0000000408007c0c */ /* 0x000fe4000bf26270 */
[----:B------:R-:W-:Y:S01]  /*11a40*/  ISETP.GE.AND P2, PT, R6, UR4, PT ;  /* 0x0000000406007c0c */ /* 0x000fe2000bf46270 */
[----:B------:R-:W-:Y:S01]  /*11a50*/  UMOV UR4, 0xffffffff ;  /* 0xffffffff00047882 */ /* 0x000fe20000000000 */
[----:B------:R-:W-:Y:S02]  /*11a60*/  SEL R3, RZ, 0x20, P1 ;  /* 0x00000020ff037807 */ /* 0x000fe40000800000 */
[----:B------:R-:W-:Y:S02]  /*11a70*/  SEL R6, RZ, 0x80, P2 ;  /* 0x00000080ff067807 */ /* 0x000fe40001000000 */
[----:B------:R-:W-:-:S05]  /*11a80*/  IADD3 R5, R5, R2, R3 ;  /* 0x0000000205057210 */ /* 0x000fca0007ffe003 */
[----:B------:R-:W-:Y:S01]  /*11a90*/  IMAD.IADD R6, R5, 0x1, R6 ;  /* 0x0000000105067824 */ /* 0x000fe200078e0206 */
[----:B------:R-:W-:Y:S06]  /*11aa0*/  BRA.DIV UR4, `(.L_x_1132) ;  /* 0x0000005a04687947 */ /* 0x000fec000b800000 */
[----:B------:R-:W2:Y:S04]  /*11ab0*/  LDL.LU R8, [R1+0x38] ;  /* 0x0000380001087983 */ /* 0x000ea80000300800 */
[----:B------:R-:W3:Y:S04]  /*11ac0*/  LDL.LU R3, [R1+0x4] ;  /* 0x0000040001037983 */ /* 0x000ee80000300800 */
[----:B------:R-:W4:Y:S04]  /*11ad0*/  LDL.LU R2, [R1+0x50] ;  /* 0x0000500001027983 */ /* 0x000f280000300800 */
[----:B------:R-:W5:Y:S01]  /*11ae0*/  LDL R11, [R1+0x14] ;  /* 0x00001400010b7983 */ /* 0x000f620000100800 */
[----:B------:R-:W-:-:S03]  /*11af0*/  LOP3.LUT R19, R19, 0xfffffbff, RZ, 0xc0, !PT ;  /* 0xfffffbff13137812 */ /* 0x000fc600078ec0ff */
[----:B------:R-:W5:Y:S01]  /*11b00*/  LDL.LU R10, [R1+0x5c] ;  /* 0x00005c00010a7983 */ /* 0x000f620000300800 */
[----:B------:R-:W-:Y:S01]  /*11b10*/  @P1 LOP3.LUT R19, R19, 0x400, RZ, 0xfc, !PT ;  /* 0x0000040013131812 */ /* 0x000fe200078efcff */
[----:B------:R-:W0:Y:S03]  /*11b20*/  S2R R12, SR_TID.X ;  /* 0x00000000000c7919 */ /* 0x000e260000002100 */
[C---:B------:R-:W-:Y:S02]  /*11b30*/  LOP3.LUT P1, RZ, R19.reuse, 0x8, RZ, 0xc0, !PT ;  /* 0x0000000813ff7812 */ /* 0x040fe4000782c0ff */
[C---:B------:R-:W-:Y:S02]  /*11b40*/  LOP3.LUT P4, RZ, R19.reuse, 0x2, RZ, 0xc0, !PT ;  /* 0x0000000213ff7812 */ /* 0x040fe4000788c0ff */
[----:B------:R-:W-:Y:S01]  /*11b50*/  LOP3.LUT R19, R19, 0xfffffeff, RZ, 0xc0, !PT ;  /* 0xfffffeff13137812 */ /* 0x000fe200078ec0ff */
[----:B0-----:R-:W-:-:S05]  /*11b60*/  IMAD.SHL.U32 R12, R12, 0x8, RZ ;  /* 0x000000080c0c7824 */ /* 0x001fca00078e00ff */
[----:B------:R-:W-:Y:S01]  /*11b70*/  LOP3.LUT R12, R12, 0x38, RZ, 0xc0, !PT ;  /* 0x000000380c0c7812 */ /* 0x000fe200078ec0ff */
[----:B------:R-:W-:Y:S01]  /*11b80*/  SHFL.IDX PT, R14, R0, 0x1, 0x181f ;  /* 0x00381f00000e7f89 */ /* 0x000fe200000e0000 */
[----:B--2---:R-:W-:-:S05]  /*11b90*/  IMAD R7, R8, R7, RZ ;  /* 0x0000000708077224 */ /* 0x004fca00078e02ff */
[-C--:B---3--:R-:W-:Y:S02]  /*11ba0*/  ISETP.GE.AND P2, PT, R3, R7.reuse, PT ;  /* 0x000000070300720c */ /* 0x088fe40003f46270 */
[----:B----4-:R-:W-:-:S11]  /*11bb0*/  ISETP.GE.AND P3, PT, R2, R7, PT ;  /* 0x000000070200720c */ /* 0x010fd60003f66270 */
[----:B------:R-:W-:-:S04]  /*11bc0*/  @!P2 LOP3.LUT R2, R5, 0x40, RZ, 0xc0, !PT ;  /* 0x000000400502a812 */ /* 0x000fc800078ec0ff */
[----:B------:R-:W-:Y:S02]  /*11bd0*/  @!P2 SHF.R.U32.HI R2, RZ, 0x2, R2 ;  /* 0x00000002ff02a819 */ /* 0x000fe40000011602 */
[----:B------:R-:W-:Y:S02]  /*11be0*/  @P3 LOP3.LUT R19, R19, 0x100, RZ, 0xfc, !PT ;  /* 0x0000010013133812 */ /* 0x000fe400078efcff */
[----:B------:R-:W-:Y:S02]  /*11bf0*/  @!P2 ISETP.NE.U32.AND P3, PT, R2, RZ, PT ;  /* 0x000000ff0200a20c */ /* 0x000fe40003f65070 */
[----:B------:R-:W-:Y:S01]  /*11c00*/  @!P2 LOP3.LUT R2, R6, 0x80, RZ, 0xc0, !PT ;  /* 0x000000800602a812 */ /* 0x000fe200078ec0ff */
[----:B------:R-:W0:Y:S01]  /*11c10*/  SHFL.IDX PT, R3, R0, RZ, 0x181f ;  /* 0x00181fff00037589 */ /* 0x000e2200000e0000 */
[----:B------:R-:W-:Y:S02]  /*11c20*/  LOP3.LUT R19, R19, 0xffffffdf, RZ, 0xc0, !PT ;  /* 0xffffffdf13137812 */ /* 0x000fe400078ec0ff */
[----:B------:R-:W-:-:S07]  /*11c30*/  @!P2 SHF.R.U32.HI R2, RZ, 0x3, R2 ;  /* 0x00000003ff02a819 */ /* 0x000fce0000011602 */
[----:B------:R-:W-:Y:S02]  /*11c40*/  @P3 LOP3.LUT R19, R19, 0x20, RZ, 0xfc, !PT ;  /* 0x0000002013133812 */ /* 0x000fe400078efcff */
[----:B------:R-:W-:Y:S02]  /*11c50*/  @!P2 ISETP.NE.U32.AND P3, PT, R2, RZ, PT ;  /* 0x000000ff0200a20c */ /* 0x000fe40003f65070 */
[----:B------:R-:W1:Y:S01]  /*11c60*/  SHFL.IDX PT, R2, R4, RZ, 0x181f ;  /* 0x00181fff04027589 */ /* 0x000e6200000e0000 */
[----:B0-----:R-:W-:Y:S02]  /*11c70*/  @!P2 LEA R3, P6, R12, R3, 0x1 ;  /* 0x000000030c03a211 */ /* 0x001fe400078c08ff */
[----:B------:R-:W-:-:S03]  /*11c80*/  LOP3.LUT R19, R19, 0xfffffdff, RZ, 0xc0, !PT ;  /* 0xfffffdff13137812 */ /* 0x000fc600078ec0ff */
[----:B-1----:R-:W-:-:S05]  /*11c90*/  @!P2 IMAD.X R2, RZ, RZ, R2, P6 ;  /* 0x000000ffff02a224 */ /* 0x002fca00030e0602 */
[-C--:B------:R-:W-:Y:S02]  /*11ca0*/  @!P2 LOP3.LUT R3, R3, R2.reuse, RZ, 0x3c, !PT ;  /* 0x000000020303a212 */ /* 0x080fe400078e3cff */
[----:B------:R-:W-:Y:S02]  /*11cb0*/  @P3 LOP3.LUT R19, R19, 0x200, RZ, 0xfc, !PT ;  /* 0x0000020013133812 */ /* 0x000fe400078efcff */
[----:B------:R-:W-:Y:S02]  /*11cc0*/  @!P2 LOP3.LUT R2, R3, R2, RZ, 0x3c, !PT ;  /* 0x000000020302a212 */ /* 0x000fe400078e3cff */
[----:B------:R-:W-:Y:S02]  /*11cd0*/  LOP3.LUT P6, RZ, R19, 0x4, RZ, 0xc0, !PT ;  /* 0x0000000413ff7812 */ /* 0x000fe400078cc0ff */
[----:B------:R-:W-:Y:S02]  /*11ce0*/  @!P2 LOP3.LUT R3, R3, R2, RZ, 0x3c, !PT ;  /* 0x000000020303a212 */ /* 0x000fe400078e3cff */
[----:B------:R-:W-:-:S03]  /*11cf0*/  LOP3.LUT P3, RZ, R19, 0x20, RZ, 0xc0, !PT ;  /* 0x0000002013ff7812 */ /* 0x000fc6000786c0ff */
[----:B-----5:R-:W-:Y:S01]  /*11d00*/  @!P2 LDGSTS.E.BYPASS.LTC128B.128 [R11+0x26400], desc[UR38][R2.64], !P1 ;  /* 0x26400000020bafae */ /* 0x020fe2000c901d66 */
[----:B------:R-:W-:-:S05]  /*11d10*/  LOP3.LUT P1, RZ, R19, 0x400, RZ, 0xc0, !PT ;  /* 0x0000040013ff7812 */ /* 0x000fca000782c0ff */
[----:B------:R-:W-:Y:S04]  /*11d20*/  @!P2 LDGSTS.E.BYPASS.LTC128B.128 [R11+0x28400], desc[UR38][R2.64+0x80], !P6 ;  /* 0x28400080020bafae */ /* 0x000fe8000f101d66 */
[----:B------:R-:W-:Y:S04]  /*11d30*/  @!P2 LDGSTS.E.BYPASS.LTC128B.128 [R11+0x2a400], desc[UR38][R2.64+0x100], !P4 ;  /* 0x2a400100020bafae */ /* 0x000fe8000e101d66 */
[----:B------:R-:W-:Y:S04]  /*11d40*/  @!P2 LDGSTS.E.BYPASS.LTC128B.128 [R11+0x2c400], desc[UR38][R2.64+0x180], !P5 ;  /* 0x2c400180020bafae */ /* 0x000fe8000e901d66 */
[----:B------:R-:W-:Y:S04]  /*11d50*/  @!P2 LDGSTS.E.BYPASS.LTC128B.128 [R11+0x2e400], desc[UR38][R2.64+0x200], !P0 ;  /* 0x2e400200020bafae */ /* 0x000fe8000c101d66 */
[----:B------:R-:W-:Y:S04]  /*11d60*/  @!P2 LDGSTS.E.BYPASS.LTC128B.128 [R11+0x30400], desc[UR38][R2.64+0x280], !P1 ;  /* 0x30400280020bafae */ /* 0x000fe8000c901d66 */
[----:B------:R-:W-:Y:S01]  /*11d70*/  @!P2 LDGSTS.E.BYPASS.LTC128B.128 [R11+0x32400], desc[UR38][R2.64+0x300], P3 ;  /* 0x32400300020bafae */ /* 0x000fe20009901d66 */
[----:B------:R-:W-:-:S03]  /*11d80*/  LOP3.LUT P3, RZ, R19, 0x200, RZ, 0xc0, !PT ;  /* 0x0000020013ff7812 */ /* 0x000fc6000786c0ff */
[----:B------:R-:W0:Y:S10]  /*11d90*/  SHFL.IDX PT, R8, R4, 0x1, 0x181f ;  /* 0x00381f0004087f89 */ /* 0x000e3400000e0000 */
[----:B------:R1:W-:Y:S01]  /*11da0*/  @!P2 LDGSTS.E.BYPASS.LTC128B.128 [R11+0x34400], desc[UR38][R2.64+0x380], P3 ;  /* 0x34400380020bafae */ /* 0x0003e20009901d66 */
[----:B------:R-:W-:-:S13]  /*11db0*/  LOP3.LUT P3, RZ, R19, 0x100, RZ, 0xc0, !PT ;  /* 0x0000010013ff7812 */ /* 0x000fda000786c0ff */
[----:B------:R-:W-:-:S05]  /*11dc0*/  @!P3 LEA R21, P2, R12, R14, 0x1 ;  /* 0x0000000e0c15b211 */ /* 0x000fca00078408ff */
[----:B0-----:R-:W-:Y:S01]  /*11dd0*/  @!P3 IMAD.X R8, RZ, RZ, R8, P2 ;  /* 0x000000ffff08b224 */ /* 0x001fe200010e0608 */
[----:B------:R-:W-:Y:S02]  /*11de0*/  LOP3.LUT P2, RZ, R19, 0x8, RZ, 0xc0, !PT ;  /* 0x0000000813ff7812 */ /* 0x000fe4000784c0ff */
[----:B------:R-:W-:Y:S01]  /*11df0*/  @!P3 LOP3.LUT R9, R5, 0x40, RZ, 0xc0, !PT ;  /* 0x000000400509b812 */ /* 0x000fe200078ec0ff */
[----:B-1----:R-:W-:Y:S02]  /*11e00*/  @!P3 IMAD.MOV.U32 R2, RZ, RZ, R21 ;  /* 0x000000ffff02b224 */ /* 0x002fe400078e0015 */
[----:B------:R-:W-:Y:S01]  /*11e10*/  @!P3 IMAD.MOV.U32 R3, RZ, RZ, R8 ;  /* 0x000000ffff03b224 */ /* 0x000fe200078e0008 */
[----:B------:R-:W-:-:S07]  /*11e20*/  @!P3 SHF.R.U32.HI R9, RZ, 0x2, R9 ;  /* 0x00000002ff09b819 */ /* 0x000fce0000011609 */
[----:B------:R-:W-:Y:S01]  /*11e30*/  @!P3 LDGSTS.E.BYPASS.LTC128B.128 [R11+0x26c00], desc[UR38][R2.64], !P2 ;  /* 0x26c00000020bbfae */ /* 0x000fe2000d101d66 */
[----:B------:R-:W-:Y:S02]  /*11e40*/  @!P3 ISETP.NE.U32.AND P2, PT, R9, RZ, PT ;  /* 0x000000ff0900b20c */ /* 0x000fe40003f45070 */
[----:B------:R-:W-:Y:S01]  /*11e50*/  @!P3 LOP3.LUT R8, R6, 0x80, RZ, 0xc0, !PT ;  /* 0x000000800608b812 */ /* 0x000fe200078ec0ff */
[----:B------:R-:W-:Y:S03]  /*11e60*/  @!P3 LDGSTS.E.BYPASS.LTC128B.128 [R11+0x28c00], desc[UR38][R2.64+0x80], !P6 ;  /* 0x28c00080020bbfae */ /* 0x000fe6000f101d66 */
[----:B------:R-:W-:Y:S01]  /*11e70*/  @!P3 SHF.R.U32.HI R8, RZ, 0x3, R8 ;  /* 0x00000003ff08b819 */ /* 0x000fe20000011608 */
[----:B------:R-:W-:Y:S04]  /*11e80*/  @!P3 LDGSTS.E.BYPASS.LTC128B.128 [R11+0x2ac00], desc[UR38][R2.64+0x100], !P4 ;  /* 0x2ac00100020bbfae */ /* 0x000fe8000e101d66 */
[----:B------:R-:W-:Y:S04]  /*11e90*/  @!P3 LDGSTS.E.BYPASS.LTC128B.128 [R11+0x2cc00], desc[UR38][R2.64+0x180], !P5 ;  /* 0x2cc00180020bbfae */ /* 0x000fe8000e901d66 */
[----:B------:R-:W-:Y:S04]  /*11ea0*/  @!P3 LDGSTS.E.BYPASS.LTC128B.128 [R11+0x2ec00], desc[UR38][R2.64+0x200], !P0 ;  /* 0x2ec00200020bbfae */ /* 0x000fe8000c101d66 */
[----:B------:R-:W-:Y:S04]  /*11eb0*/  @!P3 LDGSTS.E.BYPASS.LTC128B.128 [R11+0x30c00], desc[UR38][R2.64+0x280], !P1 ;  /* 0x30c00280020bbfae */ /* 0x000fe8000c901d66 */
[----:B------:R-:W-:Y:S01]  /*11ec0*/  @!P3 LDGSTS.E.BYPASS.LTC128B.128 [R11+0x32c00], desc[UR38][R2.64+0x300], P2 ;  /* 0x32c00300020bbfae */ /* 0x000fe20009101d66 */
[----:B------:R-:W-:-:S13]  /*11ed0*/  @!P3 ISETP.NE.U32.AND P2, PT, R8, RZ, PT ;  /* 0x000000ff0800b20c */ /* 0x000fda0003f45070 */
[----:B------:R0:W-:Y:S01]  /*11ee0*/  @!P3 LDGSTS.E.BYPASS.LTC128B.128 [R11+0x34c00], desc[UR38][R2.64+0x380], P2 ;  /* 0x34c00380020bbfae */ /* 0x0001e20009101d66 */
[----:B------:R-:W-:-:S03]  /*11ef0*/  ISETP.GE.AND P2, PT, R10, R7, PT ;  /* 0x000000070a00720c */ /* 0x000fc60003f46270 */
[----:B------:R-:W-:Y:S04]  /*11f00*/  SHFL.IDX PT, R10, R4, 0x2, 0x181f ;  /* 0x00581f00040a7f89 */ /* 0x000fe800000e0000 */
[----:B0-----:R-:W0:Y:S01]  /*11f10*/  SHFL.IDX PT, R3, R0, 0x2, 0x181f ;  /* 0x00581f0000037f89 */ /* 0x001e2200000e0000 */
[----:B------:R-:W-:-:S04]  /*11f20*/  LOP3.LUT R19, R19, 0xffffff7f, RZ, 0xc0, !PT ;  /* 0xffffff7f13137812 */ /* 0x000fc800078ec0ff */
[----:B------:R-:W-:Y:S02]  /*11f30*/  @P6 LOP3.LUT R19, R19, 0x80, RZ, 0xfc, !PT ;  /* 0x0000008013136812 */ /* 0x000fe400078efcff */
[----:B------:R-:W-:Y:S02]  /*11f40*/  @!P2 LOP3.LUT R2, R5, 0x40, RZ, 0xc0, !PT ;  /* 0x000000400502a812 */ /* 0x000fe400078ec0ff */
[----:B------:R-:W-:Y:S02]  /*11f50*/  LOP3.LUT P3, RZ, R19, 0x8, RZ, 0xc0, !PT ;  /* 0x0000000813ff7812 */ /* 0x000fe4000786c0ff */
[----:B------:R-:W-:Y:S02]  /*11f60*/  @!P2 SHF.R.U32.HI R9, RZ, 0x2, R2 ;  /* 0x00000002ff09a819 */ /* 0x000fe40000011602 */
[----:B0-----:R-:W-:-:S05]  /*11f70*/  @!P2 LEA R8, P6, R12, R3, 0x1 ;  /* 0x000000030c08a211 */ /* 0x001fca00078c08ff */
[----:B------:R-:W-:Y:S01]  /*11f80*/  @!P2 IMAD.X R3, RZ, RZ, R10, P6 ;  /* 0x000000ffff03a224 */ /* 0x000fe200030e060a */
[----:B------:R-:W-:Y:S01]  /*11f90*/  LOP3.LUT P6, RZ, R19, 0x80, RZ, 0xc0, !PT ;  /* 0x0000008013ff7812 */ /* 0x000fe200078cc0ff */
[----:B------:R-:W-:Y:S01]  /*11fa0*/  @!P2 IMAD.MOV.U32 R2, RZ, RZ, R8 ;  /* 0x000000ffff02a224 */ /* 0x000fe200078e0008 */
[----:B------:R-:W-:-:S04]  /*11fb0*/  @!P2 LOP3.LUT R8, R6, 0x80, RZ, 0xc0, !PT ;  /* 0x000000800608a812 */ /* 0x000fc800078ec0ff */
[----:B------:R-:W-:Y:S01]  /*11fc0*/  @!P2 SHF.R.U32.HI R8, RZ, 0x3, R8 ;  /* 0x00000003ff08a819 */ /* 0x000fe20000011608 */
[----:B------:R0:W-:Y:S03]  /*11fd0*/  @!P2 LDGSTS.E.BYPASS.LTC128B.128 [R11+0x27400], desc[UR38][R2.64], !P3 ;  /* 0x27400000020bafae */ /* 0x0001e6000d901d66 */
[----:B------:R-:W-:-:S03]  /*11fe0*/  @!P2 ISETP.NE.U32.AND P3, PT, R8, RZ, PT ;  /* 0x000000ff0800a20c */ /* 0x000fc60003f65070 */
[----:B------:R0:W-:Y:S01]  /*11ff0*/  @!P2 LDGSTS.E.BYPASS.LTC128B.128 [R11+0x29400], desc[UR38][R2.64+0x80], !P6 ;  /* 0x29400080020bafae */ /* 0x0001e2000f101d66 */
[----:B------:R-:W-:-:S03]  /*12000*/  @!P2 ISETP.NE.U32.AND P6, PT, R9, RZ, PT ;  /* 0x000000ff0900a20c */ /* 0x000fc60003fc5070 */
[----:B------:R0:W-:Y:S04]  /*12010*/  @!P2 LDGSTS.E.BYPASS.LTC128B.128 [R11+0x2b400], desc[UR38][R2.64+0x100], !P4 ;  /* 0x2b400100020bafae */ /* 0x0001e8000e101d66 */
[----:B------:R0:W-:Y:S04]  /*12020*/  @!P2 LDGSTS.E.BYPASS.LTC128B.128 [R11+0x2d400], desc[UR38][R2.64+0x180], !P5 ;  /* 0x2d400180020bafae */ /* 0x0001e8000e901d66 */
[----:B------:R0:W-:Y:S04]  /*12030*/  @!P2 LDGSTS.E.BYPASS.LTC128B.128 [R11+0x2f400], desc[UR38][R2.64+0x200], !P0 ;  /* 0x2f400200020bafae */ /* 0x0001e8000c101d66 */
[----:B------:R0:W-:Y:S04]  /*12040*/  @!P2 LDGSTS.E.BYPASS.LTC128B.128 [R11+0x31400], desc[UR38][R2.64+0x280], !P1 ;  /* 0x31400280020bafae */ /* 0x0001e8000c901d66 */
[----:B------:R0:W-:Y:S04]  /*12050*/  @!P2 LDGSTS.E.BYPASS.LTC128B.128 [R11+0x33400], desc[UR38][R2.64+0x300], P6 ;  /* 0x33400300020bafae */ /* 0x0001e8000b101d66 */
[----:B------:R0:W-:Y:S04]  /*12060*/  @!P2 LDGSTS.E.BYPASS.LTC128B.128 [R11+0x35400], desc[UR38][R2.64+0x380], P3 ;  /* 0x35400380020bafae */ /* 0x0001e80009901d66 */
[----:B------:R-:W1:Y:S04]  /*12070*/  SHFL.IDX PT, R4, R4, 0x3, 0x181f ;  /* 0x00781f0004047f89 */ /* 0x000e6800000e0000 */
[----:B------:R-:W2:Y:S02]  /*12080*/  SHFL.IDX PT, R0, R0, 0x3, 0x181f ;  /* 0x00781f0000007f89 */ /* 0x000ea400000e0000 */
.L_x_1268:
[----:B0-----:R-:W3:Y:S01]  /*12090*/  LDL.LU R2, [R1+0x60] ;  /* 0x0000600001027983 */ /* 0x001ee20000300800 */
[----:B------:R-:W-:Y:S01]  /*120a0*/  BSSY B0, `(.L_x_1133) ;  /* 0x000001d000007945 */ /* 0x000fe20003800000 */
[----:B---3--:R-:W-:-:S13]  /*120b0*/  ISETP.GE.AND P2, PT, R2, R7, PT ;  /* 0x000000070200720c */ /* 0x008fda0003f46270 */
[----:B------:R-:W-:Y:S05]  /*120c0*/  @P2 BRA `(.L_x_1134) ;  /* 0x0000000000682947 */ /* 0x000fea0003800000 */
[----:B------:R-:W3:Y:S01]  /*120d0*/  LDL R8, [R1+0x14] ;  /* 0x0000140001087983 */ /* 0x000ee20000100800 */
[C---:B------:R-:W-:Y:S02]  /*120e0*/  LOP3.LUT P6, RZ, R19.reuse, 0x8, RZ, 0xc0, !PT ;  /* 0x0000000813ff7812 */ /* 0x040fe400078cc0ff */
[C---:B------:R-:W-:Y:S01]  /*120f0*/  LOP3.LUT P4, RZ, R19.reuse, 0x4, RZ, 0xc0, !PT ;  /* 0x0000000413ff7812 */ /* 0x040fe2000788c0ff */
[----:B------:R-:W0:Y:S01]  /*12100*/  S2R R2, SR_TID.X ;  /* 0x0000000000027919 */ /* 0x000e220000002100 */
[----:B------:R-:W-:Y:S02]  /*12110*/  LOP3.LUT P3, RZ, R19, 0x2, RZ, 0xc0, !PT ;  /* 0x0000000213ff7812 */ /* 0x000fe4000786c0ff */
[----:B------:R-:W-:Y:S02]  /*12120*/  LOP3.LUT R5, R5, 0x40, RZ, 0xc0, !PT ;  /* 0x0000004005057812 */ /* 0x000fe400078ec0ff */
[----:B------:R-:W-:Y:S02]  /*12130*/  LOP3.LUT R6, R6, 0x80, RZ, 0xc0, !PT ;  /* 0x0000008006067812 */ /* 0x000fe400078ec0ff */
[----:B------:R-:W-:-:S02]  /*12140*/  SHF.R.U32.HI R5, RZ, 0x2, R5 ;  /* 0x00000002ff057819 */ /* 0x000fc40000011605 */
[----:B------:R-:W-:Y:S01]  /*12150*/  SHF.R.U32.HI R6, RZ, 0x3, R6 ;  /* 0x00000003ff067819 */ /* 0x000fe20000011606 */
[----:B0-----:R-:W-:-:S05]  /*12160*/  IMAD.SHL.U32 R2, R2, 0x8, RZ ;  /* 0x0000000802027824 */ /* 0x001fca00078e00ff */
[----:B------:R-:W-:-:S04]  /*12170*/  LOP3.LUT R2, R2, 0x38, RZ, 0xc0, !PT ;  /* 0x0000003802027812 */ /* 0x000fc800078ec0ff */
[----:B--2---:R-:W-:-:S05]  /*12180*/  LEA R2, P2, R2, R0, 0x1 ;  /* 0x0000000002027211 */ /* 0x004fca00078408ff */
[----:B-1----:R-:W-:Y:S01]  /*12190*/  IMAD.X R3, RZ, RZ, R4, P2 ;  /* 0x000000ffff037224 */ /* 0x002fe200010e0604 */
[----:B------:R-:W-:-:S04]  /*121a0*/  ISETP.NE.U32.AND P2, PT, R5, RZ, PT ;  /* 0x000000ff0500720c */ /* 0x000fc80003f45070 */
[----:B------:R-:W-:Y:S01]  /*121b0*/  @!PT LDS RZ, [RZ] ;  /* 0x00000000fffff984 */ /* 0x000fe20000000800 */
[----:B------:R-:W-:Y:S01]  /*121c0*/  @!PT LDS RZ, [RZ] ;  /* 0x00000000fffff984 */ /* 0x000fe20000000800 */
[----:B------:R-:W-:Y:S01]  /*121d0*/  @!PT LDS RZ, [RZ] ;  /* 0x00000000fffff984 */ /* 0x000fe20000000800 */
[----:B---3--:R0:W-:Y:S04]  /*121e0*/  LDGSTS.E.BYPASS.LTC128B.128 [R8+0x27c00], desc[UR38][R2.64], !P6 ;  /* 0x27c0000002087fae */ /* 0x0081e8000f101d66 */
        /* <DEDUP_REMOVED lines=8> */
.L_x_1134:
[----:B------:R-:W-:Y:S05]  /*12270*/  BSYNC B0 ;  /* 0x0000000000007941 */ /* 0x000fea0003800000 */
.L_x_1133:
[----:B------:R-:W-:Y:S01]  /*12280*/  NOP ;  /* 0x0000000000007918 */ /* 0x000fe20000000000 */
[----:B------:R-:W-:-:S13]  /*12290*/  PLOP3.LUT P0, PT, PT, PT, PT, 0x80, 0x0 ;  /* 0x000000000000781c */ /* 0x000fda0003f0f070 */
.L_x_1135:
[----:B------:R-:W-:Y:S02]  /*122a0*/  PLOP3.LUT P1, PT, P1, P0, PT, 0xa2, 0x0 ;  /* 0x000000000000781c */ /* 0x000fe40000f21472 */
[----:B------:R-:W-:-:S08]  /*122b0*/  @P0 R2UR P1, UR4, R18 ;  /* 0x00000000120402ca */ /* 0x000fd00000020000 */
[----:B------:R-:W-:-:S05]  /*122c0*/  @P0 PLOP3.LUT P0, PT, P1, PT, PT, 0x80, 0x0 ;  /* 0x000000000000081c */ /* 0x000fca0000f0f070 */
[----:B------:R-:W-:Y:S01]  /*122d0*/  @!P1 SYNCS.ARRIVE.TRANS64.RED.A0T1 RZ, [UR4+0x38810], RZ ;  /* 0x038810ffffff99a7 */ /* 0x000fe20008200404 */
[----:B------:R-:W-:Y:S07]  /*122e0*/  @!P1 ARRIVES.LDGSTSBAR.64.TRANSCNT [UR4+0x38810] ;  /* 0x03881000ff0099b0 */ /* 0x000fee0008000a84 */
[----:B------:R-:W-:Y:S05]  /*122f0*/  @P0 BRA.U.ANY `(.L_x_1135) ;  /* 0xfffffffd00e80947 */ /* 0x000fea000393ffff */
[----:B0-----:R-:W3:Y:S02]  /*12300*/  LDL.LU R2, [R1+0x64] ;  /* 0x0000640001027983 */ /* 0x001ee40000300800 */
[----:B---3--:R-:W-:-:S05]  /*12310*/  VIADD R2, R2, 0x1 ;  /* 0x0000000102027836 */ /* 0x008fca0000000000 */
[----:B------:R0:W-:Y:S01]  /*12320*/  STL [R1+0x64], R2 ;  /* 0x0000640201007387 */ /* 0x0001e20000100800 */
[----:B--2---:R-:W-:-:S04]  /*12330*/  LEA.HI R0, R2, R2, RZ, 0x1 ;  /* 0x0000000202007211 */ /* 0x004fc800078f08ff */
[----:B------:R-:W-:-:S05]  /*12340*/  LOP3.LUT R0, R0, 0xfffffffe, RZ, 0xc0, !PT ;  /* 0xfffffffe00007812 */ /* 0x000fca00078ec0ff */
[----:B------:R-:W-:-:S05]  /*12350*/  IMAD.IADD R0, R2, 0x1, -R0 ;  /* 0x0000000102007824 */ /* 0x000fca00078e0a00 */
[----:B------:R-:W-:Y:S01]  /*12360*/  SHF.L.U32 R0, R0, 0x1f, RZ ;  /* 0x0000001f00007819 */ /* 0x000fe200000006ff */
[----:B------:R-:W-:Y:S01]  /*12370*/  NOP ;  /* 0x0000000000007918 */ /* 0x000fe20000000000 */
[----:B------:R0:W-:Y:S01]  /*12380*/  SYNCS.ARRIVE.TRANS64.A1T0 RZ, [R18+URZ+0x38810], RZ ;  /* 0x038810ff12ff79a7 */ /* 0x0001e2000810003f */
[----:B------:R-:W-:Y:S01]  /*12390*/  BSSY B0, `(.L_x_1136) ;  /* 0x0000003000007945 */ /* 0x000fe20003800000 */
[----:B------:R-:W2:Y:S03]  /*123a0*/  SYNCS.PHASECHK.TRANS64.TRYWAIT P0, [R18+URZ+0x38820], R0 ;  /* 0x03882000120075a7 */ /* 0x000ea6000800017f */
[----:B0-2---:R-:W-:Y:S05]  /*123b0*/  @!P0 BRA `(.L_x_1137) ;  /* 0x0000005800f08947 */ /* 0x005fea0003800000 */
.L_x_1269:
[----:B------:R-:W-:Y:S05]  /*123c0*/  BSYNC B0 ;  /* 0x0000000000007941 */ /* 0x000fea0003800000 */
.L_x_1136:
[----:B------:R-:W-:Y:S01]  /*123d0*/  LOP3.LUT P0, RZ, R19, 0x1, RZ, 0xc0, !PT ;  /* 0x0000000113ff7812 */ /* 0x000fe2000780c0ff */
[----:B------:R-:W-:-:S12]  /*123e0*/  BSSY B0, `(.L_x_1138) ;  /* 0x0000097000007945 */ /* 0x000fd80003800000 */
[----:B------:R-:W-:Y:S05]  /*123f0*/  @!P0 BRA `(.L_x_1139) ;  /* 0x0000000800548947 */ /* 0x000fea0003800000 */
[----:B-1----:R-:W0:Y:S04]  /*12400*/  LDL R4, [R1+0x10] ;  /* 0x0000100001047983 */ /* 0x002e280000100800 */
[----:B------:R-:W2:Y:S01]  /*12410*/  LDL R2, [R1+0x18] ;  /* 0x0000180001027983 */ /* 0x000ea20000100800 */
[----:B------:R-:W-:Y:S01]  /*12420*/  BSSY B1, `(.L_x_1140) ;  /* 0x0000008000017945 */ /* 0x000fe20003800000 */
[----:B------:R-:W1:Y:S02]  /*12430*/  S2R R3, SR_TID.X ;  /* 0x0000000000037919 */ /* 0x000e640000002100 */
[----:B-1----:R-:W-:-:S04]  /*12440*/  LOP3.LUT R3, R3, 0x7f, RZ, 0xc0, !PT ;  /* 0x0000007f03037812 */ /* 0x002fc800078ec0ff */
[----:B------:R-:W-:Y:S01]  /*12450*/  ISETP.NE.AND P1, PT, R3, RZ, PT ;  /* 0x000000ff0300720c */ /* 0x000fe20003f25270 */
[----:B0-----:R-:W-:Y:S01]  /*12460*/  IMAD R0, R4, 0x8, R18 ;  /* 0x0000000804007824 */ /* 0x001fe200078e0212 */
[----:B--2---:R-:W-:-:S04]  /*12470*/  SHF.L.U32 R2, R2, 0x1f, RZ ;  /* 0x0000001f02027819 */ /* 0x004fc800000006ff */
[----:B------:R-:W0:Y:S02]  /*12480*/  SYNCS.PHASECHK.TRANS64.TRYWAIT P0, [R0+URZ+0x38860], R2 ;  /* 0x03886002000075a7 */ /* 0x000e24000800017f */
[----:B0-----:R-:W-:Y:S05]  /*12490*/  @!P0 BRA `(.L_x_1141) ;  /* 0x0000005800cc8947 */ /* 0x001fea0003800000 */
.L_x_1270:
[----:B------:R-:W-:Y:S05]  /*124a0*/  BSYNC B1 ;  /* 0x0000000000017941 */ /* 0x000fea0003800000 */
.L_x_1140:
        /* <DEDUP_REMOVED lines=9> */
.L_x_1143:
[----:B------:R-:W-:Y:S05]  /*12540*/  BSYNC B1 ;  /* 0x0000000000017941 */ /* 0x000fea0003800000 */
.L_x_1142:
[----:B------:R-:W2:Y:S04]  /*12550*/  LDL R4, [R1+0x20] ;  /* 0x0000200001047983 */ /* 0x000ea80000100800 */
[----:B------:R-:W2:Y:S04]  /*12560*/  LDL.LU R3, [R1+0x30] ;  /* 0x0000300001037983 */ /* 0x000ea80000300800 */
[----:B0-----:R-:W3:Y:S01]  /*12570*/  LDL R2, [R1+0x10] ;  /* 0x0000100001027983 */ /* 0x001ee20000100800 */
        /* <DEDUP_REMOVED lines=8> */
[----:B---3--:R-:W-:-:S04]  /*12600*/  IMAD R2, R2, 0x10000, R18 ;  /* 0x0001000002027824 */ /* 0x008fc800078e0212 */
[----:B------:R-:W-:-:S07]  /*12610*/  VIADD R4, R2, 0x400 ;  /* 0x0000040002047836 */ /* 0x000fce0000000000 */
.L_x_1144:
        /* <DEDUP_REMOVED lines=15> */
.L_x_1145:
        /* <DEDUP_REMOVED lines=15> */
.L_x_1146:
        /* <DEDUP_REMOVED lines=15> */
.L_x_1147:
        /* <DEDUP_REMOVED lines=15> */
.L_x_1148:
        /* <DEDUP_REMOVED lines=15> */
.L_x_1149:
        /* <DEDUP_REMOVED lines=15> */
.L_x_1150:
        /* <DEDUP_REMOVED lines=15> */
.L_x_1151:
        /* <DEDUP_REMOVED lines=10> */
.L_x_1139:
[----:B------:R-:W-:Y:S05]  /*12d50*/  BSYNC B0 ;  /* 0x0000000000007941 */ /* 0x000fea0003800000 */
.L_x_1138:
[----:B-1----:R-:W0:Y:S04]  /*12d60*/  LDL R4, [R1+0x3c] ;  /* 0x00003c0001047983 */ /* 0x002e280000100800 */
        /* <DEDUP_REMOVED lines=19> */
[----:B------:R-:W2:Y:S04]  /*12ea0*/  LDL.LU R5, [R1+0x10] ;  /* 0x0000100001057983 */ /* 0x000ea80000300800 */
[----:B------:R-:W3:Y:S01]  /*12eb0*/  LDL.LU R9, [R1+0x18] ;  /* 0x0000180001097983 */ /* 0x000ee20000300800 */
[----:B------:R-:W-:Y:S01]  /*12ec0*/  LOP3.LUT P2, RZ, R19, 0x1, RZ, 0xc0, !PT ;  /* 0x0000000113ff7812 */ /* 0x000fe2000784c0ff */
[----:B------:R-:W-:Y:S01]  /*12ed0*/  BSSY B1, `(.L_x_1156) ;  /* 0x00000d7000017945 */ /* 0x000fe20003800000 */
[----:B--2---:R-:W-:-:S05]  /*12ee0*/  VIADD R2, R5, 0x1 ;  /* 0x0000000105027836 */ /* 0x004fca0000000000 */
[----:B------:R-:W-:-:S04]  /*12ef0*/  ISETP.NE.AND P0, PT, R2, 0x2, PT ;  /* 0x000000020200780c */ /* 0x000fc80003f05270 */
[----:B------:R-:W-:Y:S02]  /*12f00*/  SEL R3, RZ, 0x1, P0 ;  /* 0x00000001ff037807 */ /* 0x000fe40000000000 */
[----:B------:R-:W-:Y:S02]  /*12f10*/  SEL R10, R2, RZ, P0 ;  /* 0x000000ff020a7207 */ /* 0x000fe40000000000 */
[----:B---3--:R-:W-:-:S05]  /*12f20*/  LOP3.LUT R9, R9, R3, RZ, 0x3c, !PT ;  /* 0x0000000309097212 */ /* 0x008fca00078e3cff */
[----:B------:R0:W-:Y:S04]  /*12f30*/  STL [R1+0x18], R9 ;  /* 0x0000180901007387 */ /* 0x0001e80000100800 */
[----:B------:R0:W-:Y:S01]  /*12f40*/  STL [R1+0x10], R10 ;  /* 0x0000100a01007387 */ /* 0x0001e20000100800 */
        /* <DEDUP_REMOVED lines=24> */
.L_x_1158:
[----:B------:R-:W-:Y:S01]  /*130d0*/  IMAD R3, R10, 0x8, R18 ;  /* 0x000000080a037824 */ /* 0x000fe200078e0212 */
[----:B------:R-:W-:Y:S01]  /*130e0*/  SHF.L.U32 R2, R9, 0x1f, RZ ;  /* 0x0000001f09027819 */ /* 0x000fe200000006ff */
[----:B------:R-:W2:Y:S01]  /*130f0*/  S2R R5, SR_TID.X ;  /* 0x0000000000057919 */ /* 0x000ea20000002100 */
[----:B------:R-:W-:Y:S02]  /*13100*/  BSSY B3, `(.L_x_1159) ;  /* 0x0000005000037945 */ /* 0x000fe40003800000 */
[----:B------:R-:W3:Y:S01]  /*13110*/  SYNCS.PHASECHK.TRANS64.TRYWAIT P0, [R3+URZ+0x38840], R2 ;  /* 0x03884002030075a7 */ /* 0x000ee2000800017f */
[----:B--2---:R-:W-:-:S04]  /*13120*/  LOP3.LUT R5, R5, 0x7f, RZ, 0xc0, !PT ;  /* 0x0000007f05057812 */ /* 0x004fc800078ec0ff */
[----:B------:R-:W-:Y:S01]  /*13130*/  ISETP.NE.AND P1, PT, R5, RZ, PT ;  /* 0x000000ff0500720c */ /* 0x000fe20003f25270 */
[----:B---3--:R-:W-:-:S12]  /*13140*/  @!P0 BRA `(.L_x_1160) ;  /* 0x0000004c00b48947 */ /* 0x008fd80003800000 */
.L_x_1271:
[----:B------:R-:W-:Y:S05]  /*13150*/  BSYNC B3 ;  /* 0x0000000000037941 */ /* 0x000fea0003800000 */
.L_x_1159:
[----:B------:R-:W-:Y:S04]  /*13160*/  BSSY B3, `(.L_x_1161) ;  /* 0x0000009000037945 */ /* 0x000fe80003800000 */
[----:B------:R-:W-:Y:S05]  /*13170*/  @P1 BRA `(.L_x_1162) ;  /* 0x00000000001c1947 */ /* 0x000fea0003800000 */
[----:B-1----:R-:W1:Y:S01]  /*13180*/  S2R R6, SR_TID.X ;  /* 0x0000000000067919 */ /* 0x002e620000002100 */
[----:B------:R-:W-:-:S04]  /*13190*/  IMAD.MOV.U32 R5, RZ, RZ, 0x2000 ;  /* 0x00002000ff057424 */ /* 0x000fc800078e00ff */
[----:B------:R3:W-:Y:S01]  /*131a0*/  SYNCS.ARRIVE.TRANS64 RZ, [R3+URZ+0x38830], R5 ;  /* 0x0388300503ff79a7 */ /* 0x0007e2000800003f */
[----:B-1----:R-:W-:-:S04]  /*131b0*/  LOP3.LUT R6, R6, 0x1f, RZ, 0xc0, !PT ;  /* 0x0000001f06067812 */ /* 0x002fc800078ec0ff */
[----:B------:R-:W-:-:S13]  /*131c0*/  ISETP.NE.AND P0, PT, R6, RZ, PT ;  /* 0x000000ff0600720c */ /* 0x000fda0003f05270 */
[----:B---3--:R-:W-:Y:S05]  /*131d0*/  @!P0 BRA `(.L_x_1162) ;  /* 0x0000000000048947 */ /* 0x008fea0003800000 */
[----:B------:R-:W-:Y:S01]  /*131e0*/  BPT.TRAP 0x1 ;  /* 0x000000040000795c */ /* 0x000fe20000300000 */
.L_x_1162:
[----:B------:R-:W-:Y:S05]  /*131f0*/  BSYNC B3 ;  /* 0x0000000000037941 */ /* 0x000fea0003800000 */
.L_x_1161:
[----:B------:R-:W3:Y:S04]  /*13200*/  LDL R5, [R1+0x10] ;  /* 0x0000100001057983 */ /* 0x000ee80000100800 */
[----:B-1----:R-:W4:Y:S01]  /*13210*/  LDL R6, [R1+0x20] ;  /* 0x0000200001067983 */ /* 0x002f220000100800 */
[----:B0-----:R-:W-:Y:S01]  /*13220*/  IMAD.MOV.U32 R9, RZ, RZ, RZ ;  /* 0x000000ffff097224 */ /* 0x001fe200078e00ff */
[----:B------:R-:W-:Y:S01]  /*13230*/  UIADD3 UR4, UP0, UR40, 0x370, URZ ;  /* 0x0000037028047890 */ /* 0x000fe2000ff1e03f */
[----:B------:R-:W-:Y:S01]  /*13240*/  PLOP3.LUT P0, PT, PT, PT, PT, 0x80, 0x0 ;  /* 0x000000000000781c */ /* 0x000fe20003f0f070 */
[----:B------:R-:W-:Y:S01]  /*13250*/  UMOV UR6, 0x0 ;  /* 0x0000000000067882 */ /* 0x000fe20000000000 */
[----:B------:R-:W-:Y:S01]  /*13260*/  UMOV UR7, 0x14f00000 ;  /* 0x14f0000000077882 */ /* 0x000fe20000000000 */
[----:B------:R-:W-:Y:S01]  /*13270*/  R2UR UR10, R9 ;  /* 0x00000000090a72ca */ /* 0x000fe200000e0000 */
[----:B------:R-:W-:Y:S01]  /*13280*/  UIADD3.X UR5, URZ, UR41, URZ, UP0, !UPT ;  /* 0x000000293f057290 */ /* 0x000fe200087fe43f */
[----:B---3--:R-:W-:-:S02]  /*13290*/  IMAD R5, R5, 0x2000, R18 ;  /* 0x0000200005057824 */ /* 0x008fc400078e0212 */
[----:B----4-:R-:W-:Y:S02]  /*132a0*/  IMAD R0, R0, 0x40, R6 ;  /* 0x0000004000007824 */ /* 0x010fe400078e0206 */
[----:B------:R-:W-:Y:S02]  /*132b0*/  VIADD R5, R5, 0x22400 ;  /* 0x0002240005057836 */ /* 0x000fe40000000000 */
[----:B------:R-:W-:-:S07]  /*132c0*/  VIADD R6, R3, 0x38830 ;  /* 0x0003883003067836 */ /* 0x000fce0000000000 */
.L_x_1163:
        /* <DEDUP_REMOVED lines=13> */
.L_x_1272:
[----:B------:R-:W-:Y:S05]  /*133a0*/  BSYNC B3 ;  /* 0x0000000000037941 */ /* 0x000fea0003800000 */
.L_x_1164:
[----:B------:R-:W-:Y:S01]  /*133b0*/  BSSY B3, `(.L_x_1166) ;  /* 0x000000b000037945 */ /* 0x000fe20003800000 */
[----:B------:R-:W-:Y:S02]  /*133c0*/  IMAD.MOV.U32 R6, RZ, RZ, 0x0 ;  /* 0x00000000ff067424 */ /* 0x000fe400078e00ff */
[----:B------:R-:W-:Y:S01]  /*133d0*/  IMAD.MOV.U32 R7, RZ, RZ, 0x14f00000 ;  /* 0x14f00000ff077424 */ /* 0x000fe200078e00ff */
[----:B------:R-:W-:Y:S06]  /*133e0*/  @P1 BRA `(.L_x_1167) ;  /* 0x00000000001c1947 */ /* 0x000fec0003800000 */
[----:B------:R-:W1:Y:S01]  /*133f0*/  S2R R5, SR_TID.X ;  /* 0x0000000000057919 */ /* 0x000e620000002100 */
[----:B0-2---:R-:W-:-:S04]  /*13400*/  IMAD.MOV.U32 R2, RZ, RZ, 0x10000 ;  /* 0x00010000ff027424 */ /* 0x005fc800078e00ff */
[----:B------:R3:W-:Y:S01]  /*13410*/  SYNCS.ARRIVE.TRANS64 RZ, [R3+URZ+0x38850], R2 ;  /* 0x0388500203ff79a7 */ /* 0x0007e2000800003f */
[----:B-1----:R-:W-:-:S04]  /*13420*/  LOP3.LUT R5, R5, 0x1f, RZ, 0xc0, !PT ;  /* 0x0000001f05057812 */ /* 0x002fc800078ec0ff */
[----:B------:R-:W-:-:S13]  /*13430*/  ISETP.NE.AND P0, PT, R5, RZ, PT ;  /* 0x000000ff0500720c */ /* 0x000fda0003f05270 */
[----:B---3--:R-:W-:Y:S05]  /*13440*/  @!P0 BRA `(.L_x_1167) ;  /* 0x0000000000048947 */ /* 0x008fea0003800000 */
[----:B------:R-:W-:Y:S01]  /*13450*/  BPT.TRAP 0x1 ;  /* 0x000000040000795c */ /* 0x000fe20000300000 */
.L_x_1167:
[----:B------:R-:W-:Y:S05]  /*13460*/  BSYNC B3 ;  /* 0x0000000000037941 */ /* 0x000fea0003800000 */
.L_x_1166:
[----:B0-2---:R-:W2:Y:S01]  /*13470*/  LDL R2, [R1+0x10] ;  /* 0x0000100001027983 */ /* 0x005ea20000100800 */
        /* <DEDUP_REMOVED lines=9> */
.L_x_1168:
        /* <DEDUP_REMOVED lines=15> */
.L_x_1169:
        /* <DEDUP_REMOVED lines=15> */
.L_x_1170:
        /* <DEDUP_REMOVED lines=15> */
.L_x_1171:
        /* <DEDUP_REMOVED lines=15> */
.L_x_1172:
        /* <DEDUP_REMOVED lines=15> */
.L_x_1173:
        /* <DEDUP_REMOVED lines=15> */
.L_x_1174:
        /* <DEDUP_REMOVED lines=15> */
.L_x_1175:
        /* <DEDUP_REMOVED lines=10> */
.L_x_1157:
[----:B------:R-:W-:Y:S05]  /*13c40*/  BSYNC B1 ;  /* 0x0000000000017941 */ /* 0x000fea0003800000 */
.L_x_1156:
[----:B------:R-:W2:Y:S02]  /*13c50*/  LDL.LU R5, [R1+0x3c] ;  /* 0x00003c0001057983 */ /* 0x000ea40000300800 */
[----:B--2---:R-:W-:-:S07]  /*13c60*/  VIADD R0, R5, 0xfffffffd ;  /* 0xfffffffd05007836 */ /* 0x004fce0000000000 */
.L_x_1155:
[----:B------:R-:W-:Y:S05]  /*13c70*/  BSYNC B2 ;  /* 0x0000000000027941 */ /* 0x000fea0003800000 */
.L_x_1154:
[----:B------:R-:W-:Y:S01]  /*13c80*/  VIADD R8, R8, 0xfffffffe ;  /* 0xfffffffe08087836 */ /* 0x000fe20000000000 */
[----:B------:R-:W-:-:S04]  /*13c90*/  LOP3.LUT R4, RZ, R4, RZ, 0x33, !PT ;  /* 0x00000004ff047212 */ /* 0x000fc800078e33ff */
[----:B------:R-:W-:-:S13]  /*13ca0*/  ISETP.NE.AND P0, PT, R8, R4, PT ;  /* 0x000000040800720c */ /* 0x000fda0003f05270 */
[----:B------:R-:W-:Y:S05]  /*13cb0*/  @!P0 BRA `(.L_x_1153) ;  /* 0x0000001800e08947 */ /* 0x000fea0003800000 */
.L_x_1216:
[----:B------:R-:W2:Y:S04]  /*13cc0*/  LDL.LU R3, [R1+0x10] ;  /* 0x0000100001037983 */ /* 0x000ea80000300800 */
[----:B------:R-:W3:Y:S01]  /*13cd0*/  LDL.LU R2, [R1+0x18] ;  /* 0x0000180001027983 */ /* 0x000ee20000300800 */
[----:B------:R-:W-:Y:S01]  /*13ce0*/  LOP3.LUT P1, RZ, R19, 0x1, RZ, 0xc0, !PT ;  /* 0x0000000113ff7812 */ /* 0x000fe2000782c0ff */
[----:B------:R-:W-:Y:S05]  /*13cf0*/  YIELD ;  /* 0x0000000000007946 */ /* 0x000fea0003800000 */
[----:B------:R-:W-:Y:S01]  /*13d00*/  BSSY B1, `(.L_x_1176) ;  /* 0x00000d4000017945 */ /* 0x000fe20003800000 */
[----:B--2---:R-:W-:-:S05]  /*13d10*/  VIADD R7, R3, 0x1 ;  /* 0x0000000103077836 */ /* 0x004fca0000000000 */
[----:B------:R-:W-:-:S04]  /*13d20*/  ISETP.NE.AND P0, PT, R7, 0x2, PT ;  /* 0x000000020700780c */ /* 0x000fc80003f05270 */
[----:B------:R-:W-:Y:S02]  /*13d30*/  SEL R6, RZ, 0x1, P0 ;  /* 0x00000001ff067807 */ /* 0x000fe40000000000 */
[----:B------:R-:W-:Y:S02]  /*13d40*/  SEL R7, R7, RZ, P0 ;  /* 0x000000ff07077207 */ /* 0x000fe40000000000 */
[----:B---3--:R-:W-:Y:S01]  /*13d50*/  LOP3.LUT R6, R2, R6, RZ, 0x3c, !PT ;  /* 0x0000000602067212 */ /* 0x008fe200078e3cff */
[----:B0-----:R-:W-:Y:S06]  /*13d60*/  @!P1 BRA `(.L_x_1177) ;  /* 0x0000000c00349947 */ /* 0x001fec0003800000 */
        /* <DEDUP_REMOVED lines=24> */
.L_x_1178:
        /* <DEDUP_REMOVED lines=8> */
.L_x_1273:
[----:B------:R-:W-:Y:S05]  /*13f70*/  BSYNC B2 ;  /* 0x0000000000027941 */ /* 0x000fea0003800000 */
.L_x_1179:
        /* <DEDUP_REMOVED lines=9> */
.L_x_1182:
[----:B------:R-:W-:Y:S05]  /*14010*/  BSYNC B2 ;  /* 0x0000000000027941 */ /* 0x000fea0003800000 */
.L_x_1181:
        /* <DEDUP_REMOVED lines=12> */
.L_x_1183:
        /* <DEDUP_REMOVED lines=13> */
.L_x_1274:
[----:B------:R-:W-:Y:S05]  /*141b0*/  BSYNC B2 ;  /* 0x0000000000027941 */ /* 0x000fea0003800000 */
.L_x_1184:
        /* <DEDUP_REMOVED lines=11> */
.L_x_1187:
[----:B------:R-:W-:Y:S05]  /*14270*/  BSYNC B2 ;  /* 0x0000000000027941 */ /* 0x000fea0003800000 */
.L_x_1186:
        /* <DEDUP_REMOVED lines=9> */
.L_x_1188:
        /* <DEDUP_REMOVED lines=15> */
.L_x_1189:
        /* <DEDUP_REMOVED lines=15> */
.L_x_1190:
        /* <DEDUP_REMOVED lines=15> */
.L_x_1191:
        /* <DEDUP_REMOVED lines=15> */
.L_x_1192:
        /* <DEDUP_REMOVED lines=15> */
.L_x_1193:
        /* <DEDUP_REMOVED lines=15> */
.L_x_1194:
        /* <DEDUP_REMOVED lines=15> */
.L_x_1195:
        /* <DEDUP_REMOVED lines=10> */
.L_x_1177:
[----:B------:R-:W-:Y:S05]  /*14a40*/  BSYNC B1 ;  /* 0x0000000000017941 */ /* 0x000fea0003800000 */
.L_x_1176:
[----:B------:R-:W-:Y:S01]  /*14a50*/  VIADD R7, R7, 0x1 ;  /* 0x0000000107077836 */ /* 0x000fe20000000000 */
[----:B------:R-:W-:Y:S01]  /*14a60*/  LOP3.LUT P2, RZ, R19, 0x1, RZ, 0xc0, !PT ;  /* 0x0000000113ff7812 */ /* 0x000fe2000784c0ff */
[----:B------:R-:W-:Y:S03]  /*14a70*/  BSSY B1, `(.L_x_1196) ;  /* 0x00000d8000017945 */ /* 0x000fe60003800000 */
[----:B------:R-:W-:-:S04]  /*14a80*/  ISETP.NE.AND P0, PT, R7, 0x2, PT ;  /* 0x000000020700780c */ /* 0x000fc80003f05270 */
[----:B------:R-:W-:Y:S02]  /*14a90*/  SEL R2, RZ, 0x1, P0 ;  /* 0x00000001ff027807 */ /* 0x000fe40000000000 */
[----:B0-----:R-:W-:Y:S02]  /*14aa0*/  SEL R9, R7, RZ, P0 ;  /* 0x000000ff07097207 */ /* 0x001fe40000000000 */
[----:B------:R-:W-:Y:S01]  /*14ab0*/  LOP3.LUT R8, R6, R2, RZ, 0x3c, !PT ;  /* 0x0000000206087212 */ /* 0x000fe200078e3cff */
[----:B------:R-:W-:-:S04]  /*14ac0*/  VIADD R6, R0, 0xffffffff ;  /* 0xffffffff00067836 */ /* 0x000fc80000000000 */
[----:B------:R0:W-:Y:S04]  /*14ad0*/  STL [R1+0x18], R8 ;  /* 0x0000180801007387 */ /* 0x0001e80000100800 */
[----:B------:R0:W-:Y:S01]  /*14ae0*/  STL [R1+0x10], R9 ;  /* 0x0000100901007387 */ /* 0x0001e20000100800 */
        /* <DEDUP_REMOVED lines=25> */
.L_x_1198:
        /* <DEDUP_REMOVED lines=8> */
.L_x_1275:
[----:B------:R-:W-:Y:S05]  /*14d00*/  BSYNC B2 ;  /* 0x0000000000027941 */ /* 0x000fea0003800000 */
.L_x_1199:
        /* <DEDUP_REMOVED lines=9> */
.L_x_1202:
[----:B------:R-:W-:Y:S05]  /*14da0*/  BSYNC B2 ;  /* 0x0000000000027941 */ /* 0x000fea0003800000 */
.L_x_1201:
[----:B------:R-:W2:Y:S04]  /*14db0*/  LDL R3, [R1+0x10] ;  /* 0x0000100001037983 */ /* 0x000ea80000100800 */
[----:B------:R-:W3:Y:S01]  /*14dc0*/  LDL R5, [R1+0x20] ;  /* 0x0000200001057983 */ /* 0x000ee20000100800 */
[----:B0-----:R-:W-:Y:S01]  /*14dd0*/  IMAD.MOV.U32 R8, RZ, RZ, RZ ;  /* 0x000000ffff087224 */ /* 0x001fe200078e00ff */
[----:B------:R-:W-:Y:S01]  /*14de0*/  UIADD3 UR4, UP0, UR40, 0x370, URZ ;  /* 0x0000037028047890 */ /* 0x000fe2000ff1e03f */
[----:B------:R-:W-:Y:S01]  /*14df0*/  PLOP3.LUT P0, PT, PT, PT, PT, 0x80, 0x0 ;  /* 0x000000000000781c */ /* 0x000fe20003f0f070 */
[----:B------:R-:W-:Y:S01]  /*14e00*/  UMOV UR6, 0x0 ;  /* 0x0000000000067882 */ /* 0x000fe20000000000 */
[----:B------:R-:W-:Y:S01]  /*14e10*/  UMOV UR7, 0x14f00000 ;  /* 0x14f0000000077882 */ /* 0x000fe20000000000 */
[----:B------:R-:W-:Y:S01]  /*14e20*/  R2UR UR10, R8 ;  /* 0x00000000080a72ca */ /* 0x000fe200000e0000 */
[----:B------:R-:W-:Y:S01]  /*14e30*/  UIADD3.X UR5, URZ, UR41, URZ, UP0, !UPT ;  /* 0x000000293f057290 */ /* 0x000fe200087fe43f */
[----:B--2---:R-:W-:-:S02]  /*14e40*/  IMAD R3, R3, 0x2000, R18 ;  /* 0x0000200003037824 */ /* 0x004fc400078e0212 */
[----:B---3--:R-:W-:Y:S02]  /*14e50*/  IMAD R7, R7, 0x40, R5 ;  /* 0x0000004007077824 */ /* 0x008fe400078e0205 */
[----:B------:R-:W-:Y:S02]  /*14e60*/  VIADD R3, R3, 0x22400 ;  /* 0x0002240003037836 */ /* 0x000fe40000000000 */
[----:B------:R-:W-:-:S07]  /*14e70*/  VIADD R5, R4, 0x38830 ;  /* 0x0003883004057836 */ /* 0x000fce0000000000 */
.L_x_1203:
        /* <DEDUP_REMOVED lines=13> */
.L_x_1276:
[----:B------:R-:W-:Y:S05]  /*14f50*/  BSYNC B2 ;  /* 0x0000000000027941 */ /* 0x000fea0003800000 */
.L_x_1204:
        /* <DEDUP_REMOVED lines=11> */
.L_x_1207:
[----:B------:R-:W-:Y:S05]  /*15010*/  BSYNC B2 ;  /* 0x0000000000027941 */ /* 0x000fea0003800000 */
.L_x_1206:
[----:B------:R-:W2:Y:S01]  /*15020*/  LDL R5, [R1+0x10] ;  /* 0x0000100001057983 */ /* 0x000ea20000100800 */
        /* <DEDUP_REMOVED lines=9> */
.L_x_1208:
        /* <DEDUP_REMOVED lines=15> */
.L_x_1209:
        /* <DEDUP_REMOVED lines=15> */
.L_x_1210:
        /* <DEDUP_REMOVED lines=15> */
.L_x_1211:
        /* <DEDUP_REMOVED lines=15> */
.L_x_1212:
        /* <DEDUP_REMOVED lines=15> */
.L_x_1213:
        /* <DEDUP_REMOVED lines=15> */
.L_x_1214:
        /* <DEDUP_REMOVED lines=15> */
.L_x_1215:
        /* <DEDUP_REMOVED lines=10> */
.L_x_1197:
[----:B------:R-:W-:Y:S05]  /*157f0*/  BSYNC B1 ;  /* 0x0000000000017941 */ /* 0x000fea0003800000 */
.L_x_1196:
[----:B------:R-:W2:Y:S01]  /*15800*/  LDL R2, [R1+0x24] ;  /* 0x0000240001027983 */ /* 0x000ea20000100800 */
[----:B------:R-:W-:Y:S01]  /*15810*/  VIADD R0, R0, 0xfffffffe ;  /* 0xfffffffe00007836 */ /* 0x000fe20000000000 */
[----:B--2---:R-:W-:-:S13]  /*15820*/  ISETP.GT.AND P0, PT, R6, R2, PT ;  /* 0x000000020600720c */ /* 0x004fda0003f04270 */
[----:B------:R-:W-:Y:S05]  /*15830*/  @P0 BRA `(.L_x_1216) ;  /* 0xffffffe400200947 */ /* 0x000fea000383ffff */
.L_x_1153:
[----:B------:R-:W-:Y:S05]  /*15840*/  BSYNC B0 ;  /* 0x0000000000007941 */ /* 0x000fea0003800000 */
.L_x_1152:
[----:B------:R-:W2:Y:S04]  /*15850*/  LDL.LU R4, [R1+0x10] ;  /* 0x0000100001047983 */ /* 0x000ea80000300800 */
[----:B------:R-:W3:Y:S01]  /*15860*/  LDL.LU R3, [R1+0x18] ;  /* 0x0000180001037983 */ /* 0x000ee20000300800 */
[----:B------:R-:W1:Y:S01]  /*15870*/  S2R R2, SR_TID.X ;  /* 0x0000000000027919 */ /* 0x000e620000002100 */
[----:B------:R-:W-:Y:S01]  /*15880*/  BSSY B0, `(.L_x_1217) ;  /* 0x0000016000007945 */ /* 0x000fe20003800000 */
[----:B-1----:R-:W-:-:S04]  /*15890*/  LOP3.LUT R2, R2, 0x7f, RZ, 0xc0, !PT ;  /* 0x0000007f02027812 */ /* 0x002fc800078ec0ff */
[----:B------:R-:W-:Y:S01]  /*158a0*/  ISETP.NE.AND P1, PT, R2, RZ, PT ;  /* 0x000000ff0200720c */ /* 0x000fe20003f25270 */
[----:B--2---:R-:W-:-:S05]  /*158b0*/  VIADD R0, R4, 0x1 ;  /* 0x0000000104007836 */ /* 0x004fca0000000000 */
[----:B------:R-:W-:-:S04]  /*158c0*/  ISETP.NE.AND P0, PT, R0, 0x2, PT ;  /* 0x000000020000780c */ /* 0x000fc80003f05270 */
[----:B------:R-:W-:-:S04]  /*158d0*/  SEL R2, RZ, 0x1, P0 ;  /* 0x00000001ff027807 */ /* 0x000fc80000000000 */
[----:B---3--:R-:W-:-:S05]  /*158e0*/  LOP3.LUT R3, R3, R2, RZ, 0x3c, !PT ;  /* 0x0000000203037212 */ /* 0x008fca00078e3cff */
[----:B------:R1:W-:Y:S01]  /*158f0*/  STL [R1+0x18], R3 ;  /* 0x0000180301007387 */ /* 0x0003e20000100800 */
[----:B------:R-:W-:Y:S05]  /*15900*/  @P1 BRA `(.L_x_1218) ;  /* 0x0000000000341947 */ /* 0x000fea0003800000 */
[----:B------:R-:W2:Y:S01]  /*15910*/  S2R R2, SR_LANEID ;  /* 0x0000000000027919 */ /* 0x000ea20000000000 */
[----:B------:R-:W-:Y:S02]  /*15920*/  VOTEU.ANY UR4, UPT, PT ;  /* 0x0000000000047886 */ /* 0x000fe400038e0100 */
[----:B------:R-:W2:Y:S08]  /*15930*/  FLO.U32 R4, UR4 ;  /* 0x0000000400047d00 */ /* 0x000eb000080e0000 */
[----:B------:R-:W3:Y:S01]  /*15940*/  POPC R5, UR4 ;  /* 0x0000000400057d09 */ /* 0x000ee20008000000 */
[----:B--2---:R-:W-:-:S02]  /*15950*/  ISETP.EQ.U32.AND P1, PT, R4, R2, PT ;  /* 0x000000020400720c */ /* 0x004fc40003f22070 */
[----:B-1----:R-:W3:Y:S11]  /*15960*/  LDC.64 R2, c[0x0][0xd60] ;  /* 0x00035800ff027b82 */ /* 0x002ef60000000a00 */
[----:B---3--:R1:W2:Y:S02]  /*15970*/  @P1 ATOMG.E.ADD.STRONG.GPU PT, R2, desc[UR38][R2.64], R5 ;  /* 0x00000005020219a8 */ /* 0x0082a400081ee1e6 */
[----:B-1----:R-:W1:Y:S02]  /*15980*/  S2R R3, SR_LTMASK ;  /* 0x0000000000037919 */ /* 0x002e640000003900 */
[----:B-1----:R-:W-:-:S06]  /*15990*/  LOP3.LUT R3, R3, UR4, RZ, 0xc0, !PT ;  /* 0x0000000403037c12 */ /* 0x002fcc000f8ec0ff */
[----:B------:R-:W1:Y:S01]  /*159a0*/  POPC R3, R3 ;  /* 0x0000000300037309 */ /* 0x000e620000000000 */
[----:B--2---:R-:W1:Y:S02]  /*159b0*/  SHFL.IDX PT, R2, R2, R4, 0x1f ;  /* 0x00001f0402027589 */ /* 0x004e6400000e0000 */
[----:B-1----:R-:W-:-:S05]  /*159c0*/  IADD3 R2, R2, UR36, R3 ;  /* 0x0000002402027c10 */ /* 0x002fca000fffe003 */
[----:B------:R2:W-:Y:S02]  /*159d0*/  STL [R1], R2 ;  /* 0x0000000201007387 */ /* 0x0005e40000100800 */
.L_x_1218:
[----:B------:R-:W-:Y:S05]  /*159e0*/  BSYNC B0 ;  /* 0x0000000000007941 */ /* 0x000fea0003800000 */
.L_x_1217:
[----:B------:R-:W-:-:S05]  /*159f0*/  SEL R0, R0, RZ, P0 ;  /* 0x000000ff00007207 */ /* 0x000fca0000000000 */
[----:B------:R3:W-:Y:S02]  /*15a00*/  STL [R1+0x10], R0 ;  /* 0x0000100001007387 */ /* 0x0007e40000100800 */
.L_x_1114:
[----:B------:R-:W-:Y:S05]  /*15a10*/  BSYNC B7 ;  /* 0x0000000000077941 */ /* 0x000fea0003800000 */
.L_x_1112:
[----:B------:R-:W-:-:S13]  /*15a20*/  LOP3.LUT P0, RZ, R19, 0x40, RZ, 0xc0, !PT ;  /* 0x0000004013ff7812 */ /* 0x000fda000780c0ff */
[----:B------:R-:W-:Y:S05]  /*15a30*/  @!P0 BRA `(.L_x_1219) ;  /* 0x00000000002c8947 */ /* 0x000fea0003800000 */
[----:B------:R-:W-:Y:S05]  /*15a40*/  WARPSYNC.ALL ;  /* 0x0000000000007948 */ /* 0x000fea0003800000 */
[----:B------:R-:W5:Y:S08]  /*15a50*/  S2UR UR5, SR_CgaCtaId ;  /* 0x00000000000579c3 */ /* 0x000f700000008800 */
[----:B------:R-:W-:Y:S06]  /*15a60*/  BAR.SYNC.DEFER_BLOCKING 0x5, 0x180 ;  /* 0x0146000000007b1d */ /* 0x000fec0000010000 */
[----:B------:R-:W-:-:S02]  /*15a70*/  UMOV UR4, 0x400 ;  /* 0x0000040000047882 */ /* 0x000fc40000000000 */
[----:B-----5:R-:W-:-:S06]  /*15a80*/  ULEA UR4, UR5, UR4, 0x18 ;  /* 0x0000000405047291 */ /* 0x020fcc000f8ec03f */
[----:B------:R-:W-:-:S05]  /*15a90*/  IMAD.U32 R18, RZ, RZ, UR4 ;  /* 0x00000004ff127e24 */ /* 0x000fca000f8e00ff */
[----:B--23--:R-:W2:Y:S04]  /*15aa0*/  LDS.128 R4, [R18+0x388d0] ;  /* 0x0388d00012047984 */ /* 0x00cea80000000c00 */
[----:B--2---:R2:W-:Y:S04]  /*15ab0*/  STL.64 [R1], R4 ;  /* 0x0000000401007387 */ /* 0x0045e80000100a00 */
[----:B------:R2:W-:Y:S01]  /*15ac0*/  STL.64 [R1+0x8], R6 ;  /* 0x0000080601007387 */ /* 0x0005e20000100a00 */
[----:B------:R-:W-:Y:S06]  /*15ad0*/  BAR.ARV 0x4, 0x180 ;  /* 0x0106000000007b1d */ /* 0x000fec0000002000 */
[----:B------:R-:W-:Y:S05]  /*15ae0*/  BRA `(.L_x_1220) ;  /* 0x0000000c001c7947 */ /* 0x000fea0003800000 */
.L_x_1219:
[----:B------:R-:W5:Y:S01]  /*15af0*/  S2R R16, SR_TID.X ;  /* 0x0000000000107919 */ /* 0x000f620000002100 */
[----:B------:R-:W-:Y:S01]  /*15b00*/  UMOV UR4, 0xffffffff ;  /* 0xffffffff00047882 */ /* 0x000fe20000000000 */
[----:B-----5:R-:W-:-:S04]  /*15b10*/  LOP3.LUT R16, R16, 0x1f, RZ, 0xc0, !PT ;  /* 0x0000001f10107812 */ /* 0x020fc800078ec0ff */
[----:B------:R-:W-:Y:S01]  /*15b20*/  ISETP.NE.AND P0, PT, R16, 0x1f, PT ;  /* 0x0000001f1000780c */ /* 0x000fe20003f05270 */
[----:B------:R-:W-:-:S12]  /*15b30*/  BRA.DIV UR4, `(.L_x_1221) ;  /* 0x0000002604b07947 */ /* 0x000fd8000b800000 */
[----:B-1----:R-:W0:Y:S01]  /*15b40*/  LDL.LU R3, [R1] ;  /* 0x0000000001037983 */ /* 0x002e220000300800 */
[----:B------:R-:W-:-:S03]  /*15b50*/  ULDC UR4, c[0x0][0xd3c] ;  /* 0x00034f0000047ab9 */ /* 0x000fc60000000800 */
[----:B---3--:R-:W4:Y:S01]  /*15b60*/  LDL R4, [R1+0xc] ;  /* 0x00000c0001047983 */ /* 0x008f220000100800 */
[----:B0-----:R-:W-:Y:S02]  /*15b70*/  IMAD.MOV.U32 R10, RZ, RZ, R3 ;  /* 0x000000ffff0a7224 */ /* 0x001fe400078e0003 */
[----:B----4-:R-:W-:-:S05]  /*15b80*/  IMAD.IADD R0, R4, 0x1, R16 ;  /* 0x0000000104007824 */ /* 0x010fca00078e0210 */
[----:B------:R-:W-:-:S13]  /*15b90*/  ISETP.GE.OR P1, PT, R0, UR4, !P0 ;  /* 0x0000000400007c0c */ /* 0x000fda000c726670 */
[----:B--2---:R-:W0:Y:S08]  /*15ba0*/  @!P1 LDC.64 R2, c[0x0][0xd80] ;  /* 0x00036000ff029b82 */ /* 0x004e300000000a00 */
[----:B------:R-:W1:Y:S01]  /*15bb0*/  @!P1 LDC.64 R4, c[0x0][0xd78] ;  /* 0x00035e00ff049b82 */ /* 0x000e620000000a00 */
[----:B0-----:R-:W-:-:S05]  /*15bc0*/  @!P1 IMAD.WIDE R2, R0, 0x4, R2 ;  /* 0x0000000400029825 */ /* 0x001fca00078e0202 */
[----:B------:R1:W2:Y:S02]  /*15bd0*/  @!P1 LDG.E R6, desc[UR38][R2.64] ;  /* 0x0000002602069981 */ /* 0x0002a4000c1e1900 */
[----:B-1----:R-:W-:-:S06]  /*15be0*/  @!P1 IMAD.WIDE R2, R0, 0x4, R4 ;  /* 0x0000000400029825 */ /* 0x002fcc00078e0204 */
[----:B------:R-:W3:Y:S01]  /*15bf0*/  @!P1 LDG.E R2, desc[UR38][R2.64] ;  /* 0x0000002602029981 */ /* 0x000ee2000c1e1900 */
[----:B------:R-:W-:Y:S01]  /*15c00*/  IMAD.MOV.U32 R5, RZ, RZ, RZ ;  /* 0x000000ffff057224 */ /* 0x000fe200078e00ff */
[C---:B------:R-:W-:Y:S02]  /*15c10*/  ISETP.GE.U32.AND P2, PT, R16.reuse, 0x2, PT ;  /* 0x000000021000780c */ /* 0x040fe40003f46070 */
[C---:B------:R-:W-:Y:S01]  /*15c20*/  ISETP.GE.U32.AND P3, PT, R16.reuse, 0x4, PT ;  /* 0x000000041000780c */ /* 0x040fe20003f66070 */
[----:B------:R-:W-:Y:S01]  /*15c30*/  SHFL.IDX PT, R0, R10, RZ, 0x1f ;  /* 0x00001fff0a007589 */ /* 0x000fe200000e0000 */
[C---:B------:R-:W-:Y:S02]  /*15c40*/  ISETP.GE.U32.AND P4, PT, R16.reuse, 0x8, PT ;  /* 0x000000081000780c */ /* 0x040fe40003f86070 */
[----:B------:R-:W-:Y:S01]  /*15c50*/  ISETP.GE.U32.AND P5, PT, R16, 0x10, PT ;  /* 0x000000101000780c */ /* 0x000fe20003fa6070 */
[----:B------:R-:W-:Y:S01]  /*15c60*/  SHFL.IDX PT, R8, R10, 0x1, 0x1f ;  /* 0x00201f000a087f89 */ /* 0x000fe200000e0000 */
[----:B--2---:R-:W-:Y:S01]  /*15c70*/  @!P1 IMAD.MOV.U32 R5, RZ, RZ, R6 ;  /* 0x000000ffff059224 */ /* 0x004fe200078e0006 */
[----:B------:R-:W-:-:S02]  /*15c80*/  CS2R R6, SRZ ;  /* 0x0000000000067805 */ /* 0x000fc4000001ff00 */
[----:B---3--:R-:W-:Y:S01]  /*15c90*/  @!P1 IMAD.MOV.U32 R7, RZ, RZ, R2 ;  /* 0x000000ffff079224 */ /* 0x008fe200078e0002 */
[----:B------:R-:W-:-:S03]  /*15ca0*/  ISETP.NE.AND P1, PT, R16, RZ, PT ;  /* 0x000000ff1000720c */ /* 0x000fc60003f25270 */
        /* <DEDUP_REMOVED lines=17> */
.L_x_1286:
[----:B------:R-:W-:Y:S02]  /*15dc0*/  ULDC UR4, c[0x0][0xd38] ;  /* 0x00034e0000047ab9 */ /* 0x000fe40000000800 */
[----:B------:R-:W-:-:S04]  /*15dd0*/  IMAD.U32 R3, RZ, RZ, UR4 ;  /* 0x00000004ff037e24 */ /* 0x000fc8000f8e00ff */
[----:B-1----:R-:W-:-:S04]  /*15de0*/  IMAD R9, R9, R3, RZ ;  /* 0x0000000309097224 */ /* 0x002fc800078e02ff */
[----:B------:R-:W-:-:S05]  /*15df0*/  IMAD.IADD R4, R8, 0x1, R9 ;  /* 0x0000000108047824 */ /* 0x000fca00078e0209 */
[----:B------:R-:W-:-:S13]  /*15e00*/  ISETP.GT.AND P6, PT, R4, R0, PT ;  /* 0x000000000400720c */ /* 0x000fda0003fc4270 */
[----:B------:R-:W-:Y:S05]  /*15e10*/  @P6 BRA `(.L_x_1222) ;  /* 0x0000000000ac6947 */ /* 0x000fea0003800000 */
.L_x_1225:
        /* <DEDUP_REMOVED lines=37> */
.L_x_1294:
[----:B------:R-:W-:Y:S02]  /*16070*/  ULDC UR4, c[0x0][0xd38] ;  /* 0x00034e0000047ab9 */ /* 0x000fe40000000800 */
[----:B------:R-:W-:-:S04]  /*16080*/  IMAD.U32 R3, RZ, RZ, UR4 ;  /* 0x00000004ff037e24 */ /* 0x000fc8000f8e00ff */
[----:B-1----:R-:W-:-:S04]  /*16090*/  IMAD R9, R9, R3, RZ ;  /* 0x0000000309097224 */ /* 0x002fc800078e02ff */
[----:B------:R-:W-:-:S05]  /*160a0*/  IMAD.IADD R4, R9, 0x1, R4 ;  /* 0x0000000109047824 */ /* 0x000fca00078e0204 */
[----:B------:R-:W-:-:S13]  /*160b0*/  ISETP.GT.AND P6, PT, R4, R0, PT ;  /* 0x000000000400720c */ /* 0x000fda0003fc4270 */
[----:B------:R-:W-:Y:S05]  /*160c0*/  @!P6 BRA `(.L_x_1225) ;  /* 0xfffffffc0054e947 */ /* 0x000fea000383ffff */
.L_x_1222:
        /* <DEDUP_REMOVED lines=9> */
.L_x_1299:
[----:B------:R-:W-:-:S13]  /*16160*/  ISETP.NE.AND P0, PT, R8, RZ, PT ;  /* 0x000000ff0800720c */ /* 0x000fda0003f05270 */
[----:B------:R-:W-:Y:S05]  /*16170*/  @!P0 BRA `(.L_x_1227) ;  /* 0x0000000000148947 */ /* 0x000fea0003800000 */
[----:B------:R-:W-:Y:S01]  /*16180*/  UMOV UR4, 0xffffffff ;  /* 0xffffffff00047882 */ /* 0x000fe20000000000 */
[----:B------:R-:W-:Y:S02]  /*16190*/  VIADD R12, R4, 0xffffffff ;  /* 0xffffffff040c7836 */ /* 0x000fe40000000000 */
[----:B------:R-:W-:Y:S05]  /*161a0*/  BRA.DIV UR4, `(.L_x_1228) ;  /* 0x0000002a04a47947 */ /* 0x000fea000b800000 */
[----:B0-----:R0:W4:Y:S02]  /*161b0*/  SHFL.IDX PT, R2, R2, R12, 0x1f ;  /* 0x00001f0c02027589 */ /* 0x00112400000e0000 */
.L_x_1302:
[----:B----4-:R-:W-:-:S07]  /*161c0*/  IMAD.MOV.U32 R6, RZ, RZ, R2 ;  /* 0x000000ffff067224 */ /* 0x010fce00078e0002 */
.L_x_1227:
[----:B------:R-:W4:Y:S01]  /*161d0*/  LDL.LU R10, [R1+0xc] ;  /* 0x00000c00010a7983 */ /* 0x000f220000300800 */
[----:B------:R-:W-:Y:S01]  /*161e0*/  IMAD R9, R6, R3, R9 ;  /* 0x0000000306097224 */ /* 0x000fe200078e0209 */
[----:B--2---:R-:W-:-:S03]  /*161f0*/  IABS R6, R5 ;  /* 0x0000000500067213 */ /* 0x004fc60000000000 */
[----:B------:R-:W-:Y:S01]  /*16200*/  IMAD.IADD R0, R0, 0x1, -R9 ;  /* 0x0000000100007824 */ /* 0x000fe200078e0a09 */
[----:B0-----:R-:W0:Y:S01]  /*16210*/  I2F.RP R2, R6 ;  /* 0x0000000600027306 */ /* 0x001e220000209400 */
        /* <DEDUP_REMOVED lines=52> */
[----:B-1----:R-:W-:Y:S02]  /*16560*/  IMAD.IADD R4, R0, 0x1, -R5 ;  /* 0x0000000100047824 */ /* 0x002fe400078e0a05 */
[----:B------:R-:W-:-:S05]  /*16570*/  IMAD R0, R3, 0x10000, R2 ;  /* 0x0001000003007824 */ /* 0x000fca00078e0202 */
[----:B------:R0:W-:Y:S04]  /*16580*/  STL [R1+0x8], R0 ;  /* 0x0000080001007387 */ /* 0x0001e80000100800 */
[----:B------:R0:W-:Y:S04]  /*16590*/  STL [R1+0xc], R10 ;  /* 0x00000c0a01007387 */ /* 0x0001e80000100800 */
[----:B------:R0:W-:Y:S01]  /*165a0*/  STL [R1+0x4], R4 ;  /* 0x0000040401007387 */ /* 0x0001e20000100800 */
[----:B------:R-:W-:Y:S05]  /*165b0*/  BRA `(.L_x_1229) ;  /* 0x0000000000287947 */ /* 0x000fea0003800000 */
.L_x_1223:
        /* <DEDUP_REMOVED lines=10> */
.L_x_1229:
        /* <DEDUP_REMOVED lines=9> */
[----:B------:R-:W0:Y:S01]  /*166f0*/  @!P0 S2R R0, SR_CgaCtaId ;  /* 0x0000000000008919 */ /* 0x000e220000008800 */
[----:B--2---:R-:W-:Y:S01]  /*16700*/  IMAD.MOV.U32 R7, RZ, RZ, R2 ;  /* 0x000000ffff077224 */ /* 0x004fe200078e0002 */
[----:B------:R-:W-:Y:S01]  /*16710*/  @!P0 MOV R2, 0x400 ;  /* 0x0000040000028802 */ /* 0x000fe20000000f00 */
[----:B---3--:R-:W-:-:S03]  /*16720*/  IMAD.MOV.U32 R6, RZ, RZ, R3 ;  /* 0x000000ffff067224 */ /* 0x008fc600078e0003 */
[----:B0-----:R-:W-:-:S05]  /*16730*/  @!P0 LEA R18, R0, R2, 0x18 ;  /* 0x0000000200128211 */ /* 0x001fca00078ec0ff */
[----:B----4-:R3:W-:Y:S01]  /*16740*/  @!P0 STS.128 [R18+0x388d0], R4 ;  /* 0x0388d00412008388 */ /* 0x0107e20000000c00 */
[----:B------:R-:W-:Y:S06]  /*16750*/  BAR.ARV 0x5, 0x180 ;  /* 0x0146000000007b1d */ /* 0x000fec0000002000 */
.L_x_1220:
[----:B----4-:R-:W4:Y:S01]  /*16760*/  LDL R0, [R1+0xc] ;  /* 0x00000c0001007983 */ /* 0x010f220000100800 */
[----:B------:R-:W-:Y:S02]  /*16770*/  ULDC UR4, c[0x0][0xd3c] ;  /* 0x00034f0000047ab9 */ /* 0x000fe40000000800 */
[----:B----4-:R-:W-:-:S13]  /*16780*/  ISETP.GE.AND P0, PT, R0, UR4, PT ;  /* 0x0000000400007c0c */ /* 0x010fda000bf06270 */
[----:B------:R-:W-:Y:S05]  /*16790*/  @!P0 BRA `(.L_x_1230) ;  /* 0xffffff8c00c08947 */ /* 0x000fea000383ffff */
[----:B------:R-:W-:Y:S05]  /*167a0*/  BSYNC B8 ;  /* 0x0000000000087941 */ /* 0x000fea0003800000 */
.L_x_1106:
[----:B0-----:R-:W4:Y:S01]  /*167b0*/  LDL.LU R0, [R1+0x64] ;  /* 0x0000640001007983 */ /* 0x001f220000300800 */
[----:B------:R-:W-:Y:S01]  /*167c0*/  BSSY B0, `(.L_x_1231) ;  /* 0x000000b000007945 */ /* 0x000fe20003800000 */
[----:B--23--:R-:W0:Y:S01]  /*167d0*/  S2R R5, SR_CgaCtaId ;  /* 0x0000000000057919 */ /* 0x00ce220000008800 */
[----:B----4-:R-:W-:-:S05]  /*167e0*/  VIADD R0, R0, 0x1 ;  /* 0x0000000100007836 */ /* 0x010fca0000000000 */
[----:B-1----:R-:W-:-:S04]  /*167f0*/  LEA.HI R2, R0, R0, RZ, 0x1 ;  /* 0x0000000000027211 */ /* 0x002fc800078f08ff */
[----:B------:R-:W-:Y:S02]  /*16800*/  LOP3.LUT R3, R2, 0xfffffffe, RZ, 0xc0, !PT ;  /* 0xfffffffe02037812 */ /* 0x000fe400078ec0ff */
[----:B------:R-:W-:-:S03]  /*16810*/  MOV R2, 0x400 ;  /* 0x0000040000027802 */ /* 0x000fc60000000f00 */
[----:B------:R-:W-:Y:S01]  /*16820*/  IMAD.IADD R0, R0, 0x1, -R3 ;  /* 0x0000000100007824 */ /* 0x000fe200078e0a03 */
[----:B0-----:R-:W-:-:S04]  /*16830*/  LEA R9, R5, R2, 0x18 ;  /* 0x0000000205097211 */ /* 0x001fc800078ec0ff */
[----:B------:R-:W-:-:S04]  /*16840*/  SHF.L.U32 R0, R0, 0x1f, RZ ;  /* 0x0000001f00007819 */ /* 0x000fc800000006ff */
[----:B------:R-:W0:Y:S02]  /*16850*/  SYNCS.PHASECHK.TRANS64.TRYWAIT P0, [R9+URZ+0x38820], R0 ;  /* 0x03882000090075a7 */ /* 0x000e24000800017f */
[----:B0-----:R-:W-:Y:S05]  /*16860*/  @!P0 BRA `(.L_x_1232) ;  /* 0x00000024001c8947 */ /* 0x001fea0003800000 */
.L_x_1303:
[----:B------:R-:W-:Y:S05]  /*16870*/  BSYNC B0 ;  /* 0x0000000000007941 */ /* 0x000fea0003800000 */
.L_x_1231:
[----:B------:R-:W-:-:S03]  /*16880*/  UMOV UR4, 0xffffffff ;  /* 0xffffffff00047882 */ /* 0x000fc60000000000 */
[----:B------:R-:W-:Y:S05]  /*16890*/  BRA.DIV UR4, `(.L_x_1233) ;  /* 0x0000002604247947 */ /* 0x000fea000b800000 */
[----:B0-----:R-:W0:Y:S02]  /*168a0*/  S2R R0, SR_TID.X ;  /* 0x0000000000007919 */ /* 0x001e240000002100 */
[----:B0-----:R-:W-:-:S04]  /*168b0*/  SHF.R.U32.HI R0, RZ, 0x5, R0 ;  /* 0x00000005ff007819 */ /* 0x001fc80000011600 */
[----:B------:R-:W-:-:S05]  /*168c0*/  LOP3.LUT R0, R0, 0x3, RZ, 0xc0, !PT ;  /* 0x0000000300007812 */ /* 0x000fca00078ec0ff */
[----:B------:R0:W1:Y:S02]  /*168d0*/  SHFL.IDX PT, R14, R0, RZ, 0x1f ;  /* 0x00001fff000e7589 */ /* 0x00006400000e0000 */
.L_x_1306:
[----:B-1----:R-:W-:Y:S01]  /*168e0*/  ISETP.NE.AND P0, PT, R14, RZ, PT ;  /* 0x000000ff0e00720c */ /* 0x002fe20003f05270 */
[----:B------:R-:W-:-:S12]  /*168f0*/  BSSY B0, `(.L_x_1234) ;  /* 0x0000020000007945 */ /* 0x000fd80003800000 */
[----:B------:R-:W-:Y:S05]  /*16900*/  @P0 BRA `(.L_x_1235) ;  /* 0x0000000000780947 */ /* 0x000fea0003800000 */
[----:B------:R-:W-:-:S03]  /*16910*/  UMOV UR4, 0xffffffff ;  /* 0xffffffff00047882 */ /* 0x000fc60000000000 */
[----:B------:R-:W-:Y:S05]  /*16920*/  BRA.DIV UR4, `(.L_x_1236) ;  /* 0x0000002604347947 */ /* 0x000fea000b800000 */
[----:B------:R-:W-:-:S13]  /*16930*/  ELECT P6, URZ, PT ;  /* 0x00000000003f782f */ /* 0x000fda00038c0000 */
.L_x_1309:
[----:B------:R-:W-:Y:S05]  /*16940*/  @!P6 BRA `(.L_x_1235) ;  /* 0x000000000068e947 */ /* 0x000fea0003800000 */
[----:B------:R-:W2:Y:S04]  /*16950*/  LDL R2, [R1+0x10] ;  /* 0x0000100001027983 */ /* 0x000ea80000100800 */
[----:B------:R-:W3:Y:S01]  /*16960*/  LDL.LU R6, [R1+0x18] ;  /* 0x0000180001067983 */ /* 0x000ee20000300800 */
[----:B0-----:R-:W-:-:S04]  /*16970*/  VIADD R0, R9, 0x38840 ;  /* 0x0003884009007836 */ /* 0x001fc80000000000 */
[C---:B--2---:R-:W-:Y:S02]  /*16980*/  IMAD R5, R2.reuse, 0x8, R0 ;  /* 0x0000000802057824 */ /* 0x044fe400078e0200 */
[----:B------:R-:W-:Y:S01]  /*16990*/  VIADD R2, R2, 0x1 ;  /* 0x0000000102027836 */ /* 0x000fe20000000000 */
[----:B---3--:R-:W-:-:S04]  /*169a0*/  SHF.L.U32 R4, R6, 0x1f, RZ ;  /* 0x0000001f06047819 */ /* 0x008fc800000006ff */
[----:B------:R-:W-:Y:S01]  /*169b0*/  ISETP.NE.AND P1, PT, R2, 0x2, PT ;  /* 0x000000020200780c */ /* 0x000fe20003f25270 */
[----:B------:R-:W0:Y:S03]  /*169c0*/  SYNCS.PHASECHK.TRANS64.TRYWAIT P0, [R5+URZ], R4 ;  /* 0x00000004050075a7 */ /* 0x000e26000800017f */
[----:B------:R-:W-:-:S04]  /*169d0*/  SEL R3, RZ, 0x1, P1 ;  /* 0x00000001ff037807 */ /* 0x000fc80000800000 */
[----:B------:R-:W-:Y:S02]  /*169e0*/  LOP3.LUT R6, R6, R3, RZ, 0x3c, !PT ;  /* 0x0000000306067212 */ /* 0x000fe400078e3cff */
[----:B------:R-:W-:Y:S02]  /*169f0*/  SEL R3, R2, RZ, P1 ;  /* 0x000000ff02037207 */ /* 0x000fe40000800000 */
[----:B------:R-:W-:-:S03]  /*16a00*/  SHF.L.U32 R2, R6, 0x1f, RZ ;  /* 0x0000001f06027819 */ /* 0x000fc600000006ff */
[----:B------:R-:W-:Y:S01]  /*16a10*/  IMAD R7, R3, 0x8, R0 ;  /* 0x0000000803077824 */ /* 0x000fe200078e0200 */
[----:B0-----:R-:W-:Y:S06]  /*16a20*/  @!P0 BRA `(.L_x_1237) ;  /* 0x0000002400148947 */ /* 0x001fec0003800000 */
.L_x_1310:
[----:B------:R-:W0:Y:S01]  /*16a30*/  LDL.LU R6, [R1+0x10] ;  /* 0x0000100001067983 */ /* 0x000e220000300800 */
[----:B------:R-:W1:Y:S01]  /*16a40*/  SYNCS.PHASECHK.TRANS64.TRYWAIT P0, [R7+URZ], R2 ;  /* 0x00000002070075a7 */ /* 0x000e62000800017f */
[----:B------:R-:W-:-:S04]  /*16a50*/  VIADD R0, R9, 0x38860 ;  /* 0x0003886009007836 */ /* 0x000fc80000000000 */
[----:B0-----:R-:W-:Y:S01]  /*16a60*/  IMAD R5, R6, 0x8, R0 ;  /* 0x0000000806057824 */ /* 0x001fe200078e0200 */
[----:B-1----:R-:W-:Y:S06]  /*16a70*/  @!P0 BRA `(.L_x_1238) ;  /* 0x0000002400148947 */ /* 0x002fec0003800000 */
.L_x_1311:
[----:B------:R-:W1:Y:S02]  /*16a80*/  SYNCS.PHASECHK.TRANS64.TRYWAIT P0, [R5+URZ], R4 ;  /* 0x00000004050075a7 */ /* 0x000e64000800017f */
[----:B-1----:R-:W-:Y:S05]  /*16a90*/  @!P0 BRA `(.L_x_1239) ;  /* 0x0000002400208947 */ /* 0x002fea0003800000 */
.L_x_1312:
[----:B------:R-:W-:-:S07]  /*16aa0*/  IMAD R3, R3, 0x8, R0 ;  /* 0x0000000803037824 */ /* 0x000fce00078e0200 */
.L_x_1240:
[----:B--2---:R2:W3:Y:S02]  /*16ab0*/  SYNCS.PHASECHK.TRANS64.TRYWAIT P0, [R3+URZ], R2 ;  /* 0x00000002030075a7 */ /* 0x0044e4000800017f */
[----:B---3--:R-:W-:Y:S05]  /*16ac0*/  @!P0 NANOSLEEP.SYNCS 0x989680 ;  /* 0x009896800000895d */ /* 0x008fea0003900000 */
[----:B------:R-:W3:Y:S02]  /*16ad0*/  @!P0 SYNCS.PHASECHK.TRANS64 P0, [R3+URZ], R2 ;  /* 0x00000002030085a7 */ /* 0x000ee4000800007f */
[----:B---3--:R-:W-:Y:S05]  /*16ae0*/  @!P0 BRA `(.L_x_1240) ;  /* 0xfffffffc00f08947 */ /* 0x008fea000383ffff */
.L_x_1235:
[----:B------:R-:W-:Y:S05]  /*16af0*/  BSYNC B0 ;  /* 0x0000000000007941 */ /* 0x000fea0003800000 */
.L_x_1234:
[----:B------:R-:W-:Y:S05]  /*16b00*/  EXIT ;  /* 0x000000000000794d */ /* 0x000fea0003800000 */
.L_x_1063:
[----:B0-----:R-:W-:-:S04]  /*16b10*/  IMAD.U32 R0, RZ, RZ, UR41 ;  /* 0x00000029ff007e24 */ /* 0x001fc8000f8e00ff */
[----:B------:R0:W1:Y:S03]  /*16b20*/  SYNCS.PHASECHK.TRANS64.TRYWAIT P1, [R0+URZ+0x38800], R3 ;  /* 0x03880003000075a7 */ /* 0x000066000802017f */
[----:B-1----:R-:W-:Y:S05]  /*16b30*/  @!P1 NANOSLEEP.SYNCS 0x989680 ;  /* 0x009896800000995d */ /* 0x002fea0003900000 */
[----:B------:R-:W1:Y:S02]  /*16b40*/  @!P1 SYNCS.PHASECHK.TRANS64 P1, [R0+URZ+0x38800], R3 ;  /* 0x03880003000095a7 */ /* 0x000e64000802007f */
[----:B-1----:R-:W-:Y:S05]  /*16b50*/  @!P1 BRA `(.L_x_1063) ;  /* 0xfffffffc00ec9947 */ /* 0x002fea000383ffff */
[----:B------:R-:W-:Y:S05]  /*16b60*/  BRA `(.L_x_1241) ;  /* 0xfffffed0008c7947 */ /* 0x000fea000383ffff */
.L_x_1067:
[----:B--2---:R2:W3:Y:S02]  /*16b70*/  SYNCS.PHASECHK.TRANS64.TRYWAIT P1, [R4+URZ+0x38830], R5 ;  /* 0x03883005040075a7 */ /* 0x0044e4000802017f */
[----:B---3--:R-:W-:Y:S05]  /*16b80*/  @!P1 NANOSLEEP.SYNCS 0x989680 ;  /* 0x009896800000995d */ /* 0x008fea0003900000 */
[----:B------:R-:W3:Y:S02]  /*16b90*/  @!P1 SYNCS.PHASECHK.TRANS64 P1, [R4+URZ+0x38830], R5 ;  /* 0x03883005040095a7 */ /* 0x000ee4000802007f */
[----:B---3--:R-:W-:Y:S05]  /*16ba0*/  @!P1 BRA `(.L_x_1067) ;  /* 0xfffffffc00f09947 */ /* 0x008fea000383ffff */
[----:B------:R-:W-:Y:S05]  /*16bb0*/  BRA `(.L_x_1066) ;  /* 0xfffffed000a87947 */ /* 0x000fea000383ffff */
.L_x_1068:
[----:B0-----:R-:W-:-:S04]  /*16bc0*/  IMAD.U32 R6, RZ, RZ, UR41 ;  /* 0x00000029ff067e24 */ /* 0x001fc8000f8e00ff */
[----:B------:R0:W3:Y:S03]  /*16bd0*/  SYNCS.PHASECHK.TRANS64.TRYWAIT P1, [R6+URZ+0x38810], R3 ;  /* 0x03881003060075a7 */ /* 0x0000e6000802017f */
[----:B---3--:R-:W-:Y:S05]  /*16be0*/  @!P1 NANOSLEEP.SYNCS 0x989680 ;  /* 0x009896800000995d */ /* 0x008fea0003900000 */
[----:B------:R-:W3:Y:S02]  /*16bf0*/  @!P1 SYNCS.PHASECHK.TRANS64 P1, [R6+URZ+0x38810], R3 ;  /* 0x03881003060095a7 */ /* 0x000ee4000802007f */
[----:B---3--:R-:W-:Y:S05]  /*16c00*/  @!P1 BRA `(.L_x_1068) ;  /* 0xfffffffc00ec9947 */ /* 0x008fea000383ffff */
[----:B------:R-:W-:Y:S05]  /*16c10*/  BRA `(.L_x_1242) ;  /* 0xfffffed400307947 */ /* 0x000fea000383ffff */
.L_x_1072:
[----:B----4-:R4:W0:Y:S02]  /*16c20*/  SYNCS.PHASECHK.TRANS64.TRYWAIT P1, [R4+URZ+0x38850], R5 ;  /* 0x03885005040075a7 */ /* 0x010824000802017f */
[----:B0-----:R-:W-:Y:S05]  /*16c30*/  @!P1 NANOSLEEP.SYNCS 0x989680 ;  /* 0x009896800000995d */ /* 0x001fea0003900000 */
[----:B------:R-:W0:Y:S02]  /*16c40*/  @!P1 SYNCS.PHASECHK.TRANS64 P1, [R4+URZ+0x38850], R5 ;  /* 0x03885005040095a7 */ /* 0x000e24000802007f */
[----:B0-----:R-:W-:Y:S05]  /*16c50*/  @!P1 BRA `(.L_x_1072) ;  /* 0xfffffffc00f09947 */ /* 0x001fea000383ffff */
[----:B------:R-:W-:Y:S05]  /*16c60*/  BRA `(.L_x_1071) ;  /* 0xfffffed4003c7947 */ /* 0x000fea000383ffff */
.L_x_1077:
[----:B-1----:R-:W-:-:S04]  /*16c70*/  IMAD.U32 R7, RZ, RZ, UR5 ;  /* 0x00000005ff077e24 */ /* 0x002fc8000f8e00ff */
[----:B------:R1:W2:Y:S03]  /*16c80*/  SYNCS.PHASECHK.TRANS64.TRYWAIT P3, [R7+URZ+0x38830], R6 ;  /* 0x03883006070075a7 */ /* 0x0002a6000806017f */
[----:B--2---:R-:W-:Y:S05]  /*16c90*/  @!P3 NANOSLEEP.SYNCS 0x989680 ;  /* 0x009896800000b95d */ /* 0x004fea0003900000 */
[----:B------:R-:W2:Y:S02]  /*16ca0*/  @!P3 SYNCS.PHASECHK.TRANS64 P3, [R7+URZ+0x38830], R6 ;  /* 0x038830060700b5a7 */ /* 0x000ea4000806007f */
[----:B--2---:R-:W-:Y:S05]  /*16cb0*/  @!P3 BRA `(.L_x_1077) ;  /* 0xfffffffc00ecb947 */ /* 0x004fea000383ffff */
[----:B------:R-:W-:Y:S05]  /*16cc0*/  BRA `(.L_x_1076) ;  /* 0xfffffef800cc7947 */ /* 0x000fea000383ffff */
.L_x_1081:
[----:B-1----:R-:W-:-:S04]  /*16cd0*/  IMAD.U32 R7, RZ, RZ, UR5 ;  /* 0x00000005ff077e24 */ /* 0x002fc8000f8e00ff */
[----:B------:R1:W3:Y:S03]  /*16ce0*/  SYNCS.PHASECHK.TRANS64.TRYWAIT P3, [R7+URZ+0x38850], R6 ;  /* 0x03885006070075a7 */ /* 0x0002e6000806017f */
[----:B---3--:R-:W-:Y:S05]  /*16cf0*/  @!P3 NANOSLEEP.SYNCS 0x989680 ;  /* 0x009896800000b95d */ /* 0x008fea0003900000 */
[----:B------:R-:W3:Y:S02]  /*16d00*/  @!P3 SYNCS.PHASECHK.TRANS64 P3, [R7+URZ+0x38850], R6 ;  /* 0x038850060700b5a7 */ /* 0x000ee4000806007f */
[----:B---3--:R-:W-:Y:S05]  /*16d10*/  @!P3 BRA `(.L_x_1081) ;  /* 0xfffffffc00ecb947 */ /* 0x008fea000383ffff */
[----:B------:R-:W-:Y:S05]  /*16d20*/  BRA `(.L_x_1080) ;  /* 0xfffffefc00487947 */ /* 0x000fea000383ffff */
.L_x_1120:
[----:B------:R-:W2:Y:S01]  /*16d30*/  S2R R4, SR_TID.X ;  /* 0x0000000000047919 */ /* 0x000ea20000002100 */
[----:B------:R-:W-:Y:S01]  /*16d40*/  BSSY B0, `(.L_x_1243) ;  /* 0x000000a000007945 */ /* 0x000fe20003800000 */
[----:B------:R-:W-:Y:S02]  /*16d50*/  IMAD.MOV.U32 R12, RZ, RZ, RZ ;  /* 0x000000ffff0c7224 */ /* 0x000fe400078e00ff */
[----:B0-----:R-:W-:Y:S02]  /*16d60*/  IMAD.MOV.U32 R11, RZ, RZ, 0x1f ;  /* 0x0000001fff0b7424 */ /* 0x001fe400078e00ff */
[----:B------:R-:W-:Y:S01]  /*16d70*/  IMAD.MOV.U32 R15, RZ, RZ, -0x1 ;  /* 0xffffffffff0f7424 */ /* 0x000fe200078e00ff */
[----:B--2---:R-:W-:-:S04]  /*16d80*/  SHF.R.U32.HI R4, RZ, 0x5, R4 ;  /* 0x00000005ff047819 */ /* 0x004fc80000011604 */
[----:B------:R-:W-:-:S05]  /*16d90*/  LOP3.LUT R4, R4, 0x3, RZ, 0xc0, !PT ;  /* 0x0000000304047812 */ /* 0x000fca00078ec0ff */
[----:B------:R-:W-:-:S07]  /*16da0*/  IMAD.MOV.U32 R13, RZ, RZ, R4 ;  /* 0x000000ffff0d7224 */ /* 0x000fce00078e0004 */
[----:B-1----:R-:W-:Y:S05]  /*16db0*/  WARPSYNC.COLLECTIVE R15, `(.L_x_1244) ;  /* 0x000000000f087348 */ /* 0x002fea0003c00000 */
[----:B------:R0:W2:Y:S02]  /*16dc0*/  SHFL.IDX P6, R14, R13, R12, R11 ;  /* 0x0000000c0d0e7389 */ /* 0x0000a400000c000b */
[----:B012---:R-:W-:Y:S01]  /*16dd0*/  ENDCOLLECTIVE ;  /* 0x000000000000791b */ /* 0x007fe20003800000 */
.L_x_1244:
[----:B------:R-:W-:Y:S05]  /*16de0*/  BSYNC B0 ;  /* 0x0000000000007941 */ /* 0x000fea0003800000 */
.L_x_1243:
[----:B------:R-:W-:Y:S05]  /*16df0*/  BRA `(.L_x_1245) ;  /* 0xffffff9400c87947 */ /* 0x000fea000383ffff */
.L_x_1122:
[----:B------:R-:W-:Y:S01]  /*16e00*/  BSSY B0, `(.L_x_1246) ;  /* 0x0000006000007945 */ /* 0x000fe20003800000 */
[----:B------:R-:W-:-:S07]  /*16e10*/  IMAD.MOV.U32 R15, RZ, RZ, -0x1 ;  /* 0xffffffffff0f7424 */ /* 0x000fce00078e00ff */
[----:B012---:R-:W-:Y:S05]  /*16e20*/  WARPSYNC.COLLECTIVE R15, `(.L_x_1247) ;  /* 0x000000000f0c7348 */ /* 0x007fea0003c00000 */
[----:B------:R-:W-:Y:S02]  /*16e30*/  ELECT P6, UR62, PT ;  /* 0x00000000003e782f */ /* 0x000fe400038c0000 */
[----:B------:R-:W-:Y:S01]  /*16e40*/  MOV R14, UR62 ;  /* 0x0000003e000e7c02 */ /* 0x000fe20008000f00 */
[----:B012---:R-:W-:Y:S10]  /*16e50*/  ENDCOLLECTIVE ;  /* 0x000000000000791b */ /* 0x007ff40003800000 */
.L_x_1247:
[----:B------:R-:W-:Y:S05]  /*16e60*/  BSYNC B0 ;  /* 0x0000000000007941 */ /* 0x000fea0003800000 */
.L_x_1246:
[----:B------:R-:W-:Y:S05]  /*16e70*/  BRA `(.L_x_1248) ;  /* 0xffffff9400cc7947 */ /* 0x000fea000383ffff */
.L_x_1124:
[----:B---3--:R3:W4:Y:S02]  /*16e80*/  SYNCS.PHASECHK.TRANS64.TRYWAIT P0, [R0+URZ+0x38840], R2 ;  /* 0x03884002000075a7 */ /* 0x008724000800017f */
[----:B----4-:R-:W-:Y:S05]  /*16e90*/  @!P0 NANOSLEEP.SYNCS 0x989680 ;  /* 0x009896800000895d */ /* 0x010fea0003900000 */
[----:B------:R-:W4:Y:S02]  /*16ea0*/  @!P0 SYNCS.PHASECHK.TRANS64 P0, [R0+URZ+0x38840], R2 ;  /* 0x03884002000085a7 */ /* 0x000f24000800007f */
[----:B----4-:R-:W-:Y:S05]  /*16eb0*/  @!P0 BRA `(.L_x_1124) ;  /* 0xfffffffc00f08947 */ /* 0x010fea000383ffff */
[----:B------:R-:W-:Y:S05]  /*16ec0*/  BRA `(.L_x_1249) ;  /* 0xffffff9800307947 */ /* 0x000fea000383ffff */
.L_x_1128:
[----:B------:R0:W5:Y:S01]  /*16ed0*/  LDL R0, [R1+0x38] ;  /* 0x0000380001007983 */ /* 0x0001620000100800 */
[----:B------:R-:W-:Y:S02]  /*16ee0*/  IMAD.MOV.U32 R13, RZ, RZ, R2 ;  /* 0x000000ffff0d7224 */ /* 0x000fe400078e0002 */
[----:B------:R-:W-:Y:S01]  /*16ef0*/  IMAD.MOV.U32 R12, RZ, RZ, RZ ;  /* 0x000000ffff0c7224 */ /* 0x000fe200078e00ff */
[----:B------:R-:W1:Y:S01]  /*16f00*/  S2R R6, SR_TID.X ;  /* 0x0000000000067919 */ /* 0x000e620000002100 */
[----:B------:R-:W-:Y:S02]  /*16f10*/  IMAD.MOV.U32 R11, RZ, RZ, 0x181f ;  /* 0x0000181fff0b7424 */ /* 0x000fe400078e00ff */
[----:B------:R-:W-:-:S07]  /*16f20*/  IMAD.MOV.U32 R15, RZ, RZ, -0x1 ;  /* 0xffffffffff0f7424 */ /* 0x000fce00078e00ff */
[----:B01---5:R-:W-:Y:S05]  /*16f30*/  WARPSYNC.COLLECTIVE R15, `(.L_x_1250) ;  /* 0x000000000f087348 */ /* 0x023fea0003c00000 */
[----:B------:R2:W3:Y:S02]  /*16f40*/  SHFL.IDX P6, R14, R13, R12, R11 ;  /* 0x0000000c0d0e7389 */ /* 0x0004e400000c000b */
[----:B0123-5:R-:W-:Y:S01]  /*16f50*/  ENDCOLLECTIVE ;  /* 0x000000000000791b */ /* 0x02ffe20003800000 */
.L_x_1250:
[----:B------:R-:W-:Y:S02]  /*16f60*/  IMAD.MOV.U32 R13, RZ, RZ, R3 ;  /* 0x000000ffff0d7224 */ /* 0x000fe400078e0003 */
[----:B------:R-:W-:Y:S01]  /*16f70*/  IMAD.MOV.U32 R4, RZ, RZ, R14 ;  /* 0x000000ffff047224 */ /* 0x000fe200078e000e */
[----:B------:R-:W-:-:S07]  /*16f80*/  LOP3.LUT R6, R6, 0x7f, RZ, 0xc0, !PT ;  /* 0x0000007f06067812 */ /* 0x000fce00078ec0ff */
[----:B------:R-:W-:Y:S05]  /*16f90*/  WARPSYNC.COLLECTIVE R15, `(.L_x_1251) ;  /* 0x000000000f087348 */ /* 0x000fea0003c00000 */
[----:B------:R0:W1:Y:S02]  /*16fa0*/  SHFL.IDX P6, R14, R13, R12, R11 ;  /* 0x0000000c0d0e7389 */ /* 0x00006400000c000b */
[----:B01----:R-:W-:Y:S01]  /*16fb0*/  ENDCOLLECTIVE ;  /* 0x000000000000791b */ /* 0x003fe20003800000 */
.L_x_1251:
[----:B------:R-:W-:-:S05]  /*16fc0*/  SHF.R.U32.HI R6, RZ, 0x3, R6 ;  /* 0x00000003ff067819 */ /* 0x000fca0000011606 */
[----:B------:R-:W-:-:S05]  /*16fd0*/  IMAD R10, R10, 0x40, R6 ;  /* 0x000000400a0a7824 */ /* 0x000fca00078e0206 */
[----:B------:R0:W-:Y:S01]  /*16fe0*/  STL [R1+0x4], R10 ;  /* 0x0000040a01007387 */ /* 0x0001e20000100800 */
[----:B------:R-:W-:Y:S02]  /*16ff0*/  IMAD.MOV.U32 R13, RZ, RZ, R2 ;  /* 0x000000ffff0d7224 */ /* 0x000fe400078e0002 */
[----:B------:R-:W-:Y:S02]  /*17000*/  IMAD.MOV.U32 R12, RZ, RZ, 0x1 ;  /* 0x00000001ff0c7424 */ /* 0x000fe400078e00ff */
[----:B------:R-:W-:-:S07]  /*17010*/  IMAD.MOV.U32 R5, RZ, RZ, R14 ;  /* 0x000000ffff057224 */ /* 0x000fce00078e000e */
[----:B0-----:R-:W-:Y:S05]  /*17020*/  WARPSYNC.COLLECTIVE R15, `(.L_x_1252) ;  /* 0x000000000f087348 */ /* 0x001fea0003c00000 */
[----:B------:R1:W2:Y:S02]  /*17030*/  SHFL.IDX P6, R14, R13, R12, R11 ;  /* 0x0000000c0d0e7389 */ /* 0x0002a400000c000b */
[----:B012---:R-:W-:Y:S01]  /*17040*/  ENDCOLLECTIVE ;  /* 0x000000000000791b */ /* 0x007fe20003800000 */
.L_x_1252:
[----:B------:R-:W-:Y:S02]  /*17050*/  IMAD.MOV.U32 R13, RZ, RZ, R3 ;  /* 0x000000ffff0d7224 */ /* 0x000fe400078e0003 */
[----:B------:R-:W-:-:S07]  /*17060*/  IMAD.MOV.U32 R6, RZ, RZ, R14 ;  /* 0x000000ffff067224 */ /* 0x000fce00078e000e */
[----:B------:R-:W-:Y:S05]  /*17070*/  WARPSYNC.COLLECTIVE R15, `(.L_x_1253) ;  /* 0x000000000f087348 */ /* 0x000fea0003c00000 */
[----:B------:R0:W1:Y:S02]  /*17080*/  SHFL.IDX P6, R14, R13, R12, R11 ;  /* 0x0000000c0d0e7389 */ /* 0x00006400000c000b */
[----:B01----:R-:W-:Y:S01]  /*17090*/  ENDCOLLECTIVE ;  /* 0x000000000000791b */ /* 0x003fe20003800000 */
.L_x_1253:
[----:B------:R-:W-:Y:S02]  /*170a0*/  IMAD.MOV.U32 R13, RZ, RZ, R2 ;  /* 0x000000ffff0d7224 */ /* 0x000fe400078e0002 */
[----:B------:R-:W-:Y:S02]  /*170b0*/  IMAD.MOV.U32 R12, RZ, RZ, 0x2 ;  /* 0x00000002ff0c7424 */ /* 0x000fe400078e00ff */
[----:B------:R-:W-:Y:S02]  /*170c0*/  IMAD R0, R0, R7, RZ ;  /* 0x0000000700007224 */ /* 0x000fe400078e02ff */
[----:B------:R-:W-:-:S03]  /*170d0*/  VIADD R7, R10, 0x10 ;  /* 0x000000100a077836 */ /* 0x000fc60000000000 */
[----:B------:R-:W-:Y:S02]  /*170e0*/  ISETP.GE.AND P1, PT, R10, R0, PT ;  /* 0x000000000a00720c */ /* 0x000fe40003f26270 */
[----:B------:R0:W-:Y:S11]  /*170f0*/  STL [R1+0x50], R7 ;  /* 0x0000500701007387 */ /* 0x0001f60000100800 */
        /* <DEDUP_REMOVED lines=8> */
[----:B------:R1:W-:Y:S01]  /*17180*/  @!P1 LDGSTS.E.BYPASS.LTC128B.128 [R8+0x20400], desc[UR38][R4.64], !P0 ;  /* 0x2040000004089fae */ /* 0x0003e2000c101d66 */
[----:B------:R-:W-:Y:S01]  /*17190*/  ISETP.GE.AND P1, PT, R7, R0, PT ;  /* 0x000000000700720c */ /* 0x000fe20003f26270 */
[----:B0-----:R-:W-:-:S05]  /*171a0*/  VIADD R7, R10, 0x20 ;  /* 0x000000200a077836 */ /* 0x001fca0000000000 */
[----:B------:R0:W-:Y:S01]  /*171b0*/  STL [R1+0x5c], R7 ;  /* 0x00005c0701007387 */ /* 0x0001e20000100800 */
[----:B-1----:R-:W-:-:S07]  /*171c0*/  IMAD.MOV.U32 R4, RZ, RZ, R14 ;  /* 0x000000ffff047224 */ /* 0x002fce00078e000e */
[----:B0-----:R-:W-:Y:S05]  /*171d0*/  WARPSYNC.COLLECTIVE R15, `(.L_x_1254) ;  /* 0x000000000f087348 */ /* 0x001fea0003c00000 */
[----:B------:R1:W2:Y:S02]  /*171e0*/  SHFL.IDX P6, R14, R13, R12, R11 ;  /* 0x0000000c0d0e7389 */ /* 0x0002a400000c000b */
[----:B012---:R-:W-:Y:S01]  /*171f0*/  ENDCOLLECTIVE ;  /* 0x000000000000791b */ /* 0x007fe20003800000 */
.L_x_1254:
[----:B------:R-:W-:-:S05]  /*17200*/  @!P1 LEA R5, P2, R9, R4, 0x1 ;  /* 0x0000000409059211 */ /* 0x000fca00078408ff */
[----:B------:R-:W-:-:S05]  /*17210*/  @!P1 IMAD.X R4, RZ, RZ, R6, P2 ;  /* 0x000000ffff049224 */ /* 0x000fca00010e0606 */
[----:B------:R-:W-:Y:S01]  /*17220*/  @!P1 LOP3.LUT R5, R5, R4, RZ, 0x3c, !PT ;  /* 0x0000000405059212 */ /* 0x000fe200078e3cff */
[----:B------:R-:W-:-:S03]  /*17230*/  IMAD.MOV.U32 R13, RZ, RZ, R3 ;  /* 0x000000ffff0d7224 */ /* 0x000fc600078e0003 */
[----:B------:R-:W-:-:S04]  /*17240*/  @!P1 LOP3.LUT R4, R5, R4, RZ, 0x3c, !PT ;  /* 0x0000000405049212 */ /* 0x000fc800078e3cff */
[----:B------:R-:W-:Y:S01]  /*17250*/  @!P1 LOP3.LUT R5, R5, R4, RZ, 0x3c, !PT ;  /* 0x0000000405059212 */ /* 0x000fe200078e3cff */
[----:B------:R-:W-:-:S07]  /*17260*/  IMAD.MOV.U32 R6, RZ, RZ, R14 ;  /* 0x000000ffff067224 */ /* 0x000fce00078e000e */
[----:B------:R-:W-:Y:S05]  /*17270*/  WARPSYNC.COLLECTIVE R15, `(.L_x_1255) ;  /* 0x000000000f087348 */ /* 0x000fea0003c00000 */
[----:B------:R0:W1:Y:S02]  /*17280*/  SHFL.IDX P6, R14, R13, R12, R11 ;  /* 0x0000000c0d0e7389 */ /* 0x00006400000c000b */
[----:B01----:R-:W-:Y:S01]  /*17290*/  ENDCOLLECTIVE ;  /* 0x000000000000791b */ /* 0x003fe20003800000 */
.L_x_1255:
[----:B------:R-:W-:Y:S01]  /*172a0*/  @!PT LDS RZ, [RZ] ;  /* 0x00000000fffff984 */ /* 0x000fe20000000800 */
[----:B------:R-:W-:Y:S01]  /*172b0*/  @!PT LDS RZ, [RZ] ;  /* 0x00000000fffff984 */ /* 0x000fe20000000800 */
[----:B------:R-:W-:Y:S01]  /*172c0*/  @!PT LDS RZ, [RZ] ;  /* 0x00000000fffff984 */ /* 0x000fe20000000800 */
[----:B------:R0:W-:Y:S01]  /*172d0*/  @!P1 LDGSTS.E.BYPASS.LTC128B.128 [R8+0x20c00], desc[UR38][R4.64], !P0 ;  /* 0x20c0000004089fae */ /* 0x0001e2000c101d66 */
[----:B------:R-:W-:Y:S01]  /*172e0*/  ISETP.GE.AND P1, PT, R7, R0, PT ;  /* 0x000000000700720c */ /* 0x000fe20003f26270 */
[----:B------:R-:W-:Y:S02]  /*172f0*/  IMAD.MOV.U32 R13, RZ, RZ, R2 ;  /* 0x000000ffff0d7224 */ /* 0x000fe400078e0002 */
[----:B------:R-:W-:Y:S02]  /*17300*/  IMAD.MOV.U32 R12, RZ, RZ, 0x3 ;  /* 0x00000003ff0c7424 */ /* 0x000fe400078e00ff */
[----:B0-----:R-:W-:-:S08]  /*17310*/  IMAD.MOV.U32 R4, RZ, RZ, R14 ;  /* 0x000000ffff047224 */ /* 0x001fd000078e000e */
[----:B------:R-:W-:Y:S05]  /*17320*/  WARPSYNC.COLLECTIVE R15, `(.L_x_1256) ;  /* 0x000000000f087348 */ /* 0x000fea0003c00000 */
[----:B------:R0:W1:Y:S02]  /*17330*/  SHFL.IDX P6, R14, R13, R12, R11 ;  /* 0x0000000c0d0e7389 */ /* 0x00006400000c000b */
[----:B01----:R-:W-:Y:S01]  /*17340*/  ENDCOLLECTIVE ;  /* 0x000000000000791b */ /* 0x003fe20003800000 */
.L_x_1256:
        /* <DEDUP_REMOVED lines=9> */
[----:B------:R0:W-:Y:S02]  /*173e0*/  @!P1 LDGSTS.E.BYPASS.LTC128B.128 [R8+0x21400], desc[UR38][R4.64], !P0 ;  /* 0x2140000004089fae */ /* 0x0001e4000c101d66 */
[----:B0-----:R-:W-:-:S07]  /*173f0*/  IMAD.MOV.U32 R4, RZ, RZ, R14 ;  /* 0x000000ffff047224 */ /* 0x001fce00078e000e */
[----:B------:R-:W-:Y:S05]  /*17400*/  WARPSYNC.COLLECTIVE R15, `(.L_x_1257) ;  /* 0x000000000f087348 */ /* 0x000fea0003c00000 */
[----:B------:R0:W1:Y:S02]  /*17410*/  SHFL.IDX P6, R14, R13, R12, R11 ;  /* 0x0000000c0d0e7389 */ /* 0x00006400000c000b */
[----:B01----:R-:W-:Y:S01]  /*17420*/  ENDCOLLECTIVE ;  /* 0x000000000000791b */ /* 0x003fe20003800000 */
.L_x_1257:
[----:B------:R-:W-:Y:S01]  /*17430*/  IMAD.MOV.U32 R3, RZ, RZ, R14 ;  /* 0x000000ffff037224 */ /* 0x000fe200078e000e */
[----:B------:R-:W-:Y:S06]  /*17440*/  BRA `(.L_x_1258) ;  /* 0xffffff9c006c7947 */ /* 0x000fec000383ffff */
.L_x_1132:
[----:B------:R-:W2:Y:S04]  /*17450*/  LDL.LU R12, [R1+0x38] ;  /* 0x00003800010c7983 */ /* 0x000ea80000300800 */
[----:B------:R-:W3:Y:S04]  /*17460*/  LDL.LU R11, [R1+0x4] ;  /* 0x00000400010b7983 */ /* 0x000ee80000300800 */
[----:B------:R-:W4:Y:S04]  /*17470*/  LDL.LU R9, [R1+0x50] ;  /* 0x0000500001097983 */ /* 0x000f280000300800 */
[----:B------:R-:W5:Y:S01]  /*17480*/  LDL.LU R8, [R1+0x5c] ;  /* 0x00005c0001087983 */ /* 0x000f620000300800 */
[----:B------:R-:W-:Y:S01]  /*17490*/  LOP3.LUT R19, R19, 0xffffffdf, RZ, 0xc0, !PT ;  /* 0xffffffdf13137812 */ /* 0x000fe200078ec0ff */
[----:B------:R-:W-:Y:S01]  /*174a0*/  BSSY B0, `(.L_x_1259) ;  /* 0x0000015000007945 */ /* 0x000fe20003800000 */
[----:B------:R-:W-:-:S02]  /*174b0*/  IMAD.MOV.U32 R13, RZ, RZ, R4 ;  /* 0x000000ffff0d7224 */ /* 0x000fc400078e0004 */
[----:B------:R-:W-:Y:S02]  /*174c0*/  IMAD.MOV.U32 R15, RZ, RZ, -0x1 ;  /* 0xffffffffff0f7424 */ /* 0x000fe400078e00ff */
[----:B--2---:R-:W-:Y:S02]  /*174d0*/  IMAD R7, R12, R7, RZ ;  /* 0x000000070c077224 */ /* 0x004fe400078e02ff */
[----:B------:R-:W-:-:S03]  /*174e0*/  IMAD.MOV.U32 R12, RZ, RZ, RZ ;  /* 0x000000ffff0c7224 */ /* 0x000fc600078e00ff */
[-C--:B---3--:R-:W-:Y:S01]  /*174f0*/  ISETP.GE.AND P2, PT, R11, R7.reuse, PT ;  /* 0x000000070b00720c */ /* 0x088fe20003f46270 */
[----:B------:R-:W-:Y:S01]  /*17500*/  IMAD.MOV.U32 R11, RZ, RZ, 0x181f ;  /* 0x0000181fff0b7424 */ /* 0x000fe200078e00ff */
[-C--:B----4-:R-:W-:Y:S02]  /*17510*/  ISETP.GE.AND P3, PT, R9, R7.reuse, PT ;  /* 0x000000070900720c */ /* 0x090fe40003f66270 */
[----:B-----5:R-:W-:-:S09]  /*17520*/  ISETP.GE.AND P4, PT, R8, R7, PT ;  /* 0x000000070800720c */ /* 0x020fd20003f86270 */
[----:B------:R-:W-:-:S04]  /*17530*/  @!P2 LOP3.LUT R2, R5, 0x40, RZ, 0xc0, !PT ;  /* 0x000000400502a812 */ /* 0x000fc800078ec0ff */
[----:B------:R-:W-:-:S04]  /*17540*/  @!P2 SHF.R.U32.HI R2, RZ, 0x2, R2 ;  /* 0x00000002ff02a819 */ /* 0x000fc80000011602 */
[----:B------:R-:W-:Y:S02]  /*17550*/  @!P2 ISETP.NE.U32.AND P6, PT, R2, RZ, PT ;  /* 0x000000ff0200a20c */ /* 0x000fe40003fc5070 */
[----:B------:R-:W-:-:S04]  /*17560*/  @!P2 LOP3.LUT R2, R6, 0x80, RZ, 0xc0, !PT ;  /* 0x000000800602a812 */ /* 0x000fc800078ec0ff */
[----:B------:R-:W-:-:S07]  /*17570*/  @!P2 SHF.R.U32.HI R2, RZ, 0x3, R2 ;  /* 0x00000003ff02a819 */ /* 0x000fce0000011602 */
[----:B------:R-:W-:Y:S02]  /*17580*/  @P6 LOP3.LUT R19, R19, 0x20, RZ, 0xfc, !PT ;  /* 0x0000002013136812 */ /* 0x000fe400078efcff */
[----:B------:R-:W-:Y:S02]  /*17590*/  @!P2 ISETP.NE.U32.AND P6, PT, R2, RZ, PT ;  /* 0x000000ff0200a20c */ /* 0x000fe40003fc5070 */
[----:B------:R-:W-:-:S11]  /*175a0*/  LOP3.LUT R19, R19, 0xffffffef, RZ, 0xc0, !PT ;  /* 0xffffffef13137812 */ /* 0x000fd600078ec0ff */
[----:B------:R-:W-:-:S07]  /*175b0*/  @P6 LOP3.LUT R19, R19, 0x10, RZ, 0xfc, !PT ;  /* 0x0000001013136812 */ /* 0x000fce00078efcff */
[----:B------:R-:W-:Y:S05]  /*175c0*/  WARPSYNC.COLLECTIVE R15, `(.L_x_1260) ;  /* 0x000000000f087348 */ /* 0x000fea0003c00000 */
[----:B------:R0:W1:Y:S02]  /*175d0*/  SHFL.IDX P6, R14, R13, R12, R11 ;  /* 0x0000000c0d0e7389 */ /* 0x00006400000c000b */
[----:B01----:R-:W-:Y:S01]  /*175e0*/  ENDCOLLECTIVE ;  /* 0x000000000000791b */ /* 0x003fe20003800000 */
.L_x_1260:
[----:B------:R-:W-:Y:S05]  /*175f0*/  BSYNC B0 ;  /* 0x0000000000007941 */ /* 0x000fea0003800000 */
.L_x_1259:
[----:B------:R0:W-:Y:S04]  /*17600*/  STL [R1+0x74], R7 ;  /* 0x0000740701007387 */ /* 0x0001e80000100800 */
[----:B0-----:R0:W5:Y:S01]  /*17610*/  LDL R7, [R1+0x14] ;  /* 0x0000140001077983 */ /* 0x0011620000100800 */
[----:B------:R-:W-:Y:S01]  /*17620*/  IMAD.MOV.U32 R13, RZ, RZ, R0 ;  /* 0x000000ffff0d7224 */ /* 0x000fe200078e0000 */
[----:B------:R-:W-:Y:S01]  /*17630*/  LOP3.LUT R19, R19, 0xffff7fff, RZ, 0xc0, !PT ;  /* 0xffff7fff13137812 */ /* 0x000fe200078ec0ff */
[----:B------:R-:W-:Y:S02]  /*17640*/  IMAD.MOV.U32 R12, RZ, RZ, RZ ;  /* 0x000000ffff0c7224 */ /* 0x000fe400078e00ff */
[----:B------:R-:W-:Y:S01]  /*17650*/  IMAD.MOV.U32 R11, RZ, RZ, 0x181f ;  /* 0x0000181fff0b7424 */ /* 0x000fe200078e00ff */
[----:B------:R-:W-:Y:S01]  /*17660*/  @P0 LOP3.LUT R19, R19, 0x8000, RZ, 0xfc, !PT ;  /* 0x0000800013130812 */ /* 0x000fe200078efcff */
[----:B------:R-:W-:-:S02]  /*17670*/  IMAD.MOV.U32 R15, RZ, RZ, -0x1 ;  /* 0xffffffffff0f7424 */ /* 0x000fc400078e00ff */
[----:B------:R-:W-:Y:S01]  /*17680*/  IMAD.MOV.U32 R2, RZ, RZ, R14 ;  /* 0x000000ffff027224 */ /* 0x000fe200078e000e */
[----:B0-----:R-:W-:-:S13]  /*17690*/  LOP3.LUT P0, RZ, R19, 0x8, RZ, 0xc0, !PT ;  /* 0x0000000813ff7812 */ /* 0x001fda000780c0ff */
[----:B-----5:R-:W-:Y:S05]  /*176a0*/  WARPSYNC.COLLECTIVE R15, `(.L_x_1261) ;  /* 0x000000000f087348 */ /* 0x020fea0003c00000 */
[----:B------:R0:W1:Y:S02]  /*176b0*/  SHFL.IDX P6, R14, R13, R12, R11 ;  /* 0x0000000c0d0e7389 */ /* 0x00006400000c000b */
[----:B01---5:R-:W-:Y:S01]  /*176c0*/  ENDCOLLECTIVE ;  /* 0x000000000000791b */ /* 0x023fe20003800000 */
.L_x_1261:
[----:B------:R-:W-:-:S04]  /*176d0*/  LOP3.LUT R19, R19, 0xffffbfff, RZ, 0xc0, !PT ;  /* 0xffffbfff13137812 */ /* 0x000fc800078ec0ff */
[----:B------:R-:W-:-:S04]  /*176e0*/  @P1 LOP3.LUT R19, R19, 0x4000, RZ, 0xfc, !PT ;  /* 0x0000400013131812 */ /* 0x000fc800078efcff */
[C---:B------:R-:W-:Y:S02]  /*176f0*/  LOP3.LUT P1, RZ, R19.reuse, 0x4, RZ, 0xc0, !PT ;  /* 0x0000000413ff7812 */ /* 0x040fe4000782c0ff */
[----:B------:R-:W-:Y:S01]  /*17700*/  LOP3.LUT R19, R19, 0xffffdfff, RZ, 0xc0, !PT ;  /* 0xffffdfff13137812 */ /* 0x000fe200078ec0ff */
[----:B------:R-:W-:-:S03]  /*17710*/  IMAD.MOV.U32 R13, RZ, RZ, R4 ;  /* 0x000000ffff0d7224 */ /* 0x000fc600078e0004 */
[----:B------:R-:W-:Y:S01]  /*17720*/  @P3 LOP3.LUT R19, R19, 0x2000, RZ, 0xfc, !PT ;  /* 0x0000200013133812 */ /* 0x000fe200078efcff */
[----:B------:R-:W-:-:S03]  /*17730*/  IMAD.MOV.U32 R12, RZ, RZ, 0x1 ;  /* 0x00000001ff0c7424 */ /* 0x000fc600078e00ff */
[C---:B------:R-:W-:Y:S02]  /*17740*/  LOP3.LUT P3, RZ, R19.reuse, 0x2, RZ, 0xc0, !PT ;  /* 0x0000000213ff7812 */ /* 0x040fe4000786c0ff */
[----:B------:R-:W-:Y:S01]  /*17750*/  LOP3.LUT R19, R19, 0xfffffbff, RZ, 0xc0, !PT ;  /* 0xfffffbff13137812 */ /* 0x000fe200078ec0ff */
[----:B------:R-:W-:-:S03]  /*17760*/  IMAD.MOV.U32 R3, RZ, RZ, R14 ;  /* 0x000000ffff037224 */ /* 0x000fc600078e000e */
[----:B------:R-:W-:Y:S02]  /*17770*/  @P4 LOP3.LUT R19, R19, 0x400, RZ, 0xfc, !PT ;  /* 0x0000040013134812 */ /* 0x000fe400078efcff */
[----:B------:R-:W-:Y:S02]  /*17780*/  @!P2 LEA R3, P6, R10, R3, 0x1 ;  /* 0x000000030a03a211 */ /* 0x000fe400078c08ff */
[----:B------:R-:W-:-:S03]  /*17790*/  LOP3.LUT P4, RZ, R19, 0x10, RZ, 0xc0, !PT ;  /* 0x0000001013ff7812 */ /* 0x000fc6000788c0ff */
[----:B------:R-:W-:Y:S01]  /*177a0*/  @!P2 IMAD.X R2, RZ, RZ, R2, P6 ;  /* 0x000000ffff02a224 */ /* 0x000fe200030e0602 */
[----:B------:R-:W-:-:S04]  /*177b0*/  LOP3.LUT P6, RZ, R19, 0x20, RZ, 0xc0, !PT ;  /* 0x0000002013ff7812 */ /* 0x000fc800078cc0ff */
[----:B------:R-:W-:-:S04]  /*177c0*/  @!P2 LOP3.LUT R3, R3, R2, RZ, 0x3c, !PT ;  /* 0x000000020303a212 */ /* 0x000fc800078e3cff */
[----:B------:R-:W-:-:S04]  /*177d0*/  @!P2 LOP3.LUT R2, R3, R2, RZ, 0x3c, !PT ;  /* 0x000000020302a212 */ /* 0x000fc800078e3cff */
[----:B------:R-:W-:-:S05]  /*177e0*/  @!P2 LOP3.LUT R3, R3, R2, RZ, 0x3c, !PT ;  /* 0x000000020303a212 */ /* 0x000fca00078e3cff */
[----:B------:R-:W-:Y:S01]  /*177f0*/  @!PT LDS RZ, [RZ] ;  /* 0x00000000fffff984 */ /* 0x000fe20000000800 */
[----:B------:R-:W-:Y:S01]  /*17800*/  @!PT LDS RZ, [RZ] ;  /* 0x00000000fffff984 */ /* 0x000fe20000000800 */
[----:B------:R-:W-:Y:S01]  /*17810*/  @!PT LDS RZ, [RZ] ;  /* 0x00000000fffff984 */ /* 0x000fe20000000800 */
[----:B------:R0:W-:Y:S01]  /*17820*/  @!P2 LDGSTS.E.BYPASS.LTC128B.128 [R7+0x26400], desc[UR38][R2.64], !P0 ;  /* 0x264000000207afae */ /* 0x0001e2000c101d66 */
[----:B------:R-:W-:-:S03]  /*17830*/  LOP3.LUT P0, RZ, R19, 0x8000, RZ, 0xc0, !PT ;  /* 0x0000800013ff7812 */ /* 0x000fc6000780c0ff */
[----:B------:R0:W-:Y:S01]  /*17840*/  @!P2 LDGSTS.E.BYPASS.LTC128B.128 [R7+0x28400], desc[UR38][R2.64+0x80], !P1 ;  /* 0x284000800207afae */ /* 0x0001e2000c901d66 */
[----:B------:R-:W-:-:S03]  /*17850*/  LOP3.LUT P1, RZ, R19, 0x4000, RZ, 0xc0, !PT ;  /* 0x0000400013ff7812 */ /* 0x000fc6000782c0ff */
[----:B------:R0:W-:Y:S01]  /*17860*/  @!P2 LDGSTS.E.BYPASS.LTC128B.128 [R7+0x2a400], desc[UR38][R2.64+0x100], !P3 ;  /* 0x2a4001000207afae */ /* 0x0001e2000d901d66 */
[C---:B------:R-:W-:Y:S02]  /*17870*/  LOP3.LUT P3, RZ, R19.reuse, 0x2000, RZ, 0xc0, !PT ;  /* 0x0000200013ff7812 */ /* 0x040fe4000786c0ff */
[----:B------:R-:W-:Y:S01]  /*17880*/  LOP3.LUT R19, R19, 0xfffff7ff, RZ, 0xc0, !PT ;  /* 0xfffff7ff13137812 */ /* 0x000fe200078ec0ff */
[----:B------:R0:W-:Y:S03]  /*17890*/  @!P2 LDGSTS.E.BYPASS.LTC128B.128 [R7+0x2c400], desc[UR38][R2.64+0x180], !P5 ;  /* 0x2c4001800207afae */ /* 0x0001e6000e901d66 */
[----:B------:R-:W-:Y:S01]  /*178a0*/  @P5 LOP3.LUT R19, R19, 0x800, RZ, 0xfc, !PT ;  /* 0x0000080013135812 */ /* 0x000fe200078efcff */
[----:B------:R0:W-:Y:S03]  /*178b0*/  @!P2 LDGSTS.E.BYPASS.LTC128B.128 [R7+0x2e400], desc[UR38][R2.64+0x200], !P0 ;  /* 0x2e4002000207afae */ /* 0x0001e6000c101d66 */
[C---:B------:R-:W-:Y:S01]  /*178c0*/  LOP3.LUT P5, RZ, R19.reuse, 0x4, RZ, 0xc0, !PT ;  /* 0x0000000413ff7812 */ /* 0x040fe200078ac0ff */
[----:B------:R0:W-:Y:S01]  /*178d0*/  @!P2 LDGSTS.E.BYPASS.LTC128B.128 [R7+0x30400], desc[UR38][R2.64+0x280], !P1 ;  /* 0x304002800207afae */ /* 0x0001e2000c901d66 */
[----:B------:R-:W-:-:S02]  /*178e0*/  LOP3.LUT R19, R19, 0xffffefff, RZ, 0xc0, !PT ;  /* 0xffffefff13137812 */ /* 0x000fc400078ec0ff */
[----:B------:R-:W-:Y:S01]  /*178f0*/  @!P3 LOP3.LUT R8, R6, 0x80, RZ, 0xc0, !PT ;  /* 0x000000800608b812 */ /* 0x000fe200078ec0ff */
[----:B------:R0:W-:Y:S01]  /*17900*/  @!P2 LDGSTS.E.BYPASS.LTC128B.128 [R7+0x32400], desc[UR38][R2.64+0x300], P6 ;  /* 0x324003000207afae */ /* 0x0001e2000b101d66 */
[----:B------:R-:W-:Y:S02]  /*17910*/  @!P3 LOP3.LUT R9, R5, 0x40, RZ, 0xc0, !PT ;  /* 0x000000400509b812 */ /* 0x000fe400078ec0ff */
[----:B------:R-:W-:-:S07]  /*17920*/  @!P3 SHF.R.U32.HI R8, RZ, 0x3, R8 ;  /* 0x00000003ff08b819 */ /* 0x000fce0000011608 */
[----:B0-----:R-:W-:Y:S05]  /*17930*/  WARPSYNC.COLLECTIVE R15, `(.L_x_1262) ;  /* 0x000000000f087348 */ /* 0x001fea0003c00000 */
[----:B------:R1:W2:Y:S02]  /*17940*/  SHFL.IDX P6, R14, R13, R12, R11 ;  /* 0x0000000c0d0e7389 */ /* 0x0002a400000c000b */
[----:B012---:R-:W-:Y:S01]  /*17950*/  ENDCOLLECTIVE ;  /* 0x000000000000791b */ /* 0x007fe20003800000 */
.L_x_1262:
[----:B------:R-:W-:Y:S01]  /*17960*/  @!P3 SHF.R.U32.HI R9, RZ, 0x2, R9 ;  /* 0x00000002ff09b819 */ /* 0x000fe20000011609 */
[----:B------:R-:W-:Y:S01]  /*17970*/  @!PT LDS RZ, [RZ] ;  /* 0x00000000fffff984 */ /* 0x000fe20000000800 */
[----:B------:R-:W-:Y:S01]  /*17980*/  @!PT LDS RZ, [RZ] ;  /* 0x00000000fffff984 */ /* 0x000fe20000000800 */
[----:B------:R-:W-:Y:S01]  /*17990*/  @!PT LDS RZ, [RZ] ;  /* 0x00000000fffff984 */ /* 0x000fe20000000800 */
[----:B------:R0:W-:Y:S01]  /*179a0*/  @!P2 LDGSTS.E.BYPASS.LTC128B.128 [R7+0x34400], desc[UR38][R2.64+0x380], P4 ;  /* 0x344003800207afae */ /* 0x0001e2000a101d66 */
[----:B------:R-:W-:Y:S02]  /*179b0*/  @!P3 ISETP.NE.U32.AND P4, PT, R8, RZ, PT ;  /* 0x000000ff0800b20c */ /* 0x000fe40003f85070 */
[----:B------:R-:W-:Y:S02]  /*179c0*/  @!P3 ISETP.NE.U32.AND P2, PT, R9, RZ, PT ;  /* 0x000000ff0900b20c */ /* 0x000fe40003f45070 */
[----:B------:R-:W-:-:S04]  /*179d0*/  @P5 LOP3.LUT R19, R19, 0x1000, RZ, 0xfc, !PT ;  /* 0x0000100013135812 */ /* 0x000fc800078efcff */
[C---:B------:R-:W-:Y:S01]  /*179e0*/  LOP3.LUT P5, RZ, R19.reuse, 0x8, RZ, 0xc0, !PT ;  /* 0x0000000813ff7812 */ /* 0x040fe200078ac0ff */
[----:B------:R-:W-:Y:S01]  /*179f0*/  IMAD.MOV.U32 R13, RZ, RZ, R0 ;  /* 0x000000ffff0d7224 */ /* 0x000fe200078e0000 */
[----:B------:R-:W-:-:S05]  /*17a00*/  LOP3.LUT R19, R19, 0xffffffdf, RZ, 0xc0, !PT ;  /* 0xffffffdf13137812 */ /* 0x000fca00078ec0ff */
[----:B------:R-:W-:Y:S01]  /*17a10*/  @P2 LOP3.LUT R19, R19, 0x20, RZ, 0xfc, !PT ;  /* 0x0000002013132812 */ /* 0x000fe200078efcff */
[----:B0-----:R-:W-:-:S07]  /*17a20*/  IMAD.MOV.U32 R8, RZ, RZ, R14 ;  /* 0x000000ffff087224 */ /* 0x001fce00078e000e */
[----:B------:R-:W-:Y:S05]  /*17a30*/  WARPSYNC.COLLECTIVE R15, `(.L_x_1263) ;  /* 0x000000000f087348 */ /* 0x000fea0003c00000 */
[----:B------:R0:W1:Y:S02]  /*17a40*/  SHFL.IDX P6, R14, R13, R12, R11 ;  /* 0x0000000c0d0e7389 */ /* 0x00006400000c000b */
[----:B01----:R-:W-:Y:S01]  /*17a50*/  ENDCOLLECTIVE ;  /* 0x000000000000791b */ /* 0x003fe20003800000 */
.L_x_1263:
[----:B------:R-:W-:Y:S02]  /*17a60*/  IMAD.MOV.U32 R13, RZ, RZ, R4 ;  /* 0x000000ffff0d7224 */ /* 0x000fe400078e0004 */
[----:B------:R-:W-:Y:S01]  /*17a70*/  IMAD.MOV.U32 R12, RZ, RZ, 0x2 ;  /* 0x00000002ff0c7424 */ /* 0x000fe200078e00ff */
[----:B------:R-:W-:Y:S02]  /*17a80*/  @!P3 LEA R21, P2, R10, R14, 0x1 ;  /* 0x0000000e0a15b211 */ /* 0x000fe400078408ff */
[----:B------:R-:W-:-:S03]  /*17a90*/  LOP3.LUT P6, RZ, R19, 0x20, RZ, 0xc0, !PT ;  /* 0x0000002013ff7812 */ /* 0x000fc600078cc0ff */
[----:B------:R-:W-:Y:S01]  /*17aa0*/  @!P3 IMAD.X R8, RZ, RZ, R8, P2 ;  /* 0x000000ffff08b224 */ /* 0x000fe200010e0608 */
[----:B------:R-:W-:Y:S01]  /*17ab0*/  LOP3.LUT P2, RZ, R19, 0x2, RZ, 0xc0, !PT ;  /* 0x0000000213ff7812 */ /* 0x000fe2000784c0ff */
[----:B------:R-:W-:Y:S02]  /*17ac0*/  @!P3 IMAD.MOV.U32 R2, RZ, RZ, R21 ;  /* 0x000000ffff02b224 */ /* 0x000fe400078e0015 */
[----:B------:R-:W-:-:S05]  /*17ad0*/  @!P3 IMAD.MOV.U32 R3, RZ, RZ, R8 ;  /* 0x000000ffff03b224 */ /* 0x000fca00078e0008 */
[----:B------:R-:W-:Y:S01]  /*17ae0*/  @!PT LDS RZ, [RZ] ;  /* 0x00000000fffff984 */ /* 0x000fe20000000800 */
[----:B------:R-:W-:Y:S01]  /*17af0*/  @!PT LDS RZ, [RZ] ;  /* 0x00000000fffff984 */ /* 0x000fe20000000800 */
[----:B------:R-:W-:Y:S01]  /*17b00*/  @!PT LDS RZ, [RZ] ;  /* 0x00000000fffff984 */ /* 0x000fe20000000800 */
[----:B------:R0:W-:Y:S01]  /*17b10*/  @!P3 LDGSTS.E.BYPASS.LTC128B.128 [R7+0x26c00], desc[UR38][R2.64], !P5 ;  /* 0x26c000000207bfae */ /* 0x0001e2000e901d66 */
[----:B------:R-:W-:-:S13]  /*17b20*/  LOP3.LUT P5, RZ, R19, 0x1000, RZ, 0xc0, !PT ;  /* 0x0000100013ff7812 */ /* 0x000fda00078ac0ff */
[----:B------:R0:W-:Y:S01]  /*17b30*/  @!P3 LDGSTS.E.BYPASS.LTC128B.128 [R7+0x28c00], desc[UR38][R2.64+0x80], !P5 ;  /* 0x28c000800207bfae */ /* 0x0001e2000e901d66 */
[C---:B------:R-:W-:Y:S02]  /*17b40*/  LOP3.LUT P5, RZ, R19.reuse, 0x800, RZ, 0xc0, !PT ;  /* 0x0000080013ff7812 */ /* 0x040fe400078ac0ff */
[----:B------:R-:W-:Y:S01]  /*17b50*/  LOP3.LUT R19, R19, 0xffffff7f, RZ, 0xc0, !PT ;  /* 0xffffff7f13137812 */ /* 0x000fe200078ec0ff */
[----:B------:R0:W-:Y:S03]  /*17b60*/  @!P3 LDGSTS.E.BYPASS.LTC128B.128 [R7+0x2ac00], desc[UR38][R2.64+0x100], !P2 ;  /* 0x2ac001000207bfae */ /* 0x0001e6000d101d66 */
[----:B------:R-:W-:-:S04]  /*17b70*/  @P2 LOP3.LUT R19, R19, 0x80, RZ, 0xfc, !PT ;  /* 0x0000008013132812 */ /* 0x000fc800078efcff */
[C---:B------:R-:W-:Y:S02]  /*17b80*/  LOP3.LUT P2, RZ, R19.reuse, 0x4, RZ, 0xc0, !PT ;  /* 0x0000000413ff7812 */ /* 0x040fe4000784c0ff */
[----:B------:R-:W-:Y:S01]  /*17b90*/  LOP3.LUT R19, R19, 0xfffffeff, RZ, 0xc0, !PT ;  /* 0xfffffeff13137812 */ /* 0x000fe200078ec0ff */
[----:B------:R0:W-:Y:S04]  /*17ba0*/  @!P3 LDGSTS.E.BYPASS.LTC128B.128 [R7+0x2cc00], desc[UR38][R2.64+0x180], !P5 ;  /* 0x2cc001800207bfae */ /* 0x0001e8000e901d66 */
[----:B------:R0:W-:Y:S04]  /*17bb0*/  @!P3 LDGSTS.E.BYPASS.LTC128B.128 [R7+0x2ec00], desc[UR38][R2.64+0x200], !P0 ;  /* 0x2ec002000207bfae */ /* 0x0001e8000c101d66 */
[----:B------:R0:W-:Y:S02]  /*17bc0*/  @!P3 LDGSTS.E.BYPASS.LTC128B.128 [R7+0x30c00], desc[UR38][R2.64+0x280], !P1 ;  /* 0x30c002800207bfae */ /* 0x0001e4000c901d66 */
[----:B------:R-:W-:-:S02]  /*17bd0*/  @P2 LOP3.LUT R19, R19, 0x100, RZ, 0xfc, !PT ;  /* 0x0000010013132812 */ /* 0x000fc400078efcff */
[----:B------:R0:W-:Y:S02]  /*17be0*/  @!P3 LDGSTS.E.BYPASS.LTC128B.128 [R7+0x32c00], desc[UR38][R2.64+0x300], P6 ;  /* 0x32c003000207bfae */ /* 0x0001e4000b101d66 */
[----:B------:R-:W-:-:S13]  /*17bf0*/  LOP3.LUT P2, RZ, R19, 0x8, RZ, 0xc0, !PT ;  /* 0x0000000813ff7812 */ /* 0x000fda000784c0ff */
[----:B0-----:R-:W-:Y:S05]  /*17c00*/  WARPSYNC.COLLECTIVE R15, `(.L_x_1264) ;  /* 0x000000000f087348 */ /* 0x001fea0003c00000 */
[----:B------:R1:W2:Y:S02]  /*17c10*/  SHFL.IDX P6, R14, R13, R12, R11 ;  /* 0x0000000c0d0e7389 */ /* 0x0002a400000c000b */
[----:B012---:R-:W-:Y:S01]  /*17c20*/  ENDCOLLECTIVE ;  /* 0x000000000000791b */ /* 0x007fe20003800000 */
.L_x_1264:
[----:B------:R-:W-:Y:S01]  /*17c30*/  LOP3.LUT R19, R19, 0xfffffdff, RZ, 0xc0, !PT ;  /* 0xfffffdff13137812 */ /* 0x000fe200078ec0ff */
[----:B------:R-:W-:Y:S01]  /*17c40*/  @!PT LDS RZ, [RZ] ;  /* 0x00000000fffff984 */ /* 0x000fe20000000800 */
[----:B------:R-:W-:Y:S01]  /*17c50*/  @!PT LDS RZ, [RZ] ;  /* 0x00000000fffff984 */ /* 0x000fe20000000800 */
[----:B------:R-:W-:Y:S01]  /*17c60*/  @!PT LDS RZ, [RZ] ;  /* 0x00000000fffff984 */ /* 0x000fe20000000800 */
[----:B------:R0:W-:Y:S03]  /*17c70*/  @!P3 LDGSTS.E.BYPASS.LTC128B.128 [R7+0x34c00], desc[UR38][R2.64+0x380], P4 ;  /* 0x34c003800207bfae */ /* 0x0001e6000a101d66 */
[----:B------:R-:W-:Y:S01]  /*17c80*/  @P2 LOP3.LUT R19, R19, 0x200, RZ, 0xfc, !PT ;  /* 0x0000020013132812 */ /* 0x000fe200078efcff */
[----:B------:R-:W-:-:S03]  /*17c90*/  IMAD.MOV.U32 R13, RZ, RZ, R0 ;  /* 0x000000ffff0d7224 */ /* 0x000fc600078e0000 */
[----:B------:R-:W-:Y:S01]  /*17ca0*/  LOP3.LUT P4, RZ, R19, 0x400, RZ, 0xc0, !PT ;  /* 0x0000040013ff7812 */ /* 0x000fe2000788c0ff */
[----:B------:R-:W-:-:S12]  /*17cb0*/  IMAD.MOV.U32 R10, RZ, RZ, R14 ;  /* 0x000000ffff0a7224 */ /* 0x000fd800078e000e */
[----:B0-----:R-:W-:Y:S05]  /*17cc0*/  WARPSYNC.COLLECTIVE R15, `(.L_x_1265) ;  /* 0x000000000f087348 */ /* 0x001fea0003c00000 */
[----:B------:R1:W2:Y:S02]  /*17cd0*/  SHFL.IDX P6, R14, R13, R12, R11 ;  /* 0x0000000c0d0e7389 */ /* 0x0002a400000c000b */
[----:B012---:R-:W-:Y:S01]  /*17ce0*/  ENDCOLLECTIVE ;  /* 0x000000000000791b */ /* 0x007fe20003800000 */
.L_x_1265:
[----:B------:R-:W-:Y:S02]  /*17cf0*/  @!P4 LOP3.LUT R8, R6, 0x80, RZ, 0xc0, !PT ;  /* 0x000000800608c812 */ /* 0x000fe400078ec0ff */
[----:B------:R-:W-:Y:S02]  /*17d00*/  @!P4 LOP3.LUT R2, R5, 0x40, RZ, 0xc0, !PT ;  /* 0x000000400502c812 */ /* 0x000fe400078ec0ff */
[----:B------:R-:W-:Y:S02]  /*17d10*/  @!P4 SHF.R.U32.HI R8, RZ, 0x3, R8 ;  /* 0x00000003ff08c819 */ /* 0x000fe40000011608 */
[----:B------:R-:W-:Y:S02]  /*17d20*/  @!P4 SHF.R.U32.HI R9, RZ, 0x2, R2 ;  /* 0x00000002ff09c819 */ /* 0x000fe40000011602 */
[----:B------:R-:W-:Y:S01]  /*17d30*/  @!P4 ISETP.NE.U32.AND P3, PT, R8, RZ, PT ;  /* 0x000000ff0800c20c */ /* 0x000fe20003f65070 */
[----:B------:R-:W0:Y:S01]  /*17d40*/  S2R R15, SR_TID.X ;  /* 0x00000000000f7919 */ /* 0x000e220000002100 */
[----:B------:R-:W-:Y:S01]  /*17d50*/  IMAD.MOV.U32 R3, RZ, RZ, R14 ;  /* 0x000000ffff037224 */ /* 0x000fe200078e000e */
[----:B------:R-:W-:Y:S01]  /*17d60*/  @!P4 ISETP.NE.U32.AND P6, PT, R9, RZ, PT ;  /* 0x000000ff0900c20c */ /* 0x000fe20003fc5070 */
[----:B0-----:R-:W-:-:S05]  /*17d70*/  IMAD.SHL.U32 R15, R15, 0x8, RZ ;  /* 0x000000080f0f7824 */ /* 0x001fca00078e00ff */
[----:B------:R-:W-:-:S04]  /*17d80*/  LOP3.LUT R15, R15, 0x38, RZ, 0xc0, !PT ;  /* 0x000000380f0f7812 */ /* 0x000fc800078ec0ff */
[----:B------:R-:W-:-:S05]  /*17d90*/  @!P4 LEA R8, P2, R15, R3, 0x1 ;  /* 0x000000030f08c211 */ /* 0x000fca00078408ff */
[----:B------:R-:W-:Y:S01]  /*17da0*/  @!P4 IMAD.X R3, RZ, RZ, R10, P2 ;  /* 0x000000ffff03c224 */ /* 0x000fe200010e060a */
[----:B------:R-:W-:Y:S01]  /*17db0*/  LOP3.LUT P2, RZ, R19, 0x200, RZ, 0xc0, !PT ;  /* 0x0000020013ff7812 */ /* 0x000fe2000784c0ff */
[----:B------:R-:W-:-:S12]  /*17dc0*/  @!P4 IMAD.MOV.U32 R2, RZ, RZ, R8 ;  /* 0x000000ffff02c224 */ /* 0x000fd800078e0008 */
[----:B------:R-:W-:Y:S01]  /*17dd0*/  @!PT LDS RZ, [RZ] ;  /* 0x00000000fffff984 */ /* 0x000fe20000000800 */
[----:B------:R-:W-:Y:S01]  /*17de0*/  @!PT LDS RZ, [RZ] ;  /* 0x00000000fffff984 */ /* 0x000fe20000000800 */
[----:B------:R-:W-:Y:S01]  /*17df0*/  @!PT LDS RZ, [RZ] ;  /* 0x00000000fffff984 */ /* 0x000fe20000000800 */
[----:B------:R0:W-:Y:S01]  /*17e00*/  @!P4 LDGSTS.E.BYPASS.LTC128B.128 [R7+0x27400], desc[UR38][R2.64], !P2 ;  /* 0x274000000207cfae */ /* 0x0001e2000d101d66 */
[----:B------:R-:W-:-:S13]  /*17e10*/  LOP3.LUT P2, RZ, R19, 0x100, RZ, 0xc0, !PT ;  /* 0x0000010013ff7812 */ /* 0x000fda000784c0ff */
[----:B------:R0:W-:Y:S01]  /*17e20*/  @!P4 LDGSTS.E.BYPASS.LTC128B.128 [R7+0x29400], desc[UR38][R2.64+0x80], !P2 ;  /* 0x294000800207cfae */ /* 0x0001e2000d101d66 */
[----:B------:R-:W-:-:S13]  /*17e30*/  LOP3.LUT P2, RZ, R19, 0x80, RZ, 0xc0, !PT ;  /* 0x0000008013ff7812 */ /* 0x000fda000784c0ff */
[----:B------:R0:W-:Y:S04]  /*17e40*/  @!P4 LDGSTS.E.BYPASS.LTC128B.128 [R7+0x2b400], desc[UR38][R2.64+0x100], !P2 ;  /* 0x2b4001000207cfae */ /* 0x0001e8000d101d66 */
[----:B------:R0:W-:Y:S04]  /*17e50*/  @!P4 LDGSTS.E.BYPASS.LTC128B.128 [R7+0x2d400], desc[UR38][R2.64+0x180], !P5 ;  /* 0x2d4001800207cfae */ /* 0x0001e8000e901d66 */
[----:B------:R0:W-:Y:S04]  /*17e60*/  @!P4 LDGSTS.E.BYPASS.LTC128B.128 [R7+0x2f400], desc[UR38][R2.64+0x200], !P0 ;  /* 0x2f4002000207cfae */ /* 0x0001e8000c101d66 */
[----:B------:R0:W-:Y:S04]  /*17e70*/  @!P4 LDGSTS.E.BYPASS.LTC128B.128 [R7+0x31400], desc[UR38][R2.64+0x280], !P1 ;  /* 0x314002800207cfae */ /* 0x0001e8000c901d66 */
[----:B------:R0:W-:Y:S04]  /*17e80*/  @!P4 LDGSTS.E.BYPASS.LTC128B.128 [R7+0x33400], desc[UR38][R2.64+0x300], P6 ;  /* 0x334003000207cfae */ /* 0x0001e8000b101d66 */
[----:B------:R0:W-:Y:S04]  /*17e90*/  @!P4 LDGSTS.E.BYPASS.LTC128B.128 [R7+0x35400], desc[UR38][R2.64+0x380], P3 ;  /* 0x354003800207cfae */ /* 0x0001e80009901d66 */
[----:B------:R0:W5:Y:S01]  /*17ea0*/  LDL.LU R7, [R1+0x74] ;  /* 0x0000740001077983 */ /* 0x0001620000300800 */
[----:B------:R-:W-:-:S02]  /*17eb0*/  IMAD.MOV.U32 R13, RZ, RZ, R4 ;  /* 0x000000ffff0d7224 */ /* 0x000fc400078e0004 */
[----:B------:R-:W-:Y:S02]  /*17ec0*/  IMAD.MOV.U32 R12, RZ, RZ, 0x3 ;  /* 0x00000003ff0c7424 */ /* 0x000fe400078e00ff */
[----:B------:R-:W-:-:S07]  /*17ed0*/  IMAD.MOV.U32 R15, RZ, RZ, -0x1 ;  /* 0xffffffffff0f7424 */ /* 0x000fce00078e00ff */
[----:B0----5:R-:W-:Y:S05]  /*17ee0*/  WARPSYNC.COLLECTIVE R15, `(.L_x_1266) ;  /* 0x000000000f087348 */ /* 0x021fea0003c00000 */
[----:B------:R1:W2:Y:S02]  /*17ef0*/  SHFL.IDX P6, R14, R13, R12, R11 ;  /* 0x0000000c0d0e7389 */ /* 0x0002a400000c000b */
[----:B012--5:R-:W-:Y:S01]  /*17f00*/  ENDCOLLECTIVE ;  /* 0x000000000000791b */ /* 0x027fe20003800000 */
.L_x_1266:
[----:B------:R-:W-:Y:S02]  /*17f10*/  IMAD.MOV.U32 R13, RZ, RZ, R0 ;  /* 0x000000ffff0d7224 */ /* 0x000fe400078e0000 */
[----:B------:R-:W-:-:S07]  /*17f20*/  IMAD.MOV.U32 R4, RZ, RZ, R14 ;  /* 0x000000ffff047224 */ /* 0x000fce00078e000e */
[----:B------:R-:W-:Y:S05]  /*17f30*/  WARPSYNC.COLLECTIVE R15, `(.L_x_1267) ;  /* 0x000000000f087348 */ /* 0x000fea0003c00000 */
[----:B------:R0:W1:Y:S02]  /*17f40*/  SHFL.IDX P6, R14, R13, R12, R11 ;  /* 0x0000000c0d0e7389 */ /* 0x00006400000c000b */
[----:B01----:R-:W-:Y:S01]  /*17f50*/  ENDCOLLECTIVE ;  /* 0x000000000000791b */ /* 0x003fe20003800000 */
.L_x_1267:
[----:B------:R-:W-:Y:S01]  /*17f60*/  IMAD.MOV.U32 R0, RZ, RZ, R14 ;  /* 0x000000ffff007224 */ /* 0x000fe200078e000e */
[----:B------:R-:W-:Y:S06]  /*17f70*/  BRA `(.L_x_1268) ;  /* 0xffffffa000447947 */ /* 0x000fec000383ffff */
.L_x_1137:
[----:B0-----:R0:W2:Y:S02]  /*17f80*/  SYNCS.PHASECHK.TRANS64.TRYWAIT P0, [R18+URZ+0x38820], R0 ;  /* 0x03882000120075a7 */ /* 0x0010a4000800017f */
[----:B--2---:R-:W-:Y:S05]  /*17f90*/  @!P0 NANOSLEEP.SYNCS 0x989680 ;  /* 0x009896800000895d */ /* 0x004fea0003900000 */
[----:B------:R-:W2:Y:S02]  /*17fa0*/  @!P0 SYNCS.PHASECHK.TRANS64 P0, [R18+URZ+0x38820], R0 ;  /* 0x03882000120085a7 */ /* 0x000ea4000800007f */
[----:B--2---:R-:W-:Y:S05]  /*17fb0*/  @!P0 BRA `(.L_x_1137) ;  /* 0xfffffffc00f08947 */ /* 0x004fea000383ffff */
[----:B------:R-:W-:Y:S05]  /*17fc0*/  BRA `(.L_x_1269) ;  /* 0xffffffa000fc7947 */ /* 0x000fea000383ffff */
.L_x_1141:
[----:B0-----:R0:W1:Y:S02]  /*17fd0*/  SYNCS.PHASECHK.TRANS64.TRYWAIT P0, [R0+URZ+0x38860], R2 ;  /* 0x03886002000075a7 */ /* 0x001064000800017f */
[----:B-1----:R-:W-:Y:S05]  /*17fe0*/  @!P0 NANOSLEEP.SYNCS 0x989680 ;  /* 0x009896800000895d */ /* 0x002fea0003900000 */
[----:B------:R-:W1:Y:S02]  /*17ff0*/  @!P0 SYNCS.PHASECHK.TRANS64 P0, [R0+URZ+0x38860], R2 ;  /* 0x03886002000085a7 */ /* 0x000e64000800007f */
[----:B-1----:R-:W-:Y:S05]  /*18000*/  @!P0 BRA `(.L_x_1141) ;  /* 0xfffffffc00f08947 */ /* 0x002fea000383ffff */
[----:B------:R-:W-:Y:S05]  /*18010*/  BRA `(.L_x_1270) ;  /* 0xffffffa400207947 */ /* 0x000fea000383ffff */
.L_x_1160:
[----:B--2---:R2:W3:Y:S02]  /*18020*/  SYNCS.PHASECHK.TRANS64.TRYWAIT P0, [R3+URZ+0x38840], R2 ;  /* 0x03884002030075a7 */ /* 0x0044e4000800017f */
[----:B---3--:R-:W-:Y:S05]  /*18030*/  @!P0 NANOSLEEP.SYNCS 0x989680 ;  /* 0x009896800000895d */ /* 0x008fea0003900000 */
[----:B------:R-:W3:Y:S02]  /*18040*/  @!P0 SYNCS.PHASECHK.TRANS64 P0, [R3+URZ+0x38840], R2 ;  /* 0x03884002030085a7 */ /* 0x000ee4000800007f */
[----:B---3--:R-:W-:Y:S05]  /*18050*/  @!P0 BRA `(.L_x_1160) ;  /* 0xfffffffc00f08947 */ /* 0x008fea000383ffff */
[----:B------:R-:W-:Y:S05]  /*18060*/  BRA `(.L_x_1271) ;  /* 0xffffffb000387947 */ /* 0x000fea000383ffff */
.L_x_1165:
[----:B0-----:R0:W1:Y:S02]  /*18070*/  SYNCS.PHASECHK.TRANS64.TRYWAIT P0, [R3+URZ+0x38860], R2 ;  /* 0x03886002030075a7 */ /* 0x001064000800017f */
[----:B-1----:R-:W-:Y:S05]  /*18080*/  @!P0 NANOSLEEP.SYNCS 0x989680 ;  /* 0x009896800000895d */ /* 0x002fea0003900000 */
[----:B------:R-:W1:Y:S02]  /*18090*/  @!P0 SYNCS.PHASECHK.TRANS64 P0, [R3+URZ+0x38860], R2 ;  /* 0x03886002030085a7 */ /* 0x000e64000800007f */
[----:B-1----:R-:W-:Y:S05]  /*180a0*/  @!P0 BRA `(.L_x_1165) ;  /* 0xfffffffc00f08947 */ /* 0x002fea000383ffff */
[----:B------:R-:W-:Y:S05]  /*180b0*/  BRA `(.L_x_1272) ;  /* 0xffffffb000b87947 */ /* 0x000fea000383ffff */
.L_x_1180:
[----:B-1----:R1:W2:Y:S02]  /*180c0*/  SYNCS.PHASECHK.TRANS64.TRYWAIT P0, [R4+URZ+0x38840], R2 ;  /* 0x03884002040075a7 */ /* 0x0022a4000800017f */
[----:B--2---:R-:W-:Y:S05]  /*180d0*/  @!P0 NANOSLEEP.SYNCS 0x989680 ;  /* 0x009896800000895d */ /* 0x004fea0003900000 */
[----:B------:R-:W2:Y:S02]  /*180e0*/  @!P0 SYNCS.PHASECHK.TRANS64 P0, [R4+URZ+0x38840], R2 ;  /* 0x03884002040085a7 */ /* 0x000ea4000800007f */
[----:B--2---:R-:W-:Y:S05]  /*180f0*/  @!P0 BRA `(.L_x_1180) ;  /* 0xfffffffc00f08947 */ /* 0x004fea000383ffff */
[----:B------:R-:W-:Y:S05]  /*18100*/  BRA `(.L_x_1273) ;  /* 0xffffffbc00987947 */ /* 0x000fea000383ffff */
.L_x_1185:
[----:B0-----:R0:W2:Y:S02]  /*18110*/  SYNCS.PHASECHK.TRANS64.TRYWAIT P0, [R4+URZ+0x38860], R2 ;  /* 0x03886002040075a7 */ /* 0x0010a4000800017f */
[----:B--2---:R-:W-:Y:S05]  /*18120*/  @!P0 NANOSLEEP.SYNCS 0x989680 ;  /* 0x009896800000895d */ /* 0x004fea0003900000 */
[----:B------:R-:W2:Y:S02]  /*18130*/  @!P0 SYNCS.PHASECHK.TRANS64 P0, [R4+URZ+0x38860], R2 ;  /* 0x03886002040085a7 */ /* 0x000ea4000800007f */
[----:B--2---:R-:W-:Y:S05]  /*18140*/  @!P0 BRA `(.L_x_1185) ;  /* 0xfffffffc00f08947 */ /* 0x004fea000383ffff */
[----:B------:R-:W-:Y:S05]  /*18150*/  BRA `(.L_x_1274) ;  /* 0xffffffc000147947 */ /* 0x000fea000383ffff */
.L_x_1200:
[----:B-1----:R1:W2:Y:S02]  /*18160*/  SYNCS.PHASECHK.TRANS64.TRYWAIT P0, [R4+URZ+0x38840], R2 ;  /* 0x03884002040075a7 */ /* 0x0022a4000800017f */
[----:B--2---:R-:W-:Y:S05]  /*18170*/  @!P0 NANOSLEEP.SYNCS 0x989680 ;  /* 0x009896800000895d */ /* 0x004fea0003900000 */
[----:B------:R-:W2:Y:S02]  /*18180*/  @!P0 SYNCS.PHASECHK.TRANS64 P0, [R4+URZ+0x38840], R2 ;  /* 0x03884002040085a7 */ /* 0x000ea4000800007f */
[----:B--2---:R-:W-:Y:S05]  /*18190*/  @!P0 BRA `(.L_x_1200) ;  /* 0xfffffffc00f08947 */ /* 0x004fea000383ffff */
[----:B------:R-:W-:Y:S05]  /*181a0*/  BRA `(.L_x_1275) ;  /* 0xffffffc800d47947 */ /* 0x000fea000383ffff */
.L_x_1205:
[----:B0-----:R0:W2:Y:S02]  /*181b0*/  SYNCS.PHASECHK.TRANS64.TRYWAIT P0, [R4+URZ+0x38860], R2 ;  /* 0x03886002040075a7 */ /* 0x0010a4000800017f */
[----:B--2---:R-:W-:Y:S05]  /*181c0*/  @!P0 NANOSLEEP.SYNCS 0x989680 ;  /* 0x009896800000895d */ /* 0x004fea0003900000 */
[----:B------:R-:W2:Y:S02]  /*181d0*/  @!P0 SYNCS.PHASECHK.TRANS64 P0, [R4+URZ+0x38860], R2 ;  /* 0x03886002040085a7 */ /* 0x000ea4000800007f */
[----:B--2---:R-:W-:Y:S05]  /*181e0*/  @!P0 BRA `(.L_x_1205) ;  /* 0xfffffffc00f08947 */ /* 0x004fea000383ffff */
[----:B------:R-:W-:Y:S05]  /*181f0*/  BRA `(.L_x_1276) ;  /* 0xffffffcc00547947 */ /* 0x000fea000383ffff */
.L_x_1221:
[----:B-1----:R-:W5:Y:S01]  /*18200*/  LDL R3, [R1] ;  /* 0x0000000001037983 */ /* 0x002f620000100800 */
[----:B------:R-:W-:Y:S01]  /*18210*/  BSSY B0, `(.L_x_1277) ;  /* 0x0000008000007945 */ /* 0x000fe20003800000 */
[----:B------:R-:W-:Y:S02]  /*18220*/  IMAD.MOV.U32 R12, RZ, RZ, RZ ;  /* 0x000000ffff0c7224 */ /* 0x000fe400078e00ff */
[----:B0-----:R-:W-:Y:S02]  /*18230*/  IMAD.MOV.U32 R11, RZ, RZ, 0x1f ;  /* 0x0000001fff0b7424 */ /* 0x001fe400078e00ff */
[----:B------:R-:W-:Y:S02]  /*18240*/  IMAD.MOV.U32 R15, RZ, RZ, -0x1 ;  /* 0xffffffffff0f7424 */ /* 0x000fe400078e00ff */
[----:B-----5:R-:W-:-:S07]  /*18250*/  IMAD.MOV.U32 R13, RZ, RZ, R3 ;  /* 0x000000ffff0d7224 */ /* 0x020fce00078e0003 */
[----:B--234-:R-:W-:Y:S05]  /*18260*/  WARPSYNC.COLLECTIVE R15, `(.L_x_1278) ;  /* 0x000000000f087348 */ /* 0x01cfea0003c00000 */
[----:B------:R0:W1:Y:S02]  /*18270*/  SHFL.IDX P6, R14, R13, R12, R11 ;  /* 0x0000000c0d0e7389 */ /* 0x00006400000c000b */
[----:B01234-:R-:W-:Y:S01]  /*18280*/  ENDCOLLECTIVE ;  /* 0x000000000000791b */ /* 0x01ffe20003800000 */
.L_x_1278:
[----:B------:R-:W-:Y:S05]  /*18290*/  BSYNC B0 ;  /* 0x0000000000007941 */ /* 0x000fea0003800000 */
.L_x_1277:
        /* <DEDUP_REMOVED lines=9> */
.L_x_1279:
        /* <DEDUP_REMOVED lines=12> */
[C---:B------:R-:W-:Y:S02]  /*183f0*/  ISETP.GE.U32.AND P2, PT, R16.reuse, 0x2, PT ;  /* 0x000000021000780c */ /* 0x040fe40003f46070 */
[C---:B------:R-:W-:Y:S02]  /*18400*/  ISETP.GE.U32.AND P3, PT, R16.reuse, 0x4, PT ;  /* 0x000000041000780c */ /* 0x040fe40003f66070 */
[C---:B------:R-:W-:Y:S02]  /*18410*/  ISETP.GE.U32.AND P4, PT, R16.reuse, 0x8, PT ;  /* 0x000000081000780c */ /* 0x040fe40003f86070 */
[----:B------:R-:W-:Y:S01]  /*18420*/  ISETP.GE.U32.AND P5, PT, R16, 0x10, PT ;  /* 0x000000101000780c */ /* 0x000fe20003fa6070 */
[----:B--2---:R-:W-:Y:S01]  /*18430*/  @!P1 IMAD.MOV.U32 R5, RZ, RZ, R6 ;  /* 0x000000ffff059224 */ /* 0x004fe200078e0006 */
[----:B------:R-:W-:-:S02]  /*18440*/  CS2R R6, SRZ ;  /* 0x0000000000067805 */ /* 0x000fc4000001ff00 */
[----:B---3--:R-:W-:Y:S01]  /*18450*/  @!P1 IMAD.MOV.U32 R7, RZ, RZ, R2 ;  /* 0x000000ffff079224 */ /* 0x008fe200078e0002 */
[----:B------:R-:W-:-:S03]  /*18460*/  ISETP.NE.AND P1, PT, R16, RZ, PT ;  /* 0x000000ff1000720c */ /* 0x000fc60003f25270 */
[----:B------:R-:W-:-:S04]  /*18470*/  IMAD R2, R7, R5, RZ ;  /* 0x0000000507027224 */ /* 0x000fc800078e02ff */
[----:B------:R-:W-:-:S07]  /*18480*/  IMAD.MOV.U32 R13, RZ, RZ, R2 ;  /* 0x000000ffff0d7224 */ /* 0x000fce00078e0002 */
[----:B------:R-:W-:Y:S05]  /*18490*/  WARPSYNC.COLLECTIVE R15, `(.L_x_1280) ;  /* 0x000000000f087348 */ /* 0x000fea0003c00000 */
[----:B------:R0:W1:Y:S02]  /*184a0*/  SHFL.UP P6, R14, R13, R12, R11 ;  /* 0x0400000c0d0e7389 */ /* 0x00006400000c000b */
[----:B01----:R-:W-:Y:S01]  /*184b0*/  ENDCOLLECTIVE ;  /* 0x000000000000791b */ /* 0x003fe20003800000 */
.L_x_1280:
        /* <DEDUP_REMOVED lines=8> */
.L_x_1281:
        /* <DEDUP_REMOVED lines=8> */
.L_x_1282:
        /* <DEDUP_REMOVED lines=8> */
.L_x_1283:
        /* <DEDUP_REMOVED lines=8> */
.L_x_1284:
        /* <DEDUP_REMOVED lines=9> */
.L_x_1285:
[----:B------:R-:W-:Y:S01]  /*18750*/  IMAD.MOV.U32 R9, RZ, RZ, R14 ;  /* 0x000000ffff097224 */ /* 0x000fe200078e000e */
[----:B------:R-:W-:Y:S06]  /*18760*/  BRA `(.L_x_1286) ;  /* 0xffffffd400947947 */ /* 0x000fec000383ffff */
.L_x_1224:
        /* <DEDUP_REMOVED lines=8> */
.L_x_1288:
[----:B------:R-:W-:Y:S05]  /*187f0*/  BSYNC B0 ;  /* 0x0000000000007941 */ /* 0x000fea0003800000 */
.L_x_1287:
        /* <DEDUP_REMOVED lines=10> */
.L_x_1289:
        /* <DEDUP_REMOVED lines=8> */
.L_x_1290:
        /* <DEDUP_REMOVED lines=8> */
.L_x_1291:
        /* <DEDUP_REMOVED lines=8> */
.L_x_1292:
        /* <DEDUP_REMOVED lines=9> */
.L_x_1293:
[----:B------:R-:W-:Y:S01]  /*18ab0*/  IMAD.MOV.U32 R9, RZ, RZ, R14 ;  /* 0x000000ffff097224 */ /* 0x000fe200078e000e */
[----:B------:R-:W-:Y:S06]  /*18ac0*/  BRA `(.L_x_1294) ;  /* 0xffffffd400687947 */ /* 0x000fec000383ffff */
.L_x_1226:
[----:B------:R-:W-:Y:S01]  /*18ad0*/  BSSY B0, `(.L_x_1295) ;  /* 0x0000006000007945 */ /* 0x000fe20003800000 */
[----:B------:R-:W-:Y:S01]  /*18ae0*/  PLOP3.LUT P6, PT, P6, PT, PT, 0x8, 0x0 ;  /* 0x000000000000781c */ /* 0x000fe200037ce170 */
[----:B------:R-:W-:-:S12]  /*18af0*/  IMAD.MOV.U32 R15, RZ, RZ, -0x1 ;  /* 0xffffffffff0f7424 */ /* 0x000fd800078e00ff */
[----:B0-----:R-:W-:Y:S05]  /*18b00*/  WARPSYNC.COLLECTIVE R15, `(.L_x_1296) ;  /* 0x000000000f087348 */ /* 0x001fea0003c00000 */
[----:B------:R-:W-:Y:S01]  /*18b10*/  VOTE.ANY R14, PT, P6 ;  /* 0x00000000000e7806 */ /* 0x000fe200030e0100 */
[----:B0-----:R-:W-:Y:S06]  /*18b20*/  ENDCOLLECTIVE ;  /* 0x000000000000791b */ /* 0x001fec0003800000 */
.L_x_1296:
[----:B------:R-:W-:Y:S05]  /*18b30*/  BSYNC B0 ;  /* 0x0000000000007941 */ /* 0x000fea0003800000 */
.L_x_1295:
        /* <DEDUP_REMOVED lines=9> */
.L_x_1297:
[----:B------:R-:W-:Y:S02]  /*18bd0*/  IMAD.MOV.U32 R13, RZ, RZ, R7 ;  /* 0x000000ffff0d7224 */ /* 0x000fe400078e0007 */
[----:B------:R-:W-:-:S07]  /*18be0*/  IMAD.MOV.U32 R5, RZ, RZ, R14 ;  /* 0x000000ffff057224 */ /* 0x000fce00078e000e */
[----:B------:R-:W-:Y:S05]  /*18bf0*/  WARPSYNC.COLLECTIVE R15, `(.L_x_1298) ;  /* 0x000000000f087348 */ /* 0x000fea0003c00000 */
[----:B------:R0:W1:Y:S02]  /*18c00*/  SHFL.IDX P6, R14, R13, R12, R11 ;  /* 0x0000000c0d0e7389 */ /* 0x00006400000c000b */
[----:B01----:R-:W-:Y:S01]  /*18c10*/  ENDCOLLECTIVE ;  /* 0x000000000000791b */ /* 0x003fe20003800000 */
.L_x_1298:
[----:B------:R-:W-:Y:S01]  /*18c20*/  IMAD.MOV.U32 R7, RZ, RZ, R14 ;  /* 0x000000ffff077224 */ /* 0x000fe200078e000e */
[----:B------:R-:W-:Y:S06]  /*18c30*/  BRA `(.L_x_1299) ;  /* 0xffffffd400487947 */ /* 0x000fec000383ffff */
.L_x_1228:
[----:B------:R-:W-:Y:S01]  /*18c40*/  BSSY B0, `(.L_x_1300) ;  /* 0x0000007000007945 */ /* 0x000fe20003800000 */
[----:B------:R-:W-:Y:S02]  /*18c50*/  IMAD.MOV.U32 R13, RZ, RZ, R2 ;  /* 0x000000ffff0d7224 */ /* 0x000fe400078e0002 */
[----:B------:R-:W-:Y:S02]  /*18c60*/  IMAD.MOV.U32 R11, RZ, RZ, 0x1f ;  /* 0x0000001fff0b7424 */ /* 0x000fe400078e00ff */
[----:B------:R-:W-:-:S07]  /*18c70*/  IMAD.MOV.U32 R15, RZ, RZ, -0x1 ;  /* 0xffffffffff0f7424 */ /* 0x000fce00078e00ff */
[----:B0123--:R-:W-:Y:S05]  /*18c80*/  WARPSYNC.COLLECTIVE R15, `(.L_x_1301) ;  /* 0x000000000f087348 */ /* 0x00ffea0003c00000 */
[----:B------:R4:W0:Y:S02]  /*18c90*/  SHFL.IDX P6, R14, R13, R12, R11 ;  /* 0x0000000c0d0e7389 */ /* 0x00082400000c000b */
[----:B01234-:R-:W-:Y:S01]  /*18ca0*/  ENDCOLLECTIVE ;  /* 0x000000000000791b */ /* 0x01ffe20003800000 */
.L_x_1301:
[----:B------:R-:W-:Y:S05]  /*18cb0*/  BSYNC B0 ;  /* 0x0000000000007941 */ /* 0x000fea0003800000 */
.L_x_1300:
[----:B------:R-:W-:Y:S01]  /*18cc0*/  IMAD.MOV.U32 R2, RZ, RZ, R14 ;  /* 0x000000ffff027224 */ /* 0x000fe200078e000e */
[----:B------:R-:W-:Y:S06]  /*18cd0*/  BRA `(.L_x_1302) ;  /* 0xffffffd400387947 */ /* 0x000fec000383ffff */
.L_x_1232:
[----:B0-----:R0:W1:Y:S02]  /*18ce0*/  SYNCS.PHASECHK.TRANS64.TRYWAIT P0, [R9+URZ+0x38820], R0 ;  /* 0x03882000090075a7 */ /* 0x001064000800017f */
[----:B-1----:R-:W-:Y:S05]  /*18cf0*/  @!P0 NANOSLEEP.SYNCS 0x989680 ;  /* 0x009896800000895d */ /* 0x002fea0003900000 */
[----:B------:R-:W1:Y:S02]  /*18d00*/  @!P0 SYNCS.PHASECHK.TRANS64 P0, [R9+URZ+0x38820], R0 ;  /* 0x03882000090085a7 */ /* 0x000e64000800007f */
[----:B-1----:R-:W-:Y:S05]  /*18d10*/  @!P0 BRA `(.L_x_1232) ;  /* 0xfffffffc00f08947 */ /* 0x002fea000383ffff */
[----:B------:R-:W-:Y:S05]  /*18d20*/  BRA `(.L_x_1303) ;  /* 0xffffffd800d07947 */ /* 0x000fea000383ffff */
.L_x_1233:
[----:B------:R-:W1:Y:S01]  /*18d30*/  S2R R2, SR_TID.X ;  /* 0x0000000000027919 */ /* 0x000e620000002100 */
[----:B------:R-:W-:Y:S01]  /*18d40*/  BSSY B0, `(.L_x_1304) ;  /* 0x000000a000007945 */ /* 0x000fe20003800000 */
[----:B------:R-:W-:Y:S02]  /*18d50*/  IMAD.MOV.U32 R12, RZ, RZ, RZ ;  /* 0x000000ffff0c7224 */ /* 0x000fe400078e00ff */
        /* <DEDUP_REMOVED lines=8> */
.L_x_1305:
[----:B------:R-:W-:Y:S05]  /*18de0*/  BSYNC B0 ;  /* 0x0000000000007941 */ /* 0x000fea0003800000 */
.L_x_1304:
[----:B------:R-:W-:Y:S05]  /*18df0*/  BRA `(.L_x_1306) ;  /* 0xffffffd800b87947 */ /* 0x000fea000383ffff */
.L_x_1236:
[----:B------:R-:W-:Y:S01]  /*18e00*/  BSSY B1, `(.L_x_1307) ;  /* 0x0000006000017945 */ /* 0x000fe20003800000 */
[----:B------:R-:W-:-:S07]  /*18e10*/  IMAD.MOV.U32 R15, RZ, RZ, -0x1 ;  /* 0xffffffffff0f7424 */ /* 0x000fce00078e00ff */
[----:B0-----:R-:W-:Y:S05]  /*18e20*/  WARPSYNC.COLLECTIVE R15, `(.L_x_1308) ;  /* 0x000000000f0c7348 */ /* 0x001fea0003c00000 */
[----:B------:R-:W-:Y:S02]  /*18e30*/  ELECT P6, UR62, PT ;  /* 0x00000000003e782f */ /* 0x000fe400038c0000 */
[----:B------:R-:W-:Y:S01]  /*18e40*/  MOV R14, UR62 ;  /* 0x0000003e000e7c02 */ /* 0x000fe20008000f00 */
[----:B0-----:R-:W-:Y:S10]  /*18e50*/  ENDCOLLECTIVE ;  /* 0x000000000000791b */ /* 0x001ff40003800000 */
.L_x_1308:
[----:B------:R-:W-:Y:S05]  /*18e60*/  BSYNC B1 ;  /* 0x0000000000017941 */ /* 0x000fea0003800000 */
.L_x_1307:
[----:B------:R-:W-:Y:S05]  /*18e70*/  BRA `(.L_x_1309) ;  /* 0xffffffd800b07947 */ /* 0x000fea000383ffff */
.L_x_1237:
[----:B0-----:R0:W1:Y:S02]  /*18e80*/  SYNCS.PHASECHK.TRANS64.TRYWAIT P0, [R5+URZ], R4 ;  /* 0x00000004050075a7 */ /* 0x001064000800017f */
[----:B-1----:R-:W-:Y:S05]  /*18e90*/  @!P0 NANOSLEEP.SYNCS 0x989680 ;  /* 0x009896800000895d */ /* 0x002fea0003900000 */
[----:B------:R-:W1:Y:S02]  /*18ea0*/  @!P0 SYNCS.PHASECHK.TRANS64 P0, [R5+URZ], R4 ;  /* 0x00000004050085a7 */ /* 0x000e64000800007f */
[----:B-1----:R-:W-:Y:S05]  /*18eb0*/  @!P0 BRA `(.L_x_1237) ;  /* 0xfffffffc00f08947 */ /* 0x002fea000383ffff */
[----:B------:R-:W-:Y:S05]  /*18ec0*/  BRA `(.L_x_1310) ;  /* 0xffffffd800d87947 */ /* 0x000fea000383ffff */
.L_x_1238:
[----:B0-----:R0:W1:Y:S02]  /*18ed0*/  SYNCS.PHASECHK.TRANS64.TRYWAIT P0, [R7+URZ], R2 ;  /* 0x00000002070075a7 */ /* 0x001064000800017f */
[----:B-1----:R-:W-:Y:S05]  /*18ee0*/  @!P0 NANOSLEEP.SYNCS 0x989680 ;  /* 0x009896800000895d */ /* 0x002fea0003900000 */
[----:B------:R-:W1:Y:S02]  /*18ef0*/  @!P0 SYNCS.PHASECHK.TRANS64 P0, [R7+URZ], R2 ;  /* 0x00000002070085a7 */ /* 0x000e64000800007f */
[----:B-1----:R-:W-:Y:S05]  /*18f00*/  @!P0 BRA `(.L_x_1238) ;  /* 0xfffffffc00f08947 */ /* 0x002fea000383ffff */
[----:B------:R-:W-:Y:S05]  /*18f10*/  BRA `(.L_x_1311) ;  /* 0xffffffd800d87947 */ /* 0x000fea000383ffff */
.L_x_1239:
[----:B-1----:R1:W2:Y:S02]  /*18f20*/  SYNCS.PHASECHK.TRANS64.TRYWAIT P0, [R5+URZ], R4 ;  /* 0x00000004050075a7 */ /* 0x0022a4000800017f */
[----:B--2---:R-:W-:Y:S05]  /*18f30*/  @!P0 NANOSLEEP.SYNCS 0x989680 ;  /* 0x009896800000895d */ /* 0x004fea0003900000 */
[----:B------:R-:W2:Y:S02]  /*18f40*/  @!P0 SYNCS.PHASECHK.TRANS64 P0, [R5+URZ], R4 ;  /* 0x00000004050085a7 */ /* 0x000ea4000800007f */
[----:B--2---:R-:W-:Y:S05]  /*18f50*/  @!P0 BRA `(.L_x_1239) ;  /* 0xfffffffc00f08947 */ /* 0x004fea000383ffff */
[----:B------:R-:W-:Y:S05]  /*18f60*/  BRA `(.L_x_1312) ;  /* 0xffffffd800cc7947 */ /* 0x000fea000383ffff */
.L_x_1313:
        /* <DEDUP_REMOVED lines=9> */
.L_x_6042:


//--------------------- .text._ZN7cutlass13device_kernelIN5flash11enable_sm90INS1_16FlashAttnFwdSm90INS1_25CollectiveMainloopFwdSm90ILi2EN4cute5tupleIJNS5_1CILi1EEES8_S8_EEENS6_IJNS7_ILi64EEESA_SA_EEELi512ENS_6half_tEfNS_4arch4Sm90ELb0ELb0ELb1ELb1ELb0ELb1ELb1ELb0ELb0ELb1ELb1ELb0EEENS1_21CollectiveEpilogueFwdINS6_IJSA_NS7_ILi512EEESA_EEES9_SC_SE_Li256ELb1ELb1ELb1ELb0EEENS1_36VarlenDynamicPersistentTileSchedulerILi64ELi64ELi256ELi128ELb1ELb1ELb1ELb0ELb1ELb1EEEEEEEEEvNT_6ParamsE --------------------------
	.section	.text._ZN7cutlass13device_kernelIN5flash11enable_sm90INS1_16FlashAttnFwdSm90INS1_25CollectiveMainloopFwdSm90ILi2EN4cute5tupleIJNS5_1CILi1EEES8_S8_EEENS6_IJNS7_ILi64EEESA_SA_EEELi512ENS_6half_tEfNS_4arch4Sm90ELb0ELb0ELb1ELb1ELb0ELb1ELb1ELb0ELb0ELb1ELb1ELb0EEENS1_21CollectiveEpilogueFwdINS6_IJSA_NS7_ILi512EEESA_EEES9_SC_SE_Li256ELb1ELb1ELb1ELb0EEENS1_36VarlenDynamicPersistentTileSchedulerILi64ELi64ELi256ELi128ELb1ELb1ELb1ELb0ELb1ELb1EEEEEEEEEvNT_6ParamsE,"ax",@progbits
	.align	128
.text._ZN7cutlass13device_kernelIN5flash11enable_sm90INS1_16FlashAttnFwdSm90INS1_25CollectiveMainloopFwdSm90ILi2EN4cute5tupleIJNS5_1CILi1EEES8_S8_EEENS6_IJNS7_ILi64EEESA_SA_EEELi512ENS_6half_tEfNS_4arch4Sm90ELb0ELb0ELb1ELb1ELb0ELb1ELb1ELb0ELb0ELb1ELb1ELb0EEENS1_21CollectiveEpilogueFwdINS6_IJSA_NS7_ILi512EEESA_EEES9_SC_SE_Li256ELb1ELb1ELb1ELb0EEENS1_36VarlenDynamicPersistentTileSchedulerILi64ELi64ELi256ELi128ELb1ELb1ELb1ELb0ELb1ELb1EEEEEEEEEvNT_6ParamsE:
        .type           _ZN7cutlass13device_kernelIN5flash11enable_sm90INS1_16FlashAttnFwdSm90INS1_25CollectiveMainloopFwdSm90ILi2EN4cute5tupleIJNS5_1CILi1EEES8_S8_EEENS6_IJNS7_ILi64EEESA_SA_EEELi512ENS_6half_tEfNS_4arch4Sm90ELb0ELb0ELb1ELb1ELb0ELb1ELb1ELb0ELb0ELb1ELb1ELb0EEENS1_21CollectiveEpilogueFwdINS6_IJSA_NS7_ILi512EEESA_EEES9_SC_SE_Li256ELb1ELb1ELb1ELb0EEENS1_36VarlenDynamicPersistentTileSchedulerILi64ELi64ELi256ELi128ELb1ELb1ELb1ELb0ELb1ELb1EEEEEEEEEvNT_6ParamsE,@function
        .size           _ZN7cutlass13device_kernelIN5flash11enable_sm90INS1_16FlashAttnFwdSm90INS1_25CollectiveMainloopFwdSm90ILi2EN4cute5tupleIJNS5_1CILi1EEES8_S8_EEENS6_IJNS7_ILi64EEESA_SA_EEELi512ENS_6half_tEfNS_4arch4Sm90ELb0ELb0ELb1ELb1ELb0ELb1ELb1ELb0ELb0ELb1ELb1ELb0EEENS1_21CollectiveEpilogueFwdINS6_IJSA_NS7_ILi512EEESA_EEES9_SC_SE_Li256ELb1ELb1ELb1ELb0EEENS1_36VarlenDynamicPersistentTileSchedulerILi64ELi64ELi256ELi128ELb1ELb1ELb1ELb0ELb1ELb1EEEEEEEEEvNT_6ParamsE,(.L_x_6043 - _ZN7cutlass13device_kernelIN5flash11enable_sm90INS1_16FlashAttnFwdSm90INS1_25CollectiveMainloopFwdSm90ILi2EN4cute5tupleIJNS5_1CILi1EEES8_S8_EEENS6_IJNS7_ILi64EEESA_SA_EEELi512ENS_6half_tEfNS_4arch4Sm90ELb0ELb0ELb1ELb1ELb0ELb1ELb1ELb0ELb0ELb1ELb1ELb0EEENS1_21CollectiveEpilogueFwdINS6_IJSA_NS7_ILi512EEESA_EEES9_SC_SE_Li256ELb1ELb1ELb1ELb0EEENS1_36VarlenDynamicPersistentTileSchedulerILi64ELi64ELi256ELi128ELb1ELb1ELb1ELb0ELb1ELb1EEEEEEEEEvNT_6ParamsE)
        .other          _ZN7cutlass13device_kernelIN5flash11enable_sm90INS1_16FlashAttnFwdSm90INS1_25CollectiveMainloopFwdSm90ILi2EN4cute5tupleIJNS5_1CILi1EEES8_S8_EEENS6_IJNS7_ILi64EEESA_SA_EEELi512ENS_6half_tEfNS_4arch4Sm90ELb0ELb0ELb1ELb1ELb0ELb1ELb1ELb0ELb0ELb1ELb1ELb0EEENS1_21CollectiveEpilogueFwdINS6_IJSA_NS7_ILi512EEESA_EEES9_SC_SE_Li256ELb1ELb1ELb1ELb0EEENS1_36VarlenDynamicPersistentTileSchedulerILi64ELi64ELi256ELi128ELb1ELb1ELb1ELb0ELb1ELb1EEEEEEEEEvNT_6ParamsE,@"STO_CUDA_ENTRY STV_DEFAULT"
_ZN7cutlass13device_kernelIN5flash11enable_sm90INS1_16FlashAttnFwdSm90INS1_25CollectiveMainloopFwdSm90ILi2EN4cute5tupleIJNS5_1CILi1EEES8_S8_EEENS6_IJNS7_ILi64EEESA_SA_EEELi512ENS_6half_tEfNS_4arch4Sm90ELb0ELb0ELb1ELb1ELb0ELb1ELb1ELb0ELb0ELb1ELb1ELb0EEENS1_21CollectiveEpilogueFwdINS6_IJSA_NS7_ILi512EEESA_EEES9_SC_SE_Li256ELb1ELb1ELb1ELb0EEENS1_36VarlenDynamicPersistentTileSchedulerILi64ELi64ELi256ELi128ELb1ELb1ELb1ELb0ELb1ELb1EEEEEEEEEvNT_6ParamsE:
        /* <DEDUP_REMOVED lines=24> */
.L_x_1315:
[----:B------:R-:W-:Y:S05]  /*0180*/  BSYNC B0 ;  /* 0x0000000000007941 */ /* 0x000fea0003800000 */
.L_x_1314:
        /* <DEDUP_REMOVED lines=39> */
.L_x_1316:
        /* <DEDUP_REMOVED lines=22> */
.L_x_1317:
        /* <DEDUP_REMOVED lines=18> */
.L_x_1318:
        /* <DEDUP_REMOVED lines=22> */
.L_x_1319:
        /* <DEDUP_REMOVED lines=22> */
.L_x_1320:
[----:B------:R-:W-:Y:S01]  /*0940*/  PLOP3.LUT P0, PT, PT, PT, UP0, 0x80, 0x0 ;  /* 0x000000000000781c */ /* 0x000fe20003f0f008 */
[----:B------:R-:W-:Y:S01]  /*0950*/  UMOV UR36, 0x1 ;  /* 0x0000000100247882 */ /* 0x000fe20000000000 */
[----:B------:R-:W-:Y:S01]  /*0960*/  NOP ;  /* 0x0000000000007918 */ /* 0x000fe20000000000 */
[----:B------:R-:W-:Y:S01]  /*0970*/  USEL UR36, UR36, 0x2, !UP0 ;  /* 0x0000000224247887 */ /* 0x000fe2000c000000 */
[----:B------:R-:W-:Y:S01]  /*0980*/  BSSY B9, `(.L_x_1321) ;  /* 0x0001ea5000097945 */ /* 0x000fe20003800000 */
[----:B------:R-:W-:Y:S01]  /*0990*/  ULDC.64 UR42, c[0x0][0x208] ;  /* 0x00008200002a7ab9 */ /* 0x000fe20000000a00 */
[----:B0123--:R-:W-:Y:S07]  /*09a0*/  BAR.SYNC.DEFER_BLOCKING 0x0 ;  /* 0x0000000000007b1d */ /* 0x00ffee0000010000 */
[----:B------:R-:W-:Y:S05]  /*09b0*/  @!P0 BRA `(.L_x_1322) ;  /* 0x0000014800288947 */ /* 0x000fea0003800000 */
.L_x_1323:
[----:B------:R-:W-:-:S08]  /*09c0*/  NOP ;  /* 0x0000000000007918 */ /* 0x000fd00000000000 */
[----:B------:R-:W0:Y:S02]  /*09d0*/  USETMAXREG.TRY_ALLOC.CTAPOOL UP0, 0xf0 ;  /* 0x000000f0000079c8 */ /* 0x000e240008000600 */
[----:B0-----:R-:W-:-:S13]  /*09e0*/  PLOP3.LUT P0, PT, PT, PT, UP0, 0x80, 0x0 ;  /* 0x000000000000781c */ /* 0x001fda0003f0f008 */
[----:B------:R-:W-:Y:S05]  /*09f0*/  @!P0 BRA `(.L_x_1323) ;  /* 0xfffffffc00f08947 */ /* 0x000fea000383ffff */
[----:B------:R-:W-:Y:S01]  /*0a00*/  SHF.R.U32.HI R0, RZ, 0x7, R6 ;  /* 0x00000007ff007819 */ /* 0x000fe20000011606 */
[----:B------:R-:W0:Y:S01]  /*0a10*/  S2UR UR5, SR_CgaCtaId ;  /* 0x00000000000579c3 */ /* 0x000e220000008800 */
[----:B------:R-:W-:Y:S02]  /*0a20*/  UMOV UR4, 0x400 ;  /* 0x0000040000047882 */ /* 0x000fe40000000000 */
[----:B------:R-:W-:-:S13]  /*0a30*/  ISETP.NE.AND P0, PT, R0, 0x1, PT ;  /* 0x000000010000780c */ /* 0x000fda0003f05270 */
[----:B------:R-:W-:Y:S06]  /*0a40*/  @!P0 BAR.ARV 0x8, 0x100 ;  /* 0x0204000000008b1d */ /* 0x000fec0000002000 */
[----:B------:R-:W-:Y:S01]  /*0a50*/  ISETP.GE.U32.AND P0, PT, R6, 0x100, PT ;  /* 0x000001000600780c */ /* 0x000fe20003f06070 */
[----:B0-----:R-:W-:-:S06]  /*0a60*/  ULEA UR4, UR5, UR4, 0x18 ;  /* 0x0000000405047291 */ /* 0x001fcc000f8ec03f */
[----:B------:R-:W-:Y:S01]  /*0a70*/  IMAD.U32 R2, RZ, RZ, UR4 ;  /* 0x00000004ff027e24 */ /* 0x000fe2000f8e00ff */
[----:B------:R-:W-:-:S05]  /*0a80*/  ULDC UR4, c[0x0][0xd3c] ;  /* 0x00034f0000047ab9 */ /* 0x000fca0000000800 */
[----:B------:R-:W-:Y:S08]  /*0a90*/  @P0 BAR.ARV 0xf, 0x100 ;  /* 0x03c4000000000b1d */ /* 0x000ff00000002000 */
        /* <DEDUP_REMOVED lines=28> */
[----:B------:R-:W-:Y:S01]  /*0c60*/  LOP3.LUT R9, R13, 0xfffffffc, RZ, 0xc0, !PT ;  /* 0xfffffffc0d097812 */ /* 0x000fe200078ec0ff */
[----:B------:R-:W-:Y:S01]  /*0c70*/  IMAD.IADD R3, R6, 0x1, -R3 ;  /* 0x0000000106037824 */ /* 0x000fe200078e0a03 */
[----:B------:R-:W-:Y:S01]  /*0c80*/  LEA.HI R12, R12, R193, RZ, 0x2 ;  /* 0x000000c10c0c7211 */ /* 0x000fe200078f10ff */
[----:B------:R-:W-:Y:S01]  /*0c90*/  IMAD.IADD R10, R7, 0x1, -R4 ;  /* 0x00000001070a7824 */ /* 0x000fe200078e0a04 */
[----:B------:R-:W-:Y:S01]  /*0ca0*/  SHF.R.S32.HI R5, RZ, 0x1f, R8 ;  /* 0x0000001fff057819 */ /* 0x000fe20000011408 */
[----:B------:R-:W-:Y:S01]  /*0cb0*/  IMAD.IADD R184, R6, 0x1, -R9 ;  /* 0x0000000106b87824 */ /* 0x000fe200078e0a09 */
[----:B------:R-:W-:Y:S01]  /*0cc0*/  SHF.R.S32.HI R20, RZ, 0x7, R0 ;  /* 0x00000007ff147819 */ /* 0x000fe20000011400 */
[----:B------:R-:W-:Y:S01]  /*0cd0*/  IMAD.SHL.U32 R10, R10, 0x8, RZ ;  /* 0x000000080a0a7824 */ /* 0x000fe200078e00ff */
[----:B------:R-:W-:Y:S01]  /*0ce0*/  SHF.R.S32.HI R4, RZ, 0x1f, R3 ;  /* 0x0000001fff047819 */ /* 0x000fe20000011403 */
[----:B------:R-:W-:Y:S01]  /*0cf0*/  IMAD.SHL.U32 R16, R184, 0x8, RZ ;  /* 0x00000008b8107824 */ /* 0x000fe200078e00ff */
[----:B------:R-:W-:Y:S01]  /*0d00*/  LOP3.LUT R12, R12, 0x3ffffc, RZ, 0xc0, !PT ;  /* 0x003ffffc0c0c7812 */ /* 0x000fe200078ec0ff */
[----:B------:R-:W-:Y:S01]  /*0d10*/  IMAD R15, R20, 0x100, R8 ;  /* 0x00000100140f7824 */ /* 0x000fe200078e0208 */
[----:B------:R-:W-:Y:S01]  /*0d20*/  LEA.HI R9, R5, R8, RZ, 0x3 ;  /* 0x0000000805097211 */ /* 0x000fe200078f18ff */
[----:B------:R-:W-:Y:S01]  /*0d30*/  STL [R1+0x3c], R20 ;  /* 0x00003c1401007387 */ /* 0x000fe20000100800 */
[-C--:B------:R-:W-:Y:S01]  /*0d40*/  LEA.HI R5, R4, R3.reuse, RZ, 0x2 ;  /* 0x0000000304057211 */ /* 0x080fe200078f10ff */
[----:B------:R-:W-:Y:S01]  /*0d50*/  IMAD.IADD R12, R193, 0x1, -R12 ;  /* 0x00000001c10c7824 */ /* 0x000fe200078e0a0c */
[----:B------:R-:W-:Y:S01]  /*0d60*/  SHF.R.S32.HI R19, RZ, 0x2, R13 ;  /* 0x00000002ff137819 */ /* 0x000fe2000001140d */
[----:B------:R-:W-:Y:S01]  /*0d70*/  IMAD.SHL.U32 R187, R187, 0x8, RZ ;  /* 0x00000008bbbb7824 */ /* 0x000fe200078e00ff */
[----:B------:R-:W-:Y:S01]  /*0d80*/  LOP3.LUT R11, R9, 0xfffffff8, RZ, 0xc0, !PT ;  /* 0xfffffff8090b7812 */ /* 0x000fe200078ec0ff */
[----:B------:R-:W-:Y:S01]  /*0d90*/  IMAD R15, R12, 0x10, R15 ;  /* 0x000000100c0f7824 */ /* 0x000fe200078e020f */
[--C-:B------:R-:W-:Y:S01]  /*0da0*/  SHF.R.S32.HI R6, RZ, 0x2, R5.reuse ;  /* 0x00000002ff067819 */ /* 0x100fe20000011405 */
[----:B------:R-:W-:Y:S01]  /*0db0*/  VIADD R12, R19, 0x20 ;  /* 0x00000020130c7836 */ /* 0x000fe20000000000 */
[----:B------:R-:W-:Y:S01]  /*0dc0*/  SHF.R.S32.HI R7, RZ, 0x1f, R5 ;  /* 0x0000001fff077819 */ /* 0x000fe20000011405 */
[----:B------:R-:W-:Y:S01]  /*0dd0*/  IMAD.IADD R11, R8, 0x1, -R11 ;  /* 0x00000001080b7824 */ /* 0x000fe200078e0a0b */
[----:B------:R-:W-:Y:S01]  /*0de0*/  LOP3.LUT R8, R5, 0x7ffffffc, RZ, 0xc0, !PT ;  /* 0x7ffffffc05087812 */ /* 0x000fe200078ec0ff */
[----:B------:R-:W-:Y:S01]  /*0df0*/  IMAD.SHL.U32 R9, R9, 0x40, RZ ;  /* 0x0000004009097824 */ /* 0x000fe200078e00ff */
        /* <DEDUP_REMOVED lines=18> */
[----:B------:R-:W-:Y:S01]  /*0f20*/  LOP3.LUT R10, R3, 0x8, R10, 0xf8, !PT ;  /* 0x00000008030a7812 */ /* 0x000fe200078ef80a */
[----:B------:R0:W-:Y:S01]  /*0f30*/  STL [R1+0x80], R6 ;  /* 0x0000800601007387 */ /* 0x0001e20000100800 */
[----:B------:R-:W-:Y:S01]  /*0f40*/  SHF.R.U32.HI R3, RZ, 0x3, R3 ;  /* 0x00000003ff037819 */ /* 0x000fe20000011603 */
[C---:B------:R-:W-:Y:S01]  /*0f50*/  VIADD R214, R187.reuse, 0x140 ;  /* 0x00000140bbd67836 */ /* 0x040fe20000000000 */
[----:B------:R-:W-:Y:S01]  /*0f60*/  SHF.R.S32.HI R4, RZ, 0x1f, R13 ;  /* 0x0000001fff047819 */ /* 0x000fe2000001140d */
[C---:B------:R-:W-:Y:S01]  /*0f70*/  VIADD R218, R187.reuse, 0x40 ;  /* 0x00000040bbda7836 */ /* 0x040fe20000000000 */
[----:B------:R-:W-:Y:S01]  /*0f80*/  SHF.R.U32.HI R12, RZ, 0x3, R5 ;  /* 0x00000003ff0c7819 */ /* 0x000fe20000011605 */
[----:B------:R-:W-:Y:S01]  /*0f90*/  VIADD R216, R187, 0xc0 ;  /* 0x000000c0bbd87836 */ /* 0x000fe20000000000 */
[----:B------:R-:W-:-:S02]  /*0fa0*/  LOP3.LUT R0, R0, 0xfffffe, RZ, 0xc0, !PT ;  /* 0x00fffffe00007812 */ /* 0x000fc400078ec0ff */
[----:B------:R-:W-:Y:S02]  /*0fb0*/  LOP3.LUT R5, R5, 0x38, R16, 0xf8, !PT ;  /* 0x0000003805057812 */ /* 0x000fe400078ef810 */
[----:B0-----:R-:W-:Y:S01]  /*0fc0*/  LOP3.LUT R6, R9, 0x7ffffe00, RZ, 0xc0, !PT ;  /* 0x7ffffe0009067812 */ /* 0x001fe200078ec0ff */
[----:B------:R-:W-:Y:S01]  /*0fd0*/  IMAD.IADD R0, R20, 0x1, -R0 ;  /* 0x0000000114007824 */ /* 0x000fe200078e0a00 */
[----:B------:R-:W-:Y:S02]  /*0fe0*/  LOP3.LUT R14, R14, 0xfffffe00, RZ, 0xc0, !PT ;  /* 0xfffffe000e0e7812 */ /* 0x000fe400078ec0ff */
[----:B------:R-:W-:Y:S01]  /*0ff0*/  LOP3.LUT R3, R10, R3, RZ, 0x3c, !PT ;  /* 0x000000030a037212 */ /* 0x000fe200078e3cff */
[----:B------:R-:W-:Y:S01]  /*1000*/  IMAD R6, R193, 0x400, R6 ;  /* 0x00000400c1067824 */ /* 0x000fe200078e0206 */
[----:B------:R-:W-:Y:S02]  /*1010*/  LEA.HI R4, R4, R19, RZ, 0x3 ;  /* 0x0000001304047211 */ /* 0x000fe400078f18ff */
[----:B------:R-:W-:Y:S01]  /*1020*/  LOP3.LUT R9, R14, R5, R12, 0xf6, !PT ;  /* 0x000000050e097212 */ /* 0x000fe200078ef60c */
        /* <DEDUP_REMOVED lines=10> */
[----:B------:R-:W-:Y:S01]  /*10d0*/  IMAD.IADD R192, R0, 0x1, R6 ;  /* 0x0000000100c07824 */ /* 0x000fe200078e0206 */
[----:B------:R-:W-:Y:S01]  /*10e0*/  SHF.R.S32.HI R4, RZ, 0x1f, R215 ;  /* 0x0000001fff047819 */ /* 0x000fe200000114d7 */
[----:B------:R-:W-:Y:S01]  /*10f0*/  IMAD.IADD R5, R184, 0x1, -R5 ;  /* 0x00000001b8057824 */ /* 0x000fe200078e0a05 */
[----:B------:R-:W-:Y:S01]  /*1100*/  STL [R1+0x7c], R6 ;  /* 0x00007c0601007387 */ /* 0x000fe20000100800 */
[----:B------:R-:W-:Y:S01]  /*1110*/  IMAD R4, R9, 0x2, R2 ;  /* 0x0000000209047824 */ /* 0x000fe200078e0202 */
[----:B------:R-:W-:Y:S01]  /*1120*/  SHF.R.S32.HI R7, RZ, 0x1f, R218 ;  /* 0x0000001fff077819 */ /* 0x000fe200000114da */
[----:B------:R-:W-:Y:S01]  /*1130*/  IMAD R5, R5, 0x8, R190 ;  /* 0x0000000805057824 */ /* 0x000fe200078e02be */
[----:B------:R0:W-:Y:S01]  /*1140*/  STL [R1+0x40], R0 ;  /* 0x0000400001007387 */ /* 0x0001e20000100800 */
[C---:B------:R-:W-:Y:S01]  /*1150*/  VIADD R15, R192.reuse, 0x18 ;  /* 0x00000018c00f7836 */ /* 0x040fe20000000000 */
[----:B------:R-:W-:Y:S01]  /*1160*/  SHF.R.S32.HI R7, RZ, 0x1f, R216 ;  /* 0x0000001fff077819 */ /* 0x000fe200000114d8 */
[C---:B------:R-:W-:Y:S01]  /*1170*/  VIADD R12, R192.reuse, 0x30 ;  /* 0x00000030c00c7836 */ /* 0x040fe20000000000 */
[----:B------:R1:W-:Y:S01]  /*1180*/  STL [R1+0x74], R4 ;  /* 0x0000740401007387 */ /* 0x0003e20000100800 */
[----:B------:R-:W-:Y:S01]  /*1190*/  VIADD R235, R192, 0x88 ;  /* 0x00000088c0eb7836 */ /* 0x000fe20000000000 */
[----:B------:R-:W-:Y:S01]  /*11a0*/  SEL R206, R206, 0xffffffc0, !P2 ;  /* 0xffffffc0cece7807 */ /* 0x000fe20005000000 */
[C---:B------:R-:W-:Y:S01]  /*11b0*/  VIADD R9, R192.reuse, 0x48 ;  /* 0x00000048c0097836 */ /* 0x040fe20000000000 */
[----:B------:R2:W-:Y:S01]  /*11c0*/  STL [R1+0x78], R5 ;  /* 0x0000780501007387 */ /* 0x0005e20000100800 */
[C---:B------:R-:W-:Y:S01]  /*11d0*/  VIADD R236, R192.reuse, 0x80 ;  /* 0x00000080c0ec7836 */ /* 0x040fe20000000000 */
[----:B0-----:R-:W-:Y:S01]  /*11e0*/  SHF.R.S32.HI R0, RZ, 0x1f, R214 ;  /* 0x0000001fff007819 */ /* 0x001fe200000114d6 */
[C---:B------:R-:W-:Y:S01]  /*11f0*/  VIADD R232, R192.reuse, 0xa0 ;  /* 0x000000a0c0e87836 */ /* 0x040fe20000000000 */
[----:B------:R-:W-:Y:S01]  /*1200*/  SHF.R.S32.HI R0, RZ, 0x1f, R192 ;  /* 0x0000001fff007819 */ /* 0x000fe200000114c0 */
[----:B------:R-:W-:-:S02]  /*1210*/  VIADD R0, R192, 0x70 ;  /* 0x00000070c0007836 */ /* 0x000fc40000000000 */
[C---:B-1----:R-:W-:Y:S02]  /*1220*/  VIADD R4, R192.reuse, 0x68 ;  /* 0x00000068c0047836 */ /* 0x042fe40000000000 */
[C---:B------:R-:W-:Y:S01]  /*1230*/  VIADD R6, R192.reuse, 0x60 ;  /* 0x00000060c0067836 */ /* 0x040fe20000000000 */
[----:B--2---:R-:W-:Y:S01]  /*1240*/  SHF.R.S32.HI R5, RZ, 0x1f, R15 ;  /* 0x0000001fff057819 */ /* 0x004fe2000001140f */
        /* <DEDUP_REMOVED lines=59> */
.L_x_1446:
[----:B01--4-:R-:W0:Y:S01]  /*1600*/  LDC.64 R4, c[0x0][0xd88] ;  /* 0x00036200ff047b82 */ /* 0x013e220000000a00 */
[----:B------:R-:W-:Y:S01]  /*1610*/  ULDC.64 UR4, c[0x0][0xb20] ;  /* 0x0002c80000047ab9 */ /* 0x000fe20000000a00 */
[----:B------:R-:W-:Y:S01]  /*1620*/  ULDC.64 UR8, c[0x0][0xb10] ;  /* 0x0002c40000087ab9 */ /* 0x000fe20000000a00 */
[----:B------:R-:W-:Y:S01]  /*1630*/  ULDC.64 UR6, c[0x0][0xb00] ;  /* 0x0002c00000067ab9 */ /* 0x000fe20000000a00 */
[----:B0-----:R-:W-:-:S05]  /*1640*/  IMAD.WIDE R4, R155, 0x4, R4 ;  /* 0x000000049b047825 */ /* 0x001fca00078e0204 */
[----:B--2---:R-:W2:Y:S01]  /*1650*/  LDG.E R209, desc[UR42][R4.64] ;  /* 0x0000002a04d17981 */ /* 0x004ea2000c1e1900 */
        /* <DEDUP_REMOVED lines=50> */
.L_x_1325:
[----:B------:R-:W-:Y:S02]  /*1980*/  IMAD.U32 R42, RZ, RZ, UR5 ;  /* 0x00000005ff2a7e24 */ /* 0x000fe4000f8e00ff */
[----:B------:R-:W-:Y:S01]  /*1990*/  IMAD.U32 R24, RZ, RZ, UR4 ;  /* 0x00000004ff187e24 */ /* 0x000fe2000f8e00ff */
[----:B------:R-:W-:Y:S06]  /*19a0*/  @!P2 BRA `(.L_x_1326) ;  /* 0x000000000010a947 */ /* 0x000fec0003800000 */
[----:B------:R-:W-:-:S04]  /*19b0*/  IADD3 R4, P0, R212, UR8, RZ ;  /* 0x00000008d4047c10 */ /* 0x000fc8000ff1e0ff */
[----:B------:R-:W-:-:S05]  /*19c0*/  IADD3.X R5, R213, UR9, RZ, P0, !PT ;  /* 0x00000009d5057c10 */ /* 0x000fca00087fe4ff */
[----:B------:R0:W5:Y:S01]  /*19d0*/  LDG.E R24, desc[UR42][R4.64] ;  /* 0x0000002a04187981 */ /* 0x000162000c1e1900 */
[----:B------:R-:W-:Y:S05]  /*19e0*/  BRA `(.L_x_1327) ;  /* 0x0000000000107947 */ /* 0x000fea0003800000 */
.L_x_1326:
[----:B------:R-:W-:Y:S05]  /*19f0*/  @!P0 BRA `(.L_x_1327) ;  /* 0x00000000000c8947 */ /* 0x000fea0003800000 */
[----:B------:R-:W2:Y:S04]  /*1a00*/  LDG.E R3, desc[UR42][R4.64] ;  /* 0x0000002a04037981 */ /* 0x000ea8000c1e1900 */
[----:B------:R-:W2:Y:S02]  /*1a10*/  LDG.E R24, desc[UR42][R4.64+0x4] ;  /* 0x0000042a04187981 */ /* 0x000ea4000c1e1900 */
[----:B--2---:R-:W-:-:S07]  /*1a20*/  IMAD.IADD R24, R24, 0x1, -R3 ;  /* 0x0000000118187824 */ /* 0x004fce00078e0a03 */
.L_x_1327:
        /* <DEDUP_REMOVED lines=59> */
.L_x_1329:
[----:B------:R-:W-:Y:S05]  /*1de0*/  BSYNC B0 ;  /* 0x0000000000007941 */ /* 0x000fea0003800000 */
.L_x_1328:
        /* <DEDUP_REMOVED lines=36> */
.L_x_1332:
[----:B------:R-:W-:Y:S05]  /*2030*/  BSYNC B6 ;  /* 0x0000000000067941 */ /* 0x000fea0003800000 */
.L_x_1331:
        /* <DEDUP_REMOVED lines=20> */
.L_x_1334:
[----:B------:R-:W-:Y:S05]  /*2180*/  BSYNC B6 ;  /* 0x0000000000067941 */ /* 0x000fea0003800000 */
.L_x_1333:
[----:B------:R-:W-:Y:S01]  /*2190*/  ULDC.64 UR4, c[0x0][0xaf0] ;  /* 0x0002bc0000047ab9 */ /* 0x000fe20000000a00 */
[----:B------:R-:W-:Y:S01]  /*21a0*/  IMAD.MOV.U32 R0, RZ, RZ, R209 ;  /* 0x000000ffff007224 */ /* 0x000fe200078e00d1 */
[----:B------:R-:W-:Y:S01]  /*21b0*/  ISETP.NE.U32.AND P0, PT, RZ, UR4, PT ;  /* 0x00000004ff007c0c */ /* 0x000fe2000bf05070 */
[----:B-1----:R-:W0:Y:S01]  /*21c0*/  LDC.64 R6, c[0x0][0x300] ;  /* 0x0000c000ff067b82 */ /* 0x002e220000000a00 */
[----:B------:R-:W-:Y:S01]  /*21d0*/  IMAD.IADD R38, R25, 0x1, R24 ;  /* 0x0000000119267824 */ /* 0x000fe200078e0218 */
[----:B------:R-:W-:Y:S01]  /*21e0*/  SHF.R.S32.HI R17, RZ, 0x1f, R16 ;  /* 0x0000001fff117819 */ /* 0x000fe20000011410 */
[----:B------:R-:W-:Y:S01]  /*21f0*/  ULDC.64 UR6, c[0x0][0xb00] ;  /* 0x0002c00000067ab9 */ /* 0x000fe20000000a00 */
[----:B------:R-:W-:-:S04]  /*2200*/  ISETP.NE.AND.EX P0, PT, RZ, UR5, PT, P0 ;  /* 0x00000005ff007c0c */ /* 0x000fc8000bf05300 */
[----:B------:R-:W1:Y:S08]  /*2210*/  LDC R25, c[0x0][0x3f4] ;  /* 0x0000fd00ff197b82 */ /* 0x000e700000000800 */
[----:B------:R-:W2:Y:S01]  /*2220*/  LDC.64 R52, c[0x0][0x408] ;  /* 0x00010200ff347b82 */ /* 0x000ea20000000a00 */
[----:B------:R-:W-:-:S04]  /*2230*/  @P0 IADD3 R4, P1, R212, UR4, RZ ;  /* 0x00000004d4040c10 */ /* 0x000fc8000ff3e0ff */
        /* <DEDUP_REMOVED lines=10> */
[----:B------:R-:W-:Y:S01]  /*22e0*/  IMAD.WIDE.U32 R28, R208, UR4, R16 ;  /* 0x00000004d01c7c25 */ /* 0x000fe2000f8e0010 */
[----:B------:R-:W-:Y:S01]  /*22f0*/  ULDC.64 UR6, c[0x0][0x338] ;  /* 0x0000ce0000067ab9 */ /* 0x000fe20000000a00 */
[----:B---3--:R-:W3:Y:S01]  /*2300*/  LDC.64 R4, c[0x0][0x3f8] ;  /* 0x0000fe00ff047b82 */ /* 0x008ee20000000a00 */
[----:B-1----:R-:W-:Y:S01]  /*2310*/  ISETP.GE.AND P2, PT, R16, R25, PT ;  /* 0x000000191000720c */ /* 0x002fe20003f46270 */
[----:B------:R-:W-:Y:S01]  /*2320*/  IMAD R3, R38, R7, R3 ;  /* 0x0000000726037224 */ /* 0x000fe200078e0203 */
[----:B------:R-:W-:Y:S01]  /*2330*/  SHF.L.U64.HI R46, R6, 0x6, R7 ;  /* 0x00000006062e7819 */ /* 0x000fe20000010207 */
[----:B------:R-:W-:Y:S01]  /*2340*/  IMAD R29, R208, UR5, R29 ;  /* 0x00000005d01d7c24 */ /* 0x000fe2000f8e021d */
[----:B------:R-:W-:Y:S01]  /*2350*/  ULDC.64 UR4, c[0x0][0x308] ;  /* 0x0000c20000047ab9 */ /* 0x000fe20000000a00 */
[----:B------:R-:W-:Y:S01]  /*2360*/  IMAD.IADD R21, R21, 0x1, R3 ;  /* 0x0000000115157824 */ /* 0x000fe200078e0203 */
[----:B------:R-:W-:Y:S01]  /*2370*/  SEL R9, R25, RZ, P2 ;  /* 0x000000ff19097207 */ /* 0x000fe20001000000 */
[----:B------:R-:W-:Y:S01]  /*2380*/  IMAD.WIDE.U32 R44, R19, R6, R16 ;  /* 0x00000006132c7225 */ /* 0x000fe200078e0010 */
[----:B------:R-:W-:-:S02]  /*2390*/  P2R R72, PR, RZ, 0x4 ;  /* 0x00000004ff487803 */ /* 0x000fc40000000000 */
[----:B--2---:R-:W-:Y:S01]  /*23a0*/  SHF.L.U64.HI R51, R52, 0x6, R53 ;  /* 0x0000000634337819 */ /* 0x004fe20000010235 */
[----:B------:R-:W-:Y:S01]  /*23b0*/  IMAD.WIDE.U32 R20, R208, UR4, R20 ;  /* 0x00000004d0147c25 */ /* 0x000fe2000f8e0014 */
[----:B------:R-:W-:-:S03]  /*23c0*/  IADD3 R38, P2, R19, R38, RZ ;  /* 0x0000002613267210 */ /* 0x000fc60007f5e0ff */
[----:B------:R-:W-:Y:S01]  /*23d0*/  IMAD R21, R208, UR5, R21 ;  /* 0x00000005d0157c24 */ /* 0x000fe2000f8e0215 */
[----:B------:R-:W-:Y:S01]  /*23e0*/  ULDC.64 UR4, c[0x0][0x310] ;  /* 0x0000c40000047ab9 */ /* 0x000fe20000000a00 */
[----:B------:R-:W-:Y:S02]  /*23f0*/  IMAD.IADD R9, R16, 0x1, R9 ;  /* 0x0000000110097824 */ /* 0x000fe400078e0209 */
[----:B------:R-:W-:Y:S02]  /*2400*/  IMAD.SHL.U32 R50, R188, 0x40, RZ ;  /* 0x00000040bc327824 */ /* 0x000fe400078e00ff */
[----:B------:R-:W-:Y:S01]  /*2410*/  IMAD.WIDE.U32 R34, R19, R52, R184 ;  /* 0x0000003413227225 */ /* 0x000fe200078e00b8 */
[----:B---3--:R-:W-:-:S03]  /*2420*/  SHF.L.U64.HI R48, R4, 0x6, R5 ;  /* 0x0000000604307819 */ /* 0x008fc60000010205 */
[CC--:B------:R-:W-:Y:S01]  /*2430*/  IMAD.WIDE.U32 R30, R19.reuse, R4.reuse, R184 ;  /* 0x00000004131e7225 */ /* 0x0c0fe200078e00b8 */
[----:B------:R-:W-:Y:S02]  /*2440*/  LOP3.LUT R50, R50, 0x1c0, RZ, 0xc0, !PT ;  /* 0x000001c032327812 */ /* 0x000fe400078ec0ff */
[----:B0-----:R-:W-:Y:S01]  /*2450*/  SHF.R.U32.HI R26, RZ, 0x7, R26 ;  /* 0x00000007ff1a7819 */ /* 0x001fe2000001161a */
[----:B------:R-:W-:Y:S01]  /*2460*/  IMAD.WIDE.U32 R32, R19, R4, R16 ;  /* 0x0000000413207225 */ /* 0x000fe200078e0010 */
[----:B------:R-:W-:-:S03]  /*2470*/  SHF.R.U32.HI R54, RZ, 0x3, R50 ;  /* 0x00000003ff367819 */ /* 0x000fc60000011632 */
[----:B------:R-:W-:-:S04]  /*2480*/  IMAD.WIDE.U32 R36, R19, R52, R16 ;  /* 0x0000003413247225 */ /* 0x000fc800078e0010 */
[----:B------:R-:W-:Y:S02]  /*2490*/  IMAD.SHL.U32 R49, R4, 0x40, RZ ;  /* 0x0000004004317824 */ /* 0x000fe400078e00ff */
[----:B------:R-:W-:Y:S02]  /*24a0*/  IMAD.SHL.U32 R47, R6, 0x40, RZ ;  /* 0x00000040062f7824 */ /* 0x000fe400078e00ff */
[----:B------:R-:W-:Y:S02]  /*24b0*/  VIADD R55, R26, 0x8 ;  /* 0x000000081a377836 */ /* 0x000fe40000000000 */
[----:B------:R-:W-:Y:S01]  /*24c0*/  IMAD.SHL.U32 R56, R25, 0x2, RZ ;  /* 0x0000000219387824 */ /* 0x000fe200078e00ff */
[----:B----4-:R-:W-:-:S04]  /*24d0*/  SHF.R.S32.HI R3, RZ, 0x1f, R0 ;  /* 0x0000001fff037819 */ /* 0x010fc80000011400 */
[----:B------:R-:W-:Y:S02]  /*24e0*/  SEL R8, R3, RZ, !P0 ;  /* 0x000000ff03087207 */ /* 0x000fe40004000000 */
[----:B------:R-:W-:Y:S02]  /*24f0*/  SEL R3, R0, RZ, !P0 ;  /* 0x000000ff00037207 */ /* 0x000fe40004000000 */
[----:B------:R-:W-:Y:S01]  /*2500*/  SHF.R.S32.HI R0, RZ, 0x1f, R19 ;  /* 0x0000001fff007819 */ /* 0x000fe20000011413 */
[C---:B------:R-:W-:Y:S02]  /*2510*/  IMAD R10, R8.reuse, UR4, RZ ;  /* 0x00000004080a7c24 */ /* 0x040fe4000f8e02ff */
[----:B------:R-:W-:Y:S02]  /*2520*/  IMAD R8, R8, UR6, RZ ;  /* 0x0000000608087c24 */ /* 0x000fe4000f8e02ff */
[C---:B------:R-:W-:Y:S02]  /*2530*/  IMAD R43, R3.reuse, UR5, R10 ;  /* 0x00000005032b7c24 */ /* 0x040fe4000f8e020a */
[----:B------:R-:W-:-:S02]  /*2540*/  IMAD R71, R3, UR7, R8 ;  /* 0x0000000703477c24 */ /* 0x000fc4000f8e0208 */
[----:B------:R-:W-:Y:S02]  /*2550*/  IMAD R8, R0, R4, RZ ;  /* 0x0000000400087224 */ /* 0x000fe400078e02ff */
[----:B------:R-:W-:Y:S01]  /*2560*/  IMAD.WIDE.U32 R20, R3, UR4, R20 ;  /* 0x0000000403147c25 */ /* 0x000fe2000f8e0014 */
[----:B------:R-:W-:-:S03]  /*2570*/  ULDC UR4, c[0x0][0x2f4] ;  /* 0x0000bd0000047ab9 */ /* 0x000fc60000000800 */
[C---:B------:R-:W-:Y:S02]  /*2580*/  IMAD R10, R0.reuse, R6, RZ ;  /* 0x00000006000a7224 */ /* 0x040fe400078e02ff */
[----:B------:R-:W-:Y:S02]  /*2590*/  IMAD R13, R19, R5, R8 ;  /* 0x00000005130d7224 */ /* 0x000fe400078e0208 */
[----:B------:R-:W-:Y:S02]  /*25a0*/  IMAD R8, R0, R52, RZ ;  /* 0x0000003400087224 */ /* 0x000fe400078e02ff */
[----:B------:R-:W-:Y:S01]  /*25b0*/  IMAD.WIDE.U32 R28, R3, UR6, R28 ;  /* 0x00000006031c7c25 */ /* 0x000fe2000f8e001c */
[----:B------:R-:W-:-:S03]  /*25c0*/  IADD3 R3, P0, R20, R44, RZ ;  /* 0x0000002c14037210 */ /* 0x000fc60007f1e0ff */
[----:B------:R-:W-:Y:S02]  /*25d0*/  IMAD R10, R19, R7, R10 ;  /* 0x00000007130a7224 */ /* 0x000fe400078e020a */
[----:B------:R-:W-:Y:S02]  /*25e0*/  IMAD.IADD R43, R21, 0x1, R43 ;  /* 0x00000001152b7824 */ /* 0x000fe400078e022b */
[----:B------:R-:W-:Y:S02]  /*25f0*/  IMAD.IADD R31, R31, 0x1, R13 ;  /* 0x000000011f1f7824 */ /* 0x000fe400078e020d */
[----:B------:R-:W-:Y:S01]  /*2600*/  IMAD R15, R19, R53, R8 ;  /* 0x00000035130f7224 */ /* 0x000fe200078e0208 */
[----:B------:R-:W-:Y:S01]  /*2610*/  SHF.R.S32.HI R8, RZ, 0x1f, R9 ;  /* 0x0000001fff087819 */ /* 0x000fe20000011409 */
[----:B------:R-:W-:Y:S01]  /*2620*/  IMAD.IADD R33, R13, 0x1, R33 ;  /* 0x000000010d217824 */ /* 0x000fe200078e0221 */
[----:B-----5:R-:W-:Y:S01]  /*2630*/  SHF.R.S32.HI R13, RZ, 0x1f, R154 ;  /* 0x0000001fff0d7819 */ /* 0x020fe2000001149a */
[----:B------:R-:W-:Y:S01]  /*2640*/  IMAD.WIDE.U32 R30, R154, R4, R30 ;  /* 0x000000049a1e7225 */ /* 0x000fe200078e001e */
[----:B------:R-:W-:-:S02]  /*2650*/  IADD3.X R44, R43, R45, R10, P0, !PT ;  /* 0x0000002d2b2c7210 */ /* 0x000fc400007fe40a */
[----:B------:R-:W-:Y:S01]  /*2660*/  LEA.HI R45, R8, R9, RZ, 0x3 ;  /* 0x00000009082d7211 */ /* 0x000fe200078f18ff */
[-C--:B------:R-:W-:Y:S01]  /*2670*/  IMAD R8, R13, R4.reuse, RZ ;  /* 0x000000040d087224 */ /* 0x080fe200078e02ff */
[----:B------:R-:W-:Y:S01]  /*2680*/  ISETP.GE.AND P0, PT, R16, UR4, PT ;  /* 0x0000000410007c0c */ /* 0x000fe2000bf06270 */
[----:B------:R-:W-:Y:S01]  /*2690*/  IMAD.WIDE.U32 R32, R154, R4, R32 ;  /* 0x000000049a207225 */ /* 0x000fe200078e0020 */
[----:B------:R-:W-:-:S03]  /*26a0*/  LOP3.LUT R60, R45, 0xfffffff8, RZ, 0xc0, !PT ;  /* 0xfffffff82d3c7812 */ /* 0x000fc600078ec0ff */
[----:B------:R-:W-:Y:S01]  /*26b0*/  IMAD R59, R154, R5, R8 ;  /* 0x000000059a3b7224 */ /* 0x000fe200078e0208 */
[C---:B------:R-:W-:Y:S01]  /*26c0*/  LOP3.LUT R5, R50.reuse, 0x18, R16, 0xf8, !PT ;  /* 0x0000001832057812 */ /* 0x040fe200078ef810 */
[----:B------:R-:W-:Y:S01]  /*26d0*/  IMAD R13, R13, R52, RZ ;  /* 0x000000340d0d7224 */ /* 0x000fe200078e02ff */
[----:B------:R-:W-:Y:S01]  /*26e0*/  SHF.R.S32.HI R63, RZ, 0x1f, R60 ;  /* 0x0000001fff3f7819 */ /* 0x000fe2000001143c */
[----:B------:R-:W-:Y:S01]  /*26f0*/  IMAD.IADD R35, R35, 0x1, R15 ;  /* 0x0000000123237824 */ /* 0x000fe200078e020f */
[-C--:B------:R-:W-:Y:S01]  /*2700*/  LOP3.LUT R4, R5, R54.reuse, RZ, 0x3c, !PT ;  /* 0x0000003605047212 */ /* 0x080fe200078e3cff */
[----:B------:R-:W-:Y:S01]  /*2710*/  IMAD.IADD R37, R15, 0x1, R37 ;  /* 0x000000010f257824 */ /* 0x000fe200078e0225 */
[----:B------:R-:W-:Y:S01]  /*2720*/  LOP3.LUT R5, R50, 0x38, R45, 0xf8, !PT ;  /* 0x0000003832057812 */ /* 0x000fe200078ef82d */
[----:B------:R-:W-:Y:S02]  /*2730*/  IMAD R13, R154, R53, R13 ;  /* 0x000000359a0d7224 */ /* 0x000fe400078e020d */
[----:B------:R-:W-:Y:S01]  /*2740*/  VIADD R53, R16, 0x20 ;  /* 0x0000002010357836 */ /* 0x000fe20000000000 */
[----:B------:R-:W-:Y:S01]  /*2750*/  LOP3.LUT R70, R5, R54, RZ, 0x3c, !PT ;  /* 0x0000003605467212 */ /* 0x000fe200078e3cff */
[----:B------:R-:W-:-:S03]  /*2760*/  IMAD.WIDE.U32 R34, R154, R52, R34 ;  /* 0x000000349a227225 */ /* 0x000fc600078e0022 */
[----:B------:R-:W-:Y:S01]  /*2770*/  ISETP.GE.AND P1, PT, R53, UR4, PT ;  /* 0x0000000435007c0c */ /* 0x000fe2000bf26270 */
[----:B------:R-:W-:-:S04]  /*2780*/  IMAD.WIDE.U32 R36, R154, R52, R36 ;  /* 0x000000349a247225 */ /* 0x000fc800078e0024 */
[----:B------:R-:W-:Y:S02]  /*2790*/  IMAD.IADD R58, R31, 0x1, R59 ;  /* 0x000000011f3a7824 */ /* 0x000fe400078e023b */
[----:B------:R-:W-:Y:S02]  /*27a0*/  IMAD.SHL.U32 R52, R52, 0x40, RZ ;  /* 0x0000004034347824 */ /* 0x000fe400078e00ff */
[----:B------:R-:W-:Y:S02]  /*27b0*/  IMAD.X R39, R11, 0x1, R0, P2 ;  /* 0x000000010b277824 */ /* 0x000fe400010e0600 */
[----:B------:R-:W-:Y:S02]  /*27c0*/  IMAD R57, R193, 0x200, R4 ;  /* 0x00000200c1397824 */ /* 0x000fe400078e0204 */
[----:B------:R-:W-:Y:S02]  /*27d0*/  IMAD.IADD R59, R59, 0x1, R33 ;  /* 0x000000013b3b7824 */ /* 0x000fe400078e0221 */
[----:B------:R-:W-:-:S02]  /*27e0*/  IMAD.IADD R61, R35, 0x1, R13 ;  /* 0x00000001233d7824 */ /* 0x000fc400078e020d */
[----:B------:R-:W-:Y:S02]  /*27f0*/  IMAD.IADD R62, R13, 0x1, R37 ;  /* 0x000000010d3e7824 */ /* 0x000fe400078e0225 */
[----:B------:R-:W-:Y:S02]  /*2800*/  IMAD R70, R193, 0x200, R70 ;  /* 0x00000200c1467824 */ /* 0x000fe400078e0246 */
[----:B------:R-:W-:-:S07]  /*2810*/  IMAD.IADD R71, R29, 0x1, R71 ;  /* 0x000000011d477824 */ /* 0x000fce00078e0247 */
.L_x_1364:
        /* <DEDUP_REMOVED lines=58> */
.L_x_1339:
[----:B------:R-:W-:Y:S05]  /*2bc0*/  BSYNC B1 ;  /* 0x0000000000017941 */ /* 0x000fea0003800000 */
.L_x_1338:
        /* <DEDUP_REMOVED lines=16> */
.L_x_1340:
[----:B------:R-:W-:Y:S01]  /*2cd0*/  IMAD R73, R22, 0x8, R2 ;  /* 0x0000000816497824 */ /* 0x000fe200078e0202 */
[----:B------:R-:W-:Y:S01]  /*2ce0*/  SHF.L.U32 R76, R186, 0x1f, RZ ;  /* 0x0000001fba4c7819 */ /* 0x000fe200000006ff */
[----:B------:R-:W-:Y:S03]  /*2cf0*/  BSSY B1, `(.L_x_1341) ;  /* 0x0000003000017945 */ /* 0x000fe60003800000 */
[----:B------:R-:W0:Y:S02]  /*2d00*/  SYNCS.PHASECHK.TRANS64.TRYWAIT P5, [R73+URZ+0x38890], R76 ;  /* 0x0388904c490075a7 */ /* 0x000e2400080a017f */
[----:B0-----:R-:W-:Y:S05]  /*2d10*/  @!P5 BRA `(.L_x_1342) ;  /* 0x000001c400b4d947 */ /* 0x001fea0003800000 */
.L_x_1637:
[----:B------:R-:W-:Y:S05]  /*2d20*/  BSYNC B1 ;  /* 0x0000000000017941 */ /* 0x000fea0003800000 */
.L_x_1341:
        /* <DEDUP_REMOVED lines=48> */
.L_x_1347:
[----:B------:R-:W-:Y:S05]  /*3030*/  BSYNC B2 ;  /* 0x0000000000027941 */ /* 0x000fea0003800000 */
.L_x_1346:
[----:B--2---:R1:W-:Y:S02]  /*3040*/  STG.E.128 desc[UR42][R12.64], R4 ;  /* 0x000000040c007986 */ /* 0x0043e4000c101d2a */
.L_x_1345:
[----:B------:R-:W-:Y:S05]  /*3050*/  BSYNC B1 ;  /* 0x0000000000017941 */ /* 0x000fea0003800000 */
.L_x_1344:
        /* <DEDUP_REMOVED lines=51> */
.L_x_1349:
[----:B------:R-:W-:Y:S05]  /*3390*/  BSYNC B1 ;  /* 0x0000000000017941 */ /* 0x000fea0003800000 */
.L_x_1348:
[----:B-1----:R2:W-:Y:S01]  /*33a0*/  STG.E.128 desc[UR42][R12.64+0x40], R4 ;  /* 0x000040040c007986 */ /* 0x0025e2000c101d2a */
[----:B------:R-:W-:Y:S05]  /*33b0*/  BRA `(.L_x_1343) ;  /* 0x0000000c001c7947 */ /* 0x000fea0003800000 */
.L_x_1337:
        /* <DEDUP_REMOVED lines=42> */
.L_x_1350:
[----:B------:R-:W-:Y:S01]  /*3660*/  IMAD R73, R22, 0x8, R2 ;  /* 0x0000000816497824 */ /* 0x000fe200078e0202 */
[----:B------:R-:W-:Y:S01]  /*3670*/  SHF.L.U32 R76, R186, 0x1f, RZ ;  /* 0x0000001fba4c7819 */ /* 0x000fe200000006ff */
[----:B------:R-:W-:Y:S03]  /*3680*/  BSSY B1, `(.L_x_1351) ;  /* 0x0000003000017945 */ /* 0x000fe60003800000 */
[----:B------:R-:W0:Y:S02]  /*3690*/  SYNCS.PHASECHK.TRANS64.TRYWAIT P5, [R73+URZ+0x38890], R76 ;  /* 0x0388904c490075a7 */ /* 0x000e2400080a017f */
[----:B0-----:R-:W-:Y:S05]  /*36a0*/  @!P5 BRA `(.L_x_1352) ;  /* 0x000001bc0064d947 */ /* 0x001fea0003800000 */
.L_x_1638:
[----:B------:R-:W-:Y:S05]  /*36b0*/  BSYNC B1 ;  /* 0x0000000000017941 */ /* 0x000fea0003800000 */
.L_x_1351:
        /* <DEDUP_REMOVED lines=115> */
.L_x_1354:
[----:B------:R-:W-:Y:S05]  /*3df0*/  BSYNC B1 ;  /* 0x0000000000017941 */ /* 0x000fea0003800000 */
.L_x_1353:
        /* <DEDUP_REMOVED lines=10> */
.L_x_1336:
[----:B------:R-:W-:-:S06]  /*3ea0*/  UISETP.NE.AND UP0, UPT, UR37, 0x3, UPT ;  /* 0x000000032500788c */ /* 0x000fcc000bf05270 */
[----:B------:R-:W-:-:S13]  /*3eb0*/  PLOP3.LUT P3, PT, PT, PT, UP0, 0x80, 0x0 ;  /* 0x000000000000781c */ /* 0x000fda0003f6f008 */
[----:B------:R-:W-:Y:S05]  /*3ec0*/  @!P3 BRA `(.L_x_1355) ;  /* 0x000000000004b947 */ /* 0x000fea0003800000 */
[----:B------:R-:W-:Y:S01]  /*3ed0*/  BPT.TRAP 0x1 ;  /* 0x000000040000795c */ /* 0x000fe20000300000 */
.L_x_1355:
[----:B------:R-:W-:Y:S01]  /*3ee0*/  IMAD R73, R22, 0x8, R2 ;  /* 0x0000000816497824 */ /* 0x000fe200078e0202 */
[----:B------:R-:W-:Y:S01]  /*3ef0*/  SHF.L.U32 R76, R186, 0x1f, RZ ;  /* 0x0000001fba4c7819 */ /* 0x000fe200000006ff */
[----:B------:R-:W-:Y:S01]  /*3f00*/  IMAD R74, R40, -0x40, R42 ;  /* 0xffffffc0284a7824 */ /* 0x000fe200078e022a */
[----:B------:R-:W-:Y:S02]  /*3f10*/  BSSY B1, `(.L_x_1356) ;  /* 0x0000004000017945 */ /* 0x000fe40003800000 */
[----:B------:R-:W0:Y:S02]  /*3f20*/  SYNCS.PHASECHK.TRANS64.TRYWAIT P4, [R73+URZ+0x38890], R76 ;  /* 0x0388904c490075a7 */ /* 0x000e24000808017f */
[----:B------:R-:W-:Y:S01]  /*3f30*/  VIMNMX R74, R74, 0x40, PT ;  /* 0x000000404a4a7848 */ /* 0x000fe20003fe0100 */
[----:B0-----:R-:W-:Y:S06]  /*3f40*/  @!P4 BRA `(.L_x_1357) ;  /* 0x000001b40050c947 */ /* 0x001fec0003800000 */
.L_x_1639:
[----:B------:R-:W-:Y:S05]  /*3f50*/  BSYNC B1 ;  /* 0x0000000000017941 */ /* 0x000fea0003800000 */
.L_x_1356:
        /* <DEDUP_REMOVED lines=13> */
.L_x_1343:
[----:B------:R-:W-:Y:S05]  /*4030*/  BSYNC B0 ;  /* 0x0000000000007941 */ /* 0x000fea0003800000 */
.L_x_1335:
        /* <DEDUP_REMOVED lines=17> */
.L_x_1359:
[----:B------:R-:W-:Y:S05]  /*4150*/  BSYNC B0 ;  /* 0x0000000000007941 */ /* 0x000fea0003800000 */
.L_x_1358:
[----:B------:R-:W2:Y:S01]  /*4160*/  SYNCS.PHASECHK.TRANS64.TRYWAIT P3, [R73+URZ+0x388b0], R76 ;  /* 0x0388b04c490075a7 */ /* 0x000ea2000806017f */
[----:B------:R-:W-:Y:S04]  /*4170*/  BSSY B0, `(.L_x_1360) ;  /* 0x0000002000007945 */ /* 0x000fe80003800000 */
[----:B--2---:R-:W-:Y:S05]  /*4180*/  @!P3 BRA `(.L_x_1361) ;  /* 0x000001b000d4b947 */ /* 0x004fea0003800000 */
.L_x_1640:
[----:B------:R-:W-:Y:S05]  /*4190*/  BSYNC B0 ;  /* 0x0000000000007941 */ /* 0x000fea0003800000 */
.L_x_1360:
        /* <DEDUP_REMOVED lines=83> */
.L_x_1363:
[----:B------:R-:W-:Y:S05]  /*46d0*/  BSYNC B0 ;  /* 0x0000000000007941 */ /* 0x000fea0003800000 */
.L_x_1362:
        /* <DEDUP_REMOVED lines=17> */
.L_x_1330:
[----:B------:R-:W-:Y:S04]  /*47f0*/  BSSY B0, `(.L_x_1365) ;  /* 0x0000004000007945 */ /* 0x000fe80003800000 */
[----:B------:R-:W-:Y:S05]  /*4800*/  @P3 BRA `(.L_x_1366) ;  /* 0x0000000000083947 */ /* 0x000fea0003800000 */
[----:B------:R-:W0:Y:S02]  /*4810*/  FENCE.VIEW.ASYNC.G ;  /* 0x00000000000073c6 */ /* 0x000e240000000100 */
[----:B0-----:R-:W-:Y:S06]  /*4820*/  BAR.ARV 0xc, 0x180 ;  /* 0x0306000000007b1d */ /* 0x001fec0000002000 */
.L_x_1366:
[----:B------:R-:W-:Y:S05]  /*4830*/  BSYNC B0 ;  /* 0x0000000000007941 */ /* 0x000fea0003800000 */
.L_x_1365:
        /* <DEDUP_REMOVED lines=37> */
.L_x_1370:
[----:B------:R-:W-:Y:S05]  /*4a90*/  BSYNC B0 ;  /* 0x0000000000007941 */ /* 0x000fea0003800000 */
.L_x_1369:
[-C--:B------:R-:W-:Y:S01]  /*4aa0*/  IMAD R0, R220, R5.reuse, RZ ;  /* 0x00000005dc007224 */ /* 0x080fe200078e02ff */
[----:B------:R-:W-:Y:S01]  /*4ab0*/  PLOP3.LUT P0, PT, PT, PT, PT, 0x80, 0x0 ;  /* 0x000000000000781c */ /* 0x000fe20003f0f070 */
[----:B------:R-:W-:Y:S01]  /*4ac0*/  IMAD.MOV.U32 R3, RZ, RZ, RZ ;  /* 0x000000ffff037224 */ /* 0x000fe200078e00ff */
[----:B------:R-:W-:Y:S01]  /*4ad0*/  CS2R R150, SRZ ;  /* 0x0000000000967805 */ /* 0x000fe2000001ff00 */
[----:B---3--:R-:W-:Y:S01]  /*4ae0*/  IMAD.MOV.U32 R14, RZ, RZ, RZ ;  /* 0x000000ffff0e7224 */ /* 0x008fe200078e00ff */
        /* <DEDUP_REMOVED lines=66> */
[----:B-1----:R-:W2:Y:S01]  /*4f10*/  LDL R6, [R1+0x3c] ;  /* 0x00003c0001067983 */ /* 0x002ea20000100800 */
[----:B------:R-:W-:Y:S01]  /*4f20*/  IMAD.MOV.U32 R7, RZ, RZ, 0x40000040 ;  /* 0x40000040ff077424 */ /* 0x000fe200078e00ff */
[----:B------:R-:W-:Y:S01]  /*4f30*/  BSSY B0, `(.L_x_1372) ;  /* 0x0000100000007945 */ /* 0x000fe20003800000 */
[----:B------:R-:W-:Y:S01]  /*4f40*/  IMAD.MOV.U32 R9, RZ, RZ, 0x40000040 ;  /* 0x40000040ff097424 */ /* 0x000fe200078e00ff */
[----:B------:R-:W-:Y:S01]  /*4f50*/  BAR.SYNC.DEFER_BLOCKING 0xe, 0x100 ;  /* 0x0384000000007b1d */ /* 0x000fe20000010000 */
[----:B------:R-:W-:Y:S01]  /*4f60*/  IMAD.MOV.U32 R11, RZ, RZ, 0x40000040 ;  /* 0x40000040ff0b7424 */ /* 0x000fe200078e00ff */
[----:B------:R-:W-:Y:S01]  /*4f70*/  R2UR UR5, R7 ;  /* 0x00000000070572ca */ /* 0x000fe200000e0000 */
[----:B------:R-:W-:Y:S01]  /*4f80*/  IMAD.MOV.U32 R13, RZ, RZ, 0x40000040 ;  /* 0x40000040ff0d7424 */ /* 0x000fe200078e00ff */
[----:B------:R-:W-:Y:S01]  /*4f90*/  R2UR UR7, R9 ;  /* 0x00000000090772ca */ /* 0x000fe200000e0000 */
[----:B------:R-:W-:Y:S02]  /*4fa0*/  IMAD.MOV.U32 R9, RZ, RZ, 0x40000040 ;  /* 0x40000040ff097424 */ /* 0x000fe400078e00ff */
[----:B------:R-:W-:Y:S01]  /*4fb0*/  VIADD R4, R4, 0xfffffffe ;  /* 0xfffffffe04047836 */ /* 0x000fe20000000000 */
[----:B------:R-:W0:Y:S02]  /*4fc0*/  S2R R14, SR_TID.X ;  /* 0x00000000000e7919 */ /* 0x000e240000002100 */
[----:B------:R-:W-:Y:S01]  /*4fd0*/  R2UR UR15, R9 ;  /* 0x00000000090f72ca */ /* 0x000fe200000e0000 */
[----:B------:R-:W-:Y:S01]  /*4fe0*/  IMAD.MOV.U32 R9, RZ, RZ, 0x40000040 ;  /* 0x40000040ff097424 */ /* 0x000fe200078e00ff */
[----:B------:R-:W-:-:S04]  /*4ff0*/  ISETP.GE.AND P0, PT, R4, R0, PT ;  /* 0x000000000400720c */ /* 0x000fc80003f06270 */
[----:B------:R-:W-:Y:S01]  /*5000*/  R2UR UR13, R9 ;  /* 0x00000000090d72ca */ /* 0x000fe200000e0000 */
[----:B------:R-:W-:Y:S01]  /*5010*/  WARPGROUP.ARRIVE ;  /* 0x00000000000079c5 */ /* 0x000fe20000000000 */
[----:B0-----:R-:W-:-:S04]  /*5020*/  LOP3.LUT R14, R14, 0x7f, RZ, 0xc0, !PT ;  /* 0x0000007f0e0e7812 */ /* 0x001fc800078ec0ff */
[----:B------:R-:W-:Y:S01]  /*5030*/  ISETP.NE.AND P2, PT, R14, RZ, PT ;  /* 0x000000ff0e00720c */ /* 0x000fe20003f45270 */
[----:B--2---:R-:W0:Y:S02]  /*5040*/  SHFL.IDX PT, R3, R6, RZ, 0x1f ;  /* 0x00001fff06037589 */ /* 0x004e2400000e0000 */
[----:B0-----:R-:W-:-:S04]  /*5050*/  LEA.HI R5, R3, R3, RZ, 0x1 ;  /* 0x0000000303057211 */ /* 0x001fc800078f08ff */
[----:B------:R-:W-:Y:S01]  /*5060*/  LOP3.LUT R6, R5, 0x1fffe, RZ, 0xc0, !PT ;  /* 0x0001fffe05067812 */ /* 0x000fe200078ec0ff */
[----:B------:R-:W-:-:S04]  /*5070*/  VIADD R5, R2, 0x36400 ;  /* 0x0003640002057836 */ /* 0x000fc80000000000 */
[----:B------:R-:W-:Y:S01]  /*5080*/  IMAD.IADD R3, R3, 0x1, -R6 ;  /* 0x0000000103037824 */ /* 0x000fe200078e0a06 */
[----:B------:R-:W-:-:S03]  /*5090*/  SHF.R.U32.HI R5, RZ, 0x4, R5 ;  /* 0x00000004ff057819 */ /* 0x000fc60000011605 */
[----:B------:R-:W-:Y:S01]  /*50a0*/  IMAD R3, R3, 0x8000, R2 ;  /* 0x0000800003037824 */ /* 0x000fe200078e0202 */
[----:B------:R-:W-:-:S03]  /*50b0*/  LOP3.LUT R5, R5, 0x3fff, RZ, 0xc0, !PT ;  /* 0x00003fff05057812 */ /* 0x000fc600078ec0ff */
[----:B------:R-:W-:Y:S01]  /*50c0*/  VIADD R3, R3, 0x400 ;  /* 0x0000040003037836 */ /* 0x000fe20000000000 */
[----:B------:R-:W-:Y:S01]  /*50d0*/  LOP3.LUT R6, R5, 0x10000, RZ, 0xfc, !PT ;  /* 0x0001000005067812 */ /* 0x000fe200078efcff */
[----:B------:R-:W-:-:S03]  /*50e0*/  @!P2 IMAD R5, R18, 0x8, R2 ;  /* 0x000000081205a824 */ /* 0x000fc600078e0202 */
[----:B------:R-:W-:Y:S01]  /*50f0*/  SHF.R.U32.HI R3, RZ, 0x4, R3 ;  /* 0x00000004ff037819 */ /* 0x000fe20000011603 */
[C---:B------:R-:W-:Y:S01]  /*5100*/  VIADD R12, R6.reuse, 0x2 ;  /* 0x00000002060c7836 */ /* 0x040fe20000000000 */
[----:B------:R-:W-:Y:S01]  /*5110*/  R2UR UR4, R6 ;  /* 0x00000000060472ca */ /* 0x000fe200000e0000 */
[----:B------:R-:W-:Y:S01]  /*5120*/  @!P2 VIADD R5, R5, 0x38860 ;  /* 0x000388600505a836 */ /* 0x000fe20000000000 */
[----:B------:R-:W-:-:S04]  /*5130*/  LOP3.LUT R3, R3, 0x3fff, RZ, 0xc0, !PT ;  /* 0x00003fff03037812 */ /* 0x000fc800078ec0ff */
[----:B------:R-:W-:Y:S02]  /*5140*/  LOP3.LUT R3, R3, 0x2000000, RZ, 0xfc, !PT ;  /* 0x0200000003037812 */ /* 0x000fe400078efcff */
[----:B------:R-:W-:-:S03]  /*5150*/  @!P2 PRMT R5, RZ, 0x654, R5 ;  /* 0x00000654ff05a816 */ /* 0x000fc60000000005 */
[----:B------:R-:W-:-:S04]  /*5160*/  IMAD R8, R18, 0x1000, R3 ;  /* 0x0000100012087824 */ /* 0x000fc800078e0203 */
[C---:B------:R-:W-:Y:S01]  /*5170*/  VIADD R10, R8.reuse, 0x80 ;  /* 0x00000080080a7836 */ /* 0x040fe20000000000 */
[----:B------:R-:W-:-:S13]  /*5180*/  R2UR UR6, R8 ;  /* 0x00000000080672ca */ /* 0x000fda00000e0000 */
[----:B------:R-:W-:Y:S01]  /*5190*/  HGMMA.64x256x16.F32 R24, gdesc[UR4].tnspB, RZ, !UPT, gsb0 ;  /* 0x43e00000041879f0 */ /* 0x000fe2000c0008ff */
[----:B------:R-:W-:Y:S01]  /*51a0*/  R2UR UR6, R10 ;  /* 0x000000000a0672ca */ /* 0x000fe200000e0000 */
[----:B------:R-:W-:Y:S01]  /*51b0*/  VIADD R10, R8, 0x100 ;  /* 0x00000100080a7836 */ /* 0x000fe20000000000 */
[----:B------:R-:W-:Y:S01]  /*51c0*/  R2UR UR7, R11 ;  /* 0x000000000b0772ca */ /* 0x000fe200000e0000 */
[----:B------:R-:W-:Y:S01]  /*51d0*/  IMAD.MOV.U32 R11, RZ, RZ, 0x40000040 ;  /* 0x40000040ff0b7424 */ /* 0x000fe200078e00ff */
[----:B------:R-:W-:Y:S01]  /*51e0*/  R2UR UR4, R12 ;  /* 0x000000000c0472ca */ /* 0x000fe200000e0000 */
[----:B------:R-:W-:Y:S01]  /*51f0*/  VIADD R8, R8, 0x180 ;  /* 0x0000018008087836 */ /* 0x000fe20000000000 */
[----:B------:R-:W-:Y:S02]  /*5200*/  R2UR UR5, R13 ;  /* 0x000000000d0572ca */ /* 0x000fe400000e0000 */
[----:B------:R-:W-:Y:S01]  /*5210*/  R2UR UR10, R10 ;  /* 0x000000000a0a72ca */ /* 0x000fe200000e0000 */
[----:B------:R-:W-:Y:S01]  /*5220*/  VIADD R10, R6, 0x4 ;  /* 0x00000004060a7836 */ /* 0x000fe20000000000 */
[----:B------:R-:W-:Y:S01]  /*5230*/  R2UR UR11, R11 ;  /* 0x000000000b0b72ca */ /* 0x000fe200000e0000 */
[----:B------:R-:W-:Y:S01]  /*5240*/  IMAD.MOV.U32 R11, RZ, RZ, 0x40000040 ;  /* 0x40000040ff0b7424 */ /* 0x000fe200078e00ff */
[----:B------:R-:W-:Y:S01]  /*5250*/  R2UR UR14, R8 ;  /* 0x00000000080e72ca */ /* 0x000fe200000e0000 */
[----:B------:R-:W-:Y:S01]  /*5260*/  VIADD R8, R6, 0x6 ;  /* 0x0000000606087836 */ /* 0x000fe20000000000 */
[----:B------:R-:W-:-:S02]  /*5270*/  R2UR UR8, R10 ;  /* 0x000000000a0872ca */ /* 0x000fc400000e0000 */
[----:B------:R-:W-:Y:S02]  /*5280*/  R2UR UR9, R11 ;  /* 0x000000000b0972ca */ /* 0x000fe400000e0000 */
[----:B------:R-:W-:Y:S01]  /*5290*/  R2UR UR12, R8 ;  /* 0x00000000080c72ca */ /* 0x000fe200000e0000 */
        /* <DEDUP_REMOVED lines=15> */
[----:B------:R-:W-:-:S07]  /*5390*/  IMAD.MOV.U32 R20, RZ, RZ, R4 ;  /* 0x000000ffff147224 */ /* 0x000fce00078e0004 */
.L_x_1374:
[----:B------:R-:W-:Y:S01]  /*53a0*/  BAR.SYNC.DEFER_BLOCKING 0xe, 0x100 ;  /* 0x0384000000007b1d */ /* 0x000fe20000010000 */
[----:B-1----:R-:W-:Y:S01]  /*53b0*/  IMAD R4, R18, 0x40, R190 ;  /* 0x0000004012047824 */ /* 0x002fe200078e02be */
[----:B------:R-:W-:Y:S01]  /*53c0*/  R2UR UR4, R6 ;  /* 0x00000000060472ca */ /* 0x000fe200000e0000 */
[----:B------:R-:W-:Y:S01]  /*53d0*/  VIADD R18, R18, 0x1 ;  /* 0x0000000112127836 */ /* 0x000fe20000000000 */
[----:B------:R-:W-:Y:S01]  /*53e0*/  R2UR UR5, R7 ;  /* 0x00000000070572ca */ /* 0x000fe200000e0000 */
[----:B------:R-:W-:Y:S02]  /*53f0*/  IMAD R4, R4, 0x4, R2 ;  /* 0x0000000404047824 */ /* 0x000fe400078e0202 */
[----:B------:R-:W-:Y:S01]  /*5400*/  IMAD.MOV.U32 R15, RZ, RZ, 0x40000040 ;  /* 0x40000040ff0f7424 */ /* 0x000fe200078e00ff */
[----:B------:R-:W-:-:S04]  /*5410*/  ISETP.NE.AND P0, PT, R18, 0x2, PT ;  /* 0x000000021200780c */ /* 0x000fc80003f05270 */
[----:B------:R-:W-:Y:S01]  /*5420*/  SEL R18, R18, RZ, P0 ;  /* 0x000000ff12127207 */ /* 0x000fe20000000000 */
[----:B0-----:R-:W0:Y:S04]  /*5430*/  LDS R5, [R4+0x38400] ;  /* 0x0384000004057984 */ /* 0x001e280000000800 */
        /* <DEDUP_REMOVED lines=129> */
[----:B------:R-:W-:-:S02]  /*5c50*/  IMAD R4, R18, 0x1000, R3 ;  /* 0x0000100012047824 */ /* 0x000fc400078e0203 */
[----:B------:R-:W-:Y:S02]  /*5c60*/  IMAD.MOV.U32 R5, RZ, RZ, 0x40000040 ;  /* 0x40000040ff057424 */ /* 0x000fe400078e00ff */
[C---:B------:R-:W-:Y:S01]  /*5c70*/  VIADD R14, R4.reuse, 0x80 ;  /* 0x00000080040e7836 */ /* 0x040fe20000000000 */
[----:B------:R-:W-:Y:S01]  /*5c80*/  R2UR UR6, R4 ;  /* 0x00000000040672ca */ /* 0x000fe200000e0000 */
[----:B------:R-:W-:Y:S01]  /*5c90*/  WARPGROUP.ARRIVE ;  /* 0x00000000000079c5 */ /* 0x000fe20000000000 */
[----:B------:R-:W-:Y:S01]  /*5ca0*/  R2UR UR7, R5 ;  /* 0x00000000050772ca */ /* 0x000fe200000e0000 */
[----:B------:R-:W-:-:S12]  /*5cb0*/  IMAD.MOV.U32 R5, RZ, RZ, 0x40000040 ;  /* 0x40000040ff057424 */ /* 0x000fd800078e00ff */
[----:B------:R-:W-:Y:S01]  /*5cc0*/  HGMMA.64x256x16.F32 R24, gdesc[UR4].tnspB, R24, gsb0 ;  /* 0x43e00000041879f0 */ /* 0x000fe20008000818 */
[----:B------:R-:W-:Y:S01]  /*5cd0*/  R2UR UR6, R14 ;  /* 0x000000000e0672ca */ /* 0x000fe200000e0000 */
[----:B------:R-:W-:Y:S01]  /*5ce0*/  VIADD R14, R4, 0x100 ;  /* 0x00000100040e7836 */ /* 0x000fe20000000000 */
[----:B------:R-:W-:Y:S01]  /*5cf0*/  R2UR UR7, R15 ;  /* 0x000000000f0772ca */ /* 0x000fe200000e0000 */
[----:B------:R-:W-:Y:S01]  /*5d00*/  IMAD.MOV.U32 R15, RZ, RZ, 0x40000040 ;  /* 0x40000040ff0f7424 */ /* 0x000fe200078e00ff */
[----:B------:R-:W-:Y:S01]  /*5d10*/  R2UR UR4, R12 ;  /* 0x000000000c0472ca */ /* 0x000fe200000e0000 */
[----:B------:R-:W-:Y:S01]  /*5d20*/  VIADD R4, R4, 0x180 ;  /* 0x0000018004047836 */ /* 0x000fe20000000000 */
[----:B------:R-:W-:Y:S01]  /*5d30*/  R2UR UR5, R13 ;  /* 0x000000000d0572ca */ /* 0x000fe200000e0000 */
[----:B------:R-:W-:Y:S02]  /*5d40*/  WARPGROUP.DEPBAR.LE gsb0, 0x0 ;  /* 0x00008000000079c5 */ /* 0x000fe40000010000 */
[----:B------:R-:W-:-:S15]  /*5d50*/  WARPGROUP.ARRIVE ;  /* 0x00000000000079c5 */ /* 0x000fde0000000000 */
[----:B------:R-:W-:-:S03]  /*5d60*/  NOP ;  /* 0x0000000000007918 */ /* 0x000fc60000000000 */
        /* <DEDUP_REMOVED lines=10> */
[----:B------:R-:W-:Y:S01]  /*5e10*/  IMAD.MOV.U32 R4, RZ, RZ, R20 ;  /* 0x000000ffff047224 */ /* 0x000fe200078e0014 */
[----:B------:R-:W-:Y:S01]  /*5e20*/  R2UR UR7, R5 ;  /* 0x00000000050772ca */ /* 0x000fe200000e0000 */
[----:B------:R-:W-:Y:S01]  /*5e30*/  VIADD R20, R20, 0xffffffff ;  /* 0xffffffff14147836 */ /* 0x000fe20000000000 */
[----:B------:R-:W-:Y:S02]  /*5e40*/  R2UR UR4, R8 ;  /* 0x00000000080472ca */ /* 0x000fe400000e0000 */
[----:B------:R-:W-:Y:S02]  /*5e50*/  R2UR UR5, R9 ;  /* 0x00000000090572ca */ /* 0x000fe400000e0000 */
[----:B------:R-:W-:Y:S02]  /*5e60*/  ISETP.GT.AND P1, PT, R4, R0, PT ;  /* 0x000000000400720c */ /* 0x000fe40003f24270 */
[----:B------:R-:W-:-:S04]  /*5e70*/  SEL R4, RZ, 0x1, P0 ;  /* 0x00000001ff047807 */ /* 0x000fc80000000000 */
[----:B------:R-:W-:Y:S01]  /*5e80*/  LOP3.LUT R23, R23, R4, RZ, 0x3c, !PT ;  /* 0x0000000417177212 */ /* 0x000fe200078e3cff */
[----:B------:R-:W-:-:S04]  /*5e90*/  @!P2 IMAD R4, R18, 0x8, R2 ;  /* 0x000000081204a824 */ /* 0x000fc800078e0202 */
[----:B------:R-:W-:-:S05]  /*5ea0*/  @!P2 VIADD R4, R4, 0x38860 ;  /* 0x000388600404a836 */ /* 0x000fca0000000000 */
[----:B------:R-:W-:Y:S01]  /*5eb0*/  @!P2 PRMT R4, RZ, 0x654, R4 ;  /* 0x00000654ff04a816 */ /* 0x000fe20000000004 */
[----:B------:R-:W-:Y:S02]  /*5ec0*/  WARPGROUP.DEPBAR.LE gsb0, 0x0 ;  /* 0x00008000000079c5 */ /* 0x000fe40000010000 */
[----:B------:R-:W-:-:S06]  /*5ed0*/  WARPGROUP.ARRIVE ;  /* 0x00000000000079c5 */ /* 0x000fcc0000000000 */
[----:B------:R-:W-:Y:S03]  /*5ee0*/  HGMMA.64x256x16.F32 R24, gdesc[UR4].tnspB, R24, gsb0 ;  /* 0x43e00000041879f0 */ /* 0x000fe60008000818 */
[----:B------:R-:W-:Y:S02]  /*5ef0*/  WARPGROUP.DEPBAR.LE gsb0, 0x0 ;  /* 0x00008000000079c5 */ /* 0x000fe40000010000 */
[----:B------:R-:W-:Y:S06]  /*5f00*/  BAR.ARV 0xf, 0x100 ;  /* 0x03c4000000007b1d */ /* 0x000fec0000002000 */
[----:B------:R1:W-:Y:S01]  /*5f10*/  @!P2 SYNCS.ARRIVE.TRANS64.RED.A1T0 RZ, [R4+URZ], RZ ;  /* 0x000000ff04ffa9a7 */ /* 0x0003e2000810043f */
[----:B------:R-:W-:Y:S05]  /*5f20*/  @P1 BRA `(.L_x_1374) ;  /* 0xfffffff4001c1947 */ /* 0x000fea000383ffff */
.L_x_1373:
[----:B------:R-:W-:Y:S05]  /*5f30*/  BSYNC B0 ;  /* 0x0000000000007941 */ /* 0x000fea0003800000 */
.L_x_1372:
        /* <DEDUP_REMOVED lines=9> */
[----:B------:R-:W2:Y:S04]  /*5fd0*/  LDS R2, [R0+0x38400] ;  /* 0x0384000000027984 */ /* 0x000ea80000000800 */
[----:B------:R-:W3:Y:S01]  /*5fe0*/  LDS R0, [R0+0x38420] ;  /* 0x0384200000007984 */ /* 0x000ee20000000800 */
[-C--:B--2---:R-:W-:Y:S01]  /*5ff0*/  FMUL.FTZ R24, R24, R2.reuse ;  /* 0x0000000218187220 */ /* 0x084fe20000410000 */
        /* <DEDUP_REMOVED lines=131> */
.L_x_1368:
        /* <DEDUP_REMOVED lines=31> */
.L_x_1376:
[----:B------:R-:W-:Y:S05]  /*6a20*/  BSYNC B0 ;  /* 0x0000000000007941 */ /* 0x000fea0003800000 */
.L_x_1375:
        /* <DEDUP_REMOVED lines=100> */
.L_x_1378:
[----:B------:R-:W-:Y:S05]  /*7070*/  BSYNC B6 ;  /* 0x0000000000067941 */ /* 0x000fea0003800000 */
.L_x_1377:
        /* <DEDUP_REMOVED lines=12> */
.L_x_1382:
[----:B--2---:R2:W3:Y:S02]  /*7140*/  SYNCS.PHASECHK.TRANS64.TRYWAIT P0, [R2+URZ+0x38800], R3 ;  /* 0x03880003020075a7 */ /* 0x0044e4000800017f */
[----:B---3--:R-:W-:Y:S05]  /*7150*/  @!P0 NANOSLEEP.SYNCS 0x989680 ;  /* 0x009896800000895d */ /* 0x008fea0003900000 */
[----:B------:R-:W3:Y:S02]  /*7160*/  @!P0 SYNCS.PHASECHK.TRANS64 P0, [R2+URZ+0x38800], R3 ;  /* 0x03880003020085a7 */ /* 0x000ee4000800007f */
[----:B---3--:R-:W-:Y:S05]  /*7170*/  @!P0 BRA `(.L_x_1382) ;  /* 0xfffffffc00f08947 */ /* 0x008fea000383ffff */
.L_x_1381:
[----:B------:R-:W-:Y:S05]  /*7180*/  BSYNC B0 ;  /* 0x0000000000007941 */ /* 0x000fea0003800000 */
.L_x_1380:
[----:B------:R-:W-:Y:S05]  /*7190*/  BRA `(.L_x_1383) ;  /* 0x0000002000ac7947 */ /* 0x000fea0003800000 */
.L_x_1379:
[----:B-----5:R-:W-:Y:S01]  /*71a0*/  SHF.R.S32.HI R0, RZ, 0x1f, R154 ;  /* 0x0000001fff007819 */ /* 0x020fe2000001149a */
[----:B------:R-:W-:Y:S01]  /*71b0*/  VIADD R4, R2, 0x20400 ;  /* 0x0002040002047836 */ /* 0x000fe20000000000 */
[----:B------:R-:W-:Y:S01]  /*71c0*/  ULDC.64 UR4, c[0x0][0x3f8] ;  /* 0x0000fe0000047ab9 */ /* 0x000fe20000000a00 */
[----:B------:R-:W-:Y:S01]  /*71d0*/  ULDC.64 UR6, c[0x0][0x408] ;  /* 0x0001020000067ab9 */ /* 0x000fe20000000a00 */
[----:B------:R-:W-:Y:S01]  /*71e0*/  BSSY B6, `(.L_x_1384) ;  /* 0x0000021000067945 */ /* 0x000fe20003800000 */
[----:B------:R-:W-:Y:S01]  /*71f0*/  IMAD R3, R0, UR4, RZ ;  /* 0x0000000400037c24 */ /* 0x000fe2000f8e02ff */
[----:B------:R-:W-:Y:S01]  /*7200*/  LOP3.LUT P0, RZ, R4, 0x3ff, RZ, 0xc0, !PT ;  /* 0x000003ff04ff7812 */ /* 0x000fe2000780c0ff */
[----:B------:R-:W-:Y:S02]  /*7210*/  IMAD R9, R0, UR6, RZ ;  /* 0x0000000600097c24 */ /* 0x000fe4000f8e02ff */
[----:B------:R-:W-:-:S04]  /*7220*/  IMAD.WIDE.U32 R4, R154, UR4, RZ ;  /* 0x000000049a047c25 */ /* 0x000fc8000f8e00ff */
[C---:B------:R-:W-:Y:S01]  /*7230*/  IMAD R3, R154.reuse, UR5, R3 ;  /* 0x000000059a037c24 */ /* 0x040fe2000f8e0203 */
[----:B------:R-:W-:Y:S01]  /*7240*/  ULDC.64 UR4, c[0x0][0x3e8] ;  /* 0x0000fa0000047ab9 */ /* 0x000fe20000000a00 */
[----:B-1----:R-:W-:Y:S01]  /*7250*/  IMAD.WIDE.U32 R6, R154, UR6, RZ ;  /* 0x000000069a067c25 */ /* 0x002fe2000f8e00ff */
        /* <DEDUP_REMOVED lines=25> */
.L_x_1385:
[----:B------:R-:W-:Y:S05]  /*73f0*/  BSYNC B6 ;  /* 0x0000000000067941 */ /* 0x000fea0003800000 */
.L_x_1384:
        /* <DEDUP_REMOVED lines=10> */
[----:B0-----:R-:W4:Y:S02]  /*74a0*/  SHFL.IDX PT, R27, R27, RZ, 0x1c1f ;  /* 0x001c1fff1b1b7589 */ /* 0x001f2400000e0000 */
.L_x_1646:
[----:B------:R-:W-:Y:S01]  /*74b0*/  ULDC UR4, c[0x0][0x448] ;  /* 0x0001120000047ab9 */ /* 0x000fe20000000800 */
[----:B------:R-:W-:Y:S01]  /*74c0*/  IMAD.SHL.U32 R0, R188, 0x40, RZ ;  /* 0x00000040bc007824 */ /* 0x000fe200078e00ff */
[----:B------:R-:W-:Y:S01]  /*74d0*/  BSSY B1, `(.L_x_1389) ;  /* 0x0000027000017945 */ /* 0x000fe20003800000 */
[----:B------:R-:W-:Y:S01]  /*74e0*/  IMAD R28, R155, UR4, RZ ;  /* 0x000000049b1c7c24 */ /* 0x000fe2000f8e02ff */
[----:B------:R-:W-:Y:S02]  /*74f0*/  CS2R R8, SRZ ;  /* 0x0000000000087805 */ /* 0x000fe4000001ff00 */
[----:B------:R-:W-:Y:S02]  /*7500*/  CS2R R10, SRZ ;  /* 0x00000000000a7805 */ /* 0x000fe4000001ff00 */
[----:B------:R-:W-:Y:S02]  /*7510*/  LOP3.LUT R7, R0, 0x1c0, RZ, 0xc0, !PT ;  /* 0x000001c000077812 */ /* 0x000fe400078ec0ff */
[----:B------:R-:W-:Y:S01]  /*7520*/  ISETP.GE.AND P0, PT, R5, R28, PT ;  /* 0x0000001c0500720c */ /* 0x000fe20003f06270 */
[----:B------:R-:W-:Y:S01]  /*7530*/  IMAD R28, R153, -0x40, R28 ;  /* 0xffffffc0991c7824 */ /* 0x000fe200078e021c */
[----:B------:R-:W-:-:S02]  /*7540*/  LEA.HI R0, R219, R219, RZ, 0x1 ;  /* 0x000000dbdb007211 */ /* 0x000fc400078f08ff */
[----:B------:R-:W-:Y:S02]  /*7550*/  LOP3.LUT R4, R7, 0x18, R16, 0xf8, !PT ;  /* 0x0000001807047812 */ /* 0x000fe400078ef810 */
[----:B------:R-:W-:Y:S02]  /*7560*/  SHF.R.U32.HI R7, RZ, 0x3, R7 ;  /* 0x00000003ff077819 */ /* 0x000fe40000011607 */
[----:B------:R-:W-:Y:S02]  /*7570*/  LOP3.LUT R0, R0, 0xfffffffe, RZ, 0xc0, !PT ;  /* 0xfffffffe00007812 */ /* 0x000fe400078ec0ff */
[----:B------:R-:W-:Y:S02]  /*7580*/  LOP3.LUT R30, R4, R7, RZ, 0x3c, !PT ;  /* 0x00000007041e7212 */ /* 0x000fe400078e3cff */
[----:B------:R-:W-:Y:S02]  /*7590*/  CS2R R4, SRZ ;  /* 0x0000000000047805 */ /* 0x000fe4000001ff00 */
[----:B------:R-:W-:Y:S01]  /*75a0*/  CS2R R6, SRZ ;  /* 0x0000000000067805 */ /* 0x000fe2000001ff00 */
[----:B------:R-:W-:Y:S01]  /*75b0*/  IMAD.IADD R0, R219, 0x1, -R0 ;  /* 0x00000001db007824 */ /* 0x000fe200078e0a00 */
[----:B------:R-:W-:Y:S06]  /*75c0*/  @P0 BRA `(.L_x_1390) ;  /* 0x00000000005c0947 */ /* 0x000fec0003800000 */
[----:B------:R-:W-:Y:S01]  /*75d0*/  ULDC UR4, c[0x0][0x3f4] ;  /* 0x0000fd0000047ab9 */ /* 0x000fe20000000800 */
[C---:B------:R-:W-:Y:S01]  /*75e0*/  IMAD.SHL.U32 R14, R189.reuse, 0x2, RZ ;  /* 0x00000002bd0e7824 */ /* 0x040fe200078e00ff */
[C---:B------:R-:W-:Y:S01]  /*75f0*/  ISETP.GE.AND P3, PT, R189.reuse, UR4, PT ;  /* 0x00000004bd007c0c */ /* 0x040fe2000bf66270 */
[----:B-1----:R-:W-:Y:S01]  /*7600*/  IMAD.MOV.U32 R21, RZ, RZ, R3 ;  /* 0x000000ffff157224 */ /* 0x002fe200078e0003 */
[----:B------:R-:W-:Y:S02]  /*7610*/  ISETP.GE.AND P2, PT, R184, UR4, PT ;  /* 0x00000004b8007c0c */ /* 0x000fe4000bf46270 */
[----:B------:R-:W-:Y:S01]  /*7620*/  SHF.R.S32.HI R4, RZ, 0x1f, R189 ;  /* 0x0000001fff047819 */ /* 0x000fe200000114bd */
[----:B----4-:R-:W-:Y:S01]  /*7630*/  IMAD.MOV.U32 R6, RZ, RZ, R27 ;  /* 0x000000ffff067224 */ /* 0x010fe200078e001b */
[----:B------:R-:W-:Y:S01]  /*7640*/  CS2R R8, SRZ ;  /* 0x0000000000087805 */ /* 0x000fe2000001ff00 */
[----:B---3--:R-:W-:Y:S01]  /*7650*/  IMAD.MOV.U32 R7, RZ, RZ, R26 ;  /* 0x000000ffff077224 */ /* 0x008fe200078e001a */
[----:B------:R-:W-:-:S05]  /*7660*/  SHF.L.U64.HI R15, R189, 0x1, R4 ;  /* 0x00000001bd0f7819 */ /* 0x000fca0000010204 */
[-C--:B--2---:R-:W-:Y:S02]  /*7670*/  @!P3 IADD3 R12, P0, R20, R14.reuse, RZ ;  /* 0x0000000e140cb210 */ /* 0x084fe40007f1e0ff */
        /* <DEDUP_REMOVED lines=12> */
.L_x_1390:
[----:B------:R-:W-:Y:S05]  /*7740*/  BSYNC B1 ;  /* 0x0000000000017941 */ /* 0x000fea0003800000 */
.L_x_1389:
[----:B0-----:R-:W-:Y:S01]  /*7750*/  SHF.L.U32 R13, R0, 0x1f, RZ ;  /* 0x0000001f000d7819 */ /* 0x001fe200000006ff */
[----:B-1----:R-:W-:Y:S01]  /*7760*/  IMAD R3, R193, 0x200, R30 ;  /* 0x00000200c1037824 */ /* 0x002fe200078e021e */
[----:B------:R-:W-:Y:S01]  /*7770*/  LOP3.LUT P1, RZ, R188, 0x4, RZ, 0xc0, !PT ;  /* 0x00000004bcff7812 */ /* 0x000fe2000782c0ff */
[----:B-----5:R-:W-:Y:S01]  /*7780*/  IMAD.MOV.U32 R12, RZ, RZ, R8 ;  /* 0x000000ffff0c7224 */ /* 0x020fe200078e0008 */
[----:B------:R-:W0:Y:S01]  /*7790*/  SYNCS.PHASECHK.TRANS64.TRYWAIT P0, [R2+URZ+0x38800], R13 ;  /* 0x0388000d020075a7 */ /* 0x000e22000800017f */
[----:B------:R-:W-:Y:S01]  /*77a0*/  SHF.R.U64 R32, R8, 0x10, R9 ;  /* 0x0000001008207819 */ /* 0x000fe20000001209 */
[----:B------:R-:W-:Y:S01]  /*77b0*/  IMAD R8, R3, 0x2, R2 ;  /* 0x0000000203087824 */ /* 0x000fe200078e0202 */
[----:B------:R-:W-:Y:S01]  /*77c0*/  SHF.R.U64 R33, R10, 0x10, R11 ;  /* 0x000000100a217819 */ /* 0x000fe2000000120b */
[----:B------:R-:W-:Y:S01]  /*77d0*/  IMAD.MOV.U32 R31, RZ, RZ, R10 ;  /* 0x000000ffff1f7224 */ /* 0x000fe200078e000a */
[--C-:B--2---:R-:W-:Y:S01]  /*77e0*/  SHF.R.U32.HI R20, RZ, 0x10, R9.reuse ;  /* 0x00000010ff147819 */ /* 0x104fe20000011609 */
[----:B------:R-:W-:Y:S01]  /*77f0*/  IMAD.MOV.U32 R14, RZ, RZ, R9 ;  /* 0x000000ffff0e7224 */ /* 0x000fe200078e0009 */
[--C-:B------:R-:W-:Y:S01]  /*7800*/  SHF.R.U32.HI R10, RZ, 0x10, R11.reuse ;  /* 0x00000010ff0a7819 */ /* 0x100fe2000001160b */
[----:B------:R-:W-:Y:S01]  /*7810*/  IMAD.MOV.U32 R15, RZ, RZ, R11 ;  /* 0x000000ffff0f7224 */ /* 0x000fe200078e000b */
[--C-:B------:R-:W-:Y:S01]  /*7820*/  SHF.R.U64 R34, R4, 0x10, R5.reuse ;  /* 0x0000001004227819 */ /* 0x100fe20000001205 */
[----:B----4-:R-:W-:Y:S01]  /*7830*/  IMAD.MOV.U32 R27, RZ, RZ, R4 ;  /* 0x000000ffff1b7224 */ /* 0x010fe200078e0004 */
[--C-:B------:R-:W-:Y:S01]  /*7840*/  SHF.R.U32.HI R11, RZ, 0x10, R5.reuse ;  /* 0x00000010ff0b7819 */ /* 0x100fe20000011605 */
[----:B------:R-:W-:Y:S01]  /*7850*/  IMAD.MOV.U32 R9, RZ, RZ, R5 ;  /* 0x000000ffff097224 */ /* 0x000fe200078e0005 */
[----:B------:R-:W-:Y:S01]  /*7860*/  VIMNMX R28, R28, 0x40, PT ;  /* 0x000000401c1c7848 */ /* 0x000fe20003fe0100 */
[----:B------:R-:W-:Y:S01]  /*7870*/  IMAD.MOV.U32 R29, RZ, RZ, R6 ;  /* 0x000000ffff1d7224 */ /* 0x000fe200078e0006 */
[----:B------:R-:W-:Y:S01]  /*7880*/  BSSY B1, `(.L_x_1391) ;  /* 0x0000010000017945 */ /* 0x000fe20003800000 */
[----:B------:R-:W-:Y:S01]  /*7890*/  VIADD R4, R8, 0x20400 ;  /* 0x0002040008047836 */ /* 0x000fe20000000000 */
[--C-:B------:R-:W-:Y:S01]  /*78a0*/  SHF.R.U64 R35, R6, 0x10, R7.reuse ;  /* 0x0000001006237819 */ /* 0x100fe20000001207 */
[--C-:B------:R-:W-:Y:S01]  /*78b0*/  IMAD.MOV.U32 R5, RZ, RZ, R7.reuse ;  /* 0x000000ffff057224 */ /* 0x100fe200078e0007 */
[----:B------:R-:W-:Y:S01]  /*78c0*/  SHF.R.U32.HI R6, RZ, 0x10, R7 ;  /* 0x00000010ff067819 */ /* 0x000fe20000011607 */
[----:B------:R-:W-:Y:S01]  /*78d0*/  VIADD R3, R8, 0x20440 ;  /* 0x0002044008037836 */ /* 0x000fe20000000000 */
[----:B------:R-:W-:Y:S01]  /*78e0*/  PRMT R30, R12, 0x5410, R14 ;  /* 0x000054100c1e7816 */ /* 0x000fe2000000000e */
[----:B------:R-:W-:Y:S01]  /*78f0*/  @P1 VIADD R3, R4, 0xffffffc0 ;  /* 0xffffffc004031836 */ /* 0x000fe20000000000 */
[----:B------:R-:W-:-:S02]  /*7900*/  PRMT R32, R32, 0x5410, R20 ;  /* 0x0000541020207816 */ /* 0x000fc40000000014 */
[----:B------:R-:W-:Y:S02]  /*7910*/  PRMT R31, R31, 0x5410, R15 ;  /* 0x000054101f1f7816 */ /* 0x000fe4000000000f */
[----:B------:R-:W-:Y:S02]  /*7920*/  PRMT R33, R33, 0x5410, R10 ;  /* 0x0000541021217816 */ /* 0x000fe4000000000a */
[----:B------:R-:W-:Y:S02]  /*7930*/  ISETP.GE.AND P1, PT, R19, R28, PT ;  /* 0x0000001c1300720c */ /* 0x000fe40003f26270 */
[----:B------:R-:W-:Y:S02]  /*7940*/  PRMT R27, R27, 0x5410, R9 ;  /* 0x000054101b1b7816 */ /* 0x000fe40000000009 */
[----:B------:R-:W-:Y:S02]  /*7950*/  PRMT R34, R34, 0x5410, R11 ;  /* 0x0000541022227816 */ /* 0x000fe4000000000b */
[----:B------:R-:W-:Y:S01]  /*7960*/  PRMT R29, R29, 0x5410, R5 ;  /* 0x000054101d1d7816 */ /* 0x000fe20000000005 */
[----:B0-----:R-:W-:Y:S06]  /*7970*/  @!P0 BRA `(.L_x_1392) ;  /* 0x0000017c00608947 */ /* 0x001fec0003800000 */
.L_x_1647:
[----:B------:R-:W-:Y:S05]  /*7980*/  BSYNC B1 ;  /* 0x0000000000017941 */ /* 0x000fea0003800000 */
.L_x_1391:
        /* <DEDUP_REMOVED lines=17> */
[C---:B------:R-:W-:Y:S01]  /*7aa0*/  FMUL.FTZ R24, R4.reuse, R15 ;  /* 0x0000000f04187220 */ /* 0x040fe20000410000 */
[-C--:B------:R-:W-:Y:S01]  /*7ab0*/  FMUL.FTZ R4, R4, R13.reuse ;  /* 0x0000000d04047220 */ /* 0x080fe20000410000 */
[--C-:B------:R-:W-:Y:S02]  /*7ac0*/  HADD2.F32 R11, -RZ, R6.reuse.H0_H0 ;  /* 0x20000006ff0b7230 */ /* 0x100fe40000004100 */
[----:B------:R-:W-:Y:S02]  /*7ad0*/  HADD2.F32 R12, -RZ, R7.H0_H0 ;  /* 0x20000007ff0c7230 */ /* 0x000fe40000004100 */
[----:B------:R-:W-:Y:S01]  /*7ae0*/  FMUL.FTZ R21, R5, R20 ;  /* 0x0000001405157220 */ /* 0x000fe20000410000 */
        /* <DEDUP_REMOVED lines=13> */
[----:B------:R-:W-:Y:S01]  /*7bc0*/  FMUL.FTZ R25, R7, R13 ;  /* 0x0000000d07197220 */ /* 0x000fe20000410000 */
[----:B------:R-:W-:Y:S01]  /*7bd0*/  FFMA.FTZ R6, R11, R4, -R14 ;  /* 0x000000040b067223 */ /* 0x000fe2000001080e */
[----:B---3--:R-:W-:Y:S01]  /*7be0*/  FMUL.FTZ R26, R7, R5 ;  /* 0x00000005071a7220 */ /* 0x008fe20000410000 */
        /* <DEDUP_REMOVED lines=8> */
.L_x_1396:
[----:B------:R-:W-:Y:S05]  /*7c70*/  BSYNC B2 ;  /* 0x0000000000027941 */ /* 0x000fea0003800000 */
.L_x_1395:
        /* <DEDUP_REMOVED lines=39> */
.L_x_1394:
[----:B------:R-:W-:Y:S05]  /*7ef0*/  BSYNC B1 ;  /* 0x0000000000017941 */ /* 0x000fea0003800000 */
.L_x_1393:
        /* <DEDUP_REMOVED lines=9> */
[--C-:B------:R-:W-:Y:S02]  /*7f90*/  HADD2.F32 R21, -RZ, R27.reuse.H0_H0 ;  /* 0x2000001bff157230 */ /* 0x100fe40000004100 */
[----:B------:R-:W-:Y:S02]  /*7fa0*/  HADD2.F32 R15, -RZ, R30.H0_H0 ;  /* 0x2000001eff0f7230 */ /* 0x000fe40000004100 */
[----:B---3--:R-:W-:Y:S02]  /*7fb0*/  HADD2.F32 R26, -RZ, R34.H0_H0 ;  /* 0x20000022ff1a7230 */ /* 0x008fe40000004100 */
[----:B------:R-:W-:Y:S02]  /*7fc0*/  HADD2.F32 R24, -RZ, R32.H0_H0 ;  /* 0x20000020ff187230 */ /* 0x000fe40000004100 */
[----:B------:R-:W-:Y:S02]  /*7fd0*/  HADD2.F32 R25, -RZ, R27.H1_H1 ;  /* 0x3000001bff197230 */ /* 0x000fe40000004100 */
        /* <DEDUP_REMOVED lines=8> */
[----:B0-----:R-:W-:Y:S01]  /*8060*/  FMUL.FTZ R13, R26, R5 ;  /* 0x000000051a0d7220 */ /* 0x001fe20000410000 */
        /* <DEDUP_REMOVED lines=22> */
[----:B------:R1:W-:Y:S02]  /*81d0*/  STS.128 [R8+0x21400], R4 ;  /* 0x0214000408007388 */ /* 0x0003e40000000c00 */
.L_x_1399:
[----:B------:R-:W-:Y:S05]  /*81e0*/  BSYNC B1 ;  /* 0x0000000000017941 */ /* 0x000fea0003800000 */
.L_x_1398:
[----:B------:R-:W-:Y:S05]  /*81f0*/  @P1 BRA `(.L_x_1397) ;  /* 0x0000001000701947 */ /* 0x000fea0003800000 */
[----:B-1----:R-:W1:Y:S01]  /*8200*/  LDS.128 R4, [R3+0x1000] ;  /* 0x0010000003047984 */ /* 0x002e620000000c00 */
[----:B------:R-:W-:Y:S02]  /*8210*/  HADD2.F32 R14, -RZ, R31.H0_H0 ;  /* 0x2000001fff0e7230 */ /* 0x000fe40000004100 */
[----:B------:R-:W-:Y:S02]  /*8220*/  HADD2.F32 R20, -RZ, R29.H0_H0 ;  /* 0x2000001dff147230 */ /* 0x000fe40000004100 */
[----:B------:R-:W-:Y:S02]  /*8230*/  HADD2.F32 R25, -RZ, R35.H0_H0 ;  /* 0x20000023ff197230 */ /* 0x000fe40000004100 */
[----:B------:R-:W-:Y:S02]  /*8240*/  HADD2.F32 R21, -RZ, R33.H0_H0 ;  /* 0x20000021ff157230 */ /* 0x000fe40000004100 */
[----:B------:R-:W-:Y:S02]  /*8250*/  HADD2.F32 R24, -RZ, R29.H1_H1 ;  /* 0x3000001dff187230 */ /* 0x000fe40000004100 */
        /* <DEDUP_REMOVED lines=31> */
[----:B------:R2:W-:Y:S01]  /*8450*/  STS.128 [R3+0x1000], R4 ;  /* 0x0010000403007388 */ /* 0x0005e20000000c00 */
[----:B------:R-:W-:Y:S05]  /*8460*/  BRA `(.L_x_1397) ;  /* 0x0000000c00d47947 */ /* 0x000fea0003800000 */
.L_x_1387:
        /* <DEDUP_REMOVED lines=8> */
.L_x_1653:
        /* <DEDUP_REMOVED lines=22> */
.L_x_1402:
[----:B------:R-:W-:Y:S05]  /*8650*/  BSYNC B1 ;  /* 0x0000000000017941 */ /* 0x000fea0003800000 */
.L_x_1401:
[----:B0-----:R-:W-:Y:S01]  /*8660*/  SHF.L.U32 R13, R0, 0x1f, RZ ;  /* 0x0000001f000d7819 */ /* 0x001fe200000006ff */
[----:B------:R-:W0:Y:S01]  /*8670*/  LDC R15, c[0x0][0x3f4] ;  /* 0x0000fd00ff0f7b82 */ /* 0x000e220000000800 */
[----:B-----5:R-:W-:Y:S01]  /*8680*/  IMAD.MOV.U32 R12, RZ, RZ, R8 ;  /* 0x000000ffff0c7224 */ /* 0x020fe200078e0008 */
[----:B------:R-:W-:Y:S01]  /*8690*/  SHF.R.U64 R45, R4, 0x10, R5 ;  /* 0x00000010042d7819 */ /* 0x000fe20000001205 */
[----:B------:R-:W-:Y:S01]  /*86a0*/  IMAD.MOV.U32 R42, RZ, RZ, R10 ;  /* 0x000000ffff2a7224 */ /* 0x000fe200078e000a */
[--C-:B----4-:R-:W-:Y:S01]  /*86b0*/  SHF.R.U64 R14, R8, 0x10, R9.reuse ;  /* 0x00000010080e7819 */ /* 0x110fe20000001209 */
[----:B------:R-:W-:Y:S01]  /*86c0*/  IMAD.MOV.U32 R41, RZ, RZ, R4 ;  /* 0x000000ffff297224 */ /* 0x000fe200078e0004 */
[--C-:B------:R-:W-:Y:S01]  /*86d0*/  SHF.R.U32.HI R44, RZ, 0x10, R9.reuse ;  /* 0x00000010ff2c7819 */ /* 0x100fe20000011609 */
[----:B------:R-:W-:Y:S01]  /*86e0*/  IMAD.MOV.U32 R43, RZ, RZ, R9 ;  /* 0x000000ffff2b7224 */ /* 0x000fe200078e0009 */
[----:B------:R-:W1:Y:S01]  /*86f0*/  SYNCS.PHASECHK.TRANS64.TRYWAIT P1, [R2+URZ+0x38800], R13 ;  /* 0x0388000d020075a7 */ /* 0x000e62000802017f */
[----:B------:R-:W-:Y:S01]  /*8700*/  IMAD.MOV.U32 R40, RZ, RZ, R6 ;  /* 0x000000ffff287224 */ /* 0x000fe200078e0006 */
[----:B------:R-:W-:Y:S01]  /*8710*/  PRMT R42, R42, 0x5410, R12 ;  /* 0x000054102a2a7816 */ /* 0x000fe2000000000c */
[----:B------:R-:W-:Y:S01]  /*8720*/  IMAD.MOV.U32 R4, RZ, RZ, R7 ;  /* 0x000000ffff047224 */ /* 0x000fe200078e0007 */
[--C-:B------:R-:W-:Y:S01]  /*8730*/  SHF.R.U64 R9, R10, 0x10, R11.reuse ;  /* 0x000000100a097819 */ /* 0x100fe2000000120b */
[----:B------:R-:W-:Y:S01]  /*8740*/  IMAD.MOV.U32 R3, RZ, RZ, R11 ;  /* 0x000000ffff037224 */ /* 0x000fe200078e000b */
[----:B------:R-:W-:Y:S01]  /*8750*/  SHF.R.U64 R46, R6, 0x10, R7 ;  /* 0x00000010062e7819 */ /* 0x000fe20000001207 */
[----:B------:R-:W-:Y:S01]  /*8760*/  IMAD.MOV.U32 R8, RZ, RZ, R5 ;  /* 0x000000ffff087224 */ /* 0x000fe200078e0005 */
[----:B------:R-:W-:Y:S01]  /*8770*/  VIMNMX R20, R20, 0x40, PT ;  /* 0x0000004014147848 */ /* 0x000fe20003fe0100 */
[----:B------:R-:W-:Y:S01]  /*8780*/  VIADD R12, R19, 0x20 ;  /* 0x00000020130c7836 */ /* 0x000fe20000000000 */
[----:B------:R-:W-:Y:S01]  /*8790*/  SHF.R.U32.HI R10, RZ, 0x10, R11 ;  /* 0x00000010ff0a7819 */ /* 0x000fe2000001160b */
[----:B------:R-:W-:Y:S01]  /*87a0*/  BSSY B1, `(.L_x_1403) ;  /* 0x000000f000017945 */ /* 0x000fe20003800000 */
[----:B------:R-:W-:-:S02]  /*87b0*/  SHF.R.U32.HI R5, RZ, 0x10, R5 ;  /* 0x00000010ff057819 */ /* 0x000fc40000011605 */
[----:B------:R-:W-:Y:S02]  /*87c0*/  SHF.R.U32.HI R6, RZ, 0x10, R7 ;  /* 0x00000010ff067819 */ /* 0x000fe40000011607 */
[----:B0-----:R-:W-:Y:S02]  /*87d0*/  ISETP.GE.AND P0, PT, R16, R15, PT ;  /* 0x0000000f1000720c */ /* 0x001fe40003f06270 */
[----:B------:R-:W-:Y:S01]  /*87e0*/  PRMT R40, R40, 0x5410, R4 ;  /* 0x0000541028287816 */ /* 0x000fe20000000004 */
[----:B------:R-:W-:Y:S01]  /*87f0*/  IMAD.IADD R4, R16, 0x1, R15 ;  /* 0x0000000110047824 */ /* 0x000fe200078e020f */
[----:B------:R-:W-:Y:S02]  /*8800*/  ISETP.GE.OR P2, PT, R19, R20, P0 ;  /* 0x000000141300720c */ /* 0x000fe40000746670 */
[----:B------:R-:W-:Y:S02]  /*8810*/  PRMT R43, R43, 0x5410, R14 ;  /* 0x000054102b2b7816 */ /* 0x000fe4000000000e */
[----:B------:R-:W-:-:S02]  /*8820*/  PRMT R3, R10, 0x5410, R3 ;  /* 0x000054100a037816 */ /* 0x000fc40000000003 */
[----:B------:R-:W-:Y:S02]  /*8830*/  PRMT R44, R44, 0x5410, R9 ;  /* 0x000054102c2c7816 */ /* 0x000fe40000000009 */
[----:B------:R-:W-:Y:S02]  /*8840*/  PRMT R41, R41, 0x5410, R8 ;  /* 0x0000541029297816 */ /* 0x000fe40000000008 */
[----:B------:R-:W-:Y:S02]  /*8850*/  ISETP.GE.OR P0, PT, R12, R20, P0 ;  /* 0x000000140c00720c */ /* 0x000fe40000706670 */
[----:B------:R-:W-:Y:S02]  /*8860*/  PRMT R45, R45, 0x5410, R5 ;  /* 0x000054102d2d7816 */ /* 0x000fe40000000005 */
[----:B------:R-:W-:Y:S01]  /*8870*/  PRMT R46, R46, 0x5410, R6 ;  /* 0x000054102e2e7816 */ /* 0x000fe20000000006 */
[----:B-1----:R-:W-:Y:S08]  /*8880*/  @!P1 BRA `(.L_x_1404) ;  /* 0x0000017000289947 */ /* 0x002ff00003800000 */
.L_x_1654:
[----:B------:R-:W-:Y:S05]  /*8890*/  BSYNC B1 ;  /* 0x0000000000017941 */ /* 0x000fea0003800000 */
.L_x_1403:
[----:B------:R-:W-:Y:S01]  /*88a0*/  BSSY B1, `(.L_x_1405) ;  /* 0x0000059000017945 */ /* 0x000fe20003800000 */
[----:B0-----:R-:W-:-:S03]  /*88b0*/  LOP3.LUT R13, R4, 0x38, RZ, 0xc0, !PT ;  /* 0x00000038040d7812 */ /* 0x001fc600078ec0ff */
[----:B------:R-:W-:Y:S05]  /*88c0*/  @P2 BRA `(.L_x_1406) ;  /* 0x0000000400582947 */ /* 0x000fea0003800000 */
[----:B------:R-:W-:Y:S02]  /*88d0*/  IMAD.SHL.U32 R4, R188, 0x40, RZ ;  /* 0x00000040bc047824 */ /* 0x000fe400078e00ff */
[----:B------:R-:W-:Y:S02]  /*88e0*/  HADD2.F32 R31, -RZ, R41.H0_H0 ;  /* 0x20000029ff1f7230 */ /* 0x000fe40000004100 */
[----:B------:R-:W-:Y:S01]  /*88f0*/  HADD2.F32 R29, -RZ, R42.H1_H1 ;  /* 0x3000002aff1d7230 */ /* 0x000fe20000004100 */
[----:B------:R-:W-:Y:S01]  /*8900*/  LOP3.LUT R8, R4, 0x1c0, RZ, 0xc0, !PT ;  /* 0x000001c004087812 */ /* 0x000fe200078ec0ff */
[----:B------:R-:W-:-:S03]  /*8910*/  HADD2.F32 R33, -RZ, R45.H0_H0 ;  /* 0x2000002dff217230 */ /* 0x000fc60000004100 */
        /* <DEDUP_REMOVED lines=18> */
[----:B------:R-:W-:Y:S02]  /*8a40*/  HADD2.F32 R29, -RZ, R43.H1_H1 ;  /* 0x3000002bff1d7230 */ /* 0x000fe40000004100 */
[----:B------:R-:W-:Y:S01]  /*8a50*/  FFMA.FTZ R37, R14, R31, R37 ;  /* 0x0000001f0e257223 */ /* 0x000fe20000010025 */
[----:B------:R-:W-:Y:S02]  /*8a60*/  HADD2.F32 R24, -RZ, R41.H1_H1 ;  /* 0x30000029ff187230 */ /* 0x000fe40000004100 */
        /* <DEDUP_REMOVED lines=9> */
[----:B------:R-:W-:Y:S02]  /*8b00*/  HADD2.F32 R8, -RZ, R45.H1_H1 ;  /* 0x3000002dff087230 */ /* 0x000fe40000004100 */
        /* <DEDUP_REMOVED lines=10> */
[----:B------:R-:W-:-:S02]  /*8bb0*/  HADD2.F32 R15, -RZ, R42.H0_H0 ;  /* 0x2000002aff0f7230 */ /* 0x000fc40000004100 */
[C---:B------:R-:W-:Y:S01]  /*8bc0*/  FFMA.FTZ R31, R5.reuse, R4, -R14 ;  /* 0x00000004051f7223 */ /* 0x040fe2000001080e */
[----:B------:R-:W-:Y:S02]  /*8bd0*/  HADD2.F32 R10, -RZ, R10.H1_H1 ;  /* 0x3000000aff0a7230 */ /* 0x000fe40000004100 */
[----:B------:R-:W-:Y:S01]  /*8be0*/  FFMA.FTZ R33, R5, R8, R34 ;  /* 0x0000000805217223 */ /* 0x000fe20000010022 */
[----:B------:R-:W-:Y:S02]  /*8bf0*/  HADD2.F32 R29, -RZ, R46.H0_H0 ;  /* 0x2000002eff1d7230 */ /* 0x000fe40000004100 */
[-C--:B------:R-:W-:Y:S01]  /*8c00*/  FMUL.FTZ R26, R26, R15.reuse ;  /* 0x0000000f1a1a7220 */ /* 0x080fe20000410000 */
[----:B------:R-:W-:Y:S02]  /*8c10*/  HADD2.F32 R9, -RZ, R44.H1_H1 ;  /* 0x3000002cff097230 */ /* 0x000fe40000004100 */
[----:B------:R-:W-:Y:S01]  /*8c20*/  FFMA.FTZ R39, R20, R15, -R39 ;  /* 0x0000000f14277223 */ /* 0x000fe20000010827 */
[----:B------:R-:W-:-:S02]  /*8c30*/  HADD2.F32 R6, -RZ, R6.H1_H1 ;  /* 0x30000006ff067230 */ /* 0x000fc40000004100 */
[C---:B------:R-:W-:Y:S01]  /*8c40*/  FMUL.FTZ R5, R10.reuse, R29 ;  /* 0x0000001d0a057220 */ /* 0x040fe20000410000 */
[--C-:B------:R-:W-:Y:S02]  /*8c50*/  HADD2.F32 R27, -RZ, R11.reuse.H0_H0 ;  /* 0x2000000bff1b7230 */ /* 0x100fe40000004100 */
[----:B------:R-:W-:Y:S01]  /*8c60*/  FMUL.FTZ R15, R10, R9 ;  /* 0x000000090a0f7220 */ /* 0x000fe20000410000 */
[----:B------:R-:W-:Y:S02]  /*8c70*/  HADD2.F32 R11, -RZ, R11.H1_H1 ;  /* 0x3000000bff0b7230 */ /* 0x000fe40000004100 */
[----:B------:R-:W-:Y:S01]  /*8c80*/  FFMA.FTZ R26, R20, R25, R26 ;  /* 0x00000019141a7223 */ /* 0x000fe2000001001a */
[----:B------:R-:W-:Y:S02]  /*8c90*/  HADD2.F32 R10, -RZ, R40.H1_H1 ;  /* 0x30000028ff0a7230 */ /* 0x000fe40000004100 */
[----:B------:R-:W-:Y:S01]  /*8ca0*/  FFMA.FTZ R20, R6, R9, -R5 ;  /* 0x0000000906147223 */ /* 0x000fe20000010805 */
[----:B------:R-:W-:-:S02]  /*8cb0*/  HADD2.F32 R14, -RZ, R46.H1_H1 ;  /* 0x3000002eff0e7230 */ /* 0x000fc40000004100 */
        /* <DEDUP_REMOVED lines=23> */
.L_x_1406:
[----:B------:R-:W-:Y:S05]  /*8e30*/  BSYNC B1 ;  /* 0x0000000000017941 */ /* 0x000fea0003800000 */
.L_x_1405:
[----:B------:R-:W-:Y:S05]  /*8e40*/  @P0 BRA `(.L_x_1397) ;  /* 0x00000004005c0947 */ /* 0x000fea0003800000 */
[----:B0-----:R-:W2:Y:S01]  /*8e50*/  LDL R36, [R1+0x74] ;  /* 0x0000740001247983 */ /* 0x001ea20000100800 */
[----:B------:R-:W-:Y:S01]  /*8e60*/  SHF.R.S32.HI R5, RZ, 0x1f, R12 ;  /* 0x0000001fff057819 */ /* 0x000fe2000001140c */
[----:B------:R-:W-:Y:S02]  /*8e70*/  IMAD.SHL.U32 R4, R12, 0x40, RZ ;  /* 0x000000400c047824 */ /* 0x000fe400078e00ff */
[----:B------:R-:W-:Y:S01]  /*8e80*/  HADD2.F32 R30, -RZ, R41.H0_H0 ;  /* 0x20000029ff1e7230 */ /* 0x000fe20000004100 */
[----:B------:R-:W-:Y:S01]  /*8e90*/  LEA.HI R5, R5, R12, RZ, 0x3 ;  /* 0x0000000c05057211 */ /* 0x000fe200078f18ff */
[----:B------:R-:W-:Y:S01]  /*8ea0*/  HADD2.F32 R28, -RZ, R42.H1_H1 ;  /* 0x3000002aff1c7230 */ /* 0x000fe20000004100 */
[----:B------:R-:W-:Y:S01]  /*8eb0*/  LOP3.LUT R4, R4, 0x1c0, RZ, 0xc0, !PT ;  /* 0x000001c004047812 */ /* 0x000fe200078ec0ff */
[----:B------:R-:W-:Y:S02]  /*8ec0*/  HADD2.F32 R32, -RZ, R45.H0_H0 ;  /* 0x2000002dff207230 */ /* 0x000fe40000004100 */
[----:B------:R-:W-:Y:S01]  /*8ed0*/  IMAD.SHL.U32 R5, R5, 0x40, RZ ;  /* 0x0000004005057824 */ /* 0x000fe200078e00ff */
[----:B------:R-:W-:Y:S01]  /*8ee0*/  SHF.R.U32.HI R6, RZ, 0x3, R4 ;  /* 0x00000003ff067819 */ /* 0x000fe20000011604 */
[----:B------:R-:W-:-:S02]  /*8ef0*/  HADD2.F32 R34, -RZ, R41.H1_H1 ;  /* 0x30000029ff227230 */ /* 0x000fc40000004100 */
[----:B------:R-:W-:Y:S01]  /*8f00*/  HADD2.F32 R37, -RZ, R45.H1_H1 ;  /* 0x3000002dff257230 */ /* 0x000fe20000004100 */
        /* <DEDUP_REMOVED lines=9> */
[--C-:B------:R-:W-:Y:S02]  /*8fa0*/  HADD2.F32 R24, -RZ, R9.reuse.H0_H0 ;  /* 0x20000009ff187230 */ /* 0x100fe40000004100 */
[-C--:B------:R-:W-:Y:S01]  /*8fb0*/  FMUL.FTZ R27, R30, R21.reuse ;  /* 0x000000151e1b7220 */ /* 0x080fe20000410000 */
[----:B------:R-:W-:Y:S01]  /*8fc0*/  FMUL.FTZ R21, R28, R21 ;  /* 0x000000151c157220 */ /* 0x000fe20000410000 */
[----:B------:R-:W-:Y:S01]  /*8fd0*/  FMUL.FTZ R29, R32, R8 ;  /* 0x00000008201d7220 */ /* 0x000fe20000410000 */
[----:B------:R-:W-:-:S02]  /*8fe0*/  HADD2.F32 R9, -RZ, R9.H1_H1 ;  /* 0x30000009ff097230 */ /* 0x000fc40000004100 */
[--C-:B------:R-:W-:Y:S02]  /*8ff0*/  HADD2.F32 R25, -RZ, R10.reuse.H0_H0 ;  /* 0x2000000aff197230 */ /* 0x100fe40000004100 */
[----:B------:R-:W-:Y:S02]  /*9000*/  HADD2.F32 R10, -RZ, R10.H1_H1 ;  /* 0x3000000aff0a7230 */ /* 0x000fe40000004100 */
[--C-:B------:R-:W-:Y:S02]  /*9010*/  HADD2.F32 R26, -RZ, R11.reuse.H0_H0 ;  /* 0x2000000bff1a7230 */ /* 0x100fe40000004100 */
[----:B------:R-:W-:Y:S01]  /*9020*/  HADD2.F32 R11, -RZ, R11.H1_H1 ;  /* 0x3000000bff0b7230 */ /* 0x000fe20000004100 */
[----:B--2---:R-:W0:Y:S02]  /*9030*/  LDS.128 R4, [R36+0x20400] ;  /* 0x0204000024047984 */ /* 0x004e240000000c00 */
[--C-:B0-----:R-:W-:Y:S02]  /*9040*/  HADD2.F32 R12, -RZ, R4.reuse.H0_H0 ;  /* 0x20000004ff0c7230 */ /* 0x101fe40000004100 */
[----:B------:R-:W-:-:S02]  /*9050*/  HADD2.F32 R4, -RZ, R4.H1_H1 ;  /* 0x30000004ff047230 */ /* 0x000fc40000004100 */
[----:B------:R-:W-:Y:S02]  /*9060*/  HADD2.F32 R14, -RZ, R5.H0_H0 ;  /* 0x20000005ff0e7230 */ /* 0x000fe40000004100 */
[-C--:B------:R-:W-:Y:S01]  /*9070*/  FFMA.FTZ R27, R28, R12.reuse, -R27 ;  /* 0x0000000c1c1b7223 */ /* 0x080fe2000001081b */
[--C-:B------:R-:W-:Y:S02]  /*9080*/  HADD2.F32 R28, -RZ, R43.reuse.H1_H1 ;  /* 0x3000002bff1c7230 */ /* 0x100fe40000004100 */
[----:B------:R-:W-:Y:S01]  /*9090*/  FFMA.FTZ R21, R30, R12, R21 ;  /* 0x0000000c1e157223 */ /* 0x000fe20000010015 */
[----:B------:R-:W-:Y:S02]  /*90a0*/  HADD2.F32 R30, -RZ, R43.H0_H0 ;  /* 0x2000002bff1e7230 */ /* 0x000fe40000004100 */
[----:B------:R-:W-:Y:S02]  /*90b0*/  HADD2.F32 R5, -RZ, R5.H1_H1 ;  /* 0x30000005ff057230 */ /* 0x000fe40000004100 */
[C---:B------:R-:W-:Y:S01]  /*90c0*/  FMUL.FTZ R31, R28.reuse, R8 ;  /* 0x000000081c1f7220 */ /* 0x040fe20000410000 */
[----:B------:R-:W-:Y:S01]  /*90d0*/  FFMA.FTZ R8, R28, R4, -R29 ;  /* 0x000000041c087223 */ /* 0x000fe2000001081d */
[-C--:B------:R-:W-:Y:S01]  /*90e0*/  FMUL.FTZ R29, R34, R24.reuse ;  /* 0x00000018221d7220 */ /* 0x080fe20000410000 */
[----:B------:R-:W-:Y:S01]  /*90f0*/  FMUL.FTZ R33, R30, R24 ;  /* 0x000000181e217220 */ /* 0x000fe20000410000 */
[----:B------:R-:W-:Y:S01]  /*9100*/  FFMA.FTZ R12, R32, R4, R31 ;  /* 0x00000004200c7223 */ /* 0x000fe2000001001f */
[----:B------:R-:W-:-:S02]  /*9110*/  HADD2.F32 R31, -RZ, R44.H0_H0 ;  /* 0x2000002cff1f7230 */ /* 0x000fc40000004100 */
[-C--:B------:R-:W-:Y:S01]  /*9120*/  FMUL.FTZ R4, R37, R9.reuse ;  /* 0x0000000925047220 */ /* 0x080fe20000410000 */
[----:B------:R-:W-:Y:S02]  /*9130*/  HADD2.F32 R32, -RZ, R46.H0_H0 ;  /* 0x2000002eff207230 */ /* 0x000fe40000004100 */
[-C--:B------:R-:W-:Y:S01]  /*9140*/  FFMA.FTZ R29, R30, R14.reuse, -R29 ;  /* 0x0000000e1e1d7223 */ /* 0x080fe2000001081d */
[----:B------:R-:W-:Y:S02]  /*9150*/  HADD2.F32 R15, -RZ, R6.H0_H0 ;  /* 0x20000006ff0f7230 */ /* 0x000fe40000004100 */
[C---:B------:R-:W-:Y:S01]  /*9160*/  FMUL.FTZ R24, R31.reuse, R9 ;  /* 0x000000091f187220 */ /* 0x040fe20000410000 */
[----:B------:R-:W-:Y:S01]  /*9170*/  FFMA.FTZ R33, R34, R14, R33 ;  /* 0x0000000e22217223 */ /* 0x000fe20000010021 */
[----:B------:R-:W-:Y:S02]  /*9180*/  HADD2.F32 R30, -RZ, R44.H1_H1 ;  /* 0x3000002cff1e7230 */ /* 0x000fe40000004100 */
[----:B------:R-:W-:Y:S01]  /*9190*/  FFMA.FTZ R14, R31, R5, -R4 ;  /* 0x000000051f0e7223 */ /* 0x000fe20000010804 */
[----:B------:R-:W-:-:S02]  /*91a0*/  HADD2.F32 R6, -RZ, R6.H1_H1 ;  /* 0x30000006ff067230 */ /* 0x000fc40000004100 */
[----:B------:R-:W-:Y:S01]  /*91b0*/  FFMA.FTZ R24, R37, R5, R24 ;  /* 0x0000000525187223 */ /* 0x000fe20000010018 */
[-C--:B------:R-:W-:Y:S01]  /*91c0*/  FMUL.FTZ R4, R39, R25.reuse ;  /* 0x0000001927047220 */ /* 0x080fe20000410000 */
[C---:B------:R-:W-:Y:S01]  /*91d0*/  FMUL.FTZ R28, R35.reuse, R25 ;  /* 0x00000019231c7220 */ /* 0x040fe20000410000 */
[-C--:B------:R-:W-:Y:S01]  /*91e0*/  FMUL.FTZ R5, R32, R10.reuse ;  /* 0x0000000a20057220 */ /* 0x080fe20000410000 */
[C---:B------:R-:W-:Y:S01]  /*91f0*/  FMUL.FTZ R9, R30.reuse, R10 ;  /* 0x0000000a1e097220 */ /* 0x040fe20000410000 */
[-C--:B------:R-:W-:Y:S01]  /*9200*/  FFMA.FTZ R25, R35, R15.reuse, -R4 ;  /* 0x0000000f23197223 */ /* 0x080fe20000010804 */
[----:B------:R-:W-:Y:S01]  /*9210*/  FFMA.FTZ R28, R39, R15, R28 ;  /* 0x0000000f271c7223 */ /* 0x000fe2000001001c */
[----:B------:R-:W-:Y:S01]  /*9220*/  FFMA.FTZ R10, R30, R6, -R5 ;  /* 0x000000061e0a7223 */ /* 0x000fe20000010805 */
[----:B------:R-:W-:Y:S02]  /*9230*/  HADD2.F32 R34, -RZ, R40.H1_H1 ;  /* 0x30000028ff227230 */ /* 0x000fe40000004100 */
[----:B------:R-:W-:-:S02]  /*9240*/  HADD2.F32 R31, -RZ, R46.H1_H1 ;  /* 0x3000002eff1f7230 */ /* 0x000fc40000004100 */
[--C-:B------:R-:W-:Y:S02]  /*9250*/  HADD2.F32 R30, -RZ, R3.reuse.H1_H1 ;  /* 0x30000003ff1e7230 */ /* 0x100fe40000004100 */
[----:B------:R-:W-:Y:S01]  /*9260*/  FMUL.FTZ R5, R34, R26 ;  /* 0x0000001a22057220 */ /* 0x000fe20000410000 */
[----:B------:R-:W-:Y:S02]  /*9270*/  HADD2.F32 R15, -RZ, R3.H0_H0 ;  /* 0x20000003ff0f7230 */ /* 0x000fe40000004100 */
[----:B------:R-:W-:Y:S01]  /*9280*/  FFMA.FTZ R3, R32, R6, R9 ;  /* 0x0000000620037223 */ /* 0x000fe20000010009 */
[--C-:B------:R-:W-:Y:S02]  /*9290*/  HADD2.F32 R20, -RZ, R7.reuse.H0_H0 ;  /* 0x20000007ff147230 */ /* 0x100fe40000004100 */
[-C--:B------:R-:W-:Y:S01]  /*92a0*/  FMUL.FTZ R4, R31, R11.reuse ;  /* 0x0000000b1f047220 */ /* 0x080fe20000410000 */
[----:B------:R-:W-:Y:S02]  /*92b0*/  HADD2.F32 R7, -RZ, R7.H1_H1 ;  /* 0x30000007ff077230 */ /* 0x000fe40000004100 */
[C---:B------:R-:W-:Y:S01]  /*92c0*/  FMUL.FTZ R9, R30.reuse, R26 ;  /* 0x0000001a1e097220 */ /* 0x040fe20000410000 */
[C---:B------:R-:W-:Y:S01]  /*92d0*/  FMUL.FTZ R6, R15.reuse, R11 ;  /* 0x0000000b0f067220 */ /* 0x040fe20000410000 */
[-C--:B------:R-:W-:Y:S01]  /*92e0*/  FFMA.FTZ R11, R30, R20.reuse, -R5 ;  /* 0x000000141e0b7223 */ /* 0x080fe20000010805 */
[----:B------:R-:W-:Y:S01]  /*92f0*/  F2FP.F16.F32.PACK_AB R5, R14, R29 ;  /* 0x0000001d0e05723e */ /* 0x000fe200000000ff */
[-C--:B------:R-:W-:Y:S01]  /*9300*/  FFMA.FTZ R26, R15, R7.reuse, -R4 ;  /* 0x000000070f1a7223 */ /* 0x080fe20000010804 */
[----:B------:R-:W-:Y:S01]  /*9310*/  FFMA.FTZ R20, R34, R20, R9 ;  /* 0x0000001422147223 */ /* 0x000fe20000010009 */
[----:B------:R-:W-:Y:S01]  /*9320*/  FFMA.FTZ R15, R31, R7, R6 ;  /* 0x000000071f0f7223 */ /* 0x000fe20000010006 */
[----:B------:R-:W-:-:S02]  /*9330*/  F2FP.F16.F32.PACK_AB R4, R8, R27 ;  /* 0x0000001b0804723e */ /* 0x000fc400000000ff */
[----:B------:R-:W-:Y:S02]  /*9340*/  F2FP.F16.F32.PACK_AB R6, R10, R25 ;  /* 0x000000190a06723e */ /* 0x000fe400000000ff */
[----:B------:R-:W-:Y:S02]  /*9350*/  F2FP.F16.F32.PACK_AB R7, R26, R11 ;  /* 0x0000000b1a07723e */ /* 0x000fe400000000ff */
[----:B------:R-:W-:Y:S02]  /*9360*/  F2FP.F16.F32.PACK_AB R8, R12, R21 ;  /* 0x000000150c08723e */ /* 0x000fe400000000ff */
[----:B------:R-:W-:Y:S01]  /*9370*/  F2FP.F16.F32.PACK_AB R9, R24, R33 ;  /* 0x000000211809723e */ /* 0x000fe200000000ff */
[----:B------:R4:W-:Y:S01]  /*9380*/  STS.128 [R36+0x20400], R4 ;  /* 0x0204000424007388 */ /* 0x0009e20000000c00 */
[----:B------:R-:W-:Y:S02]  /*9390*/  F2FP.F16.F32.PACK_AB R10, R3, R28 ;  /* 0x0000001c030a723e */ /* 0x000fe400000000ff */
[----:B------:R-:W-:-:S05]  /*93a0*/  F2FP.F16.F32.PACK_AB R11, R15, R20 ;  /* 0x000000140f0b723e */ /* 0x000fca00000000ff */
[----:B------:R4:W-:Y:S02]  /*93b0*/  STS.128 [R13+0x20400], R8 ;  /* 0x020400080d007388 */ /* 0x0009e40000000c00 */
.L_x_1397:
[----:B------:R-:W-:Y:S05]  /*93c0*/  BSYNC B0 ;  /* 0x0000000000007941 */ /* 0x000fea0003800000 */
.L_x_1386:
        /* <DEDUP_REMOVED lines=8> */
.L_x_1383:
[----:B0-2---:R-:W-:-:S05]  /*9450*/  IMAD.U32 R3, RZ, RZ, UR37 ;  /* 0x00000025ff037e24 */ /* 0x005fca000f8e00ff */
[----:B------:R-:W-:-:S13]  /*9460*/  ISETP.NE.AND P0, PT, R3, 0x3, PT ;  /* 0x000000030300780c */ /* 0x000fda0003f05270 */
[----:B------:R-:W-:Y:S05]  /*9470*/  @!P0 BRA `(.L_x_1407) ;  /* 0x0000000000048947 */ /* 0x000fea0003800000 */
[----:B------:R-:W-:Y:S01]  /*9480*/  BPT.TRAP 0x1 ;  /* 0x000000040000795c */ /* 0x000fe20000300000 */
.L_x_1407:
[----:B------:R-:W-:Y:S01]  /*9490*/  IMAD R14, R18, 0x8, R2 ;  /* 0x00000008120e7824 */ /* 0x000fe200078e0202 */
[----:B------:R-:W-:-:S04]  /*94a0*/  SHF.L.U32 R15, R23, 0x1f, RZ ;  /* 0x0000001f170f7819 */ /* 0x000fc800000006ff */
[----:B------:R0:W2:Y:S01]  /*94b0*/  SYNCS.PHASECHK.TRANS64.TRYWAIT P1, [R14+URZ+0x38830], R15 ;  /* 0x0388300f0e0075a7 */ /* 0x0000a2000802017f */
[----:B------:R-:W-:Y:S05]  /*94c0*/  @!P0 BRA `(.L_x_1408) ;  /* 0x0000000000048947 */ /* 0x000fea0003800000 */
[----:B------:R-:W-:Y:S01]  /*94d0*/  BPT.TRAP 0x1 ;  /* 0x000000040000795c */ /* 0x000fe20000300000 */
.L_x_1408:
[C---:B------:R-:W-:Y:S02]  /*94e0*/  VIADD R3, R2.reuse, 0x22400 ;  /* 0x0002240002037836 */ /* 0x040fe40000000000 */
[----:B-1--4-:R-:W-:-:S03]  /*94f0*/  VIADD R4, R2, 0x20400 ;  /* 0x0002040002047836 */ /* 0x012fc60000000000 */
[----:B------:R-:W-:Y:S02]  /*9500*/  SHF.R.U32.HI R3, RZ, 0x4, R3 ;  /* 0x00000004ff037819 */ /* 0x000fe40000011603 */
[----:B------:R-:W-:Y:S02]  /*9510*/  SHF.R.U32.HI R4, RZ, 0x4, R4 ;  /* 0x00000004ff047819 */ /* 0x000fe40000011604 */
[----:B------:R-:W-:Y:S02]  /*9520*/  LOP3.LUT R3, R3, 0x3fff, RZ, 0xc0, !PT ;  /* 0x00003fff03037812 */ /* 0x000fe400078ec0ff */
[----:B------:R-:W-:Y:S02]  /*9530*/  LOP3.LUT R4, R4, 0x3fff, RZ, 0xc0, !PT ;  /* 0x00003fff04047812 */ /* 0x000fe400078ec0ff */
[----:B------:R-:W-:Y:S01]  /*9540*/  LOP3.LUT R3, R3, 0x10000, RZ, 0xfc, !PT ;  /* 0x0001000003037812 */ /* 0x000fe200078efcff */
[----:B--2---:R-:W-:Y:S06]  /*9550*/  @P1 BRA `(.L_x_1409) ;  /* 0x0000000000081947 */ /* 0x004fec0003800000 */
[----:B------:R-:W1:Y:S02]  /*9560*/  SYNCS.PHASECHK.TRANS64.TRYWAIT P1, [R14+URZ+0x38830], R15 ;  /* 0x0388300f0e0075a7 */ /* 0x000e64000802017f */
[----:B-1----:R-:W-:Y:S05]  /*9570*/  @!P1 BRA `(.L_x_1410) ;  /* 0x0000016400009947 */ /* 0x002fea0003800000 */
.L_x_1409:
[----:B------:R-:W-:Y:S01]  /*9580*/  IMAD R10, R18, 0x200, R3 ;  /* 0x00000200120a7824 */ /* 0x000fe200078e0203 */
[----:B------:R-:W-:Y:S01]  /*9590*/  LOP3.LUT R8, R4, 0x10000, RZ, 0xfc, !PT ;  /* 0x0001000004087812 */ /* 0x000fe200078efcff */
[----:B------:R-:W-:Y:S01]  /*95a0*/  IMAD.MOV.U32 R9, RZ, RZ, 0x40000040 ;  /* 0x40000040ff097424 */ /* 0x000fe200078e00ff */
[----:B------:R-:W-:Y:S05]  /*95b0*/  WARPSYNC.ALL ;  /* 0x0000000000007948 */ /* 0x000fea0003800000 */
[----:B------:R-:W-:Y:S01]  /*95c0*/  IMAD.MOV.U32 R11, RZ, RZ, 0x40000040 ;  /* 0x40000040ff0b7424 */ /* 0x000fe200078e00ff */
        /* <DEDUP_REMOVED lines=8> */
[----:B------:R-:W-:Y:S01]  /*9650*/  BSSY B0, `(.L_x_1411) ;  /* 0x0000024000007945 */ /* 0x000fe20003800000 */
        /* <DEDUP_REMOVED lines=8> */
[----:B------:R-:W-:-:S02]  /*96e0*/  R2UR UR5, R5 ;  /* 0x00000000050572ca */ /* 0x000fc400000e0000 */
[----:B------:R-:W-:Y:S01]  /*96f0*/  R2UR UR6, R6 ;  /* 0x00000000060672ca */ /* 0x000fe200000e0000 */
[C---:B------:R-:W-:Y:S01]  /*9700*/  VIADD R6, R8.reuse, 0x4 ;  /* 0x0000000408067836 */ /* 0x040fe20000000000 */
[----:B------:R-:W-:Y:S01]  /*9710*/  R2UR UR7, R7 ;  /* 0x00000000070772ca */ /* 0x000fe200000e0000 */
[----:B------:R-:W-:Y:S02]  /*9720*/  IMAD.MOV.U32 R7, RZ, RZ, 0x40000040 ;  /* 0x40000040ff077424 */ /* 0x000fe400078e00ff */
[----:B------:R-:W-:Y:S01]  /*9730*/  VIADD R8, R8, 0x6 ;  /* 0x0000000608087836 */ /* 0x000fe20000000000 */
[----:B------:R-:W-:Y:S02]  /*9740*/  WARPGROUP.DEPBAR.LE gsb0, 0x0 ;  /* 0x00008000000079c5 */ /* 0x000fe40000010000 */
[----:B------:R-:W-:-:S07]  /*9750*/  WARPGROUP.ARRIVE ;  /* 0x00000000000079c5 */ /* 0x000fce0000000000 */
        /* <DEDUP_REMOVED lines=11> */
[----:B------:R-:W-:Y:S02]  /*9810*/  R2UR UR7, R11 ;  /* 0x000000000b0772ca */ /* 0x000fe400000e0000 */
[----:B------:R-:W-:Y:S01]  /*9820*/  SHF.L.U32 R11, R0, 0x1f, RZ ;  /* 0x0000001f000b7819 */ /* 0x000fe200000006ff */
[----:B------:R-:W-:-:S02]  /*9830*/  WARPGROUP.DEPBAR.LE gsb0, 0x0 ;  /* 0x00008000000079c5 */ /* 0x000fc40000010000 */
[----:B------:R-:W-:-:S08]  /*9840*/  WARPGROUP.ARRIVE ;  /* 0x00000000000079c5 */ /* 0x000fd00000000000 */
[----:B------:R-:W-:Y:S03]  /*9850*/  HGMMA.64x64x16.F32 R24, gdesc[UR4], R24, gsb0 ;  /* 0x00e00000041879f0 */ /* 0x000fe60008000818 */
[----:B------:R-:W-:Y:S02]  /*9860*/  WARPGROUP.DEPBAR.LE gsb0, 0x0 ;  /* 0x00008000000079c5 */ /* 0x000fe40000010000 */
[----:B------:R-:W2:Y:S02]  /*9870*/  SYNCS.PHASECHK.TRANS64.TRYWAIT P1, [R2+URZ+0x38810], R11 ;  /* 0x0388100b020075a7 */ /* 0x000ea4000802017f */
[----:B--2---:R-:W-:Y:S05]  /*9880*/  @!P1 BRA `(.L_x_1412) ;  /* 0x0000016000509947 */ /* 0x004fea0003800000 */
.L_x_1655:
[----:B------:R-:W-:Y:S05]  /*9890*/  BSYNC B0 ;  /* 0x0000000000007941 */ /* 0x000fea0003800000 */
.L_x_1411:
[----:B------:R-:W-:Y:S05]  /*98a0*/  @!P0 BRA `(.L_x_1413) ;  /* 0x0000000000048947 */ /* 0x000fea0003800000 */
[----:B------:R-:W-:Y:S01]  /*98b0*/  BPT.TRAP 0x1 ;  /* 0x000000040000795c */ /* 0x000fe20000300000 */
.L_x_1413:
[----:B------:R3:W4:Y:S01]  /*98c0*/  SYNCS.PHASECHK.TRANS64.TRYWAIT P1, [R14+URZ+0x38850], R15 ;  /* 0x0388500f0e0075a7 */ /* 0x000722000802017f */
[----:B------:R-:W-:Y:S05]  /*98d0*/  @!P0 BRA `(.L_x_1414) ;  /* 0x0000000000048947 */ /* 0x000fea0003800000 */
[----:B------:R-:W-:Y:S01]  /*98e0*/  BPT.TRAP 0x1 ;  /* 0x000000040000795c */ /* 0x000fe20000300000 */
.L_x_1414:
[C---:B------:R-:W-:Y:S01]  /*98f0*/  VIADD R0, R2.reuse, 0x400 ;  /* 0x0000040002007836 */ /* 0x040fe20000000000 */
[----:B------:R-:W-:Y:S01]  /*9900*/  BSSY B0, `(.L_x_1415) ;  /* 0x000000a000007945 */ /* 0x000fe20003800000 */
[----:B------:R-:W-:-:S03]  /*9910*/  VIADD R10, R2, 0x26400 ;  /* 0x00026400020a7836 */ /* 0x000fc60000000000 */
[----:B------:R-:W-:Y:S02]  /*9920*/  SHF.R.U32.HI R0, RZ, 0x4, R0 ;  /* 0x00000004ff007819 */ /* 0x000fe40000011600 */
[----:B------:R-:W-:Y:S02]  /*9930*/  SHF.R.U32.HI R10, RZ, 0x4, R10 ;  /* 0x00000004ff0a7819 */ /* 0x000fe4000001160a */
[----:B------:R-:W-:Y:S02]  /*9940*/  LOP3.LUT R0, R0, 0x3fff, RZ, 0xc0, !PT ;  /* 0x00003fff00007812 */ /* 0x000fe400078ec0ff */
[----:B--2---:R-:W-:Y:S02]  /*9950*/  LOP3.LUT R11, R10, 0x3fff, RZ, 0xc0, !PT ;  /* 0x00003fff0a0b7812 */ /* 0x004fe400078ec0ff */
[----:B------:R-:W-:Y:S01]  /*9960*/  LOP3.LUT R10, R0, 0x10000, RZ, 0xfc, !PT ;  /* 0x00010000000a7812 */ /* 0x000fe200078efcff */
[----:B----4-:R-:W-:Y:S06]  /*9970*/  @P1 BRA `(.L_x_1416) ;  /* 0x0000000000081947 */ /* 0x010fec0003800000 */
[----:B------:R-:W2:Y:S02]  /*9980*/  SYNCS.PHASECHK.TRANS64.TRYWAIT P1, [R14+URZ+0x38850], R15 ;  /* 0x0388500f0e0075a7 */ /* 0x000ea4000802017f */
[----:B--2---:R-:W-:Y:S05]  /*9990*/  @!P1 BRA `(.L_x_1417) ;  /* 0x0000016000209947 */ /* 0x004fea0003800000 */
.L_x_1416:
[----:B------:R-:W-:Y:S05]  /*99a0*/  BSYNC B0 ;  /* 0x0000000000007941 */ /* 0x000fea0003800000 */
.L_x_1415:
[----:B------:R-:W-:Y:S01]  /*99b0*/  LOP3.LUT R0, R11, 0x10000, RZ, 0xfc, !PT ;  /* 0x000100000b007812 */ /* 0x000fe200078efcff */
[----:B------:R-:W-:Y:S01]  /*99c0*/  IMAD R12, R18, 0x1000, R10 ;  /* 0x00001000120c7824 */ /* 0x000fe200078e020a */
[----:B------:R-:W-:Y:S05]  /*99d0*/  WARPSYNC.ALL ;  /* 0x0000000000007948 */ /* 0x000fea0003800000 */
[----:B------:R-:W-:Y:S01]  /*99e0*/  IMAD.MOV.U32 R20, RZ, RZ, R0 ;  /* 0x000000ffff147224 */ /* 0x000fe200078e0000 */
[----:B------:R-:W-:Y:S01]  /*99f0*/  R2UR UR6, R12 ;  /* 0x000000000c0672ca */ /* 0x000fe200000e0000 */
[----:B------:R-:W-:Y:S01]  /*9a00*/  IMAD.MOV.U32 R21, RZ, RZ, 0x40000040 ;  /* 0x40000040ff157424 */ /* 0x000fe200078e00ff */
[----:B------:R-:W-:Y:S01]  /*9a10*/  WARPGROUP.ARRIVE ;  /* 0x00000000000079c5 */ /* 0x000fe20000000000 */
[----:B------:R-:W-:Y:S01]  /*9a20*/  IMAD.MOV.U32 R13, RZ, RZ, 0x40000040 ;  /* 0x40000040ff0d7424 */ /* 0x000fe200078e00ff */
[----:B------:R-:W-:Y:S01]  /*9a30*/  R2UR UR4, R20 ;  /* 0x00000000140472ca */ /* 0x000fe200000e0000 */
[----:B------:R-:W-:Y:S01]  /*9a40*/  VIADD R20, R0, 0x2 ;  /* 0x0000000200147836 */ /* 0x000fe20000000000 */
[----:B------:R-:W-:Y:S01]  /*9a50*/  R2UR UR5, R21 ;  /* 0x00000000150572ca */ /* 0x000fe200000e0000 */
[----:B------:R-:W-:Y:S01]  /*9a60*/  VIADD R58, R12, 0x2 ;  /* 0x000000020c3a7836 */ /* 0x000fe20000000000 */
[----:B------:R-:W-:Y:S01]  /*9a70*/  R2UR UR7, R13 ;  /* 0x000000000d0772ca */ /* 0x000fe200000e0000 */
[----:B------:R-:W-:Y:S01]  /*9a80*/  IMAD.MOV.U32 R21, RZ, RZ, 0x40000040 ;  /* 0x40000040ff157424 */ /* 0x000fe200078e00ff */
[----:B------:R-:W4:Y:S01]  /*9a90*/  S2R R57, SR_TID.X ;  /* 0x0000000000397919 */ /* 0x000f220000002100 */
[----:B------:R-:W-:-:S10]  /*9aa0*/  IMAD.MOV.U32 R59, RZ, RZ, 0x40000040 ;  /* 0x40000040ff3b7424 */ /* 0x000fd400078e00ff */
[----:B------:R-:W-:Y:S01]  /*9ab0*/  HGMMA.64x64x16.F32 R24, gdesc[UR4], R24, gsb0 ;  /* 0x00e00000041879f0 */ /* 0x000fe20008000818 */
        /* <DEDUP_REMOVED lines=8> */
[----:B----4-:R-:W-:-:S05]  /*9b40*/  SHF.R.U32.HI R57, RZ, 0x7, R57 ;  /* 0x00000007ff397819 */ /* 0x010fca0000011639 */
[----:B------:R4:W4:Y:S01]  /*9b50*/  SHFL.IDX PT, R11, R57, RZ, 0x1f ;  /* 0x00001fff390b7589 */ /* 0x00092200000e0000 */
[----:B------:R-:W-:Y:S02]  /*9b60*/  VIADD R62, R12, 0x800 ;  /* 0x000008000c3e7836 */ /* 0x000fe40000000000 */
[----:B------:R-:W-:Y:S02]  /*9b70*/  VIADD R60, R0, 0x800 ;  /* 0x00000800003c7836 */ /* 0x000fe40000000000 */
[----:B0123--:R-:W-:Y:S01]  /*9b80*/  IMAD.MOV.U32 R15, RZ, RZ, 0x4 ;  /* 0x00000004ff0f7424 */ /* 0x00ffe200078e00ff */
[----:B----4-:R-:W2:Y:S01]  /*9b90*/  LDL R57, [R1+0x40] ;  /* 0x0000400001397983 */ /* 0x010ea20000100800 */
[----:B------:R-:W-:Y:S02]  /*9ba0*/  WARPGROUP.DEPBAR.LE gsb0, 0x0 ;  /* 0x00008000000079c5 */ /* 0x000fe40000010000 */
[----:B------:R-:W-:-:S06]  /*9bb0*/  WARPGROUP.ARRIVE ;  /* 0x00000000000079c5 */ /* 0x000fcc0000000000 */
        /* <DEDUP_REMOVED lines=9> */
[----:B------:R-:W-:Y:S02]  /*9c50*/  WARPGROUP.DEPBAR.LE gsb0, 0x0 ;  /* 0x00008000000079c5 */ /* 0x000fe40000010000 */
[----:B------:R-:W-:-:S09]  /*9c60*/  WARPGROUP.ARRIVE ;  /* 0x00000000000079c5 */ /* 0x000fd20000000000 */
        /* <DEDUP_REMOVED lines=133> */
[----:B------:R-:W-:Y:S02]  /*a4c0*/  R2UR UR4, R20 ;  /* 0x00000000140472ca */ /* 0x000fe400000e0000 */
[----:B------:R-:W-:Y:S02]  /*a4d0*/  R2UR UR5, R21 ;  /* 0x00000000150572ca */ /* 0x000fe400000e0000 */
[----:B------:R-:W-:Y:S02]  /*a4e0*/  R2UR UR6, R58 ;  /* 0x000000003a0672ca */ /* 0x000fe400000e0000 */
[----:B------:R-:W-:Y:S02]  /*a4f0*/  R2UR UR7, R59 ;  /* 0x000000003b0772ca */ /* 0x000fe400000e0000 */
[----:B------:R-:W-:Y:S01]  /*a500*/  ISETP.GT.AND P1, PT, R11, 0x7f, PT ;  /* 0x0000007f0b00780c */ /* 0x000fe20003f24270 */
[----:B------:R-:W-:-:S02]  /*a510*/  WARPGROUP.DEPBAR.LE gsb0, 0x0 ;  /* 0x00008000000079c5 */ /* 0x000fc40000010000 */
[----:B------:R-:W-:-:S08]  /*a520*/  WARPGROUP.ARRIVE ;  /* 0x00000000000079c5 */ /* 0x000fd00000000000 */
[----:B------:R-:W-:Y:S01]  /*a530*/  HGMMA.64x64x16.F32 R24, gdesc[UR4], R24, gsb0 ;  /* 0x00e00000041879f0 */ /* 0x000fe20008000818 */
[----:B------:R-:W-:Y:S01]  /*a540*/  SEL R11, RZ, 0x2, !P1 ;  /* 0x00000002ff0b7807 */ /* 0x000fe20004800000 */
[----:B------:R-:W-:Y:S02]  /*a550*/  IMAD.MOV.U32 R21, RZ, RZ, 0x40000040 ;  /* 0x40000040ff157424 */ /* 0x000fe400078e00ff */
[----:B------:R-:W-:Y:S02]  /*a560*/  IMAD.MOV.U32 R59, RZ, RZ, 0x40000040 ;  /* 0x40000040ff3b7424 */ /* 0x000fe400078e00ff */
[C---:B------:R-:W-:Y:S02]  /*a570*/  IMAD.IADD R20, R11.reuse, 0x1, R62 ;  /* 0x000000010b147824 */ /* 0x040fe400078e023e */
[----:B------:R-:W-:Y:S01]  /*a580*/  IMAD.IADD R58, R11, 0x1, R60 ;  /* 0x000000010b3a7824 */ /* 0x000fe200078e023c */
[----:B------:R-:W-:Y:S02]  /*a590*/  R2UR UR7, R21 ;  /* 0x00000000150772ca */ /* 0x000fe400000e0000 */
[----:B------:R-:W-:-:S02]  /*a5a0*/  R2UR UR6, R20 ;  /* 0x00000000140672ca */ /* 0x000fc400000e0000 */
[----:B------:R-:W-:Y:S02]  /*a5b0*/  R2UR UR4, R58 ;  /* 0x000000003a0472ca */ /* 0x000fe400000e0000 */
[----:B------:R-:W-:Y:S01]  /*a5c0*/  R2UR UR5, R59 ;  /* 0x000000003b0572ca */ /* 0x000fe200000e0000 */
[----:B------:R-:W-:Y:S02]  /*a5d0*/  WARPGROUP.DEPBAR.LE gsb0, 0x0 ;  /* 0x00008000000079c5 */ /* 0x000fe40000010000 */
[----:B------:R-:W-:-:S10]  /*a5e0*/  WARPGROUP.ARRIVE ;  /* 0x00000000000079c5 */ /* 0x000fd40000000000 */
[----:B------:R-:W-:Y:S01]  /*a5f0*/  HGMMA.64x64x16.F32 R24, gdesc[UR4], R24, gsb0 ;  /* 0x00e00000041879f0 */ /* 0x000fe20008000818 */
[----:B------:R-:W-:Y:S01]  /*a600*/  SEL R13, R15, 0x2, P1 ;  /* 0x000000020f0d7807 */ /* 0x000fe20000800000 */
[----:B------:R-:W-:Y:S02]  /*a610*/  IMAD.MOV.U32 R21, RZ, RZ, 0x40000040 ;  /* 0x40000040ff157424 */ /* 0x000fe400078e00ff */
[----:B------:R-:W-:Y:S02]  /*a620*/  IMAD.MOV.U32 R59, RZ, RZ, 0x40000040 ;  /* 0x40000040ff3b7424 */ /* 0x000fe400078e00ff */
[--C-:B------:R-:W-:Y:S02]  /*a630*/  IMAD.IADD R20, R62, 0x1, R13.reuse ;  /* 0x000000013e147824 */ /* 0x100fe400078e020d */
        /* <DEDUP_REMOVED lines=8> */
[----:B------:R-:W-:Y:S01]  /*a6c0*/  SEL R15, R15, 0x6, !P1 ;  /* 0x000000060f0f7807 */ /* 0x000fe20004800000 */
        /* <DEDUP_REMOVED lines=8> */
[----:B------:R-:W-:Y:S02]  /*a750*/  IMAD.MOV.U32 R20, RZ, RZ, 0x28 ;  /* 0x00000028ff147424 */ /* 0x000fe400078e00ff */
[----:B------:R-:W-:Y:S01]  /*a760*/  IMAD.MOV.U32 R21, RZ, RZ, 0xa00 ;  /* 0x00000a00ff157424 */ /* 0x000fe200078e00ff */
[----:B------:R-:W-:Y:S02]  /*a770*/  WARPGROUP.DEPBAR.LE gsb0, 0x0 ;  /* 0x00008000000079c5 */ /* 0x000fe40000010000 */
[----:B------:R-:W-:-:S07]  /*a780*/  WARPGROUP.ARRIVE ;  /* 0x00000000000079c5 */ /* 0x000fce0000000000 */
[----:B------:R-:W-:Y:S01]  /*a790*/  HGMMA.64x64x16.F32 R24, gdesc[UR4], R24, gsb0 ;  /* 0x00e00000041879f0 */ /* 0x000fe20008000818 */
[----:B------:R-:W-:Y:S02]  /*a7a0*/  SEL R20, R20, 0x26, P1 ;  /* 0x0000002614147807 */ /* 0x000fe40000800000 */
[----:B------:R-:W-:Y:S02]  /*a7b0*/  SEL R21, R21, 0x980, P1 ;  /* 0x0000098015157807 */ /* 0x000fe40000800000 */
[----:B------:R-:W-:Y:S02]  /*a7c0*/  LOP3.LUT R59, R20, 0x6, RZ, 0xc0, !PT ;  /* 0x00000006143b7812 */ /* 0x000fe400078ec0ff */
[----:B------:R-:W-:-:S04]  /*a7d0*/  LOP3.LUT R21, R21, 0xa00, RZ, 0xc0, !PT ;  /* 0x00000a0015157812 */ /* 0x000fc800078ec0ff */
[CC--:B------:R-:W-:Y:S02]  /*a7e0*/  IADD3 R20, R59.reuse, R21.reuse, R0 ;  /* 0x000000153b147210 */ /* 0x0c0fe40007ffe000 */
[----:B------:R-:W-:Y:S01]  /*a7f0*/  IADD3 R58, R59, R21, R12 ;  /* 0x000000153b3a7210 */ /* 0x000fe20007ffe00c */
[----:B------:R-:W-:Y:S02]  /*a800*/  IMAD.MOV.U32 R21, RZ, RZ, 0x40000040 ;  /* 0x40000040ff157424 */ /* 0x000fe400078e00ff */
[----:B------:R-:W-:Y:S01]  /*a810*/  IMAD.MOV.U32 R59, RZ, RZ, 0x40000040 ;  /* 0x40000040ff3b7424 */ /* 0x000fe200078e00ff */
[----:B------:R-:W-:Y:S02]  /*a820*/  R2UR UR4, R20 ;  /* 0x00000000140472ca */ /* 0x000fe400000e0000 */
[----:B------:R-:W-:Y:S02]  /*a830*/  R2UR UR5, R21 ;  /* 0x00000000150572ca */ /* 0x000fe400000e0000 */
[----:B------:R-:W-:-:S02]  /*a840*/  R2UR UR6, R58 ;  /* 0x000000003a0672ca */ /* 0x000fc400000e0000 */
[----:B------:R-:W-:Y:S01]  /*a850*/  R2UR UR7, R59 ;  /* 0x000000003b0772ca */ /* 0x000fe200000e0000 */
[----:B------:R-:W-:Y:S02]  /*a860*/  WARPGROUP.DEPBAR.LE gsb0, 0x0 ;  /* 0x00008000000079c5 */ /* 0x000fe40000010000 */
[----:B------:R-:W-:-:S10]  /*a870*/  WARPGROUP.ARRIVE ;  /* 0x00000000000079c5 */ /* 0x000fd40000000000 */
[----:B------:R-:W-:Y:S01]  /*a880*/  HGMMA.64x64x16.F32 R24, gdesc[UR4], R24, gsb0 ;  /* 0x00e00000041879f0 */ /* 0x000fe20008000818 */
[----:B------:R-:W-:Y:S02]  /*a890*/  VIADD R60, R0, 0xa00 ;  /* 0x00000a00003c7836 */ /* 0x000fe40000000000 */
[----:B------:R-:W-:Y:S02]  /*a8a0*/  VIADD R62, R12, 0xa00 ;  /* 0x00000a000c3e7836 */ /* 0x000fe40000000000 */
[C---:B------:R-:W-:Y:S02]  /*a8b0*/  IMAD.IADD R20, R11.reuse, 0x1, R60 ;  /* 0x000000010b147824 */ /* 0x040fe400078e023c */
[----:B------:R-:W-:Y:S02]  /*a8c0*/  IMAD.IADD R58, R11, 0x1, R62 ;  /* 0x000000010b3a7824 */ /* 0x000fe400078e023e */
[----:B------:R-:W-:Y:S02]  /*a8d0*/  IMAD.MOV.U32 R21, RZ, RZ, 0x40000040 ;  /* 0x40000040ff157424 */ /* 0x000fe400078e00ff */
[----:B------:R-:W-:Y:S01]  /*a8e0*/  IMAD.MOV.U32 R59, RZ, RZ, 0x40000040 ;  /* 0x40000040ff3b7424 */ /* 0x000fe200078e00ff */
[----:B------:R-:W-:-:S02]  /*a8f0*/  R2UR UR4, R20 ;  /* 0x00000000140472ca */ /* 0x000fc400000e0000 */
[----:B------:R-:W-:Y:S02]  /*a900*/  R2UR UR5, R21 ;  /* 0x00000000150572ca */ /* 0x000fe400000e0000 */
[----:B------:R-:W-:Y:S02]  /*a910*/  R2UR UR6, R58 ;  /* 0x000000003a0672ca */ /* 0x000fe400000e0000 */
[----:B------:R-:W-:Y:S01]  /*a920*/  R2UR UR7, R59 ;  /* 0x000000003b0772ca */ /* 0x000fe200000e0000 */
[----:B------:R-:W-:Y:S02]  /*a930*/  WARPGROUP.DEPBAR.LE gsb0, 0x0 ;  /* 0x00008000000079c5 */ /* 0x000fe40000010000 */
[----:B------:R-:W-:-:S10]  /*a940*/  WARPGROUP.ARRIVE ;  /* 0x00000000000079c5 */ /* 0x000fd40000000000 */
[----:B------:R-:W-:Y:S01]  /*a950*/  HGMMA.64x64x16.F32 R24, gdesc[UR4], R24, gsb0 ;  /* 0x00e00000041879f0 */ /* 0x000fe20008000818 */
[C---:B------:R-:W-:Y:S02]  /*a960*/  IMAD.IADD R20, R13.reuse, 0x1, R60 ;  /* 0x000000010d147824 */ /* 0x040fe400078e023c */
[----:B------:R-:W-:Y:S02]  /*a970*/  IMAD.IADD R58, R13, 0x1, R62 ;  /* 0x000000010d3a7824 */ /* 0x000fe400078e023e */
[----:B------:R-:W-:Y:S02]  /*a980*/  IMAD.MOV.U32 R21, RZ, RZ, 0x40000040 ;  /* 0x40000040ff157424 */ /* 0x000fe400078e00ff */
[----:B------:R-:W-:Y:S01]  /*a990*/  IMAD.MOV.U32 R59, RZ, RZ, 0x40000040 ;  /* 0x40000040ff3b7424 */ /* 0x000fe200078e00ff */
[----:B------:R-:W-:Y:S02]  /*a9a0*/  R2UR UR4, R20 ;  /* 0x00000000140472ca */ /* 0x000fe400000e0000 */
[----:B------:R-:W-:-:S02]  /*a9b0*/  R2UR UR5, R21 ;  /* 0x00000000150572ca */ /* 0x000fc400000e0000 */
        /* <DEDUP_REMOVED lines=125> */
[----:B------:R-:W-:Y:S01]  /*b190*/  LOP3.LUT R13, R13, 0x1e00, RZ, 0xc0, !PT ;  /* 0x00001e000d0d7812 */ /* 0x000fe200078ec0ff */
[----:B------:R-:W-:-:S03]  /*b1a0*/  IMAD.MOV.U32 R21, RZ, RZ, 0x40000040 ;  /* 0x40000040ff157424 */ /* 0x000fc600078e00ff */
[CC--:B------:R-:W-:Y:S02]  /*b1b0*/  IADD3 R20, R11.reuse, R13.reuse, R0 ;  /* 0x0000000d0b147210 */ /* 0x0c0fe40007ffe000 */
[----:B------:R-:W-:Y:S01]  /*b1c0*/  IADD3 R12, R11, R13, R12 ;  /* 0x0000000d0b0c7210 */ /* 0x000fe20007ffe00c */
[----:B------:R-:W-:Y:S01]  /*b1d0*/  IMAD.MOV.U32 R13, RZ, RZ, 0x40000040 ;  /* 0x40000040ff0d7424 */ /* 0x000fe200078e00ff */
[----:B------:R-:W-:Y:S02]  /*b1e0*/  R2UR UR4, R20 ;  /* 0x00000000140472ca */ /* 0x000fe400000e0000 */
[----:B------:R-:W-:Y:S02]  /*b1f0*/  R2UR UR5, R21 ;  /* 0x00000000150572ca */ /* 0x000fe400000e0000 */
[----:B------:R-:W-:Y:S02]  /*b200*/  R2UR UR6, R12 ;  /* 0x000000000c0672ca */ /* 0x000fe400000e0000 */
[----:B------:R-:W-:Y:S01]  /*b210*/  R2UR UR7, R13 ;  /* 0x000000000d0772ca */ /* 0x000fe200000e0000 */
[----:B------:R-:W-:-:S02]  /*b220*/  WARPGROUP.DEPBAR.LE gsb0, 0x0 ;  /* 0x00008000000079c5 */ /* 0x000fc40000010000 */
[----:B------:R-:W-:-:S10]  /*b230*/  WARPGROUP.ARRIVE ;  /* 0x00000000000079c5 */ /* 0x000fd40000000000 */
[----:B------:R-:W-:Y:S01]  /*b240*/  HGMMA.64x64x16.F32 R24, gdesc[UR4], R24, gsb0 ;  /* 0x00e00000041879f0 */ /* 0x000fe20008000818 */
[----:B------:R-:W-:Y:S01]  /*b250*/  ULDC UR4, c[0x0][0xad0] ;  /* 0x0002b40000047ab9 */ /* 0x000fe20000000800 */
[----:B------:R-:W-:Y:S01]  /*b260*/  IMAD R152, R168, -0x40, R152 ;  /* 0xffffffc0a8987824 */ /* 0x000fe200078e0298 */
[----:B------:R-:W-:-:S04]  /*b270*/  ULDC UR5, c[0x0][0xa80] ;  /* 0x0002a00000057ab9 */ /* 0x000fc80000000800 */
        /* <DEDUP_REMOVED lines=11> */
[----:B------:R-:W-:Y:S02]  /*b330*/  FMUL.FTZ R29, R29, UR4 ;  /* 0x000000041d1d7c20 */ /* 0x000fe40008410000 */
[----:B------:R-:W0:Y:S01]  /*b340*/  MUFU.TANH R20, R24 ;  /* 0x0000001800147308 */ /* 0x000e220000002400 */
[----:B------:R-:W-:-:S07]  /*b350*/  FMUL.FTZ R32, R32, UR4 ;  /* 0x0000000420207c20 */ /* 0x000fce0008410000 */
[----:B------:R-:W1:Y:S01]  /*b360*/  MUFU.TANH R25, R25 ;  /* 0x0000001900197308 */ /* 0x000e620000002400 */
[----:B------:R-:W-:-:S07]  /*b370*/  FMUL.FTZ R33, R33, UR4 ;  /* 0x0000000421217c20 */ /* 0x000fce0008410000 */
[----:B------:R-:W2:Y:S01]  /*b380*/  MUFU.TANH R28, R28 ;  /* 0x0000001c001c7308 */ /* 0x000ea20000002400 */
[----:B------:R-:W-:Y:S01]  /*b390*/  FMUL.FTZ R26, R26, UR4 ;  /* 0x000000041a1a7c20 */ /* 0x000fe20008410000 */
[----:B------:R-:W-:-:S06]  /*b3a0*/  FMUL.FTZ R27, R27, UR4 ;  /* 0x000000041b1b7c20 */ /* 0x000fcc0008410000 */
[----:B------:R-:W3:Y:S01]  /*b3b0*/  MUFU.TANH R29, R29 ;  /* 0x0000001d001d7308 */ /* 0x000ee20000002400 */
[----:B------:R-:W-:Y:S01]  /*b3c0*/  FMUL.FTZ R36, R36, UR4 ;  /* 0x0000000424247c20 */ /* 0x000fe20008410000 */
[----:B------:R-:W-:Y:S01]  /*b3d0*/  FMUL.FTZ R34, R34, UR4 ;  /* 0x0000000422227c20 */ /* 0x000fe20008410000 */
[----:B0-----:R-:W-:-:S05]  /*b3e0*/  FSEL R20, R20, -INF , P1 ;  /* 0xff80000014147808 */ /* 0x001fca0000800000 */
[----:B------:R-:W-:Y:S01]  /*b3f0*/  MUFU.TANH R32, R32 ;  /* 0x0000002000207308 */ /* 0x000fe20000002400 */
[----:B------:R-:W-:Y:S01]  /*b400*/  FMUL.FTZ R37, R37, UR4 ;  /* 0x0000000425257c20 */ /* 0x000fe20008410000 */
[----:B------:R-:W-:-:S06]  /*b410*/  FMUL.FTZ R30, R30, UR4 ;  /* 0x000000041e1e7c20 */ /* 0x000fcc0008410000 */
[----:B------:R-:W0:Y:S01]  /*b420*/  MUFU.TANH R11, R26 ;  /* 0x0000001a000b7308 */ /* 0x000e220000002400 */
[----:B------:R-:W-:-:S07]  /*b430*/  FMUL.FTZ R40, R40, UR4 ;  /* 0x0000000428287c20 */ /* 0x000fce0008410000 */
[----:B------:R1:W4:Y:S01]  /*b440*/  MUFU.TANH R12, R27 ;  /* 0x0000001b000c7308 */ /* 0x0003220000002400 */
[----:B------:R-:W-:-:S07]  /*b450*/  FMUL.FTZ R31, R31, UR4 ;  /* 0x000000041f1f7c20 */ /* 0x000fce0008410000 */
[----:B------:R-:W4:Y:S01]  /*b460*/  MUFU.TANH R33, R33 ;  /* 0x0000002100217308 */ /* 0x000f220000002400 */
[----:B-1----:R-:W-:Y:S02]  /*b470*/  FSEL R27, R25, -INF , P2 ;  /* 0xff800000191b7808 */ /* 0x002fe40001000000 */
[----:B--2---:R-:W-:-:S05]  /*b480*/  FSEL R25, R28, -INF , P3 ;  /* 0xff8000001c197808 */ /* 0x004fca0001800000 */
[----:B------:R1:W-:Y:S01]  /*b490*/  MUFU.TANH R21, R34 ;  /* 0x0000002200157308 */ /* 0x0003e20000002400 */
[----:B---3--:R-:W-:-:S07]  /*b4a0*/  FSEL R29, R29, -INF , P4 ;  /* 0xff8000001d1d7808 */ /* 0x008fce0002000000 */
[----:B------:R-:W-:Y:S01]  /*b4b0*/  MUFU.TANH R36, R36 ;  /* 0x0000002400247308 */ /* 0x000fe20000002400 */
[----:B-1----:R-:W-:Y:S01]  /*b4c0*/  FMNMX.FTZ R34, R20, R27, !PT ;  /* 0x0000001b14227209 */ /* 0x002fe20007810000 */
[----:B------:R-:W-:-:S03]  /*b4d0*/  FMUL.FTZ R35, R35, UR4 ;  /* 0x0000000423237c20 */ /* 0x000fc60008410000 */
[----:B------:R-:W-:-:S03]  /*b4e0*/  FMNMX.FTZ R34, R25, R34, !PT ;  /* 0x0000002219227209 */ /* 0x000fc60007810000 */
[----:B------:R-:W1:Y:S01]  /*b4f0*/  MUFU.TANH R13, R30 ;  /* 0x0000001e000d7308 */ /* 0x000e620000002400 */
[----:B------:R-:W-:Y:S01]  /*b500*/  FMUL.FTZ R41, R41, UR4 ;  /* 0x0000000429297c20 */ /* 0x000fe20008410000 */
[----:B------:R-:W-:-:S06]  /*b510*/  FMNMX.FTZ R34, R29, R34, !PT ;  /* 0x000000221d227209 */ /* 0x000fcc0007810000 */
[----:B------:R-:W2:Y:S01]  /*b520*/  MUFU.TANH R37, R37 ;  /* 0x0000002500257308 */ /* 0x000ea20000002400 */
[----:B------:R-:W-:Y:S01]  /*b530*/  FMUL.FTZ R44, R44, UR4 ;  /* 0x000000042c2c7c20 */ /* 0x000fe20008410000 */
[----:B------:R-:W-:Y:S01]  /*b540*/  FMUL.FTZ R39, R39, UR4 ;  /* 0x0000000427277c20 */ /* 0x000fe20008410000 */
[----:B0-----:R-:W-:-:S05]  /*b550*/  FSEL R11, R11, -INF , P1 ;  /* 0xff8000000b0b7808 */ /* 0x001fca0000800000 */
[----:B------:R0:W3:Y:S01]  /*b560*/  MUFU.TANH R15, R31 ;  /* 0x0000001f000f7308 */ /* 0x0000e20000002400 */
[----:B------:R-:W-:Y:S01]  /*b570*/  FMUL.FTZ R38, R38, UR4 ;  /* 0x0000000426267c20 */ /* 0x000fe20008410000 */
[----:B------:R-:W-:-:S06]  /*b580*/  ISETP.GT.AND P1, PT, R152, 0x18, PT ;  /* 0x000000189800780c */ /* 0x000fcc0003f24270 */
[----:B------:R-:W-:Y:S01]  /*b590*/  MUFU.TANH R40, R40 ;  /* 0x0000002800287308 */ /* 0x000fe20000002400 */
[----:B0-----:R-:W-:Y:S01]  /*b5a0*/  FSEL R31, R32, -INF , P5 ;  /* 0xff800000201f7808 */ /* 0x001fe20002800000 */
[----:B------:R-:W-:-:S03]  /*b5b0*/  FMUL.FTZ R45, R45, UR4 ;  /* 0x000000042d2d7c20 */ /* 0x000fc60008410000 */
[----:B------:R-:W-:-:S03]  /*b5c0*/  FMNMX.FTZ R34, R31, R34, !PT ;  /* 0x000000221f227209 */ /* 0x000fc60007810000 */
[----:B------:R0:W3:Y:S01]  /*b5d0*/  MUFU.TANH R24, R35 ;  /* 0x0000002300187308 */ /* 0x0000e20000002400 */
[----:B----4-:R-:W-:Y:S01]  /*b5e0*/  FSEL R12, R12, -INF , P2 ;  /* 0xff8000000c0c7808 */ /* 0x010fe20001000000 */
[----:B------:R-:W-:Y:S01]  /*b5f0*/  FMUL.FTZ R48, R48, UR4 ;  /* 0x0000000430307c20 */ /* 0x000fe20008410000 */
[----:B------:R-:W-:-:S05]  /*b600*/  ISETP.GT.AND P2, PT, R152, 0x19, PT ;  /* 0x000000199800780c */ /* 0x000fca0003f44270 */
[----:B------:R-:W4:Y:S01]  /*b610*/  MUFU.TANH R30, R41 ;  /* 0x00000029001e7308 */ /* 0x000f220000002400 */
[----:B0-----:R-:W-:Y:S01]  /*b620*/  FSEL R35, R33, -INF , P6 ;  /* 0xff80000021237808 */ /* 0x001fe20003000000 */
[----:B------:R-:W-:-:S03]  /*b630*/  FMUL.FTZ R43, R43, UR4 ;  /* 0x000000042b2b7c20 */ /* 0x000fc60008410000 */
[----:B------:R-:W-:-:S03]  /*b640*/  FMNMX.FTZ R34, R35, R34, !PT ;  /* 0x0000002223227209 */ /* 0x000fc60007810000 */
[----:B------:R0:W-:Y:S01]  /*b650*/  MUFU.TANH R26, R39 ;  /* 0x00000027001a7308 */ /* 0x0001e20000002400 */
[----:B-1----:R-:W-:Y:S01]  /*b660*/  FSEL R13, R13, -INF , P3 ;  /* 0xff8000000d0d7808 */ /* 0x002fe20001800000 */
[----:B------:R-:W-:Y:S01]  /*b670*/  FMUL.FTZ R42, R42, UR4 ;  /* 0x000000042a2a7c20 */ /* 0x000fe20008410000 */
[----:B------:R-:W-:-:S05]  /*b680*/  ISETP.GT.AND P3, PT, R152, 0x20, PT ;  /* 0x000000209800780c */ /* 0x000fca0003f64270 */
[----:B------:R-:W1:Y:S01]  /*b690*/  MUFU.TANH R44, R44 ;  /* 0x0000002c002c7308 */ /* 0x000e620000002400 */
[----:B0-----:R-:W-:Y:S02]  /*b6a0*/  FSEL R39, R36, -INF , P1 ;  /* 0xff80000024277808 */ /* 0x001fe40000800000 */
[----:B--2---:R-:W-:Y:S02]  /*b6b0*/  FSEL R41, R37, -INF , P2 ;  /* 0xff80000025297808 */ /* 0x004fe40001000000 */
[----:B------:R-:W-:-:S03]  /*b6c0*/  FMNMX.FTZ R34, R39, R34, !PT ;  /* 0x0000002227227209 */ /* 0x000fc60007810000 */
[----:B------:R-:W0:Y:S01]  /*b6d0*/  MUFU.TANH R38, R38 ;  /* 0x0000002600267308 */ /* 0x000e220000002400 */
[----:B---3--:R-:W-:Y:S01]  /*b6e0*/  FSEL R15, R15, -INF , P4 ;  /* 0xff8000000f0f7808 */ /* 0x008fe20002000000 */
[----:B------:R-:W-:Y:S01]  /*b6f0*/  FMUL.FTZ R49, R49, UR4 ;  /* 0x0000000431317c20 */ /* 0x000fe20008410000 */
[----:B------:R-:W-:-:S05]  /*b700*/  ISETP.GT.AND P4, PT, R152, 0x21, PT ;  /* 0x000000219800780c */ /* 0x000fca0003f84270 */
[----:B------:R-:W2:Y:S01]  /*b710*/  MUFU.TANH R28, R45 ;  /* 0x0000002d001c7308 */ /* 0x000ea20000002400 */
[----:B------:R-:W-:Y:S01]  /*b720*/  FMNMX.FTZ R34, R41, R34, !PT ;  /* 0x0000002229227209 */ /* 0x000fe20007810000 */
[----:B------:R-:W-:Y:S01]  /*b730*/  FMUL.FTZ R52, R52, UR4 ;  /* 0x0000000434347c20 */ /* 0x000fe20008410000 */
[----:B------:R-:W-:-:S05]  /*b740*/  FSEL R21, R21, -INF , P5 ;  /* 0xff80000015157808 */ /* 0x000fca0002800000 */
[----:B------:R3:W-:Y:S01]  /*b750*/  MUFU.TANH R57, R43 ;  /* 0x0000002b00397308 */ /* 0x0007e20000002400 */
[----:B------:R-:W-:Y:S02]  /*b760*/  ISETP.GT.AND P5, PT, R152, 0x28, PT ;  /* 0x000000289800780c */ /* 0x000fe40003fa4270 */
[----:B------:R-:W-:-:S05]  /*b770*/  FSEL R33, R24, -INF , P6 ;  /* 0xff80000018217808 */ /* 0x000fca0003000000 */
[----:B------:R-:W2:Y:S01]  /*b780*/  MUFU.TANH R48, R48 ;  /* 0x0000003000307308 */ /* 0x000ea20000002400 */
[----:B---3--:R-:W-:Y:S01]  /*b790*/  FSEL R43, R40, -INF , P3 ;  /* 0xff800000282b7808 */ /* 0x008fe20001800000 */
[----:B------:R-:W-:Y:S01]  /*b7a0*/  FMUL.FTZ R24, R53, UR4 ;  /* 0x0000000435187c20 */ /* 0x000fe20008410000 */
[----:B----4-:R-:W-:Y:S02]  /*b7b0*/  FSEL R45, R30, -INF , P4 ;  /* 0xff8000001e2d7808 */ /* 0x010fe40002000000 */
[----:B------:R-:W-:-:S03]  /*b7c0*/  FMNMX.FTZ R34, R43, R34, !PT ;  /* 0x000000222b227209 */ /* 0x000fc60007810000 */
[----:B------:R-:W3:Y:S01]  /*b7d0*/  MUFU.TANH R42, R42 ;  /* 0x0000002a002a7308 */ /* 0x000ee20000002400 */
[----:B------:R-:W-:Y:S02]  /*b7e0*/  ISETP.GT.AND P6, PT, R152, 0x29, PT ;  /* 0x000000299800780c */ /* 0x000fe40003fc4270 */
[----:B-1----:R-:W-:-:S05]  /*b7f0*/  FSEL R61, R44, -INF , P5 ;  /* 0xff8000002c3d7808 */ /* 0x002fca0002800000 */
[----:B------:R1:W4:Y:S01]  /*b800*/  MUFU.TANH R32, R49 ;  /* 0x0000003100207308 */ /* 0x0003220000002400 */
[----:B------:R-:W-:Y:S02]  /*b810*/  FMNMX.FTZ R34, R45, R34, !PT ;  /* 0x000000222d227209 */ /* 0x000fe40007810000 */
[----:B0-----:R-:W-:-:S05]  /*b820*/  FSEL R37, R38, -INF , P1 ;  /* 0xff80000026257808 */ /* 0x001fca0000800000 */
[----:B------:R-:W0:Y:S01]  /*b830*/  MUFU.TANH R52, R52 ;  /* 0x0000003400347308 */ /* 0x000e220000002400 */
[----:B------:R-:W-:Y:S02]  /*b840*/  ISETP.GT.AND P1, PT, R152, 0x30, PT ;  /* 0x000000309800780c */ /* 0x000fe40003f24270 */
[----:B--2---:R-:W-:Y:S02]  /*b850*/  FSEL R63, R28, -INF , P6 ;  /* 0xff8000001c3f7808 */ /* 0x004fe40003000000 */
[----:B------:R-:W-:-:S03]  /*b860*/  FMNMX.FTZ R34, R61, R34, !PT ;  /* 0x000000223d227209 */ /* 0x000fc60007810000 */
[----:B------:R-:W2:Y:S01]  /*b870*/  MUFU.TANH R24, R24 ;  /* 0x0000001800187308 */ /* 0x000ea20000002400 */
[----:B-1----:R-:W-:Y:S02]  /*b880*/  FSEL R49, R26, -INF , P2 ;  /* 0xff8000001a317808 */ /* 0x002fe40001000000 */
[----:B------:R-:W-:Y:S02]  /*b890*/  ISETP.GT.AND P2, PT, R152, 0x31, PT ;  /* 0x000000319800780c */ /* 0x000fe40003f44270 */
[----:B------:R-:W-:Y:S02]  /*b8a0*/  FSEL R67, R48, -INF , P1 ;  /* 0xff80000030437808 */ /* 0x000fe40000800000 */
[----:B------:R-:W-:Y:S02]  /*b8b0*/  FMNMX.FTZ R34, R63, R34, !PT ;  /* 0x000000223f227209 */ /* 0x000fe40007810000 */
[----:B---3--:R-:W-:Y:S02]  /*b8c0*/  FSEL R53, R42, -INF , P3 ;  /* 0xff8000002a357808 */ /* 0x008fe40001800000 */
[----:B------:R-:W-:-:S02]  /*b8d0*/  ISETP.GT.AND P3, PT, R152, 0x38, PT ;  /* 0x000000389800780c */ /* 0x000fc40003f64270 */
[----:B----4-:R-:W-:Y:S02]  /*b8e0*/  FSEL R69, R32, -INF , P2 ;  /* 0xff80000020457808 */ /* 0x010fe40001000000 */
[----:B------:R-:W-:Y:S02]  /*b8f0*/  FMNMX.FTZ R34, R67, R34, !PT ;  /* 0x0000002243227209 */ /* 0x000fe40007810000 */
[----:B------:R-:W-:Y:S02]  /*b900*/  FSEL R57, R57, -INF , P4 ;  /* 0xff80000039397808 */ /* 0x000fe40002000000 */
[----:B------:R-:W-:Y:S02]  /*b910*/  ISETP.GT.AND P4, PT, R152, 0x39, PT ;  /* 0x000000399800780c */ /* 0x000fe40003f84270 */
[----:B0-----:R-:W-:Y:S02]  /*b920*/  FSEL R73, R52, -INF , P3 ;  /* 0xff80000034497808 */ /* 0x001fe40001800000 */
[----:B------:R-:W-:-:S02]  /*b930*/  FMNMX.FTZ R34, R69, R34, !PT ;  /* 0x0000002245227209 */ /* 0x000fc40007810000 */
[----:B--2---:R-:W-:Y:S02]  /*b940*/  FSEL R75, R24, -INF , P4 ;  /* 0xff800000184b7808 */ /* 0x004fe40002000000 */
[----:B------:R-:W-:-:S04]  /*b950*/  FMNMX.FTZ R34, R73, R34, !PT ;  /* 0x0000002249227209 */ /* 0x000fc80007810000 */
[----:B------:R-:W-:-:S05]  /*b960*/  FMNMX.FTZ R34, R75, R34, !PT ;  /* 0x000000224b227209 */ /* 0x000fca0007810000 */
[----:B------:R-:W0:Y:S01]  /*b970*/  SHFL.BFLY PT, R59, R34, 0x2, 0x1f ;  /* 0x0c401f00223b7f89 */ /* 0x000e2200000e0000 */
[----:B------:R-:W-:-:S04]  /*b980*/  FMNMX.FTZ R24, R11, R12, !PT ;  /* 0x0000000c0b187209 */ /* 0x000fc80007810000 */
[----:B------:R-:W-:Y:S01]  /*b990*/  FMNMX.FTZ R24, R13, R24, !PT ;  /* 0x000000180d187209 */ /* 0x000fe20007810000 */
[----:B------:R-:W-:-:S03]  /*b9a0*/  FMUL.FTZ R46, R46, UR4 ;  /* 0x000000042e2e7c20 */ /* 0x000fc60008410000 */
[----:B------:R-:W-:Y:S01]  /*b9b0*/  FMNMX.FTZ R24, R15, R24, !PT ;  /* 0x000000180f187209 */ /* 0x000fe20007810000 */
[----:B------:R-:W-:-:S03]  /*b9c0*/  FMUL.FTZ R47, R47, UR4 ;  /* 0x000000042f2f7c20 */ /* 0x000fc60008410000 */
[----:B------:R-:W-:Y:S02]  /*b9d0*/  FMNMX.FTZ R24, R21, R24, !PT ;  /* 0x0000001815187209 */ /* 0x000fe40007810000 */
[----:B0-----:R-:W-:-:S05]  /*b9e0*/  FMNMX.FTZ R59, R34, R59, !PT ;  /* 0x0000003b223b7209 */ /* 0x001fca0007810000 */
[----:B------:R-:W0:Y:S01]  /*b9f0*/  SHFL.BFLY PT, R26, R59, 0x1, 0x1f ;  /* 0x0c201f003b1a7f89 */ /* 0x000e2200000e0000 */
[----:B------:R-:W1:Y:S01]  /*ba00*/  MUFU.TANH R46, R46 ;  /* 0x0000002e002e7308 */ /* 0x000e620000002400 */
[----:B------:R-:W-:Y:S01]  /*ba10*/  FMNMX.FTZ R24, R33, R24, !PT ;  /* 0x0000001821187209 */ /* 0x000fe20007810000 */
[----:B------:R-:W-:Y:S01]  /*ba20*/  FMUL.FTZ R50, R50, UR4 ;  /* 0x0000000432327c20 */ /* 0x000fe20008410000 */
[----:B------:R-:W-:Y:S02]  /*ba30*/  FMUL.FTZ R51, R51, UR4 ;  /* 0x0000000433337c20 */ /* 0x000fe40008410000 */
[----:B------:R-:W-:-:S03]  /*ba40*/  FMNMX.FTZ R24, R37, R24, !PT ;  /* 0x0000001825187209 */ /* 0x000fc60007810000 */
[----:B------:R-:W2:Y:S01]  /*ba50*/  MUFU.TANH R47, R47 ;  /* 0x0000002f002f7308 */ /* 0x000ea20000002400 */
[----:B------:R-:W-:Y:S01]  /*ba60*/  FMNMX.FTZ R24, R49, R24, !PT ;  /* 0x0000001831187209 */ /* 0x000fe20007810000 */
[----:B------:R-:W-:-:S06]  /*ba70*/  FMUL.FTZ R54, R54, UR4 ;  /* 0x0000000436367c20 */ /* 0x000fcc0008410000 */
[----:B------:R-:W3:Y:S01]  /*ba80*/  MUFU.TANH R50, R50 ;  /* 0x0000003200327308 */ /* 0x000ee20000002400 */
[----:B------:R-:W-:Y:S01]  /*ba90*/  FMNMX.FTZ R24, R53, R24, !PT ;  /* 0x0000001835187209 */ /* 0x000fe20007810000 */
[----:B------:R-:W-:-:S06]  /*baa0*/  FMUL.FTZ R55, R55, UR4 ;  /* 0x0000000437377c20 */ /* 0x000fcc0008410000 */
[----:B------:R-:W4:Y:S01]  /*bab0*/  MUFU.TANH R51, R51 ;  /* 0x0000003300337308 */ /* 0x000f220000002400 */
[----:B0-----:R-:W-:Y:S02]  /*bac0*/  FMNMX.FTZ R169, R59, R26, !PT ;  /* 0x0000001a3ba97209 */ /* 0x001fe40007810000 */
[----:B-1----:R-:W-:Y:S02]  /*bad0*/  FSEL R59, R46, -INF , P5 ;  /* 0xff8000002e3b7808 */ /* 0x002fe40002800000 */
[----:B------:R-:W-:-:S03]  /*bae0*/  FMNMX.FTZ R24, R57, R24, !PT ;  /* 0x0000001839187209 */ /* 0x000fc60007810000 */
[----:B------:R-:W0:Y:S01]  /*baf0*/  MUFU.TANH R54, R54 ;  /* 0x0000003600367308 */ /* 0x000e220000002400 */
[----:B--2---:R-:W-:Y:S02]  /*bb00*/  FSEL R47, R47, -INF , P6 ;  /* 0xff8000002f2f7808 */ /* 0x004fe40003000000 */
[----:B------:R-:W-:-:S05]  /*bb10*/  FMNMX.FTZ R24, R59, R24, !PT ;  /* 0x000000183b187209 */ /* 0x000fca0007810000 */
[----:B------:R-:W1:Y:S01]  /*bb20*/  MUFU.TANH R55, R55 ;  /* 0x0000003700377308 */ /* 0x000e620000002400 */
[----:B---3--:R-:W-:Y:S02]  /*bb30*/  FSEL R65, R50, -INF , P1 ;  /* 0xff80000032417808 */ /* 0x008fe40000800000 */
[----:B------:R-:W-:Y:S02]  /*bb40*/  FMNMX.FTZ R24, R47, R24, !PT ;  /* 0x000000182f187209 */ /* 0x000fe40007810000 */
[----:B----4-:R-:W-:Y:S02]  /*bb50*/  FSEL R51, R51, -INF , P2 ;  /* 0xff80000033337808 */ /* 0x010fe40001000000 */
[----:B------:R-:W-:Y:S02]  /*bb60*/  FMNMX.FTZ R24, R65, R24, !PT ;  /* 0x0000001841187209 */ /* 0x000fe40007810000 */
[----:B0-----:R-:W-:Y:S02]  /*bb70*/  FSEL R71, R54, -INF , P3 ;  /* 0xff80000036477808 */ /* 0x001fe40001800000 */
[----:B------:R-:W-:-:S04]  /*bb80*/  FMNMX.FTZ R24, R51, R24, !PT ;  /* 0x0000001833187209 */ /* 0x000fc80007810000 */
[----:B------:R-:W-:Y:S02]  /*bb90*/  FMNMX.FTZ R24, R71, R24, !PT ;  /* 0x0000001847187209 */ /* 0x000fe40007810000 */
[----:B-1----:R-:W-:-:S04]  /*bba0*/  FSEL R55, R55, -INF , P4 ;  /* 0xff80000037377808 */ /* 0x002fc80002000000 */
[----:B------:R-:W-:-:S05]  /*bbb0*/  FMNMX.FTZ R24, R55, R24, !PT ;  /* 0x0000001837187209 */ /* 0x000fca0007810000 */
[----:B------:R-:W0:Y:S01]  /*bbc0*/  SHFL.BFLY PT, R77, R24, 0x2, 0x1f ;  /* 0x0c401f00184d7f89 */ /* 0x000e2200000e0000 */
[----:B------:R-:W-:Y:S01]  /*bbd0*/  IMAD.U32 R170, RZ, RZ, UR5 ;  /* 0x00000005ffaa7e24 */ /* 0x000fe2000f8e00ff */
[----:B------:R-:W-:-:S03]  /*bbe0*/  FSETP.NEU.FTZ.AND P5, PT, R169, -INF , PT ;  /* 0xff800000a900780b */ /* 0x000fc60003fbd000 */
[----:B------:R-:W-:-:S05]  /*bbf0*/  FMUL.FTZ R26, R169, R170 ;  /* 0x000000aaa91a7220 */ /* 0x000fca0000410000 */
[----:B------:R-:W-:-:S05]  /*bc00*/  FSEL R26, R26, RZ, P5 ;  /* 0x000000ff1a1a7208 */ /* 0x000fca0002800000 */
[----:B------:R-:W-:Y:S01]  /*bc10*/  FFMA.FTZ R152, R20, R170, -R26 ;  /* 0x000000aa14987223 */ /* 0x000fe2000001081a */
[----:B0-----:R-:W-:-:S05]  /*bc20*/  FMNMX.FTZ R77, R24, R77, !PT ;  /* 0x0000004d184d7209 */ /* 0x001fca0007810000 */
[----:B------:R-:W0:Y:S01]  /*bc30*/  SHFL.BFLY PT, R20, R77, 0x1, 0x1f ;  /* 0x0c201f004d147f89 */ /* 0x000e2200000e0000 */
[----:B------:R-:W1:Y:S01]  /*bc40*/  S2R R58, SR_TID.X ;  /* 0x00000000003a7919 */ /* 0x000e620000002100 */
[-CC-:B------:R-:W-:Y:S01]  /*bc50*/  FFMA.FTZ R27, R27, R170.reuse, -R26.reuse ;  /* 0x000000aa1b1b7223 */ /* 0x180fe2000001081a */
[----:B-----5:R-:W-:Y:S01]  /*bc60*/  FFMA.FTZ R154, R25, R170, -R26 ;  /* 0x000000aa199a7223 */ /* 0x020fe2000001081a */
[----:B0-----:R-:W-:-:S04]  /*bc70*/  FMNMX.FTZ R171, R77, R20, !PT ;  /* 0x000000144dab7209 */ /* 0x001fc80007810000 */
[C---:B------:R-:W-:Y:S01]  /*bc80*/  FSETP.NEU.FTZ.AND P1, PT, R171.reuse, -INF , PT ;  /* 0xff800000ab00780b */ /* 0x040fe20003f3d000 */
[----:B------:R-:W-:-:S05]  /*bc90*/  FMUL.FTZ R20, R171, R170 ;  /* 0x000000aaab147220 */ /* 0x000fca0000410000 */
[----:B------:R-:W-:Y:S01]  /*bca0*/  FSEL R20, R20, RZ, P1 ;  /* 0x000000ff14147208 */ /* 0x000fe20000800000 */
[----:B------:R-:W-:Y:S04]  /*bcb0*/  MUFU.EX2 R152, R152 ;  /* 0x0000009800987308 */ /* 0x000fe80000000800 */
[-CC-:B------:R-:W-:Y:S01]  /*bcc0*/  FFMA.FTZ R11, R11, R170.reuse, -R20.reuse ;  /* 0x000000aa0b0b7223 */ /* 0x180fe20000010814 */
[-CC-:B------:R-:W-:Y:S01]  /*bcd0*/  FFMA.FTZ R12, R12, R170.reuse, -R20.reuse ;  /* 0x000000aa0c0c7223 */ /* 0x180fe20000010814 */
[-C--:B------:R-:W-:Y:S02]  /*bce0*/  FFMA.FTZ R13, R13, R170.reuse, -R20 ;  /* 0x000000aa0d0d7223 */ /* 0x080fe40000010814 */
[----:B------:R-:W0:Y:S01]  /*bcf0*/  MUFU.EX2 R27, R27 ;  /* 0x0000001b001b7308 */ /* 0x000e220000000800 */
[-C--:B------:R-:W-:Y:S01]  /*bd00*/  FFMA.FTZ R25, R29, R170.reuse, -R26 ;  /* 0x000000aa1d197223 */ /* 0x080fe2000001081a */
[-C--:B------:R-:W-:Y:S01]  /*bd10*/  FFMA.FTZ R15, R15, R170.reuse, -R20 ;  /* 0x000000aa0f0f7223 */ /* 0x080fe20000010814 */
[----:B------:R-:W-:-:S05]  /*bd20*/  FFMA.FTZ R156, R31, R170, -R26 ;  /* 0x000000aa1f9c7223 */ /* 0x000fca000001081a */
[----:B------:R-:W-:Y:S01]  /*bd30*/  MUFU.EX2 R153, R11 ;  /* 0x0000000b00997308 */ /* 0x000fe20000000800 */
[-CC-:B------:R-:W-:Y:S01]  /*bd40*/  FFMA.FTZ R31, R35, R170.reuse, -R26.reuse ;  /* 0x000000aa231f7223 */ /* 0x180fe2000001081a */
[----:B------:R-:W-:-:S06]  /*bd50*/  FFMA.FTZ R158, R39, R170, -R26 ;  /* 0x000000aa279e7223 */ /* 0x000fcc000001081a */
[----:B------:R-:W2:Y:S01]  /*bd60*/  MUFU.EX2 R24, R12 ;  /* 0x0000000c00187308 */ /* 0x000ea20000000800 */
[-CC-:B------:R-:W-:Y:S01]  /*bd70*/  FFMA.FTZ R29, R41, R170.reuse, -R26.reuse ;  /* 0x000000aa291d7223 */ /* 0x180fe2000001081a */
[-CC-:B------:R-:W-:Y:S01]  /*bd80*/  FFMA.FTZ R160, R43, R170.reuse, -R26.reuse ;  /* 0x000000aa2ba07223 */ /* 0x180fe2000001081a */
[-CC-:B------:R-:W-:Y:S01]  /*bd90*/  FFMA.FTZ R35, R45, R170.reuse, -R26.reuse ;  /* 0x000000aa2d237223 */ /* 0x180fe2000001081a */
[----:B------:R-:W-:-:S04]  /*bda0*/  FFMA.FTZ R162, R61, R170, -R26 ;  /* 0x000000aa3da27223 */ /* 0x000fc8000001081a */
[----:B------:R-:W3:Y:S01]  /*bdb0*/  MUFU.EX2 R154, R154 ;  /* 0x0000009a009a7308 */ /* 0x000ee20000000800 */
[-CC-:B------:R-:W-:Y:S01]  /*bdc0*/  FFMA.FTZ R39, R63, R170.reuse, -R26.reuse ;  /* 0x000000aa3f277223 */ /* 0x180fe2000001081a */
[-CC-:B------:R-:W-:Y:S01]  /*bdd0*/  FFMA.FTZ R164, R67, R170.reuse, -R26.reuse ;  /* 0x000000aa43a47223 */ /* 0x180fe2000001081a */
[-CC-:B------:R-:W-:Y:S01]  /*bde0*/  FFMA.FTZ R41, R69, R170.reuse, -R26.reuse ;  /* 0x000000aa45297223 */ /* 0x180fe2000001081a */
[-CC-:B------:R-:W-:Y:S01]  /*bdf0*/  FFMA.FTZ R166, R73, R170.reuse, -R26.reuse ;  /* 0x000000aa49a67223 */ /* 0x180fe2000001081a */
[----:B------:R-:W-:-:S03]  /*be00*/  FFMA.FTZ R43, R75, R170, -R26 ;  /* 0x000000aa4b2b7223 */ /* 0x000fc6000001081a */
[----:B------:R0:W4:Y:S01]  /*be10*/  MUFU.EX2 R155, R13 ;  /* 0x0000000d009b7308 */ /* 0x0001220000000800 */
[-CC-:B------:R-:W-:Y:S01]  /*be20*/  FFMA.FTZ R21, R21, R170.reuse, -R20.reuse ;  /* 0x000000aa15157223 */ /* 0x180fe20000010814 */
[----:B-1----:R-:W-:Y:S01]  /*be30*/  LOP3.LUT R58, R58, 0x7f, RZ, 0xc0, !PT ;  /* 0x0000007f3a3a7812 */ /* 0x002fe200078ec0ff */
[----:B------:R-:W-:-:S05]  /*be40*/  FFMA.FTZ R33, R33, R170, -R20 ;  /* 0x000000aa21217223 */ /* 0x000fca0000010814 */
[----:B------:R-:W1:Y:S01]  /*be50*/  MUFU.EX2 R25, R25 ;  /* 0x0000001900197308 */ /* 0x000e620000000800 */
[----:B------:R-:W-:Y:S01]  /*be60*/  FFMA.FTZ R37, R37, R170, -R20 ;  /* 0x000000aa25257223 */ /* 0x000fe20000010814 */
[----:B------:R-:W-:-:S06]  /*be70*/  ISETP.NE.AND P1, PT, R58, RZ, PT ;  /* 0x000000ff3a00720c */ /* 0x000fcc0003f25270 */
[----:B------:R1:W1:Y:S01]  /*be80*/  MUFU.EX2 R26, R15 ;  /* 0x0000000f001a7308 */ /* 0x0002620000000800 */
[----:B0-----:R-:W-:Y:S01]  /*be90*/  FADD.FTZ R13, R152, R27 ;  /* 0x0000001b980d7221 */ /* 0x001fe20000010000 */
[----:B--2---:R-:W-:-:S06]  /*bea0*/  FADD.FTZ R12, R153, R24 ;  /* 0x00000018990c7221 */ /* 0x004fcc0000010000 */
[----:B------:R-:W0:Y:S08]  /*beb0*/  MUFU.EX2 R156, R156 ;  /* 0x0000009c009c7308 */ /* 0x000e300000000800 */
[----:B------:R-:W2:Y:S01]  /*bec0*/  MUFU.EX2 R157, R21 ;  /* 0x00000015009d7308 */ /* 0x000ea20000000800 */
[----:B------:R-:W-:Y:S01]  /*bed0*/  FFMA.FTZ R49, R49, R170, -R20 ;  /* 0x000000aa31317223 */ /* 0x000fe20000010814 */
[----:B---3--:R-:W-:-:S06]  /*bee0*/  FADD.FTZ R34, R154, R13 ;  /* 0x0000000d9a227221 */ /* 0x008fcc0000010000 */
[----:B------:R-:W3:Y:S01]  /*bef0*/  MUFU.EX2 R31, R31 ;  /* 0x0000001f001f7308 */ /* 0x000ee20000000800 */
[----:B----4-:R-:W-:Y:S01]  /*bf00*/  FADD.FTZ R13, R155, R12 ;  /* 0x0000000c9b0d7221 */ /* 0x010fe20000010000 */
[----:B------:R-:W-:-:S06]  /*bf10*/  FFMA.FTZ R53, R53, R170, -R20 ;  /* 0x000000aa35357223 */ /* 0x000fcc0000010814 */
[----:B------:R-:W4:Y:S01]  /*bf20*/  MUFU.EX2 R28, R33 ;  /* 0x00000021001c7308 */ /* 0x000f220000000800 */
[----:B-1----:R-:W-:Y:S01]  /*bf30*/  FADD.FTZ R15, R25, R34 ;  /* 0x00000022190f7221 */ /* 0x002fe20000010000 */
[----:B------:R-:W-:-:S06]  /*bf40*/  FADD.FTZ R36, R26, R13 ;  /* 0x0000000d1a247221 */ /* 0x000fcc0000010000 */
[----:B------:R-:W1:Y:S01]  /*bf50*/  MUFU.EX2 R158, R158 ;  /* 0x0000009e009e7308 */ /* 0x000e620000000800 */
[----:B------:R-:W-:-:S07]  /*bf60*/  IMAD.MOV.U32 R13, RZ, RZ, 0x40000040 ;  /* 0x40000040ff0d7424 */ /* 0x000fce00078e00ff */
[----:B------:R-:W1:Y:S01]  /*bf70*/  MUFU.EX2 R37, R37 ;  /* 0x0000002500257308 */ /* 0x000e620000000800 */
[----:B------:R-:W-:Y:S02]  /*bf80*/  @!P1 VIADD R11, R14, 0x38840 ;  /* 0x000388400e0b9836 */ /* 0x000fe40000000000 */
[----:B------:R-:W-:Y:S01]  /*bf90*/  FFMA.FTZ R57, R57, R170, -R20 ;  /* 0x000000aa39397223 */ /* 0x000fe20000010814 */
[----:B0-----:R-:W-:-:S04]  /*bfa0*/  FADD.FTZ R38, R156, R15 ;  /* 0x0000000f9c267221 */ /* 0x001fc80000010000 */
[----:B------:R-:W0:Y:S01]  /*bfb0*/  MUFU.EX2 R30, R49 ;  /* 0x00000031001e7308 */ /* 0x000e220000000800 */
[----:B--2---:R-:W-:Y:S01]  /*bfc0*/  FADD.FTZ R15, R157, R36 ;  /* 0x000000249d0f7221 */ /* 0x004fe20000010000 */
[----:B------:R-:W-:Y:S01]  /*bfd0*/  FFMA.FTZ R59, R59, R170, -R20 ;  /* 0x000000aa3b3b7223 */ /* 0x000fe20000010814 */
[----:B------:R-:W-:-:S05]  /*bfe0*/  R2UR UR7, R13 ;  /* 0x000000000d0772ca */ /* 0x000fca00000e0000 */
[----:B------:R-:W2:Y:S01]  /*bff0*/  MUFU.EX2 R29, R29 ;  /* 0x0000001d001d7308 */ /* 0x000ea20000000800 */
[----:B------:R-:W-:Y:S01]  /*c000*/  @!P1 PRMT R11, RZ, 0x654, R11 ;  /* 0x00000654ff0b9816 */ /* 0x000fe2000000000b */
[----:B---3--:R-:W-:Y:S01]  /*c010*/  FADD.FTZ R13, R31, R38 ;  /* 0x000000261f0d7221 */ /* 0x008fe20000010000 */
[----:B----4-:R-:W-:Y:S02]  /*c020*/  FADD.FTZ R36, R28, R15 ;  /* 0x0000000f1c247221 */ /* 0x010fe40000010000 */
[----:B------:R3:W-:Y:S03]  /*c030*/  @!P1 SYNCS.ARRIVE.TRANS64.RED.A1T0 RZ, [R11+URZ], RZ ;  /* 0x000000ff0bff99a7 */ /* 0x0007e6000810043f */
[----:B------:R-:W4:Y:S01]  /*c040*/  MUFU.EX2 R53, R53 ;  /* 0x0000003500357308 */ /* 0x000f220000000800 */
[----:B-1----:R-:W-:-:S07]  /*c050*/  FADD.FTZ R38, R158, R13 ;  /* 0x0000000d9e267221 */ /* 0x002fce0000010000 */
[----:B------:R-:W1:Y:S01]  /*c060*/  MUFU.EX2 R160, R160 ;  /* 0x000000a000a07308 */ /* 0x000e620000000800 */
[----:B---3--:R-:W-:Y:S01]  /*c070*/  LOP3.LUT R11, R56, 0x2000000, RZ, 0xfc, !PT ;  /* 0x02000000380b7812 */ /* 0x008fe200078efcff */
[----:B------:R-:W-:-:S06]  /*c080*/  FADD.FTZ R13, R37, R36 ;  /* 0x00000024250d7221 */ /* 0x000fcc0000010000 */
[----:B------:R-:W3:Y:S01]  /*c090*/  MUFU.EX2 R32, R57 ;  /* 0x0000003900207308 */ /* 0x000ee20000000800 */
[----:B------:R-:W-:-:S07]  /*c0a0*/  FFMA.FTZ R47, R47, R170, -R20 ;  /* 0x000000aa2f2f7223 */ /* 0x000fce0000010814 */
[----:B------:R-:W3:Y:S01]  /*c0b0*/  MUFU.EX2 R35, R35 ;  /* 0x0000002300237308 */ /* 0x000ee20000000800 */
[----:B0-----:R-:W-:Y:S01]  /*c0c0*/  FADD.FTZ R36, R30, R13 ;  /* 0x0000000d1e247221 */ /* 0x001fe20000010000 */
[----:B------:R-:W-:Y:S01]  /*c0d0*/  FFMA.FTZ R65, R65, R170, -R20 ;  /* 0x000000aa41417223 */ /* 0x000fe20000010814 */
[----:B------:R-:W-:-:S05]  /*c0e0*/  IMAD R12, R18, 0x1000, R11 ;  /* 0x00001000120c7824 */ /* 0x000fca00078e020b */
[----:B------:R-:W0:Y:S01]  /*c0f0*/  MUFU.EX2 R59, R59 ;  /* 0x0000003b003b7308 */ /* 0x000e220000000800 */
[----:B--2---:R-:W-:-:S07]  /*c100*/  FADD.FTZ R15, R29, R38 ;  /* 0x000000261d0f7221 */ /* 0x004fce0000010000 */
[----:B------:R-:W2:Y:S01]  /*c110*/  MUFU.EX2 R162, R162 ;  /* 0x000000a200a27308 */ /* 0x000ea20000000800 */
[-CC-:B------:R-:W-:Y:S01]  /*c120*/  FFMA.FTZ R51, R51, R170.reuse, -R20.reuse ;  /* 0x000000aa33337223 */ /* 0x180fe20000010814 */
[-CC-:B------:R-:W-:Y:S01]  /*c130*/  FFMA.FTZ R71, R71, R170.reuse, -R20.reuse ;  /* 0x000000aa47477223 */ /* 0x180fe20000010814 */
[----:B------:R-:W-:Y:S01]  /*c140*/  FFMA.FTZ R55, R55, R170, -R20 ;  /* 0x000000aa37377223 */ /* 0x000fe20000010814 */
[----:B----4-:R-:W-:-:S04]  /*c150*/  FADD.FTZ R13, R53, R36 ;  /* 0x00000024350d7221 */ /* 0x010fc80000010000 */
[----:B------:R-:W4:Y:S01]  /*c160*/  MUFU.EX2 R39, R39 ;  /* 0x0000002700277308 */ /* 0x000f220000000800 */
[----:B------:R-:W-:Y:S02]  /*c170*/  VIADD R20, R12, 0x80 ;  /* 0x000000800c147836 */ /* 0x000fe40000000000 */
[----:B-1----:R-:W-:Y:S01]  /*c180*/  FADD.FTZ R38, R160, R15 ;  /* 0x0000000fa0267221 */ /* 0x002fe20000010000 */
[----:B------:R-:W-:-:S04]  /*c190*/  F2FP.F16.F32.PACK_AB R153, R24, R153 ;  /* 0x000000991899723e */ /* 0x000fc800000000ff */
[----:B------:R-:W1:Y:S01]  /*c1a0*/  MUFU.EX2 R34, R47 ;  /* 0x0000002f00227308 */ /* 0x000e620000000800 */
[----:B---3--:R-:W-:Y:S01]  /*c1b0*/  FADD.FTZ R24, R32, R13 ;  /* 0x0000000d20187221 */ /* 0x008fe20000010000 */
[----:B------:R-:W-:Y:S01]  /*c1c0*/  R2UR UR10, R20 ;  /* 0x00000000140a72ca */ /* 0x000fe200000e0000 */
[----:B------:R-:W-:-:S05]  /*c1d0*/  FADD.FTZ R15, R35, R38 ;  /* 0x00000026230f7221 */ /* 0x000fca0000010000 */
[----:B------:R-:W3:Y:S01]  /*c1e0*/  MUFU.EX2 R164, R164 ;  /* 0x000000a400a47308 */ /* 0x000ee20000000800 */
[----:B------:R-:W-:Y:S01]  /*c1f0*/  F2FP.F16.F32.PACK_AB R155, R26, R155 ;  /* 0x0000009b1a9b723e */ /* 0x000fe200000000ff */
[----:B0-----:R-:W-:-:S06]  /*c200*/  FADD.FTZ R13, R59, R24 ;  /* 0x000000183b0d7221 */ /* 0x001fcc0000010000 */
[----:B------:R-:W0:Y:S01]  /*c210*/  MUFU.EX2 R65, R65 ;  /* 0x0000004100417308 */ /* 0x000e220000000800 */
[----:B--2---:R-:W-:-:S07]  /*c220*/  FADD.FTZ R26, R162, R15 ;  /* 0x0000000fa21a7221 */ /* 0x004fce0000010000 */
[----:B------:R-:W2:Y:S01]  /*c230*/  MUFU.EX2 R41, R41 ;  /* 0x0000002900297308 */ /* 0x000ea20000000800 */
[----:B----4-:R-:W-:-:S07]  /*c240*/  FADD.FTZ R15, R39, R26 ;  /* 0x0000001a270f7221 */ /* 0x010fce0000010000 */
[----:B------:R-:W4:Y:S01]  /*c250*/  MUFU.EX2 R20, R51 ;  /* 0x0000003300147308 */ /* 0x000f220000000800 */
[----:B-1----:R-:W-:-:S07]  /*c260*/  FADD.FTZ R26, R34, R13 ;  /* 0x0000000d221a7221 */ /* 0x002fce0000010000 */
[----:B------:R-:W1:Y:S01]  /*c270*/  MUFU.EX2 R166, R166 ;  /* 0x000000a600a67308 */ /* 0x000e620000000800 */
[----:B------:R-:W-:-:S07]  /*c280*/  F2FP.F16.F32.PACK_AB R157, R28, R157 ;  /* 0x0000009d1c9d723e */ /* 0x000fce00000000ff */
[----:B------:R-:W-:Y:S08]  /*c290*/  MUFU.EX2 R43, R43 ;  /* 0x0000002b002b7308 */ /* 0x000ff00000000800 */
[----:B------:R-:W1:Y:S08]  /*c2a0*/  MUFU.EX2 R71, R71 ;  /* 0x0000004700477308 */ /* 0x000e700000000800 */
[----:B------:R-:W1:Y:S01]  /*c2b0*/  MUFU.EX2 R24, R55 ;  /* 0x0000003700187308 */ /* 0x000e620000000800 */
[----:B---3--:R-:W-:Y:S01]  /*c2c0*/  FADD.FTZ R28, R164, R15 ;  /* 0x0000000fa41c7221 */ /* 0x008fe20000010000 */
[----:B0-----:R-:W-:Y:S01]  /*c2d0*/  FADD.FTZ R13, R65, R26 ;  /* 0x0000001a410d7221 */ /* 0x001fe20000010000 */
[----:B------:R-:W-:-:S02]  /*c2e0*/  F2FP.F16.F32.PACK_AB R152, R27, R152 ;  /* 0x000000981b98723e */ /* 0x000fc400000000ff */
[----:B--2---:R-:W-:Y:S01]  /*c2f0*/  FADD.FTZ R15, R41, R28 ;  /* 0x0000001c290f7221 */ /* 0x004fe20000010000 */
[----:B------:R-:W-:Y:S01]  /*c300*/  F2FP.F16.F32.PACK_AB R154, R25, R154 ;  /* 0x0000009a199a723e */ /* 0x000fe200000000ff */
[----:B------:R-:W-:Y:S01]  /*c310*/  BAR.SYNC.DEFER_BLOCKING 0xf, 0x100 ;  /* 0x03c4000000007b1d */ /* 0x000fe20000010000 */
[----:B----4-:R-:W-:Y:S01]  /*c320*/  FADD.FTZ R26, R20, R13 ;  /* 0x0000000d141a7221 */ /* 0x010fe20000010000 */
[----:B------:R-:W-:Y:S01]  /*c330*/  F2FP.F16.F32.PACK_AB R156, R31, R156 ;  /* 0x0000009c1f9c723e */ /* 0x000fe200000000ff */
[----:B-1----:R-:W-:Y:S01]  /*c340*/  FADD.FTZ R28, R166, R15 ;  /* 0x0000000fa61c7221 */ /* 0x002fe20000010000 */
[----:B------:R-:W-:Y:S02]  /*c350*/  F2FP.F16.F32.PACK_AB R158, R29, R158 ;  /* 0x0000009e1d9e723e */ /* 0x000fe400000000ff */
[----:B------:R-:W-:Y:S02]  /*c360*/  F2FP.F16.F32.PACK_AB R159, R30, R37 ;  /* 0x000000251e9f723e */ /* 0x000fe400000000ff */
[----:B------:R-:W-:-:S02]  /*c370*/  R2UR UR6, R12 ;  /* 0x000000000c0672ca */ /* 0x000fc400000e0000 */
[----:B------:R-:W-:Y:S02]  /*c380*/  F2FP.F16.F32.PACK_AB R160, R35, R160 ;  /* 0x000000a023a0723e */ /* 0x000fe400000000ff */
[----:B------:R-:W-:Y:S02]  /*c390*/  F2FP.F16.F32.PACK_AB R161, R32, R53 ;  /* 0x0000003520a1723e */ /* 0x000fe400000000ff */
[----:B------:R-:W-:Y:S02]  /*c3a0*/  F2FP.F16.F32.PACK_AB R162, R39, R162 ;  /* 0x000000a227a2723e */ /* 0x000fe400000000ff */
[----:B------:R-:W-:Y:S01]  /*c3b0*/  F2FP.F16.F32.PACK_AB R163, R34, R59 ;  /* 0x0000003b22a3723e */ /* 0x000fe200000000ff */
[----:B------:R-:W-:Y:S01]  /*c3c0*/  FADD.FTZ R15, R71, R26 ;  /* 0x0000001a470f7221 */ /* 0x000fe20000010000 */
[----:B------:R-:W-:Y:S02]  /*c3d0*/  F2FP.F16.F32.PACK_AB R164, R41, R164 ;  /* 0x000000a429a4723e */ /* 0x000fe400000000ff */
[----:B------:R-:W-:-:S02]  /*c3e0*/  F2FP.F16.F32.PACK_AB R165, R20, R65 ;  /* 0x0000004114a5723e */ /* 0x000fc400000000ff */
[C---:B------:R-:W-:Y:S02]  /*c3f0*/  F2FP.F16.F32.PACK_AB R166, R43.reuse, R166 ;  /* 0x000000a62ba6723e */ /* 0x040fe400000000ff */
[C---:B------:R-:W-:Y:S01]  /*c400*/  F2FP.F16.F32.PACK_AB R167, R24.reuse, R71 ;  /* 0x0000004718a7723e */ /* 0x040fe200000000ff */
[----:B------:R0:W-:Y:S01]  /*c410*/  STSM.16.M88.4 [R194+0x36400], R152 ;  /* 0x03640098c2007844 */ /* 0x0001e20000000200 */
[----:B------:R-:W-:Y:S01]  /*c420*/  FADD.FTZ R13, R43, R28 ;  /* 0x0000001c2b0d7221 */ /* 0x000fe20000010000 */
[----:B------:R-:W-:Y:S02]  /*c430*/  FADD.FTZ R15, R24, R15 ;  /* 0x0000000f180f7221 */ /* 0x000fe40000010000 */
[----:B------:R0:W-:Y:S04]  /*c440*/  STSM.16.M88.4 [R195], R156 ;  /* 0x0000009cc3007844 */ /* 0x0001e80000000200 */
[----:B------:R0:W-:Y:S04]  /*c450*/  STSM.16.M88.4 [R207], R160 ;  /* 0x000000a0cf007844 */ /* 0x0001e80000000200 */
[----:B------:R0:W-:Y:S01]  /*c460*/  STSM.16.M88.4 [R206], R164 ;  /* 0x000000a4ce007844 */ /* 0x0001e20000000200 */
[----:B------:R-:W-:-:S06]  /*c470*/  WARPGROUP.ARRIVE ;  /* 0x00000000000079c5 */ /* 0x000fcc0000000000 */
[----:B------:R-:W-:Y:S01]  /*c480*/  HGMMA.64x256x16.F32 R24, R152, gdesc[UR4].tnspB, RZ, !UPT, gsb0 ;  /* 0x43e0000498187df0 */ /* 0x000fe2000c0008ff */
[----:B------:R-:W-:-:S05]  /*c490*/  IMAD.MOV.U32 R21, RZ, RZ, 0x40000040 ;  /* 0x40000040ff157424 */ /* 0x000fca00078e00ff */
[----:B------:R-:W-:Y:S01]  /*c4a0*/  R2UR UR11, R21 ;  /* 0x00000000150b72ca */ /* 0x000fe200000e0000 */
[----:B------:R-:W-:Y:S02]  /*c4b0*/  VIADD R20, R12, 0x100 ;  /* 0x000001000c147836 */ /* 0x000fe40000000000 */
[----:B------:R-:W-:-:S03]  /*c4c0*/  IMAD.MOV.U32 R21, RZ, RZ, 0x40000040 ;  /* 0x40000040ff157424 */ /* 0x000fc600078e00ff */
[----:B------:R-:W-:Y:S02]  /*c4d0*/  R2UR UR6, R20 ;  /* 0x00000000140672ca */ /* 0x000fe400000e0000 */
[----:B------:R-:W-:Y:S01]  /*c4e0*/  R2UR UR7, R21 ;  /* 0x00000000150772ca */ /* 0x000fe200000e0000 */
[----:B------:R-:W-:Y:S02]  /*c4f0*/  WARPGROUP.DEPBAR.LE gsb0, 0x0 ;  /* 0x00008000000079c5 */ /* 0x000fe40000010000 */
[----:B------:R-:W-:-:S11]  /*c500*/  WARPGROUP.ARRIVE ;  /* 0x00000000000079c5 */ /* 0x000fd60000000000 */
[----:B------:R-:W-:Y:S01]  /*c510*/  HGMMA.64x256x16.F32 R24, R156, gdesc[UR8].tnspB, R24, gsb0 ;  /* 0x43e000089c187df0 */ /* 0x000fe20008000818 */
[----:B------:R-:W-:Y:S02]  /*c520*/  VIADD R20, R12, 0x180 ;  /* 0x000001800c147836 */ /* 0x000fe40000000000 */
[----:B------:R-:W-:Y:S01]  /*c530*/  IMAD.MOV.U32 R21, RZ, RZ, 0x40000040 ;  /* 0x40000040ff157424 */ /* 0x000fe200078e00ff */
[----:B------:R-:W-:Y:S02]  /*c540*/  WARPGROUP.DEPBAR.LE gsb0, 0x0 ;  /* 0x00008000000079c5 */ /* 0x000fe40000010000 */
[----:B------:R-:W-:-:S15]  /*c550*/  WARPGROUP.ARRIVE ;  /* 0x00000000000079c5 */ /* 0x000fde0000000000 */
[----:B------:R-:W-:-:S07]  /*c560*/  NOP ;  /* 0x0000000000007918 */ /* 0x000fce0000000000 */
[----:B------:R-:W-:Y:S01]  /*c570*/  HGMMA.64x256x16.F32 R24, R160, gdesc[UR4].tnspB, R24, gsb0 ;  /* 0x43e00004a0187df0 */ /* 0x000fe20008000818 */
[----:B------:R-:W-:Y:S02]  /*c580*/  R2UR UR6, R20 ;  /* 0x00000000140672ca */ /* 0x000fe400000e0000 */
[----:B------:R-:W-:Y:S01]  /*c590*/  R2UR UR7, R21 ;  /* 0x00000000150772ca */ /* 0x000fe200000e0000 */
[----:B------:R-:W-:Y:S02]  /*c5a0*/  VIADD R12, R168, 0xfffffffe ;  /* 0xfffffffea80c7836 */ /* 0x000fe40000000000 */
[----:B------:R-:W-:-:S03]  /*c5b0*/  @!P1 VIADD R14, R14, 0x38860 ;  /* 0x000388600e0e9836 */ /* 0x000fc60000000000 */
[----:B------:R-:W-:Y:S02]  /*c5c0*/  ISETP.GE.AND P2, PT, R12, R191, PT ;  /* 0x000000bf0c00720c */ /* 0x000fe40003f46270 */
[----:B------:R-:W-:Y:S01]  /*c5d0*/  @!P1 PRMT R14, RZ, 0x654, R14 ;  /* 0x00000654ff0e9816 */ /* 0x000fe2000000000e */
[----:B------:R-:W-:Y:S01]  /*c5e0*/  BSSY B0, `(.L_x_1418) ;  /* 0x0000380000007945 */ /* 0x000fe20003800000 */
[----:B------:R-:W-:Y:S02]  /*c5f0*/  WARPGROUP.DEPBAR.LE gsb0, 0x0 ;  /* 0x00008000000079c5 */ /* 0x000fe40000010000 */
[----:B------:R-:W-:-:S13]  /*c600*/  WARPGROUP.ARRIVE ;  /* 0x00000000000079c5 */ /* 0x000fda0000000000 */
        /* <DEDUP_REMOVED lines=11> */
[----:B------:R-:W-:Y:S05]  /*c6c0*/  @!P2 BRA `(.L_x_1419) ;  /* 0x0000003400c4a947 */ /* 0x000fea0003800000 */
[----:B------:R-:W-:Y:S02]  /*c6d0*/  IMAD.MOV.U32 R198, RZ, RZ, R171 ;  /* 0x000000ffffc67224 */ /* 0x000fe400078e00ab */
[----:B------:R-:W-:Y:S02]  /*c6e0*/  IMAD.MOV.U32 R196, RZ, RZ, R169 ;  /* 0x000000ffffc47224 */ /* 0x000fe400078e00a9 */
[----:B------:R-:W-:-:S07]  /*c6f0*/  IMAD.MOV.U32 R197, RZ, RZ, R18 ;  /* 0x000000ffffc57224 */ /* 0x000fce00078e0012 */
.L_x_1430:
[----:B------:R-:W-:Y:S01]  /*c700*/  VIADD R18, R197, 0x1 ;  /* 0x00000001c5127836 */ /* 0x000fe20000000000 */
[C---:B------:R-:W-:Y:S01]  /*c710*/  ISETP.GT.AND P2, PT, R12.reuse, R191, PT ;  /* 0x000000bf0c00720c */ /* 0x040fe20003f44270 */
[----:B------:R-:W-:-:S03]  /*c720*/  VIADD R12, R12, 0xffffffff ;  /* 0xffffffff0c0c7836 */ /* 0x000fc60000000000 */
[----:B------:R-:W-:-:S04]  /*c730*/  ISETP.NE.AND P3, PT, R18, 0x2, PT ;  /* 0x000000021200780c */ /* 0x000fc80003f65270 */
[----:B01----:R-:W-:Y:S02]  /*c740*/  SEL R14, RZ, 0x1, P3 ;  /* 0x00000001ff0e7807 */ /* 0x003fe40001800000 */
[----:B------:R-:W-:Y:S02]  /*c750*/  SEL R18, R18, RZ, P3 ;  /* 0x000000ff12127207 */ /* 0x000fe40001800000 */
[----:B------:R-:W-:Y:S01]  /*c760*/  LOP3.LUT R23, R23, R14, RZ, 0x3c, !PT ;  /* 0x0000000e17177212 */ /* 0x000fe200078e3cff */
[----:B------:R-:W-:Y:S06]  /*c770*/  @!P0 BRA `(.L_x_1420) ;  /* 0x0000000000048947 */ /* 0x000fec0003800000 */
[----:B------:R-:W-:Y:S01]  /*c780*/  BPT.TRAP 0x1 ;  /* 0x000000040000795c */ /* 0x000fe20000300000 */
.L_x_1420:
[----:B------:R-:W-:Y:S01]  /*c790*/  IMAD R14, R18, 0x8, R2 ;  /* 0x00000008120e7824 */ /* 0x000fe200078e0202 */
[----:B------:R-:W-:-:S04]  /*c7a0*/  SHF.L.U32 R199, R23, 0x1f, RZ ;  /* 0x0000001f17c77819 */ /* 0x000fc800000006ff */
[----:B------:R0:W1:Y:S01]  /*c7b0*/  SYNCS.PHASECHK.TRANS64.TRYWAIT P3, [R14+URZ+0x38830], R199 ;  /* 0x038830c70e0075a7 */ /* 0x000062000806017f */
[----:B------:R-:W-:Y:S05]  /*c7c0*/  @!P0 BRA `(.L_x_1421) ;  /* 0x0000000000048947 */ /* 0x000fea0003800000 */
[----:B------:R-:W-:Y:S01]  /*c7d0*/  BPT.TRAP 0x1 ;  /* 0x000000040000795c */ /* 0x000fe20000300000 */
.L_x_1421:
[----:B------:R-:W-:Y:S01]  /*c7e0*/  VIADD R20, R2, 0x20400 ;  /* 0x0002040002147836 */ /* 0x000fe20000000000 */
[----:B------:R-:W-:Y:S01]  /*c7f0*/  BSSY B1, `(.L_x_1422) ;  /* 0x0000009000017945 */ /* 0x000fe20003800000 */
[----:B------:R-:W-:Y:S02]  /*c800*/  IMAD R154, R18, 0x200, R3 ;  /* 0x00000200129a7824 */ /* 0x000fe400078e0203 */
[----:B------:R-:W-:Y:S01]  /*c810*/  IMAD.MOV.U32 R155, RZ, RZ, 0x40000040 ;  /* 0x40000040ff9b7424 */ /* 0x000fe200078e00ff */
[----:B------:R-:W-:-:S04]  /*c820*/  SHF.R.U32.HI R20, RZ, 0x4, R20 ;  /* 0x00000004ff147819 */ /* 0x000fc80000011614 */
[----:B------:R-:W-:-:S04]  /*c830*/  LOP3.LUT R20, R20, 0x3fff, RZ, 0xc0, !PT ;  /* 0x00003fff14147812 */ /* 0x000fc800078ec0ff */
[----:B------:R-:W-:Y:S01]  /*c840*/  LOP3.LUT R20, R20, 0x10000, RZ, 0xfc, !PT ;  /* 0x0001000014147812 */ /* 0x000fe200078efcff */
[----:B-1----:R-:W-:Y:S06]  /*c850*/  @P3 BRA `(.L_x_1423) ;  /* 0x0000000000083947 */ /* 0x002fec0003800000 */
[----:B------:R-:W1:Y:S02]  /*c860*/  SYNCS.PHASECHK.TRANS64.TRYWAIT P3, [R14+URZ+0x38830], R199 ;  /* 0x038830c70e0075a7 */ /* 0x000e64000806017f */
[----:B-1----:R-:W-:Y:S05]  /*c870*/  @!P3 BRA `(.L_x_1424) ;  /* 0x00000130007cb947 */ /* 0x002fea0003800000 */
.L_x_1423:
[----:B------:R-:W-:Y:S05]  /*c880*/  BSYNC B1 ;  /* 0x0000000000017941 */ /* 0x000fea0003800000 */
.L_x_1422:
        /* <DEDUP_REMOVED lines=13> */
[----:B------:R-:W-:Y:S02]  /*c960*/  R2UR UR19, R155 ;  /* 0x000000009b1372ca */ /* 0x000fe400000e0000 */
[----:B------:R-:W-:Y:S01]  /*c970*/  WARPGROUP.ARRIVE ;  /* 0x00000000000079c5 */ /* 0x000fe20000000000 */
[----:B------:R-:W-:Y:S02]  /*c980*/  R2UR UR8, R4 ;  /* 0x00000000040872ca */ /* 0x000fe400000e0000 */
[----:B------:R-:W-:Y:S02]  /*c990*/  R2UR UR9, R5 ;  /* 0x00000000050972ca */ /* 0x000fe400000e0000 */
[----:B------:R-:W-:Y:S01]  /*c9a0*/  R2UR UR14, R20 ;  /* 0x00000000140e72ca */ /* 0x000fe200000e0000 */
[----:B------:R-:W-:Y:S01]  /*c9b0*/  HGMMA.64x64x16.F32 R152, gdesc[UR4], RZ, !UPT, gsb0 ;  /* 0x00e00000049879f0 */ /* 0x000fe2000c0008ff */
[----:B------:R-:W-:-:S02]  /*c9c0*/  R2UR UR15, R21 ;  /* 0x00000000150f72ca */ /* 0x000fc400000e0000 */
[----:B------:R-:W-:Y:S02]  /*c9d0*/  R2UR UR12, R6 ;  /* 0x00000000060c72ca */ /* 0x000fe400000e0000 */
[----:B------:R-:W-:Y:S02]  /*c9e0*/  R2UR UR13, R7 ;  /* 0x00000000070d72ca */ /* 0x000fe400000e0000 */
[----:B------:R-:W-:Y:S02]  /*c9f0*/  R2UR UR16, R8 ;  /* 0x00000000081072ca */ /* 0x000fe400000e0000 */
[----:B------:R-:W-:Y:S01]  /*ca00*/  R2UR UR17, R9 ;  /* 0x00000000091172ca */ /* 0x000fe200000e0000 */
        /* <DEDUP_REMOVED lines=10> */
[----:B------:R-:W-:Y:S05]  /*cab0*/  @!P0 BRA `(.L_x_1425) ;  /* 0x0000000000048947 */ /* 0x000fea0003800000 */
[----:B------:R-:W-:Y:S01]  /*cac0*/  BPT.TRAP 0x1 ;  /* 0x000000040000795c */ /* 0x000fe20000300000 */
.L_x_1425:
[----:B------:R2:W3:Y:S01]  /*cad0*/  SYNCS.PHASECHK.TRANS64.TRYWAIT P3, [R14+URZ+0x38850], R199 ;  /* 0x038850c70e0075a7 */ /* 0x0004e2000806017f */
[----:B------:R-:W-:Y:S05]  /*cae0*/  @!P0 BRA `(.L_x_1426) ;  /* 0x0000000000048947 */ /* 0x000fea0003800000 */
[----:B------:R-:W-:Y:S01]  /*caf0*/  BPT.TRAP 0x1 ;  /* 0x000000040000795c */ /* 0x000fe20000300000 */
.L_x_1426:
[----:B------:R-:W-:Y:S04]  /*cb00*/  BSSY B1, `(.L_x_1427) ;  /* 0x0000004000017945 */ /* 0x000fe80003800000 */
[----:B---3--:R-:W-:Y:S05]  /*cb10*/  @P3 BRA `(.L_x_1428) ;  /* 0x0000000000083947 */ /* 0x008fea0003800000 */
[----:B------:R-:W3:Y:S02]  /*cb20*/  SYNCS.PHASECHK.TRANS64.TRYWAIT P3, [R14+URZ+0x38850], R199 ;  /* 0x038850c70e0075a7 */ /* 0x000ee4000806017f */
[----:B---3--:R-:W-:Y:S05]  /*cb30*/  @!P3 BRA `(.L_x_1429) ;  /* 0x0000012c00e0b947 */ /* 0x008fea0003800000 */
.L_x_1428:
[----:B------:R-:W-:Y:S05]  /*cb40*/  BSYNC B1 ;  /* 0x0000000000017941 */ /* 0x000fea0003800000 */
.L_x_1427:
[----:B------:R-:W-:Y:S01]  /*cb50*/  VIADD R20, R2, 0x26400 ;  /* 0x0002640002147836 */ /* 0x000fe20000000000 */
[----:B------:R-:W-:Y:S01]  /*cb60*/  WARPGROUP.ARRIVE ;  /* 0x00000000000079c5 */ /* 0x000fe20000000000 */
[----:B------:R-:W-:-:S05]  /*cb70*/  VIADD R202, R0, 0x4 ;  /* 0x0000000400ca7836 */ /* 0x000fca0000000000 */
[----:B0123--:R-:W0:Y:S01]  /*cb80*/  S2R R199, SR_TID.X ;  /* 0x0000000000c77919 */ /* 0x00fe220000002100 */
[----:B------:R-:W-:Y:S01]  /*cb90*/  IMAD R200, R18, 0x1000, R10 ;  /* 0x0000100012c87824 */ /* 0x000fe200078e020a */
[----:B------:R-:W-:Y:S01]  /*cba0*/  SHF.R.U32.HI R20, RZ, 0x4, R20 ;  /* 0x00000004ff147819 */ /* 0x000fe20000011614 */
[----:B------:R-:W-:Y:S02]  /*cbb0*/  IMAD.MOV.U32 R201, RZ, RZ, 0x40000040 ;  /* 0x40000040ffc97424 */ /* 0x000fe400078e00ff */
[----:B------:R-:W-:Y:S01]  /*cbc0*/  IMAD.MOV.U32 R205, RZ, RZ, 0x40000040 ;  /* 0x40000040ffcd7424 */ /* 0x000fe200078e00ff */
[----:B------:R-:W-:Y:S01]  /*cbd0*/  LOP3.LUT R21, R20, 0x3fff, RZ, 0xc0, !PT ;  /* 0x00003fff14157812 */ /* 0x000fe200078ec0ff */
[----:B------:R-:W-:Y:S01]  /*cbe0*/  VIADD R20, R0, 0x2 ;  /* 0x0000000200147836 */ /* 0x000fe20000000000 */
[C---:B------:R-:W-:Y:S01]  /*cbf0*/  R2UR UR6, R200.reuse ;  /* 0x00000000c80672ca */ /* 0x040fe200000e0000 */
[----:B------:R-:W-:Y:S01]  /*cc00*/  IMAD.MOV.U32 R203, RZ, RZ, 0x40000040 ;  /* 0x40000040ffcb7424 */ /* 0x000fe200078e00ff */
[----:B------:R-:W-:Y:S01]  /*cc10*/  LOP3.LUT R0, R21, 0x10000, RZ, 0xfc, !PT ;  /* 0x0001000015007812 */ /* 0x000fe200078efcff */
[----:B------:R-:W-:Y:S01]  /*cc20*/  IMAD.MOV.U32 R21, RZ, RZ, 0x40000040 ;  /* 0x40000040ff157424 */ /* 0x000fe200078e00ff */
[----:B------:R-:W-:Y:S01]  /*cc30*/  R2UR UR7, R201 ;  /* 0x00000000c90772ca */ /* 0x000fe200000e0000 */
[----:B------:R-:W-:Y:S01]  /*cc40*/  VIADD R201, R200, 0x800 ;  /* 0x00000800c8c97836 */ /* 0x000fe20000000000 */
[----:B------:R-:W-:Y:S01]  /*cc50*/  R2UR UR5, R205 ;  /* 0x00000000cd0572ca */ /* 0x000fe200000e0000 */
[----:B------:R-:W-:-:S02]  /*cc60*/  IMAD.MOV.U32 R204, RZ, RZ, R0 ;  /* 0x000000ffffcc7224 */ /* 0x000fc400078e0000 */
[----:B------:R-:W-:-:S03]  /*cc70*/  IMAD.MOV.U32 R205, RZ, RZ, 0xa00 ;  /* 0x00000a00ffcd7424 */ /* 0x000fc600078e00ff */
[----:B------:R-:W-:Y:S01]  /*cc80*/  R2UR UR4, R204 ;  /* 0x00000000cc0472ca */ /* 0x000fe200000e0000 */
[----:B------:R-:W-:Y:S01]  /*cc90*/  VIADD R204, R0, 0x800 ;  /* 0x0000080000cc7836 */ /* 0x000fe20000000000 */
[----:B0-----:R-:W-:-:S11]  /*cca0*/  SHF.R.U32.HI R199, RZ, 0x7, R199 ;  /* 0x00000007ffc77819 */ /* 0x001fd600000116c7 */
[----:B------:R-:W-:Y:S01]  /*ccb0*/  HGMMA.64x64x16.F32 R152, gdesc[UR4], R152, gsb0 ;  /* 0x00e00000049879f0 */ /* 0x000fe20008000898 */
[----:B------:R-:W-:Y:S01]  /*ccc0*/  R2UR UR4, R20 ;  /* 0x00000000140472ca */ /* 0x000fe200000e0000 */
[----:B------:R-:W-:Y:S01]  /*ccd0*/  VIADD R20, R200, 0x2 ;  /* 0x00000002c8147836 */ /* 0x000fe20000000000 */
[----:B------:R-:W-:Y:S01]  /*cce0*/  R2UR UR5, R21 ;  /* 0x00000000150572ca */ /* 0x000fe200000e0000 */
[----:B------:R-:W-:-:S03]  /*ccf0*/  IMAD.MOV.U32 R21, RZ, RZ, 0x40000040 ;  /* 0x40000040ff157424 */ /* 0x000fc600078e00ff */
        /* <DEDUP_REMOVED lines=153> */
[----:B------:R-:W-:Y:S02]  /*d690*/  R2UR UR4, R20 ;  /* 0x00000000140472ca */ /* 0x000fe400000e0000 */
[----:B------:R-:W-:Y:S01]  /*d6a0*/  R2UR UR5, R21 ;  /* 0x00000000150572ca */ /* 0x000fe200000e0000 */
[----:B------:R0:W1:Y:S02]  /*d6b0*/  SHFL.IDX PT, R20, R199, RZ, 0x1f ;  /* 0x00001fffc7147589 */ /* 0x00006400000e0000 */
[----:B0-----:R-:W-:Y:S01]  /*d6c0*/  IMAD.MOV.U32 R199, RZ, RZ, 0x4 ;  /* 0x00000004ffc77424 */ /* 0x001fe200078e00ff */
[----:B-1----:R-:W-:-:S04]  /*d6d0*/  ISETP.GT.AND P3, PT, R20, 0x7f, PT ;  /* 0x0000007f1400780c */ /* 0x002fc80003f64270 */
[----:B------:R-:W-:Y:S02]  /*d6e0*/  SEL R21, RZ, 0x2, !P3 ;  /* 0x00000002ff157807 */ /* 0x000fe40005800000 */
[C---:B------:R-:W-:Y:S02]  /*d6f0*/  SEL R20, R199.reuse, 0x2, P3 ;  /* 0x00000002c7147807 */ /* 0x040fe40001800000 */
[----:B------:R-:W-:Y:S01]  /*d700*/  SEL R199, R199, 0x6, !P3 ;  /* 0x00000006c7c77807 */ /* 0x000fe20005800000 */
[----:B------:R-:W-:Y:S01]  /*d710*/  IMAD.IADD R202, R21, 0x1, R201 ;  /* 0x0000000115ca7824 */ /* 0x000fe200078e02c9 */
[----:B------:R-:W-:-:S04]  /*d720*/  SEL R205, R205, 0x980, P3 ;  /* 0x00000980cdcd7807 */ /* 0x000fc80001800000 */
[----:B------:R-:W-:Y:S01]  /*d730*/  LOP3.LUT R205, R205, 0xa00, RZ, 0xc0, !PT ;  /* 0x00000a00cdcd7812 */ /* 0x000fe200078ec0ff */
[----:B------:R-:W-:Y:S02]  /*d740*/  WARPGROUP.DEPBAR.LE gsb0, 0x0 ;  /* 0x00008000000079c5 */ /* 0x000fe40000010000 */
[----:B------:R-:W-:-:S06]  /*d750*/  WARPGROUP.ARRIVE ;  /* 0x00000000000079c5 */ /* 0x000fcc0000000000 */
[----:B------:R-:W-:Y:S01]  /*d760*/  HGMMA.64x64x16.F32 R152, gdesc[UR4], R152, gsb0 ;  /* 0x00e00000049879f0 */ /* 0x000fe20008000898 */
[----:B------:R-:W-:Y:S01]  /*d770*/  R2UR UR6, R202 ;  /* 0x00000000ca0672ca */ /* 0x000fe200000e0000 */
[----:B------:R-:W-:Y:S01]  /*d780*/  IMAD.IADD R202, R204, 0x1, R21 ;  /* 0x00000001ccca7824 */ /* 0x000fe200078e0215 */
[----:B------:R-:W-:Y:S01]  /*d790*/  R2UR UR7, R203 ;  /* 0x00000000cb0772ca */ /* 0x000fe200000e0000 */
[----:B------:R-:W-:-:S03]  /*d7a0*/  IMAD.MOV.U32 R203, RZ, RZ, 0x40000040 ;  /* 0x40000040ffcb7424 */ /* 0x000fc600078e00ff */
[----:B------:R-:W-:Y:S01]  /*d7b0*/  R2UR UR4, R202 ;  /* 0x00000000ca0472ca */ /* 0x000fe200000e0000 */
[----:B------:R-:W-:Y:S01]  /*d7c0*/  IMAD.IADD R202, R201, 0x1, R20 ;  /* 0x00000001c9ca7824 */ /* 0x000fe200078e0214 */
[----:B------:R-:W-:Y:S01]  /*d7d0*/  R2UR UR5, R203 ;  /* 0x00000000cb0572ca */ /* 0x000fe200000e0000 */
[----:B------:R-:W-:Y:S01]  /*d7e0*/  IMAD.MOV.U32 R203, RZ, RZ, 0x40000040 ;  /* 0x40000040ffcb7424 */ /* 0x000fe200078e00ff */
[----:B------:R-:W-:Y:S02]  /*d7f0*/  WARPGROUP.DEPBAR.LE gsb0, 0x0 ;  /* 0x00008000000079c5 */ /* 0x000fe40000010000 */
[----:B------:R-:W-:-:S09]  /*d800*/  WARPGROUP.ARRIVE ;  /* 0x00000000000079c5 */ /* 0x000fd20000000000 */
        /* <DEDUP_REMOVED lines=8> */
[----:B------:R-:W-:Y:S02]  /*d890*/  IMAD.MOV.U32 R203, RZ, RZ, 0x40000040 ;  /* 0x40000040ffcb7424 */ /* 0x000fe400078e00ff */
[----:B------:R-:W-:-:S05]  /*d8a0*/  IMAD.MOV.U32 R204, RZ, RZ, 0x28 ;  /* 0x00000028ffcc7424 */ /* 0x000fca00078e00ff */
        /* <DEDUP_REMOVED lines=8> */
[----:B------:R-:W-:Y:S02]  /*d930*/  IMAD.MOV.U32 R203, RZ, RZ, 0x40000040 ;  /* 0x40000040ffcb7424 */ /* 0x000fe400078e00ff */
[----:B------:R-:W-:Y:S01]  /*d940*/  VIADD R201, R0, 0xa00 ;  /* 0x00000a0000c97836 */ /* 0x000fe20000000000 */
[----:B------:R-:W-:Y:S02]  /*d950*/  R2UR UR6, R202 ;  /* 0x00000000ca0672ca */ /* 0x000fe400000e0000 */
[----:B------:R-:W-:Y:S01]  /*d960*/  R2UR UR7, R203 ;  /* 0x00000000cb0772ca */ /* 0x000fe200000e0000 */
[----:B------:R-:W-:Y:S01]  /*d970*/  IMAD.MOV.U32 R203, RZ, RZ, 0x40000040 ;  /* 0x40000040ffcb7424 */ /* 0x000fe200078e00ff */
[----:B------:R-:W-:-:S02]  /*d980*/  IADD3 R202, R204, R205, R0 ;  /* 0x000000cdccca7210 */ /* 0x000fc40007ffe000 */
[----:B------:R-:W-:Y:S01]  /*d990*/  IADD3 R204, R204, R205, R200 ;  /* 0x000000cdcccc7210 */ /* 0x000fe20007ffe0c8 */
[----:B------:R-:W-:Y:S01]  /*d9a0*/  IMAD.MOV.U32 R205, RZ, RZ, 0x40000040 ;  /* 0x40000040ffcd7424 */ /* 0x000fe200078e00ff */
[----:B------:R-:W-:Y:S02]  /*d9b0*/  WARPGROUP.DEPBAR.LE gsb0, 0x0 ;  /* 0x00008000000079c5 */ /* 0x000fe40000010000 */
[----:B------:R-:W-:-:S06]  /*d9c0*/  WARPGROUP.ARRIVE ;  /* 0x00000000000079c5 */ /* 0x000fcc0000000000 */
[----:B------:R-:W-:Y:S01]  /*d9d0*/  HGMMA.64x64x16.F32 R152, gdesc[UR4], R152, gsb0 ;  /* 0x00e00000049879f0 */ /* 0x000fe20008000898 */
[----:B------:R-:W-:Y:S01]  /*d9e0*/  R2UR UR4, R202 ;  /* 0x00000000ca0472ca */ /* 0x000fe200000e0000 */
[----:B------:R-:W-:Y:S01]  /*d9f0*/  IMAD.IADD R202, R201, 0x1, R21 ;  /* 0x00000001c9ca7824 */ /* 0x000fe200078e0215 */
[----:B------:R-:W-:Y:S01]  /*da00*/  R2UR UR5, R203 ;  /* 0x00000000cb0572ca */ /* 0x000fe200000e0000 */
[----:B------:R-:W-:Y:S01]  /*da10*/  IMAD.MOV.U32 R203, RZ, RZ, 0x40000040 ;  /* 0x40000040ffcb7424 */ /* 0x000fe200078e00ff */
[----:B------:R-:W-:Y:S01]  /*da20*/  R2UR UR6, R204 ;  /* 0x00000000cc0672ca */ /* 0x000fe200000e0000 */
[----:B------:R-:W-:Y:S01]  /*da30*/  VIADD R204, R200, 0xa00 ;  /* 0x00000a00c8cc7836 */ /* 0x000fe20000000000 */
[----:B------:R-:W-:Y:S01]  /*da40*/  R2UR UR7, R205 ;  /* 0x00000000cd0772ca */ /* 0x000fe200000e0000 */
        /* <DEDUP_REMOVED lines=25> */
[----:B------:R-:W-:Y:S01]  /*dbe0*/  VIADD R201, R0, 0xc00 ;  /* 0x00000c0000c97836 */ /* 0x000fe20000000000 */
[----:B------:R-:W-:Y:S02]  /*dbf0*/  WARPGROUP.DEPBAR.LE gsb0, 0x0 ;  /* 0x00008000000079c5 */ /* 0x000fe40000010000 */
[----:B------:R-:W-:-:S07]  /*dc00*/  WARPGROUP.ARRIVE ;  /* 0x00000000000079c5 */ /* 0x000fce0000000000 */
[----:B------:R-:W-:Y:S01]  /*dc10*/  HGMMA.64x64x16.F32 R152, gdesc[UR4], R152, gsb0 ;  /* 0x00e00000049879f0 */ /* 0x000fe20008000898 */
[----:B------:R-:W-:Y:S01]  /*dc20*/  R2UR UR4, R202 ;  /* 0x00000000ca0472ca */ /* 0x000fe200000e0000 */
[----:B------:R-:W-:Y:S01]  /*dc30*/  IMAD.IADD R202, R199, 0x1, R204 ;  /* 0x00000001c7ca7824 */ /* 0x000fe200078e02cc */
[----:B------:R-:W-:Y:S01]  /*dc40*/  R2UR UR5, R203 ;  /* 0x00000000cb0572ca */ /* 0x000fe200000e0000 */
[----:B------:R-:W-:Y:S02]  /*dc50*/  IMAD.MOV.U32 R203, RZ, RZ, 0x40000040 ;  /* 0x40000040ffcb7424 */ /* 0x000fe400078e00ff */
[----:B------:R-:W-:Y:S01]  /*dc60*/  IMAD.MOV.U32 R204, RZ, RZ, 0x30 ;  /* 0x00000030ffcc7424 */ /* 0x000fe200078e00ff */
[----:B------:R-:W-:Y:S02]  /*dc70*/  R2UR UR6, R202 ;  /* 0x00000000ca0672ca */ /* 0x000fe400000e0000 */
[----:B------:R-:W-:Y:S01]  /*dc80*/  R2UR UR7, R203 ;  /* 0x00000000cb0772ca */ /* 0x000fe200000e0000 */
[----:B------:R-:W-:Y:S01]  /*dc90*/  IMAD.MOV.U32 R203, RZ, RZ, 0x40000040 ;  /* 0x40000040ffcb7424 */ /* 0x000fe200078e00ff */
[----:B------:R-:W-:-:S04]  /*dca0*/  SEL R204, R204, 0x2e, P3 ;  /* 0x0000002ecccc7807 */ /* 0x000fc80001800000 */
[----:B------:R-:W-:-:S04]  /*dcb0*/  LOP3.LUT R204, R204, 0x6, RZ, 0xc0, !PT ;  /* 0x00000006cccc7812 */ /* 0x000fc800078ec0ff */
[CC--:B------:R-:W-:Y:S02]  /*dcc0*/  IADD3 R202, R204.reuse, R205.reuse, R0 ;  /* 0x000000cdccca7210 */ /* 0x0c0fe40007ffe000 */
        /* <DEDUP_REMOVED lines=64> */
[----:B------:R-:W-:Y:S02]  /*e0d0*/  WARPGROUP.DEPBAR.LE gsb0, 0x0 ;  /* 0x00008000000079c5 */ /* 0x000fe40000010000 */
[----:B------:R-:W-:-:S10]  /*e0e0*/  WARPGROUP.ARRIVE ;  /* 0x00000000000079c5 */ /* 0x000fd40000000000 */
[----:B------:R-:W-:Y:S01]  /*e0f0*/  HGMMA.64x64x16.F32 R152, gdesc[UR4], R152, gsb0 ;  /* 0x00e00000049879f0 */ /* 0x000fe20008000898 */
[----:B------:R-:W-:Y:S01]  /*e100*/  R2UR UR6, R202 ;  /* 0x00000000ca0672ca */ /* 0x000fe200000e0000 */
[----:B------:R-:W-:Y:S01]  /*e110*/  IMAD.IADD R202, R204, 0x1, R21 ;  /* 0x00000001ccca7824 */ /* 0x000fe200078e0215 */
[----:B------:R-:W-:Y:S01]  /*e120*/  R2UR UR7, R203 ;  /* 0x00000000cb0772ca */ /* 0x000fe200000e0000 */
[----:B------:R-:W-:Y:S02]  /*e130*/  IMAD.MOV.U32 R203, RZ, RZ, 0x40000040 ;  /* 0x40000040ffcb7424 */ /* 0x000fe400078e00ff */
[----:B------:R-:W-:Y:S01]  /*e140*/  IMAD.MOV.U32 R21, RZ, RZ, 0x40000040 ;  /* 0x40000040ff157424 */ /* 0x000fe200078e00ff */
[----:B------:R-:W-:Y:S01]  /*e150*/  R2UR UR4, R202 ;  /* 0x00000000ca0472ca */ /* 0x000fe200000e0000 */
[----:B------:R-:W-:Y:S01]  /*e160*/  IMAD.IADD R202, R204, 0x1, R20 ;  /* 0x00000001ccca7824 */ /* 0x000fe200078e0214 */
[----:B------:R-:W-:Y:S01]  /*e170*/  R2UR UR5, R203 ;  /* 0x00000000cb0572ca */ /* 0x000fe200000e0000 */
[----:B------:R-:W-:-:S02]  /*e180*/  IMAD.MOV.U32 R203, RZ, RZ, 0x40000040 ;  /* 0x40000040ffcb7424 */ /* 0x000fc400078e00ff */
[----:B------:R-:W-:Y:S01]  /*e190*/  IMAD.IADD R20, R20, 0x1, R201 ;  /* 0x0000000114147824 */ /* 0x000fe200078e02c9 */
[----:B------:R-:W-:Y:S02]  /*e1a0*/  WARPGROUP.DEPBAR.LE gsb0, 0x0 ;  /* 0x00008000000079c5 */ /* 0x000fe40000010000 */
[----:B------:R-:W-:-:S07]  /*e1b0*/  WARPGROUP.ARRIVE ;  /* 0x00000000000079c5 */ /* 0x000fce0000000000 */
[----:B------:R-:W-:Y:S01]  /*e1c0*/  HGMMA.64x64x16.F32 R152, gdesc[UR4], R152, gsb0 ;  /* 0x00e00000049879f0 */ /* 0x000fe20008000898 */
[----:B------:R-:W-:Y:S01]  /*e1d0*/  R2UR UR4, R202 ;  /* 0x00000000ca0472ca */ /* 0x000fe200000e0000 */
[----:B------:R-:W-:Y:S01]  /*e1e0*/  IMAD.IADD R202, R204, 0x1, R199 ;  /* 0x00000001ccca7824 */ /* 0x000fe200078e02c7 */
[----:B------:R-:W-:Y:S01]  /*e1f0*/  R2UR UR5, R203 ;  /* 0x00000000cb0572ca */ /* 0x000fe200000e0000 */
[----:B------:R-:W-:Y:S01]  /*e200*/  IMAD.MOV.U32 R203, RZ, RZ, 0x40000040 ;  /* 0x40000040ffcb7424 */ /* 0x000fe200078e00ff */
        /* <DEDUP_REMOVED lines=10> */
[----:B------:R-:W-:Y:S02]  /*e2b0*/  R2UR UR6, R20 ;  /* 0x00000000140672ca */ /* 0x000fe400000e0000 */
[----:B------:R-:W-:Y:S01]  /*e2c0*/  R2UR UR7, R21 ;  /* 0x00000000150772ca */ /* 0x000fe200000e0000 */
[----:B------:R-:W-:Y:S01]  /*e2d0*/  IMAD.MOV.U32 R21, RZ, RZ, 0x1000 ;  /* 0x00001000ff157424 */ /* 0x000fe200078e00ff */
[----:B------:R-:W-:Y:S02]  /*e2e0*/  R2UR UR4, R202 ;  /* 0x00000000ca0472ca */ /* 0x000fe400000e0000 */
[----:B------:R-:W-:Y:S02]  /*e2f0*/  R2UR UR5, R203 ;  /* 0x00000000cb0572ca */ /* 0x000fe400000e0000 */
[----:B------:R-:W-:Y:S02]  /*e300*/  SEL R21, R21, 0xf80, P3 ;  /* 0x00000f8015157807 */ /* 0x000fe40001800000 */
[----:B------:R-:W-:-:S02]  /*e310*/  ISETP.NE.AND P3, PT, R192, RZ, PT ;  /* 0x000000ffc000720c */ /* 0x000fc40003f65270 */
[----:B------:R-:W-:-:S04]  /*e320*/  LOP3.LUT R21, R21, 0x1e00, RZ, 0xc0, !PT ;  /* 0x00001e0015157812 */ /* 0x000fc800078ec0ff */
[CC--:B------:R-:W-:Y:S02]  /*e330*/  IADD3 R20, R201.reuse, R21.reuse, R0 ;  /* 0x00000015c9147210 */ /* 0x0c0fe40007ffe000 */
[----:B------:R-:W-:Y:S01]  /*e340*/  IADD3 R200, R201, R21, R200 ;  /* 0x00000015c9c87210 */ /* 0x000fe20007ffe0c8 */
[----:B------:R-:W-:Y:S02]  /*e350*/  IMAD.MOV.U32 R21, RZ, RZ, 0x40000040 ;  /* 0x40000040ff157424 */ /* 0x000fe400078e00ff */
[----:B------:R-:W-:Y:S01]  /*e360*/  IMAD.MOV.U32 R201, RZ, RZ, 0x40000040 ;  /* 0x40000040ffc97424 */ /* 0x000fe200078e00ff */
[----:B------:R-:W-:Y:S02]  /*e370*/  WARPGROUP.DEPBAR.LE gsb0, 0x0 ;  /* 0x00008000000079c5 */ /* 0x000fe40000010000 */
[----:B------:R-:W-:-:S06]  /*e380*/  WARPGROUP.ARRIVE ;  /* 0x00000000000079c5 */ /* 0x000fcc0000000000 */
[----:B------:R-:W-:Y:S01]  /*e390*/  HGMMA.64x64x16.F32 R152, gdesc[UR4], R152, gsb0 ;  /* 0x00e00000049879f0 */ /* 0x000fe20008000898 */
[----:B------:R-:W-:Y:S01]  /*e3a0*/  R2UR UR4, R20 ;  /* 0x00000000140472ca */ /* 0x000fe200000e0000 */
[----:B------:R-:W-:Y:S01]  /*e3b0*/  IMAD R20, R18, 0x1000, R11 ;  /* 0x0000100012147824 */ /* 0x000fe200078e020b */
[----:B------:R-:W-:Y:S01]  /*e3c0*/  R2UR UR5, R21 ;  /* 0x00000000150572ca */ /* 0x000fe200000e0000 */
[----:B------:R-:W-:Y:S01]  /*e3d0*/  IMAD.MOV.U32 R21, RZ, RZ, 0x40000040 ;  /* 0x40000040ff157424 */ /* 0x000fe200078e00ff */
[----:B------:R-:W-:Y:S02]  /*e3e0*/  R2UR UR6, R200 ;  /* 0x00000000c80672ca */ /* 0x000fe400000e0000 */
[----:B------:R-:W-:Y:S01]  /*e3f0*/  R2UR UR7, R201 ;  /* 0x00000000c90772ca */ /* 0x000fe200000e0000 */
[----:B------:R-:W-:Y:S02]  /*e400*/  WARPGROUP.DEPBAR.LE gsb0, 0x0 ;  /* 0x00008000000079c5 */ /* 0x000fe40000010000 */
[----:B------:R-:W-:-:S10]  /*e410*/  WARPGROUP.ARRIVE ;  /* 0x00000000000079c5 */ /* 0x000fd40000000000 */
[----:B------:R-:W-:Y:S01]  /*e420*/  HGMMA.64x64x16.F32 R152, gdesc[UR4], R152, gsb0 ;  /* 0x00e00000049879f0 */ /* 0x000fe20008000898 */
[----:B------:R-:W-:Y:S01]  /*e430*/  ULDC UR4, c[0x0][0xad0] ;  /* 0x0002b40000047ab9 */ /* 0x000fe20000000800 */
[----:B------:R-:W-:Y:S02]  /*e440*/  R2UR UR7, R21 ;  /* 0x00000000150772ca */ /* 0x000fe400000e0000 */
[----:B------:R-:W-:Y:S01]  /*e450*/  R2UR UR6, R20 ;  /* 0x00000000140672ca */ /* 0x000fe200000e0000 */
        /* <DEDUP_REMOVED lines=33> */
[----:B------:R-:W-:Y:S01]  /*e670*/  FMUL.FTZ R201, R174, UR4 ;  /* 0x00000004aec97c20 */ /* 0x000fe20008410000 */
[----:B------:R-:W-:Y:S01]  /*e680*/  FMUL.FTZ R203, R178, UR4 ;  /* 0x00000004b2cb7c20 */ /* 0x000fe20008410000 */
[----:B------:R-:W-:Y:S01]  /*e690*/  FMUL.FTZ R204, R179, UR4 ;  /* 0x00000004b3cc7c20 */ /* 0x000fe20008410000 */
[----:B------:R-:W-:Y:S01]  /*e6a0*/  FMUL.FTZ R182, R182, UR4 ;  /* 0x00000004b6b67c20 */ /* 0x000fe20008410000 */
[----:B------:R-:W-:-:S02]  /*e6b0*/  FMUL.FTZ R183, R183, UR4 ;  /* 0x00000004b7b77c20 */ /* 0x000fc40008410000 */
        /* <DEDUP_REMOVED lines=27> */
[----:B0-----:R-:W-:-:S05]  /*e870*/  FMNMX.FTZ R169, R180, R169, !PT ;  /* 0x000000a9b4a97209 */ /* 0x001fca0007810000 */
[----:B------:R-:W0:Y:S02]  /*e880*/  SHFL.BFLY PT, R202, R169, 0x2, 0x1f ;  /* 0x0c401f00a9ca7f89 */ /* 0x000e2400000e0000 */
[----:B------:R-:W3:Y:S01]  /*e890*/  MUFU.TANH R156, R156 ;  /* 0x0000009c009c7308 */ /* 0x000ee20000002400 */
[----:B-1----:R-:W-:-:S07]  /*e8a0*/  FMNMX.FTZ R171, R153, R198, !PT ;  /* 0x000000c699ab7209 */ /* 0x002fce0007810000 */
[----:B------:R-:W1:Y:S01]  /*e8b0*/  MUFU.TANH R158, R158 ;  /* 0x0000009e009e7308 */ /* 0x000e620000002400 */
[----:B--2---:R-:W-:-:S07]  /*e8c0*/  FMNMX.FTZ R171, R154, R171, !PT ;  /* 0x000000ab9aab7209 */ /* 0x004fce0007810000 */
[----:B------:R-:W2:Y:S01]  /*e8d0*/  MUFU.TANH R162, R162 ;  /* 0x000000a200a27308 */ /* 0x000ea20000002400 */
[----:B---3--:R-:W-:Y:S02]  /*e8e0*/  FMNMX.FTZ R171, R156, R171, !PT ;  /* 0x000000ab9cab7209 */ /* 0x008fe40007810000 */
[----:B0-----:R-:W-:Y:S01]  /*e8f0*/  FMNMX.FTZ R169, R169, R202, !PT ;  /* 0x000000caa9a97209 */ /* 0x001fe20007810000 */
[----:B------:R-:W-:-:S04]  /*e900*/  FMUL.FTZ R202, R175, UR4 ;  /* 0x00000004afca7c20 */ /* 0x000fc80008410000 */
[----:B------:R-:W0:Y:S01]  /*e910*/  MUFU.TANH R163, R163 ;  /* 0x000000a300a37308 */ /* 0x000e220000002400 */
[----:B-1----:R-:W-:Y:S01]  /*e920*/  FMNMX.FTZ R171, R158, R171, !PT ;  /* 0x000000ab9eab7209 */ /* 0x002fe20007810000 */
[----:B------:R-:W-:Y:S01]  /*e930*/  ULDC UR4, c[0x0][0xa80] ;  /* 0x0002a00000047ab9 */ /* 0x000fe20000000800 */
[----:B------:R-:W1:Y:S05]  /*e940*/  SHFL.BFLY PT, R170, R169, 0x1, 0x1f ;  /* 0x0c201f00a9aa7f89 */ /* 0x000e6a00000e0000 */
[----:B------:R-:W3:Y:S01]  /*e950*/  MUFU.TANH R166, R166 ;  /* 0x000000a600a67308 */ /* 0x000ee20000002400 */
[----:B--2---:R-:W-:-:S07]  /*e960*/  FMNMX.FTZ R171, R162, R171, !PT ;  /* 0x000000aba2ab7209 */ /* 0x004fce0007810000 */
[----:B------:R-:W2:Y:S01]  /*e970*/  MUFU.TANH R167, R167 ;  /* 0x000000a700a77308 */ /* 0x000ea20000002400 */
[----:B0-----:R-:W-:-:S07]  /*e980*/  FMNMX.FTZ R171, R163, R171, !PT ;  /* 0x000000aba3ab7209 */ /* 0x001fce0007810000 */
[----:B------:R-:W0:Y:S01]  /*e990*/  MUFU.TANH R181, R181 ;  /* 0x000000b500b57308 */ /* 0x000e220000002400 */
[----:B---3--:R-:W-:Y:S02]  /*e9a0*/  FMNMX.FTZ R171, R166, R171, !PT ;  /* 0x000000aba6ab7209 */ /* 0x008fe40007810000 */
[----:B-1----:R-:W-:Y:S01]  /*e9b0*/  FMNMX.FTZ R169, R169, R170, !PT ;  /* 0x000000aaa9a97209 */ /* 0x002fe20007810000 */
[----:B------:R-:W-:-:S04]  /*e9c0*/  IMAD.U32 R170, RZ, RZ, UR4 ;  /* 0x00000004ffaa7e24 */ /* 0x000fc8000f8e00ff */
[----:B------:R-:W1:Y:S01]  /*e9d0*/  MUFU.TANH R200, R200 ;  /* 0x000000c800c87308 */ /* 0x000e620000002400 */
[----:B--2---:R-:W-:Y:S01]  /*e9e0*/  FMNMX.FTZ R171, R167, R171, !PT ;  /* 0x000000aba7ab7209 */ /* 0x004fe20007810000 */
[C---:B------:R-:W-:Y:S01]  /*e9f0*/  FMUL.FTZ R179, R169.reuse, R170 ;  /* 0x000000aaa9b37220 */ /* 0x040fe20000410000 */
[----:B------:R-:W-:-:S03]  /*ea00*/  FADD.FTZ R174, -R169, R196 ;  /* 0x000000c4a9ae7221 */ /* 0x000fc60000010100 */
[-CC-:B------:R-:W-:Y:S01]  /*ea10*/  FFMA.FTZ R205, R157, R170.reuse, -R179.reuse ;  /* 0x000000aa9dcd7223 */ /* 0x180fe200000108b3 */
[-CC-:B------:R-:W-:Y:S01]  /*ea20*/  FFMA.FTZ R157, R159, R170.reuse, -R179.reuse ;  /* 0x000000aa9f9d7223 */ /* 0x180fe200000108b3 */
[----:B------:R-:W2:Y:S01]  /*ea30*/  MUFU.TANH R201, R201 ;  /* 0x000000c900c97308 */ /* 0x000ea20000002400 */
[----:B0-----:R-:W-:Y:S01]  /*ea40*/  FMNMX.FTZ R171, R181, R171, !PT ;  /* 0x000000abb5ab7209 */ /* 0x001fe20007810000 */
[-CC-:B------:R-:W-:Y:S01]  /*ea50*/  FFMA.FTZ R159, R161, R170.reuse, -R179.reuse ;  /* 0x000000aaa19f7223 */ /* 0x180fe200000108b3 */
[-C--:B------:R-:W-:Y:S01]  /*ea60*/  FMUL.FTZ R174, R174, R170.reuse ;  /* 0x000000aaaeae7220 */ /* 0x080fe20000410000 */
[-CC-:B------:R-:W-:Y:S01]  /*ea70*/  FFMA.FTZ R196, R21, R170.reuse, -R179.reuse ;  /* 0x000000aa15c47223 */ /* 0x180fe200000108b3 */
[-CC-:B------:R-:W-:Y:S01]  /*ea80*/  FFMA.FTZ R152, R152, R170.reuse, -R179.reuse ;  /* 0x000000aa98987223 */ /* 0x180fe200000108b3 */
[-CC-:B------:R-:W-:Y:S01]  /*ea90*/  FFMA.FTZ R155, R155, R170.reuse, -R179.reuse ;  /* 0x000000aa9b9b7223 */ /* 0x180fe200000108b3 */
[-CC-:B------:R-:W-:Y:S01]  /*eaa0*/  FFMA.FTZ R21, R164, R170.reuse, -R179.reuse ;  /* 0x000000aaa4157223 */ /* 0x180fe200000108b3 */
[----:B------:R-:W0:Y:S01]  /*eab0*/  MUFU.TANH R202, R202 ;  /* 0x000000ca00ca7308 */ /* 0x000e220000002400 */
[----:B-1----:R-:W-:Y:S01]  /*eac0*/  FMNMX.FTZ R171, R200, R171, !PT ;  /* 0x000000abc8ab7209 */ /* 0x002fe20007810000 */
[-CC-:B------:R-:W-:Y:S01]  /*ead0*/  FFMA.FTZ R160, R160, R170.reuse, -R179.reuse ;  /* 0x000000aaa0a07223 */ /* 0x180fe200000108b3 */
[-CC-:B------:R-:W-:Y:S01]  /*eae0*/  FFMA.FTZ R168, R168, R170.reuse, -R179.reuse ;  /* 0x000000aaa8a87223 */ /* 0x180fe200000108b3 */
[-CC-:B------:R-:W-:Y:S01]  /*eaf0*/  FFMA.FTZ R172, R172, R170.reuse, -R179.reuse ;  /* 0x000000aaacac7223 */ /* 0x180fe200000108b3 */
[-CC-:B------:R-:W-:Y:S01]  /*eb00*/  FFMA.FTZ R173, R173, R170.reuse, -R179.reuse ;  /* 0x000000aaadad7223 */ /* 0x180fe200000108b3 */
[----:B------:R-:W-:-:S02]  /*eb10*/  FFMA.FTZ R177, R177, R170, -R179 ;  /* 0x000000aab1b17223 */ /* 0x000fc400000108b3 */
        /* <DEDUP_REMOVED lines=8> */
[----:B------:R2:W3:Y:S01]  /*eba0*/  MUFU.EX2 R178, R174 ;  /* 0x000000ae00b27308 */ /* 0x0004e20000000800 */
[----:B0-----:R-:W-:-:S07]  /*ebb0*/  FMNMX.FTZ R171, R182, R171, !PT ;  /* 0x000000abb6ab7209 */ /* 0x001fce0007810000 */
[----:B------:R-:W-:Y:S01]  /*ebc0*/  MUFU.EX2 R196, R196 ;  /* 0x000000c400c47308 */ /* 0x000fe20000000800 */
[----:B-1----:R-:W-:Y:S01]  /*ebd0*/  FMNMX.FTZ R171, R183, R171, !PT ;  /* 0x000000abb7ab7209 */ /* 0x002fe20007810000 */
[----:B--2---:R-:W-:-:S04]  /*ebe0*/  FFMA.FTZ R174, R165, R170, -R179 ;  /* 0x000000aaa5ae7223 */ /* 0x004fc800000108b3 */
[----:B------:R-:W0:Y:S02]  /*ebf0*/  SHFL.BFLY PT, R175, R171, 0x2, 0x1f ;  /* 0x0c401f00abaf7f89 */ /* 0x000e2400000e0000 */
[----:B------:R-:W-:Y:S01]  /*ec00*/  MUFU.EX2 R152, R152 ;  /* 0x0000009800987308 */ /* 0x000fe20000000800 */
[-C--:B---3--:R-:W-:Y:S01]  /*ec10*/  FMUL.FTZ R24, R24, R178.reuse ;  /* 0x000000b218187220 */ /* 0x088fe20000410000 */
        /* <DEDUP_REMOVED lines=19> */
[----:B------:R-:W-:Y:S01]  /*ed50*/  FMUL.FTZ R60, R60, R178 ;  /* 0x000000b23c3c7220 */ /* 0x000fe20000410000 */
[----:B0-----:R-:W-:Y:S01]  /*ed60*/  FMNMX.FTZ R171, R171, R175, !PT ;  /* 0x000000afabab7209 */ /* 0x001fe20007810000 */
[-CC-:B------:R-:W-:Y:S01]  /*ed70*/  FFMA.FTZ R175, R176, R170.reuse, -R179.reuse ;  /* 0x000000aab0af7223 */ /* 0x180fe200000108b3 */
[-CC-:B------:R-:W-:Y:S01]  /*ed80*/  FFMA.FTZ R176, R199, R170.reuse, -R179.reuse ;  /* 0x000000aac7b07223 */ /* 0x180fe200000108b3 */
[----:B------:R-:W-:Y:S01]  /*ed90*/  FFMA.FTZ R179, R180, R170, -R179 ;  /* 0x000000aab4b37223 */ /* 0x000fe200000108b3 */
[----:B------:R-:W-:Y:S01]  /*eda0*/  MUFU.EX2 R157, R157 ;  /* 0x0000009d009d7308 */ /* 0x000fe20000000800 */
[----:B------:R-:W0:Y:S01]  /*edb0*/  SHFL.BFLY PT, R161, R171, 0x1, 0x1f ;  /* 0x0c201f00aba17f89 */ /* 0x000e2200000e0000 */
        /* <DEDUP_REMOVED lines=23> */
[----:B0-----:R-:W-:Y:S01]  /*ef30*/  FMNMX.FTZ R171, R171, R161, !PT ;  /* 0x000000a1abab7209 */ /* 0x001fe20007810000 */
[-C--:B------:R-:W-:Y:S01]  /*ef40*/  FMUL.FTZ R101, R101, R178.reuse ;  /* 0x000000b265657220 */ /* 0x080fe20000410000 */
[-C--:B------:R-:W-:Y:S01]  /*ef50*/  FMUL.FTZ R104, R104, R178.reuse ;  /* 0x000000b268687220 */ /* 0x080fe20000410000 */
[-C--:B------:R-:W-:Y:S01]  /*ef60*/  FMUL.FTZ R105, R105, R178.reuse ;  /* 0x000000b269697220 */ /* 0x080fe20000410000 */
[----:B------:R-:W-:Y:S01]  /*ef70*/  FMUL.FTZ R108, R108, R178 ;  /* 0x000000b26c6c7220 */ /* 0x000fe20000410000 */
[C---:B------:R-:W-:Y:S01]  /*ef80*/  FADD.FTZ R161, -R171.reuse, R198 ;  /* 0x000000c6aba17221 */ /* 0x040fe20000010100 */
[----:B------:R-:W-:Y:S01]  /*ef90*/  FMUL.FTZ R165, R171, R170 ;  /* 0x000000aaaba57220 */ /* 0x000fe20000410000 */
[----:B------:R-:W-:Y:S01]  /*efa0*/  MUFU.EX2 R174, R174 ;  /* 0x000000ae00ae7308 */ /* 0x000fe20000000800 */
[----:B------:R-:W-:Y:S01]  /*efb0*/  FMUL.FTZ R109, R109, R178 ;  /* 0x000000b26d6d7220 */ /* 0x000fe20000410000 */
[-C--:B------:R-:W-:Y:S01]  /*efc0*/  FMUL.FTZ R161, R161, R170.reuse ;  /* 0x000000aaa1a17220 */ /* 0x080fe20000410000 */
[-CC-:B------:R-:W-:Y:S01]  /*efd0*/  FFMA.FTZ R153, R153, R170.reuse, -R165.reuse ;  /* 0x000000aa99997223 */ /* 0x180fe200000108a5 */
[-CC-:B------:R-:W-:Y:S01]  /*efe0*/  FFMA.FTZ R154, R154, R170.reuse, -R165.reuse ;  /* 0x000000aa9a9a7223 */ /* 0x180fe200000108a5 */
[-CC-:B------:R-:W-:Y:S01]  /*eff0*/  FFMA.FTZ R156, R156, R170.reuse, -R165.reuse ;  /* 0x000000aa9c9c7223 */ /* 0x180fe200000108a5 */
[-CC-:B------:R-:W-:Y:S01]  /*f000*/  FFMA.FTZ R164, R158, R170.reuse, -R165.reuse ;  /* 0x000000aa9ea47223 */ /* 0x180fe200000108a5 */
[-CC-:B------:R-:W-:Y:S01]  /*f010*/  FFMA.FTZ R158, R162, R170.reuse, -R165.reuse ;  /* 0x000000aaa29e7223 */ /* 0x180fe200000108a5 */
[----:B------:R-:W0:Y:S01]  /*f020*/  MUFU.EX2 R161, R161 ;  /* 0x000000a100a17308 */ /* 0x000e220000000800 */
[-CC-:B------:R-:W-:Y:S01]  /*f030*/  FFMA.FTZ R162, R163, R170.reuse, -R165.reuse ;  /* 0x000000aaa3a27223 */ /* 0x180fe200000108a5 */
[----:B------:R-:W-:Y:S01]  /*f040*/  FFMA.FTZ R180, R166, R170, -R165 ;  /* 0x000000aaa6b47223 */ /* 0x000fe200000108a5 */
[----:B------:R-:W-:-:S02]  /*f050*/  @!P1 VIADD R163, R14, 0x38840 ;  /* 0x000388400ea39836 */ /* 0x000fc40000000000 */
[-CC-:B------:R-:W-:Y:S01]  /*f060*/  FFMA.FTZ R198, R167, R170.reuse, -R165.reuse ;  /* 0x000000aaa7c67223 */ /* 0x180fe200000108a5 */
[----:B------:R-:W-:Y:S02]  /*f070*/  @!P3 IMAD R166, R197, 0x40, R190 ;  /* 0x00000040c5a6b824 */ /* 0x000fe400078e02be */
[-CC-:B------:R-:W-:Y:S01]  /*f080*/  FFMA.FTZ R181, R181, R170.reuse, -R165.reuse ;  /* 0x000000aab5b57223 */ /* 0x180fe200000108a5 */
[-C--:B------:R-:W-:Y:S01]  /*f090*/  FFMA.FTZ R199, R200, R170.reuse, -R165 ;  /* 0x000000aac8c77223 */ /* 0x080fe200000108a5 */
[----:B------:R-:W1:Y:S01]  /*f0a0*/  MUFU.EX2 R153, R153 ;  /* 0x0000009900997308 */ /* 0x000e620000000800 */
[----:B------:R-:W-:Y:S01]  /*f0b0*/  @!P1 PRMT R163, RZ, 0x654, R163 ;  /* 0x00000654ffa39816 */ /* 0x000fe200000000a3 */
[----:B------:R-:W-:Y:S02]  /*f0c0*/  @!P3 IMAD R166, R166, 0x4, R2 ;  /* 0x00000004a6a6b824 */ /* 0x000fe400078e0202 */
[-CC-:B------:R-:W-:Y:S01]  /*f0d0*/  FFMA.FTZ R197, R201, R170.reuse, -R165.reuse ;  /* 0x000000aac9c57223 */ /* 0x180fe200000108a5 */
[-CC-:B------:R-:W-:Y:S01]  /*f0e0*/  FFMA.FTZ R202, R202, R170.reuse, -R165.reuse ;  /* 0x000000aacaca7223 */ /* 0x180fe200000108a5 */
[----:B------:R2:W-:Y:S01]  /*f0f0*/  @!P1 SYNCS.ARRIVE.TRANS64.RED.A1T0 RZ, [R163+URZ], RZ ;  /* 0x000000ffa3ff99a7 */ /* 0x0005e2000810043f */
[-CC-:B------:R-:W-:Y:S01]  /*f100*/  FFMA.FTZ R203, R203, R170.reuse, -R165.reuse ;  /* 0x000000aacbcb7223 */ /* 0x180fe200000108a5 */
[----:B------:R-:W-:Y:S01]  /*f110*/  @!P3 STS [R166+0x38400], R178 ;  /* 0x038400b2a600b388 */ /* 0x000fe20000000800 */
[----:B------:R-:W3:Y:S01]  /*f120*/  MUFU.EX2 R154, R154 ;  /* 0x0000009a009a7308 */ /* 0x000ee20000000800 */
[--C-:B------:R-:W-:Y:S01]  /*f130*/  FFMA.FTZ R204, R204, R170, -R165.reuse ;  /* 0x000000aacccc7223 */ /* 0x100fe200000108a5 */
[-C--:B------:R-:W-:Y:S01]  /*f140*/  FMUL.FTZ R112, R112, R178.reuse ;  /* 0x000000b270707220 */ /* 0x080fe20000410000 */
[----:B0-----:R0:W-:Y:S01]  /*f150*/  @!P3 STS [R166+0x38420], R161 ;  /* 0x038420a1a600b388 */ /* 0x0011e20000000800 */
[----:B------:R-:W-:Y:S01]  /*f160*/  FMUL.FTZ R113, R113, R178 ;  /* 0x000000b271717220 */ /* 0x000fe20000410000 */
[-CC-:B--2---:R-:W-:Y:S01]  /*f170*/  FFMA.FTZ R163, R182, R170.reuse, -R165.reuse ;  /* 0x000000aab6a37223 */ /* 0x184fe200000108a5 */
[----:B------:R-:W-:Y:S01]  /*f180*/  FFMA.FTZ R165, R183, R170, -R165 ;  /* 0x000000aab7a57223 */ /* 0x000fe200000108a5 */
[-C--:B------:R-:W-:Y:S01]  /*f190*/  FMUL.FTZ R116, R116, R178.reuse ;  /* 0x000000b274747220 */ /* 0x080fe20000410000 */
[----:B------:R-:W2:Y:S01]  /*f1a0*/  MUFU.EX2 R156, R156 ;  /* 0x0000009c009c7308 */ /* 0x000ea20000000800 */
[-C--:B------:R-:W-:Y:S01]  /*f1b0*/  FMUL.FTZ R117, R117, R178.reuse ;  /* 0x000000b275757220 */ /* 0x080fe20000410000 */
[-C--:B------:R-:W-:Y:S01]  /*f1c0*/  FMUL.FTZ R120, R120, R178.reuse ;  /* 0x000000b278787220 */ /* 0x080fe20000410000 */
[-C--:B------:R-:W-:Y:S01]  /*f1d0*/  FMUL.FTZ R121, R121, R178.reuse ;  /* 0x000000b279797220 */ /* 0x080fe20000410000 */
[-C--:B------:R-:W-:Y:S01]  /*f1e0*/  FMUL.FTZ R124, R124, R178.reuse ;  /* 0x000000b27c7c7220 */ /* 0x080fe20000410000 */
[----:B0-----:R-:W-:Y:S01]  /*f1f0*/  FFMA.FTZ R166, R178, R13, R196 ;  /* 0x0000000db2a67223 */ /* 0x001fe200000100c4 */
[----:B-1----:R-:W-:Y:S01]  /*f200*/  FFMA.FTZ R13, R161, R15, R153 ;  /* 0x0000000fa10d7223 */ /* 0x002fe20000010099 */
[-C--:B------:R-:W-:Y:S01]  /*f210*/  FMUL.FTZ R125, R125, R178.reuse ;  /* 0x000000b27d7d7220 */ /* 0x080fe20000410000 */
[----:B------:R-:W0:Y:S01]  /*f220*/  MUFU.EX2 R164, R164 ;  /* 0x000000a400a47308 */ /* 0x000e220000000800 */
[----:B------:R-:W-:Y:S01]  /*f230*/  FADD.FTZ R15, R152, R166 ;  /* 0x000000a6980f7221 */ /* 0x000fe20000010000 */
[C---:B---3--:R-:W-:Y:S01]  /*f240*/  FADD.FTZ R166, R154.reuse, R13 ;  /* 0x0000000d9aa67221 */ /* 0x048fe20000010000 */
[----:B------:R-:W-:Y:S01]  /*f250*/  F2FP.F16.F32.PACK_AB R153, R154, R153 ;  /* 0x000000999a99723e */ /* 0x000fe200000000ff */
[----:B------:R-:W-:Y:S01]  /*f260*/  FMUL.FTZ R128, R128, R178 ;  /* 0x000000b280807220 */ /* 0x000fe20000410000 */
[----:B------:R-:W-:Y:S01]  /*f270*/  FADD.FTZ R154, R155, R15 ;  /* 0x0000000f9b9a7221 */ /* 0x000fe20000010000 */
[----:B------:R-:W-:Y:S01]  /*f280*/  F2FP.F16.F32.PACK_AB R152, R152, R196 ;  /* 0x000000c49898723e */ /* 0x000fe200000000ff */
[-C--:B------:R-:W-:Y:S01]  /*f290*/  FMUL.FTZ R129, R129, R178.reuse ;  /* 0x000000b281817220 */ /* 0x080fe20000410000 */
[----:B------:R-:W1:Y:S01]  /*f2a0*/  MUFU.EX2 R158, R158 ;  /* 0x0000009e009e7308 */ /* 0x000e620000000800 */
        /* <DEDUP_REMOVED lines=9> */
[-C--:B------:R-:W-:Y:S01]  /*f340*/  FMUL.FTZ R144, R144, R178.reuse ;  /* 0x000000b290907220 */ /* 0x080fe20000410000 */
[-C--:B------:R-:W-:Y:S01]  /*f350*/  FMUL.FTZ R145, R145, R178.reuse ;  /* 0x000000b291917220 */ /* 0x080fe20000410000 */
[-C--:B------:R-:W-:Y:S01]  /*f360*/  FMUL.FTZ R148, R148, R178.reuse ;  /* 0x000000b294947220 */ /* 0x080fe20000410000 */
[----:B------:R-:W-:Y:S01]  /*f370*/  FMUL.FTZ R149, R149, R178 ;  /* 0x000000b295957220 */ /* 0x000fe20000410000 */
[C---:B------:R-:W-:Y:S01]  /*f380*/  FADD.FTZ R166, R205.reuse, R154 ;  /* 0x0000009acda67221 */ /* 0x040fe20000010000 */
[----:B------:R-:W-:Y:S01]  /*f390*/  F2FP.F16.F32.PACK_AB R154, R205, R155 ;  /* 0x0000009bcd9a723e */ /* 0x000fe200000000ff */
[----:B------:R-:W-:Y:S01]  /*f3a0*/  MUFU.EX2 R180, R180 ;  /* 0x000000b400b47308 */ /* 0x000fe20000000800 */
[----:B------:R-:W-:Y:S01]  /*f3b0*/  F2FP.F16.F32.PACK_AB R155, R164, R156 ;  /* 0x0000009ca49b723e */ /* 0x000fe200000000ff */
[----:B------:R-:W-:Y:S01]  /*f3c0*/  BAR.SYNC.DEFER_BLOCKING 0xf, 0x100 ;  /* 0x03c4000000007b1d */ /* 0x000fe20000010000 */
[----:B------:R-:W-:Y:S01]  /*f3d0*/  FADD.FTZ R166, R157, R166 ;  /* 0x000000a69da67221 */ /* 0x000fe20000010000 */
[----:B-1----:R-:W-:Y:S01]  /*f3e0*/  FADD.FTZ R167, R158, R167 ;  /* 0x000000a79ea77221 */ /* 0x002fe20000010000 */
[----:B------:R-:W-:Y:S01]  /*f3f0*/  F2FP.F16.F32.PACK_AB R156, R160, R157 ;  /* 0x0000009da09c723e */ /* 0x000fe200000000ff */
[----:B------:R-:W-:Y:S01]  /*f400*/  FMUL.FTZ R26, R26, R161 ;  /* 0x000000a11a1a7220 */ /* 0x000fe20000410000 */
[----:B------:R-:W-:Y:S01]  /*f410*/  FADD.FTZ R200, R160, R166 ;  /* 0x000000a6a0c87221 */ /* 0x000fe20000010000 */
[----:B------:R-:W0:Y:S01]  /*f420*/  MUFU.EX2 R198, R198 ;  /* 0x000000c600c67308 */ /* 0x000e220000000800 */
[C---:B--2---:R-:W-:Y:S01]  /*f430*/  F2FP.F16.F32.PACK_AB R157, R162.reuse, R158 ;  /* 0x0000009ea29d723e */ /* 0x044fe200000000ff */
[----:B------:R-:W-:Y:S01]  /*f440*/  FADD.FTZ R183, R162, R167 ;  /* 0x000000a7a2b77221 */ /* 0x000fe20000010000 */
[----:B------:R-:W-:Y:S01]  /*f450*/  FADD.FTZ R200, R159, R200 ;  /* 0x000000c89fc87221 */ /* 0x000fe20000010000 */
[----:B------:R-:W-:Y:S01]  /*f460*/  F2FP.F16.F32.PACK_AB R158, R21, R159 ;  /* 0x0000009f159e723e */ /* 0x000fe200000000ff */
        /* <DEDUP_REMOVED lines=68> */
[-C--:B------:R-:W-:Y:S01]  /*f8b0*/  FMUL.FTZ R146, R146, R161.reuse ;  /* 0x000000a192927220 */ /* 0x080fe20000410000 */
[-C--:B------:R-:W-:Y:S01]  /*f8c0*/  FMUL.FTZ R147, R147, R161.reuse ;  /* 0x000000a193937220 */ /* 0x080fe20000410000 */
[-C--:B------:R-:W-:Y:S01]  /*f8d0*/  FMUL.FTZ R150, R150, R161.reuse ;  /* 0x000000a196967220 */ /* 0x080fe20000410000 */
[----:B------:R-:W-:Y:S01]  /*f8e0*/  FMUL.FTZ R151, R151, R161 ;  /* 0x000000a197977220 */ /* 0x000fe20000410000 */
[----:B0-----:R-:W-:Y:S01]  /*f8f0*/  F2FP.F16.F32.PACK_AB R159, R198, R180 ;  /* 0x000000b4c69f723e */ /* 0x001fe200000000ff */
[----:B------:R0:W-:Y:S01]  /*f900*/  STSM.16.M88.4 [R194+0x36400], R152 ;  /* 0x03640098c2007844 */ /* 0x0001e20000000200 */
[----:B-1----:R-:W-:Y:S01]  /*f910*/  F2FP.F16.F32.PACK_AB R160, R168, R174 ;  /* 0x000000aea8a0723e */ /* 0x002fe200000000ff */
[----:B------:R-:W-:Y:S01]  /*f920*/  MUFU.EX2 R177, R177 ;  /* 0x000000b100b17308 */ /* 0x000fe20000000800 */
[----:B--2---:R-:W-:Y:S01]  /*f930*/  F2FP.F16.F32.PACK_AB R161, R199, R181 ;  /* 0x000000b5c7a1723e */ /* 0x004fe200000000ff */
[----:B------:R1:W-:Y:S01]  /*f940*/  STSM.16.M88.4 [R195], R156 ;  /* 0x0000009cc3007844 */ /* 0x0003e20000000200 */
[----:B------:R-:W-:Y:S01]  /*f950*/  F2FP.F16.F32.PACK_AB R162, R173, R172 ;  /* 0x000000acada2723e */ /* 0x000fe200000000ff */
[----:B------:R-:W-:Y:S01]  /*f960*/  FADD.FTZ R183, R180, R183 ;  /* 0x000000b7b4b77221 */ /* 0x000fe20000010000 */
[----:B------:R-:W-:Y:S01]  /*f970*/  FADD.FTZ R200, R21, R200 ;  /* 0x000000c815c87221 */ /* 0x000fe20000010000 */
[----:B------:R-:W-:-:S02]  /*f980*/  @!P1 VIADD R14, R14, 0x38860 ;  /* 0x000388600e0e9836 */ /* 0x000fc40000000000 */
[----:B------:R-:W2:Y:S01]  /*f990*/  MUFU.EX2 R179, R179 ;  /* 0x000000b300b37308 */ /* 0x000ea20000000800 */
[----:B---3--:R-:W-:Y:S01]  /*f9a0*/  F2FP.F16.F32.PACK_AB R164, R176, R175 ;  /* 0x000000afb0a4723e */ /* 0x008fe200000000ff */
[----:B------:R-:W-:Y:S01]  /*f9b0*/  FADD.FTZ R183, R198, R183 ;  /* 0x000000b7c6b77221 */ /* 0x000fe20000010000 */
[----:B------:R-:W-:Y:S01]  /*f9c0*/  FADD.FTZ R200, R174, R200 ;  /* 0x000000c8aec87221 */ /* 0x000fe20000010000 */
[----:B------:R-:W-:Y:S01]  /*f9d0*/  @!P1 PRMT R14, RZ, 0x654, R14 ;  /* 0x00000654ff0e9816 */ /* 0x000fe2000000000e */
[----:B------:R-:W-:Y:S02]  /*f9e0*/  IMAD.MOV.U32 R198, RZ, RZ, R171 ;  /* 0x000000ffffc67224 */ /* 0x000fe400078e00ab */
[----:B------:R-:W-:Y:S01]  /*f9f0*/  FADD.FTZ R183, R181, R183 ;  /* 0x000000b7b5b77221 */ /* 0x000fe20000010000 */
[----:B------:R-:W-:Y:S01]  /*fa00*/  FADD.FTZ R200, R168, R200 ;  /* 0x000000c8a8c87221 */ /* 0x000fe20000010000 */
[----:B------:R-:W3:Y:S02]  /*fa10*/  MUFU.EX2 R13, R203 ;  /* 0x000000cb000d7308 */ /* 0x000ee40000000800 */
[----:B------:R-:W-:Y:S01]  /*fa20*/  FADD.FTZ R183, R199, R183 ;  /* 0x000000b7c7b77221 */ /* 0x000fe20000010000 */
[----:B------:R-:W-:-:S03]  /*fa30*/  FADD.FTZ R200, R172, R200 ;  /* 0x000000c8acc87221 */ /* 0x000fc60000010000 */
[----:B------:R-:W-:Y:S01]  /*fa40*/  FADD.FTZ R183, R197, R183 ;  /* 0x000000b7c5b77221 */ /* 0x000fe20000010000 */
[----:B------:R-:W-:Y:S01]  /*fa50*/  FADD.FTZ R200, R173, R200 ;  /* 0x000000c8adc87221 */ /* 0x000fe20000010000 */
[----:B------:R-:W4:Y:S01]  /*fa60*/  MUFU.EX2 R15, R204 ;  /* 0x000000cc000f7308 */ /* 0x000f220000000800 */
[----:B--2---:R-:W-:Y:S01]  /*fa70*/  F2FP.F16.F32.PACK_AB R166, R179, R177 ;  /* 0x000000b1b3a6723e */ /* 0x004fe200000000ff */
[----:B------:R-:W-:Y:S01]  /*fa80*/  FADD.FTZ R183, R182, R183 ;  /* 0x000000b7b6b77221 */ /* 0x000fe20000010000 */
[----:B------:R-:W-:-:S04]  /*fa90*/  FADD.FTZ R200, R175, R200 ;  /* 0x000000c8afc87221 */ /* 0x000fc80000010000 */
[----:B------:R-:W-:Y:S01]  /*faa0*/  FADD.FTZ R200, R176, R200 ;  /* 0x000000c8b0c87221 */ /* 0x000fe20000010000 */
[----:B------:R2:W5:Y:S01]  /*fab0*/  MUFU.EX2 R196, R163 ;  /* 0x000000a300c47308 */ /* 0x0005620000000800 */
[----:B---3--:R-:W-:Y:S02]  /*fac0*/  FADD.FTZ R183, R13, R183 ;  /* 0x000000b70db77221 */ /* 0x008fe40000010000 */
[----:B------:R-:W-:-:S05]  /*fad0*/  FADD.FTZ R200, R177, R200 ;  /* 0x000000c8b1c87221 */ /* 0x000fca0000010000 */
[----:B------:R3:W0:Y:S01]  /*fae0*/  MUFU.EX2 R178, R165 ;  /* 0x000000a500b27308 */ /* 0x0006220000000800 */
[----:B--2---:R-:W-:Y:S01]  /*faf0*/  F2FP.F16.F32.PACK_AB R163, R182, R197 ;  /* 0x000000c5b6a3723e */ /* 0x004fe200000000ff */
[----:B----4-:R-:W-:Y:S01]  /*fb00*/  FADD.FTZ R183, R15, R183 ;  /* 0x000000b70fb77221 */ /* 0x010fe20000010000 */
[----:B------:R-:W-:-:S03]  /*fb10*/  IMAD.MOV.U32 R197, RZ, RZ, R18 ;  /* 0x000000ffffc57224 */ /* 0x000fc600078e0012 */
[----:B------:R1:W-:Y:S01]  /*fb20*/  STSM.16.M88.4 [R207], R160 ;  /* 0x000000a0cf007844 */ /* 0x0003e20000000200 */
[----:B---3--:R-:W-:Y:S01]  /*fb30*/  F2FP.F16.F32.PACK_AB R165, R15, R13 ;  /* 0x0000000d0fa5723e */ /* 0x008fe200000000ff */
[----:B-----5:R-:W-:Y:S01]  /*fb40*/  FADD.FTZ R183, R196, R183 ;  /* 0x000000b7c4b77221 */ /* 0x020fe20000010000 */
[----:B------:R-:W-:Y:S01]  /*fb50*/  FADD.FTZ R13, R179, R200 ;  /* 0x000000c8b30d7221 */ /* 0x000fe20000010000 */
[C---:B0-----:R-:W-:Y:S02]  /*fb60*/  F2FP.F16.F32.PACK_AB R167, R178.reuse, R196 ;  /* 0x000000c4b2a7723e */ /* 0x041fe400000000ff */
[----:B------:R-:W-:Y:S01]  /*fb70*/  FADD.FTZ R15, R178, R183 ;  /* 0x000000b7b20f7221 */ /* 0x000fe20000010000 */
[----:B------:R-:W-:Y:S02]  /*fb80*/  IMAD.MOV.U32 R196, RZ, RZ, R169 ;  /* 0x000000ffffc47224 */ /* 0x000fe400078e00a9 */
[----:B------:R1:W-:Y:S01]  /*fb90*/  STSM.16.M88.4 [R206], R164 ;  /* 0x000000a4ce007844 */ /* 0x0003e20000000200 */
[----:B------:R-:W-:-:S06]  /*fba0*/  WARPGROUP.ARRIVE ;  /* 0x00000000000079c5 */ /* 0x000fcc0000000000 */
[----:B------:R-:W-:Y:S03]  /*fbb0*/  HGMMA.64x256x16.F32 R24, R152, gdesc[UR4].tnspB, R24, gsb0 ;  /* 0x43e0000498187df0 */ /* 0x000fe60008000818 */
[----:B------:R-:W-:Y:S02]  /*fbc0*/  WARPGROUP.DEPBAR.LE gsb0, 0x0 ;  /* 0x00008000000079c5 */ /* 0x000fe40000010000 */
[----:B------:R-:W-:Y:S01]  /*fbd0*/  VIADD R152, R20, 0x80 ;  /* 0x0000008014987836 */ /* 0x000fe20000000000 */
[----:B------:R-:W-:Y:S01]  /*fbe0*/  WARPGROUP.ARRIVE ;  /* 0x00000000000079c5 */ /* 0x000fe20000000000 */
[----:B------:R-:W-:-:S03]  /*fbf0*/  IMAD.MOV.U32 R153, RZ, RZ, 0x40000040 ;  /* 0x40000040ff997424 */ /* 0x000fc600078e00ff */
[----:B------:R-:W-:Y:S01]  /*fc00*/  R2UR UR6, R152 ;  /* 0x00000000980672ca */ /* 0x000fe200000e0000 */
[----:B------:R-:W-:Y:S01]  /*fc10*/  VIADD R152, R20, 0x100 ;  /* 0x0000010014987836 */ /* 0x000fe20000000000 */
[----:B------:R-:W-:Y:S01]  /*fc20*/  R2UR UR7, R153 ;  /* 0x00000000990772ca */ /* 0x000fe200000e0000 */
[----:B------:R-:W-:-:S15]  /*fc30*/  IMAD.MOV.U32 R153, RZ, RZ, 0x40000040 ;  /* 0x40000040ff997424 */ /* 0x000fde00078e00ff */
[----:B------:R-:W-:Y:S01]  /*fc40*/  HGMMA.64x256x16.F32 R24, R156, gdesc[UR4].tnspB, R24, gsb0 ;  /* 0x43e000049c187df0 */ /* 0x000fe20008000818 */
[----:B------:R-:W-:Y:S01]  /*fc50*/  R2UR UR6, R152 ;  /* 0x00000000980672ca */ /* 0x000fe200000e0000 */
[----:B------:R-:W-:Y:S01]  /*fc60*/  VIADD R152, R20, 0x180 ;  /* 0x0000018014987836 */ /* 0x000fe20000000000 */
[----:B------:R-:W-:Y:S01]  /*fc70*/  R2UR UR7, R153 ;  /* 0x00000000990772ca */ /* 0x000fe200000e0000 */
[----:B------:R-:W-:Y:S01]  /*fc80*/  IMAD.MOV.U32 R153, RZ, RZ, 0x40000040 ;  /* 0x40000040ff997424 */ /* 0x000fe200078e00ff */
[----:B------:R-:W-:Y:S02]  /*fc90*/  WARPGROUP.DEPBAR.LE gsb0, 0x0 ;  /* 0x00008000000079c5 */ /* 0x000fe40000010000 */
[----:B------:R-:W-:-:S15]  /*fca0*/  WARPGROUP.ARRIVE ;  /* 0x00000000000079c5 */ /* 0x000fde0000000000 */
[----:B------:R-:W-:-:S06]  /*fcb0*/  NOP ;  /* 0x0000000000007918 */ /* 0x000fcc0000000000 */
[----:B------:R-:W-:Y:S01]  /*fcc0*/  HGMMA.64x256x16.F32 R24, R160, gdesc[UR4].tnspB, R24, gsb0 ;  /* 0x43e00004a0187df0 */ /* 0x000fe20008000818 */
[----:B------:R-:W-:Y:S02]  /*fcd0*/  R2UR UR6, R152 ;  /* 0x00000000980672ca */ /* 0x000fe400000e0000 */
[----:B------:R-:W-:Y:S01]  /*fce0*/  R2UR UR7, R153 ;  /* 0x00000000990772ca */ /* 0x000fe200000e0000 */
        /* <DEDUP_REMOVED lines=15> */
.L_x_1419:
[----:B------:R-:W-:Y:S05]  /*fde0*/  BSYNC B0 ;  /* 0x0000000000007941 */ /* 0x000fea0003800000 */
.L_x_1418:
[----:B------:R-:W2:Y:S01]  /*fdf0*/  SHFL.BFLY PT, R0, R13, 0x2, 0x1f ;  /* 0x0c401f000d007f89 */ /* 0x000ea200000e0000 */
[----:B------:R-:W-:Y:S02]  /*fe00*/  IMAD.MOV.U32 R4, RZ, RZ, RZ ;  /* 0x000000ffff047224 */ /* 0x000fe400078e00ff */
[----:B01----:R-:W-:Y:S01]  /*fe10*/  IMAD.MOV.U32 R14, RZ, RZ, -0x800000 ;  /* 0xff800000ff0e7424 */ /* 0x003fe200078e00ff */
[----:B------:R-:W-:Y:S06]  /*fe20*/  BAR.ARV 0x8, 0x100 ;  /* 0x0204000000007b1d */ /* 0x000fec0000002000 */
[----:B------:R-:W-:-:S02]  /*fe30*/  VIADD R219, R219, 0x1 ;  /* 0x00000001dbdb7836 */ /* 0x000fc40000000000 */
[----:B------:R-:W-:Y:S01]  /*fe40*/  BAR.SYNC.DEFER_BLOCKING 0xf, 0x100 ;  /* 0x03c4000000007b1d */ /* 0x000fe20000010000 */
[----:B--2---:R-:W-:-:S05]  /*fe50*/  FADD.FTZ R0, R0, R13 ;  /* 0x0000000d00007221 */ /* 0x004fca0000010000 */
[----:B------:R-:W0:Y:S02]  /*fe60*/  SHFL.BFLY PT, R3, R0, 0x1, 0x1f ;  /* 0x0c201f0000037f89 */ /* 0x000e2400000e0000 */
[----:B0-----:R-:W-:-:S05]  /*fe70*/  FADD.FTZ R3, R0, R3 ;  /* 0x0000000300037221 */ /* 0x001fca0000010000 */
[----:B------:R-:W-:-:S13]  /*fe80*/  FSETP.NE.FTZ.AND P0, PT, R3, RZ, PT ;  /* 0x000000ff0300720b */ /* 0x000fda0003f15000 */
[----:B------:R-:W0:Y:S08]  /*fe90*/  @P0 MUFU.LG2 R0, R3 ;  /* 0x0000000300000308 */ /* 0x000e300000000c00 */
[----:B------:R1:W2:Y:S01]  /*fea0*/  @P0 MUFU.RCP R4, R3 ;  /* 0x0000000300040308 */ /* 0x0002a20000001000 */
[----:B0-----:R-:W-:Y:S01]  /*feb0*/  @P0 FMUL.FTZ R0, R0, 0.69314718246459960938 ;  /* 0x3f31721800000820 */ /* 0x001fe20000410000 */
[----:B-1----:R-:W-:-:S04]  /*fec0*/  @P0 FMUL.FTZ R3, R170, 0.69314718246459960938 ;  /* 0x3f317218aa030820 */ /* 0x002fc80000410000 */
[----:B------:R-:W-:Y:S02]  /*fed0*/  @P0 FFMA.FTZ R14, R3, R169, R0 ;  /* 0x000000a9030e0223 */ /* 0x000fe40000010000 */
[----:B------:R-:W0:Y:S01]  /*fee0*/  SHFL.BFLY PT, R0, R15, 0x2, 0x1f ;  /* 0x0c401f000f007f89 */ /* 0x000e2200000e0000 */
        /* <DEDUP_REMOVED lines=23> */
[----:B0-----:R-:W-:Y:S01]  /*10060*/  FADD.FTZ R0, R0, R15 ;  /* 0x0000000f00007221 */ /* 0x001fe20000010000 */
[-C--:B------:R-:W-:Y:S01]  /*10070*/  FMUL.FTZ R69, R69, R4.reuse ;  /* 0x0000000445457220 */ /* 0x080fe20000410000 */
[-C--:B------:R-:W-:Y:S01]  /*10080*/  FMUL.FTZ R72, R72, R4.reuse ;  /* 0x0000000448487220 */ /* 0x080fe20000410000 */
[-C--:B------:R-:W-:Y:S01]  /*10090*/  FMUL.FTZ R73, R73, R4.reuse ;  /* 0x0000000449497220 */ /* 0x080fe20000410000 */
[-C--:B------:R-:W-:Y:S01]  /*100a0*/  FMUL.FTZ R76, R76, R4.reuse ;  /* 0x000000044c4c7220 */ /* 0x080fe20000410000 */
[----:B------:R-:W0:Y:S01]  /*100b0*/  SHFL.BFLY PT, R3, R0, 0x1, 0x1f ;  /* 0x0c201f0000037f89 */ /* 0x000e2200000e0000 */
        /* <DEDUP_REMOVED lines=23> */
[----:B0-----:R-:W-:Y:S01]  /*10230*/  FADD.FTZ R3, R0, R3 ;  /* 0x0000000300037221 */ /* 0x001fe20000010000 */
        /* <DEDUP_REMOVED lines=16> */
[----:B------:R-:W0:Y:S01]  /*10340*/  @P0 MUFU.RCP R0, R3 ;  /* 0x0000000300000308 */ /* 0x000e220000001000 */
[----:B------:R-:W-:-:S07]  /*10350*/  @P0 FMUL.FTZ R170, R170, 0.69314718246459960938 ;  /* 0x3f317218aaaa0820 */ /* 0x000fce0000410000 */
[----:B------:R-:W1:Y:S01]  /*10360*/  @P0 MUFU.LG2 R3, R3 ;  /* 0x0000000300030308 */ /* 0x000e620000000c00 */
[-C--:B0-----:R-:W-:Y:S01]  /*10370*/  FMUL.FTZ R26, R26, R0.reuse ;  /* 0x000000001a1a7220 */ /* 0x081fe20000410000 */
[-C--:B------:R-:W-:Y:S01]  /*10380*/  FMUL.FTZ R27, R27, R0.reuse ;  /* 0x000000001b1b7220 */ /* 0x080fe20000410000 */
[-C--:B------:R-:W-:Y:S01]  /*10390*/  FMUL.FTZ R30, R30, R0.reuse ;  /* 0x000000001e1e7220 */ /* 0x080fe20000410000 */
[-C--:B------:R-:W-:Y:S01]  /*103a0*/  FMUL.FTZ R31, R31, R0.reuse ;  /* 0x000000001f1f7220 */ /* 0x080fe20000410000 */
[-C--:B------:R-:W-:Y:S01]  /*103b0*/  FMUL.FTZ R34, R34, R0.reuse ;  /* 0x0000000022227220 */ /* 0x080fe20000410000 */
[-C--:B------:R-:W-:Y:S01]  /*103c0*/  FMUL.FTZ R35, R35, R0.reuse ;  /* 0x0000000023237220 */ /* 0x080fe20000410000 */
[-C--:B------:R-:W-:Y:S01]  /*103d0*/  FMUL.FTZ R38, R38, R0.reuse ;  /* 0x0000000026267220 */ /* 0x080fe20000410000 */
[----:B------:R-:W-:Y:S01]  /*103e0*/  FMUL.FTZ R39, R39, R0 ;  /* 0x0000000027277220 */ /* 0x000fe20000410000 */
[----:B-1----:R-:W-:Y:S01]  /*103f0*/  @P0 FMUL.FTZ R5, R3, 0.69314718246459960938 ;  /* 0x3f31721803050820 */ /* 0x002fe20000410000 */
[----:B------:R-:W-:-:S02]  /*10400*/  IMAD.MOV.U32 R3, RZ, RZ, -0x800000 ;  /* 0xff800000ff037424 */ /* 0x000fc400078e00ff */
[-C--:B------:R-:W-:Y:S01]  /*10410*/  FMUL.FTZ R42, R42, R0.reuse ;  /* 0x000000002a2a7220 */ /* 0x080fe20000410000 */
[-C--:B------:R-:W-:Y:S01]  /*10420*/  FMUL.FTZ R43, R43, R0.reuse ;  /* 0x000000002b2b7220 */ /* 0x080fe20000410000 */
[----:B------:R-:W-:Y:S01]  /*10430*/  @P0 FFMA.FTZ R3, R170, R171, R5 ;  /* 0x000000abaa030223 */ /* 0x000fe20000010005 */
[----:B------:R-:W-:Y:S01]  /*10440*/  ISETP.NE.AND P0, PT, R192, RZ, PT ;  /* 0x000000ffc000720c */ /* 0x000fe20003f05270 */
        /* <DEDUP_REMOVED lines=12> */
[----:B------:R-:W-:-:S02]  /*10510*/  @!P0 IMAD R5, R18, 0x40, R190 ;  /* 0x0000004012058824 */ /* 0x000fc400078e02be */
        /* <DEDUP_REMOVED lines=47> */
[----:B0-----:R-:W-:Y:S01]  /*10810*/  SEL R0, RZ, 0x1, P1 ;  /* 0x00000001ff007807 */ /* 0x001fe20000800000 */
[----:B------:R-:W-:Y:S06]  /*10820*/  BAR.ARV 0xe, 0x100 ;  /* 0x0384000000007b1d */ /* 0x000fec0000002000 */
[----:B------:R-:W-:-:S02]  /*10830*/  PLOP3.LUT P0, PT, PT, PT, PT, 0x8, 0x0 ;  /* 0x000000000000781c */ /* 0x000fc40003f0e170 */
[----:B------:R-:W-:Y:S02]  /*10840*/  LOP3.LUT R23, R23, R0, RZ, 0x3c, !PT ;  /* 0x0000000017177212 */ /* 0x000fe400078e3cff */
[----:B------:R-:W-:-:S09]  /*10850*/  SEL R18, R18, RZ, P1 ;  /* 0x000000ff12127207 */ /* 0x000fd20000800000 */
.L_x_1371:
[----:B------:R-:W-:Y:S05]  /*10860*/  BSYNC B7 ;  /* 0x0000000000077941 */ /* 0x000fea0003800000 */
.L_x_1367:
[----:B------:R-:W2:Y:S08]  /*10870*/  S2UR UR5, SR_CgaCtaId ;  /* 0x00000000000579c3 */ /* 0x000eb00000008800 */
[----:B------:R-:W-:Y:S06]  /*10880*/  BAR.SYNC.DEFER_BLOCKING 0x5, 0x180 ;  /* 0x0146000000007b1d */ /* 0x000fec0000010000 */
[----:B------:R-:W-:Y:S01]  /*10890*/  UMOV UR4, 0x400 ;  /* 0x0000040000047882 */ /* 0x000fe20000000000 */
[----:B------:R-:W-:Y:S01]  /*108a0*/  BSSY B0, `(.L_x_1431) ;  /* 0x0000497000007945 */ /* 0x000fe20003800000 */
[----:B--2---:R-:W-:-:S06]  /*108b0*/  ULEA UR4, UR5, UR4, 0x18 ;  /* 0x0000000405047291 */ /* 0x004fcc000f8ec03f */
[----:B------:R-:W-:-:S05]  /*108c0*/  IMAD.U32 R2, RZ, RZ, UR4 ;  /* 0x00000004ff027e24 */ /* 0x000fca000f8e00ff */
[----:B-----5:R2:W3:Y:S01]  /*108d0*/  LDS.128 R152, [R2+0x388d0] ;  /* 0x0388d00002987984 */ /* 0x0204e20000000c00 */
[----:B------:R-:W-:Y:S06]  /*108e0*/  BAR.ARV 0x4, 0x180 ;  /* 0x0106000000007b1d */ /* 0x000fec0000002000 */
[----:B------:R-:W-:Y:S05]  /*108f0*/  @P0 BRA `(.L_x_1432) ;  /* 0x0000003800800947 */ /* 0x000fea0003800000 */
[----:B-1----:R-:W4:Y:S01]  /*10900*/  LDL R4, [R1+0x80] ;  /* 0x0000800001047983 */ /* 0x002f220000100800 */
[----:B------:R-:W-:Y:S01]  /*10910*/  F2FP.F16.F32.PACK_AB R6, R29, R28 ;  /* 0x0000001c1d06723e */ /* 0x000fe200000000ff */
[----:B------:R-:W-:Y:S01]  /*10920*/  ULDC.64 UR6, c[0x0][0xd00] ;  /* 0x0003400000067ab9 */ /* 0x000fe20000000a00 */
[----:B------:R-:W-:Y:S01]  /*10930*/  F2FP.F16.F32.PACK_AB R7, R31, R30 ;  /* 0x0000001e1f07723e */ /* 0x000fe200000000ff */
[----:B------:R-:W1:Y:S01]  /*10940*/  S2R R0, SR_SWINHI ;  /* 0x0000000000007919 */ /* 0x000e620000002f00 */
[----:B------:R-:W-:Y:S01]  /*10950*/  F2FP.F16.F32.PACK_AB R8, R33, R32 ;  /* 0x000000202108723e */ /* 0x000fe200000000ff */
[----:B------:R-:W-:Y:S01]  /*10960*/  ULDC.64 UR4, c[0x0][0xd08] ;  /* 0x0003420000047ab9 */ /* 0x000fe20000000a00 */
[----:B------:R-:W-:Y:S02]  /*10970*/  F2FP.F16.F32.PACK_AB R9, R35, R34 ;  /* 0x000000222309723e */ /* 0x000fe400000000ff */
[----:B------:R-:W-:Y:S02]  /*10980*/  F2FP.F16.F32.PACK_AB R10, R37, R36 ;  /* 0x00000024250a723e */ /* 0x000fe400000000ff */
[----:B------:R-:W-:-:S02]  /*10990*/  F2FP.F16.F32.PACK_AB R11, R39, R38 ;  /* 0x00000026270b723e */ /* 0x000fc400000000ff */
[----:B------:R-:W-:Y:S02]  /*109a0*/  MOV R12, R2 ;  /* 0x00000002000c7202 */ /* 0x000fe40000000f00 */
[----:B-1----:R-:W-:Y:S01]  /*109b0*/  MOV R13, R0 ;  /* 0x00000000000d7202 */ /* 0x002fe20000000f00 */
[----:B------:R-:W-:Y:S02]  /*109c0*/  BAR.SYNC.DEFER_BLOCKING 0x1, 0x100 ;  /* 0x0044000000007b1d */ /* 0x000fe40000010000 */
[----:B----4-:R-:W-:-:S04]  /*109d0*/  IMAD.WIDE R20, R4, 0x2, R12 ;  /* 0x0000000204147825 */ /* 0x010fc800078e020c */
[----:B0-----:R-:W-:Y:S01]  /*109e0*/  IMAD.MOV.U32 R5, RZ, RZ, R21 ;  /* 0x000000ffff057224 */ /* 0x001fe200078e0015 */
[----:B------:R-:W-:-:S04]  /*109f0*/  LOP3.LUT R0, R20, 0x380, RZ, 0xc0, !PT ;  /* 0x0000038014007812 */ /* 0x000fc800078ec0ff */
[----:B------:R-:W-:-:S04]  /*10a00*/  SHF.R.U64 R0, R0, 0x3, RZ ;  /* 0x0000000300007819 */ /* 0x000fc800000012ff */
[----:B------:R-:W-:-:S04]  /*10a10*/  LOP3.LUT R4, R0, R20, RZ, 0x3c, !PT ;  /* 0x0000001400047212 */ /* 0x000fc800078e3cff */
[----:B------:R-:W-:Y:S02]  /*10a20*/  MOV R0, R4 ;  /* 0x0000000400007202 */ /* 0x000fe40000000f00 */
[----:B------:R-:W-:Y:S02]  /*10a30*/  F2FP.F16.F32.PACK_AB R4, R25, R24 ;  /* 0x000000181904723e */ /* 0x000fe400000000ff */
[----:B------:R-:W-:-:S05]  /*10a40*/  F2FP.F16.F32.PACK_AB R5, R27, R26 ;  /* 0x0000001a1b05723e */ /* 0x000fca00000000ff */
[----:B------:R0:W-:Y:S02]  /*10a50*/  STSM.16.M88.4 [R0], R4 ;  /* 0x0000000400007844 */ /* 0x0001e40000000200 */
[----:B0-----:R-:W-:Y:S02]  /*10a60*/  IADD3 R4, P0, R20, 0x20, RZ ;  /* 0x0000002014047810 */ /* 0x001fe40007f1e0ff */
        /* <DEDUP_REMOVED lines=8> */
[----:B0-----:R-:W-:Y:S02]  /*10af0*/  IADD3 R4, P0, R20, 0x40, RZ ;  /* 0x0000004014047810 */ /* 0x001fe40007f1e0ff */
        /* <DEDUP_REMOVED lines=147> */
[----:B0-----:R-:W-:Y:S02]  /*11430*/  LOP3.LUT R4, R0, 0x380, RZ, 0xc0, !PT ;  /* 0x0000038000047812 */ /* 0x001fe400078ec0ff */
        /* <DEDUP_REMOVED lines=20> */
[----:B0-----:R-:W4:Y:S02]  /*11580*/  LDG.E R6, desc[UR42][R6.64+0x4] ;  /* 0x0000042a06067981 */ /* 0x001f24000c1e1900 */
[----:B----4-:R-:W-:-:S07]  /*11590*/  IMAD.IADD R4, R6, 0x1, -R4 ;  /* 0x0000000106047824 */ /* 0x010fce00078e0a04 */
.L_x_1433:
[----:B------:R-:W4:Y:S01]  /*115a0*/  LDL R5, [R1+0x3c] ;  /* 0x00003c0001057983 */ /* 0x000f220000100800 */
[----:B------:R-:W-:Y:S01]  /*115b0*/  ISETP.NE.AND P1, PT, R210, RZ, PT ;  /* 0x000000ffd200720c */ /* 0x000fe20003f25270 */
[----:B------:R-:W-:-:S03]  /*115c0*/  ULDC UR4, c[0x0][0xbd4] ;  /* 0x0002f50000047ab9 */ /* 0x000fc60000000800 */
[----:B------:R-:W-:Y:S01]  /*115d0*/  SEL R210, R210, UR4, P1 ;  /* 0x00000004d2d27c07 */ /* 0x000fe20008800000 */
[----:B----4-:R-:W1:Y:S02]  /*115e0*/  SHFL.IDX PT, R5, R5, RZ, 0x1f ;  /* 0x00001fff05057589 */ /* 0x010e6400000e0000 */
[----:B-1----:R-:W-:Y:S02]  /*115f0*/  ISETP.NE.AND P0, PT, R5, RZ, PT ;  /* 0x000000ff0500720c */ /* 0x002fe40003f05270 */
[----:B-----5:R-:W-:-:S11]  /*11600*/  SHF.R.S32.HI R5, RZ, 0x1f, R0 ;  /* 0x0000001fff057819 */ /* 0x020fd60000011400 */
[----:B------:R-:W-:Y:S05]  /*11610*/  @P0 BRA `(.L_x_1434) ;  /* 0x0000000400000947 */ /* 0x000fea0003800000 */
[----:B0-----:R-:W4:Y:S01]  /*11620*/  LDL.LU R11, [R1+0x38] ;  /* 0x00003800010b7983 */ /* 0x001f220000300800 */
[----:B------:R-:W-:Y:S01]  /*11630*/  IMAD.MOV.U32 R10, RZ, RZ, 0xab8 ;  /* 0x00000ab8ff0a7424 */ /* 0x000fe200078e00ff */
[----:B------:R-:W-:Y:S01]  /*11640*/  ISETP.GT.AND P1, PT, R210, 0x1, PT ;  /* 0x00000001d200780c */ /* 0x000fe20003f24270 */
[----:B------:R-:W0:Y:S01]  /*11650*/  LDC R156, c[0x0][0xce8] ;  /* 0x00033a00ff9c7b82 */ /* 0x000e220000000800 */
[----:B------:R-:W5:Y:S01]  /*11660*/  LDL R21, [R1+0x78] ;  /* 0x0000780001157983 */ /* 0x000f620000100800 */
[----:B------:R-:W-:Y:S02]  /*11670*/  ISETP.NE.U32.AND P0, PT, RZ, UR6, PT ;  /* 0x00000006ff007c0c */ /* 0x000fe4000bf05070 */
[----:B------:R-:W-:Y:S01]  /*11680*/  SEL R10, R10, 0xa78, P1 ;  /* 0x00000a780a0a7807 */ /* 0x000fe20000800000 */
[----:B------:R-:W2:Y:S01]  /*11690*/  LDL R158, [R1+0x7c] ;  /* 0x00007c00019e7983 */ /* 0x000ea20000100800 */
[----:B------:R-:W-:Y:S02]  /*116a0*/  ISETP.NE.AND.EX P0, PT, RZ, UR7, PT, P0 ;  /* 0x00000007ff007c0c */ /* 0x000fe4000bf05300 */
[----:B------:R-:W1:Y:S01]  /*116b0*/  LDC.64 R8, c[0x0][R10+0x220] ;  /* 0x000088000a087b82 */ /* 0x000e620000000a00 */
[----:B------:R-:W2:Y:S01]  /*116c0*/  LDL R157, [R1+0x40] ;  /* 0x00004000019d7983 */ /* 0x000ea20000100800 */
[----:B------:R-:W-:-:S06]  /*116d0*/  SEL R15, R209, RZ, !P0 ;  /* 0x000000ffd10f7207 */ /* 0x000fcc0004000000 */
[----:B------:R-:W0:Y:S01]  /*116e0*/  LDC.64 R6, c[0x0][R10+0x218] ;  /* 0x000086000a067b82 */ /* 0x000e220000000a00 */
[----:B-1----:R-:W-:Y:S01]  /*116f0*/  IMAD R9, R9, R15, RZ ;  /* 0x0000000f09097224 */ /* 0x002fe200078e02ff */
[----:B---3--:R-:W-:Y:S02]  /*11700*/  SEL R152, R220, RZ, P1 ;  /* 0x000000ffdc987207 */ /* 0x008fe40000800000 */
[----:B----4-:R-:W-:Y:S02]  /*11710*/  SEL R11, R11, RZ, !P0 ;  /* 0x000000ff0b0b7207 */ /* 0x010fe40004000000 */
[----:B0-----:R-:W-:-:S03]  /*11720*/  ISETP.NE.AND P0, PT, R156, 0x1, PT ;  /* 0x000000019c00780c */ /* 0x001fc60003f05270 */
        /* <DEDUP_REMOVED lines=47> */
.L_x_1434:
[----:B------:R-:W-:Y:S02]  /*11a20*/  ISETP.GT.AND P1, PT, R210, 0x1, PT ;  /* 0x00000001d200780c */ /* 0x000fe40003f24270 */
[----:B------:R-:W-:-:S04]  /*11a30*/  ISETP.NE.U32.AND P0, PT, RZ, UR6, PT ;  /* 0x00000006ff007c0c */ /* 0x000fc8000bf05070 */
[----:B------:R-:W-:-:S04]  /*11a40*/  ISETP.NE.AND.EX P0, PT, RZ, UR7, PT, P0 ;  /* 0x00000007ff007c0c */ /* 0x000fc8000bf05300 */
[----:B------:R-:W-:-:S03]  /*11a50*/  SEL R209, R209, RZ, !P0 ;  /* 0x000000ffd1d17207 */ /* 0x000fc60004000000 */
[----:B------:R-:W-:Y:S06]  /*11a60*/  @P1 BRA `(.L_x_1435) ;  /* 0x0000001000381947 */ /* 0x000fec0003800000 */
[----:B-1----:R-:W1:Y:S01]  /*11a70*/  S2R R3, SR_TID.X ;  /* 0x0000000000037919 */ /* 0x002e620000002100 */
[----:B------:R-:W4:Y:S01]  /*11a80*/  LDC R83, c[0x0][0xce8] ;  /* 0x00033a00ff537b82 */ /* 0x000f220000000800 */
[----:B------:R-:W-:Y:S01]  /*11a90*/  ULDC.64 UR4, c[0x0][0xba0] ;  /* 0x0002e80000047ab9 */ /* 0x000fe20000000a00 */
[----:B-1----:R-:W-:-:S05]  /*11aa0*/  VIADD R3, R3, 0xffffff80 ;  /* 0xffffff8003037836 */ /* 0x002fca0000000000 */
[----:B0-----:R-:W-:-:S04]  /*11ab0*/  SHF.R.S32.HI R6, RZ, 0x1f, R3 ;  /* 0x0000001fff067819 */ /* 0x001fc80000011403 */
        /* <DEDUP_REMOVED lines=47> */
[----:B----4-:R-:W-:Y:S01]  /*11db0*/  IMAD R86, R4, R83, RZ ;  /* 0x0000005304567224 */ /* 0x010fe200078e02ff */
        /* <DEDUP_REMOVED lines=53> */
[----:B------:R-:W1:Y:S01]  /*12110*/  @P3 LDC R85, c[0x0][0xcec] ;  /* 0x00033b00ff553b82 */ /* 0x000e620000000800 */
        /* <DEDUP_REMOVED lines=22> */
[----:B-1----:R-:W-:Y:S01]  /*12280*/  @P3 IMAD.HI.U32 R20, R82, R85, RZ ;  /* 0x0000005552143227 */ /* 0x002fe200078e00ff */
        /* <DEDUP_REMOVED lines=59> */
[----:B---3--:R-:W-:-:S03]  /*12640*/  SHF.R.S32.HI R152, RZ, 0x1f, R214 ;  /* 0x0000001fff987819 */ /* 0x008fc600000114d6 */
[----:B0-----:R1:W0:Y:S01]  /*12650*/  SHFL.IDX PT, R4, R84, RZ, 0x181f ;  /* 0x00181fff54047589 */ /* 0x00122200000e0000 */
[----:B------:R-:W-:Y:S02]  /*12660*/  SHF.R.S32.HI R156, RZ, 0x1f, R215 ;  /* 0x0000001fff9c7819 */ /* 0x000fe400000114d7 */
[----:B------:R-:W-:Y:S02]  /*12670*/  SHF.R.S32.HI R157, RZ, 0x1f, R216 ;  /* 0x0000001fff9d7819 */ /* 0x000fe400000114d8 */
[----:B------:R-:W-:Y:S02]  /*12680*/  SHF.R.S32.HI R158, RZ, 0x1f, R217 ;  /* 0x0000001fff9e7819 */ /* 0x000fe400000114d9 */
[----:B------:R-:W-:Y:S01]  /*12690*/  SHF.R.S32.HI R159, RZ, 0x1f, R218 ;  /* 0x0000001fff9f7819 */ /* 0x000fe200000114da */
[----:B-1----:R-:W-:Y:S06]  /*126a0*/  @P1 BRA `(.L_x_1437) ;  /* 0x0000000000841947 */ /* 0x002fec0003800000 */
        /* <DEDUP_REMOVED lines=33> */
.L_x_1437:
[----:B------:R-:W-:Y:S05]  /*128c0*/  BSYNC B1 ;  /* 0x0000000000017941 */ /* 0x000fea0003800000 */
.L_x_1436:
        /* <DEDUP_REMOVED lines=40> */
.L_x_1435:
[----:B0-----:R-:W4:Y:S01]  /*12b50*/  LDL R10, [R1+0x78] ;  /* 0x00007800010a7983 */ /* 0x001f220000100800 */
[----:B-1----:R-:W0:Y:S01]  /*12b60*/  LDC R9, c[0x0][0xce8] ;  /* 0x00033a00ff097b82 */ /* 0x002e220000000800 */
[----:B------:R-:W-:Y:S01]  /*12b70*/  ULDC.64 UR4, c[0x0][0xc08] ;  /* 0x0003020000047ab9 */ /* 0x000fe20000000a00 */
[----:B------:R-:W-:Y:S01]  /*12b80*/  IMAD R11, R211, 0x40, R190 ;  /* 0x00000040d30b7824 */ /* 0x000fe200078e02be */
[----:B------:R-:W-:Y:S01]  /*12b90*/  BSSY B1, `(.L_x_1439) ;  /* 0x00000ee000017945 */ /* 0x000fe20003800000 */
[----:B------:R-:W-:Y:S01]  /*12ba0*/  IMAD R3, R5, UR4, RZ ;  /* 0x0000000405037c24 */ /* 0x000fe2000f8e02ff */
[----:B---3--:R-:W-:Y:S01]  /*12bb0*/  SHF.R.S32.HI R152, RZ, 0x1f, R221 ;  /* 0x0000001fff987819 */ /* 0x008fe200000114dd */
[C---:B------:R-:W-:Y:S01]  /*12bc0*/  IMAD.WIDE.U32 R6, R0.reuse, UR4, RZ ;  /* 0x0000000400067c25 */ /* 0x040fe2000f8e00ff */
[----:B------:R-:W-:Y:S02]  /*12bd0*/  SHF.R.S32.HI R156, RZ, 0x1f, R222 ;  /* 0x0000001fff9c7819 */ /* 0x000fe400000114de */
        /* <DEDUP_REMOVED lines=14> */
[----:B0-----:R-:W-:Y:S01]  /*12cc0*/  ISETP.NE.AND P0, PT, R9, 0x1, PT ;  /* 0x000000010900780c */ /* 0x001fe20003f05270 */
        /* <DEDUP_REMOVED lines=11> */
[----:B------:R-:W0:Y:S01]  /*12d80*/  @P0 LDC R8, c[0x0][0xcec] ;  /* 0x00033b00ff080b82 */ /* 0x000e220000000800 */
[----:B------:R-:W-:Y:S01]  /*12d90*/  IMAD.IADD R7, R7, 0x1, R0 ;  /* 0x0000000107077824 */ /* 0x000fe200078e0200 */
[----:B------:R-:W-:Y:S01]  /*12da0*/  SHF.R.S32.HI R165, RZ, 0x1f, R233 ;  /* 0x0000001fffa57819 */ /* 0x000fe200000114e9 */
[----:B------:R-:W-:Y:S01]  /*12db0*/  VIADD R179, R192, 0x50 ;  /* 0x00000050c0b37836 */ /* 0x000fe20000000000 */
[----:B------:R-:W-:Y:S01]  /*12dc0*/  SHF.R.S32.HI R166, RZ, 0x1f, R234 ;  /* 0x0000001fffa67819 */ /* 0x000fe200000114ea */
[----:B------:R-:W-:Y:S01]  /*12dd0*/  IMAD.WIDE.U32 R6, R220, UR4, R6 ;  /* 0x00000004dc067c25 */ /* 0x000fe2000f8e0006 */
[----:B------:R-:W-:-:S02]  /*12de0*/  SHF.R.S32.HI R167, RZ, 0x1f, R235 ;  /* 0x0000001fffa77819 */ /* 0x000fc400000114eb */
[----:B------:R-:W1:Y:S01]  /*12df0*/  @P0 LDC R0, c[0x0][0xcf0] ;  /* 0x00033c00ff000b82 */ /* 0x000e620000000800 */
        /* <DEDUP_REMOVED lines=36> */
[----:B------:R-:W-:-:S02]  /*13040*/  VIADD R197, R192, 0x30 ;  /* 0x00000030c0c57836 */ /* 0x000fc40000000000 */
[C---:B------:R-:W-:Y:S02]  /*13050*/  VIADD R199, R192.reuse, 0x28 ;  /* 0x00000028c0c77836 */ /* 0x040fe40000000000 */
[C---:B------:R-:W-:Y:S02]  /*13060*/  VIADD R201, R192.reuse, 0x20 ;  /* 0x00000020c0c97836 */ /* 0x040fe40000000000 */
[C---:B------:R-:W-:Y:S02]  /*13070*/  VIADD R203, R192.reuse, 0x18 ;  /* 0x00000018c0cb7836 */ /* 0x040fe40000000000 */
[C---:B------:R-:W-:Y:S02]  /*13080*/  VIADD R205, R192.reuse, 0x10 ;  /* 0x00000010c0cd7836 */ /* 0x040fe40000000000 */
[----:B------:R-:W-:Y:S02]  /*13090*/  VIADD R209, R192, 0x8 ;  /* 0x00000008c0d17836 */ /* 0x000fe40000000000 */
[----:B----4-:R-:W-:-:S04]  /*130a0*/  IMAD R3, R211, 0x40, R10 ;  /* 0x00000040d3037824 */ /* 0x010fc800078e020a */
[----:B0-----:R-:W-:-:S04]  /*130b0*/  @P0 IMAD.HI.U32 R8, R3, R8, RZ ;  /* 0x0000000803080227 */ /* 0x001fc800078e00ff */
[----:B------:R-:W-:Y:S01]  /*130c0*/  IMAD.MOV.U32 R5, RZ, RZ, R3 ;  /* 0x000000ffff057224 */ /* 0x000fe200078e0003 */
[----:B-1----:R-:W-:-:S05]  /*130d0*/  @P0 SHF.R.U32.HI R5, RZ, R0, R8 ;  /* 0x00000000ff050219 */ /* 0x002fca0000011608 */
        /* <DEDUP_REMOVED lines=16> */
[----:B------:R0:W1:Y:S01]  /*131e0*/  SHFL.IDX PT, R13, R3, RZ, 0x1c1f ;  /* 0x001c1fff030d7589 */ /* 0x00006200000e0000 */
        /* <DEDUP_REMOVED lines=11> */
[----:B01----:R-:W-:-:S04]  /*132a0*/  @!P0 LEA R4, P1, R192, R13, 0x2 ;  /* 0x0000000dc0048211 */ /* 0x003fc800078210ff */
[----:B---3--:R-:W-:-:S05]  /*132b0*/  @!P0 LEA.HI.X R5, R192, R12, R212, 0x2, P1 ;  /* 0x0000000cc0058211 */ /* 0x008fca00008f14d4 */
[----:B------:R0:W-:Y:S01]  /*132c0*/  @!P0 ST.E.64 desc[UR42][R4.64], R24 ;  /* 0x0000001804008985 */ /* 0x0001e2000c101b2a */
[----:B------:R-:W-:-:S13]  /*132d0*/  ISETP.GE.AND P0, PT, R209, UR4, PT ;  /* 0x00000004d1007c0c */ /* 0x000fda000bf06270 */
[----:B0-----:R-:W-:-:S04]  /*132e0*/  @!P0 LEA R4, P1, R209, R13, 0x2 ;  /* 0x0000000dd1048211 */ /* 0x001fc800078210ff */
[----:B------:R-:W-:Y:S02]  /*132f0*/  @!P0 LEA.HI.X R5, R209, R12, R210, 0x2, P1 ;  /* 0x0000000cd1058211 */ /* 0x000fe400008f14d2 */
[----:B------:R-:W-:-:S03]  /*13300*/  ISETP.GE.AND P1, PT, R203, UR4, PT ;  /* 0x00000004cb007c0c */ /* 0x000fc6000bf26270 */
[----:B------:R0:W-:Y:S01]  /*13310*/  @!P0 ST.E.64 desc[UR42][R4.64], R28 ;  /* 0x0000001c04008985 */ /* 0x0001e2000c101b2a */
[----:B------:R-:W-:-:S13]  /*13320*/  ISETP.GE.AND P0, PT, R205, UR4, PT ;  /* 0x00000004cd007c0c */ /* 0x000fda000bf06270 */
[----:B0-----:R-:W-:-:S04]  /*13330*/  @!P0 LEA R4, P2, R205, R13, 0x2 ;  /* 0x0000000dcd048211 */ /* 0x001fc800078410ff */
[----:B------:R-:W-:-:S05]  /*13340*/  @!P0 LEA.HI.X R5, R205, R12, R208, 0x2, P2 ;  /* 0x0000000ccd058211 */ /* 0x000fca00010f14d0 */
[----:B------:R0:W-:Y:S01]  /*13350*/  @!P0 ST.E.64 desc[UR42][R4.64], R32 ;  /* 0x0000002004008985 */ /* 0x0001e2000c101b2a */
[----:B------:R-:W-:Y:S02]  /*13360*/  ISETP.GE.AND P0, PT, R201, UR4, PT ;  /* 0x00000004c9007c0c */ /* 0x000fe4000bf06270 */
        /* <DEDUP_REMOVED lines=13> */
[----:B------:R-:W-:Y:S02]  /*13440*/  @!P0 LEA.HI.X R5, R197, R12, R198, 0x2, P2 ;  /* 0x0000000cc5058211 */ /* 0x000fe400010f14c6 */
[----:B------:R-:W-:-:S03]  /*13450*/  ISETP.GE.AND P2, PT, R182, UR4, PT ;  /* 0x00000004b6007c0c */ /* 0x000fc6000bf46270 */
[----:B------:R0:W-:Y:S02]  /*13460*/  @!P0 ST.E.64 desc[UR42][R4.64], R48 ;  /* 0x0000003004008985 */ /* 0x0001e4000c101b2a */
[----:B0-----:R-:W-:-:S04]  /*13470*/  @!P1 LEA R4, P0, R191, R13, 0x2 ;  /* 0x0000000dbf049211 */ /* 0x001fc800078010ff */
[----:B------:R-:W-:Y:S02]  /*13480*/  @!P1 LEA.HI.X R5, R191, R12, R196, 0x2, P0 ;  /* 0x0000000cbf059211 */ /* 0x000fe400000f14c4 */
[----:B------:R-:W-:-:S03]  /*13490*/  ISETP.GE.AND P0, PT, R180, UR4, PT ;  /* 0x00000004b4007c0c */ /* 0x000fc6000bf06270 */
[----:B------:R0:W-:Y:S01]  /*134a0*/  @!P1 ST.E.64 desc[UR42][R4.64], R52 ;  /* 0x0000003404009985 */ /* 0x0001e2000c101b2a */
[----:B------:R-:W-:Y:S02]  /*134b0*/  ISETP.GE.AND P1, PT, R178, UR4, PT ;  /* 0x00000004b2007c0c */ /* 0x000fe4000bf26270 */
[----:B0-----:R-:W-:-:S11]  /*134c0*/  @!P2 LEA R4, P3, R182, R13, 0x2 ;  /* 0x0000000db604a211 */ /* 0x001fd600078610ff */
[-C--:B------:R-:W-:Y:S02]  /*134d0*/  @!P1 LEA R6, P6, R178, R13.reuse, 0x2 ;  /* 0x0000000db2069211 */ /* 0x080fe400078c10ff */
[-C--:B------:R-:W-:Y:S02]  /*134e0*/  @!P2 LEA.HI.X R5, R182, R12.reuse, R183, 0x2, P3 ;  /* 0x0000000cb605a211 */ /* 0x080fe400018f14b7 */
[----:B------:R-:W-:Y:S02]  /*134f0*/  ISETP.GE.AND P3, PT, R176, UR4, PT ;  /* 0x00000004b0007c0c */ /* 0x000fe4000bf66270 */
[----:B------:R-:W-:Y:S01]  /*13500*/  @!P1 LEA.HI.X R7, R178, R12, R179, 0x2, P6 ;  /* 0x0000000cb2079211 */ /* 0x000fe200030f14b3 */
[----:B------:R0:W-:Y:S02]  /*13510*/  @!P2 ST.E.64 desc[UR42][R4.64], R56 ;  /* 0x000000380400a985 */ /* 0x0001e4000c101b2a */
[----:B0-----:R-:W-:-:S04]  /*13520*/  @!P0 LEA R4, P2, R180, R13, 0x2 ;  /* 0x0000000db4048211 */ /* 0x001fc800078410ff */
[----:B------:R-:W-:-:S05]  /*13530*/  @!P0 LEA.HI.X R5, R180, R12, R181, 0x2, P2 ;  /* 0x0000000cb4058211 */ /* 0x000fca00010f14b5 */
[----:B------:R0:W-:Y:S01]  /*13540*/  @!P0 ST.E.64 desc[UR42][R4.64], R60 ;  /* 0x0000003c04008985 */ /* 0x0001e2000c101b2a */
[----:B------:R-:W-:-:S03]  /*13550*/  ISETP.GE.AND P0, PT, R170, UR4, PT ;  /* 0x00000004aa007c0c */ /* 0x000fc6000bf06270 */
[----:B------:R1:W-:Y:S01]  /*13560*/  @!P1 ST.E.64 desc[UR42][R6.64], R64 ;  /* 0x0000004006009985 */ /* 0x0003e2000c101b2a */
[----:B------:R-:W-:Y:S02]  /*13570*/  ISETP.GE.AND P1, PT, R237, UR4, PT ;  /* 0x00000004ed007c0c */ /* 0x000fe4000bf26270 */
[-C--:B0-----:R-:W-:Y:S02]  /*13580*/  @!P3 LEA R4, P6, R176, R13.reuse, 0x2 ;  /* 0x0000000db004b211 */ /* 0x081fe400078c10ff */
[-C--:B-1----:R-:W-:Y:S02]  /*13590*/  @!P4 LEA R6, P2, R174, R13.reuse, 0x2 ;  /* 0x0000000dae06c211 */ /* 0x082fe400078410ff */
        /* <DEDUP_REMOVED lines=9> */
[----:B0-----:R-:W-:-:S04]  /*13630*/  @!P0 LEA R4, P4, R170, R13, 0x2 ;  /* 0x0000000daa048211 */ /* 0x001fc800078810ff */
[-C--:B------:R-:W-:Y:S02]  /*13640*/  @!P0 LEA.HI.X R5, R170, R12.reuse, R171, 0x2, P4 ;  /* 0x0000000caa058211 */ /* 0x080fe400020f14ab */
[----:B------:R-:W-:Y:S02]  /*13650*/  ISETP.GE.AND P4, PT, R234, UR4, PT ;  /* 0x00000004ea007c0c */ /* 0x000fe4000bf86270 */
[CC--:B-1----:R-:W-:Y:S01]  /*13660*/  @!P1 LEA R6, P5, R237.reuse, R13.reuse, 0x2 ;  /* 0x0000000ded069211 */ /* 0x0c2fe200078a10ff */
        /* <DEDUP_REMOVED lines=13> */
[-C--:B------:R-:W-:Y:S02]  /*13740*/  @!P4 LEA.HI.X R7, R234, R12.reuse, R166, 0x2, P0 ;  /* 0x0000000cea07c211 */ /* 0x080fe400000f14a6 */
[----:B------:R-:W-:Y:S02]  /*13750*/  ISETP.GE.AND P0, PT, R230, UR4, PT ;  /* 0x00000004e6007c0c */ /* 0x000fe4000bf06270 */
[CC--:B---3--:R-:W-:Y:S01]  /*13760*/  @!P5 LEA R8, P6, R233.reuse, R13.reuse, 0x2 ;  /* 0x0000000de908d211 */ /* 0x0c8fe200078c10ff */
[----:B------:R1:W-:Y:S01]  /*13770*/  @!P4 ST.E.64 desc[UR42][R6.64], R96 ;  /* 0x000000600600c985 */ /* 0x0003e2000c101b2a */
[----:B------:R-:W-:Y:S02]  /*13780*/  ISETP.GE.AND P4, PT, R228, UR4, PT ;  /* 0x00000004e4007c0c */ /* 0x000fe4000bf86270 */
[----:B------:R-:W-:Y:S02]  /*13790*/  @!P5 LEA.HI.X R9, R233, R12, R165, 0x2, P6 ;  /* 0x0000000ce909d211 */ /* 0x000fe400030f14a5 */
[----:B0-----:R-:W-:-:S03]  /*137a0*/  @!P2 LEA R4, P6, R232, R13, 0x2 ;  /* 0x0000000de804a211 */ /* 0x001fc600078c10ff */
[----:B------:R0:W-:Y:S01]  /*137b0*/  @!P5 ST.E.64 desc[UR42][R8.64], R100 ;  /* 0x000000640800d985 */ /* 0x0001e2000c101b2a */
[----:B------:R-:W-:Y:S02]  /*137c0*/  ISETP.GE.AND P5, PT, R229, UR4, PT ;  /* 0x00000004e5007c0c */ /* 0x000fe4000bfa6270 */
[----:B------:R-:W-:Y:S02]  /*137d0*/  @!P2 LEA.HI.X R5, R232, R12, R21, 0x2, P6 ;  /* 0x0000000ce805a211 */ /* 0x000fe400030f1415 */
[----:B-1----:R-:W-:-:S03]  /*137e0*/  @!P1 LEA R6, P3, R231, R13, 0x2 ;  /* 0x0000000de7069211 */ /* 0x002fc600078610ff */
[----:B------:R1:W-:Y:S01]  /*137f0*/  @!P2 ST.E.64 desc[UR42][R4.64], R104 ;  /* 0x000000680400a985 */ /* 0x0003e2000c101b2a */
[-C--:B------:R-:W-:Y:S02]  /*13800*/  @!P1 LEA.HI.X R7, R231, R12.reuse, R20, 0x2, P3 ;  /* 0x0000000ce7079211 */ /* 0x080fe400018f1414 */
[----:B------:R-:W-:Y:S02]  /*13810*/  ISETP.GE.AND P3, PT, R227, UR4, PT ;  /* 0x00000004e3007c0c */ /* 0x000fe4000bf66270 */
[CC--:B0-----:R-:W-:Y:S01]  /*13820*/  @!P0 LEA R8, P6, R230.reuse, R13.reuse, 0x2 ;  /* 0x0000000de6088211 */ /* 0x0c1fe200078c10ff */
[----:B------:R0:W-:Y:S03]  /*13830*/  @!P1 ST.E.64 desc[UR42][R6.64], R108 ;  /* 0x0000006c06009985 */ /* 0x0001e6000c101b2a */
[----:B------:R-:W-:Y:S02]  /*13840*/  @!P0 LEA.HI.X R9, R230, R12, R164, 0x2, P6 ;  /* 0x0000000ce6098211 */ /* 0x000fe400030f14a4 */
[----:B-1----:R-:W-:-:S03]  /*13850*/  @!P5 LEA R4, P1, R229, R13, 0x2 ;  /* 0x0000000de504d211 */ /* 0x002fc600078210ff */
[----:B------:R1:W-:Y:S01]  /*13860*/  @!P0 ST.E.64 desc[UR42][R8.64], R112 ;  /* 0x0000007008008985 */ /* 0x0003e2000c101b2a */
[----:B------:R-:W-:Y:S02]  /*13870*/  ISETP.GE.AND P0, PT, R226, UR4, PT ;  /* 0x00000004e2007c0c */ /* 0x000fe4000bf06270 */
[-C--:B------:R-:W-:Y:S02]  /*13880*/  @!P5 LEA.HI.X R5, R229, R12.reuse, R163, 0x2, P1 ;  /* 0x0000000ce505d211 */ /* 0x080fe400008f14a3 */
[----:B------:R-:W-:Y:S02]  /*13890*/  ISETP.GE.AND P1, PT, R225, UR4, PT ;  /* 0x00000004e1007c0c */ /* 0x000fe4000bf26270 */
[C---:B0-----:R-:W-:Y:S01]  /*138a0*/  @!P4 LEA R6, P2, R228.reuse, R13, 0x2 ;  /* 0x0000000de406c211 */ /* 0x041fe200078410ff */
[----:B------:R0:W-:Y:S03]  /*138b0*/  @!P5 ST.E.64 desc[UR42][R4.64], R116 ;  /* 0x000000740400d985 */ /* 0x0001e6000c101b2a */
[----:B------:R-:W-:-:S02]  /*138c0*/  @!P4 LEA.HI.X R7, R228, R12, R162, 0x2, P2 ;  /* 0x0000000ce407c211 */ /* 0x000fc400010f14a2 */
[----:B------:R-:W-:Y:S02]  /*138d0*/  ISETP.GE.AND P2, PT, R222, UR4, PT ;  /* 0x00000004de007c0c */ /* 0x000fe4000bf46270 */
[CC--:B-1----:R-:W-:Y:S01]  /*138e0*/  @!P3 LEA R8, P6, R227.reuse, R13.reuse, 0x2 ;  /* 0x0000000de308b211 */ /* 0x0c2fe200078c10ff */
[----:B------:R1:W-:Y:S01]  /*138f0*/  @!P4 ST.E.64 desc[UR42][R6.64], R120 ;  /* 0x000000780600c985 */ /* 0x0003e2000c101b2a */
[----:B------:R-:W-:Y:S02]  /*13900*/  ISETP.GE.AND P4, PT, R224, UR4, PT ;  /* 0x00000004e0007c0c */ /* 0x000fe4000bf86270 */
[----:B------:R-:W-:Y:S02]  /*13910*/  @!P3 LEA.HI.X R9, R227, R12, R161, 0x2, P6 ;  /* 0x0000000ce309b211 */ /* 0x000fe400030f14a1 */
[----:B0-----:R-:W-:-:S03]  /*13920*/  @!P0 LEA R4, P5, R226, R13, 0x2 ;  /* 0x0000000de2048211 */ /* 0x001fc600078a10ff */
[----:B------:R0:W-:Y:S01]  /*13930*/  @!P3 ST.E.64 desc[UR42][R8.64], R124 ;  /* 0x0000007c0800b985 */ /* 0x0001e2000c101b2a */
[----:B------:R-:W-:Y:S02]  /*13940*/  ISETP.GE.AND P3, PT, R223, UR4, PT ;  /* 0x00000004df007c0c */ /* 0x000fe4000bf66270 */
[-C--:B------:R-:W-:Y:S02]  /*13950*/  @!P0 LEA.HI.X R5, R226, R12.reuse, R160, 0x2, P5 ;  /* 0x0000000ce2058211 */ /* 0x080fe400028f14a0 */
[----:B------:R-:W-:Y:S02]  /*13960*/  ISETP.GE.AND P5, PT, R221, UR4, PT ;  /* 0x00000004dd007c0c */ /* 0x000fe4000bfa6270 */
[C---:B-1----:R-:W-:Y:S01]  /*13970*/  @!P1 LEA R6, P6, R225.reuse, R13, 0x2 ;  /* 0x0000000de1069211 */ /* 0x042fe200078c10ff */
[----:B------:R1:W-:Y:S03]  /*13980*/  @!P0 ST.E.64 desc[UR42][R4.64], R128 ;  /* 0x0000008004008985 */ /* 0x0003e6000c101b2a */
[----:B------:R-:W-:-:S03]  /*13990*/  @!P1 LEA.HI.X R7, R225, R12, R159, 0x2, P6 ;  /* 0x0000000ce1079211 */ /* 0x000fc600030f149f */
[CC--:B0-----:R-:W-:Y:S02]  /*139a0*/  @!P3 LEA R8, P6, R223.reuse, R13.reuse, 0x2 ;  /* 0x0000000ddf08b211 */ /* 0x0c1fe400078c10ff */
[----:B------:R0:W-:Y:S02]  /*139b0*/  @!P1 ST.E.64 desc[UR42][R6.64], R132 ;  /* 0x0000008406009985 */ /* 0x0001e4000c101b2a */
[----:B------:R-:W-:Y:S02]  /*139c0*/  @!P3 LEA.HI.X R9, R223, R12, R157, 0x2, P6 ;  /* 0x0000000cdf09b211 */ /* 0x000fe400030f149d */
[----:B-1----:R-:W-:-:S04]  /*139d0*/  @!P4 LEA R4, P0, R224, R13, 0x2 ;  /* 0x0000000de004c211 */ /* 0x002fc800078010ff */
[-C--:B------:R-:W-:Y:S02]  /*139e0*/  @!P4 LEA.HI.X R5, R224, R12.reuse, R158, 0x2, P0 ;  /* 0x0000000ce005c211 */ /* 0x080fe400000f149e */
[CC--:B------:R-:W-:Y:S02]  /*139f0*/  @!P5 LEA R14, P0, R221.reuse, R13.reuse, 0x2 ;  /* 0x0000000ddd0ed211 */ /* 0x0c0fe400078010ff */
[C---:B0-----:R-:W-:Y:S01]  /*13a00*/  @!P2 LEA R6, P1, R222.reuse, R13, 0x2 ;  /* 0x0000000dde06a211 */ /* 0x041fe200078210ff */
[----:B------:R4:W-:Y:S01]  /*13a10*/  @!P4 ST.E.64 desc[UR42][R4.64], R136 ;  /* 0x000000880400c985 */ /* 0x0009e2000c101b2a */
[-C--:B------:R-:W-:Y:S02]  /*13a20*/  @!P5 LEA.HI.X R15, R221, R12.reuse, R152, 0x2, P0 ;  /* 0x0000000cdd0fd211 */ /* 0x080fe400000f1498 */
[----:B------:R-:W-:Y:S01]  /*13a30*/  @!P2 LEA.HI.X R7, R222, R12, R156, 0x2, P1 ;  /* 0x0000000cde07a211 */ /* 0x000fe200008f149c */
[----:B------:R4:W-:Y:S04]  /*13a40*/  @!P3 ST.E.64 desc[UR42][R8.64], R140 ;  /* 0x0000008c0800b985 */ /* 0x0009e8000c101b2a */
[----:B------:R4:W-:Y:S04]  /*13a50*/  @!P2 ST.E.64 desc[UR42][R6.64], R144 ;  /* 0x000000900600a985 */ /* 0x0009e8000c101b2a */
[----:B------:R4:W-:Y:S02]  /*13a60*/  @!P5 ST.E.64 desc[UR42][R14.64], R148 ;  /* 0x000000940e00d985 */ /* 0x0009e4000c101b2a */
.L_x_1440:
[----:B------:R-:W-:Y:S05]  /*13a70*/  BSYNC B1 ;  /* 0x0000000000017941 */ /* 0x000fea0003800000 */
.L_x_1439:
[----:B------:R-:W-:Y:S01]  /*13a80*/  VIADD R11, R11, 0x8 ;  /* 0x000000080b0b7836 */ /* 0x000fe20000000000 */
[----:B0-----:R-:W0:Y:S04]  /*13a90*/  SHFL.IDX PT, R10, R10, 0x1, 0x1c1f ;  /* 0x003c1f000a0a7f89 */ /* 0x001e2800000e0000 */
[----:B------:R-:W-:Y:S01]  /*13aa0*/  ISETP.GE.AND P0, PT, R11, R0, PT ;  /* 0x000000000b00720c */ /* 0x000fe20003f06270 */
[----:B------:R-:W0:-:S12]  /*13ab0*/  SHFL.IDX PT, R3, R3, 0x1, 0x1c1f ;  /* 0x003c1f0003037f89 */ /* 0x000e1800000e0000 */
[----:B------:R-:W-:Y:S05]  /*13ac0*/  @P0 BRA `(.L_x_1438) ;  /* 0x0000001400d00947 */ /* 0x000fea0003800000 */
[----:B------:R-:W-:Y:S02]  /*13ad0*/  ULDC UR4, c[0x0][0xbc8] ;  /* 0x0002f20000047ab9 */ /* 0x000fe40000000800 */
[----:B------:R-:W-:Y:S02]  /*13ae0*/  ISETP.GE.AND P4, PT, R192, UR4, PT ;  /* 0x00000004c0007c0c */ /* 0x000fe4000bf86270 */
[----:B------:R-:W-:Y:S02]  /*13af0*/  ISETP.GE.AND P2, PT, R209, UR4, PT ;  /* 0x00000004d1007c0c */ /* 0x000fe4000bf46270 */
[----:B------:R-:W-:Y:S02]  /*13b00*/  ISETP.GE.AND P1, PT, R205, UR4, PT ;  /* 0x00000004cd007c0c */ /* 0x000fe4000bf26270 */
[----:B------:R-:W-:-:S07]  /*13b10*/  ISETP.GE.AND P0, PT, R203, UR4, PT ;  /* 0x00000004cb007c0c */ /* 0x000fce000bf06270 */
[----:B0---4-:R-:W-:-:S04]  /*13b20*/  @!P4 LEA R4, P3, R192, R3, 0x2 ;  /* 0x00000003c004c211 */ /* 0x011fc800078610ff */
[-C--:B------:R-:W-:Y:S02]  /*13b30*/  @!P4 LEA.HI.X R5, R192, R10.reuse, R212, 0x2, P3 ;  /* 0x0000000ac005c211 */ /* 0x080fe400018f14d4 */
[----:B------:R-:W-:Y:S02]  /*13b40*/  ISETP.GE.AND P3, PT, R201, UR4, PT ;  /* 0x00000004c9007c0c */ /* 0x000fe4000bf66270 */
[----:B------:R-:W-:Y:S01]  /*13b50*/  @!P1 LEA R6, P5, R205, R3, 0x2 ;  /* 0x00000003cd069211 */ /* 0x000fe200078a10ff */
        /* <DEDUP_REMOVED lines=13> */
[----:B----4-:R-:W-:Y:S02]  /*13c30*/  @!P4 LEA R6, P2, R199, R3, 0x2 ;  /* 0x00000003c706c211 */ /* 0x010fe400078410ff */
[----:B------:R-:W-:-:S02]  /*13c40*/  @!P3 LEA.HI.X R5, R201, R10, R202, 0x2, P1 ;  /* 0x0000000ac905b211 */ /* 0x000fc400008f14ca */
[----:B------:R-:W-:Y:S02]  /*13c50*/  ISETP.GE.AND P1, PT, R182, UR4, PT ;  /* 0x00000004b6007c0c */ /* 0x000fe4000bf26270 */
[-C--:B------:R-:W-:Y:S01]  /*13c60*/  @!P4 LEA.HI.X R7, R199, R10.reuse, R200, 0x2, P2 ;  /* 0x0000000ac707c211 */ /* 0x080fe200010f14c8 */
[----:B------:R0:W-:Y:S01]  /*13c70*/  @!P3 ST.E.64 desc[UR42][R4.64], R42 ;  /* 0x0000002a0400b985 */ /* 0x0001e2000c101b2a */
[----:B------:R-:W-:Y:S02]  /*13c80*/  ISETP.GE.AND P2, PT, R180, UR4, PT ;  /* 0x00000004b4007c0c */ /* 0x000fe4000bf46270 */
[C---:B-----5:R-:W-:Y:S01]  /*13c90*/  @!P5 LEA R8, P6, R197.reuse, R3, 0x2 ;  /* 0x00000003c508d211 */ /* 0x060fe200078c10ff */
[----:B------:R4:W-:Y:S01]  /*13ca0*/  @!P4 ST.E.64 desc[UR42][R6.64], R46 ;  /* 0x0000002e0600c985 */ /* 0x0009e2000c101b2a */
[----:B------:R-:W-:Y:S02]  /*13cb0*/  ISETP.GE.AND P3, PT, R178, UR4, PT ;  /* 0x00000004b2007c0c */ /* 0x000fe4000bf66270 */
[----:B------:R-:W-:-:S02]  /*13cc0*/  @!P5 LEA.HI.X R9, R197, R10, R198, 0x2, P6 ;  /* 0x0000000ac509d211 */ /* 0x000fc400030f14c6 */
[----:B------:R-:W-:-:S03]  /*13cd0*/  ISETP.GE.AND P4, PT, R176, UR4, PT ;  /* 0x00000004b0007c0c */ /* 0x000fc6000bf86270 */
[----:B------:R5:W-:Y:S01]  /*13ce0*/  @!P5 ST.E.64 desc[UR42][R8.64], R50 ;  /* 0x000000320800d985 */ /* 0x000be2000c101b2a */
[CC--:B0-----:R-:W-:Y:S02]  /*13cf0*/  @!P0 LEA R4, P6, R191.reuse, R3.reuse, 0x2 ;  /* 0x00000003bf048211 */ /* 0x0c1fe400078c10ff */
[CC--:B----4-:R-:W-:Y:S02]  /*13d00*/  @!P1 LEA R6, P5, R182.reuse, R3.reuse, 0x2 ;  /* 0x00000003b6069211 */ /* 0x0d0fe400078a10ff */
[-C--:B------:R-:W-:Y:S02]  /*13d10*/  @!P0 LEA.HI.X R5, R191, R10.reuse, R196, 0x2, P6 ;  /* 0x0000000abf058211 */ /* 0x080fe400030f14c4 */
[----:B------:R-:W-:Y:S02]  /*13d20*/  @!P1 LEA.HI.X R7, R182, R10, R183, 0x2, P5 ;  /* 0x0000000ab6079211 */ /* 0x000fe400028f14b7 */
[----:B------:R-:W-:Y:S01]  /*13d30*/  ISETP.GE.AND P5, PT, R174, UR4, PT ;  /* 0x00000004ae007c0c */ /* 0x000fe2000bfa6270 */
[----:B------:R0:W-:Y:S01]  /*13d40*/  @!P0 ST.E.64 desc[UR42][R4.64], R54 ;  /* 0x0000003604008985 */ /* 0x0001e2000c101b2a */
[----:B-----5:R-:W-:-:S02]  /*13d50*/  @!P2 LEA R8, P6, R180, R3, 0x2 ;  /* 0x00000003b408a211 */ /* 0x020fc400078c10ff */
[----:B------:R-:W-:Y:S01]  /*13d60*/  ISETP.GE.AND P0, PT, R172, UR4, PT ;  /* 0x00000004ac007c0c */ /* 0x000fe2000bf06270 */
[----:B------:R4:W-:Y:S01]  /*13d70*/  @!P1 ST.E.64 desc[UR42][R6.64], R58 ;  /* 0x0000003a06009985 */ /* 0x0009e2000c101b2a */
[----:B------:R-:W-:Y:S02]  /*13d80*/  @!P2 LEA.HI.X R9, R180, R10, R181, 0x2, P6 ;  /* 0x0000000ab409a211 */ /* 0x000fe400030f14b5 */
[----:B------:R-:W-:-:S03]  /*13d90*/  ISETP.GE.AND P1, PT, R170, UR4, PT ;  /* 0x00000004aa007c0c */ /* 0x000fc6000bf26270 */
[----:B------:R5:W-:Y:S01]  /*13da0*/  @!P2 ST.E.64 desc[UR42][R8.64], R62 ;  /* 0x0000003e0800a985 */ /* 0x000be2000c101b2a */
[-C--:B0-----:R-:W-:Y:S02]  /*13db0*/  @!P3 LEA R4, P6, R178, R3.reuse, 0x2 ;  /* 0x00000003b204b211 */ /* 0x081fe400078c10ff */
[-C--:B----4-:R-:W-:Y:S02]  /*13dc0*/  @!P4 LEA R6, P2, R176, R3.reuse, 0x2 ;  /* 0x00000003b006c211 */ /* 0x090fe400078410ff */
[-C--:B------:R-:W-:Y:S02]  /*13dd0*/  @!P3 LEA.HI.X R5, R178, R10.reuse, R179, 0x2, P6 ;  /* 0x0000000ab205b211 */ /* 0x080fe400030f14b3 */
[----:B------:R-:W-:Y:S02]  /*13de0*/  @!P4 LEA.HI.X R7, R176, R10, R177, 0x2, P2 ;  /* 0x0000000ab007c211 */ /* 0x000fe400010f14b1 */
[----:B------:R-:W-:Y:S01]  /*13df0*/  ISETP.GE.AND P2, PT, R237, UR4, PT ;  /* 0x00000004ed007c0c */ /* 0x000fe2000bf46270 */
[----:B------:R0:W-:Y:S01]  /*13e00*/  @!P3 ST.E.64 desc[UR42][R4.64], R66 ;  /* 0x000000420400b985 */ /* 0x0001e2000c101b2a */
[----:B-----5:R-:W-:-:S03]  /*13e10*/  @!P5 LEA R8, P6, R174, R3, 0x2 ;  /* 0x00000003ae08d211 */ /* 0x020fc600078c10ff */
[----:B------:R4:W-:Y:S01]  /*13e20*/  @!P4 ST.E.64 desc[UR42][R6.64], R70 ;  /* 0x000000460600c985 */ /* 0x0009e2000c101b2a */
[----:B------:R-:W-:-:S05]  /*13e30*/  @!P5 LEA.HI.X R9, R174, R10, R175, 0x2, P6 ;  /* 0x0000000aae09d211 */ /* 0x000fca00030f14af */
[----:B------:R5:W-:Y:S01]  /*13e40*/  @!P5 ST.E.64 desc[UR42][R8.64], R74 ;  /* 0x0000004a0800d985 */ /* 0x000be2000c101b2a */
[----:B------:R-:W-:Y:S02]  /*13e50*/  ISETP.GE.AND P5, PT, R236, UR4, PT ;  /* 0x00000004ec007c0c */ /* 0x000fe4000bfa6270 */
[----:B0-----:R-:W-:-:S04]  /*13e60*/  @!P0 LEA R4, P4, R172, R3, 0x2 ;  /* 0x00000003ac048211 */ /* 0x001fc800078810ff */
[-C--:B------:R-:W-:Y:S02]  /*13e70*/  @!P0 LEA.HI.X R5, R172, R10.reuse, R173, 0x2, P4 ;  /* 0x0000000aac058211 */ /* 0x080fe400020f14ad */
[----:B------:R-:W-:Y:S02]  /*13e80*/  ISETP.GE.AND P4, PT, R235, UR4, PT ;  /* 0x00000004eb007c0c */ /* 0x000fe4000bf86270 */
[CC--:B----4-:R-:W-:Y:S01]  /*13e90*/  @!P1 LEA R6, P3, R170.reuse, R3.reuse, 0x2 ;  /* 0x00000003aa069211 */ /* 0x0d0fe200078610ff */
[----:B------:R0:W-:Y:S01]  /*13ea0*/  @!P0 ST.E.64 desc[UR42][R4.64], R78 ;  /* 0x0000004e04008985 */ /* 0x0001e2000c101b2a */
[----:B-----5:R-:W-:Y:S02]  /*13eb0*/  @!P2 LEA R8, P6, R237, R3, 0x2 ;  /* 0x00000003ed08a211 */ /* 0x020fe400078c10ff */
        /* <DEDUP_REMOVED lines=9> */
[----:B----4-:R-:W-:-:S03]  /*13f50*/  @!P4 LEA R6, P0, R235, R3, 0x2 ;  /* 0x00000003eb06c211 */ /* 0x010fc600078010ff */
[----:B------:R0:W-:Y:S01]  /*13f60*/  @!P5 ST.E.64 desc[UR42][R4.64], R90 ;  /* 0x0000005a0400d985 */ /* 0x0001e2000c101b2a */
[----:B------:R-:W-:Y:S02]  /*13f70*/  ISETP.GE.AND P5, PT, R230, UR4, PT ;  /* 0x00000004e6007c0c */ /* 0x000fe4000bfa6270 */
[-C--:B------:R-:W-:Y:S02]  /*13f80*/  @!P4 LEA.HI.X R7, R235, R10.reuse, R167, 0x2, P0 ;  /* 0x0000000aeb07c211 */ /* 0x080fe400000f14a7 */
[----:B------:R-:W-:Y:S02]  /*13f90*/  ISETP.GE.AND P0, PT, R231, UR4, PT ;  /* 0x00000004e7007c0c */ /* 0x000fe4000bf06270 */
[C---:B-----5:R-:W-:Y:S01]  /*13fa0*/  @!P3 LEA R8, P6, R234.reuse, R3, 0x2 ;  /* 0x00000003ea08b211 */ /* 0x060fe200078c10ff */
[----:B------:R4:W-:Y:S01]  /*13fb0*/  @!P4 ST.E.64 desc[UR42][R6.64], R94 ;  /* 0x0000005e0600c985 */ /* 0x0009e2000c101b2a */
[----:B------:R-:W-:Y:S02]  /*13fc0*/  ISETP.GE.AND P4, PT, R229, UR4, PT ;  /* 0x00000004e5007c0c */ /* 0x000fe4000bf86270 */
[----:B------:R-:W-:-:S02]  /*13fd0*/  @!P3 LEA.HI.X R9, R234, R10, R166, 0x2, P6 ;  /* 0x0000000aea09b211 */ /* 0x000fc400030f14a6 */
[----:B0-----:R-:W-:-:S03]  /*13fe0*/  @!P2 LEA R4, P6, R233, R3, 0x2 ;  /* 0x00000003e904a211 */ /* 0x001fc600078c10ff */
[----:B------:R0:W-:Y:S01]  /*13ff0*/  @!P3 ST.E.64 desc[UR42][R8.64], R98 ;  /* 0x000000620800b985 */ /* 0x0001e2000c101b2a */
[----:B------:R-:W-:Y:S02]  /*14000*/  @!P2 LEA.HI.X R5, R233, R10, R165, 0x2, P6 ;  /* 0x0000000ae905a211 */ /* 0x000fe400030f14a5 */
[----:B----4-:R-:W-:-:S03]  /*14010*/  @!P1 LEA R6, P3, R232, R3, 0x2 ;  /* 0x00000003e8069211 */ /* 0x010fc600078610ff */
[----:B------:R-:W-:Y:S01]  /*14020*/  @!P2 ST.E.64 desc[UR42][R4.64], R102 ;  /* 0x000000660400a985 */ /* 0x000fe2000c101b2a */
[-C--:B------:R-:W-:Y:S02]  /*14030*/  @!P4 LEA R14, P2, R229, R3.reuse, 0x2 ;  /* 0x00000003e50ec211 */ /* 0x080fe400078410ff */
[-C--:B------:R-:W-:Y:S02]  /*14040*/  @!P1 LEA.HI.X R7, R232, R10.reuse, R21, 0x2, P3 ;  /* 0x0000000ae8079211 */ /* 0x080fe400018f1415 */
[----:B------:R-:W-:Y:S02]  /*14050*/  ISETP.GE.AND P3, PT, R228, UR4, PT ;  /* 0x00000004e4007c0c */ /* 0x000fe4000bf66270 */
[CC--:B0-----:R-:W-:Y:S01]  /*14060*/  @!P0 LEA R8, P6, R231.reuse, R3.reuse, 0x2 ;  /* 0x00000003e7088211 */ /* 0x0c1fe200078c10ff */
[----:B------:R0:W-:Y:S01]  /*14070*/  @!P1 ST.E.64 desc[UR42][R6.64], R106 ;  /* 0x0000006a06009985 */ /* 0x0001e2000c101b2a */
[----:B---3--:R-:W-:Y:S02]  /*14080*/  @!P5 LEA R12, P1, R230, R3, 0x2 ;  /* 0x00000003e60cd211 */ /* 0x008fe400078210ff */
[----:B------:R-:W-:-:S02]  /*14090*/  @!P0 LEA.HI.X R9, R231, R10, R20, 0x2, P6 ;  /* 0x0000000ae7098211 */ /* 0x000fc400030f1414 */
[-C--:B-1----:R-:W-:Y:S02]  /*140a0*/  @!P5 LEA.HI.X R13, R230, R10.reuse, R164, 0x2, P1 ;  /* 0x0000000ae60dd211 */ /* 0x082fe400008f14a4 */
[----:B------:R-:W-:Y:S01]  /*140b0*/  ISETP.GE.AND P1, PT, R226, UR4, PT ;  /* 0x00000004e2007c0c */ /* 0x000fe2000bf26270 */
[----:B------:R1:W-:Y:S01]  /*140c0*/  @!P0 ST.E.64 desc[UR42][R8.64], R110 ;  /* 0x0000006e08008985 */ /* 0x0003e2000c101b2a */
[----:B------:R-:W-:Y:S02]  /*140d0*/  ISETP.GE.AND P0, PT, R227, UR4, PT ;  /* 0x00000004e3007c0c */ /* 0x000fe4000bf06270 */
[C---:B------:R-:W-:Y:S01]  /*140e0*/  @!P3 LEA R20, P6, R228.reuse, R3, 0x2 ;  /* 0x00000003e414b211 */ /* 0x040fe200078c10ff */
[----:B------:R-:W-:Y:S01]  /*140f0*/  @!P5 ST.E.64 desc[UR42][R12.64], R114 ;  /* 0x000000720c00d985 */ /* 0x000fe2000c101b2a */
[-C--:B------:R-:W-:Y:S02]  /*14100*/  @!P4 LEA.HI.X R15, R229, R10.reuse, R163, 0x2, P2 ;  /* 0x0000000ae50fc211 */ /* 0x080fe400010f14a3 */
[----:B------:R-:W-:-:S02]  /*14110*/  @!P3 LEA.HI.X R21, R228, R10, R162, 0x2, P6 ;  /* 0x0000000ae415b211 */ /* 0x000fc400030f14a2 */
[----:B------:R-:W-:Y:S01]  /*14120*/  ISETP.GE.AND P2, PT, R223, UR4, PT ;  /* 0x00000004df007c0c */ /* 0x000fe2000bf46270 */
[----:B------:R3:W-:Y:S01]  /*14130*/  @!P4 ST.E.64 desc[UR42][R14.64], R118 ;  /* 0x000000760e00c985 */ /* 0x0007e2000c101b2a */
[----:B------:R-:W-:Y:S02]  /*14140*/  ISETP.GE.AND P4, PT, R225, UR4, PT ;  /* 0x00000004e1007c0c */ /* 0x000fe4000bf86270 */
[-C--:B0-----:R-:W-:Y:S01]  /*14150*/  @!P1 LEA R6, P6, R226, R3.reuse, 0x2 ;  /* 0x00000003e2069211 */ /* 0x081fe200078c10ff */
[----:B------:R0:W-:Y:S01]  /*14160*/  @!P3 ST.E.64 desc[UR42][R20.64], R122 ;  /* 0x0000007a1400b985 */ /* 0x0001e2000c101b2a */
[C---:B------:R-:W-:Y:S02]  /*14170*/  @!P0 LEA R4, P5, R227.reuse, R3, 0x2 ;  /* 0x00000003e3048211 */ /* 0x040fe400078a10ff */
[----:B------:R-:W-:Y:S02]  /*14180*/  ISETP.GE.AND P3, PT, R224, UR4, PT ;  /* 0x00000004e0007c0c */ /* 0x000fe4000bf66270 */
[----:B------:R-:W-:-:S02]  /*14190*/  @!P0 LEA.HI.X R5, R227, R10, R161, 0x2, P5 ;  /* 0x0000000ae3058211 */ /* 0x000fc400028f14a1 */
[----:B------:R-:W-:Y:S02]  /*141a0*/  ISETP.GE.AND P5, PT, R222, UR4, PT ;  /* 0x00000004de007c0c */ /* 0x000fe4000bfa6270 */
[----:B------:R-:W-:Y:S01]  /*141b0*/  @!P1 LEA.HI.X R7, R226, R10, R160, 0x2, P6 ;  /* 0x0000000ae2079211 */ /* 0x000fe200030f14a0 */
[----:B------:R4:W-:Y:S01]  /*141c0*/  @!P0 ST.E.64 desc[UR42][R4.64], R126 ;  /* 0x0000007e04008985 */ /* 0x0009e2000c101b2a */
[----:B-1----:R-:W-:-:S03]  /*141d0*/  @!P4 LEA R8, P0, R225, R3, 0x2 ;  /* 0x00000003e108c211 */ /* 0x002fc600078010ff */
[----:B------:R4:W-:Y:S01]  /*141e0*/  @!P1 ST.E.64 desc[UR42][R6.64], R130 ;  /* 0x0000008206009985 */ /* 0x0009e2000c101b2a */
[-C--:B---3--:R-:W-:Y:S02]  /*141f0*/  @!P2 LEA R14, P1, R223, R3.reuse, 0x2 ;  /* 0x00000003df0ea211 */ /* 0x088fe400078210ff */
[-C--:B------:R-:W-:Y:S02]  /*14200*/  @!P3 LEA R12, P6, R224, R3.reuse, 0x2 ;  /* 0x00000003e00cb211 */ /* 0x080fe400078c10ff */
[-C--:B------:R-:W-:Y:S02]  /*14210*/  @!P4 LEA.HI.X R9, R225, R10.reuse, R159, 0x2, P0 ;  /* 0x0000000ae109c211 */ /* 0x080fe400000f149f */
[----:B0-----:R-:W-:Y:S02]  /*14220*/  @!P5 LEA R20, P0, R222, R3, 0x2 ;  /* 0x00000003de14d211 */ /* 0x001fe400078010ff */
[-C--:B------:R-:W-:Y:S01]  /*14230*/  @!P3 LEA.HI.X R13, R224, R10.reuse, R158, 0x2, P6 ;  /* 0x0000000ae00db211 */ /* 0x080fe200030f149e */
[----:B------:R4:W-:Y:S01]  /*14240*/  @!P4 ST.E.64 desc[UR42][R8.64], R134 ;  /* 0x000000860800c985 */ /* 0x0009e2000c101b2a */
[----:B------:R-:W-:-:S02]  /*14250*/  @!P2 LEA.HI.X R15, R223, R10, R157, 0x2, P1 ;  /* 0x0000000adf0fa211 */ /* 0x000fc400008f149d */
[----:B------:R-:W-:Y:S01]  /*14260*/  @!P5 LEA.HI.X R21, R222, R10, R156, 0x2, P0 ;  /* 0x0000000ade15d211 */ /* 0x000fe200000f149c */
[----:B------:R4:W-:Y:S01]  /*14270*/  @!P3 ST.E.64 desc[UR42][R12.64], R138 ;  /* 0x0000008a0c00b985 */ /* 0x0009e2000c101b2a */
[----:B------:R-:W-:-:S03]  /*14280*/  ISETP.GE.AND P0, PT, R221, UR4, PT ;  /* 0x00000004dd007c0c */ /* 0x000fc6000bf06270 */
[----:B------:R4:W-:Y:S04]  /*14290*/  @!P2 ST.E.64 desc[UR42][R14.64], R142 ;  /* 0x0000008e0e00a985 */ /* 0x0009e8000c101b2a */
[----:B------:R4:W-:Y:S06]  /*142a0*/  @!P5 ST.E.64 desc[UR42][R20.64], R146 ;  /* 0x000000921400d985 */ /* 0x0009ec000c101b2a */
[----:B------:R-:W-:Y:S05]  /*142b0*/  @P0 BRA `(.L_x_1438) ;  /* 0x0000000c00d40947 */ /* 0x000fea0003800000 */
[----:B----4-:R-:W-:-:S04]  /*142c0*/  LEA R4, P0, R221, R3, 0x2 ;  /* 0x00000003dd047211 */ /* 0x010fc800078010ff */
[----:B------:R-:W-:-:S05]  /*142d0*/  LEA.HI.X R5, R221, R10, R152, 0x2, P0 ;  /* 0x0000000add057211 */ /* 0x000fca00000f1498 */
[----:B------:R0:W-:Y:S01]  /*142e0*/  ST.E.64 desc[UR42][R4.64], R150 ;  /* 0x0000009604007985 */ /* 0x0001e2000c101b2a */
[----:B------:R-:W-:Y:S05]  /*142f0*/  BRA `(.L_x_1438) ;  /* 0x0000000c00c47947 */ /* 0x000fea0003800000 */
.L_x_1432:
[----:B------:R-:W-:Y:S01]  /*14300*/  ULDC.64 UR6, c[0x0][0xd08] ;  /* 0x0003420000067ab9 */ /* 0x000fe20000000a00 */
[----:B------:R-:W-:Y:S01]  /*14310*/  ULDC.64 UR4, c[0x0][0xd00] ;  /* 0x0003400000047ab9 */ /* 0x000fe20000000a00 */
[----:B------:R-:W-:Y:S01]  /*14320*/  ISETP.NE.U32.AND P1, PT, RZ, UR6, PT ;  /* 0x00000006ff007c0c */ /* 0x000fe2000bf25070 */
[----:B------:R-:W-:Y:S01]  /*14330*/  IMAD.MOV.U32 R3, RZ, RZ, RZ ;  /* 0x000000ffff037224 */ /* 0x000fe200078e00ff */
[----:B------:R-:W-:Y:S02]  /*14340*/  ISETP.NE.U32.AND P0, PT, RZ, UR4, PT ;  /* 0x00000004ff007c0c */ /* 0x000fe4000bf05070 */
[----:B------:R-:W-:Y:S02]  /*14350*/  ISETP.NE.AND.EX P1, PT, RZ, UR7, PT, P1 ;  /* 0x00000007ff007c0c */ /* 0x000fe4000bf25310 */
[----:B-1----:R-:W-:Y:S02]  /*14360*/  IADD3 R4, P2, R212, UR4, RZ ;  /* 0x00000004d4047c10 */ /* 0x002fe4000ff5e0ff */
[----:B------:R-:W-:-:S02]  /*14370*/  ISETP.NE.AND.EX P0, PT, RZ, UR5, PT, P0 ;  /* 0x00000005ff007c0c */ /* 0x000fc4000bf05300 */
[----:B0-----:R-:W-:Y:S01]  /*14380*/  IADD3.X R5, R213, UR5, RZ, P2, !PT ;  /* 0x00000005d5057c10 */ /* 0x001fe200097fe4ff */
[----:B------:R-:W-:Y:S02]  /*14390*/  ULDC UR4, c[0x0][0xb88] ;  /* 0x0002e20000047ab9 */ /* 0x000fe40000000800 */
[----:B------:R-:W-:-:S04]  /*143a0*/  IMAD.U32 R0, RZ, RZ, UR4 ;  /* 0x00000004ff007e24 */ /* 0x000fc8000f8e00ff */
[----:B------:R-:W-:-:S04]  /*143b0*/  @P1 IADD3 R212, P2, R212, UR6, RZ ;  /* 0x00000006d4d41c10 */ /* 0x000fc8000ff5e0ff */
[----:B------:R-:W-:Y:S01]  /*143c0*/  @P1 IADD3.X R213, R213, UR7, RZ, P2, !PT ;  /* 0x00000007d5d51c10 */ /* 0x000fe200097fe4ff */
[----:B------:R0:W5:Y:S04]  /*143d0*/  @P0 LDG.E R3, desc[UR42][R4.64] ;  /* 0x0000002a04030981 */ /* 0x000168000c1e1900 */
[----:B------:R0:W5:Y:S01]  /*143e0*/  @P1 LDG.E R0, desc[UR42][R212.64] ;  /* 0x0000002ad4001981 */ /* 0x000162000c1e1900 */
[----:B------:R-:W-:Y:S01]  /*143f0*/  ISETP.NE.AND P2, PT, R210, RZ, PT ;  /* 0x000000ffd200720c */ /* 0x000fe20003f45270 */
[----:B------:R-:W1:-:S12]  /*14400*/  S2R R6, SR_TID.X ;  /* 0x0000000000067919 */ /* 0x000e580000002100 */
[----:B------:R-:W4:Y:S01]  /*14410*/  @!P2 LDC R210, c[0x0][0xbd4] ;  /* 0x0002f500ffd2ab82 */ /* 0x000f220000000800 */
[----:B-1----:R-:W-:Y:S01]  /*14420*/  VIADD R30, R6, 0xffffff80 ;  /* 0xffffff80061e7836 */ /* 0x002fe20000000000 */
[----:B----4-:R-:W-:-:S04]  /*14430*/  ISETP.GT.AND P2, PT, R210, 0x1, PT ;  /* 0x00000001d200780c */ /* 0x010fc80003f44270 */
[----:B------:R-:W-:Y:S01]  /*14440*/  ISETP.GT.AND P3, PT, R30, 0x3f, PT ;  /* 0x0000003f1e00780c */ /* 0x000fe20003f64270 */
[----:B0-----:R-:W-:-:S12]  /*14450*/  @P1 BRA `(.L_x_1441) ;  /* 0x0000000000101947 */ /* 0x001fd80003800000 */
[----:B------:R-:W-:Y:S05]  /*14460*/  @!P0 BRA `(.L_x_1441) ;  /* 0x00000000000c8947 */ /* 0x000fea0003800000 */
[----:B------:R-:W4:Y:S04]  /*14470*/  LDG.E R7, desc[UR42][R4.64] ;  /* 0x0000002a04077981 */ /* 0x000f28000c1e1900 */
[----:B-----5:R-:W4:Y:S02]  /*14480*/  LDG.E R0, desc[UR42][R4.64+0x4] ;  /* 0x0000042a04007981 */ /* 0x020f24000c1e1900 */
[----:B----4-:R-:W-:-:S07]  /*14490*/  IMAD.IADD R0, R0, 0x1, -R7 ;  /* 0x0000000100007824 */ /* 0x010fce00078e0a07 */
.L_x_1441:
[----:B------:R-:W4:Y:S01]  /*144a0*/  LDL.LU R4, [R1+0x38] ;  /* 0x0000380001047983 */ /* 0x000f220000300800 */
[----:B------:R-:W-:Y:S01]  /*144b0*/  BSSY B1, `(.L_x_1442) ;  /* 0x0000037000017945 */ /* 0x000fe20003800000 */
[----:B------:R-:W-:Y:S02]  /*144c0*/  SEL R209, R209, RZ, !P0 ;  /* 0x000000ffd1d17207 */ /* 0x000fe40004000000 */
[----:B-----5:R-:W-:Y:S02]  /*144d0*/  SHF.R.S32.HI R26, RZ, 0x1f, R3 ;  /* 0x0000001fff1a7819 */ /* 0x020fe40000011403 */
[----:B----4-:R-:W-:Y:S01]  /*144e0*/  SEL R28, R4, RZ, !P0 ;  /* 0x000000ff041c7207 */ /* 0x010fe20004000000 */
[----:B------:R-:W-:Y:S06]  /*144f0*/  @P3 BRA `(.L_x_1443) ;  /* 0x0000000000c83947 */ /* 0x000fec0003800000 */
[----:B------:R-:W0:Y:S01]  /*14500*/  S2R R4, SR_TID.X ;  /* 0x0000000000047919 */ /* 0x000e220000002100 */
[----:B------:R-:W1:Y:S02]  /*14510*/  LDC R31, c[0x0][0xce8] ;  /* 0x00033a00ff1f7b82 */ /* 0x000e640000000800 */
[----:B-1----:R-:W-:Y:S02]  /*14520*/  IMAD R5, R0, R31, RZ ;  /* 0x0000001f00057224 */ /* 0x002fe400078e02ff */
[----:B0-----:R-:W-:-:S04]  /*14530*/  IMAD R4, R211, 0x40, R4 ;  /* 0x00000040d3047824 */ /* 0x001fc800078e0204 */
[----:B------:R-:W-:-:S05]  /*14540*/  VIADD R29, R4, 0xffffff80 ;  /* 0xffffff80041d7836 */ /* 0x000fca0000000000 */
[----:B------:R-:W-:-:S13]  /*14550*/  ISETP.GE.AND P0, PT, R29, R5, PT ;  /* 0x000000051d00720c */ /* 0x000fda0003f06270 */
[----:B------:R-:W-:Y:S05]  /*14560*/  @P0 BRA `(.L_x_1443) ;  /* 0x0000000000ac0947 */ /* 0x000fea0003800000 */
[----:B------:R-:W-:Y:S01]  /*14570*/  IMAD.MOV.U32 R24, RZ, RZ, 0xab8 ;  /* 0x00000ab8ff187424 */ /* 0x000fe200078e00ff */
[----:B------:R-:W-:Y:S01]  /*14580*/  ISETP.GT.AND P0, PT, R210, 0x1, PT ;  /* 0x00000001d200780c */ /* 0x000fe20003f04270 */
[----:B------:R-:W0:Y:S01]  /*14590*/  LDC.64 R4, c[0x0][0xca8] ;  /* 0x00032a00ff047b82 */ /* 0x000e220000000a00 */
[----:B------:R-:W-:Y:S01]  /*145a0*/  ISETP.NE.AND P1, PT, R31, 0x1, PT ;  /* 0x000000011f00780c */ /* 0x000fe20003f25270 */
[----:B------:R-:W-:Y:S01]  /*145b0*/  IMAD.MOV.U32 R21, RZ, RZ, R29 ;  /* 0x000000ffff157224 */ /* 0x000fe200078e001d */
[----:B------:R-:W-:-:S05]  /*145c0*/  SEL R24, R24, 0xa78, P0 ;  /* 0x00000a7818187807 */ /* 0x000fca0000000000 */
[----:B------:R-:W1:Y:S08]  /*145d0*/  LDC.64 R10, c[0x0][R24+0x220] ;  /* 0x00008800180a7b82 */ /* 0x000e700000000a00 */
[----:B------:R-:W4:Y:S08]  /*145e0*/  LDC.64 R14, c[0x0][R24+0x218] ;  /* 0x00008600180e7b82 */ /* 0x000f300000000a00 */
[----:B------:R-:W5:Y:S08]  /*145f0*/  LDC.64 R8, c[0x0][R24+0x228] ;  /* 0x00008a0018087b82 */ /* 0x000f700000000a00 */
[----:B------:R-:W2:Y:S08]  /*14600*/  @P1 LDC R20, c[0x0][0xcec] ;  /* 0x00033b00ff141b82 */ /* 0x000eb00000000800 */
[----:B------:R-:W3:Y:S08]  /*14610*/  LDC.64 R6, c[0x0][R24+0x210] ;  /* 0x0000840018067b82 */ /* 0x000ef00000000a00 */
[----:B------:R-:W5:Y:S01]  /*14620*/  @P1 LDC R27, c[0x0][0xcf0] ;  /* 0x00033c00ff1b1b82 */ /* 0x000f620000000800 */
[----:B--2---:R-:W-:-:S07]  /*14630*/  @P1 IMAD.HI.U32 R20, R29, R20, RZ ;  /* 0x000000141d141227 */ /* 0x004fce00078e00ff */
[----:B0-----:R-:W0:Y:S01]  /*14640*/  @!P0 LDC R4, c[0x0][0xc50] ;  /* 0x00031400ff048b82 */ /* 0x001e220000000800 */
[-C--:B-1----:R-:W-:Y:S02]  /*14650*/  IMAD R11, R11, R209.reuse, RZ ;  /* 0x000000d10b0b7224 */ /* 0x082fe400078e02ff */
[----:B------:R-:W-:-:S05]  /*14660*/  IMAD.WIDE.U32 R12, R10, R209, RZ ;  /* 0x000000d10a0c7225 */ /* 0x000fca00078e00ff */
[----:B------:R-:W1:Y:S01]  /*14670*/  @!P0 LDC R5, c[0x0][0xc54] ;  /* 0x00031500ff058b82 */ /* 0x000e620000000800 */
        /* <DEDUP_REMOVED lines=15> */
[----:B---3--:R-:W-:Y:S01]  /*14770*/  IMAD R7, R7, R11, RZ ;  /* 0x0000000b07077224 */ /* 0x008fe200078e02ff */
        /* <DEDUP_REMOVED lines=8> */
[----:B-1----:R-:W-:-:S05]  /*14800*/  LEA.HI.X R5, R8, R5, R6, 0x2, P0 ;  /* 0x0000000508057211 */ /* 0x002fca00000f1406 */
[----:B------:R0:W-:Y:S02]  /*14810*/  STG.E desc[UR42][R4.64], R7 ;  /* 0x0000000704007986 */ /* 0x0001e4000c10192a */
.L_x_1443:
[----:B------:R-:W-:Y:S05]  /*14820*/  BSYNC B1 ;  /* 0x0000000000017941 */ /* 0x000fea0003800000 */
.L_x_1442:
[----:B------:R-:W-:Y:S05]  /*14830*/  @P2 BRA `(.L_x_1438) ;  /* 0x0000000800742947 */ /* 0x000fea0003800000 */
[----:B------:R-:W1:Y:S01]  /*14840*/  LDC R9, c[0x0][0xce8] ;  /* 0x00033a00ff097b82 */ /* 0x000e620000000800 */
[----:B------:R-:W-:Y:S01]  /*14850*/  ULDC.64 UR4, c[0x0][0xba0] ;  /* 0x0002e80000047ab9 */ /* 0x000fe20000000a00 */
[----:B0-----:R-:W-:Y:S01]  /*14860*/  SHF.R.S32.HI R7, RZ, 0x1f, R30 ;  /* 0x0000001fff077819 */ /* 0x001fe2000001141e */
[----:B------:R-:W-:Y:S01]  /*14870*/  IMAD R6, R26, UR4, RZ ;  /* 0x000000041a067c24 */ /* 0x000fe2000f8e02ff */
[----:B------:R-:W-:Y:S01]  /*14880*/  BSSY B1, `(.L_x_1444) ;  /* 0x0000074000017945 */ /* 0x000fe20003800000 */
[----:B------:R-:W-:Y:S01]  /*14890*/  IMAD.WIDE.U32 R4, R3, UR4, RZ ;  /* 0x0000000403047c25 */ /* 0x000fe2000f8e00ff */
[----:B------:R-:W-:Y:S02]  /*148a0*/  LEA.HI R7, R7, R30, RZ, 0x3 ;  /* 0x0000001e07077211 */ /* 0x000fe400078f18ff */
[----:B------:R-:W0:Y:S01]  /*148b0*/  LDC R21, c[0x0][0xbc8] ;  /* 0x0002f200ff157b82 */ /* 0x000e220000000800 */
        /* <DEDUP_REMOVED lines=15> */
[----:B-1----:R-:W-:Y:S01]  /*149b0*/  ISETP.NE.AND P0, PT, R9, 0x1, PT ;  /* 0x000000010900780c */ /* 0x002fe20003f05270 */
[----:B------:R-:W-:Y:S01]  /*149c0*/  IMAD R6, R3, 0x20, R26 ;  /* 0x0000002003067824 */ /* 0x000fe200078e021a */
[----:B------:R-:W-:Y:S01]  /*149d0*/  ULDC.64 UR4, c[0x0][0xbf0] ;  /* 0x0002fc0000047ab9 */ /* 0x000fe20000000a00 */
[----:B------:R-:W-:Y:S01]  /*149e0*/  IMAD R27, R0, R9, RZ ;  /* 0x00000009001b7224 */ /* 0x000fe200078e02ff */
[----:B------:R-:W-:Y:S01]  /*149f0*/  SHF.R.S32.HI R36, RZ, 0x1f, R218 ;  /* 0x0000001fff247819 */ /* 0x000fe200000114da */
[----:B------:R-:W-:Y:S02]  /*14a00*/  IMAD R8, R211, 0x40, R6 ;  /* 0x00000040d3087824 */ /* 0x000fe400078e0206 */
[----:B------:R-:W-:Y:S01]  /*14a10*/  IMAD R3, R28, UR4, RZ ;  /* 0x000000041c037c24 */ /* 0x000fe2000f8e02ff */
[-C--:B0-----:R-:W-:Y:S01]  /*14a20*/  ISETP.GE.AND P1, PT, R218, R21.reuse, PT ;  /* 0x00000015da00720c */ /* 0x081fe20003f26270 */
[----:B------:R-:W-:Y:S01]  /*14a30*/  IMAD.WIDE.U32 R4, R209, UR4, R4 ;  /* 0x00000004d1047c25 */ /* 0x000fe2000f8e0004 */
[----:B------:R-:W-:-:S02]  /*14a40*/  ISETP.GE.AND P2, PT, R187, R21, PT ;  /* 0x00000015bb00720c */ /* 0x000fc40003f46270 */
[----:B------:R-:W-:Y:S01]  /*14a50*/  SHF.R.S32.HI R28, RZ, 0x1f, R31 ;  /* 0x0000001fff1c7819 */ /* 0x000fe2000001141f */
[----:B------:R-:W0:Y:S01]  /*14a60*/  @P0 LDC R11, c[0x0][0xcec] ;  /* 0x00033b00ff0b0b82 */ /* 0x000e220000000800 */
[----:B------:R-:W-:Y:S01]  /*14a70*/  IMAD R7, R209, UR5, R3 ;  /* 0x00000005d1077c24 */ /* 0x000fe2000f8e0203 */
[----:B------:R-:W-:Y:S01]  /*14a80*/  ULDC.64 UR4, c[0x0][0xbe0] ;  /* 0x0002f80000047ab9 */ /* 0x000fe20000000a00 */
[----:B------:R-:W-:Y:S01]  /*14a90*/  IMAD.MOV.U32 R3, RZ, RZ, R8 ;  /* 0x000000ffff037224 */ /* 0x000fe200078e0008 */
[----:B------:R-:W-:Y:S01]  /*14aa0*/  SEL R0, RZ, 0x1, P2 ;  /* 0x00000001ff007807 */ /* 0x000fe20001000000 */
[----:B------:R-:W-:Y:S01]  /*14ab0*/  IMAD.IADD R5, R5, 0x1, R7 ;  /* 0x0000000105057824 */ /* 0x000fe200078e0207 */
[----:B------:R-:W-:Y:S01]  /*14ac0*/  ISETP.GE.AND P2, PT, R29, R21, PT ;  /* 0x000000151d00720c */ /* 0x000fe20003f46270 */
[----:B------:R-:W-:Y:S01]  /*14ad0*/  IMAD R26, R211, 0x40, R26 ;  /* 0x00000040d31a7824 */ /* 0x000fe200078e021a */
[----:B------:R-:W1:Y:S01]  /*14ae0*/  @P0 LDC R13, c[0x0][0xcf0] ;  /* 0x00033c00ff0d0b82 */ /* 0x000e620000000800 */
[----:B0-----:R-:W-:-:S05]  /*14af0*/  @P0 IMAD.HI.U32 R6, R8, R11, RZ ;  /* 0x0000000b08060227 */ /* 0x001fca00078e00ff */
[----:B-1----:R-:W-:Y:S02]  /*14b00*/  @P0 SHF.R.U32.HI R3, RZ, R13, R6 ;  /* 0x0000000dff030219 */ /* 0x002fe40000011606 */
        /* <DEDUP_REMOVED lines=41> */
[----:B------:R0:W1:Y:S04]  /*14da0*/  SHFL.IDX PT, R4, R20, RZ, 0x181f ;  /* 0x00181fff14047589 */ /* 0x00006800000e0000 */
[----:B------:R0:W4:Y:S01]  /*14db0*/  SHFL.IDX PT, R5, R3, RZ, 0x181f ;  /* 0x00181fff03057589 */ /* 0x00012200000e0000 */
[----:B------:R-:W-:Y:S05]  /*14dc0*/  @P0 BRA `(.L_x_1445) ;  /* 0x00000000007c0947 */ /* 0x000fea0003800000 */
[-C--:B------:R-:W-:Y:S02]  /*14dd0*/  ISETP.GE.AND P2, PT, R218, R21.reuse, PT ;  /* 0x00000015da00720c */ /* 0x080fe40003f46270 */
[-C--:B------:R-:W-:Y:S02]  /*14de0*/  ISETP.GE.AND P1, PT, R187, R21.reuse, PT ;  /* 0x00000015bb00720c */ /* 0x080fe40003f26270 */
[-C--:B------:R-:W-:Y:S02]  /*14df0*/  ISETP.GE.AND P5, PT, R217, R21.reuse, PT ;  /* 0x00000015d900720c */ /* 0x080fe40003fa6270 */
[----:B------:R-:W-:-:S07]  /*14e00*/  ISETP.GE.AND P3, PT, R216, R21, PT ;  /* 0x00000015d800720c */ /* 0x000fce0003f66270 */
[CC--:B-1----:R-:W-:Y:S02]  /*14e10*/  @!P2 LEA R8, P0, R218.reuse, R4.reuse, 0x1 ;  /* 0x00000004da08a211 */ /* 0x0c2fe400078008ff */
        /* <DEDUP_REMOVED lines=13> */
[----:B-1----:R-:W-:-:S02]  /*14ef0*/  @!P1 LEA R8, P6, R214, R4, 0x1 ;  /* 0x00000004d6089211 */ /* 0x002fc400078c08ff */
        /* <DEDUP_REMOVED lines=12> */
.L_x_1445:
[----:B------:R-:W-:Y:S05]  /*14fc0*/  BSYNC B1 ;  /* 0x0000000000017941 */ /* 0x000fea0003800000 */
.L_x_1444:
[----:B------:R-:W-:Y:S01]  /*14fd0*/  VIADD R0, R26, 0x20 ;  /* 0x000000201a007836 */ /* 0x000fe20000000000 */
[----:B----4-:R4:W0:Y:S04]  /*14fe0*/  SHFL.IDX PT, R5, R3, 0x1, 0x181f ;  /* 0x00381f0003057f89 */ /* 0x01082800000e0000 */
[----:B------:R-:W-:Y:S01]  /*14ff0*/  ISETP.GE.AND P0, PT, R0, R27, PT ;  /* 0x0000001b0000720c */ /* 0x000fe20003f06270 */
[----:B-1----:R4:W1:-:S12]  /*15000*/  SHFL.IDX PT, R4, R20, 0x1, 0x181f ;  /* 0x00381f0014047f89 */ /* 0x00285800000e0000 */
[----:B----4-:R-:W-:Y:S05]  /*15010*/  @P0 BRA `(.L_x_1438) ;  /* 0x00000000007c0947 */ /* 0x010fea0003800000 */
[-C--:B------:R-:W-:Y:S02]  /*15020*/  ISETP.GE.AND P5, PT, R218, R21.reuse, PT ;  /* 0x00000015da00720c */ /* 0x080fe40003fa6270 */
[-C--:B------:R-:W-:Y:S02]  /*15030*/  ISETP.GE.AND P4, PT, R187, R21.reuse, PT ;  /* 0x00000015bb00720c */ /* 0x080fe40003f86270 */
[-C--:B------:R-:W-:Y:S02]  /*15040*/  ISETP.GE.AND P0, PT, R217, R21.reuse, PT ;  /* 0x00000015d900720c */ /* 0x080fe40003f06270 */
[----:B------:R-:W-:Y:S02]  /*15050*/  ISETP.GE.AND P1, PT, R216, R21, PT ;  /* 0x00000015d800720c */ /* 0x000fe40003f26270 */
[----:B------:R-:W-:-:S05]  /*15060*/  LOP3.LUT P2, RZ, R24, 0x40, RZ, 0xc0, !PT ;  /* 0x0000004018ff7812 */ /* 0x000fca000784c0ff */
[CC--:B-1----:R-:W-:Y:S02]  /*15070*/  @!P5 LEA R8, P3, R218.reuse, R4.reuse, 0x1 ;  /* 0x00000004da08d211 */ /* 0x0c2fe400078608ff */
        /* <DEDUP_REMOVED lines=17> */
[-C--:B------:R-:W-:Y:S01]  /*15190*/  @P4 LEA R20, P6, R29, R4.reuse, 0x1 ;  /* 0x000000041d144211 */ /* 0x080fe200078c08ff */
[----:B------:R4:W-:Y:S01]  /*151a0*/  @!P3 ST.E.128 desc[UR42][R6.64], RZ ;  /* 0x000000ff0600b985 */ /* 0x0009e2000c101d2a */
[----:B------:R-:W-:-:S02]  /*151b0*/  @!P5 LEA R4, P0, R214, R4, 0x1 ;  /* 0x00000004d604d211 */ /* 0x000fc400078008ff */
[-C--:B------:R-:W-:Y:S02]  /*151c0*/  @P4 LEA.HI.X R21, R29, R5.reuse, R30, 0x1, P6 ;  /* 0x000000051d154211 */ /* 0x080fe400030f0c1e */
[----:B------:R-:W-:-:S05]  /*151d0*/  @!P5 LEA.HI.X R5, R214, R5, R32, 0x1, P0 ;  /* 0x00000005d605d211 */ /* 0x000fca00000f0c20 */
[----:B------:R4:W-:Y:S04]  /*151e0*/  @!P5 ST.E.128 desc[UR42][R4.64], RZ ;  /* 0x000000ff0400d985 */ /* 0x0009e8000c101d2a */
[----:B------:R4:W-:Y:S04]  /*151f0*/  @P2 ST.E.128 desc[UR42][R14.64], RZ ;  /* 0x000000ff0e002985 */ /* 0x0009e8000c101d2a */
[----:B------:R4:W-:Y:S02]  /*15200*/  @P4 ST.E.128 desc[UR42][R20.64], RZ ;  /* 0x000000ff14004985 */ /* 0x0009e4000c101d2a */
.L_x_1438:
[----:B------:R-:W-:Y:S05]  /*15210*/  BSYNC B0 ;  /* 0x0000000000007941 */ /* 0x000fea0003800000 */
.L_x_1431:
[----:B------:R-:W-:Y:S02]  /*15220*/  ULDC UR4, c[0x0][0xd3c] ;  /* 0x00034f0000047ab9 */ /* 0x000fe40000000800 */
[----:B---3--:R-:W-:-:S13]  /*15230*/  ISETP.GE.AND P0, PT, R155, UR4, PT ;  /* 0x000000049b007c0c */ /* 0x008fda000bf06270 */
[----:B------:R-:W-:Y:S05]  /*15240*/  @!P0 BRA `(.L_x_1446) ;  /* 0xfffffec000ec8947 */ /* 0x000fea000383ffff */
[----:B------:R-:W-:Y:S05]  /*15250*/  BRA `(.L_x_1324) ;  /* 0x000000a0005c7947 */ /* 0x000fea0003800000 */
.L_x_1322:
        /* <DEDUP_REMOVED lines=20> */
.L_x_1447:
        /* <DEDUP_REMOVED lines=43> */
.L_x_1451:
        /* <DEDUP_REMOVED lines=38> */
.L_x_1449:
        /* <DEDUP_REMOVED lines=20> */
.L_x_1452:
        /* <DEDUP_REMOVED lines=54> */
.L_x_1450:
[----:B------:R-:W-:Y:S01]  /*15d50*/  IMAD.U32 R2, RZ, RZ, UR6 ;  /* 0x00000006ff027e24 */ /* 0x000fe2000f8e00ff */
[----:B------:R0:W-:Y:S04]  /*15d60*/  STL [R1+0x4], RZ ;  /* 0x000004ff01007387 */ /* 0x0001e80000100800 */
[----:B------:R0:W-:Y:S04]  /*15d70*/  STL [R1+0x8], RZ ;  /* 0x000008ff01007387 */ /* 0x0001e80000100800 */
[----:B------:R0:W-:Y:S02]  /*15d80*/  STL [R1], R2 ;  /* 0x0000000201007387 */ /* 0x0001e40000100800 */
.L_x_1453:
[----:B------:R-:W2:Y:S04]  /*15d90*/  LDL R8, [R1] ;  /* 0x0000000001087983 */ /* 0x000ea80000100800 */
[----:B------:R-:W2:Y:S04]  /*15da0*/  LDL R9, [R1+0x4] ;  /* 0x0000040001097983 */ /* 0x000ea80000100800 */
[----:B------:R-:W2:Y:S04]  /*15db0*/  LDL R10, [R1+0x8] ;  /* 0x00000800010a7983 */ /* 0x000ea80000100800 */
[----:B------:R-:W2:Y:S01]  /*15dc0*/  LDL R11, [R1+0xc] ;  /* 0x00000c00010b7983 */ /* 0x000ea20000100800 */
[----:B------:R-:W-:-:S13]  /*15dd0*/  ISETP.NE.AND P0, PT, R0, RZ, PT ;  /* 0x000000ff0000720c */ /* 0x000fda0003f05270 */
[----:B-1----:R-:W1:Y:S01]  /*15de0*/  @!P0 S2R R3, SR_CgaCtaId ;  /* 0x0000000000038919 */ /* 0x002e620000008800 */
[----:B------:R-:W-:-:S04]  /*15df0*/  @!P0 MOV R0, 0x400 ;  /* 0x0000040000008802 */ /* 0x000fc80000000f00 */
[----:B-1----:R-:W-:-:S05]  /*15e00*/  @!P0 LEA R0, R3, R0, 0x18 ;  /* 0x0000000003008211 */ /* 0x002fca00078ec0ff */
[----:B--2---:R2:W-:Y:S01]  /*15e10*/  @!P0 STS.128 [R0+0x388d0], R8 ;  /* 0x0388d00800008388 */ /* 0x0045e20000000c00 */
[----:B------:R-:W-:Y:S06]  /*15e20*/  BAR.ARV 0x5, 0x180 ;  /* 0x0146000000007b1d */ /* 0x000fec0000002000 */
.L_x_1448:
        /* <DEDUP_REMOVED lines=15> */
[----:B0-----:R-:W-:Y:S01]  /*15f20*/  IMAD.SHL.U32 R2, R4, 0x8, RZ ;  /* 0x0000000804027824 */ /* 0x001fe200078e00ff */
[----:B------:R-:W-:Y:S01]  /*15f30*/  LOP3.LUT R0, R0, 0x38, RZ, 0xc0, !PT ;  /* 0x0000003800007812 */ /* 0x000fe200078ec0ff */
[----:B------:R-:W-:Y:S01]  /*15f40*/  ULDC.64 UR40, c[0x0][0x198] ;  /* 0x0000660000287ab9 */ /* 0x000fe20000000a00 */
[----:B------:R-:W-:Y:S01]  /*15f50*/  LOP3.LUT R3, R3, 0x38, R6, 0x78, !PT ;  /* 0x0000003803037812 */ /* 0x000fe200078e7806 */
[----:B------:R-:W-:Y:S01]  /*15f60*/  IMAD.SHL.U32 R6, R6, 0x10, RZ ;  /* 0x0000001006067824 */ /* 0x000fe200078e00ff */
[----:B------:R-:W-:-:S02]  /*15f70*/  ULDC UR37, c[0x0][0xc] ;  /* 0x0000030000257ab9 */ /* 0x000fc40000000800 */
        /* <DEDUP_REMOVED lines=11> */
[----:B------:R-:W-:Y:S01]  /*16030*/  STL [R1+0x20], R2 ;  /* 0x0000200201007387 */ /* 0x000fe20000100800 */
[----:B0-----:R-:W-:-:S03]  /*16040*/  LOP3.LUT R3, R0, 0x80, RZ, 0xfc, !PT ;  /* 0x0000008000037812 */ /* 0x001fc600078efcff */
[----:B------:R-:W-:Y:S01]  /*16050*/  STL [R1+0x10], RZ ;  /* 0x000010ff01007387 */ /* 0x000fe20000100800 */
[----:B------:R-:W-:-:S03]  /*16060*/  LOP3.LUT R3, R0, 0x140, RZ, 0xfc, !PT ;  /* 0x0000014000037812 */ /* 0x000fc600078efcff */
[----:B------:R0:W-:Y:S02]  /*16070*/  STL [R1+0x1c], R2 ;  /* 0x00001c0201007387 */ /* 0x0001e40000100800 */
[C---:B0-----:R-:W-:Y:S02]  /*16080*/  LOP3.LUT R2, R0.reuse, 0xc0, RZ, 0xfc, !PT ;  /* 0x000000c000027812 */ /* 0x041fe400078efcff */
[C---:B------:R-:W-:Y:S02]  /*16090*/  LOP3.LUT R2, R0.reuse, 0x180, RZ, 0xfc, !PT ;  /* 0x0000018000027812 */ /* 0x040fe400078efcff */
[----:B------:R-:W-:-:S07]  /*160a0*/  LOP3.LUT R0, R0, 0x1c0, RZ, 0xfc, !PT ;  /* 0x000001c000007812 */ /* 0x000fce00078efcff */
.L_x_1626:
[----:B------:R-:W2:Y:S01]  /*160b0*/  LDL R0, [R1+0xc] ;  /* 0x00000c0001007983 */ /* 0x000ea20000100800 */
[----:B------:R-:W2:Y:S01]  /*160c0*/  LDC.64 R2, c[0x0][0xd88] ;  /* 0x00036200ff027b82 */ /* 0x000ea20000000a00 */
[----:B------:R-:W-:Y:S05]  /*160d0*/  YIELD ;  /* 0x0000000000007946 */ /* 0x000fea0003800000 */
[----:B------:R-:W-:Y:S01]  /*160e0*/  ULDC.64 UR4, c[0x0][0xb20] ;  /* 0x0002c80000047ab9 */ /* 0x000fe20000000a00 */
[----:B-1----:R-:W-:Y:S02]  /*160f0*/  CS2R R8, SRZ ;  /* 0x0000000000087805 */ /* 0x002fe4000001ff00 */
[----:B------:R-:W-:Y:S01]  /*16100*/  ISETP.NE.U32.AND P0, PT, RZ, UR4, PT ;  /* 0x00000004ff007c0c */ /* 0x000fe2000bf05070 */
[----:B------:R-:W-:Y:S01]  /*16110*/  ULDC.64 UR10, c[0x0][0xb10] ;  /* 0x0002c400000a7ab9 */ /* 0x000fe20000000a00 */
[----:B------:R-:W-:Y:S01]  /*16120*/  ULDC.64 UR8, c[0x0][0xb08] ;  /* 0x0002c20000087ab9 */ /* 0x000fe20000000a00 */
[----:B------:R-:W-:Y:S01]  /*16130*/  ULDC.64 UR6, c[0x0][0xb00] ;  /* 0x0002c00000067ab9 */ /* 0x000fe20000000a00 */
[----:B--2---:R-:W-:-:S05]  /*16140*/  IMAD.WIDE R2, R0, 0x4, R2 ;  /* 0x0000000400027825 */ /* 0x004fca00078e0202 */
[----:B------:R-:W2:Y:S01]  /*16150*/  LDG.E R13, desc[UR42][R2.64] ;  /* 0x0000002a020d7981 */ /* 0x000ea2000c1e1900 */
[----:B------:R-:W-:Y:S01]  /*16160*/  ISETP.NE.AND.EX P0, PT, RZ, UR5, PT, P0 ;  /* 0x00000005ff007c0c */ /* 0x000fe2000bf05300 */
[----:B------:R-:W-:Y:S01]  /*16170*/  IMAD.MOV.U32 R0, RZ, RZ, RZ ;  /* 0x000000ffff007224 */ /* 0x000fe200078e00ff */
[----:B0-2---:R-:W-:Y:S01]  /*16180*/  SHF.R.S32.HI R4, RZ, 0x1f, R13 ;  /* 0x0000001fff047819 */ /* 0x005fe2000001140d */
[----:B------:R-:W-:-:S10]  /*16190*/  IMAD.SHL.U32 R17, R13, 0x4, RZ ;  /* 0x000000040d117824 */ /* 0x000fd400078e00ff */
[C---:B------:R-:W-:Y:S01]  /*161a0*/  @P0 LEA R2, P1, R13.reuse, UR4, 0x2 ;  /* 0x000000040d020c11 */ /* 0x040fe2000f8210ff */
[----:B------:R-:W-:Y:S03]  /*161b0*/  STL [R1+0x30], R13 ;  /* 0x0000300d01007387 */ /* 0x000fe60000100800 */
[C-C-:B------:R-:W-:Y:S01]  /*161c0*/  @P0 LEA.HI.X R3, R13.reuse, UR5, R4.reuse, 0x2, P1 ;  /* 0x000000050d030c11 */ /* 0x140fe200088f1404 */
[----:B------:R-:W-:Y:S01]  /*161d0*/  ULDC.64 UR4, c[0x0][0xaf8] ;  /* 0x0002be0000047ab9 */ /* 0x000fe20000000a00 */
[----:B---3--:R-:W-:Y:S01]  /*161e0*/  SHF.L.U64.HI R14, R13, 0x2, R4 ;  /* 0x000000020d0e7819 */ /* 0x008fe20000010204 */
        /* <DEDUP_REMOVED lines=8> */
[----:B------:R-:W-:Y:S02]  /*16270*/  ISETP.NE.U32.AND P2, PT, RZ, UR8, PT ;  /* 0x00000008ff007c0c */ /* 0x000fe4000bf45070 */
[C---:B------:R-:W-:Y:S02]  /*16280*/  IADD3 R6, P5, R17.reuse, UR6, RZ ;  /* 0x0000000611067c10 */ /* 0x040fe4000ffbe0ff */
[----:B-1----:R-:W-:-:S02]  /*16290*/  IADD3 R2, P4, R17, UR4, RZ ;  /* 0x0000000411027c10 */ /* 0x002fc4000ff9e0ff */
[----:B------:R-:W-:Y:S02]  /*162a0*/  ISETP.NE.AND.EX P3, PT, RZ, UR11, PT, P3 ;  /* 0x0000000bff007c0c */ /* 0x000fe4000bf65330 */
[C---:B------:R-:W-:Y:S02]  /*162b0*/  IADD3.X R3, R14.reuse, UR5, RZ, P4, !PT ;  /* 0x000000050e037c10 */ /* 0x040fe4000a7fe4ff */
[----:B0-----:R-:W-:Y:S02]  /*162c0*/  IADD3 R4, P4, R17, UR8, RZ ;  /* 0x0000000811047c10 */ /* 0x001fe4000ff9e0ff */
        /* <DEDUP_REMOVED lines=30> */
.L_x_1455:
        /* <DEDUP_REMOVED lines=17> */
.L_x_1456:
[----:B------:R-:W-:Y:S05]  /*165c0*/  @!P0 BRA `(.L_x_1457) ;  /* 0x00000000000c8947 */ /* 0x000fea0003800000 */
[----:B------:R-:W2:Y:S04]  /*165d0*/  LDG.E R8, desc[UR42][R6.64] ;  /* 0x0000002a06087981 */ /* 0x000ea8000c1e1900 */
[----:B------:R-:W2:Y:S02]  /*165e0*/  LDG.E R6, desc[UR42][R6.64+0x4] ;  /* 0x0000042a06067981 */ /* 0x000ea4000c1e1900 */
[----:B--2---:R-:W-:-:S07]  /*165f0*/  IMAD.IADD R8, R6, 0x1, -R8 ;  /* 0x0000000106087824 */ /* 0x004fce00078e0a08 */
.L_x_1457:
[----:B-----5:R-:W-:Y:S02]  /*16600*/  IMAD.IADD R6, R8, 0x1, -R0 ;  /* 0x0000000108067824 */ /* 0x020fe400078e0a00 */
[----:B------:R-:W2:Y:S04]  /*16610*/  @P2 LDG.E R0, desc[UR42][R4.64] ;  /* 0x0000002a04002981 */ /* 0x000ea8000c1e1900 */
[----:B------:R-:W2:Y:S01]  /*16620*/  @P2 LDG.E R4, desc[UR42][R4.64+0x4] ;  /* 0x0000042a04042981 */ /* 0x000ea2000c1e1900 */
[----:B------:R-:W-:Y:S01]  /*16630*/  LOP3.LUT R14, R10, 0xff, RZ, 0xc0, !PT ;  /* 0x000000ff0a0e7812 */ /* 0x000fe200078ec0ff */
[----:B------:R-:W-:Y:S01]  /*16640*/  BSSY B0, `(.L_x_1458) ;  /* 0x000002a000007945 */ /* 0x000fe20003800000 */
[----:B------:R-:W-:-:S03]  /*16650*/  SHF.R.U32.HI R10, RZ, 0x10, R10 ;  /* 0x00000010ff0a7819 */ /* 0x000fc6000001160a */
[----:B------:R3:W-:Y:S01]  /*16660*/  STL [R1+0x70], R14 ;  /* 0x0000700e01007387 */ /* 0x0007e20000100800 */
[----:B--2---:R-:W-:-:S04]  /*16670*/  @P2 IMAD.IADD R11, R4, 0x1, -R0 ;  /* 0x00000001040b2824 */ /* 0x004fc800078e0a00 */
[----:B01----:R-:W-:-:S04]  /*16680*/  IMAD.IADD R2, R6, 0x1, R11 ;  /* 0x0000000106027824 */ /* 0x003fc800078e020b */
[C---:B------:R-:W-:Y:S01]  /*16690*/  VIADD R0, R2.reuse, 0x3f ;  /* 0x0000003f02007836 */ /* 0x040fe20000000000 */
[----:B------:R-:W-:-:S04]  /*166a0*/  ISETP.GE.AND P1, PT, R2, 0x1, PT ;  /* 0x000000010200780c */ /* 0x000fc80003f26270 */
[----:B------:R-:W-:-:S04]  /*166b0*/  SHF.R.S32.HI R2, RZ, 0x1f, R0 ;  /* 0x0000001fff027819 */ /* 0x000fc80000011400 */
[----:B------:R-:W-:-:S04]  /*166c0*/  LEA.HI R0, R2, R0, RZ, 0x6 ;  /* 0x0000000002007211 */ /* 0x000fc800078f30ff */
[----:B------:R-:W-:Y:S01]  /*166d0*/  SHF.R.S32.HI R12, RZ, 0x6, R0 ;  /* 0x00000006ff0c7819 */ /* 0x000fe20000011400 */
[----:B------:R-:W-:-:S04]  /*166e0*/  IMAD.MOV.U32 R0, RZ, RZ, RZ ;  /* 0x000000ffff007224 */ /* 0x000fc800078e00ff */
[----:B------:R3:W-:Y:S01]  /*166f0*/  STL [R1+0x40], R12 ;  /* 0x0000400c01007387 */ /* 0x0007e20000100800 */
[----:B------:R-:W-:Y:S05]  /*16700*/  @!P1 BRA `(.L_x_1459) ;  /* 0x0000000000749947 */ /* 0x000fea0003800000 */
[----:B------:R-:W-:Y:S01]  /*16710*/  ISETP.NE.AND P0, PT, R10, RZ, PT ;  /* 0x000000ff0a00720c */ /* 0x000fe20003f05270 */
[----:B------:R-:W-:-:S03]  /*16720*/  ULDC UR4, c[0x0][0xae8] ;  /* 0x0002ba0000047ab9 */ /* 0x000fc60000000800 */
[----:B------:R-:W-:-:S04]  /*16730*/  SEL R2, R10, UR4, P0 ;  /* 0x000000040a027c07 */ /* 0x000fc80008000000 */
[----:B------:R-:W-:Y:S02]  /*16740*/  IABS R3, R2 ;  /* 0x0000000200037213 */ /* 0x000fe40000000000 */
[----:B------:R-:W-:Y:S02]  /*16750*/  IADD3 R0, R2, -0x1, R12 ;  /* 0xffffffff02007810 */ /* 0x000fe40007ffe00c */
[----:B------:R-:W0:Y:S08]  /*16760*/  I2F.RP R4, R3 ;  /* 0x0000000300047306 */ /* 0x000e300000209400 */
[----:B0-----:R-:W0:Y:S02]  /*16770*/  MUFU.RCP R4, R4 ;  /* 0x0000000400047308 */ /* 0x001e240000001000 */
[----:B0-----:R-:W-:-:S06]  /*16780*/  VIADD R4, R4, 0xffffffe ;  /* 0x0ffffffe04047836 */ /* 0x001fcc0000000000 */
[----:B------:R0:W1:Y:S02]  /*16790*/  F2I.FTZ.U32.TRUNC.NTZ R5, R4 ;  /* 0x0000000400057305 */ /* 0x000064000021f000 */
[----:B0-----:R-:W-:-:S04]  /*167a0*/  LOP3.LUT R4, R0, R2, RZ, 0x3c, !PT ;  /* 0x0000000200047212 */ /* 0x001fc800078e3cff */
[----:B------:R-:W-:Y:S01]  /*167b0*/  ISETP.GE.AND P4, PT, R4, RZ, PT ;  /* 0x000000ff0400720c */ /* 0x000fe20003f86270 */
[----:B-1----:R-:W-:-:S04]  /*167c0*/  IMAD.MOV R4, RZ, RZ, -R5 ;  /* 0x000000ffff047224 */ /* 0x002fc800078e0a05 */
[----:B------:R-:W-:Y:S02]  /*167d0*/  IMAD R7, R4, R3, RZ ;  /* 0x0000000304077224 */ /* 0x000fe400078e02ff */
[----:B------:R-:W-:-:S04]  /*167e0*/  IMAD.MOV.U32 R4, RZ, RZ, RZ ;  /* 0x000000ffff047224 */ /* 0x000fc800078e00ff */
[----:B------:R-:W-:Y:S01]  /*167f0*/  IMAD.HI.U32 R7, R5, R7, R4 ;  /* 0x0000000705077227 */ /* 0x000fe200078e0004 */
[----:B------:R-:W-:Y:S02]  /*16800*/  IABS R4, R0 ;  /* 0x0000000000047213 */ /* 0x000fe40000000000 */
[----:B------:R-:W-:-:S05]  /*16810*/  IABS R0, R2 ;  /* 0x0000000200007213 */ /* 0x000fca0000000000 */
        /* <DEDUP_REMOVED lines=12> */
.L_x_1459:
[----:B------:R-:W-:Y:S05]  /*168e0*/  BSYNC B0 ;  /* 0x0000000000007941 */ /* 0x000fea0003800000 */
.L_x_1458:
[-C--:B------:R-:W-:Y:S01]  /*168f0*/  IMAD R2, R14, R0.reuse, RZ ;  /* 0x000000000e027224 */ /* 0x080fe200078e02ff */
[----:B------:R-:W-:Y:S04]  /*16900*/  BSSY B0, `(.L_x_1460) ;  /* 0x00001b8000007945 */ /* 0x000fe80003800000 */
[C---:B------:R-:W-:Y:S01]  /*16910*/  VIADDMNMX R0, R2.reuse, R0, R12, PT ;  /* 0x0000000002007246 */ /* 0x040fe2000380010c */
[----:B------:R-:W-:-:S04]  /*16920*/  IMAD R2, R2, 0x40, -R6 ;  /* 0x0000004002027824 */ /* 0x000fc800078e0a06 */
[----:B------:R-:W-:Y:S01]  /*16930*/  IMAD R6, R0, 0x40, -R6 ;  /* 0x0000004000067824 */ /* 0x000fe200078e0a06 */
[----:B------:R-:W-:-:S04]  /*16940*/  VIMNMX R2, RZ, R2, !PT ;  /* 0x00000002ff027248 */ /* 0x000fc80007fe0100 */
        /* <DEDUP_REMOVED lines=14> */
[----:B------:R-:W0:Y:S02]  /*16a30*/  S2R R3, SR_TID.X ;  /* 0x0000000000037919 */ /* 0x000e240000002100 */
[----:B0-----:R-:W-:-:S04]  /*16a40*/  SHF.R.U32.HI R3, RZ, 0x5, R3 ;  /* 0x00000005ff037819 */ /* 0x001fc80000011603 */
[----:B------:R-:W-:-:S05]  /*16a50*/  LOP3.LUT R3, R3, 0x3, RZ, 0xc0, !PT ;  /* 0x0000000303037812 */ /* 0x000fca00078ec0ff */
[----:B---3--:R0:W1:Y:S02]  /*16a60*/  SHFL.IDX PT, R14, R3, RZ, 0x1f ;  /* 0x00001fff030e7589 */ /* 0x00806400000e0000 */
.L_x_1658:
[----:B-1----:R-:W-:Y:S02]  /*16a70*/  ISETP.NE.AND P0, PT, R14, RZ, PT ;  /* 0x000000ff0e00720c */ /* 0x002fe40003f05270 */
[----:B------:R-:W-:-:S11]  /*16a80*/  PLOP3.LUT P6, PT, PT, PT, PT, 0x8, 0x0 ;  /* 0x000000000000781c */ /* 0x000fd60003fce170 */
[----:B------:R-:W-:Y:S05]  /*16a90*/  @P0 BRA `(.L_x_1463) ;  /* 0x00000000000c0947 */ /* 0x000fea0003800000 */
[----:B------:R-:W-:-:S03]  /*16aa0*/  UMOV UR4, 0xffffffff ;  /* 0xffffffff00047882 */ /* 0x000fc60000000000 */
[----:B------:R-:W-:Y:S05]  /*16ab0*/  BRA.DIV UR4, `(.L_x_1464) ;  /* 0x0000009204487947 */ /* 0x000fea000b800000 */
[----:B------:R-:W-:-:S13]  /*16ac0*/  ELECT P6, URZ, PT ;  /* 0x00000000003f782f */ /* 0x000fda00038c0000 */
.L_x_1463:
        /* <DEDUP_REMOVED lines=9> */
.L_x_1661:
[----:B------:R-:W-:Y:S05]  /*16b60*/  BSYNC B1 ;  /* 0x0000000000017941 */ /* 0x000fea0003800000 */
.L_x_1465:
        /* <DEDUP_REMOVED lines=12> */
.L_x_1662:
[----:B------:R-:W-:Y:S05]  /*16c30*/  BSYNC B2 ;  /* 0x0000000000027941 */ /* 0x000fea0003800000 */
.L_x_1469:
        /* <DEDUP_REMOVED lines=9> */
.L_x_1472:
[----:B------:R-:W-:Y:S05]  /*16cd0*/  BSYNC B2 ;  /* 0x0000000000027941 */ /* 0x000fea0003800000 */
.L_x_1471:
        /* <DEDUP_REMOVED lines=13> */
.L_x_1473:
        /* <DEDUP_REMOVED lines=13> */
.L_x_1663:
[----:B------:R-:W-:Y:S05]  /*16e80*/  BSYNC B2 ;  /* 0x0000000000027941 */ /* 0x000fea0003800000 */
.L_x_1474:
        /* <DEDUP_REMOVED lines=11> */
.L_x_1477:
[----:B------:R-:W-:Y:S05]  /*16f40*/  BSYNC B2 ;  /* 0x0000000000027941 */ /* 0x000fea0003800000 */
.L_x_1476:
        /* <DEDUP_REMOVED lines=10> */
.L_x_1478:
        /* <DEDUP_REMOVED lines=15> */
.L_x_1479:
        /* <DEDUP_REMOVED lines=15> */
.L_x_1480:
        /* <DEDUP_REMOVED lines=15> */
.L_x_1481:
        /* <DEDUP_REMOVED lines=15> */
.L_x_1482:
        /* <DEDUP_REMOVED lines=15> */
.L_x_1483:
        /* <DEDUP_REMOVED lines=15> */
.L_x_1484:
        /* <DEDUP_REMOVED lines=15> */
.L_x_1485:
        /* <DEDUP_REMOVED lines=10> */
.L_x_1468:
[----:B------:R-:W-:Y:S05]  /*17720*/  BSYNC B1 ;  /* 0x0000000000017941 */ /* 0x000fea0003800000 */
.L_x_1467:
        /* <DEDUP_REMOVED lines=13> */
.L_x_1505:
[----:B------:R-:W-:Y:S05]  /*17800*/  YIELD ;  /* 0x0000000000007946 */ /* 0x000fea0003800000 */
[----:B------:R-:W-:Y:S04]  /*17810*/  BSSY B1, `(.L_x_1486) ;  /* 0x00000ba000017945 */ /* 0x000fe80003800000 */
[----:B-1----:R-:W-:Y:S05]  /*17820*/  @!P6 BRA `(.L_x_1487) ;  /* 0x0000000800e0e947 */ /* 0x002fea0003800000 */
[----:B0-----:R-:W2:Y:S04]  /*17830*/  LDL R4, [R1+0x10] ;  /* 0x0000100001047983 */ /* 0x001ea80000100800 */
        /* <DEDUP_REMOVED lines=9> */
.L_x_1664:
[----:B------:R-:W-:Y:S05]  /*178d0*/  BSYNC B2 ;  /* 0x0000000000027941 */ /* 0x000fea0003800000 */
.L_x_1488:
        /* <DEDUP_REMOVED lines=9> */
.L_x_1491:
[----:B------:R-:W-:Y:S05]  /*17970*/  BSYNC B2 ;  /* 0x0000000000027941 */ /* 0x000fea0003800000 */
.L_x_1490:
        /* <DEDUP_REMOVED lines=12> */
.L_x_1492:
        /* <DEDUP_REMOVED lines=13> */
.L_x_1665:
[----:B------:R-:W-:Y:S05]  /*17b10*/  BSYNC B2 ;  /* 0x0000000000027941 */ /* 0x000fea0003800000 */
.L_x_1493:
        /* <DEDUP_REMOVED lines=11> */
.L_x_1496:
[----:B------:R-:W-:Y:S05]  /*17bd0*/  BSYNC B2 ;  /* 0x0000000000027941 */ /* 0x000fea0003800000 */
.L_x_1495:
        /* <DEDUP_REMOVED lines=10> */
.L_x_1497:
        /* <DEDUP_REMOVED lines=15> */
.L_x_1498:
        /* <DEDUP_REMOVED lines=15> */
.L_x_1499:
        /* <DEDUP_REMOVED lines=15> */
.L_x_1500:
        /* <DEDUP_REMOVED lines=15> */
.L_x_1501:
        /* <DEDUP_REMOVED lines=15> */
.L_x_1502:
        /* <DEDUP_REMOVED lines=15> */
.L_x_1503:
        /* <DEDUP_REMOVED lines=15> */
.L_x_1504:
        /* <DEDUP_REMOVED lines=10> */
.L_x_1487:
[----:B------:R-:W-:Y:S05]  /*183b0*/  BSYNC B1 ;  /* 0x0000000000017941 */ /* 0x000fea0003800000 */
.L_x_1486:
[----:B------:R-:W2:Y:S04]  /*183c0*/  LDL.LU R8, [R1+0x10] ;  /* 0x0000100001087983 */ /* 0x000ea80000300800 */
[----:B0-----:R-:W3:Y:S01]  /*183d0*/  LDL.LU R6, [R1+0x20] ;  /* 0x0000200001067983 */ /* 0x001ee20000300800 */
        /* <DEDUP_REMOVED lines=10> */
.L_x_1461:
[----:B------:R-:W-:Y:S05]  /*18480*/  BSYNC B0 ;  /* 0x0000000000007941 */ /* 0x000fea0003800000 */
.L_x_1460:
[----:B------:R2:W5:Y:S01]  /*18490*/  LDL R7, [R1+0x40] ;  /* 0x0000400001077983 */ /* 0x0005620000100800 */
[----:B------:R-:W-:Y:S05]  /*184a0*/  @!P0 WARPSYNC.ALL ;  /* 0x0000000000008948 */ /* 0x000fea0003800000 */
[----:B------:R2:W-:Y:S01]  /*184b0*/  STL [R1+0x44], RZ ;  /* 0x000044ff01007387 */ /* 0x0005e20000100800 */
[----:B------:R-:W-:Y:S01]  /*184c0*/  BSSY B0, `(.L_x_1506) ;  /* 0x0000020000007945 */ /* 0x000fe20003800000 */
[----:B------:R-:W-:Y:S06]  /*184d0*/  @!P0 BAR.SYNC.DEFER_BLOCKING 0xc, 0x180 ;  /* 0x0306000000008b1d */ /* 0x000fec0000010000 */
[----:B--2---:R-:W-:Y:S05]  /*184e0*/  @!P1 BRA `(.L_x_1507) ;  /* 0x0000000000749947 */ /* 0x004fea0003800000 */
[----:B------:R-:W-:-:S13]  /*184f0*/  ISETP.NE.AND P0, PT, R10, RZ, PT ;  /* 0x000000ff0a00720c */ /* 0x000fda0003f05270 */
[----:B------:R-:W2:Y:S02]  /*18500*/  @!P0 LDC R10, c[0x0][0xae8] ;  /* 0x0002ba00ff0a8b82 */ /* 0x000ea40000000800 */
[----:B--2---:R-:W-:-:S04]  /*18510*/  IABS R0, R10 ;  /* 0x0000000a00007213 */ /* 0x004fc80000000000 */
[----:B------:R-:W2:Y:S08]  /*18520*/  I2F.RP R2, R0 ;  /* 0x0000000000027306 */ /* 0x000eb00000209400 */
[----:B--2---:R-:W2:Y:S02]  /*18530*/  MUFU.RCP R2, R2 ;  /* 0x0000000200027308 */ /* 0x004ea40000001000 */
[----:B--2---:R-:W-:-:S06]  /*18540*/  VIADD R2, R2, 0xffffffe ;  /* 0x0ffffffe02027836 */ /* 0x004fcc0000000000 */
[----:B------:R-:W2:Y:S02]  /*18550*/  F2I.FTZ.U32.TRUNC.NTZ R3, R2 ;  /* 0x0000000200037305 */ /* 0x000ea4000021f000 */
[----:B--2---:R-:W-:-:S04]  /*18560*/  IMAD.MOV R2, RZ, RZ, -R3 ;  /* 0x000000ffff027224 */ /* 0x004fc800078e0a03 */
[----:B01----:R-:W-:Y:S02]  /*18570*/  IMAD R4, R2, R0, RZ ;  /* 0x0000000002047224 */ /* 0x003fe400078e02ff */
        /* <DEDUP_REMOVED lines=20> */
.L_x_1507:
[----:B------:R-:W-:Y:S05]  /*186c0*/  BSYNC B0 ;  /* 0x0000000000007941 */ /* 0x000fea0003800000 */
.L_x_1506:
[----:B------:R-:W4:Y:S04]  /*186d0*/  LDL R0, [R1+0x44] ;  /* 0x0000440001007983 */ /* 0x000f280000100800 */
[----:B--2---:R-:W4:Y:S01]  /*186e0*/  LDL R2, [R1+0x70] ;  /* 0x0000700001027983 */ /* 0x004f220000100800 */
[----:B------:R-:W-:Y:S01]  /*186f0*/  BSSY B7, `(.L_x_1508) ;  /* 0x00005b9000077945 */ /* 0x000fe20003800000 */
[----:B----4-:R-:W-:-:S05]  /*18700*/  IMAD R2, R2, R0, RZ ;  /* 0x0000000002027224 */ /* 0x010fca00078e02ff */
[----:B-----5:R-:W-:Y:S01]  /*18710*/  VIADDMNMX R0, R2, R0, R7, PT ;  /* 0x0000000002007246 */ /* 0x020fe20003800107 */
[----:B------:R2:W-:Y:S03]  /*18720*/  STL [R1+0x2c], R2 ;  /* 0x00002c0201007387 */ /* 0x0005e60000100800 */
[----:B------:R-:W-:Y:S01]  /*18730*/  ISETP.GT.AND P0, PT, R0, R2, PT ;  /* 0x000000020000720c */ /* 0x000fe20003f04270 */
[----:B------:R2:W-:-:S12]  /*18740*/  STL [R1+0x48], R0 ;  /* 0x0000480001007387 */ /* 0x0005d80000100800 */
[----:B--2---:R-:W-:Y:S05]  /*18750*/  @P0 BRA `(.L_x_1509) ;  /* 0x0000000000480947 */ /* 0x004fea0003800000 */
[----:B------:R-:W2:Y:S02]  /*18760*/  S2R R0, SR_TID.X ;  /* 0x0000000000007919 */ /* 0x000ea40000002100 */
[----:B--2---:R-:W-:-:S04]  /*18770*/  LOP3.LUT R0, R0, 0x7f, RZ, 0xc0, !PT ;  /* 0x0000007f00007812 */ /* 0x004fc800078ec0ff */
[----:B------:R-:W-:-:S13]  /*18780*/  ISETP.NE.AND P0, PT, R0, RZ, PT ;  /* 0x000000ff0000720c */ /* 0x000fda0003f05270 */
[----:B------:R-:W-:Y:S05]  /*18790*/  @P0 BRA `(.L_x_1510) ;  /* 0x0000005800b80947 */ /* 0x000fea0003800000 */
[----:B------:R-:W2:Y:S01]  /*187a0*/  S2R R2, SR_LANEID ;  /* 0x0000000000027919 */ /* 0x000ea20000000000 */
[----:B------:R-:W-:Y:S01]  /*187b0*/  VOTEU.ANY UR4, UPT, PT ;  /* 0x0000000000047886 */ /* 0x000fe200038e0100 */
[----:B01----:R-:W0:Y:S01]  /*187c0*/  LDC.64 R4, c[0x0][0xd60] ;  /* 0x00035800ff047b82 */ /* 0x003e220000000a00 */
[----:B------:R-:W2:Y:S02]  /*187d0*/  FLO.U32 R0, UR4 ;  /* 0x0000000400007d00 */ /* 0x000ea400080e0000 */
[----:B--2---:R-:W-:-:S06]  /*187e0*/  ISETP.EQ.U32.AND P0, PT, R0, R2, PT ;  /* 0x000000020000720c */ /* 0x004fcc0003f02070 */
[----:B------:R-:W0:Y:S07]  /*187f0*/  POPC R2, UR4 ;  /* 0x0000000400027d09 */ /* 0x000e2e0008000000 */
[----:B0-----:R-:W2:Y:S04]  /*18800*/  @P0 ATOMG.E.ADD.STRONG.GPU PT, R2, desc[UR42][R4.64], R2 ;  /* 0x00000002040209a8 */ /* 0x001ea800081ee1ea */
[----:B--2---:R0:W1:Y:S02]  /*18810*/  SHFL.IDX PT, R2, R2, R0, 0x1f ;  /* 0x00001f0002027589 */ /* 0x00406400000e0000 */
[----:B0-----:R-:W0:Y:S02]  /*18820*/  S2R R0, SR_LTMASK ;  /* 0x0000000000007919 */ /* 0x001e240000003900 */
[----:B0-----:R-:W-:-:S06]  /*18830*/  LOP3.LUT R0, R0, UR4, RZ, 0xc0, !PT ;  /* 0x0000000400007c12 */ /* 0x001fcc000f8ec0ff */
[----:B------:R-:W1:Y:S02]  /*18840*/  POPC R0, R0 ;  /* 0x0000000000007309 */ /* 0x000e640000000000 */
[----:B-1----:R-:W-:-:S05]  /*18850*/  IADD3 R0, R2, UR37, R0 ;  /* 0x0000002502007c10 */ /* 0x002fca000fffe000 */
[----:B------:R4:W-:Y:S01]  /*18860*/  STL [R1], R0 ;  /* 0x0000000001007387 */ /* 0x0009e20000100800 */
[----:B------:R-:W-:Y:S05]  /*18870*/  BRA `(.L_x_1510) ;  /* 0x0000005800807947 */ /* 0x000fea0003800000 */
.L_x_1509:
        /* <DEDUP_REMOVED lines=8> */
[----:B01----:R-:W-:Y:S02]  /*18900*/  IMAD.U32 R4, RZ, RZ, UR6 ;  /* 0x00000006ff047e24 */ /* 0x003fe4000f8e00ff */
[----:B------:R-:W0:Y:S01]  /*18910*/  LDC.64 R2, c[0x4][R2] ;  /* 0x0100000002027b82 */ /* 0x000e220000000a00 */
[----:B------:R-:W-:Y:S02]  /*18920*/  IMAD.U32 R5, RZ, RZ, UR7 ;  /* 0x00000007ff057e24 */ /* 0x000fe4000f8e00ff */
[----:B------:R-:W-:Y:S02]  /*18930*/  IMAD.U32 R6, RZ, RZ, UR8 ;  /* 0x00000008ff067e24 */ /* 0x000fe4000f8e00ff */
[----:B------:R-:W-:-:S02]  /*18940*/  IMAD.U32 R7, RZ, RZ, UR9 ;  /* 0x00000009ff077e24 */ /* 0x000fc4000f8e00ff */
[----:B------:R-:W-:Y:S02]  /*18950*/  IMAD.U32 R10, RZ, RZ, UR4 ;  /* 0x00000004ff0a7e24 */ /* 0x000fe4000f8e00ff */
[----:B------:R-:W-:Y:S02]  /*18960*/  IMAD.U32 R11, RZ, RZ, UR5 ;  /* 0x00000005ff0b7e24 */ /* 0x000fe4000f8e00ff */
[----:B------:R-:W-:Y:S02]  /*18970*/  IMAD.MOV.U32 R8, RZ, RZ, 0x70 ;  /* 0x00000070ff087424 */ /* 0x000fe400078e00ff */
[----:B---3--:R-:W-:Y:S02]  /*18980*/  IMAD.MOV.U32 R12, RZ, RZ, 0x1 ;  /* 0x00000001ff0c7424 */ /* 0x008fe400078e00ff */
[----:B------:R-:W-:-:S07]  /*18990*/  IMAD.MOV.U32 R13, RZ, RZ, RZ ;  /* 0x000000ffff0d7224 */ /* 0x000fce00078e00ff */
[----:B------:R-:W-:-:S07]  /*189a0*/  LEPC R20, `(.L_x_1512) ;  /* 0x000000001014794e */ /* 0x000fce0000000000 */
[----:B0-----:R-:W-:Y:S05]  /*189b0*/  CALL.ABS.NOINC R2 ;  /* 0x0000000002007343 */ /* 0x001fea0003c00000 */
.L_x_1512:
[----:B------:R-:W-:Y:S05]  /*189c0*/  BSYNC B6 ;  /* 0x0000000000067941 */ /* 0x000fea0003800000 */
.L_x_1511:
        /* <DEDUP_REMOVED lines=9> */
[----:B01----:R-:W-:Y:S02]  /*18a60*/  IMAD.U32 R4, RZ, RZ, UR6 ;  /* 0x00000006ff047e24 */ /* 0x003fe4000f8e00ff */
[----:B------:R-:W-:Y:S02]  /*18a70*/  IMAD.U32 R5, RZ, RZ, UR7 ;  /* 0x00000007ff057e24 */ /* 0x000fe4000f8e00ff */
[----:B------:R-:W-:Y:S02]  /*18a80*/  IMAD.U32 R6, RZ, RZ, UR8 ;  /* 0x00000008ff067e24 */ /* 0x000fe4000f8e00ff */
[----:B------:R-:W-:-:S02]  /*18a90*/  IMAD.U32 R7, RZ, RZ, UR9 ;  /* 0x00000009ff077e24 */ /* 0x000fc4000f8e00ff */
[----:B------:R-:W-:Y:S02]  /*18aa0*/  IMAD.U32 R10, RZ, RZ, UR4 ;  /* 0x00000004ff0a7e24 */ /* 0x000fe4000f8e00ff */
[----:B------:R-:W-:Y:S02]  /*18ab0*/  IMAD.U32 R11, RZ, RZ, UR5 ;  /* 0x00000005ff0b7e24 */ /* 0x000fe4000f8e00ff */
[----:B------:R-:W-:Y:S02]  /*18ac0*/  IMAD.MOV.U32 R8, RZ, RZ, 0x70 ;  /* 0x00000070ff087424 */ /* 0x000fe400078e00ff */
[----:B---3--:R-:W-:Y:S02]  /*18ad0*/  IMAD.MOV.U32 R12, RZ, RZ, 0x1 ;  /* 0x00000001ff0c7424 */ /* 0x008fe400078e00ff */
[----:B--2---:R-:W-:-:S07]  /*18ae0*/  IMAD.MOV.U32 R13, RZ, RZ, RZ ;  /* 0x000000ffff0d7224 */ /* 0x004fce00078e00ff */
[----:B------:R-:W-:-:S07]  /*18af0*/  LEPC R20, `(.L_x_1515) ;  /* 0x000000001014794e */ /* 0x000fce0000000000 */
[----:B----4-:R-:W-:Y:S05]  /*18b00*/  CALL.ABS.NOINC R2 ;  /* 0x0000000002007343 */ /* 0x010fea0003c00000 */
.L_x_1515:
        /* <DEDUP_REMOVED lines=16> */
.L_x_1514:
[----:B------:R-:W-:Y:S05]  /*18c10*/  BSYNC B6 ;  /* 0x0000000000067941 */ /* 0x000fea0003800000 */
.L_x_1513:
[----:B01----:R-:W2:Y:S01]  /*18c20*/  LDL.LU R4, [R1+0x24] ;  /* 0x0000240001047983 */ /* 0x003ea20000300800 */
[----:B------:R-:W-:-:S03]  /*18c30*/  ULDC.64 UR4, c[0x0][0xaf0] ;  /* 0x0002bc0000047ab9 */ /* 0x000fc60000000a00 */
[----:B------:R-:W4:Y:S01]  /*18c40*/  LDL R7, [R1+0x8] ;  /* 0x0000080001077983 */ /* 0x000f220000100800 */
[----:B------:R-:W-:-:S03]  /*18c50*/  ISETP.NE.U32.AND P0, PT, RZ, UR4, PT ;  /* 0x00000004ff007c0c */ /* 0x000fc6000bf05070 */
[----:B------:R-:W5:Y:S01]  /*18c60*/  LDL R0, [R1+0x48] ;  /* 0x0000480001007983 */ /* 0x000f620000100800 */
[----:B------:R-:W-:-:S13]  /*18c70*/  ISETP.NE.AND.EX P0, PT, RZ, UR5, PT, P0 ;  /* 0x00000005ff007c0c */ /* 0x000fda000bf05300 */
[----:B------:R-:W-:-:S04]  /*18c80*/  @P0 IADD3 R2, P1, R17, UR4, RZ ;  /* 0x0000000411020c10 */ /* 0x000fc8000ff3e0ff */
[----:B--2---:R-:W-:Y:S01]  /*18c90*/  @P0 IADD3.X R3, R4, UR5, RZ, P1, !PT ;  /* 0x0000000504030c10 */ /* 0x004fe20008ffe4ff */
[----:B------:R-:W-:-:S04]  /*18ca0*/  ULDC.64 UR4, c[0x0][0xb00] ;  /* 0x0002c00000047ab9 */ /* 0x000fc80000000a00 */
[----:B----4-:R0:W2:Y:S02]  /*18cb0*/  @P0 LDG.E R7, desc[UR42][R2.64] ;  /* 0x0000002a02070981 */ /* 0x0100a4000c1e1900 */
[----:B0-----:R-:W0:Y:S01]  /*18cc0*/  LDC.64 R2, c[0x0][0x418] ;  /* 0x00010600ff027b82 */ /* 0x001e220000000a00 */
[----:B-----5:R-:W-:Y:S01]  /*18cd0*/  VIADD R0, R0, 0xffffffff ;  /* 0xffffffff00007836 */ /* 0x020fe20000000000 */
[----:B--2---:R-:W-:Y:S01]  /*18ce0*/  SHF.R.S32.HI R8, RZ, 0x1f, R7 ;  /* 0x0000001fff087819 */ /* 0x004fe20000011407 */
[----:B------:R1:W-:Y:S04]  /*18cf0*/  @P0 STL [R1+0x8], R7 ;  /* 0x0000080701000387 */ /* 0x0003e80000100800 */
[----:B------:R1:W-:Y:S01]  /*18d00*/  STL [R1+0x24], R8 ;  /* 0x0000240801007387 */ /* 0x0003e20000100800 */
[----:B0-----:R-:W-:Y:S01]  /*18d10*/  LOP3.LUT P0, RZ, R2, UR4, RZ, 0xfc, !PT ;  /* 0x0000000402ff7c12 */ /* 0x001fe2000f80fcff */
[----:B------:R-:W-:-:S03]  /*18d20*/  UMOV UR4, 0xffffffff ;  /* 0xffffffff00047882 */ /* 0x000fc60000000000 */
[----:B------:R-:W-:-:S04]  /*18d30*/  LOP3.LUT P0, RZ, R3, UR5, RZ, 0xfc, P0 ;  /* 0x0000000503ff7c12 */ /* 0x000fc8000800fcff */
[----:B------:R-:W-:Y:S01]  /*18d40*/  SEL R17, R7, RZ, !P0 ;  /* 0x000000ff07117207 */ /* 0x000fe20004000000 */
[----:B-1----:R-:W-:Y:S08]  /*18d50*/  BRA.DIV UR4, `(.L_x_1516) ;  /* 0x0000007204247947 */ /* 0x002ff0000b800000 */
[----:B------:R-:W0:Y:S02]  /*18d60*/  S2R R4, SR_TID.X ;  /* 0x0000000000047919 */ /* 0x000e240000002100 */
[----:B0-----:R-:W-:-:S04]  /*18d70*/  SHF.R.U32.HI R4, RZ, 0x5, R4 ;  /* 0x00000005ff047819 */ /* 0x001fc80000011604 */
[----:B------:R-:W-:-:S05]  /*18d80*/  LOP3.LUT R4, R4, 0x3, RZ, 0xc0, !PT ;  /* 0x0000000304047812 */ /* 0x000fca00078ec0ff */
[----:B---3--:R0:W1:Y:S02]  /*18d90*/  SHFL.IDX PT, R14, R4, RZ, 0x1f ;  /* 0x00001fff040e7589 */ /* 0x00806400000e0000 */
.L_x_1668:
        /* <DEDUP_REMOVED lines=11> */
.L_x_1671:
        /* <DEDUP_REMOVED lines=24> */
.L_x_1519:
[----:B-1----:R-:W2:Y:S01]  /*18fd0*/  LDL R2, [R1+0x1c] ;  /* 0x00001c0001027983 */ /* 0x002ea20000100800 */
[----:B0-----:R-:W-:Y:S01]  /*18fe0*/  IMAD R0, R19, 0x8, R18 ;  /* 0x0000000813007824 */ /* 0x001fe200078e0212 */
[----:B--2---:R-:W-:-:S04]  /*18ff0*/  SHF.L.U32 R2, R2, 0x1f, RZ ;  /* 0x0000001f02027819 */ /* 0x004fc800000006ff */
[----:B------:R-:W0:Y:S02]  /*19000*/  SYNCS.PHASECHK.TRANS64.TRYWAIT P0, [R0+URZ+0x38840], R2 ;  /* 0x03884002000075a7 */ /* 0x000e24000800017f */
[----:B0-----:R-:W-:Y:S05]  /*19010*/  @!P0 BRA `(.L_x_1520) ;  /* 0x0000006c00c88947 */ /* 0x001fea0003800000 */
.L_x_1672:
        /* <DEDUP_REMOVED lines=11> */
.L_x_1521:
        /* <DEDUP_REMOVED lines=24> */
.L_x_1517:
[----:B0-----:R-:W2:Y:S04]  /*19250*/  LDL.LU R4, [R1+0x30] ;  /* 0x0000300001047983 */ /* 0x001ea80000300800 */
[----:B------:R-:W3:Y:S04]  /*19260*/  LDL.LU R3, [R1+0x50] ;  /* 0x0000500001037983 */ /* 0x000ee80000300800 */
[----:B-1----:R-:W4:Y:S01]  /*19270*/  LDL R2, [R1+0x38] ;  /* 0x0000380001027983 */ /* 0x002f220000100800 */
        /* <DEDUP_REMOVED lines=10> */
[----:B------:R4:W-:Y:S02]  /*19320*/  STL [R1+0x3c], R0 ;  /* 0x00003c0001007387 */ /* 0x0009e40000100800 */
        /* <DEDUP_REMOVED lines=8> */
[----:B------:R-:W-:Y:S02]  /*193b0*/  IMAD.U32 R4, RZ, RZ, UR4 ;  /* 0x00000004ff047e24 */ /* 0x000fe4000f8e00ff */
[----:B0-----:R-:W0:Y:S01]  /*193c0*/  LDC.64 R2, c[0x4][R2] ;  /* 0x0100000002027b82 */ /* 0x001e220000000a00 */
        /* <DEDUP_REMOVED lines=10> */
.L_x_1523:
[----:B------:R-:W-:Y:S05]  /*19470*/  BSYNC B6 ;  /* 0x0000000000067941 */ /* 0x000fea0003800000 */
.L_x_1522:
[----:B------:R-:W2:Y:S01]  /*19480*/  LDL R10, [R1+0x4] ;  /* 0x00000400010a7983 */ /* 0x000ea20000100800 */
[----:B------:R-:W1:Y:S01]  /*19490*/  LDC R7, c[0x0][0x448] ;  /* 0x00011200ff077b82 */ /* 0x000e620000000800 */
[----:B------:R-:W-:Y:S01]  /*194a0*/  ULDC.64 UR4, c[0x0][0x298] ;  /* 0x0000a60000047ab9 */ /* 0x000fe20000000a00 */
[----:B------:R-:W-:Y:S01]  /*194b0*/  ULDC.64 UR6, c[0x0][0x280] ;  /* 0x0000a00000067ab9 */ /* 0x000fe20000000a00 */
[----:B------:R-:W3:Y:S04]  /*194c0*/  LDL R4, [R1+0x58] ;  /* 0x0000580001047983 */ /* 0x000ee80000100800 */
[----:B------:R-:W4:Y:S04]  /*194d0*/  LDL R9, [R1+0x38] ;  /* 0x0000380001097983 */ /* 0x000f280000100800 */
[----:B------:R-:W4:Y:S01]  /*194e0*/  LDL R8, [R1+0x60] ;  /* 0x0000600001087983 */ /* 0x000f220000100800 */
[----:B------:R-:W1:Y:S01]  /*194f0*/  S2R R2, SR_TID.X ;  /* 0x0000000000027919 */ /* 0x000e620000002100 */
[----:B0-----:R-:W0:Y:S02]  /*19500*/  S2R R0, SR_TID.X ;  /* 0x0000000000007919 */ /* 0x001e240000002100 */
[----:B------:R-:W4:Y:S01]  /*19510*/  LDL R6, [R1+0x3c] ;  /* 0x00003c0001067983 */ /* 0x000f220000100800 */
[----:B-1----:R-:W-:-:S13]  /*19520*/  ISETP.NE.AND P0, PT, R7, 0x1, PT ;  /* 0x000000010700780c */ /* 0x002fda0003f05270 */
[----:B------:R-:W1:Y:S01]  /*19530*/  @P0 LDC R3, c[0x0][0x450] ;  /* 0x00011400ff030b82 */ /* 0x000e620000000800 */
[----:B------:R-:W-:-:S04]  /*19540*/  LOP3.LUT R2, R2, 0x7f, RZ, 0xc0, !PT ;  /* 0x0000007f02027812 */ /* 0x000fc800078ec0ff */
[----:B------:R-:W-:Y:S01]  /*19550*/  SHF.R.U32.HI R2, RZ, 0x3, R2 ;  /* 0x00000003ff027819 */ /* 0x000fe20000011602 */
[----:B0-----:R-:W-:-:S05]  /*19560*/  IMAD.SHL.U32 R0, R0, 0x10, RZ ;  /* 0x0000001000007824 */ /* 0x001fca00078e00ff */
[----:B------:R-:W-:Y:S02]  /*19570*/  LOP3.LUT R0, R2, 0x70, R0, 0xf8, !PT ;  /* 0x0000007002007812 */ /* 0x000fe400078ef800 */
[----:B------:R-:W0:Y:S03]  /*19580*/  @P0 LDC R2, c[0x0][0x44c] ;  /* 0x00011300ff020b82 */ /* 0x000e260000000800 */
[----:B--2---:R-:W-:-:S04]  /*19590*/  IMAD R5, R10, 0x40, R0 ;  /* 0x000000400a057824 */ /* 0x004fc800078e0200 */
[----:B0-----:R-:W-:-:S04]  /*195a0*/  @P0 IMAD.HI.U32 R2, R5, R2, RZ ;  /* 0x0000000205020227 */ /* 0x001fc800078e00ff */
[----:B------:R-:W-:Y:S01]  /*195b0*/  IMAD.MOV.U32 R0, RZ, RZ, R5 ;  /* 0x000000ffff007224 */ /* 0x000fe200078e0005 */
[----:B-1----:R-:W-:Y:S01]  /*195c0*/  @P0 SHF.R.U32.HI R0, RZ, R3, R2 ;  /* 0x00000003ff000219 */ /* 0x002fe20000011602 */
[----:B---3--:R-:W-:-:S04]  /*195d0*/  IMAD R2, R4, UR4, RZ ;  /* 0x0000000404027c24 */ /* 0x008fc8000f8e02ff */
        /* <DEDUP_REMOVED lines=76> */
.L_x_1681:
        /* <DEDUP_REMOVED lines=12> */
.L_x_1525:
        /* <DEDUP_REMOVED lines=37> */
.L_x_1527:
[----:B------:R-:W-:Y:S05]  /*19db0*/  BSYNC B6 ;  /* 0x0000000000067941 */ /* 0x000fea0003800000 */
.L_x_1526:
[----:B-1----:R-:W2:Y:S01]  /*19dc0*/  LDL.LU R5, [R1+0x38] ;  /* 0x0000380001057983 */ /* 0x002ea20000300800 */
[----:B------:R-:W0:Y:S01]  /*19dd0*/  LDC R7, c[0x0][0x448] ;  /* 0x00011200ff077b82 */ /* 0x000e220000000800 */
[----:B------:R-:W-:Y:S02]  /*19de0*/  ULDC.64 UR4, c[0x0][0x3d8] ;  /* 0x0000f60000047ab9 */ /* 0x000fe40000000a00 */
[----:B------:R-:W2:Y:S04]  /*19df0*/  LDL.LU.64 R2, [R1+0x58] ;  /* 0x0000580001027983 */ /* 0x000ea80000300a00 */
[----:B------:R-:W3:Y:S04]  /*19e00*/  LDL.LU R0, [R1+0x60] ;  /* 0x0000600001007983 */ /* 0x000ee80000300800 */
[----:B------:R-:W4:Y:S04]  /*19e10*/  LDL.LU R4, [R1+0x3c] ;  /* 0x00003c0001047983 */ /* 0x000f280000300800 */
[----:B------:R-:W5:Y:S04]  /*19e20*/  LDL.LU R6, [R1+0x30] ;  /* 0x0000300001067983 */ /* 0x000f680000300800 */
[----:B------:R-:W5:Y:S01]  /*19e30*/  LDL.LU R8, [R1+0x14] ;  /* 0x0000140001087983 */ /* 0x000f620000300800 */
[----:B0-----:R-:W-:Y:S01]  /*19e40*/  ISETP.NE.AND P0, PT, R7, 0x1, PT ;  /* 0x000000010700780c */ /* 0x001fe20003f05270 */
[----:B------:R-:W0:Y:S02]  /*19e50*/  S2R R10, SR_TID.X ;  /* 0x00000000000a7919 */ /* 0x000e240000002100 */
[----:B0-----:R-:W-:-:S05]  /*19e60*/  IMAD.SHL.U32 R10, R10, 0x8, RZ ;  /* 0x000000080a0a7824 */ /* 0x001fca00078e00ff */
[----:B------:R-:W-:Y:S01]  /*19e70*/  LOP3.LUT R10, R10, 0x38, RZ, 0xc0, !PT ;  /* 0x000000380a0a7812 */ /* 0x000fe200078ec0ff */
[----:B--2---:R-:W-:-:S04]  /*19e80*/  IMAD.MOV.U32 R3, RZ, RZ, R5 ;  /* 0x000000ffff037224 */ /* 0x004fc800078e0005 */
        /* <DEDUP_REMOVED lines=8> */
[----:B------:R-:W1:Y:S02]  /*19f10*/  @P0 LDC R4, c[0x0][0x44c] ;  /* 0x00011300ff040b82 */ /* 0x000e640000000800 */
[----:B------:R-:W-:Y:S02]  /*19f20*/  IMAD.IADD R3, R3, 0x1, R0 ;  /* 0x0000000103037824 */ /* 0x000fe400078e0200 */
[----:B-----5:R-:W-:Y:S02]  /*19f30*/  IMAD.MOV.U32 R0, RZ, RZ, R6 ;  /* 0x000000ffff007224 */ /* 0x020fe400078e0006 */
[----:B-1----:R-:W-:-:S05]  /*19f40*/  @P0 IMAD.HI.U32 R4, R6, R4, RZ ;  /* 0x0000000406040227 */ /* 0x002fca00078e00ff */
[----:B0-----:R-:W-:-:S05]  /*19f50*/  @P0 SHF.R.U32.HI R0, RZ, R5, R4 ;  /* 0x00000005ff000219 */ /* 0x001fca0000011604 */
[----:B------:R-:W-:-:S04]  /*19f60*/  IMAD.MOV R4, RZ, RZ, -R0 ;  /* 0x000000ffff047224 */ /* 0x000fc800078e0a00 */
[----:B------:R-:W-:Y:S02]  /*19f70*/  IMAD R4, R7, R4, R6 ;  /* 0x0000000407047224 */ /* 0x000fe400078e0206 */
[----:B------:R-:W0:Y:S01]  /*19f80*/  S2R R6, SR_TID.X ;  /* 0x0000000000067919 */ /* 0x000e220000002100 */
[----:B------:R-:W-:Y:S01]  /*19f90*/  SHF.R.S32.HI R5, RZ, 0x1f, R0 ;  /* 0x0000001fff057819 */ /* 0x000fe20000011400 */
[----:B------:R-:W-:-:S04]  /*19fa0*/  IMAD.WIDE.U32 R2, R0, UR4, R2 ;  /* 0x0000000400027c25 */ /* 0x000fc8000f8e0002 */
[----:B------:R-:W-:-:S04]  /*19fb0*/  IMAD R5, R5, UR4, RZ ;  /* 0x0000000405057c24 */ /* 0x000fc8000f8e02ff */
[----:B------:R-:W-:Y:S01]  /*19fc0*/  IMAD R0, R0, UR5, R5 ;  /* 0x0000000500007c24 */ /* 0x000fe2000f8e0205 */
[----:B------:R-:W-:-:S03]  /*19fd0*/  ULDC.64 UR4, c[0x0][0x3c8] ;  /* 0x0000f20000047ab9 */ /* 0x000fc60000000a00 */
[----:B------:R-:W-:Y:S01]  /*19fe0*/  IMAD.IADD R3, R3, 0x1, R0 ;  /* 0x0000000103037824 */ /* 0x000fe200078e0200 */
[----:B------:R-:W-:Y:S01]  /*19ff0*/  SHF.R.S32.HI R0, RZ, 0x1f, R4 ;  /* 0x0000001fff007819 */ /* 0x000fe20000011404 */
[----:B------:R-:W-:-:S04]  /*1a000*/  IMAD.WIDE.U32 R2, R4, UR4, R2 ;  /* 0x0000000404027c25 */ /* 0x000fc8000f8e0002 */
[----:B------:R-:W-:Y:S02]  /*1a010*/  IMAD R0, R0, UR4, RZ ;  /* 0x0000000400007c24 */ /* 0x000fe4000f8e02ff */
[----:B0-----:R-:W-:-:S05]  /*1a020*/  IMAD.SHL.U32 R6, R6, 0x8, RZ ;  /* 0x0000000806067824 */ /* 0x001fca00078e00ff */
[----:B------:R-:W-:Y:S01]  /*1a030*/  LOP3.LUT R6, R6, 0x38, RZ, 0xc0, !PT ;  /* 0x0000003806067812 */ /* 0x000fe200078ec0ff */
[----:B------:R-:W-:Y:S01]  /*1a040*/  IMAD R4, R4, UR5, R0 ;  /* 0x0000000504047c24 */ /* 0x000fe2000f8e0200 */
[----:B------:R-:W-:Y:S02]  /*1a050*/  ULDC.64 UR4, c[0x0][0x390] ;  /* 0x0000e40000047ab9 */ /* 0x000fe40000000a00 */
[C---:B------:R-:W-:Y:S02]  /*1a060*/  LOP3.LUT R9, R6.reuse, 0x80, RZ, 0xfc, !PT ;  /* 0x0000008006097812 */ /* 0x040fe400078efcff */
[----:B------:R-:W-:Y:S02]  /*1a070*/  LOP3.LUT R6, R6, 0x40, RZ, 0xfc, !PT ;  /* 0x0000004006067812 */ /* 0x000fe400078efcff */
[----:B------:R-:W-:Y:S01]  /*1a080*/  LEA R0, P0, R2, UR4, 0x1 ;  /* 0x0000000402007c11 */ /* 0x000fe2000f8008ff */
[----:B------:R-:W-:Y:S02]  /*1a090*/  ULDC UR4, c[0x0][0x3b8] ;  /* 0x0000ee0000047ab9 */ /* 0x000fe40000000800 */
[----:B------:R-:W-:-:S02]  /*1a0a0*/  ISETP.GE.AND P1, PT, R6, UR4, PT ;  /* 0x0000000406007c0c */ /* 0x000fc4000bf26270 */
[----:B------:R-:W0:Y:S01]  /*1a0b0*/  S2R R6, SR_TID.X ;  /* 0x0000000000067919 */ /* 0x000e220000002100 */
[----:B------:R-:W-:Y:S02]  /*1a0c0*/  ISETP.GE.AND P3, PT, R10, UR4, PT ;  /* 0x000000040a007c0c */ /* 0x000fe4000bf66270 */
[----:B------:R-:W-:Y:S02]  /*1a0d0*/  ISETP.GE.AND P2, PT, R9, UR4, PT ;  /* 0x0000000409007c0c */ /* 0x000fe4000bf46270 */
[----:B------:R-:W-:-:S09]  /*1a0e0*/  LOP3.LUT R8, R8, 0xfffffff7, RZ, 0xc0, !PT ;  /* 0xfffffff708087812 */ /* 0x000fd200078ec0ff */
[----:B------:R-:W-:-:S04]  /*1a0f0*/  @P3 LOP3.LUT R8, R8, 0x8, RZ, 0xfc, !PT ;  /* 0x0000000808083812 */ /* 0x000fc800078efcff */
[----:B------:R-:W-:-:S04]  /*1a100*/  LOP3.LUT R8, R8, 0xfffffffd, RZ, 0xc0, !PT ;  /* 0xfffffffd08087812 */ /* 0x000fc800078ec0ff */
[----:B------:R-:W-:-:S04]  /*1a110*/  @P2 LOP3.LUT R8, R8, 0x2, RZ, 0xfc, !PT ;  /* 0x0000000208082812 */ /* 0x000fc800078efcff */
[----:B------:R-:W-:Y:S01]  /*1a120*/  LOP3.LUT R8, R8, 0xfffffffb, RZ, 0xc0, !PT ;  /* 0xfffffffb08087812 */ /* 0x000fe200078ec0ff */
[----:B0-----:R-:W-:-:S03]  /*1a130*/  IMAD.SHL.U32 R6, R6, 0x8, RZ ;  /* 0x0000000806067824 */ /* 0x001fc600078e00ff */
[----:B------:R-:W-:Y:S01]  /*1a140*/  @P1 LOP3.LUT R8, R8, 0x4, RZ, 0xfc, !PT ;  /* 0x0000000408081812 */ /* 0x000fe200078efcff */
[----:B------:R-:W-:Y:S01]  /*1a150*/  IMAD.IADD R4, R3, 0x1, R4 ;  /* 0x0000000103047824 */ /* 0x000fe200078e0204 */
[----:B------:R-:W-:-:S03]  /*1a160*/  LOP3.LUT R6, R6, 0x38, RZ, 0xc0, !PT ;  /* 0x0000003806067812 */ /* 0x000fc600078ec0ff */
[----:B------:R0:W-:Y:S01]  /*1a170*/  STL [R1+0x14], R8 ;  /* 0x0000140801007387 */ /* 0x0001e20000100800 */
[----:B------:R-:W-:Y:S02]  /*1a180*/  LEA.HI.X R4, R2, UR5, R4, 0x1, P0 ;  /* 0x0000000502047c11 */ /* 0x000fe400080f0c04 */
[C---:B0-----:R-:W-:Y:S02]  /*1a190*/  LOP3.LUT R8, R6.reuse, 0x100, RZ, 0xfc, !PT ;  /* 0x0000010006087812 */ /* 0x041fe400078efcff */
[----:B------:R-:W-:Y:S02]  /*1a1a0*/  LOP3.LUT R6, R6, 0xc0, RZ, 0xfc, !PT ;  /* 0x000000c006067812 */ /* 0x000fe400078efcff */
[----:B------:R-:W-:Y:S02]  /*1a1b0*/  ISETP.GE.AND P0, PT, R8, UR4, PT ;  /* 0x0000000408007c0c */ /* 0x000fe4000bf06270 */
[----:B------:R-:W0:Y:S01]  /*1a1c0*/  S2R R8, SR_TID.X ;  /* 0x0000000000087919 */ /* 0x000e220000002100 */
[----:B------:R-:W-:-:S02]  /*1a1d0*/  ISETP.GE.AND P5, PT, R6, UR4, PT ;  /* 0x0000000406007c0c */ /* 0x000fc4000bfa6270 */
[----:B------:R-:W1:Y:S01]  /*1a1e0*/  S2R R6, SR_TID.X ;  /* 0x0000000000067919 */ /* 0x000e620000002100 */
[----:B------:R-:W-:Y:S02]  /*1a1f0*/  SEL R5, RZ, 0x1, P3 ;  /* 0x00000001ff057807 */ /* 0x000fe40001800000 */
[----:B------:R-:W-:Y:S02]  /*1a200*/  SEL R3, RZ, 0x4, P2 ;  /* 0x00000004ff037807 */ /* 0x000fe40001000000 */
[----:B------:R-:W-:-:S04]  /*1a210*/  SEL R2, RZ, 0x2, P1 ;  /* 0x00000002ff027807 */ /* 0x000fc80000800000 */
[----:B------:R-:W-:Y:S02]  /*1a220*/  IADD3 R2, R3, R2, R5 ;  /* 0x0000000203027210 */ /* 0x000fe40007ffe005 */
[----:B------:R-:W-:Y:S02]  /*1a230*/  SEL R5, RZ, 0x10, P0 ;  /* 0x00000010ff057807 */ /* 0x000fe40000000000 */
[----:B------:R-:W-:Y:S01]  /*1a240*/  SEL R3, RZ, 0x8, P5 ;  /* 0x00000008ff037807 */ /* 0x000fe20002800000 */
[----:B0-----:R-:W-:Y:S02]  /*1a250*/  IMAD.SHL.U32 R8, R8, 0x8, RZ ;  /* 0x0000000808087824 */ /* 0x001fe400078e00ff */
[----:B-1----:R-:W-:-:S03]  /*1a260*/  IMAD.SHL.U32 R6, R6, 0x8, RZ ;  /* 0x0000000806067824 */ /* 0x002fc600078e00ff */
[----:B------:R-:W-:-:S04]  /*1a270*/  LOP3.LUT R8, R8, 0x38, RZ, 0xc0, !PT ;  /* 0x0000003808087812 */ /* 0x000fc800078ec0ff */
[----:B------:R-:W-:Y:S02]  /*1a280*/  LOP3.LUT R9, R8, 0x180, RZ, 0xfc, !PT ;  /* 0x0000018008097812 */ /* 0x000fe400078efcff */
[----:B------:R-:W-:Y:S02]  /*1a290*/  LOP3.LUT R6, R6, 0x38, RZ, 0xc0, !PT ;  /* 0x0000003806067812 */ /* 0x000fe400078ec0ff */
[----:B------:R-:W-:Y:S02]  /*1a2a0*/  ISETP.GE.AND P1, PT, R9, UR4, PT ;  /* 0x0000000409007c0c */ /* 0x000fe4000bf26270 */
[----:B------:R-:W-:Y:S02]  /*1a2b0*/  LOP3.LUT R8, R6, 0x140, RZ, 0xfc, !PT ;  /* 0x0000014006087812 */ /* 0x000fe400078efcff */
[----:B------:R-:W-:Y:S02]  /*1a2c0*/  IADD3 R2, R5, R2, R3 ;  /* 0x0000000205027210 */ /* 0x000fe40007ffe003 */
[----:B------:R-:W-:-:S02]  /*1a2d0*/  SEL R5, RZ, 0x40, P1 ;  /* 0x00000040ff057807 */ /* 0x000fc40000800000 */
[----:B------:R-:W-:Y:S02]  /*1a2e0*/  LOP3.LUT R6, R6, 0x1c0, RZ, 0xfc, !PT ;  /* 0x000001c006067812 */ /* 0x000fe400078efcff */
[----:B------:R-:W-:Y:S02]  /*1a2f0*/  ISETP.GE.AND P1, PT, R8, UR4, PT ;  /* 0x0000000408007c0c */ /* 0x000fe4000bf26270 */
[----:B------:R-:W-:Y:S02]  /*1a300*/  ISETP.GE.AND P2, PT, R6, UR4, PT ;  /* 0x0000000406007c0c */ /* 0x000fe4000bf46270 */
[----:B------:R-:W-:Y:S01]  /*1a310*/  SEL R3, RZ, 0x20, P1 ;  /* 0x00000020ff037807 */ /* 0x000fe20000800000 */
[----:B------:R-:W-:Y:S01]  /*1a320*/  UMOV UR4, 0xffffffff ;  /* 0xffffffff00047882 */ /* 0x000fe20000000000 */
[----:B------:R-:W-:Y:S02]  /*1a330*/  SEL R6, RZ, 0x80, P2 ;  /* 0x00000080ff067807 */ /* 0x000fe40001000000 */
[----:B------:R-:W-:-:S05]  /*1a340*/  IADD3 R5, R5, R2, R3 ;  /* 0x0000000205057210 */ /* 0x000fca0007ffe003 */
[----:B------:R-:W-:Y:S01]  /*1a350*/  IMAD.IADD R6, R5, 0x1, R6 ;  /* 0x0000000105067824 */ /* 0x000fe200078e0206 */
[----:B------:R-:W-:Y:S06]  /*1a360*/  BRA.DIV UR4, `(.L_x_1528) ;  /* 0x0000006204687947 */ /* 0x000fec000b800000 */
[----:B------:R-:W2:Y:S04]  /*1a370*/  LDL.LU R8, [R1+0x4c] ;  /* 0x00004c0001087983 */ /* 0x000ea80000300800 */
[----:B------:R-:W3:Y:S04]  /*1a380*/  LDL.LU R3, [R1+0x4] ;  /* 0x0000040001037983 */ /* 0x000ee80000300800 */
[----:B------:R-:W4:Y:S04]  /*1a390*/  LDL.LU R2, [R1+0x50] ;  /* 0x0000500001027983 */ /* 0x000f280000300800 */
[----:B------:R-:W5:Y:S04]  /*1a3a0*/  LDL.LU R12, [R1+0x14] ;  /* 0x00001400010c7983 */ /* 0x000f680000300800 */
[----:B------:R-:W5:Y:S04]  /*1a3b0*/  LDL R11, [R1+0x18] ;  /* 0x00001800010b7983 */ /* 0x000f680000100800 */
[----:B------:R-:W5:Y:S01]  /*1a3c0*/  LDL.LU R10, [R1+0x64] ;  /* 0x00006400010a7983 */ /* 0x000f620000300800 */
[----:B------:R-:W0:Y:S02]  /*1a3d0*/  S2R R13, SR_TID.X ;  /* 0x00000000000d7919 */ /* 0x000e240000002100 */
[----:B0-----:R-:W-:-:S05]  /*1a3e0*/  IMAD.SHL.U32 R13, R13, 0x8, RZ ;  /* 0x000000080d0d7824 */ /* 0x001fca00078e00ff */
[----:B------:R-:W-:Y:S01]  /*1a3f0*/  LOP3.LUT R13, R13, 0x38, RZ, 0xc0, !PT ;  /* 0x000000380d0d7812 */ /* 0x000fe200078ec0ff */
[----:B------:R-:W-:Y:S04]  /*1a400*/  SHFL.IDX PT, R14, R0, 0x1, 0x181f ;  /* 0x00381f00000e7f89 */ /* 0x000fe800000e0000 */
[----:B------:R-:W-:Y:S01]  /*1a410*/  SHFL.IDX PT, R9, R4, 0x1, 0x181f ;  /* 0x00381f0004097f89 */ /* 0x000fe200000e0000 */
[----:B--2---:R-:W-:-:S05]  /*1a420*/  IMAD R7, R8, R7, RZ ;  /* 0x0000000708077224 */ /* 0x004fca00078e02ff */
[-C--:B---3--:R-:W-:Y:S02]  /*1a430*/  ISETP.GE.AND P2, PT, R3, R7.reuse, PT ;  /* 0x000000070300720c */ /* 0x088fe40003f46270 */
[----:B----4-:R-:W-:Y:S02]  /*1a440*/  ISETP.GE.AND P3, PT, R2, R7, PT ;  /* 0x000000070200720c */ /* 0x010fe40003f66270 */
[----:B-----5:R-:W-:-:S04]  /*1a450*/  LOP3.LUT R12, R12, 0xfffffbff, RZ, 0xc0, !PT ;  /* 0xfffffbff0c0c7812 */ /* 0x020fc800078ec0ff */
[----:B------:R-:W-:-:S05]  /*1a460*/  @P1 LOP3.LUT R12, R12, 0x400, RZ, 0xfc, !PT ;  /* 0x000004000c0c1812 */ /* 0x000fca00078efcff */
[----:B------:R-:W-:Y:S02]  /*1a470*/  @!P2 LOP3.LUT R2, R5, 0x40, RZ, 0xc0, !PT ;  /* 0x000000400502a812 */ /* 0x000fe400078ec0ff */
[C---:B------:R-:W-:Y:S02]  /*1a480*/  LOP3.LUT P1, RZ, R12.reuse, 0x8, RZ, 0xc0, !PT ;  /* 0x000000080cff7812 */ /* 0x040fe4000782c0ff */
[C---:B------:R-:W-:Y:S02]  /*1a490*/  LOP3.LUT P4, RZ, R12.reuse, 0x2, RZ, 0xc0, !PT ;  /* 0x000000020cff7812 */ /* 0x040fe4000788c0ff */
[----:B------:R-:W-:Y:S02]  /*1a4a0*/  LOP3.LUT R12, R12, 0xfffffeff, RZ, 0xc0, !PT ;  /* 0xfffffeff0c0c7812 */ /* 0x000fe400078ec0ff */
[----:B------:R-:W-:Y:S02]  /*1a4b0*/  @!P2 SHF.R.U32.HI R2, RZ, 0x2, R2 ;  /* 0x00000002ff02a819 */ /* 0x000fe40000011602 */
[----:B------:R-:W-:-:S02]  /*1a4c0*/  @P3 LOP3.LUT R12, R12, 0x100, RZ, 0xfc, !PT ;  /* 0x000001000c0c3812 */ /* 0x000fc400078efcff */
[----:B------:R-:W-:Y:S02]  /*1a4d0*/  @!P2 ISETP.NE.U32.AND P3, PT, R2, RZ, PT ;  /* 0x000000ff0200a20c */ /* 0x000fe40003f65070 */
[----:B------:R-:W-:Y:S02]  /*1a4e0*/  @!P2 LOP3.LUT R2, R6, 0x80, RZ, 0xc0, !PT ;  /* 0x000000800602a812 */ /* 0x000fe400078ec0ff */
[----:B------:R-:W-:Y:S02]  /*1a4f0*/  LOP3.LUT R12, R12, 0xffffffdf, RZ, 0xc0, !PT ;  /* 0xffffffdf0c0c7812 */ /* 0x000fe400078ec0ff */
[----:B------:R-:W-:-:S07]  /*1a500*/  @!P2 SHF.R.U32.HI R2, RZ, 0x3, R2 ;  /* 0x00000003ff02a819 */ /* 0x000fce0000011602 */
[----:B------:R-:W-:Y:S02]  /*1a510*/  @P3 LOP3.LUT R12, R12, 0x20, RZ, 0xfc, !PT ;  /* 0x000000200c0c3812 */ /* 0x000fe400078efcff */
[----:B------:R-:W-:Y:S02]  /*1a520*/  @!P2 ISETP.NE.U32.AND P3, PT, R2, RZ, PT ;  /* 0x000000ff0200a20c */ /* 0x000fe40003f65070 */
[----:B------:R-:W0:Y:S04]  /*1a530*/  SHFL.IDX PT, R2, R0, RZ, 0x181f ;  /* 0x00181fff00027589 */ /* 0x000e2800000e0000 */
[----:B------:R-:W1:Y:S01]  /*1a540*/  SHFL.IDX PT, R8, R4, RZ, 0x181f ;  /* 0x00181fff04087589 */ /* 0x000e6200000e0000 */
[----:B------:R-:W-:Y:S02]  /*1a550*/  LOP3.LUT R12, R12, 0xfffffdff, RZ, 0xc0, !PT ;  /* 0xfffffdff0c0c7812 */ /* 0x000fe400078ec0ff */
[----:B0-----:R-:W-:-:S05]  /*1a560*/  @!P2 LEA R3, P6, R13, R2, 0x1 ;  /* 0x000000020d03a211 */ /* 0x001fca00078c08ff */
[----:B-1----:R-:W-:-:S05]  /*1a570*/  @!P2 IMAD.X R2, RZ, RZ, R8, P6 ;  /* 0x000000ffff02a224 */ /* 0x002fca00030e0608 */
[-C--:B------:R-:W-:Y:S02]  /*1a580*/  @!P2 LOP3.LUT R3, R3, R2.reuse, RZ, 0x3c, !PT ;  /* 0x000000020303a212 */ /* 0x080fe400078e3cff */
[----:B------:R-:W-:Y:S02]  /*1a590*/  @P3 LOP3.LUT R12, R12, 0x200, RZ, 0xfc, !PT ;  /* 0x000002000c0c3812 */ /* 0x000fe400078efcff */
[C---:B------:R-:W-:Y:S02]  /*1a5a0*/  @!P2 LOP3.LUT R2, R3.reuse, R2, RZ, 0x3c, !PT ;  /* 0x000000020302a212 */ /* 0x040fe400078e3cff */
[C---:B------:R-:W-:Y:S02]  /*1a5b0*/  LOP3.LUT P6, RZ, R12.reuse, 0x4, RZ, 0xc0, !PT ;  /* 0x000000040cff7812 */ /* 0x040fe400078cc0ff */
[----:B------:R-:W-:Y:S02]  /*1a5c0*/  @!P2 LOP3.LUT R3, R3, R2, RZ, 0x3c, !PT ;  /* 0x000000020303a212 */ /* 0x000fe400078e3cff */
[----:B------:R-:W-:-:S03]  /*1a5d0*/  LOP3.LUT P3, RZ, R12, 0x20, RZ, 0xc0, !PT ;  /* 0x000000200cff7812 */ /* 0x000fc6000786c0ff */
[----:B------:R-:W-:Y:S01]  /*1a5e0*/  @!P2 LDGSTS.E.BYPASS.LTC128B.128 [R11+0x26400], desc[UR42][R2.64], !P1 ;  /* 0x26400000020bafae */ /* 0x000fe2000c901d6a */
[----:B------:R-:W-:-:S05]  /*1a5f0*/  LOP3.LUT P1, RZ, R12, 0x400, RZ, 0xc0, !PT ;  /* 0x000004000cff7812 */ /* 0x000fca000782c0ff */
[----:B------:R-:W-:Y:S04]  /*1a600*/  @!P2 LDGSTS.E.BYPASS.LTC128B.128 [R11+0x28400], desc[UR42][R2.64+0x80], !P6 ;  /* 0x28400080020bafae */ /* 0x000fe8000f101d6a */
[----:B------:R-:W-:Y:S04]  /*1a610*/  @!P2 LDGSTS.E.BYPASS.LTC128B.128 [R11+0x2a400], desc[UR42][R2.64+0x100], !P4 ;  /* 0x2a400100020bafae */ /* 0x000fe8000e101d6a */
[----:B------:R-:W-:Y:S04]  /*1a620*/  @!P2 LDGSTS.E.BYPASS.LTC128B.128 [R11+0x2c400], desc[UR42][R2.64+0x180], !P5 ;  /* 0x2c400180020bafae */ /* 0x000fe8000e901d6a */
[----:B------:R-:W-:Y:S04]  /*1a630*/  @!P2 LDGSTS.E.BYPASS.LTC128B.128 [R11+0x2e400], desc[UR42][R2.64+0x200], !P0 ;  /* 0x2e400200020bafae */ /* 0x000fe8000c101d6a */
[----:B------:R-:W-:Y:S04]  /*1a640*/  @!P2 LDGSTS.E.BYPASS.LTC128B.128 [R11+0x30400], desc[UR42][R2.64+0x280], !P1 ;  /* 0x30400280020bafae */ /* 0x000fe8000c901d6a */
[----:B------:R-:W-:Y:S01]  /*1a650*/  @!P2 LDGSTS.E.BYPASS.LTC128B.128 [R11+0x32400], desc[UR42][R2.64+0x300], P3 ;  /* 0x32400300020bafae */ /* 0x000fe20009901d6a */
[----:B------:R-:W-:-:S13]  /*1a660*/  LOP3.LUT P3, RZ, R12, 0x200, RZ, 0xc0, !PT ;  /* 0x000002000cff7812 */ /* 0x000fda000786c0ff */
[----:B------:R0:W-:Y:S01]  /*1a670*/  @!P2 LDGSTS.E.BYPASS.LTC128B.128 [R11+0x34400], desc[UR42][R2.64+0x380], P3 ;  /* 0x34400380020bafae */ /* 0x0001e20009901d6a */
[----:B------:R-:W-:-:S13]  /*1a680*/  LOP3.LUT P3, RZ, R12, 0x100, RZ, 0xc0, !PT ;  /* 0x000001000cff7812 */ /* 0x000fda000786c0ff */
[----:B------:R-:W-:-:S05]  /*1a690*/  @!P3 LEA R14, P2, R13, R14, 0x1 ;  /* 0x0000000e0d0eb211 */ /* 0x000fca00078408ff */
[----:B------:R-:W-:Y:S01]  /*1a6a0*/  @!P3 IMAD.X R9, RZ, RZ, R9, P2 ;  /* 0x000000ffff09b224 */ /* 0x000fe200010e0609 */
[----:B------:R-:W-:Y:S02]  /*1a6b0*/  LOP3.LUT P2, RZ, R12, 0x8, RZ, 0xc0, !PT ;  /* 0x000000080cff7812 */ /* 0x000fe4000784c0ff */
[----:B------:R-:W-:Y:S01]  /*1a6c0*/  @!P3 LOP3.LUT R8, R5, 0x40, RZ, 0xc0, !PT ;  /* 0x000000400508b812 */ /* 0x000fe200078ec0ff */
[----:B0-----:R-:W-:Y:S02]  /*1a6d0*/  @!P3 IMAD.MOV.U32 R2, RZ, RZ, R14 ;  /* 0x000000ffff02b224 */ /* 0x001fe400078e000e */
        /* <DEDUP_REMOVED lines=37> */
[----:B------:R0:W-:Y:S04]  /*1a930*/  STL [R1+0x14], R12 ;  /* 0x0000140c01007387 */ /* 0x0001e80000100800 */
[----:B------:R0:W-:Y:S04]  /*1a940*/  @!P2 LDGSTS.E.BYPASS.LTC128B.128 [R11+0x35400], desc[UR42][R2.64+0x380], P3 ;  /* 0x35400380020bafae */ /* 0x0001e80009901d6a */
[----:B------:R-:W1:Y:S04]  /*1a950*/  SHFL.IDX PT, R4, R4, 0x3, 0x181f ;  /* 0x00781f0004047f89 */ /* 0x000e6800000e0000 */
[----:B------:R-:W2:Y:S02]  /*1a960*/  SHFL.IDX PT, R0, R0, 0x3, 0x181f ;  /* 0x00781f0000007f89 */ /* 0x000ea400000e0000 */
.L_x_1691:
[----:B0-----:R-:W3:Y:S01]  /*1a970*/  LDL.LU R2, [R1+0x68] ;  /* 0x0000680001027983 */ /* 0x001ee20000300800 */
[----:B------:R-:W-:Y:S01]  /*1a980*/  BSSY B0, `(.L_x_1529) ;  /* 0x000001e000007945 */ /* 0x000fe20003800000 */
[----:B---3--:R-:W-:-:S13]  /*1a990*/  ISETP.GE.AND P2, PT, R2, R7, PT ;  /* 0x000000070200720c */ /* 0x008fda0003f46270 */
[----:B------:R-:W-:Y:S05]  /*1a9a0*/  @P2 BRA `(.L_x_1530) ;  /* 0x00000000006c2947 */ /* 0x000fea0003800000 */
[----:B------:R-:W3:Y:S04]  /*1a9b0*/  LDL R3, [R1+0x14] ;  /* 0x0000140001037983 */ /* 0x000ee80000100800 */
[----:B------:R-:W4:Y:S01]  /*1a9c0*/  LDL R8, [R1+0x18] ;  /* 0x0000180001087983 */ /* 0x000f220000100800 */
[----:B------:R-:W-:Y:S02]  /*1a9d0*/  LOP3.LUT R5, R5, 0x40, RZ, 0xc0, !PT ;  /* 0x0000004005057812 */ /* 0x000fe400078ec0ff */
[----:B------:R-:W-:Y:S01]  /*1a9e0*/  LOP3.LUT R6, R6, 0x80, RZ, 0xc0, !PT ;  /* 0x0000008006067812 */ /* 0x000fe200078ec0ff */
[----:B------:R-:W0:Y:S01]  /*1a9f0*/  S2R R2, SR_TID.X ;  /* 0x0000000000027919 */ /* 0x000e220000002100 */
[----:B------:R-:W-:Y:S02]  /*1aa00*/  SHF.R.U32.HI R5, RZ, 0x2, R5 ;  /* 0x00000002ff057819 */ /* 0x000fe40000011605 */
[----:B------:R-:W-:Y:S01]  /*1aa10*/  SHF.R.U32.HI R6, RZ, 0x3, R6 ;  /* 0x00000003ff067819 */ /* 0x000fe20000011606 */
[----:B0-----:R-:W-:-:S05]  /*1aa20*/  IMAD.SHL.U32 R2, R2, 0x8, RZ ;  /* 0x0000000802027824 */ /* 0x001fca00078e00ff */
[----:B------:R-:W-:-:S04]  /*1aa30*/  LOP3.LUT R2, R2, 0x38, RZ, 0xc0, !PT ;  /* 0x0000003802027812 */ /* 0x000fc800078ec0ff */
[----:B--2---:R-:W-:Y:S02]  /*1aa40*/  LEA R2, P2, R2, R0, 0x1 ;  /* 0x0000000002027211 */ /* 0x004fe400078408ff */
[C---:B---3--:R-:W-:Y:S02]  /*1aa50*/  LOP3.LUT P6, RZ, R3.reuse, 0x8, RZ, 0xc0, !PT ;  /* 0x0000000803ff7812 */ /* 0x048fe400078cc0ff */
[C---:B------:R-:W-:Y:S02]  /*1aa60*/  LOP3.LUT P4, RZ, R3.reuse, 0x4, RZ, 0xc0, !PT ;  /* 0x0000000403ff7812 */ /* 0x040fe4000788c0ff */
[----:B------:R-:W-:Y:S01]  /*1aa70*/  LOP3.LUT P3, RZ, R3, 0x2, RZ, 0xc0, !PT ;  /* 0x0000000203ff7812 */ /* 0x000fe2000786c0ff */
[----:B-1----:R-:W-:Y:S01]  /*1aa80*/  IMAD.X R3, RZ, RZ, R4, P2 ;  /* 0x000000ffff037224 */ /* 0x002fe200010e0604 */
[----:B------:R-:W-:-:S07]  /*1aa90*/  ISETP.NE.U32.AND P2, PT, R5, RZ, PT ;  /* 0x000000ff0500720c */ /* 0x000fce0003f45070 */
[----:B------:R-:W-:Y:S01]  /*1aaa0*/  @!PT LDS RZ, [RZ] ;  /* 0x00000000fffff984 */ /* 0x000fe20000000800 */
[----:B------:R-:W-:Y:S01]  /*1aab0*/  @!PT LDS RZ, [RZ] ;  /* 0x00000000fffff984 */ /* 0x000fe20000000800 */
[----:B------:R-:W-:Y:S01]  /*1aac0*/  @!PT LDS RZ, [RZ] ;  /* 0x00000000fffff984 */ /* 0x000fe20000000800 */
[----:B----4-:R0:W-:Y:S04]  /*1aad0*/  LDGSTS.E.BYPASS.LTC128B.128 [R8+0x27c00], desc[UR42][R2.64], !P6 ;  /* 0x27c0000002087fae */ /* 0x0101e8000f101d6a */
        /* <DEDUP_REMOVED lines=8> */
.L_x_1530:
[----:B------:R-:W-:Y:S05]  /*1ab60*/  BSYNC B0 ;  /* 0x0000000000007941 */ /* 0x000fea0003800000 */
.L_x_1529:
[----:B------:R-:W-:Y:S01]  /*1ab70*/  NOP ;  /* 0x0000000000007918 */ /* 0x000fe20000000000 */
[----:B------:R-:W-:-:S13]  /*1ab80*/  PLOP3.LUT P0, PT, PT, PT, PT, 0x80, 0x0 ;  /* 0x000000000000781c */ /* 0x000fda0003f0f070 */
.L_x_1531:
        /* <DEDUP_REMOVED lines=18> */
.L_x_1692:
[----:B------:R-:W-:Y:S05]  /*1acb0*/  BSYNC B0 ;  /* 0x0000000000007941 */ /* 0x000fea0003800000 */
.L_x_1532:
        /* <DEDUP_REMOVED lines=13> */
.L_x_1693:
[----:B------:R-:W-:Y:S05]  /*1ad90*/  BSYNC B1 ;  /* 0x0000000000017941 */ /* 0x000fea0003800000 */
.L_x_1536:
        /* <DEDUP_REMOVED lines=9> */
.L_x_1539:
[----:B------:R-:W-:Y:S05]  /*1ae30*/  BSYNC B1 ;  /* 0x0000000000017941 */ /* 0x000fea0003800000 */
.L_x_1538:
        /* <DEDUP_REMOVED lines=11> */
[----:B-1----:R-:W-:-:S07]  /*1aef0*/  VIADD R4, R2, 0x400 ;  /* 0x0000040002047836 */ /* 0x002fce0000000000 */
.L_x_1540:
        /* <DEDUP_REMOVED lines=15> */
.L_x_1541:
        /* <DEDUP_REMOVED lines=15> */
.L_x_1542:
        /* <DEDUP_REMOVED lines=15> */
.L_x_1543:
        /* <DEDUP_REMOVED lines=15> */
.L_x_1544:
        /* <DEDUP_REMOVED lines=15> */
.L_x_1545:
        /* <DEDUP_REMOVED lines=15> */
.L_x_1546:
        /* <DEDUP_REMOVED lines=15> */
.L_x_1547:
        /* <DEDUP_REMOVED lines=10> */
.L_x_1535:
[----:B------:R-:W-:Y:S05]  /*1b630*/  BSYNC B0 ;  /* 0x0000000000007941 */ /* 0x000fea0003800000 */
.L_x_1534:
        /* <DEDUP_REMOVED lines=54> */
.L_x_1554:
        /* <DEDUP_REMOVED lines=8> */
.L_x_1694:
[----:B------:R-:W-:Y:S05]  /*1ba20*/  BSYNC B3 ;  /* 0x0000000000037941 */ /* 0x000fea0003800000 */
.L_x_1555:
        /* <DEDUP_REMOVED lines=9> */
.L_x_1558:
[----:B------:R-:W-:Y:S05]  /*1bac0*/  BSYNC B3 ;  /* 0x0000000000037941 */ /* 0x000fea0003800000 */
.L_x_1557:
        /* <DEDUP_REMOVED lines=12> */
.L_x_1559:
        /* <DEDUP_REMOVED lines=13> */
.L_x_1695:
[----:B------:R-:W-:Y:S05]  /*1bc60*/  BSYNC B3 ;  /* 0x0000000000037941 */ /* 0x000fea0003800000 */
.L_x_1560:
        /* <DEDUP_REMOVED lines=11> */
.L_x_1563:
[----:B------:R-:W-:Y:S05]  /*1bd20*/  BSYNC B3 ;  /* 0x0000000000037941 */ /* 0x000fea0003800000 */
.L_x_1562:
        /* <DEDUP_REMOVED lines=9> */
.L_x_1564:
        /* <DEDUP_REMOVED lines=15> */
.L_x_1565:
        /* <DEDUP_REMOVED lines=15> */
.L_x_1566:
        /* <DEDUP_REMOVED lines=15> */
.L_x_1567:
        /* <DEDUP_REMOVED lines=15> */
.L_x_1568:
        /* <DEDUP_REMOVED lines=15> */
.L_x_1569:
        /* <DEDUP_REMOVED lines=15> */
.L_x_1570:
        /* <DEDUP_REMOVED lines=15> */
.L_x_1571:
        /* <DEDUP_REMOVED lines=10> */
.L_x_1553:
[----:B------:R-:W-:Y:S05]  /*1c4f0*/  BSYNC B1 ;  /* 0x0000000000017941 */ /* 0x000fea0003800000 */
.L_x_1552:
[----:B------:R-:W2:Y:S02]  /*1c500*/  LDL.LU R5, [R1+0x48] ;  /* 0x0000480001057983 */ /* 0x000ea40000300800 */
[----:B--2---:R-:W-:-:S07]  /*1c510*/  VIADD R0, R5, 0xfffffffd ;  /* 0xfffffffd05007836 */ /* 0x004fce0000000000 */
.L_x_1551:
[----:B------:R-:W-:Y:S05]  /*1c520*/  BSYNC B2 ;  /* 0x0000000000027941 */ /* 0x000fea0003800000 */
.L_x_1550:
[----:B------:R-:W-:Y:S01]  /*1c530*/  VIADD R8, R8, 0xfffffffe ;  /* 0xfffffffe08087836 */ /* 0x000fe20000000000 */
[----:B------:R-:W-:-:S04]  /*1c540*/  LOP3.LUT R4, RZ, R4, RZ, 0x33, !PT ;  /* 0x00000004ff047212 */ /* 0x000fc800078e33ff */
[----:B------:R-:W-:-:S13]  /*1c550*/  ISETP.NE.AND P0, PT, R8, R4, PT ;  /* 0x000000040800720c */ /* 0x000fda0003f05270 */
[----:B------:R-:W-:Y:S05]  /*1c560*/  @!P0 BRA `(.L_x_1549) ;  /* 0x0000001800d88947 */ /* 0x000fea0003800000 */
.L_x_1612:
        /* <DEDUP_REMOVED lines=35> */
.L_x_1574:
        /* <DEDUP_REMOVED lines=8> */
.L_x_1696:
[----:B------:R-:W-:Y:S05]  /*1c820*/  BSYNC B2 ;  /* 0x0000000000027941 */ /* 0x000fea0003800000 */
.L_x_1575:
        /* <DEDUP_REMOVED lines=9> */
.L_x_1578:
[----:B------:R-:W-:Y:S05]  /*1c8c0*/  BSYNC B2 ;  /* 0x0000000000027941 */ /* 0x000fea0003800000 */
.L_x_1577:
        /* <DEDUP_REMOVED lines=12> */
.L_x_1579:
        /* <DEDUP_REMOVED lines=13> */
.L_x_1697:
[----:B------:R-:W-:Y:S05]  /*1ca60*/  BSYNC B2 ;  /* 0x0000000000027941 */ /* 0x000fea0003800000 */
.L_x_1580:
        /* <DEDUP_REMOVED lines=11> */
.L_x_1583:
[----:B------:R-:W-:Y:S05]  /*1cb20*/  BSYNC B2 ;  /* 0x0000000000027941 */ /* 0x000fea0003800000 */
.L_x_1582:
        /* <DEDUP_REMOVED lines=9> */
.L_x_1584:
        /* <DEDUP_REMOVED lines=15> */
.L_x_1585:
        /* <DEDUP_REMOVED lines=15> */
.L_x_1586:
        /* <DEDUP_REMOVED lines=15> */
.L_x_1587:
        /* <DEDUP_REMOVED lines=15> */
.L_x_1588:
        /* <DEDUP_REMOVED lines=15> */
.L_x_1589:
        /* <DEDUP_REMOVED lines=15> */
.L_x_1590:
        /* <DEDUP_REMOVED lines=15> */
.L_x_1591:
        /* <DEDUP_REMOVED lines=10> */
.L_x_1573:
[----:B------:R-:W-:Y:S05]  /*1d2f0*/  BSYNC B1 ;  /* 0x0000000000017941 */ /* 0x000fea0003800000 */
.L_x_1572:
        /* <DEDUP_REMOVED lines=35> */
.L_x_1594:
        /* <DEDUP_REMOVED lines=8> */
.L_x_1698:
[----:B------:R-:W-:Y:S05]  /*1d5b0*/  BSYNC B2 ;  /* 0x0000000000027941 */ /* 0x000fea0003800000 */
.L_x_1595:
        /* <DEDUP_REMOVED lines=9> */
.L_x_1598:
[----:B------:R-:W-:Y:S05]  /*1d650*/  BSYNC B2 ;  /* 0x0000000000027941 */ /* 0x000fea0003800000 */
.L_x_1597:
        /* <DEDUP_REMOVED lines=12> */
.L_x_1599:
        /* <DEDUP_REMOVED lines=13> */
.L_x_1699:
[----:B------:R-:W-:Y:S05]  /*1d7f0*/  BSYNC B2 ;  /* 0x0000000000027941 */ /* 0x000fea0003800000 */
.L_x_1600:
        /* <DEDUP_REMOVED lines=11> */
.L_x_1603:
[----:B------:R-:W-:Y:S05]  /*1d8b0*/  BSYNC B2 ;  /* 0x0000000000027941 */ /* 0x000fea0003800000 */
.L_x_1602:
        /* <DEDUP_REMOVED lines=9> */
.L_x_1604:
        /* <DEDUP_REMOVED lines=15> */
.L_x_1605:
        /* <DEDUP_REMOVED lines=15> */
.L_x_1606:
        /* <DEDUP_REMOVED lines=15> */
.L_x_1607:
        /* <DEDUP_REMOVED lines=15> */
.L_x_1608:
        /* <DEDUP_REMOVED lines=15> */
.L_x_1609:
        /* <DEDUP_REMOVED lines=15> */
.L_x_1610:
        /* <DEDUP_REMOVED lines=15> */
.L_x_1611:
        /* <DEDUP_REMOVED lines=10> */
.L_x_1593:
[----:B------:R-:W-:Y:S05]  /*1e080*/  BSYNC B1 ;  /* 0x0000000000017941 */ /* 0x000fea0003800000 */
.L_x_1592:
[----:B------:R-:W2:Y:S01]  /*1e090*/  LDL R5, [R1+0x2c] ;  /* 0x00002c0001057983 */ /* 0x000ea20000100800 */
[----:B------:R-:W-:Y:S01]  /*1e0a0*/  VIADD R0, R0, 0xfffffffe ;  /* 0xfffffffe00007836 */ /* 0x000fe20000000000 */
[----:B--2---:R-:W-:-:S13]  /*1e0b0*/  ISETP.GT.AND P0, PT, R6, R5, PT ;  /* 0x000000050600720c */ /* 0x004fda0003f04270 */
[----:B------:R-:W-:Y:S05]  /*1e0c0*/  @P0 BRA `(.L_x_1612) ;  /* 0xffffffe400280947 */ /* 0x000fea000383ffff */
.L_x_1549:
[----:B------:R-:W-:Y:S05]  /*1e0d0*/  BSYNC B0 ;  /* 0x0000000000007941 */ /* 0x000fea0003800000 */
.L_x_1548:
        /* <DEDUP_REMOVED lines=11> */
[----:B-1----:R-:W1:Y:S01]  /*1e190*/  S2R R2, SR_LANEID ;  /* 0x0000000000027919 */ /* 0x002e620000000000 */
[----:B------:R-:W-:Y:S01]  /*1e1a0*/  VOTEU.ANY UR4, UPT, PT ;  /* 0x0000000000047886 */ /* 0x000fe200038e0100 */
[----:B------:R-:W2:Y:S01]  /*1e1b0*/  LDC.64 R4, c[0x0][0xd60] ;  /* 0x00035800ff047b82 */ /* 0x000ea20000000a00 */
[----:B------:R-:W1:Y:S02]  /*1e1c0*/  FLO.U32 R0, UR4 ;  /* 0x0000000400007d00 */ /* 0x000e6400080e0000 */
[----:B-1----:R-:W-:-:S06]  /*1e1d0*/  ISETP.EQ.U32.AND P1, PT, R0, R2, PT ;  /* 0x000000020000720c */ /* 0x002fcc0003f22070 */
[----:B------:R-:W2:Y:S07]  /*1e1e0*/  POPC R2, UR4 ;  /* 0x0000000400027d09 */ /* 0x000eae0008000000 */
[----:B--2---:R-:W2:Y:S04]  /*1e1f0*/  @P1 ATOMG.E.ADD.STRONG.GPU PT, R2, desc[UR42][R4.64], R2 ;  /* 0x00000002040219a8 */ /* 0x004ea800081ee1ea */
[----:B--2---:R1:W2:Y:S02]  /*1e200*/  SHFL.IDX PT, R2, R2, R0, 0x1f ;  /* 0x00001f0002027589 */ /* 0x0042a400000e0000 */
[----:B-1----:R-:W1:Y:S02]  /*1e210*/  S2R R0, SR_LTMASK ;  /* 0x0000000000007919 */ /* 0x002e640000003900 */
[----:B-1----:R-:W-:-:S06]  /*1e220*/  LOP3.LUT R0, R0, UR4, RZ, 0xc0, !PT ;  /* 0x0000000400007c12 */ /* 0x002fcc000f8ec0ff */
[----:B------:R-:W2:Y:S02]  /*1e230*/  POPC R0, R0 ;  /* 0x0000000000007309 */ /* 0x000ea40000000000 */
[----:B--2---:R-:W-:-:S05]  /*1e240*/  IADD3 R0, R2, UR37, R0 ;  /* 0x0000002502007c10 */ /* 0x004fca000fffe000 */
[----:B------:R2:W-:Y:S02]  /*1e250*/  STL [R1], R0 ;  /* 0x0000000001007387 */ /* 0x0005e40000100800 */
.L_x_1614:
[----:B------:R-:W-:Y:S05]  /*1e260*/  BSYNC B0 ;  /* 0x0000000000007941 */ /* 0x000fea0003800000 */
.L_x_1613:
[----:B------:R-:W-:-:S07]  /*1e270*/  SEL R19, R19, RZ, P0 ;  /* 0x000000ff13137207 */ /* 0x000fce0000000000 */
.L_x_1510:
[----:B------:R-:W-:Y:S05]  /*1e280*/  BSYNC B7 ;  /* 0x0000000000077941 */ /* 0x000fea0003800000 */
.L_x_1508:
[----:B--2-4-:R-:W2:Y:S02]  /*1e290*/  LDL R0, [R1+0x14] ;  /* 0x0000140001007983 */ /* 0x014ea40000100800 */
[----:B--2---:R-:W-:-:S13]  /*1e2a0*/  LOP3.LUT P0, RZ, R0, 0x40, RZ, 0xc0, !PT ;  /* 0x0000004000ff7812 */ /* 0x004fda000780c0ff */
[----:B------:R-:W-:Y:S05]  /*1e2b0*/  @!P0 BRA `(.L_x_1615) ;  /* 0x00000000002c8947 */ /* 0x000fea0003800000 */
[----:B------:R-:W-:Y:S05]  /*1e2c0*/  WARPSYNC.ALL ;  /* 0x0000000000007948 */ /* 0x000fea0003800000 */
[----:B------:R-:W2:Y:S08]  /*1e2d0*/  S2UR UR5, SR_CgaCtaId ;  /* 0x00000000000579c3 */ /* 0x000eb00000008800 */
[----:B------:R-:W-:Y:S06]  /*1e2e0*/  BAR.SYNC.DEFER_BLOCKING 0x5, 0x180 ;  /* 0x0146000000007b1d */ /* 0x000fec0000010000 */
[----:B------:R-:W-:-:S02]  /*1e2f0*/  UMOV UR4, 0x400 ;  /* 0x0000040000047882 */ /* 0x000fc40000000000 */
[----:B--2---:R-:W-:-:S06]  /*1e300*/  ULEA UR4, UR5, UR4, 0x18 ;  /* 0x0000000405047291 */ /* 0x004fcc000f8ec03f */
[----:B------:R-:W-:-:S05]  /*1e310*/  IMAD.U32 R18, RZ, RZ, UR4 ;  /* 0x00000004ff127e24 */ /* 0x000fca000f8e00ff */
[----:B01----:R-:W0:Y:S04]  /*1e320*/  LDS.128 R4, [R18+0x388d0] ;  /* 0x0388d00012047984 */ /* 0x003e280000000c00 */
[----:B0-----:R1:W-:Y:S04]  /*1e330*/  STL.64 [R1], R4 ;  /* 0x0000000401007387 */ /* 0x0013e80000100a00 */
[----:B------:R1:W-:Y:S01]  /*1e340*/  STL.64 [R1+0x8], R6 ;  /* 0x0000080601007387 */ /* 0x0003e20000100a00 */
[----:B------:R-:W-:Y:S06]  /*1e350*/  BAR.ARV 0x4, 0x180 ;  /* 0x0106000000007b1d */ /* 0x000fec0000002000 */
[----:B------:R-:W-:Y:S05]  /*1e360*/  BRA `(.L_x_1616) ;  /* 0x0000000c00247947 */ /* 0x000fea0003800000 */
.L_x_1615:
[----:B------:R-:W2:Y:S01]  /*1e370*/  S2R R16, SR_TID.X ;  /* 0x0000000000107919 */ /* 0x000ea20000002100 */
[----:B------:R-:W-:Y:S01]  /*1e380*/  UMOV UR4, 0xffffffff ;  /* 0xffffffff00047882 */ /* 0x000fe20000000000 */
[----:B--2---:R-:W-:-:S04]  /*1e390*/  LOP3.LUT R16, R16, 0x1f, RZ, 0xc0, !PT ;  /* 0x0000001f10107812 */ /* 0x004fc800078ec0ff */
[----:B------:R-:W-:Y:S01]  /*1e3a0*/  ISETP.NE.AND P0, PT, R16, 0x1f, PT ;  /* 0x0000001f1000780c */ /* 0x000fe20003f05270 */
[----:B------:R-:W-:-:S12]  /*1e3b0*/  BRA.DIV UR4, `(.L_x_1617) ;  /* 0x0000002e04d87947 */ /* 0x000fd8000b800000 */
[----:B-1----:R-:W2:Y:S01]  /*1e3c0*/  LDL.LU R2, [R1] ;  /* 0x0000000001027983 */ /* 0x002ea20000300800 */
[----:B------:R-:W-:-:S03]  /*1e3d0*/  ULDC UR4, c[0x0][0xd3c] ;  /* 0x00034f0000047ab9 */ /* 0x000fc60000000800 */
[----:B------:R-:W4:Y:S01]  /*1e3e0*/  LDL R3, [R1+0xc] ;  /* 0x00000c0001037983 */ /* 0x000f220000100800 */
[----:B--2---:R-:W-:Y:S02]  /*1e3f0*/  IMAD.MOV.U32 R10, RZ, RZ, R2 ;  /* 0x000000ffff0a7224 */ /* 0x004fe400078e0002 */
[----:B----4-:R-:W-:-:S05]  /*1e400*/  IMAD.IADD R0, R3, 0x1, R16 ;  /* 0x0000000103007824 */ /* 0x010fca00078e0210 */
[----:B------:R-:W-:-:S13]  /*1e410*/  ISETP.GE.OR P1, PT, R0, UR4, !P0 ;  /* 0x0000000400007c0c */ /* 0x000fda000c726670 */
[----:B------:R-:W1:Y:S08]  /*1e420*/  @!P1 LDC.64 R2, c[0x0][0xd80] ;  /* 0x00036000ff029b82 */ /* 0x000e700000000a00 */
[----:B0-----:R-:W0:Y:S01]  /*1e430*/  @!P1 LDC.64 R6, c[0x0][0xd78] ;  /* 0x00035e00ff069b82 */ /* 0x001e220000000a00 */
[----:B-1----:R-:W-:-:S05]  /*1e440*/  @!P1 IMAD.WIDE R2, R0, 0x4, R2 ;  /* 0x0000000400029825 */ /* 0x002fca00078e0202 */
[----:B------:R0:W2:Y:S02]  /*1e450*/  @!P1 LDG.E R8, desc[UR42][R2.64] ;  /* 0x0000002a02089981 */ /* 0x0000a4000c1e1900 */
[----:B0-----:R-:W-:-:S06]  /*1e460*/  @!P1 IMAD.WIDE R2, R0, 0x4, R6 ;  /* 0x0000000400029825 */ /* 0x001fcc00078e0206 */
[----:B------:R-:W4:Y:S01]  /*1e470*/  @!P1 LDG.E R2, desc[UR42][R2.64] ;  /* 0x0000002a02029981 */ /* 0x000f22000c1e1900 */
[----:B------:R-:W-:Y:S01]  /*1e480*/  IMAD.MOV.U32 R0, RZ, RZ, RZ ;  /* 0x000000ffff007224 */ /* 0x000fe200078e00ff */
[C---:B------:R-:W-:Y:S01]  /*1e490*/  ISETP.GE.U32.AND P2, PT, R16.reuse, 0x2, PT ;  /* 0x000000021000780c */ /* 0x040fe20003f46070 */
[----:B------:R-:W-:Y:S01]  /*1e4a0*/  IMAD.MOV.U32 R6, RZ, RZ, RZ ;  /* 0x000000ffff067224 */ /* 0x000fe200078e00ff */
[C---:B------:R-:W-:Y:S01]  /*1e4b0*/  ISETP.GE.U32.AND P3, PT, R16.reuse, 0x4, PT ;  /* 0x000000041000780c */ /* 0x040fe20003f66070 */
[----:B------:R-:W-:Y:S01]  /*1e4c0*/  SHFL.IDX PT, R5, R10, RZ, 0x1f ;  /* 0x00001fff0a057589 */ /* 0x000fe200000e0000 */
[C---:B------:R-:W-:Y:S02]  /*1e4d0*/  ISETP.GE.U32.AND P4, PT, R16.reuse, 0x8, PT ;  /* 0x000000081000780c */ /* 0x040fe40003f86070 */
[----:B------:R-:W-:Y:S01]  /*1e4e0*/  ISETP.GE.U32.AND P5, PT, R16, 0x10, PT ;  /* 0x000000101000780c */ /* 0x000fe20003fa6070 */
[----:B------:R-:W-:Y:S01]  /*1e4f0*/  SHFL.IDX PT, R4, R10, 0x1, 0x1f ;  /* 0x00201f000a047f89 */ /* 0x000fe200000e0000 */
[----:B--2---:R-:W-:-:S02]  /*1e500*/  @!P1 IMAD.MOV.U32 R0, RZ, RZ, R8 ;  /* 0x000000ffff009224 */ /* 0x004fc400078e0008 */
[----:B------:R-:W-:Y:S02]  /*1e510*/  IMAD.MOV.U32 R8, RZ, RZ, RZ ;  /* 0x000000ffff087224 */ /* 0x000fe400078e00ff */
[----:B----4-:R-:W-:Y:S01]  /*1e520*/  @!P1 IMAD.MOV.U32 R6, RZ, RZ, R2 ;  /* 0x000000ffff069224 */ /* 0x010fe200078e0002 */
        /* <DEDUP_REMOVED lines=18> */
.L_x_1709:
[----:B------:R-:W-:Y:S02]  /*1e650*/  ULDC UR4, c[0x0][0xd38] ;  /* 0x00034e0000047ab9 */ /* 0x000fe40000000800 */
[----:B------:R-:W-:-:S04]  /*1e660*/  IMAD.U32 R3, RZ, RZ, UR4 ;  /* 0x00000004ff037e24 */ /* 0x000fc8000f8e00ff */
[----:B-1----:R-:W-:-:S04]  /*1e670*/  IMAD R9, R9, R3, RZ ;  /* 0x0000000309097224 */ /* 0x002fc800078e02ff */
[----:B------:R-:W-:-:S05]  /*1e680*/  IMAD.IADD R4, R4, 0x1, R9 ;  /* 0x0000000104047824 */ /* 0x000fca00078e0209 */
[----:B------:R-:W-:-:S13]  /*1e690*/  ISETP.GT.AND P6, PT, R4, R5, PT ;  /* 0x000000050400720c */ /* 0x000fda0003fc4270 */
[----:B------:R-:W-:Y:S05]  /*1e6a0*/  @P6 BRA `(.L_x_1618) ;  /* 0x0000000000ac6947 */ /* 0x000fea0003800000 */
.L_x_1621:
[----:B------:R-:W2:Y:S01]  /*1e6b0*/  LDL.LU R2, [R1+0xc] ;  /* 0x00000c0001027983 */ /* 0x000ea20000300800 */
[----:B------:R-:W1:Y:S01]  /*1e6c0*/  LDC R0, c[0x0][0xd3c] ;  /* 0x00034f00ff007b82 */ /* 0x000e620000000800 */
[----:B--2---:R-:W-:-:S05]  /*1e6d0*/  VIADD R2, R2, 0x1f ;  /* 0x0000001f02027836 */ /* 0x004fca0000000000 */
[----:B-1----:R-:W-:-:S13]  /*1e6e0*/  ISETP.GE.AND P6, PT, R2, R0, PT ;  /* 0x000000000200720c */ /* 0x002fda0003fc6270 */
[----:B------:R-:W-:Y:S05]  /*1e6f0*/  @P6 BRA `(.L_x_1619) ;  /* 0x0000000400d86947 */ /* 0x000fea0003800000 */
[----:B------:R-:W1:Y:S01]  /*1e700*/  S2R R3, SR_TID.X ;  /* 0x0000000000037919 */ /* 0x000e620000002100 */
[----:B------:R2:W-:Y:S01]  /*1e710*/  STL [R1+0xc], R2 ;  /* 0x00000c0201007387 */ /* 0x0005e20000100800 */
[----:B-1----:R-:W-:-:S05]  /*1e720*/  LOP3.LUT R3, R3, 0x1f, RZ, 0xc0, !PT ;  /* 0x0000001f03037812 */ /* 0x002fca00078ec0ff */
[----:B------:R-:W-:-:S05]  /*1e730*/  IMAD.IADD R6, R2, 0x1, R3 ;  /* 0x0000000102067824 */ /* 0x000fca00078e0203 */
[----:B------:R-:W-:Y:S01]  /*1e740*/  ISETP.GE.OR P6, PT, R6, R0, !P0 ;  /* 0x000000000600720c */ /* 0x000fe200047c6670 */
[----:B------:R-:W-:-:S12]  /*1e750*/  IMAD.MOV.U32 R0, RZ, RZ, RZ ;  /* 0x000000ffff007224 */ /* 0x000fd800078e00ff */
[----:B--2---:R-:W1:Y:S02]  /*1e760*/  @!P6 LDC.64 R2, c[0x0][0xd80] ;  /* 0x00036000ff02eb82 */ /* 0x004e640000000a00 */
[----:B-1----:R-:W-:-:S05]  /*1e770*/  @!P6 IMAD.WIDE R2, R6, 0x4, R2 ;  /* 0x000000040602e825 */ /* 0x002fca00078e0202 */
[----:B------:R1:W2:Y:S02]  /*1e780*/  @!P6 LDG.E R0, desc[UR42][R2.64] ;  /* 0x0000002a0200e981 */ /* 0x0002a4000c1e1900 */
[----:B-1----:R-:W1:Y:S02]  /*1e790*/  @!P6 LDC.64 R2, c[0x0][0xd78] ;  /* 0x00035e00ff02eb82 */ /* 0x002e640000000a00 */
[----:B-1----:R-:W-:-:S04]  /*1e7a0*/  @!P6 IMAD.WIDE R2, R6, 0x4, R2 ;  /* 0x000000040602e825 */ /* 0x002fc800078e0202 */
[----:B------:R-:W-:-:S06]  /*1e7b0*/  IMAD.MOV.U32 R6, RZ, RZ, RZ ;  /* 0x000000ffff067224 */ /* 0x000fcc00078e00ff */
[----:B------:R-:W2:Y:S01]  /*1e7c0*/  @!P6 LDG.E R6, desc[UR42][R2.64] ;  /* 0x0000002a0206e981 */ /* 0x000ea2000c1e1900 */
[----:B------:R-:W-:Y:S01]  /*1e7d0*/  UMOV UR4, 0xffffffff ;  /* 0xffffffff00047882 */ /* 0x000fe20000000000 */
[----:B--2---:R-:W-:Y:S02]  /*1e7e0*/  IMAD R2, R6, R0, RZ ;  /* 0x0000000006027224 */ /* 0x004fe400078e02ff */
[----:B------:R-:W-:Y:S05]  /*1e7f0*/  BRA.DIV UR4, `(.L_x_1620) ;  /* 0x0000003204287947 */ /* 0x000fea000b800000 */
        /* <DEDUP_REMOVED lines=14> */
[----:B0-----:R-:W-:-:S05]  /*1e8e0*/  IMAD.IADD R7, R2, 0x1, R3 ;  /* 0x0000000102077824 */ /* 0x001fca00078e0203 */
[----:B------:R0:W1:Y:S02]  /*1e8f0*/  SHFL.IDX PT, R9, R7, 0x1f, 0x1f ;  /* 0x03e01f0007097f89 */ /* 0x00006400000e0000 */
.L_x_1717:
[----:B------:R-:W-:Y:S02]  /*1e900*/  ULDC UR4, c[0x0][0xd38] ;  /* 0x00034e0000047ab9 */ /* 0x000fe40000000800 */
[----:B------:R-:W-:-:S04]  /*1e910*/  IMAD.U32 R3, RZ, RZ, UR4 ;  /* 0x00000004ff037e24 */ /* 0x000fc8000f8e00ff */
[----:B-1----:R-:W-:-:S04]  /*1e920*/  IMAD R9, R9, R3, RZ ;  /* 0x0000000309097224 */ /* 0x002fc800078e02ff */
[----:B------:R-:W-:-:S05]  /*1e930*/  IMAD.IADD R4, R9, 0x1, R4 ;  /* 0x0000000109047824 */ /* 0x000fca00078e0204 */
[----:B------:R-:W-:-:S13]  /*1e940*/  ISETP.GT.AND P6, PT, R4, R5, PT ;  /* 0x000000050400720c */ /* 0x000fda0003fc4270 */
[----:B------:R-:W-:Y:S05]  /*1e950*/  @!P6 BRA `(.L_x_1621) ;  /* 0xfffffffc0054e947 */ /* 0x000fea000383ffff */
.L_x_1618:
        /* <DEDUP_REMOVED lines=8> */
[----:B------:R1:W4:Y:S02]  /*1e9e0*/  SHFL.IDX PT, R6, R6, R2, 0x1f ;  /* 0x00001f0206067589 */ /* 0x00032400000e0000 */
.L_x_1722:
[----:B------:R-:W-:-:S13]  /*1e9f0*/  ISETP.NE.AND P0, PT, R4, RZ, PT ;  /* 0x000000ff0400720c */ /* 0x000fda0003f05270 */
[----:B------:R-:W-:Y:S05]  /*1ea00*/  @!P0 BRA `(.L_x_1623) ;  /* 0x0000000000148947 */ /* 0x000fea0003800000 */
[----:B------:R-:W-:Y:S01]  /*1ea10*/  UMOV UR4, 0xffffffff ;  /* 0xffffffff00047882 */ /* 0x000fe20000000000 */
[----:B---3--:R-:W-:Y:S02]  /*1ea20*/  VIADD R12, R2, 0xffffffff ;  /* 0xffffffff020c7836 */ /* 0x008fe40000000000 */
[----:B------:R-:W-:Y:S05]  /*1ea30*/  BRA.DIV UR4, `(.L_x_1624) ;  /* 0x0000003204cc7947 */ /* 0x000fea000b800000 */
[----:B0-----:R0:W3:Y:S02]  /*1ea40*/  SHFL.IDX PT, R7, R7, R12, 0x1f ;  /* 0x00001f0c07077589 */ /* 0x0010e400000e0000 */
.L_x_1725:
[----:B---3--:R-:W-:-:S07]  /*1ea50*/  IMAD.MOV.U32 R8, RZ, RZ, R7 ;  /* 0x000000ffff087224 */ /* 0x008fce00078e0007 */
.L_x_1623:
[----:B0-----:R-:W5:Y:S01]  /*1ea60*/  LDL.LU R7, [R1+0xc] ;  /* 0x00000c0001077983 */ /* 0x001f620000300800 */
[----:B--2---:R-:W-:Y:S01]  /*1ea70*/  IABS R4, R0 ;  /* 0x0000000000047213 */ /* 0x004fe20000000000 */
[----:B------:R-:W-:Y:S02]  /*1ea80*/  IMAD R10, R8, R3, R9 ;  /* 0x00000003080a7224 */ /* 0x000fe400078e0209 */
[----:B------:R-:W-:Y:S01]  /*1ea90*/  IMAD.MOV.U32 R8, RZ, RZ, RZ ;  /* 0x000000ffff087224 */ /* 0x000fe200078e00ff */
[----:B------:R-:W0:Y:S02]  /*1eaa0*/  I2F.RP R3, R4 ;  /* 0x0000000400037306 */ /* 0x000e240000209400 */
[----:B------:R5:W-:Y:S06]  /*1eab0*/  STL [R1], R10 ;  /* 0x0000000a01007387 */ /* 0x000bec0000100800 */
[----:B0-----:R-:W0:Y:S02]  /*1eac0*/  MUFU.RCP R3, R3 ;  /* 0x0000000300037308 */ /* 0x001e240000001000 */
[----:B0-----:R-:W-:-:S06]  /*1ead0*/  VIADD R3, R3, 0xffffffe ;  /* 0x0ffffffe03037836 */ /* 0x001fcc0000000000 */
[----:B------:R-:W0:Y:S02]  /*1eae0*/  F2I.FTZ.U32.TRUNC.NTZ R9, R3 ;  /* 0x0000000300097305 */ /* 0x000e24000021f000 */
[----:B0-----:R-:W-:-:S04]  /*1eaf0*/  IMAD.MOV R3, RZ, RZ, -R9 ;  /* 0x000000ffff037224 */ /* 0x001fc800078e0a09 */
[----:B------:R-:W-:-:S04]  /*1eb00*/  IMAD R3, R3, R4, RZ ;  /* 0x0000000403037224 */ /* 0x000fc800078e02ff */
[----:B------:R-:W-:-:S04]  /*1eb10*/  IMAD.HI.U32 R8, R9, R3, R8 ;  /* 0x0000000309087227 */ /* 0x000fc800078e0008 */
[----:B------:R-:W-:-:S05]  /*1eb20*/  IMAD.IADD R3, R5, 0x1, -R10 ;  /* 0x0000000105037824 */ /* 0x000fca00078e0a0a */
[----:B------:R-:W-:-:S05]  /*1eb30*/  IABS R5, R3 ;  /* 0x0000000300057213 */ /* 0x000fca0000000000 */
[----:B------:R-:W-:-:S04]  /*1eb40*/  IMAD.HI.U32 R8, R8, R5, RZ ;  /* 0x0000000508087227 */ /* 0x000fc800078e00ff */
[----:B-----5:R-:W-:Y:S01]  /*1eb50*/  IMAD.MOV.U32 R10, RZ, RZ, R7 ;  /* 0x000000ffff0a7224 */ /* 0x020fe200078e0007 */
[----:B------:R-:W-:-:S03]  /*1eb60*/  IABS R7, R0 ;  /* 0x0000000000077213 */ /* 0x000fc60000000000 */
[----:B------:R-:W-:Y:S02]  /*1eb70*/  IMAD.IADD R10, R2, 0x1, R10 ;  /* 0x00000001020a7824 */ /* 0x000fe400078e020a */
[----:B------:R-:W-:-:S04]  /*1eb80*/  IMAD.MOV R7, RZ, RZ, -R7 ;  /* 0x000000ffff077224 */ /* 0x000fc800078e0a07 */
[----:B------:R-:W-:Y:S01]  /*1eb90*/  IMAD R5, R8, R7, R5 ;  /* 0x0000000708057224 */ /* 0x000fe200078e0205 */
[----:B----4-:R-:W-:-:S04]  /*1eba0*/  IABS R7, R6 ;  /* 0x0000000600077213 */ /* 0x010fc80000000000 */
[----:B------:R-:W-:-:S13]  /*1ebb0*/  ISETP.GT.U32.AND P1, PT, R4, R5, PT ;  /* 0x000000050400720c */ /* 0x000fda0003f24070 */
[----:B------:R-:W-:Y:S02]  /*1ebc0*/  @!P1 IMAD.IADD R5, R5, 0x1, -R4 ;  /* 0x0000000105059824 */ /* 0x000fe400078e0a04 */
[----:B------:R-:W-:Y:S01]  /*1ebd0*/  @!P1 VIADD R8, R8, 0x1 ;  /* 0x0000000108089836 */ /* 0x000fe20000000000 */
[----:B------:R-:W-:Y:S02]  /*1ebe0*/  ISETP.NE.AND P1, PT, R0, RZ, PT ;  /* 0x000000ff0000720c */ /* 0x000fe40003f25270 */
[----:B------:R-:W-:Y:S02]  /*1ebf0*/  ISETP.GE.U32.AND P0, PT, R5, R4, PT ;  /* 0x000000040500720c */ /* 0x000fe40003f06070 */
[----:B------:R-:W0:Y:S11]  /*1ec00*/  I2F.RP R4, R7 ;  /* 0x0000000700047306 */ /* 0x000e360000209400 */
        /* <DEDUP_REMOVED lines=17> */
[----:B------:R-:W-:Y:S02]  /*1ed20*/  IMAD R5, R4, R9, R5 ;  /* 0x0000000904057224 */ /* 0x000fe400078e0205 */
[----:B-1----:R-:W-:-:S03]  /*1ed30*/  IMAD.IADD R2, R3, 0x1, -R0 ;  /* 0x0000000103027824 */ /* 0x002fc600078e0a00 */
        /* <DEDUP_REMOVED lines=14> */
[----:B------:R2:W-:Y:S04]  /*1ee20*/  STL [R1+0x8], R0 ;  /* 0x0000080001007387 */ /* 0x0005e80000100800 */
[----:B------:R2:W-:Y:S04]  /*1ee30*/  STL [R1+0xc], R10 ;  /* 0x00000c0a01007387 */ /* 0x0005e80000100800 */
[----:B------:R2:W-:Y:S01]  /*1ee40*/  STL [R1+0x4], R2 ;  /* 0x0000040201007387 */ /* 0x0005e20000100800 */
[----:B------:R-:W-:Y:S05]  /*1ee50*/  BRA `(.L_x_1625) ;  /* 0x0000000000287947 */ /* 0x000fea0003800000 */
.L_x_1619:
[----:B------:R-:W-:Y:S01]  /*1ee60*/  UMOV UR4, URZ ;  /* 0x0000003f00047c82 */ /* 0x000fe20008000000 */
[----:B------:R-:W-:Y:S01]  /*1ee70*/  ULDC UR6, c[0x0][0xd3c] ;  /* 0x00034f0000067ab9 */ /* 0x000fe20000000800 */
[----:B------:R-:W-:Y:S01]  /*1ee80*/  UMOV UR5, URZ ;  /* 0x0000003f00057c82 */ /* 0x000fe20008000000 */
[----:B------:R-:W-:Y:S01]  /*1ee90*/  IMAD.U32 R3, RZ, RZ, UR4 ;  /* 0x00000004ff037e24 */ /* 0x000fe2000f8e00ff */
[----:B------:R1:W-:Y:S01]  /*1eea0*/  STL [R1], R5 ;  /* 0x0000000501007387 */ /* 0x0003e20000100800 */
[----:B------:R-:W-:Y:S02]  /*1eeb0*/  IMAD.U32 R0, RZ, RZ, UR6 ;  /* 0x00000006ff007e24 */ /* 0x000fe4000f8e00ff */
[----:B------:R-:W-:Y:S01]  /*1eec0*/  IMAD.U32 R2, RZ, RZ, UR5 ;  /* 0x00000005ff027e24 */ /* 0x000fe2000f8e00ff */
[----:B------:R1:W-:Y:S04]  /*1eed0*/  STL [R1+0x4], R3 ;  /* 0x0000040301007387 */ /* 0x0003e80000100800 */
[----:B------:R1:W-:Y:S04]  /*1eee0*/  STL [R1+0xc], R0 ;  /* 0x00000c0001007387 */ /* 0x0003e80000100800 */
[----:B------:R1:W-:Y:S02]  /*1eef0*/  STL [R1+0x8], R2 ;  /* 0x0000080201007387 */ /* 0x0003e40000100800 */
.L_x_1625:
[----:B-12---:R-:W0:Y:S04]  /*1ef00*/  LDL R2, [R1+0xc] ;  /* 0x00000c0001027983 */ /* 0x006e280000100800 */
[----:B------:R-:W2:Y:S04]  /*1ef10*/  LDL R3, [R1+0x8] ;  /* 0x0000080001037983 */ /* 0x000ea80000100800 */
[----:B------:R-:W4:Y:S04]  /*1ef20*/  LDL R5, [R1+0x4] ;  /* 0x0000040001057983 */ /* 0x000f280000100800 */
[----:B------:R-:W4:Y:S01]  /*1ef30*/  LDL R4, [R1] ;  /* 0x0000000001047983 */ /* 0x000f220000100800 */
[----:B------:R-:W1:Y:S01]  /*1ef40*/  S2R R0, SR_TID.X ;  /* 0x0000000000007919 */ /* 0x000e620000002100 */
[----:B------:R-:W-:Y:S05]  /*1ef50*/  WARPSYNC.ALL ;  /* 0x0000000000007948 */ /* 0x000fea0003800000 */
[----:B-1----:R-:W-:Y:S01]  /*1ef60*/  LOP3.LUT R0, R0, 0x1f, RZ, 0xc0, !PT ;  /* 0x0000001f00007812 */ /* 0x002fe200078ec0ff */
[----:B------:R-:W-:Y:S03]  /*1ef70*/  BAR.SYNC.DEFER_BLOCKING 0x4, 0x180 ;  /* 0x0106000000007b1d */ /* 0x000fe60000010000 */
[----:B------:R-:W-:-:S13]  /*1ef80*/  ISETP.NE.AND P0, PT, R0, RZ, PT ;  /* 0x000000ff0000720c */ /* 0x000fda0003f05270 */
[----:B------:R-:W1:Y:S01]  /*1ef90*/  @!P0 S2R R0, SR_CgaCtaId ;  /* 0x0000000000008919 */ /* 0x000e620000008800 */
[----:B0-----:R-:W-:Y:S01]  /*1efa0*/  IMAD.MOV.U32 R7, RZ, RZ, R2 ;  /* 0x000000ffff077224 */ /* 0x001fe200078e0002 */
[----:B------:R-:W-:Y:S01]  /*1efb0*/  @!P0 MOV R2, 0x400 ;  /* 0x0000040000028802 */ /* 0x000fe20000000f00 */
[----:B--2---:R-:W-:-:S03]  /*1efc0*/  IMAD.MOV.U32 R6, RZ, RZ, R3 ;  /* 0x000000ffff067224 */ /* 0x004fc600078e0003 */
[----:B-1----:R-:W-:-:S05]  /*1efd0*/  @!P0 LEA R18, R0, R2, 0x18 ;  /* 0x0000000200128211 */ /* 0x002fca00078ec0ff */
[----:B----4-:R0:W-:Y:S01]  /*1efe0*/  @!P0 STS.128 [R18+0x388d0], R4 ;  /* 0x0388d00412008388 */ /* 0x0101e20000000c00 */
[----:B------:R-:W-:Y:S06]  /*1eff0*/  BAR.ARV 0x5, 0x180 ;  /* 0x0146000000007b1d */ /* 0x000fec0000002000 */
.L_x_1616:
[----:B------:R-:W2:Y:S01]  /*1f000*/  LDL R0, [R1+0xc] ;  /* 0x00000c0001007983 */ /* 0x000ea20000100800 */
[----:B------:R-:W-:Y:S02]  /*1f010*/  ULDC UR4, c[0x0][0xd3c] ;  /* 0x00034f0000047ab9 */ /* 0x000fe40000000800 */
[----:B--2---:R-:W-:-:S13]  /*1f020*/  ISETP.GE.AND P0, PT, R0, UR4, PT ;  /* 0x0000000400007c0c */ /* 0x004fda000bf06270 */
[----:B------:R-:W-:Y:S05]  /*1f030*/  @!P0 BRA `(.L_x_1626) ;  /* 0xffffff70001c8947 */ /* 0x000fea000383ffff */
[----:B------:R-:W-:Y:S05]  /*1f040*/  BSYNC B8 ;  /* 0x0000000000087941 */ /* 0x000fea0003800000 */
.L_x_1454:
        /* <DEDUP_REMOVED lines=12> */
.L_x_1726:
[----:B------:R-:W-:Y:S05]  /*1f110*/  BSYNC B0 ;  /* 0x0000000000007941 */ /* 0x000fea0003800000 */
.L_x_1627:
[----:B------:R-:W-:-:S03]  /*1f120*/  UMOV UR4, 0xffffffff ;  /* 0xffffffff00047882 */ /* 0x000fc60000000000 */
[----:B------:R-:W-:Y:S05]  /*1f130*/  BRA.DIV UR4, `(.L_x_1629) ;  /* 0x0000002e04487947 */ /* 0x000fea000b800000 */
[----:B------:R-:W1:Y:S02]  /*1f140*/  S2R R2, SR_TID.X ;  /* 0x0000000000027919 */ /* 0x000e640000002100 */
[----:B-1----:R-:W-:-:S04]  /*1f150*/  SHF.R.U32.HI R2, RZ, 0x5, R2 ;  /* 0x00000005ff027819 */ /* 0x002fc80000011602 */
[----:B------:R-:W-:-:S05]  /*1f160*/  LOP3.LUT R2, R2, 0x3, RZ, 0xc0, !PT ;  /* 0x0000000302027812 */ /* 0x000fca00078ec0ff */
[----:B---3--:R1:W2:Y:S02]  /*1f170*/  SHFL.IDX PT, R14, R2, RZ, 0x1f ;  /* 0x00001fff020e7589 */ /* 0x0082a400000e0000 */
.L_x_1729:
[----:B--2---:R-:W-:-:S13]  /*1f180*/  ISETP.NE.AND P0, PT, R14, RZ, PT ;  /* 0x000000ff0e00720c */ /* 0x004fda0003f05270 */
[----:B------:R-:W-:Y:S05]  /*1f190*/  @P0 BRA `(.L_x_1324) ;  /* 0x00000000008c0947 */ /* 0x000fea0003800000 */
[----:B------:R-:W-:-:S03]  /*1f1a0*/  UMOV UR4, 0xffffffff ;  /* 0xffffffff00047882 */ /* 0x000fc60000000000 */
[----:B------:R-:W-:Y:S05]  /*1f1b0*/  BRA.DIV UR4, `(.L_x_1630) ;  /* 0x0000002e045c7947 */ /* 0x000fea000b800000 */
[----:B------:R-:W-:-:S13]  /*1f1c0*/  ELECT P6, URZ, PT ;  /* 0x00000000003f782f */ /* 0x000fda00038c0000 */
.L_x_1732:
[----:B------:R-:W-:Y:S05]  /*1f1d0*/  @!P6 BRA `(.L_x_1324) ;  /* 0x00000000007ce947 */ /* 0x000fea0003800000 */
[----:B------:R-:W-:-:S06]  /*1f1e0*/  ULOP3.LUT UR4, UR36, 0x2, URZ, 0xfc, !UPT ;  /* 0x0000000224047892 */ /* 0x000fcc000f8efc3f */
[----:B-1----:R-:W-:-:S05]  /*1f1f0*/  IMAD.U32 R2, RZ, RZ, UR4 ;  /* 0x00000004ff027e24 */ /* 0x002fca000f8e00ff */
[----:B------:R-:W-:-:S13]  /*1f200*/  ISETP.NE.AND P2, PT, R2, 0x3, PT ;  /* 0x000000030200780c */ /* 0x000fda0003f45270 */
[----:B------:R-:W-:Y:S05]  /*1f210*/  @!P2 BRA `(.L_x_1631) ;  /* 0x000000000004a947 */ /* 0x000fea0003800000 */
[----:B------:R-:W-:Y:S01]  /*1f220*/  BPT.TRAP 0x1 ;  /* 0x000000040000795c */ /* 0x000fe20000300000 */
.L_x_1631:
        /* <DEDUP_REMOVED lines=13> */
.L_x_1733:
[----:B------:R-:W1:Y:S02]  /*1f300*/  SYNCS.PHASECHK.TRANS64.TRYWAIT P0, [R7+URZ], R2 ;  /* 0x00000002070075a7 */ /* 0x000e64000800017f */
[----:B-1----:R-:W-:Y:S05]  /*1f310*/  @!P0 BRA `(.L_x_1633) ;  /* 0x0000002c00388947 */ /* 0x002fea0003800000 */
.L_x_1734:
[----:B------:R-:W-:Y:S05]  /*1f320*/  @!P2 BRA `(.L_x_1634) ;  /* 0x000000000004a947 */ /* 0x000fea0003800000 */
[----:B------:R-:W-:Y:S01]  /*1f330*/  BPT.TRAP 0x1 ;  /* 0x000000040000795c */ /* 0x000fe20000300000 */
.L_x_1634:
[----:B------:R-:W-:-:S04]  /*1f340*/  VIADD R0, R0, 0x38860 ;  /* 0x0003886000007836 */ /* 0x000fc80000000000 */
[----:B------:R-:W-:-:S04]  /*1f350*/  IMAD R4, R19, 0x8, R0 ;  /* 0x0000000813047824 */ /* 0x000fc800078e0200 */
[----:B------:R-:W2:Y:S02]  /*1f360*/  SYNCS.PHASECHK.TRANS64.TRYWAIT P0, [R4+URZ], R5 ;  /* 0x00000005040075a7 */ /* 0x000ea4000800017f */
[----:B--2---:R-:W-:Y:S05]  /*1f370*/  @!P0 BRA `(.L_x_1635) ;  /* 0x0000002c00348947 */ /* 0x004fea0003800000 */
.L_x_1735:
[----:B------:R-:W-:-:S07]  /*1f380*/  IMAD R3, R3, 0x8, R0 ;  /* 0x0000000803037824 */ /* 0x000fce00078e0200 */
.L_x_1636:
[----:B---3--:R3:W4:Y:S02]  /*1f390*/  SYNCS.PHASECHK.TRANS64.TRYWAIT P0, [R3+URZ], R2 ;  /* 0x00000002030075a7 */ /* 0x008724000800017f */
[----:B----4-:R-:W-:Y:S05]  /*1f3a0*/  @!P0 NANOSLEEP.SYNCS 0x989680 ;  /* 0x009896800000895d */ /* 0x010fea0003900000 */
[----:B------:R-:W4:Y:S02]  /*1f3b0*/  @!P0 SYNCS.PHASECHK.TRANS64 P0, [R3+URZ], R2 ;  /* 0x00000002030085a7 */ /* 0x000f24000800007f */
[----:B----4-:R-:W-:Y:S05]  /*1f3c0*/  @!P0 BRA `(.L_x_1636) ;  /* 0xfffffffc00f08947 */ /* 0x010fea000383ffff */
.L_x_1324:
[----:B------:R-:W-:Y:S05]  /*1f3d0*/  BSYNC B9 ;  /* 0x0000000000097941 */ /* 0x000fea0003800000 */
.L_x_1321:
[----:B------:R-:W-:Y:S05]  /*1f3e0*/  EXIT ;  /* 0x000000000000794d */ /* 0x000fea0003800000 */
.L_x_1342:
[----:B0-----:R0:W1:Y:S02]  /*1f3f0*/  SYNCS.PHASECHK.TRANS64.TRYWAIT P5, [R73+URZ+0x38890], R76 ;  /* 0x0388904c490075a7 */ /* 0x00106400080a017f */
[----:B-1----:R-:W-:Y:S05]  /*1f400*/  @!P5 NANOSLEEP.SYNCS 0x989680 ;  /* 0x009896800000d95d */ /* 0x002fea0003900000 */
[----:B------:R-:W1:Y:S02]  /*1f410*/  @!P5 SYNCS.PHASECHK.TRANS64 P5, [R73+URZ+0x38890], R76 ;  /* 0x0388904c4900d5a7 */ /* 0x000e6400080a007f */
[----:B-1----:R-:W-:Y:S05]  /*1f420*/  @!P5 BRA `(.L_x_1342) ;  /* 0xfffffffc00f0d947 */ /* 0x002fea000383ffff */
[----:B------:R-:W-:Y:S05]  /*1f430*/  BRA `(.L_x_1637) ;  /* 0xfffffe3800387947 */ /* 0x000fea000383ffff */
.L_x_1352:
[----:B0-----:R0:W1:Y:S02]  /*1f440*/  SYNCS.PHASECHK.TRANS64.TRYWAIT P5, [R73+URZ+0x38890], R76 ;  /* 0x0388904c490075a7 */ /* 0x00106400080a017f */
[----:B-1----:R-:W-:Y:S05]  /*1f450*/  @!P5 NANOSLEEP.SYNCS 0x989680 ;  /* 0x009896800000d95d */ /* 0x002fea0003900000 */
[----:B------:R-:W1:Y:S02]  /*1f460*/  @!P5 SYNCS.PHASECHK.TRANS64 P5, [R73+URZ+0x38890], R76 ;  /* 0x0388904c4900d5a7 */ /* 0x000e6400080a007f */
[----:B-1----:R-:W-:Y:S05]  /*1f470*/  @!P5 BRA `(.L_x_1352) ;  /* 0xfffffffc00f0d947 */ /* 0x002fea000383ffff */
[----:B------:R-:W-:Y:S05]  /*1f480*/  BRA `(.L_x_1638) ;  /* 0xfffffe4000887947 */ /* 0x000fea000383ffff */
.L_x_1357:
[----:B0-----:R0:W1:Y:S02]  /*1f490*/  SYNCS.PHASECHK.TRANS64.TRYWAIT P4, [R73+URZ+0x38890], R76 ;  /* 0x0388904c490075a7 */ /* 0x001064000808017f */
[----:B-1----:R-:W-:Y:S05]  /*1f4a0*/  @!P4 NANOSLEEP.SYNCS 0x989680 ;  /* 0x009896800000c95d */ /* 0x002fea0003900000 */
[----:B------:R-:W1:Y:S02]  /*1f4b0*/  @!P4 SYNCS.PHASECHK.TRANS64 P4, [R73+URZ+0x38890], R76 ;  /* 0x0388904c4900c5a7 */ /* 0x000e64000808007f */
[----:B-1----:R-:W-:Y:S05]  /*1f4c0*/  @!P4 BRA `(.L_x_1357) ;  /* 0xfffffffc00f0c947 */ /* 0x002fea000383ffff */
[----:B------:R-:W-:Y:S05]  /*1f4d0*/  BRA `(.L_x_1639) ;  /* 0xfffffe48009c7947 */ /* 0x000fea000383ffff */
.L_x_1361:
[----:B--2---:R2:W0:Y:S02]  /*1f4e0*/  SYNCS.PHASECHK.TRANS64.TRYWAIT P3, [R73+URZ+0x388b0], R76 ;  /* 0x0388b04c490075a7 */ /* 0x004424000806017f */
[----:B0-----:R-:W-:Y:S05]  /*1f4f0*/  @!P3 NANOSLEEP.SYNCS 0x989680 ;  /* 0x009896800000b95d */ /* 0x001fea0003900000 */
[----:B------:R-:W0:Y:S02]  /*1f500*/  @!P3 SYNCS.PHASECHK.TRANS64 P3, [R73+URZ+0x388b0], R76 ;  /* 0x0388b04c4900b5a7 */ /* 0x000e24000806007f */
[----:B0-----:R-:W-:Y:S05]  /*1f510*/  @!P3 BRA `(.L_x_1361) ;  /* 0xfffffffc00f0b947 */ /* 0x001fea000383ffff */
[----:B------:R-:W-:Y:S05]  /*1f520*/  BRA `(.L_x_1640) ;  /* 0xfffffe4c00187947 */ /* 0x000fea000383ffff */
.L_x_1388:
        /* <DEDUP_REMOVED lines=8> */
.L_x_1642:
[----:B------:R-:W-:Y:S05]  /*1f5b0*/  BSYNC B1 ;  /* 0x0000000000017941 */ /* 0x000fea0003800000 */
.L_x_1641:
        /* <DEDUP_REMOVED lines=8> */
.L_x_1643:
[----:B------:R-:W-:Y:S02]  /*1f640*/  IMAD.MOV.U32 R13, RZ, RZ, R26 ;  /* 0x000000ffff0d7224 */ /* 0x000fe400078e001a */
[----:B------:R-:W-:-:S07]  /*1f650*/  IMAD.MOV.U32 R20, RZ, RZ, R14 ;  /* 0x000000ffff147224 */ /* 0x000fce00078e000e */
[----:B------:R-:W-:Y:S05]  /*1f660*/  WARPSYNC.COLLECTIVE R15, `(.L_x_1644) ;  /* 0x000000000f087348 */ /* 0x000fea0003c00000 */
[----:B------:R0:W1:Y:S02]  /*1f670*/  SHFL.IDX P6, R14, R13, R12, R11 ;  /* 0x0000000c0d0e7389 */ /* 0x00006400000c000b */
[----:B01----:R-:W-:Y:S01]  /*1f680*/  ENDCOLLECTIVE ;  /* 0x000000000000791b */ /* 0x003fe20003800000 */
.L_x_1644:
[----:B------:R-:W-:Y:S02]  /*1f690*/  IMAD.MOV.U32 R13, RZ, RZ, R27 ;  /* 0x000000ffff0d7224 */ /* 0x000fe400078e001b */
[----:B------:R-:W-:-:S07]  /*1f6a0*/  IMAD.MOV.U32 R26, RZ, RZ, R14 ;  /* 0x000000ffff1a7224 */ /* 0x000fce00078e000e */
[----:B------:R-:W-:Y:S05]  /*1f6b0*/  WARPSYNC.COLLECTIVE R15, `(.L_x_1645) ;  /* 0x000000000f087348 */ /* 0x000fea0003c00000 */
[----:B------:R0:W1:Y:S02]  /*1f6c0*/  SHFL.IDX P6, R14, R13, R12, R11 ;  /* 0x0000000c0d0e7389 */ /* 0x00006400000c000b */
[----:B01----:R-:W-:Y:S01]  /*1f6d0*/  ENDCOLLECTIVE ;  /* 0x000000000000791b */ /* 0x003fe20003800000 */
.L_x_1645:
[----:B------:R-:W-:Y:S01]  /*1f6e0*/  IMAD.MOV.U32 R27, RZ, RZ, R14 ;  /* 0x000000ffff1b7224 */ /* 0x000fe200078e000e */
[----:B------:R-:W-:Y:S06]  /*1f6f0*/  BRA `(.L_x_1646) ;  /* 0xfffffe7c006c7947 */ /* 0x000fec000383ffff */
.L_x_1392:
[----:B0-----:R0:W1:Y:S02]  /*1f700*/  SYNCS.PHASECHK.TRANS64.TRYWAIT P0, [R2+URZ+0x38800], R13 ;  /* 0x0388000d020075a7 */ /* 0x001064000800017f */
[----:B-1----:R-:W-:Y:S05]  /*1f710*/  @!P0 NANOSLEEP.SYNCS 0x989680 ;  /* 0x009896800000895d */ /* 0x002fea0003900000 */
[----:B------:R-:W1:Y:S02]  /*1f720*/  @!P0 SYNCS.PHASECHK.TRANS64 P0, [R2+URZ+0x38800], R13 ;  /* 0x0388000d020085a7 */ /* 0x000e64000800007f */
[----:B-1----:R-:W-:Y:S05]  /*1f730*/  @!P0 BRA `(.L_x_1392) ;  /* 0xfffffffc00f08947 */ /* 0x002fea000383ffff */
[----:B------:R-:W-:Y:S05]  /*1f740*/  BRA `(.L_x_1647) ;  /* 0xfffffe80008c7947 */ /* 0x000fea000383ffff */
.L_x_1400:
        /* <DEDUP_REMOVED lines=8> */
.L_x_1649:
[----:B------:R-:W-:Y:S05]  /*1f7d0*/  BSYNC B1 ;  /* 0x0000000000017941 */ /* 0x000fea0003800000 */
.L_x_1648:
        /* <DEDUP_REMOVED lines=8> */
.L_x_1650:
[----:B------:R-:W-:Y:S02]  /*1f860*/  IMAD.MOV.U32 R13, RZ, RZ, R26 ;  /* 0x000000ffff0d7224 */ /* 0x000fe400078e001a */
[----:B------:R-:W-:-:S07]  /*1f870*/  IMAD.MOV.U32 R3, RZ, RZ, R14 ;  /* 0x000000ffff037224 */ /* 0x000fce00078e000e */
[----:B------:R-:W-:Y:S05]  /*1f880*/  WARPSYNC.COLLECTIVE R15, `(.L_x_1651) ;  /* 0x000000000f087348 */ /* 0x000fea0003c00000 */
[----:B------:R0:W1:Y:S02]  /*1f890*/  SHFL.IDX P6, R14, R13, R12, R11 ;  /* 0x0000000c0d0e7389 */ /* 0x00006400000c000b */
[----:B01----:R-:W-:Y:S01]  /*1f8a0*/  ENDCOLLECTIVE ;  /* 0x000000000000791b */ /* 0x003fe20003800000 */
.L_x_1651:
[----:B------:R-:W-:Y:S02]  /*1f8b0*/  IMAD.MOV.U32 R13, RZ, RZ, R27 ;  /* 0x000000ffff0d7224 */ /* 0x000fe400078e001b */
[----:B------:R-:W-:-:S07]  /*1f8c0*/  IMAD.MOV.U32 R4, RZ, RZ, R14 ;  /* 0x000000ffff047224 */ /* 0x000fce00078e000e */
[----:B------:R-:W-:Y:S05]  /*1f8d0*/  WARPSYNC.COLLECTIVE R15, `(.L_x_1652) ;  /* 0x000000000f087348 */ /* 0x000fea0003c00000 */
[----:B------:R0:W1:Y:S02]  /*1f8e0*/  SHFL.IDX P6, R14, R13, R12, R11 ;  /* 0x0000000c0d0e7389 */ /* 0x00006400000c000b */
[----:B01----:R-:W-:Y:S01]  /*1f8f0*/  ENDCOLLECTIVE ;  /* 0x000000000000791b */ /* 0x003fe20003800000 */
.L_x_1652:
[----:B------:R-:W-:Y:S02]  /*1f900*/  IMAD.MOV.U32 R12, RZ, RZ, R3 ;  /* 0x000000ffff0c7224 */ /* 0x000fe400078e0003 */
[----:B------:R-:W-:Y:S01]  /*1f910*/  IMAD.MOV.U32 R13, RZ, RZ, R0 ;  /* 0x000000ffff0d7224 */ /* 0x000fe200078e0000 */
[----:B------:R-:W-:Y:S06]  /*1f920*/  BRA `(.L_x_1653) ;  /* 0xfffffe8800f07947 */ /* 0x000fec000383ffff */
.L_x_1404:
[----:B0-----:R0:W1:Y:S02]  /*1f930*/  SYNCS.PHASECHK.TRANS64.TRYWAIT P1, [R2+URZ+0x38800], R13 ;  /* 0x0388000d020075a7 */ /* 0x001064000802017f */
[----:B-1----:R-:W-:Y:S05]  /*1f940*/  @!P1 NANOSLEEP.SYNCS 0x989680 ;  /* 0x009896800000995d */ /* 0x002fea0003900000 */
[----:B------:R-:W1:Y:S02]  /*1f950*/  @!P1 SYNCS.PHASECHK.TRANS64 P1, [R2+URZ+0x38800], R13 ;  /* 0x0388000d020095a7 */ /* 0x000e64000802007f */
[----:B-1----:R-:W-:Y:S05]  /*1f960*/  @!P1 BRA `(.L_x_1404) ;  /* 0xfffffffc00f09947 */ /* 0x002fea000383ffff */
[----:B------:R-:W-:Y:S05]  /*1f970*/  BRA `(.L_x_1654) ;  /* 0xfffffe8c00c47947 */ /* 0x000fea000383ffff */
.L_x_1410:
[----:B-1----:R1:W2:Y:S02]  /*1f980*/  SYNCS.PHASECHK.TRANS64.TRYWAIT P1, [R14+URZ+0x38830], R15 ;  /* 0x0388300f0e0075a7 */ /* 0x0022a4000802017f */
[----:B--2---:R-:W-:Y:S05]  /*1f990*/  @!P1 NANOSLEEP.SYNCS 0x989680 ;  /* 0x009896800000995d */ /* 0x004fea0003900000 */
[----:B------:R-:W2:Y:S02]  /*1f9a0*/  @!P1 SYNCS.PHASECHK.TRANS64 P1, [R14+URZ+0x38830], R15 ;  /* 0x0388300f0e0095a7 */ /* 0x000ea4000802007f */
[----:B--2---:R-:W-:Y:S05]  /*1f9b0*/  @!P1 BRA `(.L_x_1410) ;  /* 0xfffffffc00f09947 */ /* 0x004fea000383ffff */
[----:B------:R-:W-:Y:S05]  /*1f9c0*/  BRA `(.L_x_1409) ;  /* 0xfffffe9800ec7947 */ /* 0x000fea000383ffff */
.L_x_1412:
[----:B--2---:R2:W3:Y:S02]  /*1f9d0*/  SYNCS.PHASECHK.TRANS64.TRYWAIT P1, [R2+URZ+0x38810], R11 ;  /* 0x0388100b020075a7 */ /* 0x0044e4000802017f */
[----:B---3--:R-:W-:Y:S05]  /*1f9e0*/  @!P1 NANOSLEEP.SYNCS 0x989680 ;  /* 0x009896800000995d */ /* 0x008fea0003900000 */
[----:B------:R-:W3:Y:S02]  /*1f9f0*/  @!P1 SYNCS.PHASECHK.TRANS64 P1, [R2+URZ+0x38810], R11 ;  /* 0x0388100b020095a7 */ /* 0x000ee4000802007f */
[----:B---3--:R-:W-:Y:S05]  /*1fa00*/  @!P1 BRA `(.L_x_1412) ;  /* 0xfffffffc00f09947 */ /* 0x008fea000383ffff */
[----:B------:R-:W-:Y:S05]  /*1fa10*/  BRA `(.L_x_1655) ;  /* 0xfffffe9c009c7947 */ /* 0x000fea000383ffff */
.L_x_1417:
[----:B--2---:R2:W4:Y:S02]  /*1fa20*/  SYNCS.PHASECHK.TRANS64.TRYWAIT P1, [R14+URZ+0x38850], R15 ;  /* 0x0388500f0e0075a7 */ /* 0x004524000802017f */
[----:B----4-:R-:W-:Y:S05]  /*1fa30*/  @!P1 NANOSLEEP.SYNCS 0x989680 ;  /* 0x009896800000995d */ /* 0x010fea0003900000 */
[----:B------:R-:W4:Y:S02]  /*1fa40*/  @!P1 SYNCS.PHASECHK.TRANS64 P1, [R14+URZ+0x38850], R15 ;  /* 0x0388500f0e0095a7 */ /* 0x000f24000802007f */
[----:B----4-:R-:W-:Y:S05]  /*1fa50*/  @!P1 BRA `(.L_x_1417) ;  /* 0xfffffffc00f09947 */ /* 0x010fea000383ffff */
[----:B------:R-:W-:Y:S05]  /*1fa60*/  BRA `(.L_x_1416) ;  /* 0xfffffe9c00cc7947 */ /* 0x000fea000383ffff */
.L_x_1424:
[----:B-1----:R1:W2:Y:S02]  /*1fa70*/  SYNCS.PHASECHK.TRANS64.TRYWAIT P3, [R14+URZ+0x38830], R199 ;  /* 0x038830c70e0075a7 */ /* 0x0022a4000806017f */
[----:B--2---:R-:W-:Y:S05]  /*1fa80*/  @!P3 NANOSLEEP.SYNCS 0x989680 ;  /* 0x009896800000b95d */ /* 0x004fea0003900000 */
[----:B------:R-:W2:Y:S02]  /*1fa90*/  @!P3 SYNCS.PHASECHK.TRANS64 P3, [R14+URZ+0x38830], R199 ;  /* 0x038830c70e00b5a7 */ /* 0x000ea4000806007f */
[----:B--2---:R-:W-:Y:S05]  /*1faa0*/  @!P3 BRA `(.L_x_1424) ;  /* 0xfffffffc00f0b947 */ /* 0x004fea000383ffff */
[----:B------:R-:W-:Y:S05]  /*1fab0*/  BRA `(.L_x_1423) ;  /* 0xfffffecc00707947 */ /* 0x000fea000383ffff */
.L_x_1429:
[----:B---3--:R3:W4:Y:S02]  /*1fac0*/  SYNCS.PHASECHK.TRANS64.TRYWAIT P3, [R14+URZ+0x38850], R199 ;  /* 0x038850c70e0075a7 */ /* 0x008724000806017f */
[----:B----4-:R-:W-:Y:S05]  /*1fad0*/  @!P3 NANOSLEEP.SYNCS 0x989680 ;  /* 0x009896800000b95d */ /* 0x010fea0003900000 */
[----:B------:R-:W4:Y:S02]  /*1fae0*/  @!P3 SYNCS.PHASECHK.TRANS64 P3, [R14+URZ+0x38850], R199 ;  /* 0x038850c70e00b5a7 */ /* 0x000f24000806007f */
[----:B----4-:R-:W-:Y:S05]  /*1faf0*/  @!P3 BRA `(.L_x_1429) ;  /* 0xfffffffc00f0b947 */ /* 0x010fea000383ffff */
[----:B------:R-:W-:Y:S05]  /*1fb00*/  BRA `(.L_x_1428) ;  /* 0xfffffed0000c7947 */ /* 0x000fea000383ffff */
.L_x_1462:
[----:B------:R-:W0:Y:S01]  /*1fb10*/  S2R R3, SR_TID.X ;  /* 0x0000000000037919 */ /* 0x000e220000002100 */
[----:B------:R-:W-:Y:S01]  /*1fb20*/  BSSY B1, `(.L_x_1656) ;  /* 0x000000a000017945 */ /* 0x000fe20003800000 */
[----:B---3--:R-:W-:Y:S02]  /*1fb30*/  IMAD.MOV.U32 R12, RZ, RZ, RZ ;  /* 0x000000ffff0c7224 */ /* 0x008fe400078e00ff */
[----:B------:R-:W-:Y:S02]  /*1fb40*/  IMAD.MOV.U32 R11, RZ, RZ, 0x1f ;  /* 0x0000001fff0b7424 */ /* 0x000fe400078e00ff */
[----:B------:R-:W-:Y:S01]  /*1fb50*/  IMAD.MOV.U32 R15, RZ, RZ, -0x1 ;  /* 0xffffffffff0f7424 */ /* 0x000fe200078e00ff */
[----:B0-----:R-:W-:-:S04]  /*1fb60*/  SHF.R.U32.HI R3, RZ, 0x5, R3 ;  /* 0x00000005ff037819 */ /* 0x001fc80000011603 */
[----:B------:R-:W-:-:S05]  /*1fb70*/  LOP3.LUT R3, R3, 0x3, RZ, 0xc0, !PT ;  /* 0x0000000303037812 */ /* 0x000fca00078ec0ff */
[----:B------:R-:W-:-:S07]  /*1fb80*/  IMAD.MOV.U32 R13, RZ, RZ, R3 ;  /* 0x000000ffff0d7224 */ /* 0x000fce00078e0003 */
[----:B------:R-:W-:Y:S05]  /*1fb90*/  WARPSYNC.COLLECTIVE R15, `(.L_x_1657) ;  /* 0x000000000f087348 */ /* 0x000fea0003c00000 */
[----:B------:R0:W1:Y:S02]  /*1fba0*/  SHFL.IDX P6, R14, R13, R12, R11 ;  /* 0x0000000c0d0e7389 */ /* 0x00006400000c000b */
[----:B01----:R-:W-:Y:S01]  /*1fbb0*/  ENDCOLLECTIVE ;  /* 0x000000000000791b */ /* 0x003fe20003800000 */
.L_x_1657:
[----:B------:R-:W-:Y:S05]  /*1fbc0*/  BSYNC B1 ;  /* 0x0000000000017941 */ /* 0x000fea0003800000 */
.L_x_1656:
[----:B------:R-:W-:Y:S05]  /*1fbd0*/  BRA `(.L_x_1658) ;  /* 0xffffff6c00a47947 */ /* 0x000fea000383ffff */
.L_x_1464:
[----:B------:R-:W-:Y:S01]  /*1fbe0*/  BSSY B1, `(.L_x_1659) ;  /* 0x0000006000017945 */ /* 0x000fe20003800000 */
[----:B------:R-:W-:-:S07]  /*1fbf0*/  IMAD.MOV.U32 R15, RZ, RZ, -0x1 ;  /* 0xffffffffff0f7424 */ /* 0x000fce00078e00ff */
[----:B0-----:R-:W-:Y:S05]  /*1fc00*/  WARPSYNC.COLLECTIVE R15, `(.L_x_1660) ;  /* 0x000000000f0c7348 */ /* 0x001fea0003c00000 */
[----:B------:R-:W-:Y:S02]  /*1fc10*/  ELECT P6, UR62, PT ;  /* 0x00000000003e782f */ /* 0x000fe400038c0000 */
[----:B------:R-:W-:Y:S01]  /*1fc20*/  MOV R14, UR62 ;  /* 0x0000003e000e7c02 */ /* 0x000fe20008000f00 */
[----:B0-----:R-:W-:Y:S10]  /*1fc30*/  ENDCOLLECTIVE ;  /* 0x000000000000791b */ /* 0x001ff40003800000 */
.L_x_1660:
[----:B------:R-:W-:Y:S05]  /*1fc40*/  BSYNC B1 ;  /* 0x0000000000017941 */ /* 0x000fea0003800000 */
.L_x_1659:
[----:B------:R-:W-:Y:S05]  /*1fc50*/  BRA `(.L_x_1463) ;  /* 0xffffff6c009c7947 */ /* 0x000fea000383ffff */
.L_x_1466:
[----:B0-----:R0:W1:Y:S02]  /*1fc60*/  SYNCS.PHASECHK.TRANS64.TRYWAIT P0, [R18+URZ+0x38820], R3 ;  /* 0x03882003120075a7 */ /* 0x001064000800017f */
[----:B-1----:R-:W-:Y:S05]  /*1fc70*/  @!P0 NANOSLEEP.SYNCS 0x989680 ;  /* 0x009896800000895d */ /* 0x002fea0003900000 */
[----:B------:R-:W1:Y:S02]  /*1fc80*/  @!P0 SYNCS.PHASECHK.TRANS64 P0, [R18+URZ+0x38820], R3 ;  /* 0x03882003120085a7 */ /* 0x000e64000800007f */
[----:B-1----:R-:W-:Y:S05]  /*1fc90*/  @!P0 BRA `(.L_x_1466) ;  /* 0xfffffffc00f08947 */ /* 0x002fea000383ffff */
[----:B------:R-:W-:Y:S05]  /*1fca0*/  BRA `(.L_x_1661) ;  /* 0xffffff6c00ac7947 */ /* 0x000fea000383ffff */
.L_x_1470:
[----:B-1----:R1:W2:Y:S02]  /*1fcb0*/  SYNCS.PHASECHK.TRANS64.TRYWAIT P0, [R4+URZ+0x388a0], R8 ;  /* 0x0388a008040075a7 */ /* 0x0022a4000800017f */
[----:B--2---:R-:W-:Y:S05]  /*1fcc0*/  @!P0 NANOSLEEP.SYNCS 0x989680 ;  /* 0x009896800000895d */ /* 0x004fea0003900000 */
[----:B------:R-:W2:Y:S02]  /*1fcd0*/  @!P0 SYNCS.PHASECHK.TRANS64 P0, [R4+URZ+0x388a0], R8 ;  /* 0x0388a008040085a7 */ /* 0x000ea4000800007f */
[----:B--2---:R-:W-:Y:S05]  /*1fce0*/  @!P0 BRA `(.L_x_1470) ;  /* 0xfffffffc00f08947 */ /* 0x004fea000383ffff */
[----:B------:R-:W-:Y:S05]  /*1fcf0*/  BRA `(.L_x_1662) ;  /* 0xffffff6c00cc7947 */ /* 0x000fea000383ffff */
.L_x_1475:
[----:B0-----:R0:W2:Y:S02]  /*1fd00*/  SYNCS.PHASECHK.TRANS64.TRYWAIT P0, [R4+URZ+0x388c0], R8 ;  /* 0x0388c008040075a7 */ /* 0x0010a4000800017f */
[----:B--2---:R-:W-:Y:S05]  /*1fd10*/  @!P0 NANOSLEEP.SYNCS 0x989680 ;  /* 0x009896800000895d */ /* 0x004fea0003900000 */
[----:B------:R-:W2:Y:S02]  /*1fd20*/  @!P0 SYNCS.PHASECHK.TRANS64 P0, [R4+URZ+0x388c0], R8 ;  /* 0x0388c008040085a7 */ /* 0x000ea4000800007f */
[----:B--2---:R-:W-:Y:S05]  /*1fd30*/  @!P0 BRA `(.L_x_1475) ;  /* 0xfffffffc00f08947 */ /* 0x004fea000383ffff */
[----:B------:R-:W-:Y:S05]  /*1fd40*/  BRA `(.L_x_1663) ;  /* 0xffffff70004c7947 */ /* 0x000fea000383ffff */
.L_x_1489:
[----:B0-----:R0:W1:Y:S02]  /*1fd50*/  SYNCS.PHASECHK.TRANS64.TRYWAIT P2, [R4+URZ+0x388a0], R5 ;  /* 0x0388a005040075a7 */ /* 0x001064000804017f */
[----:B-1----:R-:W-:Y:S05]  /*1fd60*/  @!P2 NANOSLEEP.SYNCS 0x989680 ;  /* 0x009896800000a95d */ /* 0x002fea0003900000 */
[----:B------:R-:W1:Y:S02]  /*1fd70*/  @!P2 SYNCS.PHASECHK.TRANS64 P2, [R4+URZ+0x388a0], R5 ;  /* 0x0388a0050400a5a7 */ /* 0x000e64000804007f */
[----:B-1----:R-:W-:Y:S05]  /*1fd80*/  @!P2 BRA `(.L_x_1489) ;  /* 0xfffffffc00f0a947 */ /* 0x002fea000383ffff */
[----:B------:R-:W-:Y:S05]  /*1fd90*/  BRA `(.L_x_1664) ;  /* 0xffffff7800cc7947 */ /* 0x000fea000383ffff */
.L_x_1494:
[----:B-1----:R1:W2:Y:S02]  /*1fda0*/  SYNCS.PHASECHK.TRANS64.TRYWAIT P2, [R4+URZ+0x388c0], R5 ;  /* 0x0388c005040075a7 */ /* 0x0022a4000804017f */
[----:B--2---:R-:W-:Y:S05]  /*1fdb0*/  @!P2 NANOSLEEP.SYNCS 0x989680 ;  /* 0x009896800000a95d */ /* 0x004fea0003900000 */
[----:B------:R-:W2:Y:S02]  /*1fdc0*/  @!P2 SYNCS.PHASECHK.TRANS64 P2, [R4+URZ+0x388c0], R5 ;  /* 0x0388c0050400a5a7 */ /* 0x000ea4000804007f */
[----:B--2---:R-:W-:Y:S05]  /*1fdd0*/  @!P2 BRA `(.L_x_1494) ;  /* 0xfffffffc00f0a947 */ /* 0x004fea000383ffff */
[----:B------:R-:W-:Y:S05]  /*1fde0*/  BRA `(.L_x_1665) ;  /* 0xffffff7c00487947 */ /* 0x000fea000383ffff */
.L_x_1516:
        /* <DEDUP_REMOVED lines=11> */
.L_x_1667:
[----:B------:R-:W-:Y:S05]  /*1fea0*/  BSYNC B0 ;  /* 0x0000000000007941 */ /* 0x000fea0003800000 */
.L_x_1666:
[----:B------:R-:W-:Y:S05]  /*1feb0*/  BRA `(.L_x_1668) ;  /* 0xffffff8c00b87947 */ /* 0x000fea000383ffff */
.L_x_1518:
[----:B------:R-:W-:Y:S01]  /*1fec0*/  BSSY B0, `(.L_x_1669) ;  /* 0x0000006000007945 */ /* 0x000fe20003800000 */
[----:B------:R-:W-:-:S07]  /*1fed0*/  IMAD.MOV.U32 R15, RZ, RZ, -0x1 ;  /* 0xffffffffff0f7424 */ /* 0x000fce00078e00ff */
[----:B0-----:R-:W-:Y:S05]  /*1fee0*/  WARPSYNC.COLLECTIVE R15, `(.L_x_1670) ;  /* 0x000000000f0c7348 */ /* 0x001fea0003c00000 */
[----:B------:R-:W-:Y:S02]  /*1fef0*/  ELECT P6, UR62, PT ;  /* 0x00000000003e782f */ /* 0x000fe400038c0000 */
[----:B------:R-:W-:Y:S01]  /*1ff00*/  MOV R14, UR62 ;  /* 0x0000003e000e7c02 */ /* 0x000fe20008000f00 */
[----:B0-----:R-:W-:Y:S10]  /*1ff10*/  ENDCOLLECTIVE ;  /* 0x000000000000791b */ /* 0x001ff40003800000 */
.L_x_1670:
[----:B------:R-:W-:Y:S05]  /*1ff20*/  BSYNC B0 ;  /* 0x0000000000007941 */ /* 0x000fea0003800000 */
.L_x_1669:
[----:B------:R-:W-:Y:S05]  /*1ff30*/  BRA `(.L_x_1671) ;  /* 0xffffff8c00c47947 */ /* 0x000fea000383ffff */
.L_x_1520:
[----:B0-----:R0:W1:Y:S02]  /*1ff40*/  SYNCS.PHASECHK.TRANS64.TRYWAIT P0, [R0+URZ+0x38840], R2 ;  /* 0x03884002000075a7 */ /* 0x001064000800017f */
[----:B-1----:R-:W-:Y:S05]  /*1ff50*/  @!P0 NANOSLEEP.SYNCS 0x989680 ;  /* 0x009896800000895d */ /* 0x002fea0003900000 */
[----:B------:R-:W1:Y:S02]  /*1ff60*/  @!P0 SYNCS.PHASECHK.TRANS64 P0, [R0+URZ+0x38840], R2 ;  /* 0x03884002000085a7 */ /* 0x000e64000800007f */
[----:B-1----:R-:W-:Y:S05]  /*1ff70*/  @!P0 BRA `(.L_x_1520) ;  /* 0xfffffffc00f08947 */ /* 0x002fea000383ffff */
[----:B------:R-:W-:Y:S05]  /*1ff80*/  BRA `(.L_x_1672) ;  /* 0xffffff9000247947 */ /* 0x000fea000383ffff */
.L_x_1524:
        /* <DEDUP_REMOVED lines=9> */
.L_x_1673:
[----:B------:R-:W-:Y:S02]  /*20020*/  IMAD.MOV.U32 R13, RZ, RZ, R3 ;  /* 0x000000ffff0d7224 */ /* 0x000fe400078e0003 */
[----:B------:R-:W-:Y:S01]  /*20030*/  IMAD.MOV.U32 R4, RZ, RZ, R14 ;  /* 0x000000ffff047224 */ /* 0x000fe200078e000e */
[----:B------:R-:W-:-:S07]  /*20040*/  LOP3.LUT R6, R6, 0x7f, RZ, 0xc0, !PT ;  /* 0x0000007f06067812 */ /* 0x000fce00078ec0ff */
[----:B------:R-:W-:Y:S05]  /*20050*/  WARPSYNC.COLLECTIVE R15, `(.L_x_1674) ;  /* 0x000000000f087348 */ /* 0x000fea0003c00000 */
[----:B------:R0:W1:Y:S02]  /*20060*/  SHFL.IDX P6, R14, R13, R12, R11 ;  /* 0x0000000c0d0e7389 */ /* 0x00006400000c000b */
[----:B01----:R-:W-:Y:S01]  /*20070*/  ENDCOLLECTIVE ;  /* 0x000000000000791b */ /* 0x003fe20003800000 */
.L_x_1674:
        /* <DEDUP_REMOVED lines=9> */
.L_x_1675:
[----:B------:R-:W-:Y:S02]  /*20110*/  IMAD.MOV.U32 R13, RZ, RZ, R3 ;  /* 0x000000ffff0d7224 */ /* 0x000fe400078e0003 */
[----:B------:R-:W-:-:S07]  /*20120*/  IMAD.MOV.U32 R6, RZ, RZ, R14 ;  /* 0x000000ffff067224 */ /* 0x000fce00078e000e */
[----:B------:R-:W-:Y:S05]  /*20130*/  WARPSYNC.COLLECTIVE R15, `(.L_x_1676) ;  /* 0x000000000f087348 */ /* 0x000fea0003c00000 */
[----:B------:R0:W1:Y:S02]  /*20140*/  SHFL.IDX P6, R14, R13, R12, R11 ;  /* 0x0000000c0d0e7389 */ /* 0x00006400000c000b */
[----:B01----:R-:W-:Y:S01]  /*20150*/  ENDCOLLECTIVE ;  /* 0x000000000000791b */ /* 0x003fe20003800000 */
.L_x_1676:
        /* <DEDUP_REMOVED lines=22> */
.L_x_1677:
        /* <DEDUP_REMOVED lines=10> */
.L_x_1678:
        /* <DEDUP_REMOVED lines=11> */
.L_x_1679:
        /* <DEDUP_REMOVED lines=14> */
.L_x_1680:
[----:B------:R-:W-:Y:S01]  /*204f0*/  IMAD.MOV.U32 R3, RZ, RZ, R14 ;  /* 0x000000ffff037224 */ /* 0x000fe200078e000e */
[----:B------:R-:W-:Y:S06]  /*20500*/  BRA `(.L_x_1681) ;  /* 0xffffff9400647947 */ /* 0x000fec000383ffff */
.L_x_1528:
[----:B------:R-:W2:Y:S04]  /*20510*/  LDL.LU R13, [R1+0x4c] ;  /* 0x00004c00010d7983 */ /* 0x000ea80000300800 */
[----:B------:R-:W3:Y:S04]  /*20520*/  LDL.LU R12, [R1+0x4] ;  /* 0x00000400010c7983 */ /* 0x000ee80000300800 */
[----:B------:R-:W4:Y:S04]  /*20530*/  LDL.LU R11, [R1+0x50] ;  /* 0x00005000010b7983 */ /* 0x000f280000300800 */
[----:B------:R-:W5:Y:S04]  /*20540*/  LDL.LU R9, [R1+0x64] ;  /* 0x0000640001097983 */ /* 0x000f680000300800 */
[----:B------:R-:W5:Y:S01]  /*20550*/  LDL.LU R8, [R1+0x14] ;  /* 0x0000140001087983 */ /* 0x000f620000300800 */
[----:B------:R-:W-:Y:S01]  /*20560*/  BSSY B0, `(.L_x_1682) ;  /* 0x0000017000007945 */ /* 0x000fe20003800000 */
[----:B------:R-:W-:-:S02]  /*20570*/  IMAD.MOV.U32 R15, RZ, RZ, -0x1 ;  /* 0xffffffffff0f7424 */ /* 0x000fc400078e00ff */
[----:B--2---:R-:W-:Y:S02]  /*20580*/  IMAD R7, R13, R7, RZ ;  /* 0x000000070d077224 */ /* 0x004fe400078e02ff */
[----:B------:R-:W-:-:S03]  /*20590*/  IMAD.MOV.U32 R13, RZ, RZ, R4 ;  /* 0x000000ffff0d7224 */ /* 0x000fc600078e0004 */
[-C--:B---3--:R-:W-:Y:S01]  /*205a0*/  ISETP.GE.AND P2, PT, R12, R7.reuse, PT ;  /* 0x000000070c00720c */ /* 0x088fe20003f46270 */
[----:B------:R-:W-:Y:S01]  /*205b0*/  IMAD.MOV.U32 R12, RZ, RZ, RZ ;  /* 0x000000ffff0c7224 */ /* 0x000fe200078e00ff */
[-C--:B----4-:R-:W-:Y:S01]  /*205c0*/  ISETP.GE.AND P3, PT, R11, R7.reuse, PT ;  /* 0x000000070b00720c */ /* 0x090fe20003f66270 */
[----:B------:R-:W-:Y:S01]  /*205d0*/  IMAD.MOV.U32 R11, RZ, RZ, 0x181f ;  /* 0x0000181fff0b7424 */ /* 0x000fe200078e00ff */
[----:B-----5:R-:W-:Y:S02]  /*205e0*/  ISETP.GE.AND P4, PT, R9, R7, PT ;  /* 0x000000070900720c */ /* 0x020fe40003f86270 */
[----:B------:R-:W-:-:S07]  /*205f0*/  LOP3.LUT R8, R8, 0xffffffdf, RZ, 0xc0, !PT ;  /* 0xffffffdf08087812 */ /* 0x000fce00078ec0ff */
        /* <DEDUP_REMOVED lines=8> */
[----:B------:R-:W-:-:S05]  /*20680*/  @P6 LOP3.LUT R8, R8, 0x10, RZ, 0xfc, !PT ;  /* 0x0000001008086812 */ /* 0x000fca00078efcff */
[----:B------:R0:W-:Y:S02]  /*20690*/  STL [R1+0x14], R8 ;  /* 0x0000140801007387 */ /* 0x0001e40000100800 */
[----:B0-----:R-:W-:Y:S05]  /*206a0*/  WARPSYNC.COLLECTIVE R15, `(.L_x_1683) ;  /* 0x000000000f087348 */ /* 0x001fea0003c00000 */
[----:B------:R1:W2:Y:S02]  /*206b0*/  SHFL.IDX P6, R14, R13, R12, R11 ;  /* 0x0000000c0d0e7389 */ /* 0x0002a400000c000b */
[----:B012---:R-:W-:Y:S01]  /*206c0*/  ENDCOLLECTIVE ;  /* 0x000000000000791b */ /* 0x007fe20003800000 */
.L_x_1683:
[----:B------:R-:W-:Y:S05]  /*206d0*/  BSYNC B0 ;  /* 0x0000000000007941 */ /* 0x000fea0003800000 */
.L_x_1682:
[----:B------:R0:W-:Y:S04]  /*206e0*/  STL [R1+0x88], R16 ;  /* 0x0000881001007387 */ /* 0x0001e80000100800 */
[----:B0-----:R0:W5:Y:S04]  /*206f0*/  LDL.LU R16, [R1+0x14] ;  /* 0x0000140001107983 */ /* 0x0011680000300800 */
[----:B------:R1:W-:Y:S04]  /*20700*/  STL [R1+0x84], R7 ;  /* 0x0000840701007387 */ /* 0x0003e80000100800 */
[----:B-1----:R0:W5:Y:S01]  /*20710*/  LDL R7, [R1+0x18] ;  /* 0x0000180001077983 */ /* 0x0021620000100800 */
[----:B------:R-:W-:-:S02]  /*20720*/  IMAD.MOV.U32 R13, RZ, RZ, R0 ;  /* 0x000000ffff0d7224 */ /* 0x000fc400078e0000 */
[----:B------:R-:W-:Y:S02]  /*20730*/  IMAD.MOV.U32 R12, RZ, RZ, RZ ;  /* 0x000000ffff0c7224 */ /* 0x000fe400078e00ff */
[----:B------:R-:W-:Y:S02]  /*20740*/  IMAD.MOV.U32 R11, RZ, RZ, 0x181f ;  /* 0x0000181fff0b7424 */ /* 0x000fe400078e00ff */
[----:B------:R-:W-:Y:S02]  /*20750*/  IMAD.MOV.U32 R15, RZ, RZ, -0x1 ;  /* 0xffffffffff0f7424 */ /* 0x000fe400078e00ff */
[----:B0-----:R-:W-:-:S07]  /*20760*/  IMAD.MOV.U32 R8, RZ, RZ, R14 ;  /* 0x000000ffff087224 */ /* 0x001fce00078e000e */
[----:B-----5:R-:W-:Y:S05]  /*20770*/  WARPSYNC.COLLECTIVE R15, `(.L_x_1684) ;  /* 0x000000000f087348 */ /* 0x020fea0003c00000 */
[----:B------:R0:W1:Y:S02]  /*20780*/  SHFL.IDX P6, R14, R13, R12, R11 ;  /* 0x0000000c0d0e7389 */ /* 0x00006400000c000b */
[----:B01---5:R-:W-:Y:S01]  /*20790*/  ENDCOLLECTIVE ;  /* 0x000000000000791b */ /* 0x023fe20003800000 */
.L_x_1684:
[----:B------:R-:W-:Y:S02]  /*207a0*/  IMAD.MOV.U32 R13, RZ, RZ, R4 ;  /* 0x000000ffff0d7224 */ /* 0x000fe400078e0004 */
[----:B------:R-:W-:Y:S02]  /*207b0*/  IMAD.MOV.U32 R12, RZ, RZ, 0x1 ;  /* 0x00000001ff0c7424 */ /* 0x000fe400078e00ff */
[----:B------:R-:W-:-:S05]  /*207c0*/  IMAD.MOV.U32 R2, RZ, RZ, R14 ;  /* 0x000000ffff027224 */ /* 0x000fca00078e000e */
[----:B------:R-:W-:-:S05]  /*207d0*/  @!P2 LEA R3, P6, R10, R2, 0x1 ;  /* 0x000000020a03a211 */ /* 0x000fca00078c08ff */
[----:B------:R-:W-:-:S05]  /*207e0*/  @!P2 IMAD.X R2, RZ, RZ, R8, P6 ;  /* 0x000000ffff02a224 */ /* 0x000fca00030e0608 */
[----:B------:R-:W-:-:S04]  /*207f0*/  @!P2 LOP3.LUT R3, R3, R2, RZ, 0x3c, !PT ;  /* 0x000000020303a212 */ /* 0x000fc800078e3cff */
[----:B------:R-:W-:-:S04]  /*20800*/  @!P2 LOP3.LUT R2, R3, R2, RZ, 0x3c, !PT ;  /* 0x000000020302a212 */ /* 0x000fc800078e3cff */
[----:B------:R-:W-:Y:S02]  /*20810*/  @!P2 LOP3.LUT R3, R3, R2, RZ, 0x3c, !PT ;  /* 0x000000020303a212 */ /* 0x000fe400078e3cff */
[----:B------:R-:W-:-:S04]  /*20820*/  LOP3.LUT R16, R16, 0xffff7fff, RZ, 0xc0, !PT ;  /* 0xffff7fff10107812 */ /* 0x000fc800078ec0ff */
[----:B------:R-:W-:-:S04]  /*20830*/  @P0 LOP3.LUT R16, R16, 0x8000, RZ, 0xfc, !PT ;  /* 0x0000800010100812 */ /* 0x000fc800078efcff */
[C---:B------:R-:W-:Y:S02]  /*20840*/  LOP3.LUT P0, RZ, R16.reuse, 0x8, RZ, 0xc0, !PT ;  /* 0x0000000810ff7812 */ /* 0x040fe4000780c0ff */
[----:B------:R-:W-:-:S04]  /*20850*/  LOP3.LUT R16, R16, 0xffffbfff, RZ, 0xc0, !PT ;  /* 0xffffbfff10107812 */ /* 0x000fc800078ec0ff */
[----:B------:R-:W-:-:S04]  /*20860*/  @P1 LOP3.LUT R16, R16, 0x4000, RZ, 0xfc, !PT ;  /* 0x0000400010101812 */ /* 0x000fc800078efcff */
[C---:B------:R-:W-:Y:S02]  /*20870*/  LOP3.LUT P1, RZ, R16.reuse, 0x4, RZ, 0xc0, !PT ;  /* 0x0000000410ff7812 */ /* 0x040fe4000782c0ff */
[----:B------:R-:W-:Y:S01]  /*20880*/  LOP3.LUT R16, R16, 0xffffdfff, RZ, 0xc0, !PT ;  /* 0xffffdfff10107812 */ /* 0x000fe200078ec0ff */
[----:B------:R-:W-:Y:S01]  /*20890*/  @!PT LDS RZ, [RZ] ;  /* 0x00000000fffff984 */ /* 0x000fe20000000800 */
[----:B------:R-:W-:Y:S01]  /*208a0*/  @!PT LDS RZ, [RZ] ;  /* 0x00000000fffff984 */ /* 0x000fe20000000800 */
[----:B------:R-:W-:Y:S01]  /*208b0*/  @!PT LDS RZ, [RZ] ;  /* 0x00000000fffff984 */ /* 0x000fe20000000800 */
[----:B------:R0:W-:Y:S03]  /*208c0*/  @!P2 LDGSTS.E.BYPASS.LTC128B.128 [R7+0x26400], desc[UR42][R2.64], !P0 ;  /* 0x264000000207afae */ /* 0x0001e6000c101d6a */
[----:B------:R-:W-:-:S04]  /*208d0*/  @P3 LOP3.LUT R16, R16, 0x2000, RZ, 0xfc, !PT ;  /* 0x0000200010103812 */ /* 0x000fc800078efcff */
[C---:B------:R-:W-:Y:S02]  /*208e0*/  LOP3.LUT P3, RZ, R16.reuse, 0x2, RZ, 0xc0, !PT ;  /* 0x0000000210ff7812 */ /* 0x040fe4000786c0ff */
[----:B------:R-:W-:Y:S01]  /*208f0*/  LOP3.LUT R16, R16, 0xfffffbff, RZ, 0xc0, !PT ;  /* 0xfffffbff10107812 */ /* 0x000fe200078ec0ff */
[----:B------:R0:W-:Y:S03]  /*20900*/  @!P2 LDGSTS.E.BYPASS.LTC128B.128 [R7+0x28400], desc[UR42][R2.64+0x80], !P1 ;  /* 0x284000800207afae */ /* 0x0001e6000c901d6a */
[----:B------:R-:W-:-:S04]  /*20910*/  @P4 LOP3.LUT R16, R16, 0x400, RZ, 0xfc, !PT ;  /* 0x0000040010104812 */ /* 0x000fc800078efcff */
[C---:B------:R-:W-:Y:S02]  /*20920*/  LOP3.LUT P0, RZ, R16.reuse, 0x8000, RZ, 0xc0, !PT ;  /* 0x0000800010ff7812 */ /* 0x040fe4000780c0ff */
[C---:B------:R-:W-:Y:S01]  /*20930*/  LOP3.LUT P1, RZ, R16.reuse, 0x4000, RZ, 0xc0, !PT ;  /* 0x0000400010ff7812 */ /* 0x040fe2000782c0ff */
[----:B------:R0:W-:Y:S01]  /*20940*/  @!P2 LDGSTS.E.BYPASS.LTC128B.128 [R7+0x2a400], desc[UR42][R2.64+0x100], !P3 ;  /* 0x2a4001000207afae */ /* 0x0001e2000d901d6a */
[C---:B------:R-:W-:Y:S02]  /*20950*/  LOP3.LUT P6, RZ, R16.reuse, 0x20, RZ, 0xc0, !PT ;  /* 0x0000002010ff7812 */ /* 0x040fe400078cc0ff */
[C---:B------:R-:W-:Y:S01]  /*20960*/  LOP3.LUT P3, RZ, R16.reuse, 0x2000, RZ, 0xc0, !PT ;  /* 0x0000200010ff7812 */ /* 0x040fe2000786c0ff */
[----:B------:R0:W-:Y:S01]  /*20970*/  @!P2 LDGSTS.E.BYPASS.LTC128B.128 [R7+0x2c400], desc[UR42][R2.64+0x180], !P5 ;  /* 0x2c4001800207afae */ /* 0x0001e2000e901d6a */
[C---:B------:R-:W-:Y:S02]  /*20980*/  LOP3.LUT P4, RZ, R16.reuse, 0x10, RZ, 0xc0, !PT ;  /* 0x0000001010ff7812 */ /* 0x040fe4000788c0ff */
[----:B------:R-:W-:-:S03]  /*20990*/  LOP3.LUT R16, R16, 0xfffff7ff, RZ, 0xc0, !PT ;  /* 0xfffff7ff10107812 */ /* 0x000fc600078ec0ff */
[----:B------:R0:W-:Y:S01]  /*209a0*/  @!P2 LDGSTS.E.BYPASS.LTC128B.128 [R7+0x2e400], desc[UR42][R2.64+0x200], !P0 ;  /* 0x2e4002000207afae */ /* 0x0001e2000c101d6a */
[----:B------:R-:W-:-:S03]  /*209b0*/  @P5 LOP3.LUT R16, R16, 0x800, RZ, 0xfc, !PT ;  /* 0x0000080010105812 */ /* 0x000fc600078efcff */
[----:B------:R0:W-:Y:S01]  /*209c0*/  @!P2 LDGSTS.E.BYPASS.LTC128B.128 [R7+0x30400], desc[UR42][R2.64+0x280], !P1 ;  /* 0x304002800207afae */ /* 0x0001e2000c901d6a */
[C---:B------:R-:W-:Y:S02]  /*209d0*/  LOP3.LUT P5, RZ, R16.reuse, 0x4, RZ, 0xc0, !PT ;  /* 0x0000000410ff7812 */ /* 0x040fe400078ac0ff */
[----:B------:R-:W-:Y:S01]  /*209e0*/  @!P3 LOP3.LUT R8, R5, 0x40, RZ, 0xc0, !PT ;  /* 0x000000400508b812 */ /* 0x000fe200078ec0ff */
[----:B------:R0:W-:Y:S01]  /*209f0*/  @!P2 LDGSTS.E.BYPASS.LTC128B.128 [R7+0x32400], desc[UR42][R2.64+0x300], P6 ;  /* 0x324003000207afae */ /* 0x0001e2000b101d6a */
[----:B------:R-:W-:Y:S02]  /*20a00*/  LOP3.LUT R16, R16, 0xffffefff, RZ, 0xc0, !PT ;  /* 0xffffefff10107812 */ /* 0x000fe400078ec0ff */
[----:B------:R-:W-:-:S07]  /*20a10*/  @!P3 SHF.R.U32.HI R8, RZ, 0x2, R8 ;  /* 0x00000002ff08b819 */ /* 0x000fce0000011608 */
[----:B0-----:R-:W-:Y:S05]  /*20a20*/  WARPSYNC.COLLECTIVE R15, `(.L_x_1685) ;  /* 0x000000000f087348 */ /* 0x001fea0003c00000 */
[----:B------:R1:W2:Y:S02]  /*20a30*/  SHFL.IDX P6, R14, R13, R12, R11 ;  /* 0x0000000c0d0e7389 */ /* 0x0002a400000c000b */
[----:B012---:R-:W-:Y:S01]  /*20a40*/  ENDCOLLECTIVE ;  /* 0x000000000000791b */ /* 0x007fe20003800000 */
.L_x_1685:
[----:B------:R-:W-:Y:S01]  /*20a50*/  @!PT LDS RZ, [RZ] ;  /* 0x00000000fffff984 */ /* 0x000fe20000000800 */
[----:B------:R-:W-:Y:S01]  /*20a60*/  @!PT LDS RZ, [RZ] ;  /* 0x00000000fffff984 */ /* 0x000fe20000000800 */
[----:B------:R-:W-:Y:S01]  /*20a70*/  @!PT LDS RZ, [RZ] ;  /* 0x00000000fffff984 */ /* 0x000fe20000000800 */
[----:B------:R0:W-:Y:S01]  /*20a80*/  @!P2 LDGSTS.E.BYPASS.LTC128B.128 [R7+0x34400], desc[UR42][R2.64+0x380], P4 ;  /* 0x344003800207afae */ /* 0x0001e2000a101d6a */
[----:B------:R-:W-:Y:S02]  /*20a90*/  @!P3 ISETP.NE.U32.AND P2, PT, R8, RZ, PT ;  /* 0x000000ff0800b20c */ /* 0x000fe40003f45070 */
[----:B------:R-:W-:Y:S02]  /*20aa0*/  @P5 LOP3.LUT R16, R16, 0x1000, RZ, 0xfc, !PT ;  /* 0x0000100010105812 */ /* 0x000fe400078efcff */
[----:B------:R-:W-:Y:S02]  /*20ab0*/  @!P3 LOP3.LUT R8, R6, 0x80, RZ, 0xc0, !PT ;  /* 0x000000800608b812 */ /* 0x000fe400078ec0ff */
[C---:B------:R-:W-:Y:S02]  /*20ac0*/  LOP3.LUT P5, RZ, R16.reuse, 0x8, RZ, 0xc0, !PT ;  /* 0x0000000810ff7812 */ /* 0x040fe400078ac0ff */
[----:B------:R-:W-:Y:S01]  /*20ad0*/  LOP3.LUT R16, R16, 0xffffffdf, RZ, 0xc0, !PT ;  /* 0xffffffdf10107812 */ /* 0x000fe200078ec0ff */
[----:B------:R-:W-:Y:S01]  /*20ae0*/  IMAD.MOV.U32 R13, RZ, RZ, R0 ;  /* 0x000000ffff0d7224 */ /* 0x000fe200078e0000 */
[----:B------:R-:W-:-:S03]  /*20af0*/  @!P3 SHF.R.U32.HI R8, RZ, 0x3, R8 ;  /* 0x00000003ff08b819 */ /* 0x000fc60000011608 */
[----:B------:R-:W-:Y:S02]  /*20b00*/  @P2 LOP3.LUT R16, R16, 0x20, RZ, 0xfc, !PT ;  /* 0x0000002010102812 */ /* 0x000fe400078efcff */
[----:B------:R-:W-:Y:S01]  /*20b10*/  @!P3 ISETP.NE.U32.AND P4, PT, R8, RZ, PT ;  /* 0x000000ff0800b20c */ /* 0x000fe20003f85070 */
[----:B0-----:R-:W-:-:S12]  /*20b20*/  IMAD.MOV.U32 R9, RZ, RZ, R14 ;  /* 0x000000ffff097224 */ /* 0x001fd800078e000e */
[----:B------:R-:W-:Y:S05]  /*20b30*/  WARPSYNC.COLLECTIVE R15, `(.L_x_1686) ;  /* 0x000000000f087348 */ /* 0x000fea0003c00000 */
[----:B------:R0:W1:Y:S02]  /*20b40*/  SHFL.IDX P6, R14, R13, R12, R11 ;  /* 0x0000000c0d0e7389 */ /* 0x00006400000c000b */
[----:B01----:R-:W-:Y:S01]  /*20b50*/  ENDCOLLECTIVE ;  /* 0x000000000000791b */ /* 0x003fe20003800000 */
.L_x_1686:
        /* <DEDUP_REMOVED lines=29> */
.L_x_1687:
        /* <DEDUP_REMOVED lines=8> */
[----:B------:R0:W-:Y:S01]  /*20db0*/  STL [R1+0x14], R16 ;  /* 0x0000141001007387 */ /* 0x0001e20000100800 */
[----:B------:R-:W-:-:S11]  /*20dc0*/  IMAD.MOV.U32 R10, RZ, RZ, R14 ;  /* 0x000000ffff0a7224 */ /* 0x000fd600078e000e */
[----:B0-----:R-:W-:Y:S05]  /*20dd0*/  WARPSYNC.COLLECTIVE R15, `(.L_x_1688) ;  /* 0x000000000f087348 */ /* 0x001fea0003c00000 */
[----:B------:R1:W2:Y:S02]  /*20de0*/  SHFL.IDX P6, R14, R13, R12, R11 ;  /* 0x0000000c0d0e7389 */ /* 0x0002a400000c000b */
[----:B012---:R-:W-:Y:S01]  /*20df0*/  ENDCOLLECTIVE ;  /* 0x000000000000791b */ /* 0x007fe20003800000 */
.L_x_1688:
        /* <DEDUP_REMOVED lines=20> */
[----:B------:R-:W-:-:S03]  /*20f40*/  LOP3.LUT P2, RZ, R16, 0x80, RZ, 0xc0, !PT ;  /* 0x0000008010ff7812 */ /* 0x000fc6000784c0ff */
[----:B------:R0:W5:Y:S10]  /*20f50*/  LDL.LU R16, [R1+0x88] ;  /* 0x0000880001107983 */ /* 0x0001740000300800 */
        /* <DEDUP_REMOVED lines=13> */
.L_x_1689:
[----:B------:R-:W-:Y:S02]  /*21030*/  IMAD.MOV.U32 R13, RZ, RZ, R0 ;  /* 0x000000ffff0d7224 */ /* 0x000fe400078e0000 */
[----:B------:R-:W-:-:S07]  /*21040*/  IMAD.MOV.U32 R4, RZ, RZ, R14 ;  /* 0x000000ffff047224 */ /* 0x000fce00078e000e */
[----:B------:R-:W-:Y:S05]  /*21050*/  WARPSYNC.COLLECTIVE R15, `(.L_x_1690) ;  /* 0x000000000f087348 */ /* 0x000fea0003c00000 */
[----:B------:R0:W1:Y:S02]  /*21060*/  SHFL.IDX P6, R14, R13, R12, R11 ;  /* 0x0000000c0d0e7389 */ /* 0x00006400000c000b */
[----:B01----:R-:W-:Y:S01]  /*21070*/  ENDCOLLECTIVE ;  /* 0x000000000000791b */ /* 0x003fe20003800000 */
.L_x_1690:
[----:B------:R-:W-:Y:S01]  /*21080*/  IMAD.MOV.U32 R0, RZ, RZ, R14 ;  /* 0x000000ffff007224 */ /* 0x000fe200078e000e */
[----:B------:R-:W-:Y:S06]  /*21090*/  BRA `(.L_x_1691) ;  /* 0xffffff9800347947 */ /* 0x000fec000383ffff */
.L_x_1533:
[----:B0-----:R0:W2:Y:S02]  /*210a0*/  SYNCS.PHASECHK.TRANS64.TRYWAIT P0, [R18+URZ+0x38820], R0 ;  /* 0x03882000120075a7 */ /* 0x0010a4000800017f */
[----:B--2---:R-:W-:Y:S05]  /*210b0*/  @!P0 NANOSLEEP.SYNCS 0x989680 ;  /* 0x009896800000895d */ /* 0x004fea0003900000 */
[----:B------:R-:W2:Y:S02]  /*210c0*/  @!P0 SYNCS.PHASECHK.TRANS64 P0, [R18+URZ+0x38820], R0 ;  /* 0x03882000120085a7 */ /* 0x000ea4000800007f */
[----:B--2---:R-:W-:Y:S05]  /*210d0*/  @!P0 BRA `(.L_x_1533) ;  /* 0xfffffffc00f08947 */ /* 0x004fea000383ffff */
[----:B------:R-:W-:Y:S05]  /*210e0*/  BRA `(.L_x_1692) ;  /* 0xffffff9800f07947 */ /* 0x000fea000383ffff */
.L_x_1537:
[----:B0-----:R0:W2:Y:S02]  /*210f0*/  SYNCS.PHASECHK.TRANS64.TRYWAIT P0, [R0+URZ+0x38860], R2 ;  /* 0x03886002000075a7 */ /* 0x0010a4000800017f */
[----:B--2---:R-:W-:Y:S05]  /*21100*/  @!P0 NANOSLEEP.SYNCS 0x989680 ;  /* 0x009896800000895d */ /* 0x004fea0003900000 */
[----:B------:R-:W2:Y:S02]  /*21110*/  @!P0 SYNCS.PHASECHK.TRANS64 P0, [R0+URZ+0x38860], R2 ;  /* 0x03886002000085a7 */ /* 0x000ea4000800007f */
[----:B--2---:R-:W-:Y:S05]  /*21120*/  @!P0 BRA `(.L_x_1537) ;  /* 0xfffffffc00f08947 */ /* 0x004fea000383ffff */
[----:B------:R-:W-:Y:S05]  /*21130*/  BRA `(.L_x_1693) ;  /* 0xffffff9c00147947 */ /* 0x000fea000383ffff */
.L_x_1556:
[----:B-1----:R1:W2:Y:S02]  /*21140*/  SYNCS.PHASECHK.TRANS64.TRYWAIT P0, [R2+URZ+0x38840], R6 ;  /* 0x03884006020075a7 */ /* 0x0022a4000800017f */
[----:B--2---:R-:W-:Y:S05]  /*21150*/  @!P0 NANOSLEEP.SYNCS 0x989680 ;  /* 0x009896800000895d */ /* 0x004fea0003900000 */
[----:B------:R-:W2:Y:S02]  /*21160*/  @!P0 SYNCS.PHASECHK.TRANS64 P0, [R2+URZ+0x38840], R6 ;  /* 0x03884006020085a7 */ /* 0x000ea4000800007f */
[----:B--2---:R-:W-:Y:S05]  /*21170*/  @!P0 BRA `(.L_x_1556) ;  /* 0xfffffffc00f08947 */ /* 0x004fea000383ffff */
[----:B------:R-:W-:Y:S05]  /*21180*/  BRA `(.L_x_1694) ;  /* 0xffffffa800247947 */ /* 0x000fea000383ffff */
.L_x_1561:
[----:B0-----:R0:W2:Y:S02]  /*21190*/  SYNCS.PHASECHK.TRANS64.TRYWAIT P0, [R2+URZ+0x38860], R6 ;  /* 0x03886006020075a7 */ /* 0x0010a4000800017f */
[----:B--2---:R-:W-:Y:S05]  /*211a0*/  @!P0 NANOSLEEP.SYNCS 0x989680 ;  /* 0x009896800000895d */ /* 0x004fea0003900000 */
[----:B------:R-:W2:Y:S02]  /*211b0*/  @!P0 SYNCS.PHASECHK.TRANS64 P0, [R2+URZ+0x38860], R6 ;  /* 0x03886006020085a7 */ /* 0x000ea4000800007f */
[----:B--2---:R-:W-:Y:S05]  /*211c0*/  @!P0 BRA `(.L_x_1561) ;  /* 0xfffffffc00f08947 */ /* 0x004fea000383ffff */
[----:B------:R-:W-:Y:S05]  /*211d0*/  BRA `(.L_x_1695) ;  /* 0xffffffa800a07947 */ /* 0x000fea000383ffff */
.L_x_1576:
[----:B-1----:R1:W2:Y:S02]  /*211e0*/  SYNCS.PHASECHK.TRANS64.TRYWAIT P0, [R3+URZ+0x38840], R2 ;  /* 0x03884002030075a7 */ /* 0x0022a4000800017f */
[----:B--2---:R-:W-:Y:S05]  /*211f0*/  @!P0 NANOSLEEP.SYNCS 0x989680 ;  /* 0x009896800000895d */ /* 0x004fea0003900000 */
[----:B------:R-:W2:Y:S02]  /*21200*/  @!P0 SYNCS.PHASECHK.TRANS64 P0, [R3+URZ+0x38840], R2 ;  /* 0x03884002030085a7 */ /* 0x000ea4000800007f */
[----:B--2---:R-:W-:Y:S05]  /*21210*/  @!P0 BRA `(.L_x_1576) ;  /* 0xfffffffc00f08947 */ /* 0x004fea000383ffff */
[----:B------:R-:W-:Y:S05]  /*21220*/  BRA `(.L_x_1696) ;  /* 0xffffffb4007c7947 */ /* 0x000fea000383ffff */
.L_x_1581:
[----:B--2---:R2:W3:Y:S02]  /*21230*/  SYNCS.PHASECHK.TRANS64.TRYWAIT P0, [R3+URZ+0x38860], R2 ;  /* 0x03886002030075a7 */ /* 0x0044e4000800017f */
[----:B---3--:R-:W-:Y:S05]  /*21240*/  @!P0 NANOSLEEP.SYNCS 0x989680 ;  /* 0x009896800000895d */ /* 0x008fea0003900000 */
[----:B------:R-:W3:Y:S02]  /*21250*/  @!P0 SYNCS.PHASECHK.TRANS64 P0, [R3+URZ+0x38860], R2 ;  /* 0x03886002030085a7 */ /* 0x000ee4000800007f */
[----:B---3--:R-:W-:Y:S05]  /*21260*/  @!P0 BRA `(.L_x_1581) ;  /* 0xfffffffc00f08947 */ /* 0x008fea000383ffff */
[----:B------:R-:W-:Y:S05]  /*21270*/  BRA `(.L_x_1697) ;  /* 0xffffffb400f87947 */ /* 0x000fea000383ffff */
.L_x_1596:
[----:B-1----:R1:W2:Y:S02]  /*21280*/  SYNCS.PHASECHK.TRANS64.TRYWAIT P0, [R3+URZ+0x38840], R2 ;  /* 0x03884002030075a7 */ /* 0x0022a4000800017f */
[----:B--2---:R-:W-:Y:S05]  /*21290*/  @!P0 NANOSLEEP.SYNCS 0x989680 ;  /* 0x009896800000895d */ /* 0x004fea0003900000 */
[----:B------:R-:W2:Y:S02]  /*212a0*/  @!P0 SYNCS.PHASECHK.TRANS64 P0, [R3+URZ+0x38840], R2 ;  /* 0x03884002030085a7 */ /* 0x000ea4000800007f */
[----:B--2---:R-:W-:Y:S05]  /*212b0*/  @!P0 BRA `(.L_x_1596) ;  /* 0xfffffffc00f08947 */ /* 0x004fea000383ffff */
[----:B------:R-:W-:Y:S05]  /*212c0*/  BRA `(.L_x_1698) ;  /* 0xffffffc000b87947 */ /* 0x000fea000383ffff */
.L_x_1601:
[----:B--2---:R2:W3:Y:S02]  /*212d0*/  SYNCS.PHASECHK.TRANS64.TRYWAIT P0, [R3+URZ+0x38860], R2 ;  /* 0x03886002030075a7 */ /* 0x0044e4000800017f */
[----:B---3--:R-:W-:Y:S05]  /*212e0*/  @!P0 NANOSLEEP.SYNCS 0x989680 ;  /* 0x009896800000895d */ /* 0x008fea0003900000 */
[----:B------:R-:W3:Y:S02]  /*212f0*/  @!P0 SYNCS.PHASECHK.TRANS64 P0, [R3+URZ+0x38860], R2 ;  /* 0x03886002030085a7 */ /* 0x000ee4000800007f */
[----:B---3--:R-:W-:Y:S05]  /*21300*/  @!P0 BRA `(.L_x_1601) ;  /* 0xfffffffc00f08947 */ /* 0x008fea000383ffff */
[----:B------:R-:W-:Y:S05]  /*21310*/  BRA `(.L_x_1699) ;  /* 0xffffffc400347947 */ /* 0x000fea000383ffff */
.L_x_1617:
[----:B-1----:R-:W2:Y:S01]  /*21320*/  LDL R2, [R1] ;  /* 0x0000000001027983 */ /* 0x002ea20000100800 */
[----:B------:R-:W-:Y:S01]  /*21330*/  BSSY B0, `(.L_x_1700) ;  /* 0x0000008000007945 */ /* 0x000fe20003800000 */
[----:B---3--:R-:W-:Y:S02]  /*21340*/  IMAD.MOV.U32 R12, RZ, RZ, RZ ;  /* 0x000000ffff0c7224 */ /* 0x008fe400078e00ff */
[----:B------:R-:W-:Y:S02]  /*21350*/  IMAD.MOV.U32 R11, RZ, RZ, 0x1f ;  /* 0x0000001fff0b7424 */ /* 0x000fe400078e00ff */
[----:B------:R-:W-:Y:S02]  /*21360*/  IMAD.MOV.U32 R15, RZ, RZ, -0x1 ;  /* 0xffffffffff0f7424 */ /* 0x000fe400078e00ff */
[----:B--2---:R-:W-:-:S07]  /*21370*/  IMAD.MOV.U32 R13, RZ, RZ, R2 ;  /* 0x000000ffff0d7224 */ /* 0x004fce00078e0002 */
[----:B0-----:R-:W-:Y:S05]  /*21380*/  WARPSYNC.COLLECTIVE R15, `(.L_x_1701) ;  /* 0x000000000f087348 */ /* 0x001fea0003c00000 */
[----:B------:R1:W2:Y:S02]  /*21390*/  SHFL.IDX P6, R14, R13, R12, R11 ;  /* 0x0000000c0d0e7389 */ /* 0x0002a400000c000b */
[----:B012---:R-:W-:Y:S01]  /*213a0*/  ENDCOLLECTIVE ;  /* 0x000000000000791b */ /* 0x007fe20003800000 */
.L_x_1701:
[----:B------:R-:W-:Y:S05]  /*213b0*/  BSYNC B0 ;  /* 0x0000000000007941 */ /* 0x000fea0003800000 */
.L_x_1700:
        /* <DEDUP_REMOVED lines=9> */
.L_x_1702:
        /* <DEDUP_REMOVED lines=26> */
.L_x_1703:
        /* <DEDUP_REMOVED lines=8> */
.L_x_1704:
        /* <DEDUP_REMOVED lines=8> */
.L_x_1705:
        /* <DEDUP_REMOVED lines=8> */
.L_x_1706:
        /* <DEDUP_REMOVED lines=8> */
.L_x_1707:
        /* <DEDUP_REMOVED lines=9> */
.L_x_1708:
[----:B------:R-:W-:Y:S01]  /*21880*/  IMAD.MOV.U32 R9, RZ, RZ, R14 ;  /* 0x000000ffff097224 */ /* 0x000fe200078e000e */
[----:B------:R-:W-:Y:S06]  /*21890*/  BRA `(.L_x_1709) ;  /* 0xffffffcc006c7947 */ /* 0x000fec000383ffff */
.L_x_1620:
[----:B------:R-:W-:Y:S01]  /*218a0*/  BSSY B0, `(.L_x_1710) ;  /* 0x0000008000007945 */ /* 0x000fe20003800000 */
[----:B------:R-:W-:Y:S02]  /*218b0*/  IMAD.MOV.U32 R13, RZ, RZ, R2 ;  /* 0x000000ffff0d7224 */ /* 0x000fe400078e0002 */
[----:B---3--:R-:W-:Y:S02]  /*218c0*/  IMAD.MOV.U32 R12, RZ, RZ, 0x1 ;  /* 0x00000001ff0c7424 */ /* 0x008fe400078e00ff */
[----:B------:R-:W-:Y:S02]  /*218d0*/  IMAD.MOV.U32 R11, RZ, RZ, RZ ;  /* 0x000000ffff0b7224 */ /* 0x000fe400078e00ff */
[----:B------:R-:W-:-:S07]  /*218e0*/  IMAD.MOV.U32 R15, RZ, RZ, -0x1 ;  /* 0xffffffffff0f7424 */ /* 0x000fce00078e00ff */
[----:B0-----:R-:W-:Y:S05]  /*218f0*/  WARPSYNC.COLLECTIVE R15, `(.L_x_1711) ;  /* 0x000000000f087348 */ /* 0x001fea0003c00000 */
[----:B------:R1:W2:Y:S02]  /*21900*/  SHFL.UP P6, R14, R13, R12, R11 ;  /* 0x0400000c0d0e7389 */ /* 0x0002a400000c000b */
[----:B012---:R-:W-:Y:S01]  /*21910*/  ENDCOLLECTIVE ;  /* 0x000000000000791b */ /* 0x007fe20003800000 */
.L_x_1711:
[----:B------:R-:W-:Y:S05]  /*21920*/  BSYNC B0 ;  /* 0x0000000000007941 */ /* 0x000fea0003800000 */
.L_x_1710:
        /* <DEDUP_REMOVED lines=10> */
.L_x_1712:
        /* <DEDUP_REMOVED lines=8> */
.L_x_1713:
        /* <DEDUP_REMOVED lines=8> */
.L_x_1714:
        /* <DEDUP_REMOVED lines=8> */
.L_x_1715:
        /* <DEDUP_REMOVED lines=9> */
.L_x_1716:
[----:B------:R-:W-:Y:S01]  /*21be0*/  IMAD.MOV.U32 R9, RZ, RZ, R14 ;  /* 0x000000ffff097224 */ /* 0x000fe200078e000e */
[----:B------:R-:W-:Y:S06]  /*21bf0*/  BRA `(.L_x_1717) ;  /* 0xffffffcc00407947 */ /* 0x000fec000383ffff */
.L_x_1622:
[----:B------:R-:W-:Y:S01]  /*21c00*/  BSSY B0, `(.L_x_1718) ;  /* 0x0000006000007945 */ /* 0x000fe20003800000 */
[----:B------:R-:W-:Y:S01]  /*21c10*/  PLOP3.LUT P6, PT, P6, PT, PT, 0x8, 0x0 ;  /* 0x000000000000781c */ /* 0x000fe200037ce170 */
[----:B------:R-:W-:-:S12]  /*21c20*/  IMAD.MOV.U32 R15, RZ, RZ, -0x1 ;  /* 0xffffffffff0f7424 */ /* 0x000fd800078e00ff */
[----:B0--3--:R-:W-:Y:S05]  /*21c30*/  WARPSYNC.COLLECTIVE R15, `(.L_x_1719) ;  /* 0x000000000f087348 */ /* 0x009fea0003c00000 */
[----:B---3--:R-:W-:Y:S01]  /*21c40*/  VOTE.ANY R14, PT, P6 ;  /* 0x00000000000e7806 */ /* 0x008fe200030e0100 */
[----:B0-----:R-:W-:Y:S06]  /*21c50*/  ENDCOLLECTIVE ;  /* 0x000000000000791b */ /* 0x001fec0003800000 */
.L_x_1719:
[----:B------:R-:W-:Y:S05]  /*21c60*/  BSYNC B0 ;  /* 0x0000000000007941 */ /* 0x000fea0003800000 */
.L_x_1718:
        /* <DEDUP_REMOVED lines=9> */
.L_x_1720:
[----:B------:R-:W-:Y:S02]  /*21d00*/  IMAD.MOV.U32 R13, RZ, RZ, R6 ;  /* 0x000000ffff0d7224 */ /* 0x000fe400078e0006 */
[----:B------:R-:W-:-:S07]  /*21d10*/  IMAD.MOV.U32 R0, RZ, RZ, R14 ;  /* 0x000000ffff007224 */ /* 0x000fce00078e000e */
[----:B------:R-:W-:Y:S05]  /*21d20*/  WARPSYNC.COLLECTIVE R15, `(.L_x_1721) ;  /* 0x000000000f087348 */ /* 0x000fea0003c00000 */
[----:B------:R0:W1:Y:S02]  /*21d30*/  SHFL.IDX P6, R14, R13, R12, R11 ;  /* 0x0000000c0d0e7389 */ /* 0x00006400000c000b */
[----:B01----:R-:W-:Y:S01]  /*21d40*/  ENDCOLLECTIVE ;  /* 0x000000000000791b */ /* 0x003fe20003800000 */
.L_x_1721:
[----:B------:R-:W-:Y:S01]  /*21d50*/  IMAD.MOV.U32 R6, RZ, RZ, R14 ;  /* 0x000000ffff067224 */ /* 0x000fe200078e000e */
[----:B------:R-:W-:Y:S06]  /*21d60*/  BRA `(.L_x_1722) ;  /* 0xffffffcc00207947 */ /* 0x000fec000383ffff */
.L_x_1624:
[----:B------:R-:W-:Y:S01]  /*21d70*/  BSSY B0, `(.L_x_1723) ;  /* 0x0000007000007945 */ /* 0x000fe20003800000 */
[----:B------:R-:W-:Y:S02]  /*21d80*/  IMAD.MOV.U32 R13, RZ, RZ, R7 ;  /* 0x000000ffff0d7224 */ /* 0x000fe400078e0007 */
[----:B------:R-:W-:Y:S02]  /*21d90*/  IMAD.MOV.U32 R11, RZ, RZ, 0x1f ;  /* 0x0000001fff0b7424 */ /* 0x000fe400078e00ff */
[----:B------:R-:W-:-:S07]  /*21da0*/  IMAD.MOV.U32 R15, RZ, RZ, -0x1 ;  /* 0xffffffffff0f7424 */ /* 0x000fce00078e00ff */
[----:B012-4-:R-:W-:Y:S05]  /*21db0*/  WARPSYNC.COLLECTIVE R15, `(.L_x_1724) ;  /* 0x000000000f087348 */ /* 0x017fea0003c00000 */
[----:B------:R3:W0:Y:S02]  /*21dc0*/  SHFL.IDX P6, R14, R13, R12, R11 ;  /* 0x0000000c0d0e7389 */ /* 0x00062400000c000b */
[----:B01234-:R-:W-:Y:S01]  /*21dd0*/  ENDCOLLECTIVE ;  /* 0x000000000000791b */ /* 0x01ffe20003800000 */
.L_x_1724:
[----:B------:R-:W-:Y:S05]  /*21de0*/  BSYNC B0 ;  /* 0x0000000000007941 */ /* 0x000fea0003800000 */
.L_x_1723:
[----:B------:R-:W-:Y:S01]  /*21df0*/  IMAD.MOV.U32 R7, RZ, RZ, R14 ;  /* 0x000000ffff077224 */ /* 0x000fe200078e000e */
[----:B------:R-:W-:Y:S06]  /*21e00*/  BRA `(.L_x_1725) ;  /* 0xffffffcc00107947 */ /* 0x000fec000383ffff */
.L_x_1628:
[----:B0-----:R0:W1:Y:S02]  /*21e10*/  SYNCS.PHASECHK.TRANS64.TRYWAIT P0, [R0+URZ+0x38820], R3 ;  /* 0x03882003000075a7 */ /* 0x001064000800017f */
[----:B-1----:R-:W-:Y:S05]  /*21e20*/  @!P0 NANOSLEEP.SYNCS 0x989680 ;  /* 0x009896800000895d */ /* 0x002fea0003900000 */
[----:B------:R-:W1:Y:S02]  /*21e30*/  @!P0 SYNCS.PHASECHK.TRANS64 P0, [R0+URZ+0x38820], R3 ;  /* 0x03882003000085a7 */ /* 0x000e64000800007f */
[----:B-1----:R-:W-:Y:S05]  /*21e40*/  @!P0 BRA `(.L_x_1628) ;  /* 0xfffffffc00f08947 */ /* 0x002fea000383ffff */
[----:B------:R-:W-:Y:S05]  /*21e50*/  BRA `(.L_x_1726) ;  /* 0xffffffd000ac7947 */ /* 0x000fea000383ffff */
.L_x_1629:
        /* <DEDUP_REMOVED lines=11> */
.L_x_1728:
[----:B------:R-:W-:Y:S05]  /*21f10*/  BSYNC B0 ;  /* 0x0000000000007941 */ /* 0x000fea0003800000 */
.L_x_1727:
[----:B------:R-:W-:Y:S05]  /*21f20*/  BRA `(.L_x_1729) ;  /* 0xffffffd000947947 */ /* 0x000fea000383ffff */
.L_x_1630:
[----:B------:R-:W-:Y:S01]  /*21f30*/  BSSY B0, `(.L_x_1730) ;  /* 0x0000006000007945 */ /* 0x000fe20003800000 */
[----:B------:R-:W-:-:S07]  /*21f40*/  IMAD.MOV.U32 R15, RZ, RZ, -0x1 ;  /* 0xffffffffff0f7424 */ /* 0x000fce00078e00ff */
[----:B01----:R-:W-:Y:S05]  /*21f50*/  WARPSYNC.COLLECTIVE R15, `(.L_x_1731) ;  /* 0x000000000f0c7348 */ /* 0x003fea0003c00000 */
[----:B------:R-:W-:Y:S02]  /*21f60*/  ELECT P6, UR62, PT ;  /* 0x00000000003e782f */ /* 0x000fe400038c0000 */
[----:B------:R-:W-:Y:S01]  /*21f70*/  MOV R14, UR62 ;  /* 0x0000003e000e7c02 */ /* 0x000fe20008000f00 */
[----:B01----:R-:W-:Y:S10]  /*21f80*/  ENDCOLLECTIVE ;  /* 0x000000000000791b */ /* 0x003ff40003800000 */
.L_x_1731:
[----:B------:R-:W-:Y:S05]  /*21f90*/  BSYNC B0 ;  /* 0x0000000000007941 */ /* 0x000fea0003800000 */
.L_x_1730:
[----:B------:R-:W-:Y:S05]  /*21fa0*/  BRA `(.L_x_1732) ;  /* 0xffffffd000887947 */ /* 0x000fea000383ffff */
.L_x_1632:
[----:B0-----:R0:W1:Y:S02]  /*21fb0*/  SYNCS.PHASECHK.TRANS64.TRYWAIT P0, [R6+URZ], R5 ;  /* 0x00000005060075a7 */ /* 0x001064000800017f */
[----:B-1----:R-:W-:Y:S05]  /*21fc0*/  @!P0 NANOSLEEP.SYNCS 0x989680 ;  /* 0x009896800000895d */ /* 0x002fea0003900000 */
[----:B------:R-:W1:Y:S02]  /*21fd0*/  @!P0 SYNCS.PHASECHK.TRANS64 P0, [R6+URZ], R5 ;  /* 0x00000005060085a7 */ /* 0x000e64000800007f */
[----:B-1----:R-:W-:Y:S05]  /*21fe0*/  @!P0 BRA `(.L_x_1632) ;  /* 0xfffffffc00f08947 */ /* 0x002fea000383ffff */
[----:B------:R-:W-:Y:S05]  /*21ff0*/  BRA `(.L_x_1733) ;  /* 0xffffffd000c07947 */ /* 0x000fea000383ffff */
.L_x_1633:
[----:B-1----:R1:W2:Y:S02]  /*22000*/  SYNCS.PHASECHK.TRANS64.TRYWAIT P0, [R7+URZ], R2 ;  /* 0x00000002070075a7 */ /* 0x0022a4000800017f */
[----:B--2---:R-:W-:Y:S05]  /*22010*/  @!P0 NANOSLEEP.SYNCS 0x989680 ;  /* 0x009896800000895d */ /* 0x004fea0003900000 */
[----:B------:R-:W2:Y:S02]  /*22020*/  @!P0 SYNCS.PHASECHK.TRANS64 P0, [R7+URZ], R2 ;  /* 0x00000002070085a7 */ /* 0x000ea4000800007f */
[----:B--2---:R-:W-:Y:S05]  /*22030*/  @!P0 BRA `(.L_x_1633) ;  /* 0xfffffffc00f08947 */ /* 0x004fea000383ffff */
[----:B------:R-:W-:Y:S05]  /*22040*/  BRA `(.L_x_1734) ;  /* 0xffffffd000b47947 */ /* 0x000fea000383ffff */
.L_x_1635:
[----:B--2---:R2:W3:Y:S02]  /*22050*/  SYNCS.PHASECHK.TRANS64.TRYWAIT P0, [R4+URZ], R5 ;  /* 0x00000005040075a7 */ /* 0x0044e4000800017f */
[----:B---3--:R-:W-:Y:S05]  /*22060*/  @!P0 NANOSLEEP.SYNCS 0x989680 ;  /* 0x009896800000895d */ /* 0x008fea0003900000 */
[----:B------:R-:W3:Y:S02]  /*22070*/  @!P0 SYNCS.PHASECHK.TRANS64 P0, [R4+URZ], R5 ;  /* 0x00000005040085a7 */ /* 0x000ee4000800007f */
[----:B---3--:R-:W-:Y:S05]  /*22080*/  @!P0 BRA `(.L_x_1635) ;  /* 0xfffffffc00f08947 */ /* 0x008fea000383ffff */
[----:B------:R-:W-:Y:S05]  /*22090*/  BRA `(.L_x_1735) ;  /* 0xffffffd000b87947 */ /* 0x000fea000383ffff */
.L_x_1736:
        /* <DEDUP_REMOVED lines=14> */
.L_x_6043:


//--------------------- .text._ZN7cutlass13device_kernelIN5flash11enable_sm90INS1_16FlashAttnFwdSm90INS1_25CollectiveMainloopFwdSm90ILi2EN4cute5tupleIJNS5_1CILi1EEES8_S8_EEENS6_IJNS7_ILi64EEESA_SA_EEELi512ENS_6half_tEfNS_4arch4Sm90ELb0ELb1ELb1ELb0ELb0ELb0ELb0ELb0ELb0ELb1ELb1ELb0EEENS1_21CollectiveEpilogueFwdINS6_IJSA_NS7_ILi512EEESA_EEES9_SC_SE_Li256ELb0ELb1ELb1ELb0EEENS1_19SingleTileSchedulerILb0ELb1ELb1ELi64EEEEEEEEEvNT_6ParamsE --------------------------
	.section	.text._ZN7cutlass13device_kernelIN5flash11enable_sm90INS1_16FlashAttnFwdSm90INS1_25CollectiveMainloopFwdSm90ILi2EN4cute5tupleIJNS5_1CILi1EEES8_S8_EEENS6_IJNS7_ILi64EEESA_SA_EEELi512ENS_6half_tEfNS_4arch4Sm90ELb0ELb1ELb1ELb0ELb0ELb0ELb0ELb0ELb0ELb1ELb1ELb0EEENS1_21CollectiveEpilogueFwdINS6_IJSA_NS7_ILi512EEESA_EEES9_SC_SE_Li256ELb0ELb1ELb1ELb0EEENS1_19SingleTileSchedulerILb0ELb1ELb1ELi64EEEEEEEEEvNT_6ParamsE,"ax",@progbits
	.align	128
.text._ZN7cutlass13device_kernelIN5flash11enable_sm90INS1_16FlashAttnFwdSm90INS1_25CollectiveMainloopFwdSm90ILi2EN4cute5tupleIJNS5_1CILi1EEES8_S8_EEENS6_IJNS7_ILi64EEESA_SA_EEELi512ENS_6half_tEfNS_4arch4Sm90ELb0ELb1ELb1ELb0ELb0ELb0ELb0ELb0ELb0ELb1ELb1ELb0EEENS1_21CollectiveEpilogueFwdINS6_IJSA_NS7_ILi512EEESA_EEES9_SC_SE_Li256ELb0ELb1ELb1ELb0EEENS1_19SingleTileSchedulerILb0ELb1ELb1ELi64EEEEEEEEEvNT_6ParamsE:
        .type           _ZN7cutlass13device_kernelIN5flash11enable_sm90INS1_16FlashAttnFwdSm90INS1_25CollectiveMainloopFwdSm90ILi2EN4cute5tupleIJNS5_1CILi1EEES8_S8_EEENS6_IJNS7_ILi64EEESA_SA_EEELi512ENS_6half_tEfNS_4arch4Sm90ELb0ELb1ELb1ELb0ELb0ELb0ELb0ELb0ELb0ELb1ELb1ELb0EEENS1_21CollectiveEpilogueFwdINS6_IJSA_NS7_ILi512EEESA_EEES9_SC_SE_Li256ELb0ELb1ELb1ELb0EEENS1_19SingleTileSchedulerILb0ELb1ELb1ELi64EEEEEEEEEvNT_6ParamsE,@function
        .size           _ZN7cutlass13device_kernelIN5flash11enable_sm90INS1_16FlashAttnFwdSm90INS1_25CollectiveMainloopFwdSm90ILi2EN4cute5tupleIJNS5_1CILi1EEES8_S8_EEENS6_IJNS7_ILi64EEESA_SA_EEELi512ENS_6half_tEfNS_4arch4Sm90ELb0ELb1ELb1ELb0ELb0ELb0ELb0ELb0ELb0ELb1ELb1ELb0EEENS1_21CollectiveEpilogueFwdINS6_IJSA_NS7_ILi512EEESA_EEES9_SC_SE_Li256ELb0ELb1ELb1ELb0EEENS1_19SingleTileSchedulerILb0ELb1ELb1ELi64EEEEEEEEEvNT_6ParamsE,(.L_x_6044 - _ZN7cutlass13device_kernelIN5flash11enable_sm90INS1_16FlashAttnFwdSm90INS1_25CollectiveMainloopFwdSm90ILi2EN4cute5tupleIJNS5_1CILi1EEES8_S8_EEENS6_IJNS7_ILi64EEESA_SA_EEELi512ENS_6half_tEfNS_4arch4Sm90ELb0ELb1ELb1ELb0ELb0ELb0ELb0ELb0ELb0ELb1ELb1ELb0EEENS1_21CollectiveEpilogueFwdINS6_IJSA_NS7_ILi512EEESA_EEES9_SC_SE_Li256ELb0ELb1ELb1ELb0EEENS1_19SingleTileSchedulerILb0ELb1ELb1ELi64EEEEEEEEEvNT_6ParamsE)
        .other          _ZN7cutlass13device_kernelIN5flash11enable_sm90INS1_16FlashAttnFwdSm90INS1_25CollectiveMainloopFwdSm90ILi2EN4cute5tupleIJNS5_1CILi1EEES8_S8_EEENS6_IJNS7_ILi64EEESA_SA_EEELi512ENS_6half_tEfNS_4arch4Sm90ELb0ELb1ELb1ELb0ELb0ELb0ELb0ELb0ELb0ELb1ELb1ELb0EEENS1_21CollectiveEpilogueFwdINS6_IJSA_NS7_ILi512EEESA_EEES9_SC_SE_Li256ELb0ELb1ELb1ELb0EEENS1_19SingleTileSchedulerILb0ELb1ELb1ELi64EEEEEEEEEvNT_6ParamsE,@"STO_CUDA_ENTRY STV_DEFAULT"
_ZN7cutlass13device_kernelIN5flash11enable_sm90INS1_16FlashAttnFwdSm90INS1_25CollectiveMainloopFwdSm90ILi2EN4cute5tupleIJNS5_1CILi1EEES8_S8_EEENS6_IJNS7_ILi64EEESA_SA_EEELi512ENS_6half_tEfNS_4arch4Sm90ELb0ELb1ELb1ELb0ELb0ELb0ELb0ELb0ELb0ELb1ELb1ELb0EEENS1_21CollectiveEpilogueFwdINS6_IJSA_NS7_ILi512EEESA_EEES9_SC_SE_Li256ELb0ELb1ELb1ELb0EEENS1_19SingleTileSchedulerILb0ELb1ELb1ELi64EEEEEEEEEvNT_6ParamsE:
        /* <DEDUP_REMOVED lines=18> */
.L_x_1738:
[----:B------:R-:W-:Y:S05]  /*0120*/  BSYNC B0 ;  /* 0x0000000000007941 */ /* 0x000fea0003800000 */
.L_x_1737:
        /* <DEDUP_REMOVED lines=37> */
.L_x_1739:
        /* <DEDUP_REMOVED lines=22> */
.L_x_1740:
        /* <DEDUP_REMOVED lines=18> */
.L_x_1741:
        /* <DEDUP_REMOVED lines=22> */
.L_x_1742:
        /* <DEDUP_REMOVED lines=22> */
.L_x_1743:
        /* <DEDUP_REMOVED lines=8> */
.L_x_1746:
[----:B------:R-:W-:-:S08]  /*0940*/  NOP ;  /* 0x0000000000007918 */ /* 0x000fd00000000000 */
[----:B------:R-:W0:Y:S02]  /*0950*/  USETMAXREG.TRY_ALLOC.CTAPOOL UP0, 0xf0 ;  /* 0x000000f0000079c8 */ /* 0x000e240008000600 */
[----:B0-----:R-:W-:-:S13]  /*0960*/  PLOP3.LUT P0, PT, PT, PT, UP0, 0x80, 0x0 ;  /* 0x000000000000781c */ /* 0x001fda0003f0f008 */
[----:B------:R-:W-:Y:S05]  /*0970*/  @!P0 BRA `(.L_x_1746) ;  /* 0xfffffffc00f08947 */ /* 0x000fea000383ffff */
[----:B------:R-:W0:Y:S01]  /*0980*/  S2R R2, SR_TID.X ;  /* 0x0000000000027919 */ /* 0x000e220000002100 */
[----:B------:R-:W1:Y:S01]  /*0990*/  S2UR UR6, SR_CTAID.Y ;  /* 0x00000000000679c3 */ /* 0x000e620000002600 */
[----:B------:R-:W-:Y:S02]  /*09a0*/  ULDC UR7, c[0x0][0xc50] ;  /* 0x0003140000077ab9 */ /* 0x000fe40000000800 */
[----:B------:R-:W-:-:S05]  /*09b0*/  UISETP.NE.AND UP0, UPT, UR7, 0x1, UPT ;  /* 0x000000010700788c */ /* 0x000fca000bf05270 */
[----:B------:R-:W2:Y:S06]  /*09c0*/  S2UR UR8, SR_CTAID.Z ;  /* 0x00000000000879c3 */ /* 0x000eac0000002700 */
[----:B------:R-:W-:Y:S01]  /*09d0*/  @UP0 ULDC UR4, c[0x0][0xc54] ;  /* 0x0003150000040ab9 */ /* 0x000fe20000000800 */
[----:B------:R-:W-:Y:S01]  /*09e0*/  @UP0 ULDC UR10, c[0x0][0xc58] ;  /* 0x00031600000a0ab9 */ /* 0x000fe20000000800 */
[----:B-1----:R-:W-:Y:S02]  /*09f0*/  UIMAD.WIDE.U32 UR4, UR6, UR4, URZ ;  /* 0x00000004060472a5 */ /* 0x002fe4000f8e003f */
[----:B------:R-:W-:-:S02]  /*0a00*/  UMOV UR40, UR6 ;  /* 0x0000000600287c82 */ /* 0x000fc40008000000 */
[----:B------:R-:W-:Y:S01]  /*0a10*/  @UP0 USHF.R.U32.HI UR40, URZ, UR10, UR5 ;  /* 0x0000000a3f280299 */ /* 0x000fe20008011605 */
[----:B0-----:R-:W-:-:S03]  /*0a20*/  LOP3.LUT R0, R2, 0xffffff80, RZ, 0xc0, !PT ;  /* 0xffffff8002007812 */ /* 0x001fc600078ec0ff */
[----:B------:R-:W-:Y:S01]  /*0a30*/  UIADD3 UR4, -UR40, URZ, URZ ;  /* 0x0000003f28047290 */ /* 0x000fe2000fffe13f */
[----:B------:R-:W-:-:S03]  /*0a40*/  ISETP.NE.AND P0, PT, R0, 0x80, PT ;  /* 0x000000800000780c */ /* 0x000fc60003f05270 */
[----:B------:R-:W-:-:S10]  /*0a50*/  UIMAD UR4, UR7, UR4, UR6 ;  /* 0x00000004070472a4 */ /* 0x000fd4000f8e0206 */
[----:B------:R-:W-:Y:S06]  /*0a60*/  @!P0 BAR.ARV 0x8, 0x100 ;  /* 0x0204000000008b1d */ /* 0x000fec0000002000 */
[----:B------:R-:W-:-:S13]  /*0a70*/  ISETP.GE.U32.AND P0, PT, R2, 0x100, PT ;  /* 0x000001000200780c */ /* 0x000fda0003f06070 */
[----:B------:R-:W-:Y:S06]  /*0a80*/  @P0 BAR.ARV 0xf, 0x100 ;  /* 0x03c4000000000b1d */ /* 0x000fec0000002000 */
[----:B--2---:R-:W-:-:S13]  /*0a90*/  ISETP.LE.AND P0, PT, RZ, UR8, PT ;  /* 0x00000008ff007c0c */ /* 0x004fda000bf03270 */
[----:B------:R-:W-:Y:S05]  /*0aa0*/  @!P0 BRA `(.L_x_1747) ;  /* 0x0000014800108947 */ /* 0x000fea0003800000 */
[----:B------:R-:W-:Y:S01]  /*0ab0*/  ULDC.64 UR6, c[0x0][0x418] ;  /* 0x0001060000067ab9 */ /* 0x000fe20000000a00 */
[----:B------:R-:W0:Y:S01]  /*0ac0*/  S2UR UR41, SR_CTAID.X ;  /* 0x00000000002979c3 */ /* 0x000e220000002500 */
[----:B------:R-:W-:Y:S01]  /*0ad0*/  UISETP.NE.U32.AND UP0, UPT, UR6, URZ, UPT ;  /* 0x0000003f0600728c */ /* 0x000fe2000bf05070 */
[----:B------:R-:W-:Y:S01]  /*0ae0*/  VIADD R16, R2, 0xffffff80 ;  /* 0xffffff8002107836 */ /* 0x000fe20000000000 */
[----:B------:R-:W-:Y:S01]  /*0af0*/  ULDC UR39, c[0x0][0x424] ;  /* 0x0001090000277ab9 */ /* 0x000fe20000000800 */
[----:B------:R-:W-:Y:S01]  /*0b00*/  ULDC UR8, c[0x0][0x2f0] ;  /* 0x0000bc0000087ab9 */ /* 0x000fe20000000800 */
[----:B------:R-:W-:-:S04]  /*0b10*/  UISETP.NE.AND.EX UP0, UPT, UR7, URZ, UPT, UP0 ;  /* 0x0000003f0700728c */ /* 0x000fc8000bf05300 */
[----:B------:R-:W-:Y:S02]  /*0b20*/  USEL UR39, UR39, 0x1, UP0 ;  /* 0x0000000127277887 */ /* 0x000fe40008000000 */
[----:B------:R-:W-:Y:S02]  /*0b30*/  UISETP.NE.AND UP0, UPT, UR9, 0x1, UPT ;  /* 0x000000010900788c */ /* 0x000fe4000bf05270 */
[----:B------:R-:W-:-:S04]  /*0b40*/  UIMAD UR5, UR39, UR8, 0x3f ;  /* 0x0000003f270574a4 */ /* 0x000fc8000f8e0208 */
[----:B------:R-:W-:Y:S01]  /*0b50*/  PLOP3.LUT P0, PT, PT, PT, UP0, 0x80, 0x0 ;  /* 0x000000000000781c */ /* 0x000fe20003f0f008 */
[----:B------:R-:W-:-:S04]  /*0b60*/  USHF.R.S32.HI UR6, URZ, 0x1f, UR5 ;  /* 0x0000001f3f067899 */ /* 0x000fc80008011405 */
[----:B------:R-:W-:Y:S02]  /*0b70*/  ULEA.HI UR5, UR6, UR5, URZ, 0x6 ;  /* 0x0000000506057291 */ /* 0x000fe4000f8f303f */
[----:B0-----:R-:W-:Y:S02]  /*0b80*/  USHF.L.U32 UR41, UR41, 0x6, URZ ;  /* 0x0000000629297899 */ /* 0x001fe4000800063f */
[----:B------:R-:W-:-:S04]  /*0b90*/  USHF.R.S32.HI UR5, URZ, 0x6, UR5 ;  /* 0x000000063f057899 */ /* 0x000fc80008011405 */
[----:B------:R-:W-:Y:S08]  /*0ba0*/  @!P0 BRA `(.L_x_1748) ;  /* 0x0000002400148947 */ /* 0x000ff00003800000 */
[----:B------:R-:W-:Y:S01]  /*0bb0*/  ULDC UR6, c[0x0][0x448] ;  /* 0x0001120000067ab9 */ /* 0x000fe20000000800 */
[----:B------:R-:W-:Y:S02]  /*0bc0*/  UIADD3 UR9, UR41, 0x3f, URZ ;  /* 0x0000003f29097890 */ /* 0x000fe4000fffe03f */
[----:B------:R-:W-:Y:S01]  /*0bd0*/  UISETP.NE.AND UP1, UPT, UR6, 0x1, UPT ;  /* 0x000000010600788c */ /* 0x000fe2000bf25270 */
[----:B------:R-:W-:Y:S02]  /*0be0*/  ULDC UR13, c[0x0][0x288] ;  /* 0x0000a200000d7ab9 */ /* 0x000fe40000000800 */
[----:B------:R-:W-:Y:S01]  /*0bf0*/  ULDC.64 UR6, c[0x0][0x9e0] ;  /* 0x0002780000067ab9 */ /* 0x000fe20000000a00 */
[----:B------:R-:W-:Y:S02]  /*0c00*/  UIADD3 UR12, -UR13, 0x1, URZ ;  /* 0x000000010d0c7890 */ /* 0x000fe4000fffe13f */
[----:B------:R-:W-:Y:S02]  /*0c10*/  UISETP.GE.AND UP0, UPT, UR7, 0x1, UPT ;  /* 0x000000010700788c */ /* 0x000fe4000bf06270 */
[----:B------:R-:W-:-:S03]  /*0c20*/  UIMAD UR12, UR39, UR8, UR12 ;  /* 0x00000008270c72a4 */ /* 0x000fc6000f8e020c */
[----:B------:R-:W-:Y:S01]  /*0c30*/  @UP1 ULDC UR10, c[0x0][0x44c] ;  /* 0x00011300000a1ab9 */ /* 0x000fe20000000800 */
[----:B------:R-:W-:Y:S01]  /*0c40*/  PLOP3.LUT P1, PT, PT, PT, UP0, 0x80, 0x0 ;  /* 0x000000000000781c */ /* 0x000fe20003f2f008 */
[----:B------:R-:W-:Y:S01]  /*0c50*/  UIMAD.WIDE.U32 UR10, UR9, UR10, URZ ;  /* 0x0000000a090a72a5 */ /* 0x000fe2000f8e003f */
[----:B------:R-:W-:-:S03]  /*0c60*/  @UP1 ULDC UR14, c[0x0][0x450] ;  /* 0x00011400000e1ab9 */ /* 0x000fc60000000800 */
[----:B------:R-:W-:-:S04]  /*0c70*/  @UP1 USHF.R.U32.HI UR9, URZ, UR14, UR11 ;  /* 0x0000000e3f091299 */ /* 0x000fc8000801160b */
[----:B------:R-:W-:-:S04]  /*0c80*/  UIADD3 UR12, UR12, UR9, URZ ;  /* 0x000000090c0c7290 */ /* 0x000fc8000fffe03f */
[----:B------:R-:W-:Y:S01]  /*0c90*/  UIADD3 UR6, UR12, UR6, URZ ;  /* 0x000000060c067290 */ /* 0x000fe2000fffe03f */
[----:B------:R-:W-:Y:S11]  /*0ca0*/  @!P1 BRA `(.L_x_1749) ;  /* 0x0000000000449947 */ /* 0x000ff60003800000 */
[----:B------:R-:W-:Y:S01]  /*0cb0*/  ISETP.LT.AND P0, PT, RZ, UR12, PT ;  /* 0x0000000cff007c0c */ /* 0x000fe2000bf01270 */
[----:B------:R-:W-:-:S12]  /*0cc0*/  UIADD3 UR9, UR12, -0x1, URZ ;  /* 0xffffffff0c097890 */ /* 0x000fd8000fffe03f */
[----:B------:R-:W-:Y:S05]  /*0cd0*/  @P0 BRA `(.L_x_1750) ;  /* 0x00000000001c0947 */ /* 0x000fea0003800000 */
[----:B------:R-:W-:Y:S02]  /*0ce0*/  UISETP.NE.AND UP0, UPT, UR7, 0x1, UPT ;  /* 0x000000010700788c */ /* 0x000fe4000bf05270 */
[----:B------:R-:W-:-:S09]  /*0cf0*/  UIADD3 UR9, -UR12, URZ, URZ ;  /* 0x0000003f0c097290 */ /* 0x000fd2000fffe13f */
[----:B------:R-:W-:Y:S02]  /*0d00*/  @UP0 ULDC.64 UR14, c[0x0][0x9e8] ;  /* 0x00027a00000e0ab9 */ /* 0x000fe40000000a00 */
[----:B------:R-:W-:-:S04]  /*0d10*/  UIMAD.WIDE.U32 UR10, UR9, UR14, URZ ;  /* 0x0000000e090a72a5 */ /* 0x000fc8000f8e003f */
[----:B------:R-:W-:-:S04]  /*0d20*/  @UP0 USHF.R.U32.HI UR9, URZ, UR15, UR11 ;  /* 0x0000000f3f090299 */ /* 0x000fc8000801160b */
[----:B------:R-:W-:Y:S01]  /*0d30*/  ULOP3.LUT UR9, URZ, UR9, URZ, 0x33, !UPT ;  /* 0x000000093f097292 */ /* 0x000fe2000f8e333f */
[----:B------:R-:W-:Y:S11]  /*0d40*/  BRA `(.L_x_1751) ;  /* 0x0000000000107947 */ /* 0x000ff60003800000 */
.L_x_1750:
[----:B------:R-:W-:-:S11]  /*0d50*/  UISETP.NE.AND UP0, UPT, UR7, 0x1, UPT ;  /* 0x000000010700788c */ /* 0x000fd6000bf05270 */
[----:B------:R-:W-:Y:S02]  /*0d60*/  @UP0 ULDC.64 UR14, c[0x0][0x9e8] ;  /* 0x00027a00000e0ab9 */ /* 0x000fe40000000a00 */
[----:B------:R-:W-:-:S04]  /*0d70*/  UIMAD.WIDE.U32 UR10, UR9, UR14, URZ ;  /* 0x0000000e090a72a5 */ /* 0x000fc8000f8e003f */
[----:B------:R-:W-:-:S12]  /*0d80*/  @UP0 USHF.R.U32.HI UR9, URZ, UR15, UR11 ;  /* 0x0000000f3f090299 */ /* 0x000fd8000801160b */
.L_x_1751:
[----:B------:R-:W-:-:S04]  /*0d90*/  UIMAD UR9, UR9, UR7, UR7 ;  /* 0x00000007090972a4 */ /* 0x000fc8000f8e0207 */
[----:B------:R-:W-:-:S04]  /*0da0*/  UISETP.LT.AND UP0, UPT, UR6, UR9, UPT ;  /* 0x000000090600728c */ /* 0x000fc8000bf01270 */
[----:B------:R-:W-:-:S12]  /*0db0*/  USEL UR6, UR6, UR9, UP0 ;  /* 0x0000000906067287 */ /* 0x000fd80008000000 */
.L_x_1749:
[----:B------:R-:W-:Y:S01]  /*0dc0*/  UIADD3 UR6, UR6, 0x3f, URZ ;  /* 0x0000003f06067890 */ /* 0x000fe2000fffe03f */
[----:B------:R-:W-:Y:S01]  /*0dd0*/  @UP1 ULDC UR10, c[0x0][0x44c] ;  /* 0x00011300000a1ab9 */ /* 0x000fe20000000800 */
[----:B------:R-:W-:Y:S01]  /*0de0*/  @UP1 ULDC UR12, c[0x0][0x450] ;  /* 0x00011400000c1ab9 */ /* 0x000fe20000000800 */
[----:B------:R-:W-:Y:S02]  /*0df0*/  UIMAD.WIDE.U32 UR10, UR41, UR10, URZ ;  /* 0x0000000a290a72a5 */ /* 0x000fe4000f8e003f */
[----:B------:R-:W-:Y:S02]  /*0e00*/  USHF.R.S32.HI UR9, URZ, 0x1f, UR6 ;  /* 0x0000001f3f097899 */ /* 0x000fe40008011406 */
[----:B------:R-:W-:Y:S02]  /*0e10*/  UIMAD UR8, UR39, UR8, -UR13 ;  /* 0x00000008270872a4 */ /* 0x000fe4000f8e0a0d */
[----:B------:R-:W-:Y:S02]  /*0e20*/  @UP1 USHF.R.U32.HI UR41, URZ, UR12, UR11 ;  /* 0x0000000c3f291299 */ /* 0x000fe4000801160b */
[----:B------:R-:W-:-:S02]  /*0e30*/  ULEA.HI UR9, UR9, UR6, URZ, 0x6 ;  /* 0x0000000609097291 */ /* 0x000fc4000f8f303f */
[----:B------:R-:W-:Y:S02]  /*0e40*/  UIADD3 UR8, UR8, UR41, URZ ;  /* 0x0000002908087290 */ /* 0x000fe4000fffe03f */
[----:B------:R-:W-:Y:S01]  /*0e50*/  USHF.R.S32.HI UR9, URZ, 0x6, UR9 ;  /* 0x000000063f097899 */ /* 0x000fe20008011409 */
[----:B------:R-:W-:Y:S02]  /*0e60*/  ULDC UR6, c[0x0][0x9dc] ;  /* 0x0002770000067ab9 */ /* 0x000fe40000000800 */
[----:B------:R-:W-:Y:S02]  /*0e70*/  UIADD3 UR6, UR8, -UR6, URZ ;  /* 0x8000000608067290 */ /* 0x000fe4000fffe03f */
[----:B------:R-:W-:-:S04]  /*0e80*/  UISETP.LT.AND UP0, UPT, UR5, UR9, UPT ;  /* 0x000000090500728c */ /* 0x000fc8000bf01270 */
[----:B------:R-:W-:Y:S01]  /*0e90*/  USEL UR10, UR5, UR9, UP0 ;  /* 0x00000009050a7287 */ /* 0x000fe20008000000 */
[----:B------:R-:W-:Y:S01]  /*0ea0*/  IMAD.U32 R0, RZ, RZ, UR6 ;  /* 0x00000006ff007e24 */ /* 0x000fe2000f8e00ff */
[----:B------:R-:W-:Y:S10]  /*0eb0*/  @!P1 BRA `(.L_x_1752) ;  /* 0x0000000000449947 */ /* 0x000ff40003800000 */
[----:B------:R-:W-:Y:S02]  /*0ec0*/  UMOV UR5, UR8 ;  /* 0x0000000800057c82 */ /* 0x000fe40008000000 */
[----:B------:R-:W-:-:S06]  /*0ed0*/  UISETP.GT.AND UP0, UPT, UR5, -0x1, UPT ;  /* 0xffffffff0500788c */ /* 0x000fcc000bf04270 */
[----:B------:R-:W-:-:S13]  /*0ee0*/  PLOP3.LUT P0, PT, PT, PT, UP0, 0x80, 0x0 ;  /* 0x000000000000781c */ /* 0x000fda0003f0f008 */
[----:B------:R-:W-:Y:S05]  /*0ef0*/  @P0 BRA `(.L_x_1753) ;  /* 0x00000000001c0947 */ /* 0x000fea0003800000 */
[----:B------:R-:W-:Y:S02]  /*0f00*/  UISETP.NE.AND UP0, UPT, UR7, 0x1, UPT ;  /* 0x000000010700788c */ /* 0x000fe4000bf05270 */
[----:B------:R-:W-:-:S09]  /*0f10*/  ULOP3.LUT UR5, URZ, UR5, URZ, 0x33, !UPT ;  /* 0x000000053f057292 */ /* 0x000fd2000f8e333f */
[----:B------:R-:W-:Y:S02]  /*0f20*/  @UP0 ULDC.64 UR12, c[0x0][0x9e8] ;  /* 0x00027a00000c0ab9 */ /* 0x000fe40000000a00 */
[----:B------:R-:W-:-:S04]  /*0f30*/  UIMAD.WIDE.U32 UR8, UR5, UR12, URZ ;  /* 0x0000000c050872a5 */ /* 0x000fc8000f8e003f */
[----:B------:R-:W-:-:S04]  /*0f40*/  @UP0 USHF.R.U32.HI UR5, URZ, UR13, UR9 ;  /* 0x0000000d3f050299 */ /* 0x000fc80008011609 */
[----:B------:R-:W-:Y:S01]  /*0f50*/  ULOP3.LUT UR5, URZ, UR5, URZ, 0x33, !UPT ;  /* 0x000000053f057292 */ /* 0x000fe2000f8e333f */
[----:B------:R-:W-:Y:S11]  /*0f60*/  BRA `(.L_x_1754) ;  /* 0x0000000000107947 */ /* 0x000ff60003800000 */
.L_x_1753:
[----:B------:R-:W-:-:S11]  /*0f70*/  UISETP.NE.AND UP0, UPT, UR7, 0x1, UPT ;  /* 0x000000010700788c */ /* 0x000fd6000bf05270 */
[----:B------:R-:W-:Y:S02]  /*0f80*/  @UP0 ULDC.64 UR12, c[0x0][0x9e8] ;  /* 0x00027a00000c0ab9 */ /* 0x000fe40000000a00 */
[----:B------:R-:W-:-:S04]  /*0f90*/  UIMAD.WIDE.U32 UR8, UR5, UR12, URZ ;  /* 0x0000000c050872a5 */ /* 0x000fc8000f8e003f */
[----:B------:R-:W-:-:S12]  /*0fa0*/  @UP0 USHF.R.U32.HI UR5, URZ, UR13, UR9 ;  /* 0x0000000d3f050299 */ /* 0x000fd80008011609 */
.L_x_1754:
[----:B------:R-:W-:-:S06]  /*0fb0*/  UIMAD UR5, UR5, UR7, URZ ;  /* 0x00000007050572a4 */ /* 0x000fcc000f8e023f */
[----:B------:R-:W-:-:S07]  /*0fc0*/  VIMNMX R0, R0, UR5, !PT ;  /* 0x0000000500007c48 */ /* 0x000fce000ffe0100 */
.L_x_1752:
[----:B------:R-:W-:Y:S01]  /*0fd0*/  SHF.R.S32.HI R3, RZ, 0x1f, R0 ;  /* 0x0000001fff037819 */ /* 0x000fe20000011400 */
[----:B------:R-:W-:Y:S01]  /*0fe0*/  USHF.R.U32.HI UR5, URZ, 0x10, UR4 ;  /* 0x000000103f057899 */ /* 0x000fe20008011604 */
[----:B------:R-:W-:Y:S01]  /*0ff0*/  PLOP3.LUT P0, PT, PT, PT, PT, 0x80, 0x0 ;  /* 0x000000000000781c */ /* 0x000fe20003f0f070 */
[----:B------:R-:W-:Y:S01]  /*1000*/  ULOP3.LUT UR4, UR4, 0xffff, URZ, 0xc0, !UPT ;  /* 0x0000ffff04047892 */ /* 0x000fe2000f8ec03f */
[----:B------:R-:W-:Y:S01]  /*1010*/  LEA.HI R3, R3, R0, RZ, 0x6 ;  /* 0x0000000003037211 */ /* 0x000fe200078f30ff */
[----:B------:R-:W-:Y:S01]  /*1020*/  UISETP.NE.AND UP0, UPT, UR5, URZ, UPT ;  /* 0x0000003f0500728c */ /* 0x000fe2000bf05270 */
[----:B------:R-:W-:Y:S02]  /*1030*/  CS2R R4, SRZ ;  /* 0x0000000000047805 */ /* 0x000fe4000001ff00 */
[----:B------:R-:W-:Y:S02]  /*1040*/  MOV R2, RZ ;  /* 0x000000ff00027202 */ /* 0x000fe40000000f00 */
[----:B------:R-:W-:-:S02]  /*1050*/  CS2R R150, SRZ ;  /* 0x0000000000967805 */ /* 0x000fc4000001ff00 */
[----:B------:R-:W-:Y:S02]  /*1060*/  SHF.R.S32.HI R3, RZ, 0x6, R3 ;  /* 0x00000006ff037819 */ /* 0x000fe40000011403 */
[----:B------:R-:W-:Y:S02]  /*1070*/  CS2R R148, SRZ ;  /* 0x0000000000947805 */ /* 0x000fe4000001ff00 */
[----:B------:R-:W-:Y:S02]  /*1080*/  CS2R R146, SRZ ;  /* 0x0000000000927805 */ /* 0x000fe4000001ff00 */
[----:B------:R-:W-:Y:S02]  /*1090*/  CS2R R144, SRZ ;  /* 0x0000000000907805 */ /* 0x000fe4000001ff00 */
[----:B------:R-:W-:Y:S02]  /*10a0*/  VIMNMX R10, RZ, R3, !PT ;  /* 0x00000003ff0a7248 */ /* 0x000fe40007fe0100 */
[----:B------:R-:W-:-:S02]  /*10b0*/  CS2R R142, SRZ ;  /* 0x00000000008e7805 */ /* 0x000fc4000001ff00 */
[----:B------:R-:W-:Y:S01]  /*10c0*/  CS2R R140, SRZ ;  /* 0x00000000008c7805 */ /* 0x000fe2000001ff00 */
[----:B------:R-:W-:Y:S01]  /*10d0*/  @!UP0 ULDC UR5, c[0x0][0x9f0] ;  /* 0x00027c0000058ab9 */ /* 0x000fe20000000800 */
        /* <DEDUP_REMOVED lines=52> */
[----:B------:R-:W-:Y:S01]  /*1420*/  IMAD.MOV.U32 R37, RZ, RZ, RZ ;  /* 0x000000ffff257224 */ /* 0x000fe200078e00ff */
[----:B------:R-:W-:Y:S06]  /*1430*/  @!P1 BRA `(.L_x_1755) ;  /* 0x0000000000749947 */ /* 0x000fec0003800000 */
[----:B------:R-:W-:Y:S01]  /*1440*/  IMAD.U32 R5, RZ, RZ, UR5 ;  /* 0x00000005ff057e24 */ /* 0x000fe2000f8e00ff */
[----:B------:R-:W-:-:S04]  /*1450*/  UIADD3 UR6, UR5, -0x1, UR10 ;  /* 0xffffffff05067890 */ /* 0x000fc8000fffe00a */
[-C--:B------:R-:W-:Y:S02]  /*1460*/  IABS R8, R5.reuse ;  /* 0x0000000500087213 */ /* 0x080fe40000000000 */
[----:B------:R-:W-:Y:S02]  /*1470*/  IADD3 R0, -R10, UR6, RZ ;  /* 0x000000060a007c10 */ /* 0x000fe4000fffe1ff */
[----:B------:R-:W0:Y:S01]  /*1480*/  I2F.RP R3, R8 ;  /* 0x0000000800037306 */ /* 0x000e220000209400 */
[----:B------:R-:W-:-:S07]  /*1490*/  IABS R11, R5 ;  /* 0x00000005000b7213 */ /* 0x000fce0000000000 */
[----:B0-----:R-:W0:Y:S02]  /*14a0*/  MUFU.RCP R3, R3 ;  /* 0x0000000300037308 */ /* 0x001e240000001000 */
[----:B0-----:R-:W-:Y:S02]  /*14b0*/  VIADD R6, R3, 0xffffffe ;  /* 0x0ffffffe03067836 */ /* 0x001fe40000000000 */
[----:B------:R-:W-:-:S04]  /*14c0*/  IMAD.MOV R3, RZ, RZ, -R11 ;  /* 0x000000ffff037224 */ /* 0x000fc800078e0a0b */
[----:B------:R0:W1:Y:S02]  /*14d0*/  F2I.FTZ.U32.TRUNC.NTZ R7, R6 ;  /* 0x0000000600077305 */ /* 0x000064000021f000 */
[----:B0-----:R-:W-:Y:S01]  /*14e0*/  IMAD.MOV.U32 R6, RZ, RZ, RZ ;  /* 0x000000ffff067224 */ /* 0x001fe200078e00ff */
[----:B-1----:R-:W-:-:S05]  /*14f0*/  IADD3 R9, RZ, -R7, RZ ;  /* 0x80000007ff097210 */ /* 0x002fca0007ffe0ff */
[----:B------:R-:W-:Y:S01]  /*1500*/  IMAD R5, R9, R8, RZ ;  /* 0x0000000809057224 */ /* 0x000fe200078e02ff */
[----:B------:R-:W-:Y:S02]  /*1510*/  IABS R9, R0 ;  /* 0x0000000000097213 */ /* 0x000fe40000000000 */
[----:B------:R-:W-:Y:S01]  /*1520*/  LOP3.LUT R0, R0, UR5, RZ, 0x3c, !PT ;  /* 0x0000000500007c12 */ /* 0x000fe2000f8e3cff */
[----:B------:R-:W-:-:S03]  /*1530*/  IMAD.HI.U32 R7, R7, R5, R6 ;  /* 0x0000000507077227 */ /* 0x000fc600078e0006 */
[----:B------:R-:W-:Y:S01]  /*1540*/  ISETP.GE.AND P3, PT, R0, RZ, PT ;  /* 0x000000ff0000720c */ /* 0x000fe20003f66270 */
[----:B------:R-:W-:-:S04]  /*1550*/  IMAD.MOV.U32 R6, RZ, RZ, R9 ;  /* 0x000000ffff067224 */ /* 0x000fc800078e0009 */
[----:B------:R-:W-:-:S04]  /*1560*/  IMAD.HI.U32 R7, R7, R6, RZ ;  /* 0x0000000607077227 */ /* 0x000fc800078e00ff */
[----:B------:R-:W-:-:S05]  /*1570*/  IMAD R3, R7, R3, R6 ;  /* 0x0000000307037224 */ /* 0x000fca00078e0206 */
[----:B------:R-:W-:-:S13]  /*1580*/  ISETP.GT.U32.AND P2, PT, R8, R3, PT ;  /* 0x000000030800720c */ /* 0x000fda0003f44070 */
[-C--:B------:R-:W-:Y:S01]  /*1590*/  @!P2 IADD3 R3, R3, -R8.reuse, RZ ;  /* 0x800000080303a210 */ /* 0x080fe20007ffe0ff */
[----:B------:R-:W-:Y:S01]  /*15a0*/  @!P2 VIADD R7, R7, 0x1 ;  /* 0x000000010707a836 */ /* 0x000fe20000000000 */
[----:B------:R-:W-:Y:S02]  /*15b0*/  ISETP.NE.AND P2, PT, RZ, UR5, PT ;  /* 0x00000005ff007c0c */ /* 0x000fe4000bf45270 */
[----:B------:R-:W-:-:S13]  /*15c0*/  ISETP.GE.U32.AND P1, PT, R3, R8, PT ;  /* 0x000000080300720c */ /* 0x000fda0003f26070 */
[----:B------:R-:W-:-:S04]  /*15d0*/  @P1 VIADD R7, R7, 0x1 ;  /* 0x0000000107071836 */ /* 0x000fc80000000000 */
[----:B------:R-:W-:-:S05]  /*15e0*/  IMAD.MOV.U32 R5, RZ, RZ, R7 ;  /* 0x000000ffff057224 */ /* 0x000fca00078e0007 */
[----:B------:R-:W-:Y:S02]  /*15f0*/  @!P3 IADD3 R5, -R5, RZ, RZ ;  /* 0x000000ff0505b210 */ /* 0x000fe40007ffe1ff */
[----:B------:R-:W-:-:S07]  /*1600*/  @!P2 LOP3.LUT R5, RZ, UR5, RZ, 0x33, !PT ;  /* 0x00000005ff05ac12 */ /* 0x000fce000f8e33ff */
.L_x_1755:
[----:B------:R-:W-:Y:S01]  /*1610*/  IMAD R0, R5, UR4, R10 ;  /* 0x0000000405007c24 */ /* 0x000fe2000f8e020a */
        /* <DEDUP_REMOVED lines=29> */
[----:B0-----:R-:W-:Y:S02]  /*17f0*/  ULEA UR5, UR8, UR7, 0x18 ;  /* 0x0000000708057291 */ /* 0x001fe4000f8ec03f */
[----:B------:R-:W-:Y:S01]  /*1800*/  UIADD3 UR6, UR4, -UR6, URZ ;  /* 0x8000000604067290 */ /* 0x000fe2000fffe03f */
[----:B------:R-:W-:Y:S01]  /*1810*/  IMAD.IADD R7, R6, 0x1, -R7 ;  /* 0x0000000106077824 */ /* 0x000fe200078e0a07 */
[----:B------:R-:W-:Y:S02]  /*1820*/  ULOP3.LUT UR4, UR45, 0x1, URZ, 0xfc, !UPT ;  /* 0x000000012d047892 */ /* 0x000fe4000f8efc3f */
[----:B------:R-:W-:Y:S02]  /*1830*/  ULEA UR6, UR6, UR5, 0xf ;  /* 0x0000000506067291 */ /* 0x000fe4000f8e783f */
[----:B------:R-:W-:Y:S01]  /*1840*/  UISETP.NE.AND UP0, UPT, UR4, 0x3, UPT ;  /* 0x000000030400788c */ /* 0x000fe2000bf05270 */
[----:B------:R-:W-:Y:S01]  /*1850*/  LEA R4, R4, R7, 0x4 ;  /* 0x0000000704047211 */ /* 0x000fe200078e20ff */
[----:B------:R-:W-:-:S04]  /*1860*/  UIADD3 UR6, UR6, 0x400, URZ ;  /* 0x0000040006067890 */ /* 0x000fc8000fffe03f */
[----:B------:R-:W-:Y:S01]  /*1870*/  PLOP3.LUT P0, PT, PT, PT, UP0, 0x80, 0x0 ;  /* 0x000000000000781c */ /* 0x000fe20003f0f008 */
[----:B------:R-:W-:-:S04]  /*1880*/  USHF.R.U32.HI UR6, URZ, 0x4, UR6 ;  /* 0x000000043f067899 */ /* 0x000fc80008011606 */
[----:B------:R-:W-:-:S04]  /*1890*/  ULOP3.LUT UR6, UR6, 0x3fff, URZ, 0xc0, !UPT ;  /* 0x00003fff06067892 */ /* 0x000fc8000f8ec03f */
[----:B------:R-:W-:-:S04]  /*18a0*/  ULOP3.LUT UR6, UR6, 0x2000000, URZ, 0xfc, !UPT ;  /* 0x0200000006067892 */ /* 0x000fc8000f8efc3f */
[----:B------:R-:W-:Y:S08]  /*18b0*/  @!P0 BRA `(.L_x_1757) ;  /* 0x0000000000048947 */ /* 0x000ff00003800000 */
[----:B------:R-:W-:Y:S01]  /*18c0*/  BPT.TRAP 0x1 ;  /* 0x000000040000795c */ /* 0x000fe20000300000 */
.L_x_1757:
[----:B------:R-:W-:-:S04]  /*18d0*/  SHF.L.U32 R2, RZ, 0x1f, RZ ;  /* 0x0000001fff027819 */ /* 0x000fc800000006ff */
[----:B------:R-:W0:Y:S02]  /*18e0*/  SYNCS.PHASECHK.TRANS64.TRYWAIT P1, [UR5+0x28c50], R2 ;  /* 0x028c5002ff0075a7 */ /* 0x000e240008020145 */
[----:B0-----:R-:W-:Y:S05]  /*18f0*/  @!P1 BRA `(.L_x_1758) ;  /* 0x0000013800849947 */ /* 0x001fea0003800000 */
.L_x_1952:
        /* <DEDUP_REMOVED lines=47> */
[----:B------:R-:W-:Y:S01]  /*1bf0*/  MOV R7, RZ ;  /* 0x000000ff00077202 */ /* 0x000fe20000000f00 */
[----:B------:R-:W-:-:S06]  /*1c00*/  UMOV UR4, URZ ;  /* 0x0000003f00047c82 */ /* 0x000fcc0008000000 */
.L_x_1764:
[----:B------:R-:W-:Y:S01]  /*1c10*/  BAR.SYNC.DEFER_BLOCKING 0xe, 0x100 ;  /* 0x0384000000007b1d */ /* 0x000fe20000010000 */
[----:B------:R-:W-:Y:S01]  /*1c20*/  IMAD.U32 R5, RZ, RZ, UR4 ;  /* 0x00000004ff057e24 */ /* 0x000fe2000f8e00ff */
[----:B------:R-:W-:Y:S01]  /*1c30*/  UIADD3 UR4, UR4, 0x1, URZ ;  /* 0x0000000104047890 */ /* 0x000fe2000fffe03f */
[C---:B------:R-:W-:Y:S01]  /*1c40*/  ISETP.GT.AND P3, PT, R3.reuse, R0, PT ;  /* 0x000000000300720c */ /* 0x040fe20003f64270 */
[----:B------:R-:W-:Y:S02]  /*1c50*/  VIADD R3, R3, 0xffffffff ;  /* 0xffffffff03037836 */ /* 0x000fe40000000000 */
[----:B01----:R-:W-:Y:S01]  /*1c60*/  IMAD R2, R5, 0x40, R4 ;  /* 0x0000004005027824 */ /* 0x003fe200078e0204 */
        /* <DEDUP_REMOVED lines=137> */
.L_x_1760:
[----:B------:R-:W-:Y:S01]  /*2500*/  ULEA UR7, UR4, UR5, 0x3 ;  /* 0x0000000504077291 */ /* 0x000fe2000f8e183f */
[----:B------:R-:W-:-:S08]  /*2510*/  SHF.L.U32 R2, R7, 0x1f, RZ ;  /* 0x0000001f07027819 */ /* 0x000fd000000006ff */
[----:B------:R0:W1:Y:S01]  /*2520*/  SYNCS.PHASECHK.TRANS64.TRYWAIT P1, [UR7+0x28c50], R2 ;  /* 0x028c5002ff0075a7 */ /* 0x0000620008020147 */
[----:B------:R-:W-:Y:S05]  /*2530*/  @!P0 BRA `(.L_x_1761) ;  /* 0x0000000000048947 */ /* 0x000fea0003800000 */
[----:B------:R-:W-:Y:S01]  /*2540*/  BPT.TRAP 0x1 ;  /* 0x000000040000795c */ /* 0x000fe20000300000 */
.L_x_1761:
[----:B-1----:R-:W-:Y:S05]  /*2550*/  @P1 BRA `(.L_x_1762) ;  /* 0x0000000000081947 */ /* 0x002fea0003800000 */
[----:B------:R-:W1:Y:S02]  /*2560*/  SYNCS.PHASECHK.TRANS64.TRYWAIT P1, [UR7+0x28c50], R2 ;  /* 0x028c5002ff0075a7 */ /* 0x000e640008020147 */
[----:B-1----:R-:W-:Y:S05]  /*2570*/  @!P1 BRA `(.L_x_1763) ;  /* 0x0000012c007c9947 */ /* 0x002fea0003800000 */
.L_x_1762:
[----:B------:R-:W-:Y:S01]  /*2580*/  ULEA UR10, UR4, UR6, 0xc ;  /* 0x00000006040a7291 */ /* 0x000fe2000f8e603f */
[----:B------:R-:W-:Y:S01]  /*2590*/  WARPGROUP.ARRIVE ;  /* 0x00000000000079c5 */ /* 0x000fe20000000000 */
[----:B------:R-:W-:Y:S01]  /*25a0*/  UMOV UR11, 0x40000040 ;  /* 0x40000040000b7882 */ /* 0x000fe20000000000 */
[----:B------:R-:W-:Y:S01]  /*25b0*/  UMOV UR15, 0x40000040 ;  /* 0x40000040000f7882 */ /* 0x000fe20000000000 */
[----:B------:R-:W-:Y:S01]  /*25c0*/  UIADD3 UR14, UR10, 0x80, URZ ;  /* 0x000000800a0e7890 */ /* 0x000fe2000fffe03f */
[----:B01----:R-:W-:Y:S01]  /*25d0*/  MOV R2, UR7 ;  /* 0x0000000700027c02 */ /* 0x003fe20008000f00 */
        /* <DEDUP_REMOVED lines=24> */
.L_x_1759:
[----:B------:R-:W-:Y:S01]  /*2760*/  BAR.SYNC.DEFER_BLOCKING 0xe, 0x100 ;  /* 0x0384000000007b1d */ /* 0x000fe20000010000 */
[----:B------:R-:W-:Y:S01]  /*2770*/  VIADD R4, R4, UR4 ;  /* 0x0000000404047c36 */ /* 0x000fe20008000000 */
[----:B------:R-:W-:-:S04]  /*2780*/  PLOP3.LUT P0, PT, PT, PT, PT, 0x8, 0x0 ;  /* 0x000000000000781c */ /* 0x000fc80003f0e170 */
[----:B------:R-:W-:-:S05]  /*2790*/  LEA R4, R4, UR5, 0x2 ;  /* 0x0000000504047c11 */ /* 0x000fca000f8e10ff */
[----:B01----:R-:W0:Y:S04]  /*27a0*/  LDS R2, [R4+0x28800] ;  /* 0x0288000004027984 */ /* 0x003e280000000800 */
[----:B------:R1:W2:Y:S02]  /*27b0*/  LDS R0, [R4+0x28820] ;  /* 0x0288200004007984 */ /* 0x0002a40000000800 */
[----:B-1----:R-:W-:Y:S01]  /*27c0*/  MOV R4, RZ ;  /* 0x000000ff00047202 */ /* 0x002fe20000000f00 */
        /* <DEDUP_REMOVED lines=131> */
.L_x_1748:
        /* <DEDUP_REMOVED lines=26> */
.L_x_1766:
[----:B------:R-:W-:-:S11]  /*31a0*/  UISETP.NE.AND UP1, UPT, UR7, 0x1, UPT ;  /* 0x000000010700788c */ /* 0x000fd6000bf25270 */
[----:B------:R-:W-:Y:S02]  /*31b0*/  @UP1 ULDC.64 UR14, c[0x0][0x9e8] ;  /* 0x00027a00000e1ab9 */ /* 0x000fe40000000a00 */
[----:B------:R-:W-:-:S04]  /*31c0*/  UIMAD.WIDE.U32 UR10, UR9, UR14, URZ ;  /* 0x0000000e090a72a5 */ /* 0x000fc8000f8e003f */
[----:B------:R-:W-:-:S12]  /*31d0*/  @UP1 USHF.R.U32.HI UR9, URZ, UR15, UR11 ;  /* 0x0000000f3f091299 */ /* 0x000fd8000801160b */
.L_x_1767:
[----:B------:R-:W-:-:S04]  /*31e0*/  UIMAD UR9, UR9, UR7, UR7 ;  /* 0x00000007090972a4 */ /* 0x000fc8000f8e0207 */
[----:B------:R-:W-:-:S04]  /*31f0*/  UISETP.LT.AND UP1, UPT, UR6, UR9, UPT ;  /* 0x000000090600728c */ /* 0x000fc8000bf21270 */
[----:B------:R-:W-:-:S12]  /*3200*/  USEL UR6, UR6, UR9, UP1 ;  /* 0x0000000906067287 */ /* 0x000fd80008800000 */
.L_x_1765:
[----:B------:R-:W-:Y:S01]  /*3210*/  UIADD3 UR6, UR6, 0x3f, URZ ;  /* 0x0000003f06067890 */ /* 0x000fe2000fffe03f */
[----:B------:R-:W-:Y:S01]  /*3220*/  @UP0 ULDC UR10, c[0x0][0x44c] ;  /* 0x00011300000a0ab9 */ /* 0x000fe20000000800 */
[----:B------:R-:W-:Y:S02]  /*3230*/  @UP0 ULDC UR13, c[0x0][0x450] ;  /* 0x00011400000d0ab9 */ /* 0x000fe40000000800 */
[----:B------:R-:W-:Y:S02]  /*3240*/  USHF.R.S32.HI UR9, URZ, 0x1f, UR6 ;  /* 0x0000001f3f097899 */ /* 0x000fe40008011406 */
[----:B------:R-:W-:Y:S02]  /*3250*/  UIMAD.WIDE.U32 UR10, UR41, UR10, URZ ;  /* 0x0000000a290a72a5 */ /* 0x000fe4000f8e003f */
[----:B------:R-:W-:Y:S02]  /*3260*/  ULEA.HI UR9, UR9, UR6, URZ, 0x6 ;  /* 0x0000000609097291 */ /* 0x000fe4000f8f303f */
[----:B------:R-:W-:Y:S01]  /*3270*/  UIMAD UR8, UR39, UR8, -UR12 ;  /* 0x00000008270872a4 */ /* 0x000fe2000f8e0a0c */
[----:B------:R-:W-:Y:S01]  /*3280*/  UMOV UR6, UR41 ;  /* 0x0000002900067c82 */ /* 0x000fe20008000000 */
[----:B------:R-:W-:-:S02]  /*3290*/  USHF.R.S32.HI UR9, URZ, 0x6, UR9 ;  /* 0x000000063f097899 */ /* 0x000fc40008011409 */
[----:B------:R-:W-:Y:S02]  /*32a0*/  @UP0 USHF.R.U32.HI UR6, URZ, UR13, UR11 ;  /* 0x0000000d3f060299 */ /* 0x000fe4000801160b */
[----:B------:R-:W-:Y:S02]  /*32b0*/  UISETP.LT.AND UP0, UPT, UR5, UR9, UPT ;  /* 0x000000090500728c */ /* 0x000fe4000bf01270 */
[----:B------:R-:W-:Y:S02]  /*32c0*/  UIADD3 UR6, UR8, UR6, URZ ;  /* 0x0000000608067290 */ /* 0x000fe4000fffe03f */
[----:B------:R-:W-:Y:S01]  /*32d0*/  USEL UR10, UR5, UR9, UP0 ;  /* 0x00000009050a7287 */ /* 0x000fe20008000000 */
[----:B------:R-:W-:Y:S02]  /*32e0*/  ULDC UR8, c[0x0][0x9dc] ;  /* 0x0002770000087ab9 */ /* 0x000fe40000000800 */
[----:B------:R-:W-:Y:S01]  /*32f0*/  UIADD3 UR5, UR6, -UR8, URZ ;  /* 0x8000000806057290 */ /* 0x000fe2000fffe03f */
[----:B------:R-:W-:Y:S11]  /*3300*/  @!P1 BRA `(.L_x_1768) ;  /* 0x0000000000449947 */ /* 0x000ff60003800000 */
        /* <DEDUP_REMOVED lines=10> */
.L_x_1769:
[----:B------:R-:W-:-:S11]  /*33b0*/  UISETP.NE.AND UP0, UPT, UR7, 0x1, UPT ;  /* 0x000000010700788c */ /* 0x000fd6000bf05270 */
[----:B------:R-:W-:Y:S02]  /*33c0*/  @UP0 ULDC.64 UR12, c[0x0][0x9e8] ;  /* 0x00027a00000c0ab9 */ /* 0x000fe40000000a00 */
[----:B------:R-:W-:-:S04]  /*33d0*/  UIMAD.WIDE.U32 UR8, UR6, UR12, URZ ;  /* 0x0000000c060872a5 */ /* 0x000fc8000f8e003f */
[----:B------:R-:W-:-:S12]  /*33e0*/  @UP0 USHF.R.U32.HI UR6, URZ, UR13, UR9 ;  /* 0x0000000d3f060299 */ /* 0x000fd80008011609 */
.L_x_1770:
[----:B------:R-:W-:-:S04]  /*33f0*/  UIMAD UR6, UR6, UR7, URZ ;  /* 0x00000007060672a4 */ /* 0x000fc8000f8e023f */
[----:B------:R-:W-:-:S04]  /*3400*/  UISETP.LT.AND UP0, UPT, UR5, UR6, UPT ;  /* 0x000000060500728c */ /* 0x000fc8000bf01270 */
[----:B------:R-:W-:-:S12]  /*3410*/  USEL UR5, UR5, UR6, !UP0 ;  /* 0x0000000605057287 */ /* 0x000fd8000c000000 */
.L_x_1768:
[----:B------:R-:W-:Y:S02]  /*3420*/  USHF.R.S32.HI UR6, URZ, 0x1f, UR5 ;  /* 0x0000001f3f067899 */ /* 0x000fe40008011405 */
[----:B------:R-:W-:Y:S02]  /*3430*/  USHF.R.U32.HI UR12, URZ, 0x10, UR4 ;  /* 0x000000103f0c7899 */ /* 0x000fe40008011604 */
[----:B------:R-:W-:Y:S02]  /*3440*/  ULEA.HI UR6, UR6, UR5, URZ, 0x6 ;  /* 0x0000000506067291 */ /* 0x000fe4000f8f303f */
[----:B------:R-:W-:Y:S02]  /*3450*/  UISETP.NE.AND UP1, UPT, UR12, URZ, UPT ;  /* 0x0000003f0c00728c */ /* 0x000fe4000bf25270 */
[----:B------:R-:W-:Y:S02]  /*3460*/  USHF.R.S32.HI UR6, URZ, 0x6, UR6 ;  /* 0x000000063f067899 */ /* 0x000fe40008011406 */
[----:B------:R-:W-:-:S02]  /*3470*/  ULOP3.LUT UR9, UR4, 0xffff, URZ, 0xc0, !UPT ;  /* 0x0000ffff04097892 */ /* 0x000fc4000f8ec03f */
[----:B------:R-:W-:Y:S01]  /*3480*/  UISETP.LT.AND UP0, UPT, URZ, UR6, UPT ;  /* 0x000000063f00728c */ /* 0x000fe2000bf01270 */
[----:B------:R-:W-:-:S03]  /*3490*/  UMOV UR4, URZ ;  /* 0x0000003f00047c82 */ /* 0x000fc60008000000 */
[----:B------:R-:W-:Y:S01]  /*34a0*/  USEL UR38, URZ, UR6, !UP0 ;  /* 0x000000063f267287 */ /* 0x000fe2000c000000 */
[----:B------:R-:W-:-:S03]  /*34b0*/  @!UP1 ULDC UR12, c[0x0][0x9f0] ;  /* 0x00027c00000c9ab9 */ /* 0x000fc60000000800 */
[----:B------:R-:W-:-:S06]  /*34c0*/  UISETP.GT.AND UP0, UPT, UR10, UR38, UPT ;  /* 0x000000260a00728c */ /* 0x000fcc000bf04270 */
[----:B------:R-:W-:-:S13]  /*34d0*/  PLOP3.LUT P0, PT, PT, PT, UP0, 0x80, 0x0 ;  /* 0x000000000000781c */ /* 0x000fda0003f0f008 */
[----:B------:R-:W-:Y:S05]  /*34e0*/  @!P0 BRA `(.L_x_1771) ;  /* 0x0000000000888947 */ /* 0x000fea0003800000 */
[----:B------:R-:W-:Y:S01]  /*34f0*/  IMAD.U32 R3, RZ, RZ, UR12 ;  /* 0x0000000cff037e24 */ /* 0x000fe2000f8e00ff */
[----:B------:R-:W-:-:S04]  /*3500*/  UIADD3 UR4, UR12, -0x1, UR10 ;  /* 0xffffffff0c047890 */ /* 0x000fc8000fffe00a */
[-C--:B------:R-:W-:Y:S01]  /*3510*/  IABS R0, R3.reuse ;  /* 0x0000000300007213 */ /* 0x080fe20000000000 */
[----:B------:R-:W-:Y:S01]  /*3520*/  UIADD3 UR6, -UR38, UR4, URZ ;  /* 0x0000000426067290 */ /* 0x000fe2000fffe13f */
[----:B------:R-:W-:Y:S02]  /*3530*/  IABS R5, R3 ;  /* 0x0000000300057213 */ /* 0x000fe40000000000 */
[----:B------:R-:W-:Y:S01]  /*3540*/  R2UR UR11, R0 ;  /* 0x00000000000b72ca */ /* 0x000fe200000e0000 */
[----:B------:R-:W-:Y:S02]  /*3550*/  UMOV UR4, URZ ;  /* 0x0000003f00047c82 */ /* 0x000fe40008000000 */
[----:B------:R-:W-:Y:S01]  /*3560*/  IMAD.U32 R4, RZ, RZ, UR6 ;  /* 0x00000006ff047e24 */ /* 0x000fe2000f8e00ff */
[----:B------:R-:W-:-:S04]  /*3570*/  ULOP3.LUT UR6, UR6, UR12, URZ, 0x3c, !UPT ;  /* 0x0000000c06067292 */ /* 0x000fc8000f8e3c3f */
[----:B------:R-:W-:-:S04]  /*3580*/  IABS R4, R4 ;  /* 0x0000000400047213 */ /* 0x000fc80000000000 */
[----:B------:R-:W-:Y:S01]  /*3590*/  MOV R3, R4 ;  /* 0x0000000400037202 */ /* 0x000fe20000000f00 */
[----:B------:R-:W0:Y:S03]  /*35a0*/  I2F.RP R0, UR11 ;  /* 0x0000000b00007d06 */ /* 0x000e260008209400 */
[----:B------:R-:W-:-:S05]  /*35b0*/  R2UR UR8, R3 ;  /* 0x00000000030872ca */ /* 0x000fca00000e0000 */
[----:B0-----:R-:W0:Y:S02]  /*35c0*/  MUFU.RCP R0, R0 ;  /* 0x0000000000007308 */ /* 0x001e240000001000 */
[----:B0-----:R-:W-:Y:S02]  /*35d0*/  VIADD R2, R0, 0xffffffe ;  /* 0x0ffffffe00027836 */ /* 0x001fe40000000000 */
        /* <DEDUP_REMOVED lines=19> */
.L_x_1771:
[----:B------:R-:W-:Y:S01]  /*3710*/  UIMAD UR38, UR9, UR4, UR38 ;  /* 0x00000004092672a4 */ /* 0x000fe2000f8e0226 */
[----:B------:R-:W-:Y:S01]  /*3720*/  IMAD.U32 R0, RZ, RZ, UR10 ;  /* 0x0000000aff007e24 */ /* 0x000fe2000f8e00ff */
[----:B------:R-:W-:Y:S01]  /*3730*/  PLOP3.LUT P0, PT, PT, PT, PT, 0x80, 0x0 ;  /* 0x000000000000781c */ /* 0x000fe20003f0f070 */
[----:B------:R-:W-:Y:S01]  /*3740*/  IMAD.U32 R3, RZ, RZ, UR4 ;  /* 0x00000004ff037e24 */ /* 0x000fe2000f8e00ff */
[----:B------:R-:W-:Y:S01]  /*3750*/  MOV R2, RZ ;  /* 0x000000ff00027202 */ /* 0x000fe20000000f00 */
[----:B------:R-:W-:Y:S01]  /*3760*/  IMAD.MOV.U32 R4, RZ, RZ, RZ ;  /* 0x000000ffff047224 */ /* 0x000fe200078e00ff */
[----:B------:R-:W-:Y:S02]  /*3770*/  CS2R R150, SRZ ;  /* 0x0000000000967805 */ /* 0x000fe4000001ff00 */
        /* <DEDUP_REMOVED lines=85> */
[----:B------:R-:W-:-:S04]  /*3cd0*/  ULOP3.LUT UR5, UR5, 0x3fff, URZ, 0xc0, !UPT ;  /* 0x00003fff05057892 */ /* 0x000fc8000f8ec03f */
[----:B------:R-:W-:-:S04]  /*3ce0*/  ULOP3.LUT UR36, UR5, 0x2000000, URZ, 0xfc, !UPT ;  /* 0x0200000005247892 */ /* 0x000fc8000f8efc3f */
[----:B------:R-:W-:Y:S08]  /*3cf0*/  @!P0 BRA `(.L_x_1772) ;  /* 0x0000000000408947 */ /* 0x000ff00003800000 */
        /* <DEDUP_REMOVED lines=10> */
[----:B------:R-:W-:Y:S01]  /*3da0*/  MOV R8, 0x70 ;  /* 0x0000007000087802 */ /* 0x000fe20000000f00 */
[----:B------:R-:W-:-:S02]  /*3db0*/  IMAD.U32 R11, RZ, RZ, UR7 ;  /* 0x00000007ff0b7e24 */ /* 0x000fc4000f8e00ff */
[----:B------:R-:W-:Y:S02]  /*3dc0*/  IMAD.MOV.U32 R12, RZ, RZ, 0x1 ;  /* 0x00000001ff0c7424 */ /* 0x000fe400078e00ff */
[----:B0-----:R-:W-:-:S07]  /*3dd0*/  IMAD.MOV.U32 R13, RZ, RZ, RZ ;  /* 0x000000ffff0d7224 */ /* 0x001fce00078e00ff */
[----:B------:R-:W-:-:S07]  /*3de0*/  LEPC R20, `(.L_x_1772) ;  /* 0x000000001014794e */ /* 0x000fce0000000000 */
[----:B-1----:R-:W-:Y:S05]  /*3df0*/  CALL.ABS.NOINC R2 ;  /* 0x0000000002007343 */ /* 0x002fea0003c00000 */
.L_x_1772:
[----:B------:R-:W-:Y:S02]  /*3e00*/  SHF.L.U32 R14, RZ, 0x1f, RZ ;  /* 0x0000001fff0e7819 */ /* 0x000fe400000006ff */
[----:B------:R-:W-:Y:S02]  /*3e10*/  LOP3.LUT R3, R18, 0xffffff80, RZ, 0xc0, !PT ;  /* 0xffffff8012037812 */ /* 0x000fe400078ec0ff */
[----:B------:R-:W0:Y:S01]  /*3e20*/  SYNCS.PHASECHK.TRANS64.TRYWAIT P0, [UR37+0x28c00], R14 ;  /* 0x028c000eff0075a7 */ /* 0x000e220008000165 */
        /* <DEDUP_REMOVED lines=8> */
.L_x_1953:
[----:B------:R-:W-:Y:S01]  /*3eb0*/  ULOP3.LUT UR4, UR45, 0x1, URZ, 0xfc, !UPT ;  /* 0x000000012d047892 */ /* 0x000fe2000f8efc3f */
[----:B------:R-:W-:Y:S02]  /*3ec0*/  LOP3.LUT R0, R3, 0x7ffffffc, RZ, 0xc0, !PT ;  /* 0x7ffffffc03007812 */ /* 0x000fe400078ec0ff */
[----:B------:R-:W-:Y:S02]  /*3ed0*/  IADD3 R3, -R2, R19, RZ ;  /* 0x0000001302037210 */ /* 0x000fe40007ffe1ff */
[----:B------:R-:W-:Y:S01]  /*3ee0*/  LEA.HI R7, R7, R6, RZ, 0x3 ;  /* 0x0000000607077211 */ /* 0x000fe200078f18ff */
[----:B------:R-:W-:Y:S01]  /*3ef0*/  IMAD.U32 R2, RZ, RZ, UR4 ;  /* 0x00000004ff027e24 */ /* 0x000fe2000f8e00ff */
[----:B------:R-:W-:Y:S01]  /*3f00*/  LEA.HI R4, R4, R5, RZ, 0x5 ;  /* 0x0000000504047211 */ /* 0x000fe200078f28ff */
[----:B------:R-:W-:Y:S01]  /*3f10*/  IMAD.IADD R0, R5, 0x1, -R0 ;  /* 0x0000000105007824 */ /* 0x000fe200078e0a00 */
[----:B------:R-:W-:Y:S02]  /*3f20*/  LOP3.LUT R7, R7, 0xfffffff8, RZ, 0xc0, !PT ;  /* 0xfffffff807077812 */ /* 0x000fe400078ec0ff */
[----:B------:R-:W-:-:S02]  /*3f30*/  ISETP.NE.AND P5, PT, R2, 0x3, PT ;  /* 0x000000030200780c */ /* 0x000fc40003fa5270 */
[----:B------:R-:W-:Y:S01]  /*3f40*/  SHF.L.U32 R0, R0, 0x1, RZ ;  /* 0x0000000100007819 */ /* 0x000fe200000006ff */
[----:B------:R-:W-:Y:S01]  /*3f50*/  IMAD.IADD R7, R6, 0x1, -R7 ;  /* 0x0000000106077824 */ /* 0x000fe200078e0a07 */
[----:B------:R-:W-:-:S03]  /*3f60*/  SHF.R.S32.HI R2, RZ, 0x5, R4 ;  /* 0x00000005ff027819 */ /* 0x000fc60000011404 */
[----:B------:R-:W-:Y:S02]  /*3f70*/  IMAD R3, R3, 0x100, R0 ;  /* 0x0000010003037824 */ /* 0x000fe400078e0200 */
[----:B------:R-:W-:-:S04]  /*3f80*/  IMAD R2, R2, 0x10, R7 ;  /* 0x0000001002027824 */ /* 0x000fc800078e0207 */
[----:B------:R-:W-:Y:S05]  /*3f90*/  @!P5 BRA `(.L_x_1774) ;  /* 0x000000000004d947 */ /* 0x000fea0003800000 */
[----:B------:R-:W-:Y:S01]  /*3fa0*/  BPT.TRAP 0x1 ;  /* 0x000000040000795c */ /* 0x000fe20000300000 */
.L_x_1774:
[----:B------:R1:W2:Y:S01]  /*3fb0*/  SYNCS.PHASECHK.TRANS64.TRYWAIT P0, [UR37+0x28c30], R14 ;  /* 0x028c300eff0075a7 */ /* 0x0002a20008000165 */
[----:B------:R-:W-:Y:S05]  /*3fc0*/  @!P5 BRA `(.L_x_1775) ;  /* 0x000000000004d947 */ /* 0x000fea0003800000 */
[----:B------:R-:W-:Y:S01]  /*3fd0*/  BPT.TRAP 0x1 ;  /* 0x000000040000795c */ /* 0x000fe20000300000 */
.L_x_1775:
[----:B------:R-:W3:Y:S02]  /*3fe0*/  S2R R4, SR_TID.X ;  /* 0x0000000000047919 */ /* 0x000ee40000002100 */
[----:B---3--:R-:W-:-:S04]  /*3ff0*/  LOP3.LUT R4, R4, 0x7f, RZ, 0xc0, !PT ;  /* 0x0000007f04047812 */ /* 0x008fc800078ec0ff */
[----:B------:R-:W-:Y:S01]  /*4000*/  ISETP.NE.AND P6, PT, R4, RZ, PT ;  /* 0x000000ff0400720c */ /* 0x000fe20003fc5270 */
[----:B--2---:R-:W-:-:S12]  /*4010*/  @P0 BRA `(.L_x_1776) ;  /* 0x0000000000080947 */ /* 0x004fd80003800000 */
[----:B------:R-:W2:Y:S02]  /*4020*/  SYNCS.PHASECHK.TRANS64.TRYWAIT P0, [UR37+0x28c30], R14 ;  /* 0x028c300eff0075a7 */ /* 0x000ea40008000165 */
[----:B--2---:R-:W-:Y:S05]  /*4030*/  @!P0 BRA `(.L_x_1777) ;  /* 0x0000011000fc8947 */ /* 0x004fea0003800000 */
.L_x_1776:
[----:B------:R-:W-:Y:S05]  /*4040*/  WARPSYNC.ALL ;  /* 0x0000000000007948 */ /* 0x000fea0003800000 */
[----:B------:R-:W-:Y:S01]  /*4050*/  UIADD3 UR4, UR37, 0x20400, URZ ;  /* 0x0002040025047890 */ /* 0x000fe2000fffe03f */
[----:B------:R-:W-:Y:S01]  /*4060*/  WARPGROUP.ARRIVE ;  /* 0x00000000000079c5 */ /* 0x000fe20000000000 */
[----:B------:R-:W-:Y:S01]  /*4070*/  UIADD3 UR5, UR37, 0x22400, URZ ;  /* 0x0002240025057890 */ /* 0x000fe2000fffe03f */
[----:B------:R-:W-:Y:S01]  /*4080*/  LEA.HI R4, R17, R16, RZ, 0x2 ;  /* 0x0000001011047211 */ /* 0x000fe200078f10ff */
[----:B------:R-:W-:Y:S01]  /*4090*/  USHF.R.U32.HI UR4, URZ, 0x4, UR4 ;  /* 0x000000043f047899 */ /* 0x000fe20008011604 */
[----:B------:R-:W-:Y:S01]  /*40a0*/  MOV R13, UR37 ;  /* 0x00000025000d7c02 */ /* 0x000fe20008000f00 */
[----:B------:R-:W-:Y:S01]  /*40b0*/  USHF.R.U32.HI UR5, URZ, 0x4, UR5 ;  /* 0x000000043f057899 */ /* 0x000fe20008011605 */
[----:B--2---:R-:W-:Y:S01]  /*40c0*/  LOP3.LUT R5, R4, 0xfffffffc, RZ, 0xc0, !PT ;  /* 0xfffffffc04057812 */ /* 0x004fe200078ec0ff */
[----:B------:R-:W-:-:S02]  /*40d0*/  ULOP3.LUT UR4, UR4, 0x3fff, URZ, 0xc0, !UPT ;  /* 0x00003fff04047892 */ /* 0x000fc4000f8ec03f */
[----:B------:R-:W-:Y:S02]  /*40e0*/  ULOP3.LUT UR5, UR5, 0x3fff, URZ, 0xc0, !UPT ;  /* 0x00003fff05057892 */ /* 0x000fe4000f8ec03f */
[----:B------:R-:W-:Y:S01]  /*40f0*/  ULOP3.LUT UR20, UR4, 0x10000, URZ, 0xfc, !UPT ;  /* 0x0001000004147892 */ /* 0x000fe2000f8efc3f */
[----:B------:R-:W-:Y:S01]  /*4100*/  IMAD.IADD R5, R16, 0x1, -R5 ;  /* 0x0000000110057824 */ /* 0x000fe200078e0a05 */
[----:B------:R-:W-:Y:S01]  /*4110*/  ULOP3.LUT UR6, UR5, 0x10000, URZ, 0xfc, !UPT ;  /* 0x0001000005067892 */ /* 0x000fe2000f8efc3f */
[----:B------:R-:W-:Y:S01]  /*4120*/  UMOV UR21, 0x40000040 ;  /* 0x4000004000157882 */ /* 0x000fe20000000000 */
[----:B------:R-:W-:Y:S01]  /*4130*/  UMOV UR7, 0x40000040 ;  /* 0x4000004000077882 */ /* 0x000fe20000000000 */
[----:B------:R-:W-:Y:S02]  /*4140*/  UMOV UR5, UR21 ;  /* 0x0000001500057c82 */ /* 0x000fe40008000000 */
[----:B------:R-:W-:Y:S01]  /*4150*/  UMOV UR4, UR20 ;  /* 0x0000001400047c82 */ /* 0x000fe20008000000 */
[----:B------:R-:W-:Y:S01]  /*4160*/  UIADD3 UR8, UR20, 0x2, URZ ;  /* 0x0000000214087890 */ /* 0x000fe2000fffe03f */
[----:B------:R-:W-:Y:S01]  /*4170*/  LEA.HI R4, R5, R5, RZ, 0x1 ;  /* 0x0000000505047211 */ /* 0x000fe200078f08ff */
[----:B------:R-:W-:-:S02]  /*4180*/  UIADD3 UR10, UR6, 0x2, URZ ;  /* 0x00000002060a7890 */ /* 0x000fc4000fffe03f */
[----:B------:R-:W-:Y:S01]  /*4190*/  HGMMA.64x64x16.F32 R24, gdesc[UR4], RZ, !UPT, gsb0 ;  /* 0x00e00000041879f0 */ /* 0x000fe2000c0008ff */
[----:B------:R-:W-:Y:S01]  /*41a0*/  UMOV UR9, 0x40000040 ;  /* 0x4000004000097882 */ /* 0x000fe20000000000 */
[----:B------:R-:W-:Y:S01]  /*41b0*/  UMOV UR11, 0x40000040 ;  /* 0x40000040000b7882 */ /* 0x000fe20000000000 */
[----:B------:R-:W-:Y:S01]  /*41c0*/  UIADD3 UR12, UR20, 0x4, URZ ;  /* 0x00000004140c7890 */ /* 0x000fe2000fffe03f */
[----:B------:R-:W-:Y:S01]  /*41d0*/  LOP3.LUT R4, R4, 0x1ffffffe, RZ, 0xc0, !PT ;  /* 0x1ffffffe04047812 */ /* 0x000fe200078ec0ff */
[----:B------:R-:W-:Y:S01]  /*41e0*/  UIADD3 UR14, UR6, 0x4, URZ ;  /* 0x00000004060e7890 */ /* 0x000fe2000fffe03f */
[----:B------:R-:W-:Y:S01]  /*41f0*/  UMOV UR13, 0x40000040 ;  /* 0x40000040000d7882 */ /* 0x000fe20000000000 */
[----:B------:R-:W-:Y:S01]  /*4200*/  UMOV UR15, 0x40000040 ;  /* 0x40000040000f7882 */ /* 0x000fe20000000000 */
[----:B------:R-:W-:Y:S01]  /*4210*/  UIADD3 UR16, UR20, 0x6, URZ ;  /* 0x0000000614107890 */ /* 0x000fe2000fffe03f */
[----:B------:R-:W-:Y:S01]  /*4220*/  IADD3 R4, R5, -R4, RZ ;  /* 0x8000000405047210 */ /* 0x000fe20007ffe0ff */
[----:B------:R-:W-:Y:S01]  /*4230*/  UIADD3 UR18, UR6, 0x6, URZ ;  /* 0x0000000606127890 */ /* 0x000fe2000fffe03f */
[----:B------:R-:W-:Y:S01]  /*4240*/  VIADD R5, R2, UR41 ;  /* 0x0000002902057c36 */ /* 0x000fe20008000000 */
[----:B------:R-:W-:Y:S01]  /*4250*/  UMOV UR17, 0x40000040 ;  /* 0x4000004000117882 */ /* 0x000fe20000000000 */
[----:B------:R-:W-:Y:S01]  /*4260*/  UMOV UR19, 0x40000040 ;  /* 0x4000004000137882 */ /* 0x000fe20000000000 */
[----:B------:R-:W-:Y:S01]  /*4270*/  ULDC UR4, c[0x0][0x448] ;  /* 0x0001120000047ab9 */ /* 0x000fe20000000800 */
[----:B------:R-:W-:Y:S01]  /*4280*/  IMAD R4, R4, 0x8, R5 ;  /* 0x0000000804047824 */ /* 0x000fe200078e0205 */
[----:B------:R-:W-:-:S02]  /*4290*/  UISETP.NE.AND UP0, UPT, UR4, 0x1, UPT ;  /* 0x000000010400788c */ /* 0x000fc4000bf05270 */
[----:B------:R-:W-:Y:S01]  /*42a0*/  ULEA UR22, UR42, 0xffffffc0, 0x6 ;  /* 0xffffffc02a167891 */ /* 0x000fe2000f8e303f */
[----:B------:R-:W-:-:S03]  /*42b0*/  IMAD.MOV.U32 R6, RZ, RZ, R4 ;  /* 0x000000ffff067224 */ /* 0x000fc600078e0004 */
[----:B------:R-:W-:Y:S02]  /*42c0*/  PLOP3.LUT P0, PT, PT, PT, UP0, 0x80, 0x0 ;  /* 0x000000000000781c */ /* 0x000fe40003f0f008 */
[----:B------:R-:W-:-:S03]  /*42d0*/  PLOP3.LUT P1, PT, PT, PT, UP0, 0x80, 0x0 ;  /* 0x000000000000781c */ /* 0x000fc60003f2f008 */
[----:B------:R-:W-:-:S08]  /*42e0*/  @UP0 ULDC UR4, c[0x0][0x44c] ;  /* 0x0001130000040ab9 */ /* 0x000fd00000000800 */
[----:B------:R-:W-:Y:S01]  /*42f0*/  @P0 IMAD.HI.U32 R5, R4, UR4, RZ ;  /* 0x0000000404050c27 */ /* 0x000fe2000f8e00ff */
[----:B------:R-:W-:-:S04]  /*4300*/  @UP0 ULDC UR4, c[0x0][0x450] ;  /* 0x0001140000040ab9 */ /* 0x000fc80000000800 */
[----:B------:R-:W-:Y:S01]  /*4310*/  @P1 SHF.R.U32.HI R6, RZ, UR4, R5 ;  /* 0x00000004ff061c19 */ /* 0x000fe20008011605 */
[----:B------:R-:W-:Y:S01]  /*4320*/  @!P6 VIADD R5, R13, 0x28c40 ;  /* 0x00028c400d05e836 */ /* 0x000fe20000000000 */
[----:B------:R-:W-:Y:S02]  /*4330*/  ULDC.64 UR4, c[0x0][0x9e0] ;  /* 0x0002780000047ab9 */ /* 0x000fe40000000a00 */
[----:B------:R-:W-:Y:S01]  /*4340*/  UISETP.GE.AND UP1, UPT, UR5, 0x1, UPT ;  /* 0x000000010500788c */ /* 0x000fe2000bf26270 */
[----:B------:R-:W2:Y:S01]  /*4350*/  SHFL.IDX PT, R8, R6, RZ, 0x1c1f ;  /* 0x001c1fff06087589 */ /* 0x000ea200000e0000 */
[----:B------:R-:W-:-:S04]  /*4360*/  @!P6 PRMT R5, RZ, 0x654, R5 ;  /* 0x00000654ff05e816 */ /* 0x000fc80000000005 */
[----:B------:R-:W-:Y:S01]  /*4370*/  PLOP3.LUT P0, PT, PT, PT, UP1, 0x40, 0x0 ;  /* 0x000000000000781c */ /* 0x000fe20003f0e818 */
[----:B------:R-:W-:Y:S02]  /*4380*/  WARPGROUP.DEPBAR.LE gsb0, 0x0 ;  /* 0x00008000000079c5 */ /* 0x000fe40000010000 */
[----:B------:R-:W-:-:S06]  /*4390*/  WARPGROUP.ARRIVE ;  /* 0x00000000000079c5 */ /* 0x000fcc0000000000 */
[----:B------:R-:W-:Y:S01]  /*43a0*/  HGMMA.64x64x16.F32 R24, gdesc[UR8], R24, gsb0 ;  /* 0x00e00000081879f0 */ /* 0x000fe20008000818 */
[----:B------:R-:W-:Y:S01]  /*43b0*/  UMOV UR10, 0xffffffc0 ;  /* 0xffffffc0000a7882 */ /* 0x000fe20000000000 */
[----:B------:R-:W-:Y:S01]  /*43c0*/  ULDC UR11, c[0x0][0x2f0] ;  /* 0x0000bc00000b7ab9 */ /* 0x000fe20000000800 */
[----:B------:R-:W-:-:S04]  /*43d0*/  UIMAD UR7, UR42, UR10, 0x41 ;  /* 0x000000412a0774a4 */ /* 0x000fc8000f8e020a */
[----:B------:R-:W-:Y:S01]  /*43e0*/  UIMAD UR7, UR39, UR11, UR7 ;  /* 0x0000000b270772a4 */ /* 0x000fe2000f8e0207 */
[----:B------:R-:W-:Y:S02]  /*43f0*/  WARPGROUP.DEPBAR.LE gsb0, 0x0 ;  /* 0x00008000000079c5 */ /* 0x000fe40000010000 */
[----:B------:R-:W-:-:S06]  /*4400*/  WARPGROUP.ARRIVE ;  /* 0x00000000000079c5 */ /* 0x000fcc0000000000 */
[----:B------:R-:W-:Y:S01]  /*4410*/  HGMMA.64x64x16.F32 R24, gdesc[UR12], R24, gsb0 ;  /* 0x00e000000c1879f0 */ /* 0x000fe20008000818 */
[----:B------:R-:W-:Y:S01]  /*4420*/  ULDC UR14, c[0x0][0x9dc] ;  /* 0x00027700000e7ab9 */ /* 0x000fe20000000800 */
[----:B------:R-:W-:-:S06]  /*4430*/  UIMAD UR15, UR39, UR11, -UR22 ;  /* 0x0000000b270f72a4 */ /* 0x000fcc000f8e0a16 */
[----:B------:R-:W-:Y:S01]  /*4440*/  IADD3 R11, -R0, UR15, RZ ;  /* 0x0000000f000b7c10 */ /* 0x000fe2000fffe1ff */
[----:B------:R-:W-:Y:S02]  /*4450*/  WARPGROUP.DEPBAR.LE gsb0, 0x0 ;  /* 0x00008000000079c5 */ /* 0x000fe40000010000 */
[----:B------:R-:W-:-:S06]  /*4460*/  WARPGROUP.ARRIVE ;  /* 0x00000000000079c5 */ /* 0x000fcc0000000000 */
[----:B------:R-:W-:Y:S01]  /*4470*/  HGMMA.64x64x16.F32 R24, gdesc[UR16], R24, gsb0 ;  /* 0x00e00000101879f0 */ /* 0x000fe20008000818 */
[----:B------:R-:W-:Y:S01]  /*4480*/  ULDC UR19, c[0x0][0x9d8] ;  /* 0x0002760000137ab9 */ /* 0x000fe20000000800 */
[----:B------:R-:W-:Y:S01]  /*4490*/  ULDC UR18, c[0x0][0x288] ;  /* 0x0000a20000127ab9 */ /* 0x000fe20000000800 */
[----:B------:R-:W-:Y:S02]  /*44a0*/  WARPGROUP.DEPBAR.LE gsb0, 0x0 ;  /* 0x00008000000079c5 */ /* 0x000fe40000010000 */
[----:B------:R-:W-:Y:S01]  /*44b0*/  FMUL.FTZ R24, R24, UR19 ;  /* 0x0000001318187c20 */ /* 0x000fe20008410000 */
        /* <DEDUP_REMOVED lines=29> */
[----:B------:R3:W-:Y:S01]  /*4690*/  @!P6 SYNCS.ARRIVE.TRANS64.RED.A1T0 RZ, [R5+URZ], RZ ;  /* 0x000000ff05ffe9a7 */ /* 0x0007e2000810043f */
[----:B------:R-:W4:Y:S01]  /*46a0*/  MUFU.TANH R24, R24 ;  /* 0x0000001800187308 */ /* 0x000f220000002400 */
[----:B------:R-:W-:Y:S01]  /*46b0*/  FMUL.FTZ R28, R28, UR19 ;  /* 0x000000131c1c7c20 */ /* 0x000fe20008410000 */
[----:B------:R-:W-:Y:S01]  /*46c0*/  FMUL.FTZ R29, R29, UR19 ;  /* 0x000000131d1d7c20 */ /* 0x000fe20008410000 */
[----:B---3--:R-:W-:-:S05]  /*46d0*/  IMAD.U32 R5, RZ, RZ, UR7 ;  /* 0x00000007ff057e24 */ /* 0x008fca000f8e00ff */
[----:B------:R-:W3:Y:S01]  /*46e0*/  MUFU.TANH R25, R25 ;  /* 0x0000001900197308 */ /* 0x000ee20000002400 */
[----:B------:R-:W-:Y:S01]  /*46f0*/  ULOP3.LUT UR7, URZ, UR14, URZ, 0x33, !UPT ;  /* 0x0000000e3f077292 */ /* 0x000fe2000f8e333f */
[----:B------:R-:W-:-:S06]  /*4700*/  IADD3 R5, R5, -UR18, -R0 ;  /* 0x8000001205057c10 */ /* 0x000fcc000fffe800 */
[----:B------:R-:W0:Y:S08]  /*4710*/  MUFU.TANH R26, R26 ;  /* 0x0000001a001a7308 */ /* 0x000e300000002400 */
        /* <DEDUP_REMOVED lines=27> */
[----:B------:R5:W0:Y:S08]  /*48d0*/  MUFU.TANH R10, R28 ;  /* 0x0000001c000a7308 */ /* 0x000a300000002400 */
[----:B------:R1:W0:Y:S01]  /*48e0*/  MUFU.TANH R12, R29 ;  /* 0x0000001d000c7308 */ /* 0x0002220000002400 */
[C---:B-----5:R-:W-:Y:S01]  /*48f0*/  VIADD R28, R5.reuse, UR4 ;  /* 0x00000004051c7c36 */ /* 0x060fe20008000000 */
[----:B-1----:R-:W-:-:S04]  /*4900*/  IADD3 R29, R5, UR7, RZ ;  /* 0x00000007051d7c10 */ /* 0x002fc8000fffe0ff */
[----:B--2---:R-:W-:Y:S01]  /*4910*/  VIADDMNMX R5, R8, R28, R11, PT ;  /* 0x0000001c08057246 */ /* 0x004fe2000380010b */
[----:B------:R-:W-:Y:S01]  /*4920*/  IMAD.IADD R7, R29, 0x1, R8 ;  /* 0x000000011d077824 */ /* 0x000fe200078e0208 */
[----:B---34-:R-:W-:Y:S06]  /*4930*/  @P0 BRA `(.L_x_1778) ;  /* 0x0000000000640947 */ /* 0x018fec0003800000 */
[----:B0-----:R-:W-:Y:S01]  /*4940*/  IMAD.U32 R9, RZ, RZ, UR11 ;  /* 0x0000000bff097e24 */ /* 0x001fe2000f8e00ff */
[----:B------:R-:W-:Y:S03]  /*4950*/  BSSY B0, `(.L_x_1779) ;  /* 0x0000012000007945 */ /* 0x000fe60003800000 */
[----:B------:R-:W-:-:S04]  /*4960*/  IMAD R8, R9, UR39, R8 ;  /* 0x0000002709087c24 */ /* 0x000fc8000f8e0208 */
[----:B------:R-:W-:-:S05]  /*4970*/  VIADD R8, R8, -UR18 ;  /* 0x8000001208087c36 */ /* 0x000fca0008000000 */
[----:B------:R-:W-:-:S13]  /*4980*/  ISETP.GT.AND P0, PT, R8, -0x1, PT ;  /* 0xffffffff0800780c */ /* 0x000fda0003f04270 */
[----:B------:R-:W-:Y:S05]  /*4990*/  @P0 BRA `(.L_x_1780) ;  /* 0x0000000000200947 */ /* 0x000fea0003800000 */
[----:B------:R-:W-:Y:S01]  /*49a0*/  UISETP.NE.AND UP2, UPT, UR5, 0x1, UPT ;  /* 0x000000010500788c */ /* 0x000fe2000bf45270 */
[----:B------:R-:W-:-:S05]  /*49b0*/  LOP3.LUT R8, RZ, R8, RZ, 0x33, !PT ;  /* 0x00000008ff087212 */ /* 0x000fca00078e33ff */
[----:B------:R-:W-:-:S05]  /*49c0*/  PLOP3.LUT P0, PT, PT, PT, UP2, 0x80, 0x0 ;  /* 0x000000000000781c */ /* 0x000fca0003f0f028 */
[----:B------:R-:W-:-:S08]  /*49d0*/  @UP2 ULDC.64 UR14, c[0x0][0x9e8] ;  /* 0x00027a00000e2ab9 */ /* 0x000fd00000000a00 */
[----:B------:R-:W-:-:S05]  /*49e0*/  @P0 IMAD.HI.U32 R9, R8, UR14, RZ ;  /* 0x0000000e08090c27 */ /* 0x000fca000f8e00ff */
[----:B------:R-:W-:-:S04]  /*49f0*/  @P0 SHF.R.U32.HI R8, RZ, UR15, R9 ;  /* 0x0000000fff080c19 */ /* 0x000fc80008011609 */
[----:B------:R-:W-:Y:S01]  /*4a00*/  LOP3.LUT R8, RZ, R8, RZ, 0x33, !PT ;  /* 0x00000008ff087212 */ /* 0x000fe200078e33ff */
[----:B------:R-:W-:Y:S06]  /*4a10*/  BRA `(.L_x_1781) ;  /* 0x0000000000147947 */ /* 0x000fec0003800000 */
.L_x_1780:
[----:B------:R-:W-:-:S06]  /*4a20*/  UISETP.NE.AND UP2, UPT, UR5, 0x1, UPT ;  /* 0x000000010500788c */ /* 0x000fcc000bf45270 */
[----:B------:R-:W-:-:S05]  /*4a30*/  PLOP3.LUT P0, PT, PT, PT, UP2, 0x80, 0x0 ;  /* 0x000000000000781c */ /* 0x000fca0003f0f028 */
[----:B------:R-:W-:-:S08]  /*4a40*/  @UP2 ULDC.64 UR14, c[0x0][0x9e8] ;  /* 0x00027a00000e2ab9 */ /* 0x000fd00000000a00 */
[----:B------:R-:W-:-:S05]  /*4a50*/  @P0 IMAD.HI.U32 R9, R8, UR14, RZ ;  /* 0x0000000e08090c27 */ /* 0x000fca000f8e00ff */
[----:B------:R-:W-:-:S07]  /*4a60*/  @P0 SHF.R.U32.HI R8, RZ, UR15, R9 ;  /* 0x0000000fff080c19 */ /* 0x000fce0008011609 */
.L_x_1781:
[----:B------:R-:W-:Y:S05]  /*4a70*/  BSYNC B0 ;  /* 0x0000000000007941 */ /* 0x000fea0003800000 */
.L_x_1779:
[----:B------:R-:W-:-:S05]  /*4a80*/  MOV R9, UR22 ;  /* 0x0000001600097c02 */ /* 0x000fca0008000f00 */
[----:B------:R-:W-:-:S04]  /*4a90*/  IMAD R9, R8, UR5, -R9 ;  /* 0x0000000508097c24 */ /* 0x000fc8000f8e0a09 */
[----:B------:R-:W-:-:S05]  /*4aa0*/  IMAD.IADD R8, R9, 0x1, -R0 ;  /* 0x0000000109087824 */ /* 0x000fca00078e0a00 */
[----:B------:R-:W-:Y:S02]  /*4ab0*/  VIMNMX R7, R7, R8, !PT ;  /* 0x0000000807077248 */ /* 0x000fe40007fe0100 */
[----:B------:R-:W-:-:S07]  /*4ac0*/  VIADDMNMX R5, R8, UR5, R5, PT ;  /* 0x0000000508057c46 */ /* 0x000fce000b800105 */
.L_x_1778:
[----:B------:R-:W1:Y:S01]  /*4ad0*/  SHFL.IDX PT, R6, R6, 0x1, 0x1c1f ;  /* 0x003c1f0006067f89 */ /* 0x000e6200000e0000 */
[----:B------:R-:W-:Y:S02]  /*4ae0*/  PLOP3.LUT P0, PT, PT, PT, UP1, 0x40, 0x0 ;  /* 0x000000000000781c */ /* 0x000fe40003f0e818 */
[----:B-1----:R-:W-:Y:S01]  /*4af0*/  VIADDMNMX R8, R6, R28, R11, PT ;  /* 0x0000001c06087246 */ /* 0x002fe2000380010b */
[----:B0-----:R-:W-:-:S10]  /*4b00*/  IMAD.IADD R9, R29, 0x1, R6 ;  /* 0x000000011d097824 */ /* 0x001fd400078e0206 */
[----:B------:R-:W-:Y:S05]  /*4b10*/  @P0 BRA `(.L_x_1782) ;  /* 0x0000000000640947 */ /* 0x000fea0003800000 */
[----:B------:R-:W-:Y:S01]  /*4b20*/  IMAD.U32 R11, RZ, RZ, UR11 ;  /* 0x0000000bff0b7e24 */ /* 0x000fe2000f8e00ff */
[----:B------:R-:W-:Y:S03]  /*4b30*/  BSSY B0, `(.L_x_1783) ;  /* 0x0000012000007945 */ /* 0x000fe60003800000 */
[----:B------:R-:W-:-:S05]  /*4b40*/  IMAD R6, R11, UR39, R6 ;  /* 0x000000270b067c24 */ /* 0x000fca000f8e0206 */
[----:B------:R-:W-:-:S04]  /*4b50*/  IADD3 R6, R6, -UR18, RZ ;  /* 0x8000001206067c10 */ /* 0x000fc8000fffe0ff */
        /* <DEDUP_REMOVED lines=10> */
.L_x_1784:
[----:B------:R-:W-:-:S06]  /*4c00*/  UISETP.NE.AND UP2, UPT, UR5, 0x1, UPT ;  /* 0x000000010500788c */ /* 0x000fcc000bf45270 */
[----:B------:R-:W-:-:S05]  /*4c10*/  PLOP3.LUT P0, PT, PT, PT, UP2, 0x80, 0x0 ;  /* 0x000000000000781c */ /* 0x000fca0003f0f028 */
[----:B------:R-:W-:-:S08]  /*4c20*/  @UP2 ULDC.64 UR14, c[0x0][0x9e8] ;  /* 0x00027a00000e2ab9 */ /* 0x000fd00000000a00 */
[----:B------:R-:W-:-:S05]  /*4c30*/  @P0 IMAD.HI.U32 R11, R6, UR14, RZ ;  /* 0x0000000e060b0c27 */ /* 0x000fca000f8e00ff */
[----:B------:R-:W-:-:S07]  /*4c40*/  @P0 SHF.R.U32.HI R6, RZ, UR15, R11 ;  /* 0x0000000fff060c19 */ /* 0x000fce000801160b */
.L_x_1785:
[----:B------:R-:W-:Y:S05]  /*4c50*/  BSYNC B0 ;  /* 0x0000000000007941 */ /* 0x000fea0003800000 */
.L_x_1783:
[----:B------:R-:W-:-:S04]  /*4c60*/  IMAD.U32 R11, RZ, RZ, UR22 ;  /* 0x00000016ff0b7e24 */ /* 0x000fc8000f8e00ff */
[----:B------:R-:W-:-:S04]  /*4c70*/  IMAD R11, R6, UR5, -R11 ;  /* 0x00000005060b7c24 */ /* 0x000fc8000f8e0a0b */
[----:B------:R-:W-:-:S05]  /*4c80*/  IMAD.IADD R11, R11, 0x1, -R0 ;  /* 0x000000010b0b7824 */ /* 0x000fca00078e0a00 */
[----:B------:R-:W-:Y:S02]  /*4c90*/  VIMNMX R9, R9, R11, !PT ;  /* 0x0000000b09097248 */ /* 0x000fe40007fe0100 */
[----:B------:R-:W-:-:S07]  /*4ca0*/  VIADDMNMX R8, R11, UR5, R8, PT ;  /* 0x000000050b087c46 */ /* 0x000fce000b800108 */
.L_x_1782:
[----:B------:R-:W-:Y:S01]  /*4cb0*/  UIMAD UR10, UR42, UR10, 0x40 ;  /* 0x000000402a0a74a4 */ /* 0x000fe2000f8e020a */
[----:B------:R-:W-:Y:S01]  /*4cc0*/  BAR.SYNC.DEFER_BLOCKING 0xf, 0x100 ;  /* 0x03c4000000007b1d */ /* 0x000fe20000010000 */
[----:B------:R-:W-:Y:S02]  /*4cd0*/  UP2UR UR14, UPR, URZ, 0x1 ;  /* 0x000000013f0e7883 */ /* 0x000fe40008000000 */
[----:B------:R-:W-:Y:S02]  /*4ce0*/  UISETP.GE.AND UP6, UPT, UR10, 0x1, UPT ;  /* 0x000000010a00788c */ /* 0x000fe4000bfc6270 */
[----:B------:R-:W-:Y:S02]  /*4cf0*/  UISETP.GE.AND UP2, UPT, UR10, 0x2, UPT ;  /* 0x000000020a00788c */ /* 0x000fe4000bf46270 */
[----:B------:R-:W-:Y:S02]  /*4d00*/  UISETP.GE.AND UP3, UPT, UR10, 0x9, UPT ;  /* 0x000000090a00788c */ /* 0x000fe4000bf66270 */
[----:B------:R-:W-:Y:S01]  /*4d10*/  PLOP3.LUT P4, PT, PT, PT, UP6, 0x40, 0x0 ;  /* 0x000000000000781c */ /* 0x000fe20003f8e868 */
[----:B------:R-:W-:Y:S01]  /*4d20*/  UISETP.GE.AND UP4, UPT, UR10, 0xa, UPT ;  /* 0x0000000a0a00788c */ /* 0x000fe2000bf86270 */
[----:B------:R-:W-:Y:S01]  /*4d30*/  PLOP3.LUT P0, PT, PT, PT, UP2, 0x40, 0x0 ;  /* 0x000000000000781c */ /* 0x000fe20003f0e828 */
[----:B------:R-:W-:Y:S01]  /*4d40*/  UISETP.GE.AND UP5, UPT, UR10, 0x11, UPT ;  /* 0x000000110a00788c */ /* 0x000fe2000bfa6270 */
[----:B------:R-:W-:Y:S01]  /*4d50*/  ISETP.GT.AND P4, PT, R9, RZ, P4 ;  /* 0x000000ff0900720c */ /* 0x000fe20002784270 */
[----:B------:R-:W-:Y:S01]  /*4d60*/  UISETP.GE.AND UP0, UPT, UR10, 0x29, UPT ;  /* 0x000000290a00788c */ /* 0x000fe2000bf06270 */
[----:B------:R-:W-:-:S02]  /*4d70*/  PLOP3.LUT P3, PT, PT, PT, UP3, 0x40, 0x0 ;  /* 0x000000000000781c */ /* 0x000fc40003f6e838 */
[----:B------:R-:W-:Y:S02]  /*4d80*/  ISETP.LT.OR P4, PT, R8, 0x1, P4 ;  /* 0x000000010800780c */ /* 0x000fe40002781670 */
[C---:B------:R-:W-:Y:S02]  /*4d90*/  ISETP.GT.AND P0, PT, R7.reuse, 0x1, P0 ;  /* 0x000000010700780c */ /* 0x040fe40000704270 */
[----:B------:R-:W-:Y:S02]  /*4da0*/  ISETP.GT.AND P3, PT, R7, 0x8, P3 ;  /* 0x000000080700780c */ /* 0x000fe40001f64270 */
[----:B------:R-:W-:Y:S01]  /*4db0*/  PLOP3.LUT P1, PT, PT, PT, UP6, 0x40, 0x0 ;  /* 0x000000000000781c */ /* 0x000fe20003f2e868 */
[----:B------:R-:W-:Y:S01]  /*4dc0*/  UISETP.GE.AND UP6, UPT, UR10, 0x12, UPT ;  /* 0x000000120a00788c */ /* 0x000fe2000bfc6270 */
[----:B------:R-:W-:Y:S02]  /*4dd0*/  FSEL R28, R26, -INF , !P4 ;  /* 0xff8000001a1c7808 */ /* 0x000fe40006000000 */
[----:B------:R-:W-:-:S02]  /*4de0*/  PLOP3.LUT P4, PT, PT, PT, UP4, 0x40, 0x0 ;  /* 0x000000000000781c */ /* 0x000fc40003f8e848 */
[C---:B------:R-:W-:Y:S02]  /*4df0*/  ISETP.LT.OR P0, PT, R5.reuse, 0x2, P0 ;  /* 0x000000020500780c */ /* 0x040fe40000701670 */
[----:B------:R-:W-:Y:S02]  /*4e00*/  ISETP.LT.OR P3, PT, R5, 0x9, P3 ;  /* 0x000000090500780c */ /* 0x000fe40001f61670 */
[C---:B------:R-:W-:Y:S02]  /*4e10*/  ISETP.GT.AND P1, PT, R7.reuse, RZ, P1 ;  /* 0x000000ff0700720c */ /* 0x040fe40000f24270 */
[----:B------:R-:W-:Y:S02]  /*4e20*/  ISETP.GT.AND P4, PT, R7, 0x9, P4 ;  /* 0x000000090700780c */ /* 0x000fe40002784270 */
[----:B------:R-:W-:Y:S02]  /*4e30*/  FSEL R11, R25, -INF , !P0 ;  /* 0xff800000190b7808 */ /* 0x000fe40004000000 */
[----:B------:R-:W-:-:S02]  /*4e40*/  FSEL R10, R10, -INF , !P3 ;  /* 0xff8000000a0a7808 */ /* 0x000fc40005800000 */
[----:B------:R-:W-:Y:S01]  /*4e50*/  PLOP3.LUT P2, PT, PT, PT, UP2, 0x40, 0x0 ;  /* 0x000000000000781c */ /* 0x000fe20003f4e828 */
[----:B------:R-:W-:Y:S01]  /*4e60*/  UISETP.GE.AND UP2, UPT, UR10, 0x19, UPT ;  /* 0x000000190a00788c */ /* 0x000fe2000bf46270 */
[----:B------:R-:W-:Y:S01]  /*4e70*/  PLOP3.LUT P0, PT, PT, PT, UP4, 0x40, 0x0 ;  /* 0x000000000000781c */ /* 0x000fe20003f0e848 */
[----:B------:R-:W-:Y:S01]  /*4e80*/  UISETP.GE.AND UP4, UPT, UR10, 0x21, UPT ;  /* 0x000000210a00788c */ /* 0x000fe2000bf86270 */
[----:B------:R-:W-:Y:S02]  /*4e90*/  PLOP3.LUT P3, PT, PT, PT, UP5, 0x40, 0x0 ;  /* 0x000000000000781c */ /* 0x000fe40003f6e858 */
[C---:B------:R-:W-:Y:S02]  /*4ea0*/  ISETP.LT.OR P1, PT, R5.reuse, 0x1, P1 ;  /* 0x000000010500780c */ /* 0x040fe40000f21670 */
[----:B------:R-:W-:Y:S02]  /*4eb0*/  ISETP.LT.OR P4, PT, R5, 0xa, P4 ;  /* 0x0000000a0500780c */ /* 0x000fe40002781670 */
[----:B------:R-:W-:-:S02]  /*4ec0*/  ISETP.GT.AND P2, PT, R9, 0x1, P2 ;  /* 0x000000010900780c */ /* 0x000fc40001744270 */
[C---:B------:R-:W-:Y:S02]  /*4ed0*/  ISETP.GT.AND P0, PT, R9.reuse, 0x9, P0 ;  /* 0x000000090900780c */ /* 0x040fe40000704270 */
[----:B------:R-:W-:Y:S02]  /*4ee0*/  ISETP.GT.AND P3, PT, R9, 0x10, P3 ;  /* 0x000000100900780c */ /* 0x000fe40001f64270 */
[----:B------:R-:W-:Y:S02]  /*4ef0*/  FSEL R6, R24, -INF , !P1 ;  /* 0xff80000018067808 */ /* 0x000fe40004800000 */
[----:B------:R-:W-:Y:S01]  /*4f00*/  PLOP3.LUT P1, PT, PT, PT, UP3, 0x40, 0x0 ;  /* 0x000000000000781c */ /* 0x000fe20003f2e838 */
[----:B------:R-:W-:Y:S01]  /*4f10*/  UISETP.GE.AND UP3, UPT, UR10, 0x1a, UPT ;  /* 0x0000001a0a00788c */ /* 0x000fe2000bf66270 */
[----:B------:R-:W-:Y:S02]  /*4f20*/  FSEL R12, R12, -INF , !P4 ;  /* 0xff8000000c0c7808 */ /* 0x000fe40006000000 */
[----:B------:R-:W-:-:S02]  /*4f30*/  PLOP3.LUT P4, PT, PT, PT, UP6, 0x40, 0x0 ;  /* 0x000000000000781c */ /* 0x000fc40003f8e868 */
[C---:B------:R-:W-:Y:S02]  /*4f40*/  ISETP.LT.OR P2, PT, R8.reuse, 0x2, P2 ;  /* 0x000000020800780c */ /* 0x040fe40001741670 */
[C---:B------:R-:W-:Y:S02]  /*4f50*/  ISETP.LT.OR P0, PT, R8.reuse, 0xa, P0 ;  /* 0x0000000a0800780c */ /* 0x040fe40000701670 */
[----:B------:R-:W-:Y:S02]  /*4f60*/  ISETP.LT.OR P3, PT, R8, 0x11, P3 ;  /* 0x000000110800780c */ /* 0x000fe40001f61670 */
[C---:B------:R-:W-:Y:S02]  /*4f70*/  ISETP.GT.AND P1, PT, R9.reuse, 0x8, P1 ;  /* 0x000000080900780c */ /* 0x040fe40000f24270 */
[----:B------:R-:W-:Y:S02]  /*4f80*/  ISETP.GT.AND P4, PT, R9, 0x11, P4 ;  /* 0x000000110900780c */ /* 0x000fe40002784270 */
[----:B------:R-:W-:-:S02]  /*4f90*/  FSEL R29, R27, -INF , !P2 ;  /* 0xff8000001b1d7808 */ /* 0x000fc40005000000 */
[----:B------:R-:W-:Y:S02]  /*4fa0*/  FSEL R31, R31, -INF , !P0 ;  /* 0xff8000001f1f7808 */ /* 0x000fe40004000000 */
[----:B------:R-:W-:Y:S02]  /*4fb0*/  FSEL R32, R34, -INF , !P3 ;  /* 0xff80000022207808 */ /* 0x000fe40005800000 */
[----:B------:R-:W-:Y:S01]  /*4fc0*/  PLOP3.LUT P2, PT, PT, PT, UP5, 0x40, 0x0 ;  /* 0x000000000000781c */ /* 0x000fe20003f4e858 */
[----:B------:R-:W-:Y:S01]  /*4fd0*/  UISETP.GE.AND UP5, UPT, UR10, 0x22, UPT ;  /* 0x000000220a00788c */ /* 0x000fe2000bfa6270 */
[----:B------:R-:W-:Y:S02]  /*4fe0*/  PLOP3.LUT P0, PT, PT, PT, UP2, 0x40, 0x0 ;  /* 0x000000000000781c */ /* 0x000fe40003f0e828 */
[----:B------:R-:W-:Y:S02]  /*4ff0*/  PLOP3.LUT P3, PT, PT, PT, UP3, 0x40, 0x0 ;  /* 0x000000000000781c */ /* 0x000fe40003f6e838 */
[----:B------:R-:W-:-:S02]  /*5000*/  ISETP.LT.OR P1, PT, R8, 0x9, P1 ;  /* 0x000000090800780c */ /* 0x000fc40000f21670 */
[----:B------:R-:W-:Y:S02]  /*5010*/  ISETP.LT.OR P4, PT, R8, 0x12, P4 ;  /* 0x000000120800780c */ /* 0x000fe40002781670 */
[C---:B------:R-:W-:Y:S02]  /*5020*/  ISETP.GT.AND P2, PT, R7.reuse, 0x10, P2 ;  /* 0x000000100700780c */ /* 0x040fe40001744270 */
[C---:B------:R-:W-:Y:S02]  /*5030*/  ISETP.GT.AND P0, PT, R7.reuse, 0x18, P0 ;  /* 0x000000180700780c */ /* 0x040fe40000704270 */
[----:B------:R-:W-:Y:S02]  /*5040*/  ISETP.GT.AND P3, PT, R7, 0x19, P3 ;  /* 0x000000190700780c */ /* 0x000fe40001f64270 */
[----:B------:R-:W-:Y:S02]  /*5050*/  FSEL R30, R30, -INF , !P1 ;  /* 0xff8000001e1e7808 */ /* 0x000fe40004800000 */
[----:B------:R-:W-:Y:S01]  /*5060*/  PLOP3.LUT P1, PT, PT, PT, UP6, 0x40, 0x0 ;  /* 0x000000000000781c */ /* 0x000fe20003f2e868 */
[----:B------:R-:W-:Y:S01]  /*5070*/  UISETP.GE.AND UP6, UPT, UR10, 0x3a, UPT ;  /* 0x0000003a0a00788c */ /* 0x000fe2000bfc6270 */
[----:B------:R-:W-:-:S02]  /*5080*/  FSEL R33, R35, -INF , !P4 ;  /* 0xff80000023217808 */ /* 0x000fc40006000000 */
[----:B------:R-:W-:Y:S02]  /*5090*/  PLOP3.LUT P4, PT, PT, PT, UP4, 0x40, 0x0 ;  /* 0x000000000000781c */ /* 0x000fe40003f8e848 */
[C---:B------:R-:W-:Y:S02]  /*50a0*/  ISETP.LT.OR P2, PT, R5.reuse, 0x11, P2 ;  /* 0x000000110500780c */ /* 0x040fe40001741670 */
[C---:B------:R-:W-:Y:S02]  /*50b0*/  ISETP.LT.OR P0, PT, R5.reuse, 0x19, P0 ;  /* 0x000000190500780c */ /* 0x040fe40000701670 */
[----:B------:R-:W-:Y:S02]  /*50c0*/  ISETP.LT.OR P3, PT, R5, 0x1a, P3 ;  /* 0x0000001a0500780c */ /* 0x000fe40001f61670 */
[C---:B------:R-:W-:Y:S02]  /*50d0*/  ISETP.GT.AND P1, PT, R7.reuse, 0x11, P1 ;  /* 0x000000110700780c */ /* 0x040fe40000f24270 */
[----:B------:R-:W-:-:S02]  /*50e0*/  ISETP.GT.AND P4, PT, R7, 0x20, P4 ;  /* 0x000000200700780c */ /* 0x000fc40002784270 */
[----:B------:R-:W-:Y:S02]  /*50f0*/  FSEL R15, R15, -INF , !P2 ;  /* 0xff8000000f0f7808 */ /* 0x000fe40005000000 */
[----:B------:R-:W-:Y:S02]  /*5100*/  FSEL R19, R19, -INF , !P0 ;  /* 0xff80000013137808 */ /* 0x000fe40004000000 */
[----:B------:R-:W-:Y:S02]  /*5110*/  FSEL R20, R20, -INF , !P3 ;  /* 0xff80000014147808 */ /* 0x000fe40005800000 */
[----:B------:R-:W-:Y:S01]  /*5120*/  PLOP3.LUT P2, PT, PT, PT, UP2, 0x40, 0x0 ;  /* 0x000000000000781c */ /* 0x000fe20003f4e828 */
[----:B------:R-:W-:Y:S01]  /*5130*/  UISETP.GE.AND UP2, UPT, UR10, 0x2a, UPT ;  /* 0x0000002a0a00788c */ /* 0x000fe2000bf46270 */
[----:B------:R-:W-:Y:S02]  /*5140*/  PLOP3.LUT P0, PT, PT, PT, UP5, 0x40, 0x0 ;  /* 0x000000000000781c */ /* 0x000fe40003f0e858 */
[----:B------:R-:W-:-:S02]  /*5150*/  PLOP3.LUT P3, PT, PT, PT, UP0, 0x40, 0x0 ;  /* 0x000000000000781c */ /* 0x000fc40003f6e808 */
[C---:B------:R-:W-:Y:S02]  /*5160*/  ISETP.LT.OR P1, PT, R5.reuse, 0x12, P1 ;  /* 0x000000120500780c */ /* 0x040fe40000f21670 */
[----:B------:R-:W-:Y:S02]  /*5170*/  ISETP.LT.OR P4, PT, R5, 0x21, P4 ;  /* 0x000000210500780c */ /* 0x000fe40002781670 */
        /* <DEDUP_REMOVED lines=8> */
[----:B------:R-:W-:Y:S02]  /*5200*/  ISETP.LT.OR P3, PT, R5, 0x29, P3 ;  /* 0x000000290500780c */ /* 0x000fe40001f61670 */
[----:B------:R-:W-:Y:S02]  /*5210*/  ISETP.GT.AND P4, PT, R7, 0x29, P4 ;  /* 0x000000290700780c */ /* 0x000fe40002784270 */
[----:B------:R-:W-:Y:S02]  /*5220*/  FSEL R22, R22, -INF , !P0 ;  /* 0xff80000016167808 */ /* 0x000fe40004000000 */
[----:B------:R-:W-:-:S02]  /*5230*/  FSEL R23, R23, -INF , !P3 ;  /* 0xff80000017177808 */ /* 0x000fc40005800000 */
[----:B------:R-:W-:Y:S01]  /*5240*/  PLOP3.LUT P0, PT, PT, PT, UP4, 0x40, 0x0 ;  /* 0x000000000000781c */ /* 0x000fe20003f0e848 */
[----:B------:R-:W-:Y:S01]  /*5250*/  UISETP.GE.AND UP4, UPT, UR10, 0x32, UPT ;  /* 0x000000320a00788c */ /* 0x000fe2000bf86270 */
[----:B------:R-:W-:Y:S02]  /*5260*/  PLOP3.LUT P3, PT, PT, PT, UP3, 0x40, 0x0 ;  /* 0x000000000000781c */ /* 0x000fe40003f6e838 */
[----:B------:R-:W-:Y:S02]  /*5270*/  ISETP.LT.OR P4, PT, R5, 0x2a, P4 ;  /* 0x0000002a0500780c */ /* 0x000fe40002781670 */
[----:B------:R-:W-:Y:S02]  /*5280*/  ISETP.GT.AND P3, PT, R7, 0x30, P3 ;  /* 0x000000300700780c */ /* 0x000fe40001f64270 */
[----:B------:R-:W-:Y:S02]  /*5290*/  FSEL R24, R45, -INF , !P4 ;  /* 0xff8000002d187808 */ /* 0x000fe40006000000 */
[----:B------:R-:W-:-:S02]  /*52a0*/  PLOP3.LUT P4, PT, PT, PT, UP4, 0x40, 0x0 ;  /* 0x000000000000781c */ /* 0x000fc40003f8e848 */
[----:B------:R-:W-:Y:S02]  /*52b0*/  ISETP.LT.OR P3, PT, R5, 0x31, P3 ;  /* 0x000000310500780c */ /* 0x000fe40001f61670 */
[----:B------:R-:W-:Y:S02]  /*52c0*/  ISETP.GT.AND P4, PT, R7, 0x31, P4 ;  /* 0x000000310700780c */ /* 0x000fe40002784270 */
[----:B------:R-:W-:Y:S02]  /*52d0*/  FSEL R25, R48, -INF , !P3 ;  /* 0xff80000030197808 */ /* 0x000fe40005800000 */
[----:B------:R-:W-:Y:S01]  /*52e0*/  PLOP3.LUT P3, PT, PT, PT, UP5, 0x40, 0x0 ;  /* 0x000000000000781c */ /* 0x000fe20003f6e858 */
[----:B------:R-:W-:Y:S01]  /*52f0*/  UISETP.GE.AND UP5, UPT, UR10, 0x39, UPT ;  /* 0x000000390a00788c */ /* 0x000fe2000bfa6270 */
[----:B------:R-:W-:Y:S02]  /*5300*/  ISETP.LT.OR P4, PT, R5, 0x32, P4 ;  /* 0x000000320500780c */ /* 0x000fe40002781670 */
[----:B------:R-:W-:Y:S01]  /*5310*/  FMNMX.FTZ R35, R28, R29, !PT ;  /* 0x0000001d1c237209 */ /* 0x000fe20007810000 */
[----:B------:R-:W-:Y:S01]  /*5320*/  ULDC UR10, c[0x0][0x988] ;  /* 0x00026200000a7ab9 */ /* 0x000fe20000000800 */
[----:B------:R-:W-:-:S02]  /*5330*/  FSEL R26, R49, -INF , !P4 ;  /* 0xff800000311a7808 */ /* 0x000fc40006000000 */
[----:B------:R-:W-:Y:S02]  /*5340*/  PLOP3.LUT P4, PT, PT, PT, UP5, 0x40, 0x0 ;  /* 0x000000000000781c */ /* 0x000fe40003f8e858 */
[----:B------:R-:W-:Y:S02]  /*5350*/  ISETP.GT.AND P2, PT, R9, 0x18, P2 ;  /* 0x000000180900780c */ /* 0x000fe40001744270 */
[----:B------:R-:W-:Y:S02]  /*5360*/  ISETP.GT.AND P4, PT, R7, 0x38, P4 ;  /* 0x000000380700780c */ /* 0x000fe40002784270 */
[----:B------:R-:W-:Y:S02]  /*5370*/  ISETP.GT.AND P1, PT, R9, 0x19, P1 ;  /* 0x000000190900780c */ /* 0x000fe40000f24270 */
[----:B------:R-:W-:Y:S02]  /*5380*/  ISETP.LT.OR P4, PT, R5, 0x39, P4 ;  /* 0x000000390500780c */ /* 0x000fe40002781670 */
[----:B------:R-:W-:-:S02]  /*5390*/  ISETP.LT.OR P2, PT, R8, 0x19, P2 ;  /* 0x000000190800780c */ /* 0x000fc40001741670 */
[----:B------:R-:W-:Y:S02]  /*53a0*/  FSEL R27, R52, -INF , !P4 ;  /* 0xff800000341b7808 */ /* 0x000fe40006000000 */
[----:B------:R-:W-:Y:S02]  /*53b0*/  PLOP3.LUT P4, PT, PT, PT, UP6, 0x40, 0x0 ;  /* 0x000000000000781c */ /* 0x000fe40003f8e868 */
[----:B------:R-:W-:Y:S02]  /*53c0*/  ISETP.LT.OR P1, PT, R8, 0x1a, P1 ;  /* 0x0000001a0800780c */ /* 0x000fe40000f21670 */
[----:B------:R-:W-:Y:S02]  /*53d0*/  ISETP.GT.AND P4, PT, R7, 0x39, P4 ;  /* 0x000000390700780c */ /* 0x000fe40002784270 */
[----:B------:R-:W-:Y:S02]  /*53e0*/  ISETP.GT.AND P0, PT, R9, 0x20, P0 ;  /* 0x000000200900780c */ /* 0x000fe40000704270 */
[----:B------:R-:W-:-:S02]  /*53f0*/  ISETP.LT.OR P4, PT, R5, 0x3a, P4 ;  /* 0x0000003a0500780c */ /* 0x000fc40002781670 */
[----:B------:R-:W-:Y:S02]  /*5400*/  FMNMX.FTZ R5, R6, R11, !PT ;  /* 0x0000000b06057209 */ /* 0x000fe40007810000 */
[----:B------:R-:W-:Y:S02]  /*5410*/  FSEL R7, R53, -INF , !P4 ;  /* 0xff80000035077808 */ /* 0x000fe40006000000 */
[----:B------:R-:W-:Y:S02]  /*5420*/  FMNMX.FTZ R5, R10, R5, !PT ;  /* 0x000000050a057209 */ /* 0x000fe40007810000 */
[----:B------:R-:W-:Y:S01]  /*5430*/  PLOP3.LUT P4, PT, PT, PT, UP0, 0x40, 0x0 ;  /* 0x000000000000781c */ /* 0x000fe20003f8e808 */
[----:B------:R-:W-:Y:S01]  /*5440*/  UISETP.NE.AND UP0, UPT, UR14, URZ, UPT ;  /* 0x0000003f0e00728c */ /* 0x000fe2000bf05270 */
[----:B------:R-:W-:Y:S02]  /*5450*/  FMNMX.FTZ R34, R12, R5, !PT ;  /* 0x000000050c227209 */ /* 0x000fe40007810000 */
[----:B------:R-:W-:-:S02]  /*5460*/  ISETP.GT.AND P3, PT, R9, 0x21, P3 ;  /* 0x000000210900780c */ /* 0x000fc40001f64270 */
[----:B------:R-:W-:Y:S02]  /*5470*/  FMNMX.FTZ R5, R15, R34, !PT ;  /* 0x000000220f057209 */ /* 0x000fe40007810000 */
[----:B------:R-:W-:Y:S02]  /*5480*/  ISETP.LT.OR P0, PT, R8, 0x21, P0 ;  /* 0x000000210800780c */ /* 0x000fe40000701670 */
[----:B------:R-:W-:Y:S02]  /*5490*/  FMNMX.FTZ R34, R18, R5, !PT ;  /* 0x0000000512227209 */ /* 0x000fe40007810000 */
[----:B------:R-:W-:Y:S02]  /*54a0*/  ISETP.GT.AND P4, PT, R9, 0x28, P4 ;  /* 0x000000280900780c */ /* 0x000fe40002784270 */
[----:B------:R-:W-:Y:S02]  /*54b0*/  FMNMX.FTZ R5, R19, R34, !PT ;  /* 0x0000002213057209 */ /* 0x000fe40007810000 */
[----:B------:R-:W-:-:S02]  /*54c0*/  ISETP.LT.OR P3, PT, R8, 0x22, P3 ;  /* 0x000000220800780c */ /* 0x000fc40001f61670 */
[----:B------:R-:W-:Y:S02]  /*54d0*/  FMNMX.FTZ R34, R20, R5, !PT ;  /* 0x0000000514227209 */ /* 0x000fe40007810000 */
[----:B------:R-:W-:Y:S02]  /*54e0*/  ISETP.LT.OR P4, PT, R8, 0x29, P4 ;  /* 0x000000290800780c */ /* 0x000fe40002781670 */
[----:B------:R-:W-:-:S04]  /*54f0*/  FMNMX.FTZ R5, R21, R34, !PT ;  /* 0x0000002215057209 */ /* 0x000fc80007810000 */
[----:B------:R-:W-:-:S04]  /*5500*/  FMNMX.FTZ R34, R22, R5, !PT ;  /* 0x0000000516227209 */ /* 0x000fc80007810000 */
[----:B------:R-:W-:-:S04]  /*5510*/  FMNMX.FTZ R5, R23, R34, !PT ;  /* 0x0000002217057209 */ /* 0x000fc80007810000 */
[----:B------:R-:W-:-:S04]  /*5520*/  FMNMX.FTZ R34, R24, R5, !PT ;  /* 0x0000000518227209 */ /* 0x000fc80007810000 */
[----:B------:R-:W-:-:S04]  /*5530*/  FMNMX.FTZ R5, R25, R34, !PT ;  /* 0x0000002219057209 */ /* 0x000fc80007810000 */
[----:B------:R-:W-:-:S04]  /*5540*/  FMNMX.FTZ R34, R26, R5, !PT ;  /* 0x000000051a227209 */ /* 0x000fc80007810000 */
[----:B------:R-:W-:-:S04]  /*5550*/  FMNMX.FTZ R34, R27, R34, !PT ;  /* 0x000000221b227209 */ /* 0x000fc80007810000 */
[----:B------:R-:W-:-:S05]  /*5560*/  FMNMX.FTZ R36, R7, R34, !PT ;  /* 0x0000002207247209 */ /* 0x000fca0007810000 */
[----:B------:R-:W0:Y:S02]  /*5570*/  SHFL.BFLY PT, R5, R36, 0x2, 0x1f ;  /* 0x0c401f0024057f89 */ /* 0x000e2400000e0000 */
[----:B0-----:R-:W-:Y:S02]  /*5580*/  FMNMX.FTZ R37, R36, R5, !PT ;  /* 0x0000000524257209 */ /* 0x001fe40007810000 */
[----:B------:R-:W-:Y:S02]  /*5590*/  FMNMX.FTZ R36, R30, R35, !PT ;  /* 0x000000231e247209 */ /* 0x000fe40007810000 */
[----:B------:R-:W-:Y:S01]  /*55a0*/  FSEL R35, R39, -INF , !P1 ;  /* 0xff80000027237808 */ /* 0x000fe20004800000 */
[----:B------:R-:W0:Y:S01]  /*55b0*/  SHFL.BFLY PT, R34, R37, 0x1, 0x1f ;  /* 0x0c201f0025227f89 */ /* 0x000e2200000e0000 */
[----:B------:R-:W-:-:S04]  /*55c0*/  PLOP3.LUT P1, PT, PT, PT, UP3, 0x40, 0x0 ;  /* 0x000000000000781c */ /* 0x000fc80003f2e838 */
[----:B------:R-:W-:-:S04]  /*55d0*/  ISETP.GT.AND P1, PT, R9, 0x30, P1 ;  /* 0x000000300900780c */ /* 0x000fc80000f24270 */
[----:B------:R-:W-:Y:S02]  /*55e0*/  ISETP.LT.OR P1, PT, R8, 0x31, P1 ;  /* 0x000000310800780c */ /* 0x000fe40000f21670 */
[----:B0-----:R-:W-:Y:S02]  /*55f0*/  FMNMX.FTZ R5, R37, R34, !PT ;  /* 0x0000002225057209 */ /* 0x001fe40007810000 */
[----:B------:R-:W-:Y:S02]  /*5600*/  FMNMX.FTZ R37, R31, R36, !PT ;  /* 0x000000241f257209 */ /* 0x000fe40007810000 */
[----:B------:R-:W-:Y:S02]  /*5610*/  FSEL R34, R38, -INF , !P2 ;  /* 0xff80000026227808 */ /* 0x000fe40005000000 */
[----:B------:R-:W-:Y:S02]  /*5620*/  FMNMX.FTZ R38, R32, R37, !PT ;  /* 0x0000002520267209 */ /* 0x000fe40007810000 */
[----:B------:R-:W-:-:S02]  /*5630*/  PLOP3.LUT P2, PT, PT, PT, UP2, 0x40, 0x0 ;  /* 0x000000000000781c */ /* 0x000fc40003f4e828 */
[----:B------:R-:W-:Y:S02]  /*5640*/  FMNMX.FTZ R39, R33, R38, !PT ;  /* 0x0000002621277209 */ /* 0x000fe40007810000 */
[----:B------:R-:W-:Y:S02]  /*5650*/  ISETP.GT.AND P2, PT, R9, 0x29, P2 ;  /* 0x000000290900780c */ /* 0x000fe40001744270 */
[----:B------:R-:W-:Y:S02]  /*5660*/  FMNMX.FTZ R40, R34, R39, !PT ;  /* 0x0000002722287209 */ /* 0x000fe40007810000 */
[----:B------:R-:W-:Y:S01]  /*5670*/  FSEL R36, R42, -INF , !P0 ;  /* 0xff8000002a247808 */ /* 0x000fe20004000000 */
[----:B------:R-:W-:Y:S01]  /*5680*/  FMUL.FTZ R42, R5, UR10 ;  /* 0x0000000a052a7c20 */ /* 0x000fe20008410000 */
[----:B------:R-:W-:Y:S02]  /*5690*/  FMNMX.FTZ R41, R35, R40, !PT ;  /* 0x0000002823297209 */ /* 0x000fe40007810000 */
[----:B------:R-:W-:-:S02]  /*56a0*/  ISETP.LT.OR P2, PT, R8, 0x2a, P2 ;  /* 0x0000002a0800780c */ /* 0x000fc40001741670 */
[----:B------:R-:W-:Y:S02]  /*56b0*/  FSEL R37, R43, -INF , !P3 ;  /* 0xff8000002b257808 */ /* 0x000fe40005800000 */
[----:B------:R-:W-:Y:S02]  /*56c0*/  FMNMX.FTZ R40, R36, R41, !PT ;  /* 0x0000002924287209 */ /* 0x000fe40007810000 */
[----:B------:R-:W-:Y:S02]  /*56d0*/  FSEL R39, R47, -INF , !P2 ;  /* 0xff8000002f277808 */ /* 0x000fe40005000000 */
[----:B------:R-:W-:Y:S02]  /*56e0*/  FSETP.NEU.FTZ.AND P2, PT, R5, -INF , PT ;  /* 0xff8000000500780b */ /* 0x000fe40003f5d000 */
[----:B------:R-:W-:Y:S02]  /*56f0*/  PLOP3.LUT P0, PT, PT, PT, UP4, 0x40, 0x0 ;  /* 0x000000000000781c */ /* 0x000fe40003f0e848 */
[----:B------:R-:W-:-:S02]  /*5700*/  FSEL R38, R46, -INF , !P4 ;  /* 0xff8000002e267808 */ /* 0x000fc40006000000 */
[----:B------:R-:W-:Y:S02]  /*5710*/  FMNMX.FTZ R41, R37, R40, !PT ;  /* 0x0000002825297209 */ /* 0x000fe40007810000 */
[----:B------:R-:W-:Y:S02]  /*5720*/  PLOP3.LUT P3, PT, PT, PT, UP5, 0x40, 0x0 ;  /* 0x000000000000781c */ /* 0x000fe40003f6e858 */
[----:B------:R-:W-:Y:S02]  /*5730*/  PLOP3.LUT P4, PT, PT, PT, UP6, 0x40, 0x0 ;  /* 0x000000000000781c */ /* 0x000fe40003f8e868 */
[----:B------:R-:W-:Y:S02]  /*5740*/  FSEL R43, R42, RZ, P2 ;  /* 0x000000ff2a2b7208 */ /* 0x000fe40001000000 */
[C---:B------:R-:W-:Y:S02]  /*5750*/  ISETP.GT.AND P0, PT, R9.reuse, 0x31, P0 ;  /* 0x000000310900780c */ /* 0x040fe40000704270 */
[----:B------:R-:W-:Y:S01]  /*5760*/  FMNMX.FTZ R42, R38, R41, !PT ;  /* 0x00000029262a7209 */ /* 0x000fe20007810000 */
[--C-:B------:R-:W-:Y:S01]  /*5770*/  FFMA.FTZ R44, R6, UR10, -R43.reuse ;  /* 0x0000000a062c7c23 */ /* 0x100fe2000801082b */
[----:B------:R-:W-:Y:S01]  /*5780*/  ISETP.GT.AND P3, PT, R9, 0x38, P3 ;  /* 0x000000380900780c */ /* 0x000fe20001f64270 */
[--C-:B------:R-:W-:Y:S01]  /*5790*/  FFMA.FTZ R7, R7, UR10, -R43.reuse ;  /* 0x0000000a07077c23 */ /* 0x100fe2000801082b */
[----:B------:R-:W-:Y:S01]  /*57a0*/  ISETP.GT.AND P4, PT, R9, 0x39, P4 ;  /* 0x000000390900780c */ /* 0x000fe20002784270 */
[--C-:B------:R-:W-:Y:S01]  /*57b0*/  FFMA.FTZ R12, R12, UR10, -R43.reuse ;  /* 0x0000000a0c0c7c23 */ /* 0x100fe2000801082b */
[----:B------:R-:W-:Y:S01]  /*57c0*/  ISETP.LT.OR P0, PT, R8, 0x32, P0 ;  /* 0x000000320800780c */ /* 0x000fe20000701670 */
[----:B------:R0:W-:Y:S01]  /*57d0*/  MUFU.EX2 R46, R7 ;  /* 0x00000007002e7308 */ /* 0x0001e20000000800 */
[----:B------:R-:W-:Y:S01]  /*57e0*/  FSEL R40, R50, -INF , !P1 ;  /* 0xff80000032287808 */ /* 0x000fe20004800000 */
[--C-:B------:R-:W-:Y:S01]  /*57f0*/  FFMA.FTZ R10, R10, UR10, -R43.reuse ;  /* 0x0000000a0a0a7c23 */ /* 0x100fe2000801082b */
[----:B------:R-:W-:Y:S01]  /*5800*/  FMNMX.FTZ R9, R39, R42, !PT ;  /* 0x0000002a27097209 */ /* 0x000fe20007810000 */
[--C-:B------:R-:W-:Y:S01]  /*5810*/  FFMA.FTZ R15, R15, UR10, -R43.reuse ;  /* 0x0000000a0f0f7c23 */ /* 0x100fe2000801082b */
[----:B------:R-:W-:Y:S01]  /*5820*/  ISETP.LT.OR P3, PT, R8, 0x39, P3 ;  /* 0x000000390800780c */ /* 0x000fe20001f61670 */
[--C-:B------:R-:W-:Y:S01]  /*5830*/  FFMA.FTZ R18, R18, UR10, -R43.reuse ;  /* 0x0000000a12127c23 */ /* 0x100fe2000801082b */
[----:B------:R-:W-:Y:S01]  /*5840*/  FSEL R41, R51, -INF , !P0 ;  /* 0xff80000033297808 */ /* 0x000fe20004000000 */
[----:B------:R-:W-:Y:S01]  /*5850*/  MUFU.EX2 R47, R12 ;  /* 0x0000000c002f7308 */ /* 0x000fe20000000800 */
[----:B------:R-:W-:Y:S01]  /*5860*/  FMNMX.FTZ R6, R40, R9, !PT ;  /* 0x0000000928067209 */ /* 0x000fe20007810000 */
[--C-:B------:R-:W-:Y:S01]  /*5870*/  FFMA.FTZ R19, R19, UR10, -R43.reuse ;  /* 0x0000000a13137c23 */ /* 0x100fe2000801082b */
[----:B------:R-:W-:Y:S01]  /*5880*/  ISETP.LT.OR P4, PT, R8, 0x3a, P4 ;  /* 0x0000003a0800780c */ /* 0x000fe20002781670 */
[--C-:B------:R-:W-:Y:S01]  /*5890*/  FFMA.FTZ R8, R11, UR10, -R43.reuse ;  /* 0x0000000a0b087c23 */ /* 0x100fe2000801082b */
[----:B------:R-:W-:Y:S01]  /*58a0*/  FSEL R42, R54, -INF , !P3 ;  /* 0xff800000362a7808 */ /* 0x000fe20005800000 */
[--C-:B------:R-:W-:Y:S01]  /*58b0*/  FFMA.FTZ R20, R20, UR10, -R43.reuse ;  /* 0x0000000a14147c23 */ /* 0x100fe2000801082b */
[----:B------:R-:W-:Y:S01]  /*58c0*/  FMNMX.FTZ R9, R41, R6, !PT ;  /* 0x0000000629097209 */ /* 0x000fe20007810000 */
[----:B------:R-:W-:Y:S01]  /*58d0*/  MUFU.EX2 R45, R8 ;  /* 0x00000008002d7308 */ /* 0x000fe20000000800 */
[----:B------:R-:W-:Y:S01]  /*58e0*/  FSEL R11, R55, -INF , !P4 ;  /* 0xff800000370b7808 */ /* 0x000fe20006000000 */
[--C-:B------:R-:W-:Y:S01]  /*58f0*/  FFMA.FTZ R21, R21, UR10, -R43.reuse ;  /* 0x0000000a15157c23 */ /* 0x100fe2000801082b */
[----:B------:R-:W-:Y:S01]  /*5900*/  FMNMX.FTZ R6, R42, R9, !PT ;  /* 0x000000092a067209 */ /* 0x000fe20007810000 */
[--C-:B------:R-:W-:Y:S01]  /*5910*/  FFMA.FTZ R22, R22, UR10, -R43.reuse ;  /* 0x0000000a16167c23 */ /* 0x100fe2000801082b */
[----:B0-----:R-:W-:Y:S01]  /*5920*/  LEA.HI R7, R17, R16, RZ, 0x4 ;  /* 0x0000001011077211 */ /* 0x001fe200078f20ff */
[--C-:B------:R-:W-:Y:S01]  /*5930*/  FFMA.FTZ R23, R23, UR10, -R43.reuse ;  /* 0x0000000a17177c23 */ /* 0x100fe2000801082b */
[----:B------:R-:W-:Y:S01]  /*5940*/  FMNMX.FTZ R6, R11, R6, !PT ;  /* 0x000000060b067209 */ /* 0x000fe20007810000 */
[----:B------:R-:W-:Y:S01]  /*5950*/  MUFU.EX2 R154, R10 ;  /* 0x0000000a009a7308 */ /* 0x000fe20000000800 */
[--C-:B------:R-:W-:Y:S01]  /*5960*/  FFMA.FTZ R24, R24, UR10, -R43.reuse ;  /* 0x0000000a18187c23 */ /* 0x100fe2000801082b */
[--C-:B------:R-:W-:Y:S01]  /*5970*/  FFMA.FTZ R25, R25, UR10, -R43.reuse ;  /* 0x0000000a19197c23 */ /* 0x100fe2000801082b */
[--C-:B------:R-:W-:Y:S01]  /*5980*/  FFMA.FTZ R26, R26, UR10, -R43.reuse ;  /* 0x0000000a1a1a7c23 */ /* 0x100fe2000801082b */
[----:B------:R-:W0:Y:S01]  /*5990*/  SHFL.BFLY PT, R9, R6, 0x2, 0x1f ;  /* 0x0c401f0006097f89 */ /* 0x000e2200000e0000 */
[----:B------:R-:W-:-:S03]  /*59a0*/  FFMA.FTZ R27, R27, UR10, -R43 ;  /* 0x0000000a1b1b7c23 */ /* 0x000fc6000801082b */
[----:B------:R-:W1:Y:S08]  /*59b0*/  MUFU.EX2 R44, R44 ;  /* 0x0000002c002c7308 */ /* 0x000e700000000800 */
[----:B------:R-:W-:Y:S08]  /*59c0*/  MUFU.EX2 R15, R15 ;  /* 0x0000000f000f7308 */ /* 0x000ff00000000800 */
[----:B------:R-:W2:Y:S01]  /*59d0*/  MUFU.EX2 R18, R18 ;  /* 0x0000001200127308 */ /* 0x000ea20000000800 */
[----:B-1----:R-:W-:-:S02]  /*59e0*/  F2FP.F16.F32.PACK_AB R152, R45, R44 ;  /* 0x0000002c2d98723e */ /* 0x002fc400000000ff */
[----:B0-----:R-:W-:-:S05]  /*59f0*/  FMNMX.FTZ R9, R6, R9, !PT ;  /* 0x0000000906097209 */ /* 0x001fca0007810000 */
[----:B------:R-:W-:Y:S01]  /*5a00*/  MUFU.EX2 R19, R19 ;  /* 0x0000001300137308 */ /* 0x000fe20000000800 */
[----:B------:R-:W0:Y:S07]  /*5a10*/  SHFL.BFLY PT, R6, R9, 0x1, 0x1f ;  /* 0x0c201f0009067f89 */ /* 0x000e2e00000e0000 */
[----:B------:R-:W1:Y:S01]  /*5a20*/  MUFU.EX2 R20, R20 ;  /* 0x0000001400147308 */ /* 0x000e620000000800 */
[----:B--2---:R-:W-:-:S07]  /*5a30*/  F2FP.F16.F32.PACK_AB R156, R18, R15 ;  /* 0x0000000f129c723e */ /* 0x004fce00000000ff */
[----:B------:R-:W-:Y:S08]  /*5a40*/  MUFU.EX2 R21, R21 ;  /* 0x0000001500157308 */ /* 0x000ff00000000800 */
[----:B------:R-:W-:Y:S01]  /*5a50*/  MUFU.EX2 R22, R22 ;  /* 0x0000001600167308 */ /* 0x000fe20000000800 */
[----:B0-----:R-:W-:Y:S02]  /*5a60*/  FMNMX.FTZ R6, R9, R6, !PT ;  /* 0x0000000609067209 */ /* 0x001fe40007810000 */
[----:B------:R-:W-:-:S02]  /*5a70*/  LOP3.LUT R9, R7, 0xfffffff0, RZ, 0xc0, !PT ;  /* 0xfffffff007097812 */ /* 0x000fc400078ec0ff */
[C---:B------:R-:W-:Y:S01]  /*5a80*/  FSETP.NEU.FTZ.AND P0, PT, R6.reuse, -INF , PT ;  /* 0xff8000000600780b */ /* 0x040fe20003f1d000 */
[----:B------:R-:W-:Y:S01]  /*5a90*/  FMUL.FTZ R8, R6, UR10 ;  /* 0x0000000a06087c20 */ /* 0x000fe20008410000 */
[----:B-1----:R-:W-:Y:S01]  /*5aa0*/  F2FP.F16.F32.PACK_AB R158, R20, R19 ;  /* 0x00000013149e723e */ /* 0x002fe200000000ff */
[----:B------:R-:W-:Y:S01]  /*5ab0*/  IMAD.IADD R9, R16, 0x1, -R9 ;  /* 0x0000000110097824 */ /* 0x000fe200078e0a09 */
[----:B------:R-:W-:Y:S01]  /*5ac0*/  LEA.HI R16, R17, R16, RZ, 0x5 ;  /* 0x0000001011107211 */ /* 0x000fe200078f28ff */
[----:B------:R-:W-:Y:S01]  /*5ad0*/  MUFU.EX2 R23, R23 ;  /* 0x0000001700177308 */ /* 0x000fe20000000800 */
[----:B------:R-:W-:Y:S02]  /*5ae0*/  FSEL R12, R8, RZ, P0 ;  /* 0x000000ff080c7208 */ /* 0x000fe40000000000 */
[----:B------:R-:W-:Y:S01]  /*5af0*/  SHF.R.S32.HI R8, RZ, 0x1f, R9 ;  /* 0x0000001fff087819 */ /* 0x000fe20000011409 */
[----:B------:R-:W-:Y:S02]  /*5b00*/  IMAD.SHL.U32 R16, R16, 0x20, RZ ;  /* 0x0000002010107824 */ /* 0x000fe400078e00ff */
[--C-:B------:R-:W-:Y:S01]  /*5b10*/  FFMA.FTZ R28, R28, UR10, -R12.reuse ;  /* 0x0000000a1c1c7c23 */ /* 0x100fe2000801080c */
[----:B------:R-:W-:Y:S01]  /*5b20*/  LEA.HI R8, R8, R9, RZ, 0x3 ;  /* 0x0000000908087211 */ /* 0x000fe200078f18ff */
[--C-:B------:R-:W-:Y:S01]  /*5b30*/  FFMA.FTZ R29, R29, UR10, -R12.reuse ;  /* 0x0000000a1d1d7c23 */ /* 0x100fe2000801080c */
[--C-:B------:R-:W-:Y:S01]  /*5b40*/  FFMA.FTZ R30, R30, UR10, -R12.reuse ;  /* 0x0000000a1e1e7c23 */ /* 0x100fe2000801080c */
[--C-:B------:R-:W-:Y:S01]  /*5b50*/  FFMA.FTZ R31, R31, UR10, -R12.reuse ;  /* 0x0000000a1f1f7c23 */ /* 0x100fe2000801080c */
[C---:B------:R-:W-:Y:S01]  /*5b60*/  LOP3.LUT R10, R8.reuse, 0xfffffff8, RZ, 0xc0, !PT ;  /* 0xfffffff8080a7812 */ /* 0x040fe200078ec0ff */
[----:B------:R-:W-:Y:S01]  /*5b70*/  MUFU.EX2 R28, R28 ;  /* 0x0000001c001c7308 */ /* 0x000fe20000000800 */
[----:B------:R-:W-:Y:S01]  /*5b80*/  SHF.L.U32 R17, R8, 0x6, RZ ;  /* 0x0000000608117819 */ /* 0x000fe200000006ff */
[--C-:B------:R-:W-:Y:S01]  /*5b90*/  FFMA.FTZ R32, R32, UR10, -R12.reuse ;  /* 0x0000000a20207c23 */ /* 0x100fe2000801080c */
[----:B------:R-:W-:Y:S01]  /*5ba0*/  IADD3 R10, R9, -R10, RZ ;  /* 0x8000000a090a7210 */ /* 0x000fe20007ffe0ff */
[--C-:B------:R-:W-:Y:S01]  /*5bb0*/  FFMA.FTZ R33, R33, UR10, -R12.reuse ;  /* 0x0000000a21217c23 */ /* 0x100fe2000801080c */
[----:B------:R-:W-:Y:S01]  /*5bc0*/  SHF.R.S32.HI R9, RZ, 0x4, R7 ;  /* 0x00000004ff097819 */ /* 0x000fe20000011407 */
[--C-:B------:R-:W-:Y:S01]  /*5bd0*/  FFMA.FTZ R34, R34, UR10, -R12.reuse ;  /* 0x0000000a22227c23 */ /* 0x100fe2000801080c */
[----:B------:R-:W-:Y:S01]  /*5be0*/  LOP3.LUT R17, R17, 0x7ffffe00, RZ, 0xc0, !PT ;  /* 0x7ffffe0011117812 */ /* 0x000fe200078ec0ff */
[----:B------:R-:W-:Y:S01]  /*5bf0*/  IMAD.SHL.U32 R7, R10, 0x40, RZ ;  /* 0x000000400a077824 */ /* 0x000fe200078e00ff */
[----:B------:R-:W0:Y:S01]  /*5c00*/  MUFU.EX2 R29, R29 ;  /* 0x0000001d001d7308 */ /* 0x000e220000000800 */
[----:B------:R-:W-:Y:S01]  /*5c10*/  IMAD.SHL.U32 R48, R9, 0x8, RZ ;  /* 0x0000000809307824 */ /* 0x000fe200078e00ff */
[----:B------:R-:W-:Y:S01]  /*5c20*/  LOP3.LUT R9, R16, 0x7ffffc00, RZ, 0xc0, !PT ;  /* 0x7ffffc0010097812 */ /* 0x000fe200078ec0ff */
[--C-:B------:R-:W-:Y:S01]  /*5c30*/  FFMA.FTZ R35, R35, UR10, -R12.reuse ;  /* 0x0000000a23237c23 */ /* 0x100fe2000801080c */
[----:B------:R-:W-:Y:S01]  /*5c40*/  LOP3.LUT R7, R7, 0x1c0, RZ, 0xc0, !PT ;  /* 0x000001c007077812 */ /* 0x000fe200078ec0ff */
[--C-:B------:R-:W-:Y:S01]  /*5c50*/  FFMA.FTZ R36, R36, UR10, -R12.reuse ;  /* 0x0000000a24247c23 */ /* 0x100fe2000801080c */
[--C-:B------:R-:W-:Y:S01]  /*5c60*/  FFMA.FTZ R37, R37, UR10, -R12.reuse ;  /* 0x0000000a25257c23 */ /* 0x100fe2000801080c */
[----:B------:R-:W-:Y:S01]  /*5c70*/  FFMA.FTZ R38, R38, UR10, -R12 ;  /* 0x0000000a26267c23 */ /* 0x000fe2000801080c */
[----:B------:R-:W-:Y:S01]  /*5c80*/  LOP3.LUT R48, R7, 0x8, R48, 0xf8, !PT ;  /* 0x0000000807307812 */ /* 0x000fe200078ef830 */
[----:B------:R-:W1:Y:S01]  /*5c90*/  MUFU.EX2 R30, R30 ;  /* 0x0000001e001e7308 */ /* 0x000e620000000800 */
[----:B------:R-:W-:Y:S01]  /*5ca0*/  SHF.R.U32.HI R7, RZ, 0x3, R7 ;  /* 0x00000003ff077819 */ /* 0x000fe20000011607 */
[--C-:B------:R-:W-:Y:S01]  /*5cb0*/  FFMA.FTZ R39, R39, UR10, -R12.reuse ;  /* 0x0000000a27277c23 */ /* 0x100fe2000801080c */
[--C-:B------:R-:W-:Y:S01]  /*5cc0*/  FFMA.FTZ R40, R40, UR10, -R12.reuse ;  /* 0x0000000a28287c23 */ /* 0x100fe2000801080c */
[--C-:B------:R-:W-:Y:S01]  /*5cd0*/  FFMA.FTZ R41, R41, UR10, -R12.reuse ;  /* 0x0000000a29297c23 */ /* 0x100fe2000801080c */
[----:B------:R-:W-:Y:S01]  /*5ce0*/  LOP3.LUT R48, R48, R7, RZ, 0x3c, !PT ;  /* 0x0000000730307212 */ /* 0x000fe200078e3cff */
[----:B------:R-:W-:Y:S01]  /*5cf0*/  FADD.FTZ R7, R44, R45 ;  /* 0x0000002d2c077221 */ /* 0x000fe20000010000 */
[----:B------:R-:W-:Y:S01]  /*5d00*/  LOP3.LUT P0, RZ, R10, 0x4, RZ, 0xc0, !PT ;  /* 0x000000040aff7812 */ /* 0x000fe2000780c0ff */
[----:B------:R-:W2:Y:S01]  /*5d10*/  MUFU.EX2 R31, R31 ;  /* 0x0000001f001f7308 */ /* 0x000ea20000000800 */
[----:B------:R-:W-:Y:S01]  /*5d20*/  IADD3 R48, R48, R17, R9 ;  /* 0x0000001130307210 */ /* 0x000fe20007ffe009 */
[----:B------:R-:W-:Y:S01]  /*5d30*/  FADD.FTZ R8, R154, R7 ;  /* 0x000000079a087221 */ /* 0x000fe20000010000 */
[----:B0-----:R-:W-:Y:S01]  /*5d40*/  FADD.FTZ R9, R28, R29 ;  /* 0x0000001d1c097221 */ /* 0x001fe20000010000 */
[----:B------:R-:W-:Y:S01]  /*5d50*/  LOP3.LUT P1, RZ, R10, 0x2, RZ, 0xc0, !PT ;  /* 0x000000020aff7812 */ /* 0x000fe2000782c0ff */
[----:B------:R-:W-:Y:S01]  /*5d60*/  FFMA.FTZ R42, R42, UR10, -R12 ;  /* 0x0000000a2a2a7c23 */ /* 0x000fe2000801080c */
[C---:B------:R-:W-:Y:S01]  /*5d70*/  FADD.FTZ R8, R47.reuse, R8 ;  /* 0x000000082f087221 */ /* 0x040fe20000010000 */
[----:B------:R-:W-:Y:S01]  /*5d80*/  F2FP.F16.F32.PACK_AB R154, R47, R154 ;  /* 0x0000009a2f9a723e */ /* 0x000fe200000000ff */
[----:B------:R-:W0:Y:S01]  /*5d90*/  MUFU.EX2 R32, R32 ;  /* 0x0000002000207308 */ /* 0x000e220000000800 */
[----:B------:R-:W-:Y:S01]  /*5da0*/  F2FP.F16.F32.PACK_AB R153, R29, R28 ;  /* 0x0000001c1d99723e */ /* 0x000fe200000000ff */
[----:B------:R-:W-:Y:S01]  /*5db0*/  FADD.FTZ R7, R15, R8 ;  /* 0x000000080f077221 */ /* 0x000fe20000010000 */
[----:B------:R-:W-:Y:S01]  /*5dc0*/  IMAD.MOV.U32 R15, RZ, RZ, -0x40 ;  /* 0xffffffc0ff0f7424 */ /* 0x000fe200078e00ff */
[----:B------:R-:W-:-:S02]  /*5dd0*/  F2FP.F16.F32.PACK_AB R160, R22, R21 ;  /* 0x0000001516a0723e */ /* 0x000fc400000000ff */
[----:B------:R-:W-:Y:S01]  /*5de0*/  FADD.FTZ R8, R18, R7 ;  /* 0x0000000712087221 */ /* 0x000fe20000010000 */
[----:B------:R-:W-:Y:S01]  /*5df0*/  FFMA.FTZ R7, R11, UR10, -R12 ;  /* 0x0000000a0b077c23 */ /* 0x000fe2000801080c */
[----:B------:R-:W3:Y:S01]  /*5e00*/  MUFU.EX2 R33, R33 ;  /* 0x0000002100217308 */ /* 0x000ee20000000800 */
[----:B------:R-:W-:Y:S01]  /*5e10*/  LEA R12, R48, UR37, 0x1 ;  /* 0x00000025300c7c11 */ /* 0x000fe2000f8e08ff */
[----:B------:R-:W-:Y:S01]  /*5e20*/  FADD.FTZ R17, R19, R8 ;  /* 0x0000000813117221 */ /* 0x000fe20000010000 */
[----:B-1----:R-:W-:Y:S01]  /*5e30*/  FADD.FTZ R8, R30, R9 ;  /* 0x000000091e087221 */ /* 0x002fe20000010000 */
[C---:B--2---:R-:W-:Y:S02]  /*5e40*/  F2FP.F16.F32.PACK_AB R155, R31.reuse, R30 ;  /* 0x0000001e1f9b723e */ /* 0x044fe400000000ff */
[----:B------:R-:W-:Y:S01]  /*5e50*/  FADD.FTZ R10, R20, R17 ;  /* 0x00000011140a7221 */ /* 0x000fe20000010000 */
[----:B------:R-:W-:Y:S01]  /*5e60*/  FADD.FTZ R9, R31, R8 ;  /* 0x000000081f097221 */ /* 0x000fe20000010000 */
[----:B------:R-:W1:Y:S01]  /*5e70*/  MUFU.EX2 R34, R34 ;  /* 0x0000002200227308 */ /* 0x000e620000000800 */
[----:B------:R2:W-:Y:S01]  /*5e80*/  STSM.16.M88.4 [R12+0x26800], R152 ;  /* 0x026800980c007844 */ /* 0x0005e20000000200 */
[----:B------:R-:W-:Y:S01]  /*5e90*/  FADD.FTZ R11, R21, R10 ;  /* 0x0000000a150b7221 */ /* 0x000fe20000010000 */
[----:B0-----:R-:W-:Y:S01]  /*5ea0*/  FADD.FTZ R8, R32, R9 ;  /* 0x0000000920087221 */ /* 0x001fe20000010000 */
[----:B------:R-:W-:-:S02]  /*5eb0*/  VIADD R10, R12, 0x26800 ;  /* 0x000268000c0a7836 */ /* 0x000fc40000000000 */
[----:B------:R-:W-:Y:S01]  /*5ec0*/  FADD.FTZ R16, R22, R11 ;  /* 0x0000000b16107221 */ /* 0x000fe20000010000 */
[----:B------:R-:W-:Y:S01]  /*5ed0*/  VIADD R11, R12, 0x26820 ;  /* 0x000268200c0b7836 */ /* 0x000fe20000000000 */
[----:B------:R-:W0:Y:S01]  /*5ee0*/  MUFU.EX2 R35, R35 ;  /* 0x0000002300237308 */ /* 0x000e220000000800 */
[----:B---3--:R-:W-:Y:S01]  /*5ef0*/  FADD.FTZ R9, R33, R8 ;  /* 0x0000000821097221 */ /* 0x008fe20000010000 */
[----:B------:R-:W-:Y:S01]  /*5f00*/  FADD.FTZ R17, R23, R16 ;  /* 0x0000001017117221 */ /* 0x000fe20000010000 */
[----:B------:R-:W-:Y:S02]  /*5f10*/  @P1 IADD3 R11, R10, -0x20, RZ ;  /* 0xffffffe00a0b1810 */ /* 0x000fe40007ffe0ff */
[----:B------:R-:W-:-:S03]  /*5f20*/  F2FP.F16.F32.PACK_AB R157, R33, R32 ;  /* 0x00000020219d723e */ /* 0x000fc600000000ff */
[----:B------:R-:W3:Y:S01]  /*5f30*/  MUFU.EX2 R36, R36 ;  /* 0x0000002400247308 */ /* 0x000ee20000000800 */
[----:B-1----:R-:W-:-:S07]  /*5f40*/  FADD.FTZ R8, R34, R9 ;  /* 0x0000000922087221 */ /* 0x002fce0000010000 */
[----:B------:R-:W1:Y:S01]  /*5f50*/  MUFU.EX2 R37, R37 ;  /* 0x0000002500257308 */ /* 0x000e620000000800 */
[C---:B0-----:R-:W-:Y:S01]  /*5f60*/  FADD.FTZ R9, R35.reuse, R8 ;  /* 0x0000000823097221 */ /* 0x041fe20000010000 */
[----:B------:R-:W-:-:S05]  /*5f70*/  F2FP.F16.F32.PACK_AB R159, R35, R34 ;  /* 0x00000022239f723e */ /* 0x000fca00000000ff */
[----:B------:R2:W-:Y:S01]  /*5f80*/  STSM.16.M88.4 [R11], R156 ;  /* 0x0000009c0b007844 */ /* 0x0005e20000000200 */
[----:B------:R-:W0:Y:S01]  /*5f90*/  MUFU.EX2 R38, R38 ;  /* 0x0000002600267308 */ /* 0x000e220000000800 */
[----:B---3--:R-:W-:Y:S01]  /*5fa0*/  FADD.FTZ R8, R36, R9 ;  /* 0x0000000924087221 */ /* 0x008fe20000010000 */
[----:B------:R-:W-:-:S05]  /*5fb0*/  SEL R9, R15, 0x40, P0 ;  /* 0x000000400f097807 */ /* 0x000fca0000000000 */
[----:B------:R-:W-:Y:S01]  /*5fc0*/  IMAD.IADD R10, R10, 0x1, R9 ;  /* 0x000000010a0a7824 */ /* 0x000fe200078e0209 */
[----:B------:R-:W3:Y:S01]  /*5fd0*/  MUFU.EX2 R24, R24 ;  /* 0x0000001800187308 */ /* 0x000ee20000000800 */
[C---:B-1----:R-:W-:Y:S01]  /*5fe0*/  FADD.FTZ R15, R37.reuse, R8 ;  /* 0x00000008250f7221 */ /* 0x042fe20000010000 */
[----:B------:R-:W-:Y:S01]  /*5ff0*/  F2FP.F16.F32.PACK_AB R161, R37, R36 ;  /* 0x0000002425a1723e */ /* 0x000fe200000000ff */
[----:B------:R-:W-:-:S05]  /*6000*/  IMAD.IADD R9, R9, 0x1, R11 ;  /* 0x0000000109097824 */ /* 0x000fca00078e020b */
[----:B------:R-:W1:Y:S01]  /*6010*/  MUFU.EX2 R39, R39 ;  /* 0x0000002700277308 */ /* 0x000e620000000800 */
[----:B0-----:R-:W-:-:S07]  /*6020*/  FADD.FTZ R8, R38, R15 ;  /* 0x0000000f26087221 */ /* 0x001fce0000010000 */
[----:B------:R-:W-:Y:S01]  /*6030*/  MUFU.EX2 R25, R25 ;  /* 0x0000001900197308 */ /* 0x000fe20000000800 */
[C---:B---3--:R-:W-:Y:S01]  /*6040*/  F2FP.F16.F32.PACK_AB R162, R24.reuse, R23 ;  /* 0x0000001718a2723e */ /* 0x048fe200000000ff */
[----:B------:R-:W-:-:S06]  /*6050*/  FADD.FTZ R24, R24, R17 ;  /* 0x0000001118187221 */ /* 0x000fcc0000010000 */
[----:B------:R-:W0:Y:S01]  /*6060*/  MUFU.EX2 R26, R26 ;  /* 0x0000001a001a7308 */ /* 0x000e220000000800 */
[C---:B-1----:R-:W-:Y:S01]  /*6070*/  F2FP.F16.F32.PACK_AB R163, R39.reuse, R38 ;  /* 0x0000002627a3723e */ /* 0x042fe200000000ff */
[----:B------:R-:W-:-:S04]  /*6080*/  FADD.FTZ R39, R39, R8 ;  /* 0x0000000827277221 */ /* 0x000fc80000010000 */
[----:B------:R2:W-:Y:S02]  /*6090*/  STSM.16.M88.4 [R10], R160 ;  /* 0x000000a00a007844 */ /* 0x0005e40000000200 */
[----:B------:R-:W-:Y:S08]  /*60a0*/  MUFU.EX2 R40, R40 ;  /* 0x0000002800287308 */ /* 0x000ff00000000800 */
[----:B------:R-:W1:Y:S01]  /*60b0*/  MUFU.EX2 R41, R41 ;  /* 0x0000002900297308 */ /* 0x000e620000000800 */
[----:B0-----:R-:W-:Y:S01]  /*60c0*/  F2FP.F16.F32.PACK_AB R164, R26, R25 ;  /* 0x000000191aa4723e */ /* 0x001fe200000000ff */
[----:B------:R-:W-:-:S04]  /*60d0*/  FADD.FTZ R25, R25, R24 ;  /* 0x0000001819197221 */ /* 0x000fc80000010000 */
[----:B------:R-:W-:Y:S02]  /*60e0*/  FADD.FTZ R26, R26, R25 ;  /* 0x000000191a1a7221 */ /* 0x000fe40000010000 */
[----:B------:R-:W0:Y:S08]  /*60f0*/  MUFU.EX2 R27, R27 ;  /* 0x0000001b001b7308 */ /* 0x000e300000000800 */
[----:B------:R-:W-:Y:S01]  /*6100*/  MUFU.EX2 R42, R42 ;  /* 0x0000002a002a7308 */ /* 0x000fe20000000800 */
[----:B-1----:R-:W-:Y:S01]  /*6110*/  F2FP.F16.F32.PACK_AB R165, R41, R40 ;  /* 0x0000002829a5723e */ /* 0x002fe200000000ff */
[----:B------:R-:W-:-:S04]  /*6120*/  FADD.FTZ R40, R40, R39 ;  /* 0x0000002728287221 */ /* 0x000fc80000010000 */
[----:B------:R-:W-:Y:S02]  /*6130*/  FADD.FTZ R41, R41, R40 ;  /* 0x0000002829297221 */ /* 0x000fe40000010000 */
[----:B------:R-:W1:Y:S01]  /*6140*/  MUFU.EX2 R7, R7 ;  /* 0x0000000700077308 */ /* 0x000e620000000800 */
[----:B0-----:R-:W-:Y:S01]  /*6150*/  F2FP.F16.F32.PACK_AB R166, R46, R27 ;  /* 0x0000001b2ea6723e */ /* 0x001fe200000000ff */
[----:B------:R-:W-:-:S04]  /*6160*/  FADD.FTZ R27, R27, R26 ;  /* 0x0000001a1b1b7221 */ /* 0x000fc80000010000 */
[----:B------:R-:W-:Y:S01]  /*6170*/  FADD.FTZ R8, R46, R27 ;  /* 0x0000001b2e087221 */ /* 0x000fe20000010000 */
[----:B-1----:R-:W-:Y:S01]  /*6180*/  F2FP.F16.F32.PACK_AB R167, R7, R42 ;  /* 0x0000002a07a7723e */ /* 0x002fe200000000ff */
[----:B------:R-:W-:-:S04]  /*6190*/  FADD.FTZ R42, R42, R41 ;  /* 0x000000292a2a7221 */ /* 0x000fc80000010000 */
[----:B------:R2:W-:Y:S01]  /*61a0*/  STSM.16.M88.4 [R9], R164 ;  /* 0x000000a409007844 */ /* 0x0005e20000000200 */
[----:B------:R-:W-:Y:S01]  /*61b0*/  FADD.FTZ R7, R7, R42 ;  /* 0x0000002a07077221 */ /* 0x000fe20000010000 */
[----:B------:R-:W-:Y:S06]  /*61c0*/  @!P5 BRA `(.L_x_1786) ;  /* 0x000000000004d947 */ /* 0x000fec0003800000 */
[----:B------:R-:W-:Y:S01]  /*61d0*/  BPT.TRAP 0x1 ;  /* 0x000000040000795c */ /* 0x000fe20000300000 */
.L_x_1786:
[----:B------:R0:W1:Y:S01]  /*61e0*/  SYNCS.PHASECHK.TRANS64.TRYWAIT P0, [UR37+0x28c50], R14 ;  /* 0x028c500eff0075a7 */ /* 0x0000620008000165 */
[----:B------:R-:W-:Y:S05]  /*61f0*/  @!P5 BRA `(.L_x_1787) ;  /* 0x000000000004d947 */ /* 0x000fea0003800000 */
[----:B------:R-:W-:Y:S01]  /*6200*/  BPT.TRAP 0x1 ;  /* 0x000000040000795c */ /* 0x000fe20000300000 */
.L_x_1787:
[----:B-1----:R-:W-:Y:S05]  /*6210*/  @P0 BRA `(.L_x_1788) ;  /* 0x0000000000080947 */ /* 0x002fea0003800000 */
[----:B------:R-:W1:Y:S02]  /*6220*/  SYNCS.PHASECHK.TRANS64.TRYWAIT P0, [UR37+0x28c50], R14 ;  /* 0x028c500eff0075a7 */ /* 0x000e640008000165 */
[----:B-1----:R-:W-:Y:S05]  /*6230*/  @!P0 BRA `(.L_x_1789) ;  /* 0x000000f000948947 */ /* 0x002fea0003800000 */
.L_x_1788:
[----:B------:R-:W-:Y:S01]  /*6240*/  WARPGROUP.ARRIVE ;  /* 0x00000000000079c5 */ /* 0x000fe20000000000 */
[----:B------:R-:W-:Y:S01]  /*6250*/  UMOV UR14, UR36 ;  /* 0x00000024000e7c82 */ /* 0x000fe20008000000 */
[----:B------:R-:W-:Y:S01]  /*6260*/  UMOV UR15, 0x40000040 ;  /* 0x40000040000f7882 */ /* 0x000fe20000000000 */
[----:B------:R-:W-:Y:S01]  /*6270*/  PLOP3.LUT P0, PT, PT, PT, UP1, 0x40, 0x0 ;  /* 0x000000000000781c */ /* 0x000fe20003f0e818 */
[----:B------:R-:W-:Y:S01]  /*6280*/  @UP0 ULDC UR23, c[0x0][0x450] ;  /* 0x0001140000170ab9 */ /* 0x000fe20000000800 */
[----:B-1----:R-:W-:Y:S01]  /*6290*/  @!P6 VIADD R13, R13, 0x28c60 ;  /* 0x00028c600d0de836 */ /* 0x002fe20000000000 */
[----:B------:R-:W-:Y:S01]  /*62a0*/  HGMMA.64x256x16.F32 R24, R152, gdesc[UR12].tnspB, RZ, !UPT, gsb0 ;  /* 0x43e0000c98187df0 */ /* 0x000fe2000c0008ff */
[----:B------:R-:W-:Y:S01]  /*62b0*/  UIADD3 UR14, UR36, 0x80, URZ ;  /* 0x00000080240e7890 */ /* 0x000fe2000fffe03f */
[----:B------:R-:W-:Y:S01]  /*62c0*/  UMOV UR15, 0x40000040 ;  /* 0x40000040000f7882 */ /* 0x000fe20000000000 */
[----:B------:R-:W-:Y:S01]  /*62d0*/  UIMAD UR22, UR39, UR11, -UR18 ;  /* 0x0000000b271672a4 */ /* 0x000fe2000f8e0a12 */
[----:B------:R-:W-:Y:S01]  /*62e0*/  @!P6 PRMT R13, RZ, 0x654, R13 ;  /* 0x00000654ff0de816 */ /* 0x000fe2000000000d */
[----:B------:R-:W-:Y:S01]  /*62f0*/  UIADD3 UR42, UR42, -0x2, URZ ;  /* 0xfffffffe2a2a7890 */ /* 0x000fe2000fffe03f */
[----:B------:R-:W-:-:S02]  /*6300*/  WARPGROUP.DEPBAR.LE gsb0, 0x0 ;  /* 0x00008000000079c5 */ /* 0x000fc40000010000 */
        /* <DEDUP_REMOVED lines=15> */
[----:B------:R-:W1:Y:S02]  /*6400*/  S2UR UR14, SR_CTAID.X ;  /* 0x00000000000e79c3 */ /* 0x000e640000002500 */
[----:B-1----:R-:W-:-:S03]  /*6410*/  USHF.L.U32 UR19, UR14, 0x6, URZ ;  /* 0x000000060e137899 */ /* 0x002fc6000800063f */
[----:B------:R-:W-:Y:S02]  /*6420*/  @UP0 ULDC UR14, c[0x0][0x44c] ;  /* 0x00011300000e0ab9 */ /* 0x000fe40000000800 */
[----:B------:R-:W-:-:S04]  /*6430*/  UIMAD.WIDE.U32 UR14, UR19, UR14, URZ ;  /* 0x0000000e130e72a5 */ /* 0x000fc8000f8e003f */
[----:B------:R-:W-:-:S04]  /*6440*/  @UP0 USHF.R.U32.HI UR19, URZ, UR23, UR15 ;  /* 0x000000173f130299 */ /* 0x000fc8000801160f */
[----:B------:R-:W-:-:S04]  /*6450*/  UIADD3 UR14, UR22, UR19, URZ ;  /* 0x00000013160e7290 */ /* 0x000fc8000fffe03f */
[----:B------:R-:W-:Y:S01]  /*6460*/  UIADD3 UR4, UR14, UR4, URZ ;  /* 0x000000040e047290 */ /* 0x000fe2000fffe03f */
        /* <DEDUP_REMOVED lines=21> */
.L_x_1791:
[----:B------:R-:W-:-:S11]  /*65c0*/  UISETP.NE.AND UP2, UPT, UR5, 0x1, UPT ;  /* 0x000000010500788c */ /* 0x000fd6000bf45270 */
[----:B------:R-:W-:Y:S02]  /*65d0*/  @UP2 ULDC.64 UR22, c[0x0][0x9e8] ;  /* 0x00027a0000162ab9 */ /* 0x000fe40000000a00 */
[----:B------:R-:W-:-:S04]  /*65e0*/  UIMAD.WIDE.U32 UR14, UR19, UR22, URZ ;  /* 0x00000016130e72a5 */ /* 0x000fc8000f8e003f */
[----:B------:R-:W-:-:S12]  /*65f0*/  @UP2 USHF.R.U32.HI UR19, URZ, UR23, UR15 ;  /* 0x000000173f132299 */ /* 0x000fd8000801160f */
.L_x_1792:
[----:B------:R-:W-:-:S04]  /*6600*/  UIMAD UR5, UR19, UR5, UR5 ;  /* 0x00000005130572a4 */ /* 0x000fc8000f8e0205 */
[----:B------:R-:W-:-:S04]  /*6610*/  UISETP.LT.AND UP2, UPT, UR4, UR5, UPT ;  /* 0x000000050400728c */ /* 0x000fc8000bf41270 */
[----:B------:R-:W-:-:S12]  /*6620*/  USEL UR4, UR4, UR5, UP2 ;  /* 0x0000000504047287 */ /* 0x000fd80009000000 */
.L_x_1790:
[----:B------:R-:W-:-:S04]  /*6630*/  USHF.R.S32.HI UR5, URZ, 0x1f, UR4 ;  /* 0x0000001f3f057899 */ /* 0x000fc80008011404 */
[----:B------:R-:W-:-:S03]  /*6640*/  ULEA.HI UR5, UR5, UR4, URZ, 0x6 ;  /* 0x0000000405057291 */ /* 0x000fc6000f8f303f */
[----:B------:R-:W-:Y:S01]  /*6650*/  UMOV UR4, URZ ;  /* 0x0000003f00047c82 */ /* 0x000fe20008000000 */
[----:B------:R-:W-:-:S04]  /*6660*/  USHF.R.S32.HI UR5, URZ, 0x6, UR5 ;  /* 0x000000063f057899 */ /* 0x000fc80008011405 */
[----:B------:R-:W-:-:S04]  /*6670*/  UISETP.LT.AND UP2, UPT, UR38, UR5, UPT ;  /* 0x000000052600728c */ /* 0x000fc8000bf41270 */
[----:B------:R-:W-:-:S03]  /*6680*/  USEL UR25, UR38, UR5, !UP2 ;  /* 0x0000000526197287 */ /* 0x000fc6000d000000 */
[----:B------:R-:W-:Y:S01]  /*6690*/  UMOV UR5, URZ ;  /* 0x0000003f00057c82 */ /* 0x000fe20008000000 */
[----:B------:R-:W-:-:S06]  /*66a0*/  UISETP.GE.AND UP2, UPT, UR42, UR25, UPT ;  /* 0x000000192a00728c */ /* 0x000fcc000bf46270 */
[----:B------:R-:W-:-:S13]  /*66b0*/  PLOP3.LUT P0, PT, PT, PT, UP2, 0x80, 0x0 ;  /* 0x000000000000781c */ /* 0x000fda0003f0f028 */
[----:B------:R-:W-:Y:S05]  /*66c0*/  @!P0 BRA `(.L_x_1793) ;  /* 0x00000028000c8947 */ /* 0x000fea0003800000 */
[----:B------:R-:W-:Y:S01]  /*66d0*/  UMOV UR5, URZ ;  /* 0x0000003f00057c82 */ /* 0x000fe20008000000 */
[----:B------:R-:W-:Y:S01]  /*66e0*/  UMOV UR24, URZ ;  /* 0x0000003f00187c82 */ /* 0x000fe20008000000 */
[----:B------:R-:W-:Y:S01]  /*66f0*/  ULDC UR30, c[0x0][0x9e4] ;  /* 0x00027900001e7ab9 */ /* 0x000fe20000000800 */
[----:B------:R-:W-:Y:S01]  /*6700*/  ULDC UR28, c[0x0][0x288] ;  /* 0x0000a200001c7ab9 */ /* 0x000fe20000000800 */
[----:B------:R-:W-:Y:S01]  /*6710*/  ULDC UR27, c[0x0][0x2f0] ;  /* 0x0000bc00001b7ab9 */ /* 0x000fe20000000800 */
[----:B------:R-:W-:Y:S01]  /*6720*/  ULDC UR31, c[0x0][0x9d8] ;  /* 0x00027600001f7ab9 */ /* 0x000fe20000000800 */
[----:B------:R-:W-:Y:S01]  /*6730*/  ULDC UR26, c[0x0][0x988] ;  /* 0x00026200001a7ab9 */ /* 0x000fe20000000800 */
[----:B------:R-:W-:-:S05]  /*6740*/  ULDC UR29, c[0x0][0x9e0] ;  /* 0x00027800001d7ab9 */ /* 0x000fca0000000800 */
.L_x_1810:
[----:B------:R-:W-:-:S04]  /*6750*/  UIADD3 UR4, UR24, 0x1, URZ ;  /* 0x0000000118047890 */ /* 0x000fc8000fffe03f */
[----:B------:R-:W-:-:S04]  /*6760*/  UISETP.NE.AND UP2, UPT, UR4, 0x2, UPT ;  /* 0x000000020400788c */ /* 0x000fc8000bf45270 */
[----:B------:R-:W-:Y:S02]  /*6770*/  USEL UR10, URZ, 0x1, UP2 ;  /* 0x000000013f0a7887 */ /* 0x000fe40009000000 */
[----:B------:R-:W-:Y:S02]  /*6780*/  USEL UR4, UR4, URZ, UP2 ;  /* 0x0000003f04047287 */ /* 0x000fe40009000000 */
[----:B------:R-:W-:Y:S01]  /*6790*/  ULOP3.LUT UR5, UR5, UR10, URZ, 0x3c, !UPT ;  /* 0x0000000a05057292 */ /* 0x000fe2000f8e3c3f */
[----:B0--3--:R-:W-:Y:S11]  /*67a0*/  @!P5 BRA `(.L_x_1794) ;  /* 0x000000000004d947 */ /* 0x009ff60003800000 */
[----:B------:R-:W-:Y:S01]  /*67b0*/  BPT.TRAP 0x1 ;  /* 0x000000040000795c */ /* 0x000fe20000300000 */
.L_x_1794:
[----:B------:R-:W-:Y:S01]  /*67c0*/  ULEA UR32, UR4, UR37, 0x3 ;  /* 0x0000002504207291 */ /* 0x000fe2000f8e183f */
[----:B-1----:R-:W-:-:S04]  /*67d0*/  MOV R13, UR5 ;  /* 0x00000005000d7c02 */ /* 0x002fc80008000f00 */
[----:B------:R-:W-:-:S04]  /*67e0*/  SHF.L.U32 R13, R13, 0x1f, RZ ;  /* 0x0000001f0d0d7819 */ /* 0x000fc800000006ff */
[----:B------:R1:W3:Y:S01]  /*67f0*/  SYNCS.PHASECHK.TRANS64.TRYWAIT P0, [UR32+0x28c30], R13 ;  /* 0x028c300dff0075a7 */ /* 0x0002e20008000160 */
[----:B------:R-:W-:Y:S05]  /*6800*/  @!P5 BRA `(.L_x_1795) ;  /* 0x000000000004d947 */ /* 0x000fea0003800000 */
[----:B------:R-:W-:Y:S01]  /*6810*/  BPT.TRAP 0x1 ;  /* 0x000000040000795c */ /* 0x000fe20000300000 */
.L_x_1795:
[----:B---3--:R-:W-:Y:S05]  /*6820*/  @P0 BRA `(.L_x_1796) ;  /* 0x0000000000080947 */ /* 0x008fea0003800000 */
[----:B------:R-:W3:Y:S02]  /*6830*/  SYNCS.PHASECHK.TRANS64.TRYWAIT P0, [UR32+0x28c30], R13 ;  /* 0x028c300dff0075a7 */ /* 0x000ee40008000160 */
[----:B---3--:R-:W-:Y:S05]  /*6840*/  @!P0 BRA `(.L_x_1797) ;  /* 0x000000ec00248947 */ /* 0x008fea0003800000 */
.L_x_1796:
[----:B------:R-:W-:Y:S01]  /*6850*/  ULEA UR22, UR4, UR6, 0x9 ;  /* 0x0000000604167291 */ /* 0x000fe2000f8e483f */
[----:B--2---:R-:W-:Y:S01]  /*6860*/  WARPGROUP.ARRIVE ;  /* 0x00000000000079c5 */ /* 0x004fe20000000000 */
[----:B------:R-:W-:Y:S01]  /*6870*/  UMOV UR23, 0x40000040 ;  /* 0x4000004000177882 */ /* 0x000fe20000000000 */
[----:B------:R-:W-:Y:S01]  /*6880*/  UMOV UR11, 0x40000040 ;  /* 0x40000040000b7882 */ /* 0x000fe20000000000 */
[----:B------:R-:W-:Y:S01]  /*6890*/  UIADD3 UR10, UR22, 0x2, URZ ;  /* 0x00000002160a7890 */ /* 0x000fe2000fffe03f */
[----:B------:R-:W-:Y:S01]  /*68a0*/  PLOP3.LUT P0, PT, PT, PT, UP0, 0x80, 0x0 ;  /* 0x000000000000781c */ /* 0x000fe20003f0f008 */
[----:B------:R-:W-:Y:S01]  /*68b0*/  UIADD3 UR14, UR22, 0x4, URZ ;  /* 0x00000004160e7890 */ /* 0x000fe2000fffe03f */
[----:B------:R-:W-:Y:S01]  /*68c0*/  PLOP3.LUT P1, PT, PT, PT, UP0, 0x80, 0x0 ;  /* 0x000000000000781c */ /* 0x000fe20003f2f008 */
[----:B------:R-:W-:Y:S01]  /*68d0*/  UMOV UR15, 0x40000040 ;  /* 0x40000040000f7882 */ /* 0x000fe20000000000 */
[----:B------:R-:W-:Y:S01]  /*68e0*/  HGMMA.64x64x16.F32 R152, gdesc[UR20], RZ, !UPT, gsb0 ;  /* 0x00e00000149879f0 */ /* 0x000fe2000c0008ff */
[----:B------:R-:W-:Y:S01]  /*68f0*/  UIADD3 UR18, UR22, 0x6, URZ ;  /* 0x0000000616127890 */ /* 0x000fe2000fffe03f */
[----:B------:R-:W-:Y:S01]  /*6900*/  UMOV UR19, 0x40000040 ;  /* 0x4000004000137882 */ /* 0x000fe20000000000 */
[----:B------:R-:W-:-:S02]  /*6910*/  WARPGROUP.DEPBAR.LE gsb0, 0x0 ;  /* 0x00008000000079c5 */ /* 0x000fc40000010000 */
[----:B------:R-:W-:-:S06]  /*6920*/  WARPGROUP.ARRIVE ;  /* 0x00000000000079c5 */ /* 0x000fcc0000000000 */
[----:B------:R-:W-:Y:S01]  /*6930*/  HGMMA.64x64x16.F32 R152, gdesc[UR8], R152, gsb0 ;  /* 0x00e00000089879f0 */ /* 0x000fe20008000898 */
[----:B------:R-:W-:Y:S01]  /*6940*/  @UP0 ULDC UR10, c[0x0][0x44c] ;  /* 0x00011300000a0ab9 */ /* 0x000fe20000000800 */
[----:B------:R-:W-:Y:S01]  /*6950*/  UMOV UR11, UR27 ;  /* 0x0000001b000b7c82 */ /* 0x000fe20008000000 */
[----:B0-----:R-:W-:Y:S01]  /*6960*/  @P0 IMAD.HI.U32 R14, R4, UR10, RZ ;  /* 0x0000000a040e0c27 */ /* 0x001fe2000f8e00ff */
[----:B------:R-:W-:Y:S01]  /*6970*/  @UP0 ULDC UR10, c[0x0][0x450] ;  /* 0x00011400000a0ab9 */ /* 0x000fe20000000800 */
[----:B------:R-:W-:Y:S01]  /*6980*/  PLOP3.LUT P0, PT, PT, PT, UP1, 0x40, 0x0 ;  /* 0x000000000000781c */ /* 0x000fe20003f0e818 */
[----:B------:R-:W-:Y:S02]  /*6990*/  WARPGROUP.DEPBAR.LE gsb0, 0x0 ;  /* 0x00008000000079c5 */ /* 0x000fe40000010000 */
[----:B------:R-:W-:-:S06]  /*69a0*/  WARPGROUP.ARRIVE ;  /* 0x00000000000079c5 */ /* 0x000fcc0000000000 */
[----:B------:R-:W-:Y:S03]  /*69b0*/  HGMMA.64x64x16.F32 R152, gdesc[UR12], R152, gsb0 ;  /* 0x00e000000c9879f0 */ /* 0x000fe60008000898 */
[----:B------:R-:W-:Y:S02]  /*69c0*/  WARPGROUP.DEPBAR.LE gsb0, 0x0 ;  /* 0x00008000000079c5 */ /* 0x000fe40000010000 */
[----:B------:R-:W-:-:S06]  /*69d0*/  WARPGROUP.ARRIVE ;  /* 0x00000000000079c5 */ /* 0x000fcc0000000000 */
[----:B------:R-:W-:Y:S01]  /*69e0*/  HGMMA.64x64x16.F32 R152, gdesc[UR16], R152, gsb0 ;  /* 0x00e00000109879f0 */ /* 0x000fe20008000898 */
[----:B------:R-:W-:Y:S02]  /*69f0*/  UMOV UR18, UR28 ;  /* 0x0000001c00127c82 */ /* 0x000fe40008000000 */
[----:B------:R-:W-:Y:S02]  /*6a00*/  WARPGROUP.DEPBAR.LE gsb0, 0x0 ;  /* 0x00008000000079c5 */ /* 0x000fe40000010000 */
[----:B------:R-:W-:Y:S01]  /*6a10*/  FMUL.FTZ R20, R163, UR31 ;  /* 0x0000001fa3147c20 */ /* 0x000fe20008410000 */
[----:B------:R-:W-:Y:S01]  /*6a20*/  FMUL.FTZ R163, R164, UR31 ;  /* 0x0000001fa4a37c20 */ /* 0x000fe20008410000 */
[----:B------:R-:W-:Y:S01]  /*6a30*/  FMUL.FTZ R164, R165, UR31 ;  /* 0x0000001fa5a47c20 */ /* 0x000fe20008410000 */
[----:B------:R-:W-:Y:S01]  /*6a40*/  IMAD.MOV.U32 R165, RZ, RZ, R4 ;  /* 0x000000ffffa57224 */ /* 0x000fe200078e0004 */
[----:B------:R-:W-:Y:S01]  /*6a50*/  @P1 SHF.R.U32.HI R165, RZ, UR10, R14 ;  /* 0x0000000affa51c19 */ /* 0x000fe2000801160e */
[----:B------:R-:W-:-:S02]  /*6a60*/  IMAD.U32 R14, RZ, RZ, UR32 ;  /* 0x00000020ff0e7e24 */ /* 0x000fc4000f8e00ff */
[----:B------:R-:W-:Y:S01]  /*6a70*/  FMUL.FTZ R185, R161, UR31 ;  /* 0x0000001fa1b97c20 */ /* 0x000fe20008410000 */
[----:B------:R-:W-:Y:S01]  /*6a80*/  USHF.L.U32 UR10, UR42, 0x6, URZ ;  /* 0x000000062a0a7899 */ /* 0x000fe2000800063f */
[----:B------:R-:W-:Y:S01]  /*6a90*/  FMUL.FTZ R173, R173, UR31 ;  /* 0x0000001fadad7c20 */ /* 0x000fe20008410000 */
[----:B------:R-:W-:Y:S02]  /*6aa0*/  @!P6 VIADD R161, R14, 0x28c40 ;  /* 0x00028c400ea1e836 */ /* 0x000fe40000000000 */
[----:B------:R-:W-:Y:S01]  /*6ab0*/  FMUL.FTZ R21, R152, UR31 ;  /* 0x0000001f98157c20 */ /* 0x000fe20008410000 */
[----:B------:R-:W-:Y:S01]  /*6ac0*/  FMUL.FTZ R152, R167, UR31 ;  /* 0x0000001fa7987c20 */ /* 0x000fe20008410000 */
[----:B------:R-:W-:Y:S01]  /*6ad0*/  FMUL.FTZ R19, R162, UR31 ;  /* 0x0000001fa2137c20 */ /* 0x000fe20008410000 */
[----:B------:R0:W2:Y:S01]  /*6ae0*/  MUFU.TANH R187, R173 ;  /* 0x000000ad00bb7308 */ /* 0x0000a20000002400 */
[----:B------:R-:W3:Y:S01]  /*6af0*/  SHFL.IDX PT, R167, R165, RZ, 0x1c1f ;  /* 0x001c1fffa5a77589 */ /* 0x000ee200000e0000 */
[----:B------:R-:W-:Y:S01]  /*6b00*/  @!P6 PRMT R162, RZ, 0x654, R161 ;  /* 0x00000654ffa2e816 */ /* 0x000fe200000000a1 */
[----:B------:R-:W-:Y:S01]  /*6b10*/  FMUL.FTZ R22, R153, UR31 ;  /* 0x0000001f99167c20 */ /* 0x000fe20008410000 */
[----:B------:R-:W-:Y:S01]  /*6b20*/  FMUL.FTZ R15, R154, UR31 ;  /* 0x0000001f9a0f7c20 */ /* 0x000fe20008410000 */
[----:B------:R-:W-:Y:S01]  /*6b30*/  FMUL.FTZ R153, R156, UR31 ;  /* 0x0000001f9c997c20 */ /* 0x000fe20008410000 */
[----:B------:R-:W-:Y:S01]  /*6b40*/  FMUL.FTZ R23, R166, UR31 ;  /* 0x0000001fa6177c20 */ /* 0x000fe20008410000 */
[----:B------:R-:W-:Y:S01]  /*6b50*/  FMUL.FTZ R16, R155, UR31 ;  /* 0x0000001f9b107c20 */ /* 0x000fe20008410000 */
[----:B------:R-:W-:Y:S01]  /*6b60*/  FMUL.FTZ R154, R157, UR31 ;  /* 0x0000001f9d9a7c20 */ /* 0x000fe20008410000 */
[----:B0-----:R-:W-:Y:S01]  /*6b70*/  MOV R173, UR10 ;  /* 0x0000000a00ad7c02 */ /* 0x001fe20008000f00 */
[----:B------:R-:W-:Y:S01]  /*6b80*/  FMUL.FTZ R17, R158, UR31 ;  /* 0x0000001f9e117c20 */ /* 0x000fe20008410000 */
[----:B------:R-:W-:Y:S01]  /*6b90*/  FMUL.FTZ R18, R159, UR31 ;  /* 0x0000001f9f127c20 */ /* 0x000fe20008410000 */
[----:B------:R-:W-:Y:S01]  /*6ba0*/  FMUL.FTZ R184, R160, UR31 ;  /* 0x0000001fa0b87c20 */ /* 0x000fe20008410000 */
[----:B------:R-:W-:Y:S01]  /*6bb0*/  FMUL.FTZ R156, R171, UR31 ;  /* 0x0000001fab9c7c20 */ /* 0x000fe20008410000 */
[----:B------:R-:W-:Y:S01]  /*6bc0*/  IADD3 R166, -R0, 0x1, -R173 ;  /* 0x0000000100a67810 */ /* 0x000fe20007ffe9ad */
[----:B------:R0:W-:Y:S01]  /*6bd0*/  @!P6 SYNCS.ARRIVE.TRANS64.RED.A1T0 RZ, [R162+URZ], RZ ;  /* 0x000000ffa2ffe9a7 */ /* 0x0001e2000810043f */
        /* <DEDUP_REMOVED lines=9> */
[----:B------:R-:W-:-:S02]  /*6c70*/  IMAD.U32 R171, RZ, RZ, UR11 ;  /* 0x0000000bffab7e24 */ /* 0x000fc4000f8e00ff */
[----:B0-----:R-:W-:Y:S01]  /*6c80*/  FMUL.FTZ R162, R183, UR31 ;  /* 0x0000001fb7a27c20 */ /* 0x001fe20008410000 */
[----:B------:R-:W-:Y:S01]  /*6c90*/  FMUL.FTZ R172, R172, UR31 ;  /* 0x0000001facac7c20 */ /* 0x000fe20008410000 */
[----:B------:R-:W-:Y:S01]  /*6ca0*/  FMUL.FTZ R176, R176, UR31 ;  /* 0x0000001fb0b07c20 */ /* 0x000fe20008410000 */
[----:B------:R-:W-:Y:S01]  /*6cb0*/  FMUL.FTZ R182, R182, UR31 ;  /* 0x0000001fb6b67c20 */ /* 0x000fe20008410000 */
[----:B------:R-:W-:Y:S01]  /*6cc0*/  IMAD R166, R171, UR39, R166 ;  /* 0x00000027aba67c24 */ /* 0x000fe2000f8e02a6 */
[----:B------:R-:W0:Y:S01]  /*6cd0*/  MUFU.TANH R21, R21 ;  /* 0x0000001500157308 */ /* 0x000e220000002400 */
[----:B------:R-:W-:Y:S02]  /*6ce0*/  FMUL.FTZ R177, R177, UR31 ;  /* 0x0000001fb1b17c20 */ /* 0x000fe40008410000 */
[----:B------:R-:W-:-:S04]  /*6cf0*/  VIADD R166, R166, -UR18 ;  /* 0x80000012a6a67c36 */ /* 0x000fc80008000000 */
[C---:B------:R-:W-:Y:S01]  /*6d00*/  VIADD R178, R166.reuse, UR29 ;  /* 0x0000001da6b27c36 */ /* 0x040fe20008000000 */
[----:B------:R-:W4:Y:S01]  /*6d10*/  MUFU.TANH R22, R22 ;  /* 0x0000001600167308 */ /* 0x000f220000002400 */
[----:B------:R-:W-:Y:S02]  /*6d20*/  IADD3 R190, R166, UR7, RZ ;  /* 0x00000007a6be7c10 */ /* 0x000fe4000fffe0ff */
[----:B---3--:R-:W-:-:S05]  /*6d30*/  IMAD.IADD R175, R167, 0x1, R178 ;  /* 0x00000001a7af7824 */ /* 0x008fca00078e02b2 */
[----:B------:R-:W3:Y:S08]  /*6d40*/  MUFU.TANH R15, R15 ;  /* 0x0000000f000f7308 */ /* 0x000ef00000002400 */
        /* <DEDUP_REMOVED lines=27> */
[----:B------:R5:W0:Y:S02]  /*6f00*/  MUFU.TANH R189, R177 ;  /* 0x000000b100bd7308 */ /* 0x000a240000002400 */
[----:B-----5:R-:W-:Y:S01]  /*6f10*/  IMAD.IADD R177, R167, 0x1, R190 ;  /* 0x00000001a7b17824 */ /* 0x020fe200078e02be */
[----:B--234-:R-:W-:Y:S06]  /*6f20*/  @P0 BRA `(.L_x_1798) ;  /* 0x0000000000600947 */ /* 0x01cfec0003800000 */
[----:B------:R-:W-:Y:S01]  /*6f30*/  IMAD.U32 R166, RZ, RZ, UR11 ;  /* 0x0000000bffa67e24 */ /* 0x000fe2000f8e00ff */
[----:B------:R-:W-:Y:S03]  /*6f40*/  BSSY B0, `(.L_x_1799) ;  /* 0x0000012000007945 */ /* 0x000fe60003800000 */
[----:B------:R-:W-:-:S05]  /*6f50*/  IMAD R166, R166, UR39, R167 ;  /* 0x00000027a6a67c24 */ /* 0x000fca000f8e02a7 */
[----:B------:R-:W-:-:S04]  /*6f60*/  IADD3 R171, R166, -UR18, RZ ;  /* 0x80000012a6ab7c10 */ /* 0x000fc8000fffe0ff */
[----:B------:R-:W-:-:S13]  /*6f70*/  ISETP.GT.AND P0, PT, R171, -0x1, PT ;  /* 0xffffffffab00780c */ /* 0x000fda0003f04270 */
[----:B------:R-:W-:Y:S05]  /*6f80*/  @P0 BRA `(.L_x_1800) ;  /* 0x0000000000200947 */ /* 0x000fea0003800000 */
[----:B------:R-:W-:Y:S01]  /*6f90*/  IMAD.U32 R170, RZ, RZ, UR30 ;  /* 0x0000001effaa7e24 */ /* 0x000fe2000f8e00ff */
[----:B------:R-:W-:-:S04]  /*6fa0*/  LOP3.LUT R171, RZ, R171, RZ, 0x33, !PT ;  /* 0x000000abffab7212 */ /* 0x000fc800078e33ff */
[----:B------:R-:W-:-:S13]  /*6fb0*/  ISETP.NE.AND P0, PT, R170, 0x1, PT ;  /* 0x00000001aa00780c */ /* 0x000fda0003f05270 */
[----:B------:R-:W2:Y:S02]  /*6fc0*/  @P0 LDC.64 R166, c[0x0][0x9e8] ;  /* 0x00027a00ffa60b82 */ /* 0x000ea40000000a00 */
[----:B--2---:R-:W-:-:S05]  /*6fd0*/  @P0 IMAD.HI.U32 R166, R171, R166, RZ ;  /* 0x000000a6aba60227 */ /* 0x004fca00078e00ff */
[----:B------:R-:W-:-:S04]  /*6fe0*/  @P0 SHF.R.U32.HI R171, RZ, R167, R166 ;  /* 0x000000a7ffab0219 */ /* 0x000fc800000116a6 */
[----:B------:R-:W-:Y:S01]  /*6ff0*/  LOP3.LUT R171, RZ, R171, RZ, 0x33, !PT ;  /* 0x000000abffab7212 */ /* 0x000fe200078e33ff */
[----:B------:R-:W-:Y:S06]  /*7000*/  BRA `(.L_x_1801) ;  /* 0x0000000000147947 */ /* 0x000fec0003800000 */
.L_x_1800:
[----:B------:R-:W-:-:S05]  /*7010*/  IMAD.U32 R170, RZ, RZ, UR30 ;  /* 0x0000001effaa7e24 */ /* 0x000fca000f8e00ff */
[----:B------:R-:W-:-:S13]  /*7020*/  ISETP.NE.AND P0, PT, R170, 0x1, PT ;  /* 0x00000001aa00780c */ /* 0x000fda0003f05270 */
[----:B------:R-:W2:Y:S02]  /*7030*/  @P0 LDC.64 R166, c[0x0][0x9e8] ;  /* 0x00027a00ffa60b82 */ /* 0x000ea40000000a00 */
[----:B--2---:R-:W-:-:S05]  /*7040*/  @P0 IMAD.HI.U32 R166, R171, R166, RZ ;  /* 0x000000a6aba60227 */ /* 0x004fca00078e00ff */
[----:B------:R-:W-:-:S07]  /*7050*/  @P0 SHF.R.U32.HI R171, RZ, R167, R166 ;  /* 0x000000a7ffab0219 */ /* 0x000fce00000116a6 */
.L_x_1801:
[----:B------:R-:W-:Y:S05]  /*7060*/  BSYNC B0 ;  /* 0x0000000000007941 */ /* 0x000fea0003800000 */
.L_x_1799:
[----:B------:R-:W-:-:S04]  /*7070*/  IMAD R171, R171, R170, -UR10 ;  /* 0x8000000aabab7e24 */ /* 0x000fc8000f8e02aa */
[----:B------:R-:W-:-:S05]  /*7080*/  IMAD.IADD R166, R171, 0x1, -R0 ;  /* 0x00000001aba67824 */ /* 0x000fca00078e0a00 */
[----:B------:R-:W-:Y:S02]  /*7090*/  VIADDMNMX R175, R166, R170, R175, PT ;  /* 0x000000aaa6af7246 */ /* 0x000fe400038001af */
[----:B------:R-:W-:-:S07]  /*70a0*/  VIMNMX R177, R177, R166, !PT ;  /* 0x000000a6b1b17248 */ /* 0x000fce0007fe0100 */
.L_x_1798:
[----:B------:R-:W-:Y:S01]  /*70b0*/  UISETP.GT.AND UP2, UPT, UR42, -0x1, UPT ;  /* 0xffffffff2a00788c */ /* 0x000fe2000bf44270 */
[----:B------:R2:W3:Y:S05]  /*70c0*/  SHFL.IDX PT, R179, R165, 0x1, 0x1c1f ;  /* 0x003c1f00a5b37f89 */ /* 0x0004ea00000e0000 */
[----:B------:R-:W-:-:S04]  /*70d0*/  PLOP3.LUT P0, PT, PT, PT, UP2, 0x80, 0x0 ;  /* 0x000000000000781c */ /* 0x000fc80003f0f028 */
[C---:B------:R-:W-:Y:S02]  /*70e0*/  ISETP.GT.AND P3, PT, R177.reuse, RZ, P0 ;  /* 0x000000ffb100720c */ /* 0x040fe40000764270 */
[----:B------:R-:W-:Y:S02]  /*70f0*/  ISETP.GT.AND P2, PT, R177, 0x1, P0 ;  /* 0x00000001b100780c */ /* 0x000fe40000744270 */
[----:B------:R-:W-:Y:S02]  /*7100*/  ISETP.LT.OR P3, PT, R175, 0x1, P3 ;  /* 0x00000001af00780c */ /* 0x000fe40001f61670 */
[----:B------:R-:W-:Y:S02]  /*7110*/  ISETP.GT.AND P4, PT, R177, 0x8, P0 ;  /* 0x00000008b100780c */ /* 0x000fe40000784270 */
[----:B0-----:R-:W-:Y:S02]  /*7120*/  FSEL R176, R21, -INF , !P3 ;  /* 0xff80000015b07808 */ /* 0x001fe40005800000 */
[----:B------:R-:W-:-:S02]  /*7130*/  ISETP.GT.AND P3, PT, R177, 0x10, P0 ;  /* 0x00000010b100780c */ /* 0x000fc40000764270 */
[----:B------:R-:W-:Y:S02]  /*7140*/  ISETP.GT.AND P1, PT, R177, 0x9, P0 ;  /* 0x00000009b100780c */ /* 0x000fe40000724270 */
[C---:B------:R-:W-:Y:S02]  /*7150*/  ISETP.LT.OR P3, PT, R175.reuse, 0x11, P3 ;  /* 0x00000011af00780c */ /* 0x040fe40001f61670 */
[----:B------:R-:W-:Y:S02]  /*7160*/  ISETP.LT.OR P2, PT, R175, 0x2, P2 ;  /* 0x00000002af00780c */ /* 0x000fe40001741670 */
[----:B------:R-:W-:Y:S02]  /*7170*/  FSEL R167, R184, -INF , !P3 ;  /* 0xff800000b8a77808 */ /* 0x000fe40005800000 */
[----:B------:R-:W-:Y:S02]  /*7180*/  ISETP.GT.AND P3, PT, R177, 0x20, P0 ;  /* 0x00000020b100780c */ /* 0x000fe40000764270 */
[----:B------:R-:W-:-:S02]  /*7190*/  ISETP.LT.OR P4, PT, R175, 0x9, P4 ;  /* 0x00000009af00780c */ /* 0x000fc40002781670 */
[C---:B------:R-:W-:Y:S02]  /*71a0*/  ISETP.LT.OR P1, PT, R175.reuse, 0xa, P1 ;  /* 0x0000000aaf00780c */ /* 0x040fe40000f21670 */
[----:B------:R-:W-:Y:S02]  /*71b0*/  ISETP.LT.OR P3, PT, R175, 0x21, P3 ;  /* 0x00000021af00780c */ /* 0x000fe40001f61670 */
[----:B------:R-:W-:Y:S02]  /*71c0*/  FSEL R174, R22, -INF , !P2 ;  /* 0xff80000016ae7808 */ /* 0x000fe40005000000 */
[----:B------:R-:W-:Y:S02]  /*71d0*/  FSEL R173, R153, -INF , !P4 ;  /* 0xff80000099ad7808 */ /* 0x000fe40006000000 */
[----:B------:R-:W-:Y:S02]  /*71e0*/  FSEL R172, R154, -INF , !P1 ;  /* 0xff8000009aac7808 */ /* 0x000fe40004800000 */
[----:B------:R-:W-:-:S02]  /*71f0*/  ISETP.GT.AND P2, PT, R177, 0x11, P0 ;  /* 0x00000011b100780c */ /* 0x000fc40000744270 */
[C---:B------:R-:W-:Y:S02]  /*7200*/  ISETP.GT.AND P4, PT, R177.reuse, 0x18, P0 ;  /* 0x00000018b100780c */ /* 0x040fe40000784270 */
[C---:B------:R-:W-:Y:S02]  /*7210*/  ISETP.GT.AND P1, PT, R177.reuse, 0x19, P0 ;  /* 0x00000019b100780c */ /* 0x040fe40000724270 */
[----:B------:R-:W-:Y:S02]  /*7220*/  FSEL R168, R168, -INF , !P3 ;  /* 0xff800000a8a87808 */ /* 0x000fe40005800000 */
[----:B------:R-:W-:Y:S02]  /*7230*/  ISETP.GT.AND P3, PT, R177, 0x30, P0 ;  /* 0x00000030b100780c */ /* 0x000fe40000764270 */
[C---:B------:R-:W-:Y:S02]  /*7240*/  ISETP.LT.OR P2, PT, R175.reuse, 0x12, P2 ;  /* 0x00000012af00780c */ /* 0x040fe40001741670 */
        /* <DEDUP_REMOVED lines=8> */
[----:B------:R-:W-:Y:S02]  /*72d0*/  ISETP.GT.AND P1, PT, R177, 0x29, P0 ;  /* 0x00000029b100780c */ /* 0x000fe40000724270 */
[----:B------:R-:W-:Y:S02]  /*72e0*/  FSEL R153, R188, -INF , !P3 ;  /* 0xff800000bc997808 */ /* 0x000fe40005800000 */
[----:B------:R-:W-:Y:S02]  /*72f0*/  PLOP3.LUT P3, PT, PT, PT, UP1, 0x40, 0x0 ;  /* 0x000000000000781c */ /* 0x000fe40003f6e818 */
[C---:B------:R-:W-:Y:S02]  /*7300*/  ISETP.LT.OR P2, PT, R175.reuse, 0x22, P2 ;  /* 0x00000022af00780c */ /* 0x040fe40001741670 */
[----:B------:R-:W-:-:S02]  /*7310*/  ISETP.LT.OR P4, PT, R175, 0x29, P4 ;  /* 0x00000029af00780c */ /* 0x000fc40002781670 */
[----:B------:R-:W-:Y:S02]  /*7320*/  ISETP.LT.OR P1, PT, R175, 0x2a, P1 ;  /* 0x0000002aaf00780c */ /* 0x000fe40000f21670 */
[----:B------:R-:W-:Y:S02]  /*7330*/  FSEL R169, R169, -INF , !P2 ;  /* 0xff800000a9a97808 */ /* 0x000fe40005000000 */
[----:B--2---:R-:W-:Y:S02]  /*7340*/  FSEL R165, R186, -INF , !P4 ;  /* 0xff800000baa57808 */ /* 0x004fe40006000000 */
[----:B------:R-:W-:Y:S02]  /*7350*/  FSEL R163, R187, -INF , !P1 ;  /* 0xff800000bba37808 */ /* 0x000fe40004800000 */
[C---:B------:R-:W-:Y:S02]  /*7360*/  ISETP.GT.AND P2, PT, R177.reuse, 0x31, P0 ;  /* 0x00000031b100780c */ /* 0x040fe40000744270 */
[----:B------:R-:W-:-:S02]  /*7370*/  ISETP.GT.AND P4, PT, R177, 0x38, P0 ;  /* 0x00000038b100780c */ /* 0x000fc40000784270 */
[----:B------:R-:W-:Y:S02]  /*7380*/  ISETP.GT.AND P1, PT, R177, 0x39, P0 ;  /* 0x00000039b100780c */ /* 0x000fe40000724270 */
[C---:B------:R-:W-:Y:S02]  /*7390*/  ISETP.LT.OR P2, PT, R175.reuse, 0x32, P2 ;  /* 0x00000032af00780c */ /* 0x040fe40001741670 */
[C---:B------:R-:W-:Y:S02]  /*73a0*/  ISETP.LT.OR P4, PT, R175.reuse, 0x39, P4 ;  /* 0x00000039af00780c */ /* 0x040fe40002781670 */
[----:B------:R-:W-:Y:S02]  /*73b0*/  ISETP.LT.OR P1, PT, R175, 0x3a, P1 ;  /* 0x0000003aaf00780c */ /* 0x000fe40000f21670 */
[----:B---3--:R-:W-:Y:S01]  /*73c0*/  IADD3 R175, R178, R179, RZ ;  /* 0x000000b3b2af7210 */ /* 0x008fe20007ffe0ff */
[----:B------:R-:W-:Y:S01]  /*73d0*/  IMAD.IADD R178, R190, 0x1, R179 ;  /* 0x00000001beb27824 */ /* 0x000fe200078e02b3 */
[----:B------:R-:W-:-:S02]  /*73e0*/  FSEL R164, R189, -INF , !P2 ;  /* 0xff800000bda47808 */ /* 0x000fc40005000000 */
[----:B------:R-:W-:Y:S02]  /*73f0*/  FSEL R154, R180, -INF , !P4 ;  /* 0xff800000b49a7808 */ /* 0x000fe40006000000 */
[----:B------:R-:W-:Y:S01]  /*7400*/  FSEL R22, R181, -INF , !P1 ;  /* 0xff800000b5167808 */ /* 0x000fe20004800000 */
[----:B------:R-:W-:Y:S06]  /*7410*/  @P3 BRA `(.L_x_1802) ;  /* 0x0000000000603947 */ /* 0x000fec0003800000 */
[----:B------:R-:W-:Y:S01]  /*7420*/  IMAD.U32 R180, RZ, RZ, UR11 ;  /* 0x0000000bffb47e24 */ /* 0x000fe2000f8e00ff */
[----:B------:R-:W-:Y:S03]  /*7430*/  BSSY B0, `(.L_x_1803) ;  /* 0x0000012000007945 */ /* 0x000fe60003800000 */
[----:B------:R-:W-:-:S04]  /*7440*/  IMAD R21, R180, UR39, R179 ;  /* 0x00000027b4157c24 */ /* 0x000fc8000f8e02b3 */
[----:B------:R-:W-:-:S05]  /*7450*/  VIADD R21, R21, -UR18 ;  /* 0x8000001215157c36 */ /* 0x000fca0008000000 */
[----:B------:R-:W-:-:S13]  /*7460*/  ISETP.GT.AND P1, PT, R21, -0x1, PT ;  /* 0xffffffff1500780c */ /* 0x000fda0003f24270 */
[----:B------:R-:W-:Y:S05]  /*7470*/  @P1 BRA `(.L_x_1804) ;  /* 0x0000000000201947 */ /* 0x000fea0003800000 */
[----:B------:R-:W-:Y:S02]  /*7480*/  MOV R182, UR30 ;  /* 0x0000001e00b67c02 */ /* 0x000fe40008000f00 */
[----:B------:R-:W-:Y:S02]  /*7490*/  LOP3.LUT R21, RZ, R21, RZ, 0x33, !PT ;  /* 0x00000015ff157212 */ /* 0x000fe400078e33ff */
[----:B------:R-:W-:-:S13]  /*74a0*/  ISETP.NE.AND P1, PT, R182, 0x1, PT ;  /* 0x00000001b600780c */ /* 0x000fda0003f25270 */
[----:B------:R-:W0:Y:S02]  /*74b0*/  @P1 LDC.64 R180, c[0x0][0x9e8] ;  /* 0x00027a00ffb41b82 */ /* 0x000e240000000a00 */
[----:B0-----:R-:W-:-:S05]  /*74c0*/  @P1 IMAD.HI.U32 R180, R21, R180, RZ ;  /* 0x000000b415b41227 */ /* 0x001fca00078e00ff */
[----:B------:R-:W-:-:S04]  /*74d0*/  @P1 SHF.R.U32.HI R21, RZ, R181, R180 ;  /* 0x000000b5ff151219 */ /* 0x000fc800000116b4 */
[----:B------:R-:W-:Y:S01]  /*74e0*/  LOP3.LUT R21, RZ, R21, RZ, 0x33, !PT ;  /* 0x00000015ff157212 */ /* 0x000fe200078e33ff */
[----:B------:R-:W-:Y:S06]  /*74f0*/  BRA `(.L_x_1805) ;  /* 0x0000000000147947 */ /* 0x000fec0003800000 */
.L_x_1804:
[----:B------:R-:W-:-:S05]  /*7500*/  IMAD.U32 R182, RZ, RZ, UR30 ;  /* 0x0000001effb67e24 */ /* 0x000fca000f8e00ff */
[----:B------:R-:W-:-:S13]  /*7510*/  ISETP.NE.AND P1, PT, R182, 0x1, PT ;  /* 0x00000001b600780c */ /* 0x000fda0003f25270 */
[----:B------:R-:W0:Y:S02]  /*7520*/  @P1 LDC.64 R180, c[0x0][0x9e8] ;  /* 0x00027a00ffb41b82 */ /* 0x000e240000000a00 */
[----:B0-----:R-:W-:-:S05]  /*7530*/  @P1 IMAD.HI.U32 R180, R21, R180, RZ ;  /* 0x000000b415b41227 */ /* 0x001fca00078e00ff */
[----:B------:R-:W-:-:S07]  /*7540*/  @P1 SHF.R.U32.HI R21, RZ, R181, R180 ;  /* 0x000000b5ff151219 */ /* 0x000fce00000116b4 */
.L_x_1805:
[----:B------:R-:W-:Y:S05]  /*7550*/  BSYNC B0 ;  /* 0x0000000000007941 */ /* 0x000fea0003800000 */
.L_x_1803:
[----:B------:R-:W-:-:S04]  /*7560*/  IMAD R21, R21, R182, -UR10 ;  /* 0x8000000a15157e24 */ /* 0x000fc8000f8e02b6 */
[----:B------:R-:W-:-:S05]  /*7570*/  IMAD.IADD R21, R21, 0x1, -R0 ;  /* 0x0000000115157824 */ /* 0x000fca00078e0a00 */
[----:B------:R-:W-:Y:S02]  /*7580*/  VIADDMNMX R175, R21, R182, R175, PT ;  /* 0x000000b615af7246 */ /* 0x000fe400038001af */
[----:B------:R-:W-:-:S07]  /*7590*/  VIMNMX R178, R178, R21, !PT ;  /* 0x00000015b2b27248 */ /* 0x000fce0007fe0100 */
.L_x_1802:
[----:B------:R-:W-:Y:S01]  /*75a0*/  FMNMX.FTZ R21, R176, R5, !PT ;  /* 0x00000005b0157209 */ /* 0x000fe20007810000 */
[----:B------:R-:W-:Y:S01]  /*75b0*/  UMOV UR10, UR26 ;  /* 0x0000001a000a7c82 */ /* 0x000fe20008000000 */
[----:B------:R-:W-:Y:S02]  /*75c0*/  ISETP.GT.AND P2, PT, R178, RZ, P0 ;  /* 0x000000ffb200720c */ /* 0x000fe40000744270 */
[----:B------:R-:W-:Y:S02]  /*75d0*/  FMNMX.FTZ R180, R174, R21, !PT ;  /* 0x00000015aeb47209 */ /* 0x000fe40007810000 */
[----:B------:R-:W-:Y:S02]  /*75e0*/  ISETP.GT.AND P1, PT, R178, 0x1, P0 ;  /* 0x00000001b200780c */ /* 0x000fe40000724270 */
[----:B------:R-:W-:Y:S02]  /*75f0*/  FMNMX.FTZ R21, R173, R180, !PT ;  /* 0x000000b4ad157209 */ /* 0x000fe40007810000 */
[----:B------:R-:W-:-:S02]  /*7600*/  ISETP.LT.OR P2, PT, R175, 0x1, P2 ;  /* 0x00000001af00780c */ /* 0x000fc40001741670 */
[----:B------:R-:W-:Y:S02]  /*7610*/  FMNMX.FTZ R180, R172, R21, !PT ;  /* 0x00000015acb47209 */ /* 0x000fe40007810000 */
[----:B------:R-:W-:Y:S02]  /*7620*/  ISETP.GT.AND P3, PT, R178, 0x8, P0 ;  /* 0x00000008b200780c */ /* 0x000fe40000764270 */
[----:B------:R-:W-:Y:S02]  /*7630*/  FMNMX.FTZ R180, R167, R180, !PT ;  /* 0x000000b4a7b47209 */ /* 0x000fe40007810000 */
[----:B------:R-:W-:Y:S02]  /*7640*/  ISETP.LT.OR P1, PT, R175, 0x2, P1 ;  /* 0x00000002af00780c */ /* 0x000fe40000f21670 */
[----:B------:R-:W-:Y:S02]  /*7650*/  FMNMX.FTZ R21, R171, R180, !PT ;  /* 0x000000b4ab157209 */ /* 0x000fe40007810000 */
[----:B------:R-:W-:-:S02]  /*7660*/  FSEL R15, R15, -INF , !P2 ;  /* 0xff8000000f0f7808 */ /* 0x000fc40005000000 */
        /* <DEDUP_REMOVED lines=15> */
[----:B------:R-:W-:Y:S02]  /*7760*/  FSEL R18, R18, -INF , !P4 ;  /* 0xff80000012127808 */ /* 0x000fe40006000000 */
[----:B------:R-:W-:Y:S02]  /*7770*/  FMNMX.FTZ R21, R154, R21, !PT ;  /* 0x000000159a157209 */ /* 0x000fe40007810000 */
[----:B------:R-:W-:-:S02]  /*7780*/  ISETP.LT.OR P1, PT, R175, 0x11, P1 ;  /* 0x00000011af00780c */ /* 0x000fc40000f21670 */
[----:B------:R-:W-:Y:S02]  /*7790*/  FMNMX.FTZ R177, R22, R21, !PT ;  /* 0x0000001516b17209 */ /* 0x000fe40007810000 */
[C---:B------:R-:W-:Y:S02]  /*77a0*/  ISETP.GT.AND P2, PT, R178.reuse, 0x19, P0 ;  /* 0x00000019b200780c */ /* 0x040fe40000744270 */
[----:B------:R-:W-:Y:S01]  /*77b0*/  ISETP.GT.AND P4, PT, R178, 0x18, P0 ;  /* 0x00000018b200780c */ /* 0x000fe20000784270 */
[----:B------:R-:W0:Y:S01]  /*77c0*/  SHFL.BFLY PT, R180, R177, 0x2, 0x1f ;  /* 0x0c401f00b1b47f89 */ /* 0x000e2200000e0000 */
[----:B------:R-:W-:Y:S02]  /*77d0*/  ISETP.LT.OR P3, PT, R175, 0x12, P3 ;  /* 0x00000012af00780c */ /* 0x000fe40001f61670 */
[----:B------:R-:W-:Y:S02]  /*77e0*/  FSEL R19, R19, -INF , !P1 ;  /* 0xff80000013137808 */ /* 0x000fe40004800000 */
[----:B------:R-:W-:-:S02]  /*77f0*/  ISETP.LT.OR P2, PT, R175, 0x1a, P2 ;  /* 0x0000001aaf00780c */ /* 0x000fc40001741670 */
[----:B------:R-:W-:Y:S02]  /*7800*/  ISETP.LT.OR P4, PT, R175, 0x19, P4 ;  /* 0x00000019af00780c */ /* 0x000fe40002781670 */
[----:B------:R-:W-:Y:S02]  /*7810*/  FSEL R20, R20, -INF , !P3 ;  /* 0xff80000014147808 */ /* 0x000fe40005800000 */
[----:B------:R-:W-:Y:S02]  /*7820*/  FSEL R152, R152, -INF , !P2 ;  /* 0xff80000098987808 */ /* 0x000fe40005000000 */
[C---:B------:R-:W-:Y:S02]  /*7830*/  ISETP.GT.AND P1, PT, R178.reuse, 0x20, P0 ;  /* 0x00000020b200780c */ /* 0x040fe40000724270 */
[----:B------:R-:W-:Y:S02]  /*7840*/  FSEL R23, R23, -INF , !P4 ;  /* 0xff80000017177808 */ /* 0x000fe40006000000 */
[----:B------:R-:W-:-:S02]  /*7850*/  ISETP.GT.AND P3, PT, R178, 0x21, P0 ;  /* 0x00000021b200780c */ /* 0x000fc40000764270 */
[C---:B------:R-:W-:Y:S02]  /*7860*/  ISETP.LT.OR P1, PT, R175.reuse, 0x21, P1 ;  /* 0x00000021af00780c */ /* 0x040fe40000f21670 */
[C---:B------:R-:W-:Y:S02]  /*7870*/  ISETP.GT.AND P4, PT, R178.reuse, 0x28, P0 ;  /* 0x00000028b200780c */ /* 0x040fe40000784270 */
[----:B------:R-:W-:Y:S02]  /*7880*/  ISETP.LT.OR P3, PT, R175, 0x22, P3 ;  /* 0x00000022af00780c */ /* 0x000fe40001f61670 */
[----:B0-----:R-:W-:Y:S02]  /*7890*/  FMNMX.FTZ R180, R177, R180, !PT ;  /* 0x000000b4b1b47209 */ /* 0x001fe40007810000 */
[----:B------:R-:W-:Y:S02]  /*78a0*/  FMNMX.FTZ R177, R15, R6, !PT ;  /* 0x000000060fb17209 */ /* 0x000fe40007810000 */
[----:B------:R-:W-:Y:S01]  /*78b0*/  FSEL R155, R155, -INF , !P1 ;  /* 0xff8000009b9b7808 */ /* 0x000fe20004800000 */
[----:B------:R-:W0:Y:S01]  /*78c0*/  SHFL.BFLY PT, R21, R180, 0x1, 0x1f ;  /* 0x0c201f00b4157f89 */ /* 0x000e2200000e0000 */
[----:B------:R-:W-:-:S02]  /*78d0*/  ISETP.GT.AND P1, PT, R178, 0x29, P0 ;  /* 0x00000029b200780c */ /* 0x000fc40000724270 */
[----:B------:R-:W-:Y:S02]  /*78e0*/  FSEL R156, R156, -INF , !P3 ;  /* 0xff8000009c9c7808 */ /* 0x000fe40005800000 */
[C---:B------:R-:W-:Y:S02]  /*78f0*/  ISETP.LT.OR P4, PT, R175.reuse, 0x29, P4 ;  /* 0x00000029af00780c */ /* 0x040fe40002781670 */
[C---:B------:R-:W-:Y:S02]  /*7900*/  ISETP.GT.AND P3, PT, R178.reuse, 0x30, P0 ;  /* 0x00000030b200780c */ /* 0x040fe40000764270 */
[----:B------:R-:W-:Y:S02]  /*7910*/  ISETP.LT.OR P1, PT, R175, 0x2a, P1 ;  /* 0x0000002aaf00780c */ /* 0x000fe40000f21670 */
[----:B------:R-:W-:Y:S02]  /*7920*/  FSEL R157, R157, -INF , !P4 ;  /* 0xff8000009d9d7808 */ /* 0x000fe40006000000 */
[----:B------:R-:W-:-:S02]  /*7930*/  ISETP.GT.AND P4, PT, R178, 0x31, P0 ;  /* 0x00000031b200780c */ /* 0x000fc40000784270 */
[----:B------:R-:W-:Y:S02]  /*7940*/  FSEL R158, R158, -INF , !P1 ;  /* 0xff8000009e9e7808 */ /* 0x000fe40004800000 */
[C---:B------:R-:W-:Y:S02]  /*7950*/  ISETP.LT.OR P3, PT, R175.reuse, 0x31, P3 ;  /* 0x00000031af00780c */ /* 0x040fe40001f61670 */
[----:B------:R-:W-:Y:S02]  /*7960*/  ISETP.GT.AND P1, PT, R178, 0x38, P0 ;  /* 0x00000038b200780c */ /* 0x000fe40000724270 */
[----:B------:R-:W-:Y:S02]  /*7970*/  ISETP.LT.OR P4, PT, R175, 0x32, P4 ;  /* 0x00000032af00780c */ /* 0x000fe40002781670 */
[----:B------:R-:W-:Y:S02]  /*7980*/  FSEL R159, R159, -INF , !P3 ;  /* 0xff8000009f9f7808 */ /* 0x000fe40005800000 */
[----:B0-----:R-:W-:-:S02]  /*7990*/  FMNMX.FTZ R21, R180, R21, !PT ;  /* 0x00000015b4157209 */ /* 0x001fc40007810000 */
[----:B------:R-:W-:Y:S02]  /*79a0*/  FMNMX.FTZ R180, R16, R177, !PT ;  /* 0x000000b110b47209 */ /* 0x000fe40007810000 */
[C---:B------:R-:W-:Y:S01]  /*79b0*/  FSETP.NEU.FTZ.AND P2, PT, R21.reuse, -INF , PT ;  /* 0xff8000001500780b */ /* 0x040fe20003f5d000 */
[----:B------:R-:W-:Y:S01]  /*79c0*/  FMUL.FTZ R179, R21, UR10 ;  /* 0x0000000a15b37c20 */ /* 0x000fe20008410000 */
[----:B------:R-:W-:Y:S02]  /*79d0*/  FMNMX.FTZ R177, R17, R180, !PT ;  /* 0x000000b411b17209 */ /* 0x000fe40007810000 */
[----:B------:R-:W-:Y:S02]  /*79e0*/  ISETP.GT.AND P0, PT, R178, 0x39, P0 ;  /* 0x00000039b200780c */ /* 0x000fe40000704270 */
[----:B------:R-:W-:Y:S02]  /*79f0*/  FMNMX.FTZ R180, R18, R177, !PT ;  /* 0x000000b112b47209 */ /* 0x000fe40007810000 */
[----:B------:R-:W-:-:S02]  /*7a00*/  FSEL R181, R179, RZ, P2 ;  /* 0x000000ffb3b57208 */ /* 0x000fc40001000000 */
[----:B------:R-:W-:Y:S02]  /*7a10*/  FMNMX.FTZ R177, R19, R180, !PT ;  /* 0x000000b413b17209 */ /* 0x000fe40007810000 */
[----:B------:R-:W-:Y:S01]  /*7a20*/  ISETP.LT.OR P1, PT, R175, 0x39, P1 ;  /* 0x00000039af00780c */ /* 0x000fe20000f21670 */
[--C-:B------:R-:W-:Y:S01]  /*7a30*/  FFMA.FTZ R178, R173, UR10, -R181.reuse ;  /* 0x0000000aadb27c23 */ /* 0x100fe200080108b5 */
[----:B------:R-:W-:Y:S01]  /*7a40*/  FMNMX.FTZ R180, R20, R177, !PT ;  /* 0x000000b114b47209 */ /* 0x000fe20007810000 */
[--C-:B------:R-:W-:Y:S01]  /*7a50*/  FFMA.FTZ R174, R174, UR10, -R181.reuse ;  /* 0x0000000aaeae7c23 */ /* 0x100fe200080108b5 */
[----:B------:R-:W-:Y:S01]  /*7a60*/  FSEL R173, R160, -INF , !P4 ;  /* 0xff800000a0ad7808 */ /* 0x000fe20006000000 */
[--C-:B------:R-:W-:Y:S01]  /*7a70*/  FFMA.FTZ R167, R167, UR10, -R181.reuse ;  /* 0x0000000aa7a77c23 */ /* 0x100fe200080108b5 */
[----:B------:R-:W-:Y:S01]  /*7a80*/  FMNMX.FTZ R177, R23, R180, !PT ;  /* 0x000000b417b17209 */ /* 0x000fe20007810000 */
[--C-:B------:R-:W-:Y:S01]  /*7a90*/  FFMA.FTZ R180, R176, UR10, -R181.reuse ;  /* 0x0000000ab0b47c23 */ /* 0x100fe200080108b5 */
[----:B------:R-:W-:Y:S01]  /*7aa0*/  ISETP.LT.OR P0, PT, R175, 0x3a, P0 ;  /* 0x0000003aaf00780c */ /* 0x000fe20000701670 */
[----:B------:R0:W-:Y:S01]  /*7ab0*/  MUFU.EX2 R160, R178 ;  /* 0x000000b200a07308 */ /* 0x0001e20000000800 */
[----:B------:R-:W-:Y:S01]  /*7ac0*/  FMNMX.FTZ R176, R152, R177, !PT ;  /* 0x000000b198b07209 */ /* 0x000fe20007810000 */
[--C-:B------:R-:W-:Y:S01]  /*7ad0*/  FFMA.FTZ R175, R172, UR10, -R181.reuse ;  /* 0x0000000aacaf7c23 */ /* 0x100fe200080108b5 */
[----:B------:R-:W-:Y:S01]  /*7ae0*/  FSEL R161, R161, -INF , !P1 ;  /* 0xff800000a1a17808 */ /* 0x000fe20004800000 */
[--C-:B------:R-:W-:Y:S01]  /*7af0*/  FFMA.FTZ R172, R171, UR10, -R181.reuse ;  /* 0x0000000aabac7c23 */ /* 0x100fe200080108b5 */
[----:B------:R-:W-:Y:S01]  /*7b00*/  FMNMX.FTZ R179, R155, R176, !PT ;  /* 0x000000b09bb37209 */ /* 0x000fe20007810000 */
[--C-:B------:R-:W-:Y:S01]  /*7b10*/  FFMA.FTZ R171, R170, UR10, -R181.reuse ;  /* 0x0000000aaaab7c23 */ /* 0x100fe200080108b5 */
[----:B------:R-:W-:Y:S01]  /*7b20*/  FSEL R162, R162, -INF , !P0 ;  /* 0xff800000a2a27808 */ /* 0x000fe20004000000 */
[----:B------:R-:W-:Y:S01]  /*7b30*/  MUFU.EX2 R177, R180 ;  /* 0x000000b400b17308 */ /* 0x000fe20000000800 */
[----:B------:R-:W-:Y:S01]  /*7b40*/  FMNMX.FTZ R176, R156, R179, !PT ;  /* 0x000000b39cb07209 */ /* 0x000fe20007810000 */
[--C-:B------:R-:W-:Y:S01]  /*7b50*/  FFMA.FTZ R166, R166, UR10, -R181.reuse ;  /* 0x0000000aa6a67c23 */ /* 0x100fe200080108b5 */
[----:B------:R-:W-:Y:S01]  /*7b60*/  FSEL R170, R21, RZ, P2 ;  /* 0x000000ff15aa7208 */ /* 0x000fe20001000000 */
[--C-:B------:R-:W-:Y:S01]  /*7b70*/  FFMA.FTZ R169, R169, UR10, -R181.reuse ;  /* 0x0000000aa9a97c23 */ /* 0x100fe200080108b5 */
[----:B------:R-:W-:Y:S01]  /*7b80*/  FMNMX.FTZ R179, R157, R176, !PT ;  /* 0x000000b09db37209 */ /* 0x000fe20007810000 */
[--C-:B------:R-:W-:Y:S01]  /*7b90*/  FFMA.FTZ R165, R165, UR10, -R181.reuse ;  /* 0x0000000aa5a57c23 */ /* 0x100fe200080108b5 */
[----:B------:R-:W-:Y:S01]  /*7ba0*/  FFMA.FTZ R153, R153, UR10, -R181 ;  /* 0x0000000a99997c23 */ /* 0x000fe200080108b5 */
[----:B------:R-:W-:Y:S01]  /*7bb0*/  FADD.FTZ R170, -R170, R5 ;  /* 0x00000005aaaa7221 */ /* 0x000fe20000010100 */
[----:B------:R-:W-:Y:S01]  /*7bc0*/  FMNMX.FTZ R176, R158, R179, !PT ;  /* 0x000000b39eb07209 */ /* 0x000fe20007810000 */
[----:B------:R-:W-:Y:S01]  /*7bd0*/  MUFU.EX2 R174, R174 ;  /* 0x000000ae00ae7308 */ /* 0x000fe20000000800 */
[--C-:B------:R-:W-:Y:S01]  /*7be0*/  FFMA.FTZ R164, R164, UR10, -R181.reuse ;  /* 0x0000000aa4a47c23 */ /* 0x100fe200080108b5 */
[----:B------:R-:W-:Y:S01]  /*7bf0*/  FMUL.FTZ R170, R170, UR10 ;  /* 0x0000000aaaaa7c20 */ /* 0x000fe20008410000 */
[----:B------:R-:W-:Y:S01]  /*7c00*/  FMNMX.FTZ R176, R159, R176, !PT ;  /* 0x000000b09fb07209 */ /* 0x000fe20007810000 */
[----:B------:R-:W-:Y:S01]  /*7c10*/  FFMA.FTZ R154, R154, UR10, -R181 ;  /* 0x0000000a9a9a7c23 */ /* 0x000fe200080108b5 */
[----:B------:R-:W-:-:S02]  /*7c20*/  ISETP.NE.AND P0, PT, R3, RZ, PT ;  /* 0x000000ff0300720c */ /* 0x000fc40003f05270 */
[----:B------:R-:W-:Y:S01]  /*7c30*/  FMNMX.FTZ R176, R173, R176, !PT ;  /* 0x000000b0adb07209 */ /* 0x000fe20007810000 */
[----:B------:R-:W2:Y:S03]  /*7c40*/  MUFU.EX2 R170, R170 ;  /* 0x000000aa00aa7308 */ /* 0x000ea60000000800 */
[----:B------:R-:W-:Y:S01]  /*7c50*/  FMNMX.FTZ R179, R161, R176, !PT ;  /* 0x000000b0a1b37209 */ /* 0x000fe20007810000 */
[----:B------:R-:W-:-:S03]  /*7c60*/  FFMA.FTZ R176, R168, UR10, -R181 ;  /* 0x0000000aa8b07c23 */ /* 0x000fc600080108b5 */
[----:B------:R-:W-:Y:S01]  /*7c70*/  FMNMX.FTZ R179, R162, R179, !PT ;  /* 0x000000b3a2b37209 */ /* 0x000fe20007810000 */
[----:B------:R-:W3:Y:S04]  /*7c80*/  MUFU.EX2 R175, R175 ;  /* 0x000000af00af7308 */ /* 0x000ee80000000800 */
[----:B0-----:R-:W0:Y:S04]  /*7c90*/  SHFL.BFLY PT, R178, R179, 0x2, 0x1f ;  /* 0x0c401f00b3b27f89 */ /* 0x001e2800000e0000 */
[----:B------:R-:W4:Y:S01]  /*7ca0*/  MUFU.EX2 R167, R167 ;  /* 0x000000a700a77308 */ /* 0x000f220000000800 */
[----:B--2---:R-:W-:Y:S01]  /*7cb0*/  FFMA.FTZ R183, R170, R8, R177 ;  /* 0x00000008aab77223 */ /* 0x004fe200000100b1 */
[-C--:B------:R-:W-:Y:S01]  /*7cc0*/  FMUL.FTZ R24, R24, R170.reuse ;  /* 0x000000aa18187220 */ /* 0x080fe20000410000 */
[-C--:B------:R-:W-:Y:S01]  /*7cd0*/  FMUL.FTZ R25, R25, R170.reuse ;  /* 0x000000aa19197220 */ /* 0x080fe20000410000 */
[-C--:B------:R-:W-:Y:S01]  /*7ce0*/  FMUL.FTZ R28, R28, R170.reuse ;  /* 0x000000aa1c1c7220 */ /* 0x080fe20000410000 */
[----:B------:R-:W-:Y:S01]  /*7cf0*/  FADD.FTZ R183, R174, R183 ;  /* 0x000000b7aeb77221 */ /* 0x000fe20000010000 */
[-C--:B------:R-:W-:Y:S01]  /*7d00*/  FMUL.FTZ R29, R29, R170.reuse ;  /* 0x000000aa1d1d7220 */ /* 0x080fe20000410000 */
[-C--:B------:R-:W-:Y:S01]  /*7d10*/  FMUL.FTZ R32, R32, R170.reuse ;  /* 0x000000aa20207220 */ /* 0x080fe20000410000 */
[----:B------:R-:W2:Y:S01]  /*7d20*/  MUFU.EX2 R172, R172 ;  /* 0x000000ac00ac7308 */ /* 0x000ea20000000800 */
[----:B------:R-:W-:Y:S01]  /*7d30*/  FADD.FTZ R8, R160, R183 ;  /* 0x000000b7a0087221 */ /* 0x000fe20000010000 */
[-C--:B------:R-:W-:Y:S01]  /*7d40*/  FMUL.FTZ R33, R33, R170.reuse ;  /* 0x000000aa21217220 */ /* 0x080fe20000410000 */
[-C--:B------:R-:W-:Y:S01]  /*7d50*/  FMUL.FTZ R36, R36, R170.reuse ;  /* 0x000000aa24247220 */ /* 0x080fe20000410000 */
[-C--:B------:R-:W-:Y:S01]  /*7d60*/  FMUL.FTZ R37, R37, R170.reuse ;  /* 0x000000aa25257220 */ /* 0x080fe20000410000 */
[----:B---3--:R-:W-:Y:S01]  /*7d70*/  FADD.FTZ R8, R175, R8 ;  /* 0x00000008af087221 */ /* 0x008fe20000010000 */
[-C--:B------:R-:W-:Y:S01]  /*7d80*/  FMUL.FTZ R40, R40, R170.reuse ;  /* 0x000000aa28287220 */ /* 0x080fe20000410000 */
[-C--:B------:R-:W-:Y:S01]  /*7d90*/  FMUL.FTZ R41, R41, R170.reuse ;  /* 0x000000aa29297220 */ /* 0x080fe20000410000 */
[----:B------:R-:W3:Y:S01]  /*7da0*/  MUFU.EX2 R166, R166 ;  /* 0x000000a600a67308 */ /* 0x000ee20000000800 */
[-C--:B------:R-:W-:Y:S01]  /*7db0*/  FMUL.FTZ R44, R44, R170.reuse ;  /* 0x000000aa2c2c7220 */ /* 0x080fe20000410000 */
[-C--:B------:R-:W-:Y:S01]  /*7dc0*/  FMUL.FTZ R45, R45, R170.reuse ;  /* 0x000000aa2d2d7220 */ /* 0x080fe20000410000 */
[----:B------:R-:W-:Y:S01]  /*7dd0*/  FMUL.FTZ R48, R48, R170 ;  /* 0x000000aa30307220 */ /* 0x000fe20000410000 */
[----:B0-----:R-:W-:Y:S01]  /*7de0*/  FMNMX.FTZ R168, R179, R178, !PT ;  /* 0x000000b2b3a87209 */ /* 0x001fe20007810000 */
[--C-:B------:R-:W-:Y:S01]  /*7df0*/  FFMA.FTZ R178, R163, UR10, -R181.reuse ;  /* 0x0000000aa3b27c23 */ /* 0x100fe200080108b5 */
[----:B------:R-:W-:Y:S01]  /*7e00*/  FFMA.FTZ R181, R22, UR10, -R181 ;  /* 0x0000000a16b57c23 */ /* 0x000fe200080108b5 */
[-C--:B------:R-:W-:Y:S01]  /*7e10*/  FMUL.FTZ R49, R49, R170.reuse ;  /* 0x000000aa31317220 */ /* 0x080fe20000410000 */
[----:B------:R-:W0:Y:S01]  /*7e20*/  MUFU.EX2 R171, R171 ;  /* 0x000000ab00ab7308 */ /* 0x000e220000000800 */
[----:B------:R-:W5:Y:S01]  /*7e30*/  SHFL.BFLY PT, R179, R168, 0x1, 0x1f ;  /* 0x0c201f00a8b37f89 */ /* 0x000f6200000e0000 */
[-C--:B------:R-:W-:Y:S01]  /*7e40*/  FMUL.FTZ R52, R52, R170.reuse ;  /* 0x000000aa34347220 */ /* 0x080fe20000410000 */
        /* <DEDUP_REMOVED lines=21> */
[----:B------:R4:W-:Y:S01]  /*7fa0*/  MUFU.EX2 R163, R153 ;  /* 0x0000009900a37308 */ /* 0x0009e20000000800 */
[----:B-----5:R-:W-:Y:S01]  /*7fb0*/  FMNMX.FTZ R168, R168, R179, !PT ;  /* 0x000000b3a8a87209 */ /* 0x020fe20007810000 */
[-C--:B------:R-:W-:Y:S01]  /*7fc0*/  FMUL.FTZ R92, R92, R170.reuse ;  /* 0x000000aa5c5c7220 */ /* 0x080fe20000410000 */
[-C--:B------:R-:W-:Y:S01]  /*7fd0*/  FMUL.FTZ R93, R93, R170.reuse ;  /* 0x000000aa5d5d7220 */ /* 0x080fe20000410000 */
[-C--:B------:R-:W-:Y:S01]  /*7fe0*/  FMUL.FTZ R96, R96, R170.reuse ;  /* 0x000000aa60607220 */ /* 0x080fe20000410000 */
[C---:B------:R-:W-:Y:S01]  /*7ff0*/  FSETP.NEU.FTZ.AND P1, PT, R168.reuse, -INF , PT ;  /* 0xff800000a800780b */ /* 0x040fe20003f3d000 */
[----:B------:R-:W-:Y:S01]  /*8000*/  FMUL.FTZ R5, R168, UR10 ;  /* 0x0000000aa8057c20 */ /* 0x000fe20008410000 */
[----:B------:R-:W-:Y:S01]  /*8010*/  FMUL.FTZ R97, R97, R170 ;  /* 0x000000aa61617220 */ /* 0x000fe20000410000 */
[----:B------:R-:W5:Y:S01]  /*8020*/  MUFU.EX2 R165, R165 ;  /* 0x000000a500a57308 */ /* 0x000f620000000800 */
[----:B----4-:R-:W-:-:S02]  /*8030*/  IMAD.U32 R153, RZ, RZ, UR24 ;  /* 0x00000018ff997e24 */ /* 0x010fc4000f8e00ff */
[-C--:B------:R-:W-:Y:S01]  /*8040*/  FMUL.FTZ R100, R100, R170.reuse ;  /* 0x000000aa64647220 */ /* 0x080fe20000410000 */
[----:B------:R-:W-:Y:S01]  /*8050*/  FSEL R182, R5, RZ, P1 ;  /* 0x000000ff05b67208 */ /* 0x000fe20000800000 */
[-C--:B------:R-:W-:Y:S01]  /*8060*/  FMUL.FTZ R101, R101, R170.reuse ;  /* 0x000000aa65657220 */ /* 0x080fe20000410000 */
[----:B------:R-:W-:Y:S01]  /*8070*/  FSEL R5, R168, RZ, P1 ;  /* 0x000000ffa8057208 */ /* 0x000fe20000800000 */
[-C--:B------:R-:W-:Y:S01]  /*8080*/  FMUL.FTZ R104, R104, R170.reuse ;  /* 0x000000aa68687220 */ /* 0x080fe20000410000 */
[----:B------:R-:W-:Y:S01]  /*8090*/  FMUL.FTZ R105, R105, R170 ;  /* 0x000000aa69697220 */ /* 0x000fe20000410000 */
[----:B------:R-:W-:Y:S01]  /*80a0*/  FFMA.FTZ R22, R15, UR10, -R182 ;  /* 0x0000000a0f167c23 */ /* 0x000fe200080108b6 */
[----:B------:R-:W-:Y:S01]  /*80b0*/  FADD.FTZ R15, R167, R8 ;  /* 0x00000008a70f7221 */ /* 0x000fe20000010000 */
[----:B------:R-:W-:Y:S01]  /*80c0*/  FADD.FTZ R5, -R5, R6 ;  /* 0x0000000605057221 */ /* 0x000fe20000010100 */
[----:B------:R-:W4:Y:S01]  /*80d0*/  MUFU.EX2 R178, R178 ;  /* 0x000000b200b27308 */ /* 0x000f220000000800 */
[----:B------:R-:W-:Y:S01]  /*80e0*/  @!P0 LEA R8, R153, R2, 0x6 ;  /* 0x0000000299088211 */ /* 0x000fe200078e30ff */
[----:B--2---:R-:W-:Y:S01]  /*80f0*/  FADD.FTZ R15, R172, R15 ;  /* 0x0000000fac0f7221 */ /* 0x004fe20000010000 */
[----:B------:R-:W-:Y:S01]  /*8100*/  FMUL.FTZ R5, R5, UR10 ;  /* 0x0000000a05057c20 */ /* 0x000fe20008410000 */
[--C-:B------:R-:W-:Y:S01]  /*8110*/  FFMA.FTZ R153, R16, UR10, -R182.reuse ;  /* 0x0000000a10997c23 */ /* 0x100fe200080108b6 */
[--C-:B------:R-:W-:Y:S01]  /*8120*/  FFMA.FTZ R17, R17, UR10, -R182.reuse ;  /* 0x0000000a11117c23 */ /* 0x100fe200080108b6 */
[----:B---3--:R-:W-:Y:S01]  /*8130*/  FADD.FTZ R6, R166, R15 ;  /* 0x0000000fa6067221 */ /* 0x008fe20000010000 */
[--C-:B------:R-:W-:Y:S01]  /*8140*/  FFMA.FTZ R18, R18, UR10, -R182.reuse ;  /* 0x0000000a12127c23 */ /* 0x100fe200080108b6 */
[----:B------:R-:W-:Y:S01]  /*8150*/  MUFU.EX2 R22, R22 ;  /* 0x0000001600167308 */ /* 0x000fe20000000800 */
[----:B------:R-:W-:Y:S01]  /*8160*/  FFMA.FTZ R19, R19, UR10, -R182 ;  /* 0x0000000a13137c23 */ /* 0x000fe200080108b6 */
[----:B0-----:R-:W-:Y:S01]  /*8170*/  FADD.FTZ R15, R171, R6 ;  /* 0x00000006ab0f7221 */ /* 0x001fe20000010000 */
[--C-:B------:R-:W-:Y:S01]  /*8180*/  FFMA.FTZ R20, R20, UR10, -R182.reuse ;  /* 0x0000000a14147c23 */ /* 0x100fe200080108b6 */
[--C-:B------:R-:W-:Y:S01]  /*8190*/  FFMA.FTZ R183, R161, UR10, -R182.reuse ;  /* 0x0000000aa1b77c23 */ /* 0x100fe200080108b6 */
[--C-:B------:R-:W-:Y:S01]  /*81a0*/  FFMA.FTZ R23, R23, UR10, -R182.reuse ;  /* 0x0000000a17177c23 */ /* 0x100fe200080108b6 */
[----:B-1----:R-:W-:Y:S01]  /*81b0*/  FADD.FTZ R16, R176, R15 ;  /* 0x0000000fb0107221 */ /* 0x002fe20000010000 */
[----:B------:R-:W-:Y:S01]  /*81c0*/  FFMA.FTZ R15, R156, UR10, -R182 ;  /* 0x0000000a9c0f7c23 */ /* 0x000fe200080108b6 */
[----:B------:R-:W0:Y:S01]  /*81d0*/  MUFU.EX2 R5, R5 ;  /* 0x0000000500057308 */ /* 0x000e220000000800 */
[----:B------:R-:W-:Y:S01]  /*81e0*/  F2FP.F16.F32.PACK_AB R156, R172, R167 ;  /* 0x000000a7ac9c723e */ /* 0x000fe200000000ff */
[----:B------:R-:W-:Y:S01]  /*81f0*/  FADD.FTZ R16, R169, R16 ;  /* 0x00000010a9107221 */ /* 0x000fe20000010000 */
[--C-:B------:R-:W-:Y:S01]  /*8200*/  FFMA.FTZ R6, R152, UR10, -R182.reuse ;  /* 0x0000000a98067c23 */ /* 0x100fe200080108b6 */
[----:B------:R-:W-:Y:S01]  /*8210*/  @!P0 LEA R8, R8, UR37, 0x2 ;  /* 0x0000002508088c11 */ /* 0x000fe2000f8e10ff */
[----:B------:R-:W-:Y:S01]  /*8220*/  FFMA.FTZ R155, R155, UR10, -R182 ;  /* 0x0000000a9b9b7c23 */ /* 0x000fe200080108b6 */
[----:B-----5:R-:W-:Y:S01]  /*8230*/  FADD.FTZ R185, R165, R16 ;  /* 0x00000010a5b97221 */ /* 0x020fe20000010000 */
[----:B------:R-:W-:Y:S01]  /*8240*/  F2FP.F16.F32.PACK_AB R152, R174, R177 ;  /* 0x000000b1ae98723e */ /* 0x000fe200000000ff */
[----:B------:R-:W1:Y:S01]  /*8250*/  MUFU.EX2 R153, R153 ;  /* 0x0000009900997308 */ /* 0x000e620000000800 */
[----:B------:R-:W-:Y:S01]  /*8260*/  @!P0 STS [R8+0x28800], R170 ;  /* 0x028800aa08008388 */ /* 0x000fe20000000800 */
[----:B----4-:R-:W-:Y:S01]  /*8270*/  FADD.FTZ R16, R178, R185 ;  /* 0x000000b9b2107221 */ /* 0x010fe20000010000 */
[--C-:B------:R-:W-:Y:S01]  /*8280*/  FFMA.FTZ R157, R157, UR10, -R182.reuse ;  /* 0x0000000a9d9d7c23 */ /* 0x100fe200080108b6 */
[--C-:B------:R-:W-:Y:S01]  /*8290*/  FFMA.FTZ R159, R159, UR10, -R182.reuse ;  /* 0x0000000a9f9f7c23 */ /* 0x100fe200080108b6 */
[----:B------:R-:W-:Y:S01]  /*82a0*/  FFMA.FTZ R173, R173, UR10, -R182 ;  /* 0x0000000aadad7c23 */ /* 0x000fe200080108b6 */
[----:B------:R-:W-:Y:S01]  /*82b0*/  FADD.FTZ R161, R163, R16 ;  /* 0x00000010a3a17221 */ /* 0x000fe20000010000 */
[-C--:B------:R-:W-:Y:S01]  /*82c0*/  FMUL.FTZ R108, R108, R170.reuse ;  /* 0x000000aa6c6c7220 */ /* 0x080fe20000410000 */
[----:B------:R-:W2:Y:S01]  /*82d0*/  MUFU.EX2 R164, R164 ;  /* 0x000000a400a47308 */ /* 0x000ea20000000800 */
[----:B0-----:R-:W-:Y:S01]  /*82e0*/  FFMA.FTZ R172, R5, R7, R22 ;  /* 0x0000000705ac7223 */ /* 0x001fe20000010016 */
[----:B------:R0:W-:Y:S01]  /*82f0*/  @!P0 STS [R8+0x28820], R5 ;  /* 0x0288200508008388 */ /* 0x0001e20000000800 */
[-C--:B------:R-:W-:Y:S01]  /*8300*/  FMUL.FTZ R109, R109, R170.reuse ;  /* 0x000000aa6d6d7220 */ /* 0x080fe20000410000 */
[-C--:B------:R-:W-:Y:S01]  /*8310*/  FMUL.FTZ R112, R112, R170.reuse ;  /* 0x000000aa70707220 */ /* 0x080fe20000410000 */
[-C--:B------:R-:W-:Y:S01]  /*8320*/  FMUL.FTZ R113, R113, R170.reuse ;  /* 0x000000aa71717220 */ /* 0x080fe20000410000 */
[-C--:B------:R-:W-:Y:S01]  /*8330*/  FMUL.FTZ R116, R116, R170.reuse ;  /* 0x000000aa74747220 */ /* 0x080fe20000410000 */
[----:B------:R-:W-:Y:S01]  /*8340*/  FMUL.FTZ R117, R117, R170 ;  /* 0x000000aa75757220 */ /* 0x000fe20000410000 */
[----:B------:R-:W3:Y:S01]  /*8350*/  MUFU.EX2 R17, R17 ;  /* 0x0000001100117308 */ /* 0x000ee20000000800 */
[C---:B-1----:R-:W-:Y:S01]  /*8360*/  FADD.FTZ R172, R153.reuse, R172 ;  /* 0x000000ac99ac7221 */ /* 0x042fe20000010000 */
[----:B------:R-:W-:Y:S01]  /*8370*/  F2FP.F16.F32.PACK_AB R153, R153, R22 ;  /* 0x000000169999723e */ /* 0x000fe200000000ff */
[-C--:B------:R-:W-:Y:S01]  /*8380*/  FMUL.FTZ R120, R120, R170.reuse ;  /* 0x000000aa78787220 */ /* 0x080fe20000410000 */
[-C--:B------:R-:W-:Y:S01]  /*8390*/  FMUL.FTZ R121, R121, R170.reuse ;  /* 0x000000aa79797220 */ /* 0x080fe20000410000 */
[-C--:B------:R-:W-:Y:S01]  /*83a0*/  FMUL.FTZ R124, R124, R170.reuse ;  /* 0x000000aa7c7c7220 */ /* 0x080fe20000410000 */
[-C--:B------:R-:W-:Y:S01]  /*83b0*/  FMUL.FTZ R125, R125, R170.reuse ;  /* 0x000000aa7d7d7220 */ /* 0x080fe20000410000 */
[-C--:B------:R-:W-:Y:S01]  /*83c0*/  FMUL.FTZ R128, R128, R170.reuse ;  /* 0x000000aa80807220 */ /* 0x080fe20000410000 */
[----:B------:R1:W4:Y:S01]  /*83d0*/  MUFU.EX2 R179, R154 ;  /* 0x0000009a00b37308 */ /* 0x0003220000000800 */
[C---:B--2---:R-:W-:Y:S01]  /*83e0*/  FADD.FTZ R16, R164.reuse, R161 ;  /* 0x000000a1a4107221 */ /* 0x044fe20000010000 */
[----:B------:R-:W-:Y:S01]  /*83f0*/  F2FP.F16.F32.PACK_AB R164, R164, R163 ;  /* 0x000000a3a4a4723e */ /* 0x000fe200000000ff */
[-C--:B------:R-:W-:Y:S01]  /*8400*/  FMUL.FTZ R129, R129, R170.reuse ;  /* 0x000000aa81817220 */ /* 0x080fe20000410000 */
[-C--:B------:R-:W-:Y:S01]  /*8410*/  FMUL.FTZ R132, R132, R170.reuse ;  /* 0x000000aa84847220 */ /* 0x080fe20000410000 */
[-C--:B------:R-:W-:Y:S01]  /*8420*/  FMUL.FTZ R133, R133, R170.reuse ;  /* 0x000000aa85857220 */ /* 0x080fe20000410000 */
[-C--:B------:R-:W-:Y:S01]  /*8430*/  FMUL.FTZ R136, R136, R170.reuse ;  /* 0x000000aa88887220 */ /* 0x080fe20000410000 */
[----:B------:R-:W-:Y:S01]  /*8440*/  FMUL.FTZ R137, R137, R170 ;  /* 0x000000aa89897220 */ /* 0x000fe20000410000 */
[----:B------:R-:W2:Y:S01]  /*8450*/  MUFU.EX2 R18, R18 ;  /* 0x0000001200127308 */ /* 0x000ea20000000800 */
[----:B---3--:R-:W-:Y:S01]  /*8460*/  FADD.FTZ R7, R17, R172 ;  /* 0x000000ac11077221 */ /* 0x008fe20000010000 */
[----:B-1----:R-:W-:Y:S01]  /*8470*/  F2FP.F16.F32.PACK_AB R154, R175, R160 ;  /* 0x000000a0af9a723e */ /* 0x002fe200000000ff */
[----:B------:R-:W-:Y:S01]  /*8480*/  FMUL.FTZ R140, R140, R170 ;  /* 0x000000aa8c8c7220 */ /* 0x000fe20000410000 */
[----:B------:R-:W-:Y:S01]  /*8490*/  F2FP.F16.F32.PACK_AB R160, R169, R176 ;  /* 0x000000b0a9a0723e */ /* 0x000fe200000000ff */
[-C--:B------:R-:W-:Y:S01]  /*84a0*/  FMUL.FTZ R141, R141, R170.reuse ;  /* 0x000000aa8d8d7220 */ /* 0x080fe20000410000 */
[-C--:B------:R-:W-:Y:S01]  /*84b0*/  FMUL.FTZ R144, R144, R170.reuse ;  /* 0x000000aa90907220 */ /* 0x080fe20000410000 */
[-C--:B------:R-:W-:Y:S01]  /*84c0*/  FMUL.FTZ R145, R145, R170.reuse ;  /* 0x000000aa91917220 */ /* 0x080fe20000410000 */
[----:B------:R1:W0:Y:S01]  /*84d0*/  MUFU.EX2 R180, R181 ;  /* 0x000000b500b47308 */ /* 0x0002220000000800 */
[----:B----4-:R-:W-:Y:S01]  /*84e0*/  FADD.FTZ R161, R179, R16 ;  /* 0x00000010b3a17221 */ /* 0x010fe20000010000 */
[-C--:B------:R-:W-:Y:S01]  /*84f0*/  FMUL.FTZ R148, R148, R170.reuse ;  /* 0x000000aa94947220 */ /* 0x080fe20000410000 */
[----:B------:R-:W-:Y:S01]  /*8500*/  FMUL.FTZ R149, R149, R170 ;  /* 0x000000aa95957220 */ /* 0x000fe20000410000 */
[-C--:B------:R-:W-:Y:S01]  /*8510*/  FMUL.FTZ R26, R26, R5.reuse ;  /* 0x000000051a1a7220 */ /* 0x080fe20000410000 */
[-C--:B------:R-:W-:Y:S01]  /*8520*/  FMUL.FTZ R27, R27, R5.reuse ;  /* 0x000000051b1b7220 */ /* 0x080fe20000410000 */
[-C--:B------:R-:W-:Y:S01]  /*8530*/  FMUL.FTZ R30, R30, R5.reuse ;  /* 0x000000051e1e7220 */ /* 0x080fe20000410000 */
[----:B------:R-:W-:Y:S01]  /*8540*/  FMUL.FTZ R31, R31, R5 ;  /* 0x000000051f1f7220 */ /* 0x000fe20000410000 */
[----:B------:R-:W3:Y:S01]  /*8550*/  MUFU.EX2 R19, R19 ;  /* 0x0000001300137308 */ /* 0x000ee20000000800 */
[----:B--2---:R-:W-:Y:S01]  /*8560*/  FADD.FTZ R174, R18, R7 ;  /* 0x0000000712ae7221 */ /* 0x004fe20000010000 */
[--C-:B-1----:R-:W-:Y:S01]  /*8570*/  FFMA.FTZ R181, R158, UR10, -R182.reuse ;  /* 0x0000000a9eb57c23 */ /* 0x102fe200080108b6 */
[----:B------:R-:W-:Y:S01]  /*8580*/  FFMA.FTZ R182, R162, UR10, -R182 ;  /* 0x0000000aa2b67c23 */ /* 0x000fe200080108b6 */
[----:B------:R-:W-:Y:S01]  /*8590*/  F2FP.F16.F32.PACK_AB R162, R178, R165 ;  /* 0x000000a5b2a2723e */ /* 0x000fe200000000ff */
[-C--:B------:R-:W-:Y:S01]  /*85a0*/  FMUL.FTZ R34, R34, R5.reuse ;  /* 0x0000000522227220 */ /* 0x080fe20000410000 */
[----:B------:R-:W-:Y:S01]  /*85b0*/  F2FP.F16.F32.PACK_AB R158, R171, R166 ;  /* 0x000000a6ab9e723e */ /* 0x000fe200000000ff */
[----:B------:R-:W-:Y:S01]  /*85c0*/  FMUL.FTZ R35, R35, R5 ;  /* 0x0000000523237220 */ /* 0x000fe20000410000 */
[----:B------:R-:W1:Y:S01]  /*85d0*/  MUFU.EX2 R20, R20 ;  /* 0x0000001400147308 */ /* 0x000e620000000800 */
[C---:B0-----:R-:W-:Y:S01]  /*85e0*/  FADD.FTZ R8, R180.reuse, R161 ;  /* 0x000000a1b4087221 */ /* 0x041fe20000010000 */
[----:B------:R-:W-:Y:S01]  /*85f0*/  F2FP.F16.F32.PACK_AB R166, R180, R179 ;  /* 0x000000b3b4a6723e */ /* 0x000fe200000000ff */
[-C--:B------:R-:W-:Y:S01]  /*8600*/  FMUL.FTZ R38, R38, R5.reuse ;  /* 0x0000000526267220 */ /* 0x080fe20000410000 */
[-C--:B------:R-:W-:Y:S01]  /*8610*/  FMUL.FTZ R39, R39, R5.reuse ;  /* 0x0000000527277220 */ /* 0x080fe20000410000 */
[-C--:B------:R-:W-:Y:S01]  /*8620*/  FMUL.FTZ R42, R42, R5.reuse ;  /* 0x000000052a2a7220 */ /* 0x080fe20000410000 */
[-C--:B------:R-:W-:Y:S01]  /*8630*/  FMUL.FTZ R43, R43, R5.reuse ;  /* 0x000000052b2b7220 */ /* 0x080fe20000410000 */
[-C--:B------:R-:W-:Y:S01]  /*8640*/  FMUL.FTZ R46, R46, R5.reuse ;  /* 0x000000052e2e7220 */ /* 0x080fe20000410000 */
[----:B------:R-:W0:Y:S01]  /*8650*/  MUFU.EX2 R23, R23 ;  /* 0x0000001700177308 */ /* 0x000e220000000800 */
[----:B---3--:R-:W-:Y:S01]  /*8660*/  FADD.FTZ R7, R19, R174 ;  /* 0x000000ae13077221 */ /* 0x008fe20000010000 */
        /* <DEDUP_REMOVED lines=14> */
[----:B------:R1:W3:Y:S01]  /*8750*/  MUFU.EX2 R161, R155 ;  /* 0x0000009b00a17308 */ /* 0x0002e20000000800 */
[----:B0-----:R-:W-:Y:S01]  /*8760*/  FADD.FTZ R7, R23, R174 ;  /* 0x000000ae17077221 */ /* 0x001fe20000010000 */
[-C--:B------:R-:W-:Y:S01]  /*8770*/  FMUL.FTZ R71, R71, R5.reuse ;  /* 0x0000000547477220 */ /* 0x080fe20000410000 */
[-C--:B------:R-:W-:Y:S01]  /*8780*/  FMUL.FTZ R74, R74, R5.reuse ;  /* 0x000000054a4a7220 */ /* 0x080fe20000410000 */
[-C--:B------:R-:W-:Y:S01]  /*8790*/  FMUL.FTZ R75, R75, R5.reuse ;  /* 0x000000054b4b7220 */ /* 0x080fe20000410000 */
[-C--:B------:R-:W-:Y:S01]  /*87a0*/  FMUL.FTZ R78, R78, R5.reuse ;  /* 0x000000054e4e7220 */ /* 0x080fe20000410000 */
[-C--:B------:R-:W-:Y:S01]  /*87b0*/  FMUL.FTZ R79, R79, R5.reuse ;  /* 0x000000054f4f7220 */ /* 0x080fe20000410000 */
[----:B------:R-:W-:Y:S01]  /*87c0*/  FMUL.FTZ R82, R82, R5 ;  /* 0x0000000552527220 */ /* 0x000fe20000410000 */
[----:B------:R-:W0:Y:S01]  /*87d0*/  MUFU.EX2 R16, R15 ;  /* 0x0000000f00107308 */ /* 0x000e220000000800 */
[----:B--2---:R-:W-:Y:S01]  /*87e0*/  FADD.FTZ R176, R6, R7 ;  /* 0x0000000706b07221 */ /* 0x004fe20000010000 */
[----:B-1----:R-:W-:Y:S01]  /*87f0*/  F2FP.F16.F32.PACK_AB R155, R18, R17 ;  /* 0x00000011129b723e */ /* 0x002fe200000000ff */
[----:B------:R-:W-:Y:S01]  /*8800*/  BAR.SYNC.DEFER_BLOCKING 0xf, 0x100 ;  /* 0x03c4000000007b1d */ /* 0x000fe20000010000 */
[-C--:B------:R-:W-:Y:S01]  /*8810*/  FMUL.FTZ R83, R83, R5.reuse ;  /* 0x0000000553537220 */ /* 0x080fe20000410000 */
[-C--:B------:R-:W-:Y:S01]  /*8820*/  FMUL.FTZ R86, R86, R5.reuse ;  /* 0x0000000556567220 */ /* 0x080fe20000410000 */
[-C--:B------:R-:W-:Y:S01]  /*8830*/  FMUL.FTZ R87, R87, R5.reuse ;  /* 0x0000000557577220 */ /* 0x080fe20000410000 */
[-C--:B------:R-:W-:Y:S01]  /*8840*/  FMUL.FTZ R90, R90, R5.reuse ;  /* 0x000000055a5a7220 */ /* 0x080fe20000410000 */
[-C--:B------:R-:W-:Y:S01]  /*8850*/  FMUL.FTZ R91, R91, R5.reuse ;  /* 0x000000055b5b7220 */ /* 0x080fe20000410000 */
[----:B------:R1:W2:Y:S01]  /*8860*/  MUFU.EX2 R163, R157 ;  /* 0x0000009d00a37308 */ /* 0x0002a20000000800 */
        /* <DEDUP_REMOVED lines=8> */
[----:B0-----:R-:W-:Y:S01]  /*88f0*/  FADD.FTZ R176, R16, R7 ;  /* 0x0000000710b07221 */ /* 0x001fe20000010000 */
[----:B-1----:R-:W-:Y:S01]  /*8900*/  F2FP.F16.F32.PACK_AB R157, R20, R19 ;  /* 0x00000013149d723e */ /* 0x002fe200000000ff */
[----:B------:R-:W-:Y:S01]  /*8910*/  FMUL.FTZ R106, R106, R5 ;  /* 0x000000056a6a7220 */ /* 0x000fe20000410000 */
[----:B------:R-:W-:Y:S01]  /*8920*/  F2FP.F16.F32.PACK_AB R161, R16, R161 ;  /* 0x000000a110a1723e */ /* 0x000fe200000000ff */
[-C--:B------:R-:W-:Y:S01]  /*8930*/  FMUL.FTZ R107, R107, R5.reuse ;  /* 0x000000056b6b7220 */ /* 0x080fe20000410000 */
[-C--:B------:R-:W-:Y:S01]  /*8940*/  FMUL.FTZ R110, R110, R5.reuse ;  /* 0x000000056e6e7220 */ /* 0x080fe20000410000 */
[-C--:B------:R-:W-:Y:S01]  /*8950*/  FMUL.FTZ R111, R111, R5.reuse ;  /* 0x000000056f6f7220 */ /* 0x080fe20000410000 */
[----:B------:R0:W1:Y:S01]  /*8960*/  MUFU.EX2 R165, R159 ;  /* 0x0000009f00a57308 */ /* 0x0000620000000800 */
[----:B--2---:R-:W-:Y:S01]  /*8970*/  FADD.FTZ R7, R163, R176 ;  /* 0x000000b0a3077221 */ /* 0x004fe20000010000 */
[----:B------:R2:W-:Y:S01]  /*8980*/  STSM.16.M88.4 [R12+0x26800], R152 ;  /* 0x026800980c007844 */ /* 0x0005e20000000200 */
[-C--:B------:R-:W-:Y:S01]  /*8990*/  FMUL.FTZ R114, R114, R5.reuse ;  /* 0x0000000572727220 */ /* 0x080fe20000410000 */
[-C--:B------:R-:W-:Y:S01]  /*89a0*/  FMUL.FTZ R115, R115, R5.reuse ;  /* 0x0000000573737220 */ /* 0x080fe20000410000 */
[-C--:B------:R-:W-:Y:S01]  /*89b0*/  FMUL.FTZ R118, R118, R5.reuse ;  /* 0x0000000576767220 */ /* 0x080fe20000410000 */
[-C--:B------:R-:W-:Y:S01]  /*89c0*/  FMUL.FTZ R119, R119, R5.reuse ;  /* 0x0000000577777220 */ /* 0x080fe20000410000 */
[----:B------:R-:W-:Y:S01]  /*89d0*/  FMUL.FTZ R122, R122, R5 ;  /* 0x000000057a7a7220 */ /* 0x000fe20000410000 */
[----:B------:R-:W4:Y:S01]  /*89e0*/  MUFU.EX2 R174, R173 ;  /* 0x000000ad00ae7308 */ /* 0x000f220000000800 */
[----:B---3--:R-:W-:Y:S01]  /*89f0*/  FADD.FTZ R176, R172, R7 ;  /* 0x00000007acb07221 */ /* 0x008fe20000010000 */
[----:B0-----:R-:W-:Y:S01]  /*8a00*/  F2FP.F16.F32.PACK_AB R159, R6, R23 ;  /* 0x00000017069f723e */ /* 0x001fe200000000ff */
[----:B------:R-:W-:Y:S01]  /*8a10*/  FMUL.FTZ R123, R123, R5 ;  /* 0x000000057b7b7220 */ /* 0x000fe20000410000 */
[----:B------:R-:W-:Y:S01]  /*8a20*/  F2FP.F16.F32.PACK_AB R163, R172, R163 ;  /* 0x000000a3aca3723e */ /* 0x000fe200000000ff */
[-C--:B------:R-:W-:Y:S01]  /*8a30*/  FMUL.FTZ R126, R126, R5.reuse ;  /* 0x000000057e7e7220 */ /* 0x080fe20000410000 */
[-C--:B------:R-:W-:Y:S01]  /*8a40*/  FMUL.FTZ R127, R127, R5.reuse ;  /* 0x000000057f7f7220 */ /* 0x080fe20000410000 */
[----:B------:R2:W-:Y:S01]  /*8a50*/  STSM.16.M88.4 [R11], R156 ;  /* 0x0000009c0b007844 */ /* 0x0005e20000000200 */
[----:B------:R-:W0:Y:S01]  /*8a60*/  MUFU.EX2 R167, R183 ;  /* 0x000000b700a77308 */ /* 0x000e220000000800 */
[----:B-1----:R-:W-:Y:S01]  /*8a70*/  FADD.FTZ R7, R165, R176 ;  /* 0x000000b0a5077221 */ /* 0x002fe20000010000 */
[-C--:B------:R-:W-:Y:S01]  /*8a80*/  FMUL.FTZ R130, R130, R5.reuse ;  /* 0x0000000582827220 */ /* 0x080fe20000410000 */
[----:B------:R2:W-:Y:S01]  /*8a90*/  STSM.16.M88.4 [R10], R160 ;  /* 0x000000a00a007844 */ /* 0x0005e20000000200 */
[-C--:B------:R-:W-:Y:S01]  /*8aa0*/  FMUL.FTZ R131, R131, R5.reuse ;  /* 0x0000000583837220 */ /* 0x080fe20000410000 */
[-C--:B------:R-:W-:Y:S01]  /*8ab0*/  FMUL.FTZ R134, R134, R5.reuse ;  /* 0x0000000586867220 */ /* 0x080fe20000410000 */
[-C--:B------:R-:W-:Y:S01]  /*8ac0*/  FMUL.FTZ R135, R135, R5.reuse ;  /* 0x0000000587877220 */ /* 0x080fe20000410000 */
[----:B------:R-:W-:Y:S01]  /*8ad0*/  FMUL.FTZ R138, R138, R5 ;  /* 0x000000058a8a7220 */ /* 0x000fe20000410000 */
[----:B------:R-:W1:Y:S01]  /*8ae0*/  MUFU.EX2 R182, R182 ;  /* 0x000000b600b67308 */ /* 0x000e620000000800 */
[C---:B----4-:R-:W-:Y:S01]  /*8af0*/  FADD.FTZ R22, R174.reuse, R7 ;  /* 0x00000007ae167221 */ /* 0x050fe20000010000 */
[----:B------:R-:W-:Y:S01]  /*8b00*/  F2FP.F16.F32.PACK_AB R165, R174, R165 ;  /* 0x000000a5aea5723e */ /* 0x000fe200000000ff */
[-C--:B------:R-:W-:Y:S01]  /*8b10*/  FMUL.FTZ R139, R139, R5.reuse ;  /* 0x000000058b8b7220 */ /* 0x080fe20000410000 */
[-C--:B------:R-:W-:Y:S01]  /*8b20*/  FMUL.FTZ R142, R142, R5.reuse ;  /* 0x000000058e8e7220 */ /* 0x080fe20000410000 */
[-C--:B------:R-:W-:Y:S01]  /*8b30*/  FMUL.FTZ R143, R143, R5.reuse ;  /* 0x000000058f8f7220 */ /* 0x080fe20000410000 */
[-C--:B------:R-:W-:Y:S01]  /*8b40*/  FMUL.FTZ R146, R146, R5.reuse ;  /* 0x0000000592927220 */ /* 0x080fe20000410000 */
[-C--:B------:R-:W-:Y:S01]  /*8b50*/  FMUL.FTZ R147, R147, R5.reuse ;  /* 0x0000000593937220 */ /* 0x080fe20000410000 */
[-C--:B------:R-:W-:Y:S01]  /*8b60*/  FMUL.FTZ R150, R150, R5.reuse ;  /* 0x0000000596967220 */ /* 0x080fe20000410000 */
[----:B0-----:R-:W-:Y:S01]  /*8b70*/  FADD.FTZ R7, R167, R22 ;  /* 0x00000016a7077221 */ /* 0x001fe20000010000 */
[----:B------:R-:W-:Y:S01]  /*8b80*/  FMUL.FTZ R151, R151, R5 ;  /* 0x0000000597977220 */ /* 0x000fe20000410000 */
[----:B-1----:R-:W-:-:S02]  /*8b90*/  F2FP.F16.F32.PACK_AB R167, R182, R167 ;  /* 0x000000a7b6a7723e */ /* 0x002fc400000000ff */
[----:B------:R-:W-:-:S03]  /*8ba0*/  FADD.FTZ R7, R182, R7 ;  /* 0x00000007b6077221 */ /* 0x000fc60000010000 */
[----:B------:R2:W-:Y:S01]  /*8bb0*/  STSM.16.M88.4 [R9], R164 ;  /* 0x000000a409007844 */ /* 0x0005e20000000200 */
[----:B------:R-:W-:Y:S05]  /*8bc0*/  @!P5 BRA `(.L_x_1806) ;  /* 0x000000000004d947 */ /* 0x000fea0003800000 */
[----:B------:R-:W-:Y:S01]  /*8bd0*/  BPT.TRAP 0x1 ;  /* 0x000000040000795c */ /* 0x000fe20000300000 */
.L_x_1806:
[----:B------:R0:W1:Y:S01]  /*8be0*/  SYNCS.PHASECHK.TRANS64.TRYWAIT P0, [UR32+0x28c50], R13 ;  /* 0x028c500dff0075a7 */ /* 0x0000620008000160 */
[----:B------:R-:W-:Y:S05]  /*8bf0*/  @!P5 BRA `(.L_x_1807) ;  /* 0x000000000004d947 */ /* 0x000fea0003800000 */
[----:B------:R-:W-:Y:S01]  /*8c00*/  BPT.TRAP 0x1 ;  /* 0x000000040000795c */ /* 0x000fe20000300000 */
.L_x_1807:
[----:B-1----:R-:W-:Y:S05]  /*8c10*/  @P0 BRA `(.L_x_1808) ;  /* 0x0000000000080947 */ /* 0x002fea0003800000 */
[----:B------:R-:W1:Y:S02]  /*8c20*/  SYNCS.PHASECHK.TRANS64.TRYWAIT P0, [UR32+0x28c50], R13 ;  /* 0x028c500dff0075a7 */ /* 0x000e640008000160 */
[----:B-1----:R-:W-:Y:S05]  /*8c30*/  @!P0 BRA `(.L_x_1809) ;  /* 0x000000c800408947 */ /* 0x002fea0003800000 */
.L_x_1808:
[----:B------:R-:W-:Y:S01]  /*8c40*/  ULEA UR19, UR4, UR36, 0xc ;  /* 0x0000002404137291 */ /* 0x000fe2000f8e603f */
[----:B------:R-:W-:Y:S01]  /*8c50*/  WARPGROUP.ARRIVE ;  /* 0x00000000000079c5 */ /* 0x000fe20000000000 */
[----:B------:R-:W-:Y:S01]  /*8c60*/  UMOV UR15, 0x40000040 ;  /* 0x40000040000f7882 */ /* 0x000fe20000000000 */
[----:B------:R-:W-:Y:S01]  /*8c70*/  UISETP.GT.AND UP2, UPT, UR42, UR25, UPT ;  /* 0x000000192a00728c */ /* 0x000fe2000bf44270 */
[----:B-1----:R-:W-:Y:S01]  /*8c80*/  @!P6 VIADD R14, R14, 0x28c60 ;  /* 0x00028c600e0ee836 */ /* 0x002fe20000000000 */
[----:B------:R-:W-:Y:S01]  /*8c90*/  UIADD3 UR42, UR42, -0x1, URZ ;  /* 0xffffffff2a2a7890 */ /* 0x000fe2000fffe03f */
[----:B------:R-:W-:Y:S01]  /*8ca0*/  IMAD.MOV.U32 R6, RZ, RZ, R168 ;  /* 0x000000ffff067224 */ /* 0x000fe200078e00a8 */
[----:B------:R-:W-:Y:S01]  /*8cb0*/  UMOV UR14, UR19 ;  /* 0x00000013000e7c82 */ /* 0x000fe20008000000 */
[----:B------:R-:W-:Y:S01]  /*8cc0*/  UMOV UR24, UR4 ;  /* 0x0000000400187c82 */ /* 0x000fe20008000000 */
[----:B------:R-:W-:Y:S01]  /*8cd0*/  HGMMA.64x256x16.F32 R24, R152, gdesc[UR12].tnspB, R24, gsb0 ;  /* 0x43e0000c98187df0 */ /* 0x000fe20008000818 */
[----:B------:R-:W-:Y:S01]  /*8ce0*/  UIADD3 UR14, UR19, 0x80, URZ ;  /* 0x00000080130e7890 */ /* 0x000fe2000fffe03f */
[----:B------:R-:W-:Y:S01]  /*8cf0*/  PLOP3.LUT P0, PT, PT, PT, UP2, 0x80, 0x0 ;  /* 0x000000000000781c */ /* 0x000fe20003f0f028 */
[----:B------:R-:W-:Y:S01]  /*8d00*/  UMOV UR15, 0x40000040 ;  /* 0x40000040000f7882 */ /* 0x000fe20000000000 */
[----:B------:R-:W-:Y:S01]  /*8d10*/  @!P6 PRMT R14, RZ, 0x654, R14 ;  /* 0x00000654ff0ee816 */ /* 0x000fe2000000000e */
[----:B------:R-:W-:Y:S01]  /*8d20*/  IMAD.MOV.U32 R5, RZ, RZ, R21 ;  /* 0x000000ffff057224 */ /* 0x000fe200078e0015 */
        /* <DEDUP_REMOVED lines=27> */
[----:B------:R-:W-:Y:S01]  /*8ee0*/  MOV R6, R168 ;  /* 0x000000a800067202 */ /* 0x000fe20000000f00 */
[----:B------:R-:W-:-:S07]  /*8ef0*/  IMAD.MOV.U32 R5, RZ, RZ, R21 ;  /* 0x000000ffff057224 */ /* 0x000fce00078e0015 */
.L_x_1793:
[----:B------:R-:W4:Y:S01]  /*8f00*/  S2UR UR19, SR_CTAID.X ;  /* 0x00000000001379c3 */ /* 0x000f220000002500 */
[----:B------:R-:W-:Y:S01]  /*8f10*/  ULDC UR14, c[0x0][0x448] ;  /* 0x00011200000e7ab9 */ /* 0x000fe20000000800 */
[----:B------:R-:W-:Y:S01]  /*8f20*/  ULDC UR22, c[0x0][0x9e4] ;  /* 0x0002790000167ab9 */ /* 0x000fe20000000800 */
[----:B------:R-:W-:Y:S02]  /*8f30*/  UISETP.NE.AND UP0, UPT, UR14, 0x1, UPT ;  /* 0x000000010e00788c */ /* 0x000fe4000bf05270 */
[----:B------:R-:W-:Y:S02]  /*8f40*/  UISETP.GE.AND UP1, UPT, UR22, 0x1, UPT ;  /* 0x000000011600788c */ /* 0x000fe4000bf26270 */
[----:B------:R-:W-:-:S04]  /*8f50*/  UIADD3 UR18, -UR18, 0x1, URZ ;  /* 0x0000000112127890 */ /* 0x000fc8000fffe13f */
[----:B------:R-:W-:Y:S01]  /*8f60*/  PLOP3.LUT P4, PT, PT, PT, UP1, 0x80, 0x0 ;  /* 0x000000000000781c */ /* 0x000fe20003f8f018 */
[----:B------:R-:W-:Y:S02]  /*8f70*/  UIMAD UR18, UR39, UR11, UR18 ;  /* 0x0000000b271272a4 */ /* 0x000fe4000f8e0212 */
[----:B------:R-:W-:Y:S01]  /*8f80*/  @UP0 ULDC UR14, c[0x0][0x44c] ;  /* 0x00011300000e0ab9 */ /* 0x000fe20000000800 */
[----:B------:R-:W-:Y:S01]  /*8f90*/  @UP0 ULDC UR11, c[0x0][0x450] ;  /* 0x00011400000b0ab9 */ /* 0x000fe20000000800 */
[----:B----4-:R-:W-:-:S04]  /*8fa0*/  ULEA UR19, UR19, 0x3f, 0x6 ;  /* 0x0000003f13137891 */ /* 0x010fc8000f8e303f */
[----:B------:R-:W-:-:S04]  /*8fb0*/  UIMAD.WIDE.U32 UR14, UR19, UR14, URZ ;  /* 0x0000000e130e72a5 */ /* 0x000fc8000f8e003f */
[----:B------:R-:W-:-:S03]  /*8fc0*/  @UP0 USHF.R.U32.HI UR19, URZ, UR11, UR15 ;  /* 0x0000000b3f130299 */ /* 0x000fc6000801160f */
[----:B------:R-:W-:Y:S01]  /*8fd0*/  ULDC UR11, c[0x0][0x9dc] ;  /* 0x00027700000b7ab9 */ /* 0x000fe20000000800 */
[----:B------:R-:W-:-:S04]  /*8fe0*/  UIADD3 UR19, UR18, UR19, URZ ;  /* 0x0000001312137290 */ /* 0x000fc8000fffe03f */
        /* <DEDUP_REMOVED lines=12> */
.L_x_1812:
[----:B------:R-:W-:-:S11]  /*90b0*/  UISETP.NE.AND UP1, UPT, UR22, 0x1, UPT ;  /* 0x000000011600788c */ /* 0x000fd6000bf25270 */
[----:B------:R-:W-:Y:S02]  /*90c0*/  @UP1 ULDC.64 UR24, c[0x0][0x9e8] ;  /* 0x00027a0000181ab9 */ /* 0x000fe40000000a00 */
[----:B------:R-:W-:-:S04]  /*90d0*/  UIMAD.WIDE.U32 UR14, UR19, UR24, URZ ;  /* 0x00000018130e72a5 */ /* 0x000fc8000f8e003f */
[----:B------:R-:W-:-:S12]  /*90e0*/  @UP1 USHF.R.U32.HI UR19, URZ, UR25, UR15 ;  /* 0x000000193f131299 */ /* 0x000fd8000801160f */
.L_x_1813:
[----:B------:R-:W-:-:S04]  /*90f0*/  UIMAD UR19, UR19, UR22, URZ ;  /* 0x00000016131372a4 */ /* 0x000fc8000f8e023f */
[----:B------:R-:W-:-:S04]  /*9100*/  UISETP.LT.AND UP1, UPT, UR11, UR19, UPT ;  /* 0x000000130b00728c */ /* 0x000fc8000bf21270 */
[----:B------:R-:W-:-:S12]  /*9110*/  USEL UR11, UR11, UR19, !UP1 ;  /* 0x000000130b0b7287 */ /* 0x000fd8000c800000 */
.L_x_1811:
[----:B------:R-:W-:-:S04]  /*9120*/  UIADD3 UR11, UR11, 0x3f, URZ ;  /* 0x0000003f0b0b7890 */ /* 0x000fc8000fffe03f */
[----:B------:R-:W-:-:S04]  /*9130*/  USHF.R.S32.HI UR14, URZ, 0x1f, UR11 ;  /* 0x0000001f3f0e7899 */ /* 0x000fc8000801140b */
[----:B------:R-:W-:-:S04]  /*9140*/  ULEA.HI UR14, UR14, UR11, URZ, 0x6 ;  /* 0x0000000b0e0e7291 */ /* 0x000fc8000f8f303f */
[----:B------:R-:W-:-:S04]  /*9150*/  USHF.R.S32.HI UR14, URZ, 0x6, UR14 ;  /* 0x000000063f0e7899 */ /* 0x000fc8000801140e */
[----:B------:R-:W-:-:S04]  /*9160*/  UISETP.LT.AND UP1, UPT, UR38, UR14, UPT ;  /* 0x0000000e2600728c */ /* 0x000fc8000bf21270 */
[----:B------:R-:W-:-:S04]  /*9170*/  USEL UR24, UR38, UR14, !UP1 ;  /* 0x0000000e26187287 */ /* 0x000fc8000c800000 */
[----:B------:R-:W-:-:S06]  /*9180*/  UISETP.GE.AND UP1, UPT, UR42, UR24, UPT ;  /* 0x000000182a00728c */ /* 0x000fcc000bf26270 */
[----:B------:R-:W-:-:S13]  /*9190*/  PLOP3.LUT P0, PT, PT, PT, UP1, 0x80, 0x0 ;  /* 0x000000000000781c */ /* 0x000fda0003f0f018 */
[----:B------:R-:W-:Y:S05]  /*91a0*/  @!P0 BRA `(.L_x_1814) ;  /* 0x0000001c00348947 */ /* 0x000fea0003800000 */
[----:B------:R-:W-:Y:S01]  /*91b0*/  IMAD.MOV.U32 R15, RZ, RZ, R6 ;  /* 0x000000ffff0f7224 */ /* 0x000fe200078e0006 */
[----:B------:R-:W-:Y:S01]  /*91c0*/  UMOV UR27, UR4 ;  /* 0x00000004001b7c82 */ /* 0x000fe20008000000 */
[----:B------:R-:W-:Y:S01]  /*91d0*/  IMAD.MOV.U32 R20, RZ, RZ, R5 ;  /* 0x000000ffff147224 */ /* 0x000fe200078e0005 */
[----:B------:R-:W-:Y:S01]  /*91e0*/  ULDC UR28, c[0x0][0x9d8] ;  /* 0x00027600001c7ab9 */ /* 0x000fe20000000800 */
[----:B------:R-:W-:-:S05]  /*91f0*/  ULDC UR26, c[0x0][0x988] ;  /* 0x00026200001a7ab9 */ /* 0x000fca0000000800 */
.L_x_1823:
[----:B------:R-:W-:Y:S01]  /*9200*/  UIADD3 UR4, UR27, 0x1, URZ ;  /* 0x000000011b047890 */ /* 0x000fe2000fffe03f */
[----:B------:R-:W-:Y:S01]  /*9210*/  MOV R5, UR42 ;  /* 0x0000002a00057c02 */ /* 0x000fe20008000f00 */
[----:B------:R-:W-:Y:S02]  /*9220*/  UIADD3 UR25, UR42, -0x1, URZ ;  /* 0xffffffff2a197890 */ /* 0x000fe4000fffe03f */
[----:B------:R-:W-:Y:S01]  /*9230*/  UISETP.NE.AND UP1, UPT, UR4, 0x2, UPT ;  /* 0x000000020400788c */ /* 0x000fe2000bf25270 */
[----:B------:R-:W-:-:S03]  /*9240*/  ISETP.GT.AND P0, PT, R5, UR24, PT ;  /* 0x0000001805007c0c */ /* 0x000fc6000bf04270 */
[----:B------:R-:W-:Y:S02]  /*9250*/  USEL UR10, URZ, 0x1, UP1 ;  /* 0x000000013f0a7887 */ /* 0x000fe40008800000 */
[----:B------:R-:W-:Y:S02]  /*9260*/  USEL UR4, UR4, URZ, UP1 ;  /* 0x0000003f04047287 */ /* 0x000fe40008800000 */
[----:B------:R-:W-:Y:S01]  /*9270*/  ULOP3.LUT UR5, UR5, UR10, URZ, 0x3c, !UPT ;  /* 0x0000000a05057292 */ /* 0x000fe2000f8e3c3f */
[----:B------:R-:W-:Y:S01]  /*9280*/  UMOV UR42, UR25 ;  /* 0x00000019002a7c82 */ /* 0x000fe20008000000 */
[----:B-1--4-:R-:W-:Y:S10]  /*9290*/  @!P5 BRA `(.L_x_1815) ;  /* 0x000000000004d947 */ /* 0x012ff40003800000 */
[----:B------:R-:W-:Y:S01]  /*92a0*/  BPT.TRAP 0x1 ;  /* 0x000000040000795c */ /* 0x000fe20000300000 */
.L_x_1815:
[----:B------:R-:W-:Y:S01]  /*92b0*/  ULEA UR29, UR4, UR37, 0x3 ;  /* 0x00000025041d7291 */ /* 0x000fe2000f8e183f */
[----:B01----:R-:W-:-:S05]  /*92c0*/  IMAD.U32 R13, RZ, RZ, UR5 ;  /* 0x00000005ff0d7e24 */ /* 0x003fca000f8e00ff */
[----:B------:R-:W-:-:S04]  /*92d0*/  SHF.L.U32 R13, R13, 0x1f, RZ ;  /* 0x0000001f0d0d7819 */ /* 0x000fc800000006ff */
[----:B------:R0:W1:Y:S01]  /*92e0*/  SYNCS.PHASECHK.TRANS64.TRYWAIT P1, [UR29+0x28c30], R13 ;  /* 0x028c300dff0075a7 */ /* 0x000062000802015d */
[----:B------:R-:W-:Y:S05]  /*92f0*/  @!P5 BRA `(.L_x_1816) ;  /* 0x000000000004d947 */ /* 0x000fea0003800000 */
[----:B------:R-:W-:Y:S01]  /*9300*/  BPT.TRAP 0x1 ;  /* 0x000000040000795c */ /* 0x000fe20000300000 */
.L_x_1816:
[----:B-1----:R-:W-:Y:S05]  /*9310*/  @P1 BRA `(.L_x_1817) ;  /* 0x0000000000081947 */ /* 0x002fea0003800000 */
[----:B------:R-:W1:Y:S02]  /*9320*/  SYNCS.PHASECHK.TRANS64.TRYWAIT P1, [UR29+0x28c30], R13 ;  /* 0x028c300dff0075a7 */ /* 0x000e64000802015d */
[----:B-1----:R-:W-:Y:S05]  /*9330*/  @!P1 BRA `(.L_x_1818) ;  /* 0x000000c000949947 */ /* 0x002fea0003800000 */
.L_x_1817:
[----:B------:R-:W-:Y:S01]  /*9340*/  ULEA UR22, UR4, UR6, 0x9 ;  /* 0x0000000604167291 */ /* 0x000fe2000f8e483f */
[----:B--2---:R-:W-:Y:S01]  /*9350*/  WARPGROUP.ARRIVE ;  /* 0x00000000000079c5 */ /* 0x004fe20000000000 */
[----:B------:R-:W-:Y:S01]  /*9360*/  UMOV UR23, 0x40000040 ;  /* 0x4000004000177882 */ /* 0x000fe20000000000 */
[----:B------:R-:W-:Y:S01]  /*9370*/  UMOV UR11, 0x40000040 ;  /* 0x40000040000b7882 */ /* 0x000fe20000000000 */
[----:B------:R-:W-:Y:S01]  /*9380*/  UIADD3 UR10, UR22, 0x2, URZ ;  /* 0x00000002160a7890 */ /* 0x000fe2000fffe03f */
[----:B------:R-:W-:Y:S01]  /*9390*/  IMAD.U32 R192, RZ, RZ, UR29 ;  /* 0x0000001dffc07e24 */ /* 0x000fe2000f8e00ff */
[----:B------:R-:W-:Y:S01]  /*93a0*/  UIADD3 UR14, UR22, 0x4, URZ ;  /* 0x00000004160e7890 */ /* 0x000fe2000fffe03f */
[----:B------:R-:W-:Y:S01]  /*93b0*/  ISETP.NE.AND P1, PT, R3, RZ, PT ;  /* 0x000000ff0300720c */ /* 0x000fe20003f25270 */
[----:B------:R-:W-:Y:S01]  /*93c0*/  UMOV UR15, 0x40000040 ;  /* 0x40000040000f7882 */ /* 0x000fe20000000000 */
[----:B------:R-:W-:Y:S01]  /*93d0*/  HGMMA.64x64x16.F32 R152, gdesc[UR20], RZ, !UPT, gsb0 ;  /* 0x00e00000149879f0 */ /* 0x000fe2000c0008ff */
[----:B------:R-:W-:Y:S01]  /*93e0*/  UIADD3 UR18, UR22, 0x6, URZ ;  /* 0x0000000616127890 */ /* 0x000fe2000fffe03f */
[----:B------:R-:W-:Y:S01]  /*93f0*/  UMOV UR19, 0x40000040 ;  /* 0x4000004000137882 */ /* 0x000fe20000000000 */
[----:B------:R-:W-:-:S02]  /*9400*/  WARPGROUP.DEPBAR.LE gsb0, 0x0 ;  /* 0x00008000000079c5 */ /* 0x000fc40000010000 */
[----:B------:R-:W-:-:S06]  /*9410*/  WARPGROUP.ARRIVE ;  /* 0x00000000000079c5 */ /* 0x000fcc0000000000 */
[----:B------:R-:W-:Y:S01]  /*9420*/  HGMMA.64x64x16.F32 R152, gdesc[UR8], R152, gsb0 ;  /* 0x00e00000089879f0 */ /* 0x000fe20008000898 */
[----:B------:R-:W-:Y:S02]  /*9430*/  UMOV UR10, UR26 ;  /* 0x0000001a000a7c82 */ /* 0x000fe40008000000 */
        /* <DEDUP_REMOVED lines=8> */
[----:B-1----:R-:W-:Y:S01]  /*94c0*/  FMUL.FTZ R6, R153, UR28 ;  /* 0x0000001c99067c20 */ /* 0x002fe20008410000 */
[----:B------:R-:W-:Y:S01]  /*94d0*/  FMUL.FTZ R21, R156, UR28 ;  /* 0x0000001c9c157c20 */ /* 0x000fe20008410000 */
[----:B------:R-:W-:Y:S01]  /*94e0*/  FMUL.FTZ R22, R157, UR28 ;  /* 0x0000001c9d167c20 */ /* 0x000fe20008410000 */
[----:B------:R-:W-:Y:S01]  /*94f0*/  FMUL.FTZ R23, R160, UR28 ;  /* 0x0000001ca0177c20 */ /* 0x000fe20008410000 */
[----:B------:R-:W-:Y:S01]  /*9500*/  FMUL.FTZ R152, R161, UR28 ;  /* 0x0000001ca1987c20 */ /* 0x000fe20008410000 */
[----:B------:R-:W1:Y:S01]  /*9510*/  MUFU.TANH R19, R19 ;  /* 0x0000001300137308 */ /* 0x000e620000002400 */
[----:B------:R-:W-:Y:S01]  /*9520*/  FMUL.FTZ R153, R164, UR28 ;  /* 0x0000001ca4997c20 */ /* 0x000fe20008410000 */
[----:B---3--:R-:W-:Y:S01]  /*9530*/  FMUL.FTZ R14, R154, UR28 ;  /* 0x0000001c9a0e7c20 */ /* 0x008fe20008410000 */
        /* <DEDUP_REMOVED lines=22> */
[----:B--2---:R-:W-:-:S07]  /*96a0*/  FMNMX.FTZ R160, R6, R5, !PT ;  /* 0x0000000506a07209 */ /* 0x004fce0007810000 */
[----:B------:R-:W2:Y:S01]  /*96b0*/  MUFU.TANH R23, R23 ;  /* 0x0000001700177308 */ /* 0x000ea20000002400 */
[----:B---3--:R-:W-:-:S07]  /*96c0*/  FMNMX.FTZ R5, R21, R160, !PT ;  /* 0x000000a015057209 */ /* 0x008fce0007810000 */
[----:B------:R-:W3:Y:S01]  /*96d0*/  MUFU.TANH R152, R152 ;  /* 0x0000009800987308 */ /* 0x000ee20000002400 */
[----:B-1----:R-:W-:-:S07]  /*96e0*/  FMNMX.FTZ R160, R22, R5, !PT ;  /* 0x0000000516a07209 */ /* 0x002fce0007810000 */
[----:B------:R-:W1:Y:S01]  /*96f0*/  MUFU.TANH R153, R153 ;  /* 0x0000009900997308 */ /* 0x000e620000002400 */
[----:B--2---:R-:W-:Y:S01]  /*9700*/  FMNMX.FTZ R5, R23, R160, !PT ;  /* 0x000000a017057209 */ /* 0x004fe20007810000 */
[----:B------:R-:W-:-:S06]  /*9710*/  FMUL.FTZ R160, R177, UR28 ;  /* 0x0000001cb1a07c20 */ /* 0x000fcc0008410000 */
[----:B------:R-:W2:Y:S01]  /*9720*/  MUFU.TANH R154, R154 ;  /* 0x0000009a009a7308 */ /* 0x000ea20000002400 */
[----:B---3--:R-:W-:-:S07]  /*9730*/  FMNMX.FTZ R164, R152, R5, !PT ;  /* 0x0000000598a47209 */ /* 0x008fce0007810000 */
[----:B------:R-:W3:Y:S01]  /*9740*/  MUFU.TANH R155, R155 ;  /* 0x0000009b009b7308 */ /* 0x000ee20000002400 */
[----:B-1----:R-:W-:-:S07]  /*9750*/  FMNMX.FTZ R5, R153, R164, !PT ;  /* 0x000000a499057209 */ /* 0x002fce0007810000 */
[----:B------:R-:W1:Y:S01]  /*9760*/  MUFU.TANH R156, R156 ;  /* 0x0000009c009c7308 */ /* 0x000e620000002400 */
[----:B--2---:R-:W-:-:S07]  /*9770*/  FMNMX.FTZ R164, R154, R5, !PT ;  /* 0x000000059aa47209 */ /* 0x004fce0007810000 */
[----:B------:R-:W2:Y:S01]  /*9780*/  MUFU.TANH R157, R157 ;  /* 0x0000009d009d7308 */ /* 0x000ea20000002400 */
[----:B---3--:R-:W-:Y:S01]  /*9790*/  FMNMX.FTZ R5, R155, R164, !PT ;  /* 0x000000a49b057209 */ /* 0x008fe20007810000 */
[----:B------:R-:W-:-:S06]  /*97a0*/  FMUL.FTZ R164, R181, UR28 ;  /* 0x0000001cb5a47c20 */ /* 0x000fcc0008410000 */
        /* <DEDUP_REMOVED lines=12> */
[----:B------:R-:W-:Y:S01]  /*9870*/  FMUL.FTZ R168, R171, UR28 ;  /* 0x0000001caba87c20 */ /* 0x000fe20008410000 */
[----:B------:R-:W-:-:S05]  /*9880*/  FMUL.FTZ R171, R179, UR28 ;  /* 0x0000001cb3ab7c20 */ /* 0x000fca0008410000 */
[----:B------:R-:W3:Y:S01]  /*9890*/  MUFU.TANH R16, R16 ;  /* 0x0000001000107308 */ /* 0x000ee20000002400 */
[----:B-1----:R-:W-:-:S05]  /*98a0*/  FMNMX.FTZ R5, R164, R5, !PT ;  /* 0x00000005a4057209 */ /* 0x002fca0007810000 */
[----:B------:R-:W1:Y:S02]  /*98b0*/  SHFL.BFLY PT, R172, R5, 0x2, 0x1f ;  /* 0x0c401f0005ac7f89 */ /* 0x000e6400000e0000 */
[----:B------:R-:W4:Y:S08]  /*98c0*/  MUFU.TANH R17, R17 ;  /* 0x0000001100117308 */ /* 0x000f300000002400 */
[----:B------:R-:W5:Y:S08]  /*98d0*/  MUFU.TANH R18, R18 ;  /* 0x0000001200127308 */ /* 0x000f700000002400 */
[----:B------:R-:W0:Y:S01]  /*98e0*/  MUFU.TANH R162, R162 ;  /* 0x000000a200a27308 */ /* 0x000e220000002400 */
[----:B-1----:R-:W-:Y:S01]  /*98f0*/  FMNMX.FTZ R177, R5, R172, !PT ;  /* 0x000000ac05b17209 */ /* 0x002fe20007810000 */
[----:B------:R-:W-:Y:S01]  /*9900*/  FMUL.FTZ R172, R178, UR28 ;  /* 0x0000001cb2ac7c20 */ /* 0x000fe20008410000 */
[----:B--2---:R-:W-:-:S05]  /*9910*/  FMNMX.FTZ R5, R14, R15, !PT ;  /* 0x0000000f0e057209 */ /* 0x004fca0007810000 */
[----:B------:R-:W1:Y:S01]  /*9920*/  MUFU.TANH R163, R163 ;  /* 0x000000a300a37308 */ /* 0x000e620000002400 */
[----:B------:R-:W2:Y:S01]  /*9930*/  SHFL.BFLY PT, R180, R177, 0x1, 0x1f ;  /* 0x0c201f00b1b47f89 */ /* 0x000ea200000e0000 */
[----:B---3--:R-:W-:-:S04]  /*9940*/  FMNMX.FTZ R174, R16, R5, !PT ;  /* 0x0000000510ae7209 */ /* 0x008fc80007810000 */
[----:B----4-:R-:W-:Y:S02]  /*9950*/  FMNMX.FTZ R5, R17, R174, !PT ;  /* 0x000000ae11057209 */ /* 0x010fe40007810000 */
[----:B------:R-:W3:Y:S01]  /*9960*/  MUFU.TANH R165, R165 ;  /* 0x000000a500a57308 */ /* 0x000ee20000002400 */
[----:B------:R-:W-:Y:S01]  /*9970*/  FMUL.FTZ R174, R183, UR28 ;  /* 0x0000001cb7ae7c20 */ /* 0x000fe20008410000 */
[----:B-----5:R-:W-:-:S04]  /*9980*/  FMNMX.FTZ R5, R18, R5, !PT ;  /* 0x0000000512057209 */ /* 0x020fc80007810000 */
[----:B0-----:R-:W-:Y:S02]  /*9990*/  FMNMX.FTZ R176, R162, R5, !PT ;  /* 0x00000005a2b07209 */ /* 0x001fe40007810000 */
[----:B------:R-:W0:Y:S02]  /*99a0*/  MUFU.TANH R166, R166 ;  /* 0x000000a600a67308 */ /* 0x000e240000002400 */
[----:B-1----:R-:W-:-:S06]  /*99b0*/  FMNMX.FTZ R176, R163, R176, !PT ;  /* 0x000000b0a3b07209 */ /* 0x002fcc0007810000 */
[----:B------:R-:W1:Y:S01]  /*99c0*/  MUFU.TANH R167, R167 ;  /* 0x000000a700a77308 */ /* 0x000e620000002400 */
[----:B---3--:R-:W-:Y:S02]  /*99d0*/  FMNMX.FTZ R175, R165, R176, !PT ;  /* 0x000000b0a5af7209 */ /* 0x008fe40007810000 */
[----:B--2---:R-:W-:-:S05]  /*99e0*/  FMNMX.FTZ R5, R177, R180, !PT ;  /* 0x000000b4b1057209 */ /* 0x004fca0007810000 */
[----:B------:R-:W2:Y:S01]  /*99f0*/  MUFU.TANH R168, R168 ;  /* 0x000000a800a87308 */ /* 0x000ea20000002400 */
[C---:B------:R-:W-:Y:S01]  /*9a00*/  FADD.FTZ R20, -R5.reuse, R20 ;  /* 0x0000001405147221 */ /* 0x040fe20000010100 */
[----:B------:R-:W-:-:S03]  /*9a10*/  FMUL.FTZ R179, R5, UR10 ;  /* 0x0000000a05b37c20 */ /* 0x000fc60008410000 */
[----:B------:R-:W-:Y:S01]  /*9a20*/  FMUL.FTZ R178, R20, UR10 ;  /* 0x0000000a14b27c20 */ /* 0x000fe20008410000 */
[----:B0-----:R-:W-:Y:S01]  /*9a30*/  FMNMX.FTZ R20, R166, R175, !PT ;  /* 0x000000afa6147209 */ /* 0x001fe20007810000 */
[--C-:B------:R-:W-:Y:S01]  /*9a40*/  FFMA.FTZ R21, R21, UR10, -R179.reuse ;  /* 0x0000000a15157c23 */ /* 0x100fe200080108b3 */
[----:B------:R-:W0:Y:S01]  /*9a50*/  MUFU.TANH R169, R169 ;  /* 0x000000a900a97308 */ /* 0x000e220000002400 */
[--C-:B------:R-:W-:Y:S01]  /*9a60*/  FFMA.FTZ R22, R22, UR10, -R179.reuse ;  /* 0x0000000a16167c23 */ /* 0x100fe200080108b3 */
[----:B-1----:R-:W-:Y:S01]  /*9a70*/  FMNMX.FTZ R177, R167, R20, !PT ;  /* 0x00000014a7b17209 */ /* 0x002fe20007810000 */
[--C-:B------:R-:W-:Y:S01]  /*9a80*/  FFMA.FTZ R20, R19, UR10, -R179.reuse ;  /* 0x0000000a13147c23 */ /* 0x100fe200080108b3 */
[--C-:B------:R-:W-:Y:S01]  /*9a90*/  FFMA.FTZ R23, R23, UR10, -R179.reuse ;  /* 0x0000000a17177c23 */ /* 0x100fe200080108b3 */
[--C-:B------:R-:W-:Y:S01]  /*9aa0*/  FFMA.FTZ R153, R153, UR10, -R179.reuse ;  /* 0x0000000a99997c23 */ /* 0x100fe200080108b3 */
[--C-:B------:R-:W-:Y:S01]  /*9ab0*/  FFMA.FTZ R155, R155, UR10, -R179.reuse ;  /* 0x0000000a9b9b7c23 */ /* 0x100fe200080108b3 */
[--C-:B------:R-:W-:Y:S01]  /*9ac0*/  FFMA.FTZ R180, R156, UR10, -R179.reuse ;  /* 0x0000000a9cb47c23 */ /* 0x100fe200080108b3 */
[----:B------:R-:W1:Y:S01]  /*9ad0*/  MUFU.TANH R170, R170 ;  /* 0x000000aa00aa7308 */ /* 0x000e620000002400 */
[----:B--2---:R-:W-:Y:S01]  /*9ae0*/  FMNMX.FTZ R176, R168, R177, !PT ;  /* 0x000000b1a8b07209 */ /* 0x004fe20007810000 */
[--C-:B------:R-:W-:Y:S01]  /*9af0*/  FFMA.FTZ R157, R157, UR10, -R179.reuse ;  /* 0x0000000a9d9d7c23 */ /* 0x100fe200080108b3 */
[--C-:B------:R-:W-:Y:S01]  /*9b00*/  FFMA.FTZ R182, R158, UR10, -R179.reuse ;  /* 0x0000000a9eb67c23 */ /* 0x100fe200080108b3 */
[--C-:B------:R-:W-:Y:S01]  /*9b10*/  FFMA.FTZ R159, R159, UR10, -R179.reuse ;  /* 0x0000000a9f9f7c23 */ /* 0x100fe200080108b3 */
[--C-:B------:R-:W-:Y:S01]  /*9b20*/  FFMA.FTZ R186, R160, UR10, -R179.reuse ;  /* 0x0000000aa0ba7c23 */ /* 0x100fe200080108b3 */
[--C-:B------:R-:W-:Y:S01]  /*9b30*/  FFMA.FTZ R161, R161, UR10, -R179.reuse ;  /* 0x0000000aa1a17c23 */ /* 0x100fe200080108b3 */
[--C-:B------:R-:W-:Y:S01]  /*9b40*/  FFMA.FTZ R188, R164, UR10, -R179.reuse ;  /* 0x0000000aa4bc7c23 */ /* 0x100fe200080108b3 */
[----:B------:R-:W2:Y:S01]  /*9b50*/  MUFU.TANH R172, R172 ;  /* 0x000000ac00ac7308 */ /* 0x000ea20000002400 */
[----:B0-----:R-:W-:Y:S01]  /*9b60*/  FMNMX.FTZ R19, R169, R176, !PT ;  /* 0x000000b0a9137209 */ /* 0x001fe20007810000 */
[----:B------:R-:W-:-:S06]  /*9b70*/  FFMA.FTZ R176, R6, UR10, -R179 ;  /* 0x0000000a06b07c23 */ /* 0x000fcc00080108b3 */
[----:B------:R-:W0:Y:S01]  /*9b80*/  MUFU.TANH R171, R171 ;  /* 0x000000ab00ab7308 */ /* 0x000e220000002400 */
[----:B-1----:R-:W-:-:S07]  /*9b90*/  FMNMX.FTZ R177, R170, R19, !PT ;  /* 0x00000013aab17209 */ /* 0x002fce0007810000 */
[----:B------:R-:W1:Y:S01]  /*9ba0*/  MUFU.TANH R173, R173 ;  /* 0x000000ad00ad7308 */ /* 0x000e620000002400 */
[----:B--2---:R-:W-:-:S07]  /*9bb0*/  FMNMX.FTZ R6, R172, R177, !PT ;  /* 0x000000b1ac067209 */ /* 0x004fce0007810000 */
[----:B------:R-:W2:Y:S01]  /*9bc0*/  MUFU.TANH R174, R174 ;  /* 0x000000ae00ae7308 */ /* 0x000ea20000002400 */
[----:B0-----:R-:W-:-:S07]  /*9bd0*/  FMNMX.FTZ R6, R171, R6, !PT ;  /* 0x00000006ab067209 */ /* 0x001fce0007810000 */
[----:B------:R0:W-:Y:S01]  /*9be0*/  MUFU.EX2 R19, R176 ;  /* 0x000000b000137308 */ /* 0x0001e20000000800 */
[----:B-1----:R-:W-:-:S07]  /*9bf0*/  FMNMX.FTZ R177, R173, R6, !PT ;  /* 0x00000006adb17209 */ /* 0x002fce0007810000 */
[----:B------:R1:W3:Y:S01]  /*9c00*/  MUFU.EX2 R175, R178 ;  /* 0x000000b200af7308 */ /* 0x0002e20000000800 */
[----:B--2---:R-:W-:Y:S01]  /*9c10*/  FMNMX.FTZ R177, R174, R177, !PT ;  /* 0x000000b1aeb17209 */ /* 0x004fe20007810000 */
[----:B0-----:R-:W-:-:S04]  /*9c20*/  FFMA.FTZ R176, R152, UR10, -R179 ;  /* 0x0000000a98b07c23 */ /* 0x001fc800080108b3 */
[----:B------:R-:W0:Y:S02]  /*9c30*/  SHFL.BFLY PT, R6, R177, 0x2, 0x1f ;  /* 0x0c401f00b1067f89 */ /* 0x000e2400000e0000 */
[----:B------:R-:W2:Y:S01]  /*9c40*/  MUFU.EX2 R20, R20 ;  /* 0x0000001400147308 */ /* 0x000ea20000000800 */
[----:B-1----:R-:W-:Y:S01]  /*9c50*/  FFMA.FTZ R178, R154, UR10, -R179 ;  /* 0x0000000a9ab27c23 */ /* 0x002fe200080108b3 */
[----:B------:R-:W-:-:S04]  /*9c60*/  IMAD.U32 R179, RZ, RZ, UR27 ;  /* 0x0000001bffb37e24 */ /* 0x000fc8000f8e00ff */
[----:B------:R-:W-:Y:S02]  /*9c70*/  @!P1 IMAD R154, R179, 0x40, R2 ;  /* 0x00000040b39a9824 */ /* 0x000fe400078e0202 */
[----:B------:R-:W-:Y:S01]  /*9c80*/  MUFU.EX2 R21, R21 ;  /* 0x0000001500157308 */ /* 0x000fe20000000800 */
[-C--:B---3--:R-:W-:Y:S01]  /*9c90*/  FMUL.FTZ R24, R24, R175.reuse ;  /* 0x000000af18187220 */ /* 0x088fe20000410000 */
[-C--:B------:R-:W-:Y:S01]  /*9ca0*/  FMUL.FTZ R25, R25, R175.reuse ;  /* 0x000000af19197220 */ /* 0x080fe20000410000 */
[----:B------:R-:W-:Y:S01]  /*9cb0*/  @!P1 LEA R154, R154, UR37, 0x2 ;  /* 0x000000259a9a9c11 */ /* 0x000fe2000f8e10ff */
[-C--:B------:R-:W-:Y:S01]  /*9cc0*/  FMUL.FTZ R28, R28, R175.reuse ;  /* 0x000000af1c1c7220 */ /* 0x080fe20000410000 */
[-C--:B------:R-:W-:Y:S01]  /*9cd0*/  FMUL.FTZ R29, R29, R175.reuse ;  /* 0x000000af1d1d7220 */ /* 0x080fe20000410000 */
[-C--:B------:R-:W-:Y:S01]  /*9ce0*/  FMUL.FTZ R32, R32, R175.reuse ;  /* 0x000000af20207220 */ /* 0x080fe20000410000 */
[-C--:B------:R-:W-:Y:S01]  /*9cf0*/  FMUL.FTZ R33, R33, R175.reuse ;  /* 0x000000af21217220 */ /* 0x080fe20000410000 */
[----:B------:R-:W-:Y:S01]  /*9d00*/  MUFU.EX2 R22, R22 ;  /* 0x0000001600167308 */ /* 0x000fe20000000800 */
[----:B--2---:R-:W-:Y:S01]  /*9d10*/  FFMA.FTZ R8, R175, R8, R20 ;  /* 0x00000008af087223 */ /* 0x004fe20000010014 */
[-C--:B------:R-:W-:Y:S01]  /*9d20*/  FMUL.FTZ R36, R36, R175.reuse ;  /* 0x000000af24247220 */ /* 0x080fe20000410000 */
[-C--:B------:R-:W-:Y:S01]  /*9d30*/  FMUL.FTZ R37, R37, R175.reuse ;  /* 0x000000af25257220 */ /* 0x080fe20000410000 */
[-C--:B------:R-:W-:Y:S01]  /*9d40*/  FMUL.FTZ R40, R40, R175.reuse ;  /* 0x000000af28287220 */ /* 0x080fe20000410000 */
[----:B------:R-:W-:Y:S01]  /*9d50*/  FADD.FTZ R8, R19, R8 ;  /* 0x0000000813087221 */ /* 0x000fe20000010000 */
[----:B0-----:R-:W-:Y:S01]  /*9d60*/  FMNMX.FTZ R152, R177, R6, !PT ;  /* 0x00000006b1987209 */ /* 0x001fe20007810000 */
[-C--:B------:R-:W-:Y:S01]  /*9d70*/  FMUL.FTZ R41, R41, R175.reuse ;  /* 0x000000af29297220 */ /* 0x080fe20000410000 */
[----:B------:R-:W-:Y:S01]  /*9d80*/  MUFU.EX2 R23, R23 ;  /* 0x0000001700177308 */ /* 0x000fe20000000800 */
[-C--:B------:R-:W-:Y:S01]  /*9d90*/  FMUL.FTZ R44, R44, R175.reuse ;  /* 0x000000af2c2c7220 */ /* 0x080fe20000410000 */
[-C--:B------:R-:W-:Y:S01]  /*9da0*/  FMUL.FTZ R45, R45, R175.reuse ;  /* 0x000000af2d2d7220 */ /* 0x080fe20000410000 */
[----:B------:R-:W0:Y:S01]  /*9db0*/  SHFL.BFLY PT, R177, R152, 0x1, 0x1f ;  /* 0x0c201f0098b17f89 */ /* 0x000e2200000e0000 */
        /* <DEDUP_REMOVED lines=20> */
[----:B------:R-:W2:Y:S01]  /*9f00*/  MUFU.EX2 R178, R178 ;  /* 0x000000b200b27308 */ /* 0x000ea20000000800 */
[----:B-1----:R-:W-:Y:S01]  /*9f10*/  F2FP.F16.F32.PACK_AB R156, R176, R23 ;  /* 0x00000017b09c723e */ /* 0x002fe200000000ff */
[----:B------:R-:W-:Y:S01]  /*9f20*/  FMUL.FTZ R84, R84, R175 ;  /* 0x000000af54547220 */ /* 0x000fe20000410000 */
[----:B0-----:R-:W-:Y:S01]  /*9f30*/  FMNMX.FTZ R6, R152, R177, !PT ;  /* 0x000000b198067209 */ /* 0x001fe20007810000 */
[-C--:B------:R-:W-:Y:S01]  /*9f40*/  FMUL.FTZ R85, R85, R175.reuse ;  /* 0x000000af55557220 */ /* 0x080fe20000410000 */
[----:B------:R-:W-:Y:S01]  /*9f50*/  @!P6 IADD3 R152, R192, 0x28c40, RZ ;  /* 0x00028c40c098e810 */ /* 0x000fe20007ffe0ff */
[-C--:B------:R-:W-:Y:S01]  /*9f60*/  FMUL.FTZ R88, R88, R175.reuse ;  /* 0x000000af58587220 */ /* 0x080fe20000410000 */
[----:B------:R-:W-:Y:S01]  /*9f70*/  FMUL.FTZ R89, R89, R175 ;  /* 0x000000af59597220 */ /* 0x000fe20000410000 */
[C---:B------:R-:W-:Y:S01]  /*9f80*/  FADD.FTZ R15, -R6.reuse, R15 ;  /* 0x0000000f060f7221 */ /* 0x040fe20000010100 */
[----:B------:R-:W-:Y:S01]  /*9f90*/  FMUL.FTZ R177, R6, UR10 ;  /* 0x0000000a06b17c20 */ /* 0x000fe20008410000 */
[----:B------:R-:W-:Y:S01]  /*9fa0*/  MUFU.EX2 R155, R155 ;  /* 0x0000009b009b7308 */ /* 0x000fe20000000800 */
[----:B------:R-:W-:Y:S01]  /*9fb0*/  @!P6 PRMT R152, RZ, 0x654, R152 ;  /* 0x00000654ff98e816 */ /* 0x000fe20000000098 */
[----:B------:R-:W-:Y:S01]  /*9fc0*/  FMUL.FTZ R184, R15, UR10 ;  /* 0x0000000a0fb87c20 */ /* 0x000fe20008410000 */
[--C-:B------:R-:W-:Y:S01]  /*9fd0*/  FFMA.FTZ R15, R14, UR10, -R177.reuse ;  /* 0x0000000a0e0f7c23 */ /* 0x100fe200080108b1 */
[--C-:B------:R-:W-:Y:S01]  /*9fe0*/  FFMA.FTZ R14, R16, UR10, -R177.reuse ;  /* 0x0000000a100e7c23 */ /* 0x100fe200080108b1 */
[--C-:B------:R-:W-:Y:S01]  /*9ff0*/  FFMA.FTZ R16, R17, UR10, -R177.reuse ;  /* 0x0000000a11107c23 */ /* 0x100fe200080108b1 */
[--C-:B------:R-:W-:Y:S01]  /*a000*/  FFMA.FTZ R17, R18, UR10, -R177.reuse ;  /* 0x0000000a12117c23 */ /* 0x100fe200080108b1 */
[--C-:B------:R-:W-:Y:S01]  /*a010*/  FFMA.FTZ R18, R162, UR10, -R177.reuse ;  /* 0x0000000aa2127c23 */ /* 0x100fe200080108b1 */
        /* <DEDUP_REMOVED lines=12> */
[----:B------:R-:W-:Y:S01]  /*a0e0*/  FFMA.FTZ R174, R174, UR10, -R177 ;  /* 0x0000000aaeae7c23 */ /* 0x000fe200080108b1 */
[----:B------:R-:W-:Y:S01]  /*a0f0*/  FADD.FTZ R177, R21, R8 ;  /* 0x0000000815b17221 */ /* 0x000fe20000010000 */
[----:B------:R3:W-:Y:S01]  /*a100*/  @!P6 SYNCS.ARRIVE.TRANS64.RED.A1T0 RZ, [R152+URZ], RZ ;  /* 0x000000ff98ffe9a7 */ /* 0x0007e2000810043f */
[----:B------:R-:W-:Y:S01]  /*a110*/  @!P1 STS [R154+0x28800], R175 ;  /* 0x028800af9a009388 */ /* 0x000fe20000000800 */
[----:B------:R-:W4:Y:S01]  /*a120*/  MUFU.EX2 R14, R14 ;  /* 0x0000000e000e7308 */ /* 0x000f220000000800 */
[----:B------:R-:W-:Y:S01]  /*a130*/  FADD.FTZ R8, R22, R177 ;  /* 0x000000b116087221 */ /* 0x000fe20000010000 */
[----:B--2---:R-:W-:Y:S01]  /*a140*/  F2FP.F16.F32.PACK_AB R158, R178, R153 ;  /* 0x00000099b29e723e */ /* 0x004fe200000000ff */
[----:B0-----:R0:W-:Y:S01]  /*a150*/  @!P1 STS [R154+0x28820], R184 ;  /* 0x028820b89a009388 */ /* 0x0011e20000000800 */
[-C--:B------:R-:W-:Y:S01]  /*a160*/  FMUL.FTZ R92, R92, R175.reuse ;  /* 0x000000af5c5c7220 */ /* 0x080fe20000410000 */
[----:B------:R-:W-:Y:S01]  /*a170*/  FADD.FTZ R177, R23, R8 ;  /* 0x0000000817b17221 */ /* 0x000fe20000010000 */
[-C--:B------:R-:W-:Y:S01]  /*a180*/  FMUL.FTZ R93, R93, R175.reuse ;  /* 0x000000af5d5d7220 */ /* 0x080fe20000410000 */
[----:B------:R-:W-:Y:S01]  /*a190*/  FMUL.FTZ R96, R96, R175 ;  /* 0x000000af60607220 */ /* 0x000fe20000410000 */
[----:B------:R-:W2:Y:S01]  /*a1a0*/  MUFU.EX2 R16, R16 ;  /* 0x0000001000107308 */ /* 0x000ea20000000800 */
[----:B-1----:R-:W-:Y:S01]  /*a1b0*/  FFMA.FTZ R7, R184, R7, R15 ;  /* 0x00000007b8077223 */ /* 0x002fe2000001000f */
[----:B---3--:R-:W-:Y:S01]  /*a1c0*/  FADD.FTZ R152, R176, R177 ;  /* 0x000000b1b0987221 */ /* 0x008fe20000010000 */
[-C--:B------:R-:W-:Y:S01]  /*a1d0*/  FMUL.FTZ R97, R97, R175.reuse ;  /* 0x000000af61617220 */ /* 0x080fe20000410000 */
[----:B------:R-:W-:Y:S01]  /*a1e0*/  FMUL.FTZ R100, R100, R175 ;  /* 0x000000af64647220 */ /* 0x000fe20000410000 */
[----:B0-----:R-:W-:Y:S01]  /*a1f0*/  F2FP.F16.F32.PACK_AB R154, R22, R21 ;  /* 0x00000015169a723e */ /* 0x001fe200000000ff */
[----:B------:R-:W-:Y:S01]  /*a200*/  FADD.FTZ R177, R153, R152 ;  /* 0x0000009899b17221 */ /* 0x000fe20000010000 */
[----:B------:R-:W-:Y:S01]  /*a210*/  FMUL.FTZ R101, R101, R175 ;  /* 0x000000af65657220 */ /* 0x000fe20000410000 */
[----:B------:R-:W0:Y:S01]  /*a220*/  MUFU.EX2 R17, R17 ;  /* 0x0000001100117308 */ /* 0x000e220000000800 */
[----:B----4-:R-:W-:Y:S01]  /*a230*/  FADD.FTZ R7, R14, R7 ;  /* 0x000000070e077221 */ /* 0x010fe20000010000 */
[----:B------:R-:W-:Y:S01]  /*a240*/  FADD.FTZ R152, R178, R177 ;  /* 0x000000b1b2987221 */ /* 0x000fe20000010000 */
[----:B------:R-:W-:Y:S01]  /*a250*/  F2FP.F16.F32.PACK_AB R153, R14, R15 ;  /* 0x0000000f0e99723e */ /* 0x000fe200000000ff */
[-C--:B------:R-:W-:Y:S01]  /*a260*/  FMUL.FTZ R104, R104, R175.reuse ;  /* 0x000000af68687220 */ /* 0x080fe20000410000 */
[-C--:B------:R-:W-:Y:S01]  /*a270*/  FMUL.FTZ R105, R105, R175.reuse ;  /* 0x000000af69697220 */ /* 0x080fe20000410000 */
[----:B------:R-:W-:Y:S01]  /*a280*/  FADD.FTZ R177, R155, R152 ;  /* 0x000000989bb17221 */ /* 0x000fe20000010000 */
        /* <DEDUP_REMOVED lines=17> */
[----:B------:R-:W0:Y:S01]  /*a3a0*/  MUFU.EX2 R165, R165 ;  /* 0x000000a500a57308 */ /* 0x000e220000000800 */
        /* <DEDUP_REMOVED lines=8> */
[----:B--2---:R-:W-:Y:S01]  /*a430*/  FADD.FTZ R8, R163, R8 ;  /* 0x00000008a3087221 */ /* 0x004fe20000010000 */
[-C--:B------:R-:W-:Y:S01]  /*a440*/  FMUL.FTZ R145, R145, R175.reuse ;  /* 0x000000af91917220 */ /* 0x080fe20000410000 */
[-C--:B------:R-:W-:Y:S01]  /*a450*/  FMUL.FTZ R148, R148, R175.reuse ;  /* 0x000000af94947220 */ /* 0x080fe20000410000 */
[----:B------:R-:W-:Y:S01]  /*a460*/  FMUL.FTZ R149, R149, R175 ;  /* 0x000000af95957220 */ /* 0x000fe20000410000 */
        /* <DEDUP_REMOVED lines=36> */
[----:B-1----:R-:W-:Y:S01]  /*a6b0*/  FADD.FTZ R177, R157, R152 ;  /* 0x000000989db17221 */ /* 0x002fe20000010000 */
[----:B------:R-:W-:Y:S01]  /*a6c0*/  F2FP.F16.F32.PACK_AB R152, R19, R20 ;  /* 0x000000141398723e */ /* 0x000fe200000000ff */
[----:B------:R-:W-:Y:S01]  /*a6d0*/  BAR.SYNC.DEFER_BLOCKING 0xf, 0x100 ;  /* 0x03c4000000007b1d */ /* 0x000fe20000010000 */
        /* <DEDUP_REMOVED lines=14> */
[C---:B0-----:R-:W-:Y:S01]  /*a7c0*/  FADD.FTZ R20, R182.reuse, R177 ;  /* 0x000000b1b6147221 */ /* 0x041fe20000010000 */
[----:B------:R-:W-:Y:S01]  /*a7d0*/  F2FP.F16.F32.PACK_AB R162, R182, R157 ;  /* 0x0000009db6a2723e */ /* 0x000fe200000000ff */
[----:B------:R-:W-:Y:S01]  /*a7e0*/  FMUL.FTZ R98, R98, R184 ;  /* 0x000000b862627220 */ /* 0x000fe20000410000 */
[----:B------:R-:W-:Y:S01]  /*a7f0*/  F2FP.F16.F32.PACK_AB R157, R163, R18 ;  /* 0x00000012a39d723e */ /* 0x000fe200000000ff */
[-C--:B------:R-:W-:Y:S01]  /*a800*/  FMUL.FTZ R99, R99, R184.reuse ;  /* 0x000000b863637220 */ /* 0x080fe20000410000 */
[-C--:B------:R-:W-:Y:S01]  /*a810*/  FMUL.FTZ R102, R102, R184.reuse ;  /* 0x000000b866667220 */ /* 0x080fe20000410000 */
[-C--:B------:R-:W-:Y:S01]  /*a820*/  FMUL.FTZ R103, R103, R184.reuse ;  /* 0x000000b867677220 */ /* 0x080fe20000410000 */
[----:B------:R-:W0:Y:S01]  /*a830*/  MUFU.EX2 R170, R170 ;  /* 0x000000aa00aa7308 */ /* 0x000e220000000800 */
[----:B-1----:R-:W-:Y:S01]  /*a840*/  FADD.FTZ R7, R169, R8 ;  /* 0x00000008a9077221 */ /* 0x002fe20000010000 */
[----:B------:R1:W-:Y:S01]  /*a850*/  STSM.16.M88.4 [R12+0x26800], R152 ;  /* 0x026800980c007844 */ /* 0x0003e20000000200 */
        /* <DEDUP_REMOVED lines=22> */
[C---:B---3--:R-:W-:Y:S01]  /*a9c0*/  FADD.FTZ R8, R186.reuse, R19 ;  /* 0x00000013ba087221 */ /* 0x048fe20000010000 */
[----:B------:R-:W-:Y:S01]  /*a9d0*/  F2FP.F16.F32.PACK_AB R164, R186, R159 ;  /* 0x0000009fbaa4723e */ /* 0x000fe200000000ff */
[-C--:B------:R-:W-:Y:S01]  /*a9e0*/  FMUL.FTZ R138, R138, R184.reuse ;  /* 0x000000b88a8a7220 */ /* 0x080fe20000410000 */
[----:B------:R-:W-:Y:S01]  /*a9f0*/  F2FP.F16.F32.PACK_AB R159, R190, R165 ;  /* 0x000000a5be9f723e */ /* 0x000fe200000000ff */
[-C--:B------:R-:W-:Y:S01]  /*aa00*/  FMUL.FTZ R139, R139, R184.reuse ;  /* 0x000000b88b8b7220 */ /* 0x080fe20000410000 */
[-C--:B------:R-:W-:Y:S01]  /*aa10*/  FMUL.FTZ R142, R142, R184.reuse ;  /* 0x000000b88e8e7220 */ /* 0x080fe20000410000 */
[-C--:B------:R-:W-:Y:S01]  /*aa20*/  FMUL.FTZ R143, R143, R184.reuse ;  /* 0x000000b88f8f7220 */ /* 0x080fe20000410000 */
[----:B------:R-:W3:Y:S01]  /*aa30*/  MUFU.EX2 R188, R188 ;  /* 0x000000bc00bc7308 */ /* 0x000ee20000000800 */
[----:B--2---:R-:W-:Y:S01]  /*aa40*/  FADD.FTZ R20, R172, R7 ;  /* 0x00000007ac147221 */ /* 0x004fe20000010000 */
[----:B------:R1:W-:Y:S01]  /*aa50*/  STSM.16.M88.4 [R11], R156 ;  /* 0x0000009c0b007844 */ /* 0x0003e20000000200 */
[-C--:B------:R-:W-:Y:S01]  /*aa60*/  FMUL.FTZ R146, R146, R184.reuse ;  /* 0x000000b892927220 */ /* 0x080fe20000410000 */
[-C--:B------:R-:W-:Y:S01]  /*aa70*/  FMUL.FTZ R147, R147, R184.reuse ;  /* 0x000000b893937220 */ /* 0x080fe20000410000 */
[-C--:B------:R-:W-:Y:S01]  /*aa80*/  FMUL.FTZ R150, R150, R184.reuse ;  /* 0x000000b896967220 */ /* 0x080fe20000410000 */
[----:B------:R-:W-:-:S02]  /*aa90*/  FMUL.FTZ R151, R151, R184 ;  /* 0x000000b897977220 */ /* 0x000fc40000410000 */
[----:B------:R-:W2:Y:S01]  /*aaa0*/  MUFU.EX2 R171, R171 ;  /* 0x000000ab00ab7308 */ /* 0x000ea20000000800 */
[----:B0-----:R-:W-:-:S07]  /*aab0*/  FADD.FTZ R19, R161, R8 ;  /* 0x00000008a1137221 */ /* 0x001fce0000010000 */
[----:B------:R-:W0:Y:S01]  /*aac0*/  MUFU.EX2 R173, R173 ;  /* 0x000000ad00ad7308 */ /* 0x000e220000000800 */
[C---:B---3--:R-:W-:Y:S01]  /*aad0*/  F2FP.F16.F32.PACK_AB R166, R188.reuse, R161 ;  /* 0x000000a1bca6723e */ /* 0x048fe200000000ff */
[----:B------:R-:W-:Y:S01]  /*aae0*/  FADD.FTZ R8, R188, R19 ;  /* 0x00000013bc087221 */ /* 0x000fe20000010000 */
[----:B------:R-:W-:-:S05]  /*aaf0*/  F2FP.F16.F32.PACK_AB R161, R168, R167 ;  /* 0x000000a7a8a1723e */ /* 0x000fca00000000ff */
[----:B------:R-:W3:Y:S01]  /*ab00*/  MUFU.EX2 R174, R174 ;  /* 0x000000ae00ae7308 */ /* 0x000ee20000000800 */
[C---:B--2---:R-:W-:Y:S01]  /*ab10*/  FADD.FTZ R20, R171.reuse, R20 ;  /* 0x00000014ab147221 */ /* 0x044fe20000010000 */
[----:B------:R-:W-:Y:S01]  /*ab20*/  F2FP.F16.F32.PACK_AB R165, R171, R172 ;  /* 0x000000acaba5723e */ /* 0x000fe200000000ff */
[----:B------:R1:W-:Y:S02]  /*ab30*/  STSM.16.M88.4 [R10], R160 ;  /* 0x000000a00a007844 */ /* 0x0003e40000000200 */
[----:B0-----:R-:W-:Y:S01]  /*ab40*/  FADD.FTZ R7, R173, R20 ;  /* 0x00000014ad077221 */ /* 0x001fe20000010000 */
[----:B---3--:R-:W-:-:S03]  /*ab50*/  F2FP.F16.F32.PACK_AB R167, R174, R173 ;  /* 0x000000adaea7723e */ /* 0x008fc600000000ff */
[----:B------:R-:W-:Y:S02]  /*ab60*/  FADD.FTZ R7, R174, R7 ;  /* 0x00000007ae077221 */ /* 0x000fe40000010000 */
[----:B------:R1:W-:Y:S01]  /*ab70*/  STSM.16.M88.4 [R9], R164 ;  /* 0x000000a409007844 */ /* 0x0003e20000000200 */
[----:B------:R-:W-:Y:S05]  /*ab80*/  @!P5 BRA `(.L_x_1819) ;  /* 0x000000000004d947 */ /* 0x000fea0003800000 */
[----:B------:R-:W-:Y:S01]  /*ab90*/  BPT.TRAP 0x1 ;  /* 0x000000040000795c */ /* 0x000fe20000300000 */
.L_x_1819:
[----:B------:R0:W2:Y:S01]  /*aba0*/  SYNCS.PHASECHK.TRANS64.TRYWAIT P1, [UR29+0x28c50], R13 ;  /* 0x028c500dff0075a7 */ /* 0x0000a2000802015d */
[----:B------:R-:W-:Y:S05]  /*abb0*/  @!P5 BRA `(.L_x_1820) ;  /* 0x000000000004d947 */ /* 0x000fea0003800000 */
[----:B------:R-:W-:Y:S01]  /*abc0*/  BPT.TRAP 0x1 ;  /* 0x000000040000795c */ /* 0x000fe20000300000 */
.L_x_1820:
[----:B--2---:R-:W-:Y:S05]  /*abd0*/  @P1 BRA `(.L_x_1821) ;  /* 0x0000000000081947 */ /* 0x004fea0003800000 */
[----:B------:R-:W2:Y:S02]  /*abe0*/  SYNCS.PHASECHK.TRANS64.TRYWAIT P1, [UR29+0x28c50], R13 ;  /* 0x028c500dff0075a7 */ /* 0x000ea4000802015d */
[----:B--2---:R-:W-:Y:S05]  /*abf0*/  @!P1 BRA `(.L_x_1822) ;  /* 0x000000a8007c9947 */ /* 0x004fea0003800000 */
.L_x_1821:
[----:B------:R-:W-:Y:S01]  /*ac00*/  ULEA UR11, UR4, UR36, 0xc ;  /* 0x00000024040b7291 */ /* 0x000fe2000f8e603f */
[----:B------:R-:W-:Y:S01]  /*ac10*/  WARPGROUP.ARRIVE ;  /* 0x00000000000079c5 */ /* 0x000fe20000000000 */
[----:B------:R-:W-:Y:S01]  /*ac20*/  UMOV UR15, 0x40000040 ;  /* 0x40000040000f7882 */ /* 0x000fe20000000000 */
[----:B0-2---:R-:W-:Y:S01]  /*ac30*/  @!P6 VIADD R13, R192, 0x28c60 ;  /* 0x00028c60c00de836 */ /* 0x005fe20000000000 */
[----:B------:R-:W-:Y:S01]  /*ac40*/  UMOV UR27, UR4 ;  /* 0x00000004001b7c82 */ /* 0x000fe20008000000 */
[----:B------:R-:W-:Y:S01]  /*ac50*/  IMAD.MOV.U32 R15, RZ, RZ, R6 ;  /* 0x000000ffff0f7224 */ /* 0x000fe200078e0006 */
[----:B------:R-:W-:Y:S01]  /*ac60*/  MOV R20, R5 ;  /* 0x0000000500147202 */ /* 0x000fe20000000f00 */
[----:B------:R-:W-:Y:S01]  /*ac70*/  UMOV UR14, UR11 ;  /* 0x0000000b000e7c82 */ /* 0x000fe20008000000 */
[----:B------:R-:W-:Y:S01]  /*ac80*/  @!P6 PRMT R13, RZ, 0x654, R13 ;  /* 0x00000654ff0de816 */ /* 0x000fe2000000000d */
[----:B------:R-:W-:Y:S01]  /*ac90*/  HGMMA.64x256x16.F32 R24, R152, gdesc[UR12].tnspB, R24, gsb0 ;  /* 0x43e0000c98187df0 */ /* 0x000fe20008000818 */
[----:B------:R-:W-:Y:S01]  /*aca0*/  UIADD3 UR14, UR11, 0x80, URZ ;  /* 0x000000800b0e7890 */ /* 0x000fe2000fffe03f */
[----:B------:R-:W-:Y:S01]  /*acb0*/  UMOV UR15, 0x40000040 ;  /* 0x40000040000f7882 */ /* 0x000fe20000000000 */
[----:B------:R-:W-:-:S02]  /*acc0*/  WARPGROUP.DEPBAR.LE gsb0, 0x0 ;  /* 0x00008000000079c5 */ /* 0x000fc40000010000 */
        /* <DEDUP_REMOVED lines=26> */
[----:B------:R-:W-:-:S05]  /*ae70*/  UMOV UR42, UR25 ;  /* 0x00000019002a7c82 */ /* 0x000fca0008000000 */
.L_x_1814:
[----:B------:R-:W-:-:S06]  /*ae80*/  UISETP.GE.AND UP1, UPT, UR42, UR38, UPT ;  /* 0x000000262a00728c */ /* 0x000fcc000bf26270 */
[----:B------:R-:W-:-:S13]  /*ae90*/  PLOP3.LUT P0, PT, PT, PT, UP1, 0x80, 0x0 ;  /* 0x000000000000781c */ /* 0x000fda0003f0f018 */
[----:B------:R-:W-:Y:S05]  /*aea0*/  @!P0 BRA `(.L_x_1824) ;  /* 0x0000002400ec8947 */ /* 0x000fea0003800000 */
[----:B0--3--:R-:W-:Y:S01]  /*aeb0*/  IMAD.MOV.U32 R14, RZ, RZ, R6 ;  /* 0x000000ffff0e7224 */ /* 0x009fe200078e0006 */
[----:B------:R-:W-:Y:S01]  /*aec0*/  UMOV UR25, UR4 ;  /* 0x0000000400197c82 */ /* 0x000fe20008000000 */
[----:B------:R-:W-:Y:S01]  /*aed0*/  IMAD.MOV.U32 R15, RZ, RZ, R5 ;  /* 0x000000ffff0f7224 */ /* 0x000fe200078e0005 */
[----:B------:R-:W-:Y:S01]  /*aee0*/  ULDC UR26, c[0x0][0x9e4] ;  /* 0x00027900001a7ab9 */ /* 0x000fe20000000800 */
[----:B------:R-:W-:Y:S01]  /*aef0*/  ULDC UR27, c[0x0][0x288] ;  /* 0x0000a200001b7ab9 */ /* 0x000fe20000000800 */
[----:B------:R-:W-:Y:S01]  /*af00*/  ULDC UR28, c[0x0][0x2f0] ;  /* 0x0000bc00001c7ab9 */ /* 0x000fe20000000800 */
[----:B------:R-:W-:Y:S01]  /*af10*/  ULDC UR29, c[0x0][0x9d8] ;  /* 0x00027600001d7ab9 */ /* 0x000fe20000000800 */
[----:B------:R-:W-:Y:S01]  /*af20*/  ULDC UR24, c[0x0][0x988] ;  /* 0x0002620000187ab9 */ /* 0x000fe20000000800 */
[----:B------:R-:W-:-:S05]  /*af30*/  ULDC UR30, c[0x0][0x9e0] ;  /* 0x00027800001e7ab9 */ /* 0x000fca0000000800 */
.L_x_1841:
[----:B------:R-:W-:-:S04]  /*af40*/  UIADD3 UR4, UR25, 0x1, URZ ;  /* 0x0000000119047890 */ /* 0x000fc8000fffe03f */
[----:B------:R-:W-:-:S04]  /*af50*/  UISETP.NE.AND UP1, UPT, UR4, 0x2, UPT ;  /* 0x000000020400788c */ /* 0x000fc8000bf25270 */
[----:B------:R-:W-:Y:S02]  /*af60*/  USEL UR10, URZ, 0x1, UP1 ;  /* 0x000000013f0a7887 */ /* 0x000fe40008800000 */
[----:B------:R-:W-:Y:S02]  /*af70*/  USEL UR4, UR4, URZ, UP1 ;  /* 0x0000003f04047287 */ /* 0x000fe40008800000 */
[----:B------:R-:W-:Y:S01]  /*af80*/  ULOP3.LUT UR5, UR5, UR10, URZ, 0x3c, !UPT ;  /* 0x0000000a05057292 */ /* 0x000fe2000f8e3c3f */
[----:B01----:R-:W-:Y:S11]  /*af90*/  @!P5 BRA `(.L_x_1825) ;  /* 0x000000000004d947 */ /* 0x003ff60003800000 */
[----:B------:R-:W-:Y:S01]  /*afa0*/  BPT.TRAP 0x1 ;  /* 0x000000040000795c */ /* 0x000fe20000300000 */
.L_x_1825:
[----:B------:R-:W-:Y:S01]  /*afb0*/  ULEA UR31, UR4, UR37, 0x3 ;  /* 0x00000025041f7291 */ /* 0x000fe2000f8e183f */
[----:B-1--4-:R-:W-:-:S05]  /*afc0*/  IMAD.U32 R13, RZ, RZ, UR5 ;  /* 0x00000005ff0d7e24 */ /* 0x012fca000f8e00ff */
[----:B------:R-:W-:-:S04]  /*afd0*/  SHF.L.U32 R13, R13, 0x1f, RZ ;  /* 0x0000001f0d0d7819 */ /* 0x000fc800000006ff */
[----:B------:R0:W1:Y:S01]  /*afe0*/  SYNCS.PHASECHK.TRANS64.TRYWAIT P0, [UR31+0x28c30], R13 ;  /* 0x028c300dff0075a7 */ /* 0x000062000800015f */
[----:B------:R-:W-:Y:S05]  /*aff0*/  @!P5 BRA `(.L_x_1826) ;  /* 0x000000000004d947 */ /* 0x000fea0003800000 */
[----:B------:R-:W-:Y:S01]  /*b000*/  BPT.TRAP 0x1 ;  /* 0x000000040000795c */ /* 0x000fe20000300000 */
.L_x_1826:
[----:B-1----:R-:W-:Y:S05]  /*b010*/  @P0 BRA `(.L_x_1827) ;  /* 0x0000000000080947 */ /* 0x002fea0003800000 */
[----:B------:R-:W1:Y:S02]  /*b020*/  SYNCS.PHASECHK.TRANS64.TRYWAIT P0, [UR31+0x28c30], R13 ;  /* 0x028c300dff0075a7 */ /* 0x000e64000800015f */
[----:B-1----:R-:W-:Y:S05]  /*b030*/  @!P0 BRA `(.L_x_1828) ;  /* 0x000000a400808947 */ /* 0x002fea0003800000 */
.L_x_1827:
[----:B------:R-:W-:Y:S01]  /*b040*/  ULEA UR22, UR4, UR6, 0x9 ;  /* 0x0000000604167291 */ /* 0x000fe2000f8e483f */
[----:B--2---:R-:W-:Y:S01]  /*b050*/  WARPGROUP.ARRIVE ;  /* 0x00000000000079c5 */ /* 0x004fe20000000000 */
[----:B------:R-:W-:Y:S01]  /*b060*/  UMOV UR23, 0x40000040 ;  /* 0x4000004000177882 */ /* 0x000fe20000000000 */
[----:B------:R-:W-:Y:S01]  /*b070*/  UMOV UR11, 0x40000040 ;  /* 0x40000040000b7882 */ /* 0x000fe20000000000 */
[----:B------:R-:W-:Y:S01]  /*b080*/  UIADD3 UR10, UR22, 0x2, URZ ;  /* 0x00000002160a7890 */ /* 0x000fe2000fffe03f */
[----:B------:R-:W-:Y:S01]  /*b090*/  PLOP3.LUT P0, PT, PT, PT, UP0, 0x80, 0x0 ;  /* 0x000000000000781c */ /* 0x000fe20003f0f008 */
[----:B------:R-:W-:Y:S01]  /*b0a0*/  UIADD3 UR14, UR22, 0x4, URZ ;  /* 0x00000004160e7890 */ /* 0x000fe2000fffe03f */
[----:B------:R-:W-:Y:S01]  /*b0b0*/  MOV R193, UR28 ;  /* 0x0000001c00c17c02 */ /* 0x000fe20008000f00 */
[----:B------:R-:W-:Y:S01]  /*b0c0*/  UMOV UR15, 0x40000040 ;  /* 0x40000040000f7882 */ /* 0x000fe20000000000 */
[----:B------:R-:W-:Y:S01]  /*b0d0*/  HGMMA.64x64x16.F32 R152, gdesc[UR20], RZ, !UPT, gsb0 ;  /* 0x00e00000149879f0 */ /* 0x000fe2000c0008ff */
[----:B------:R-:W-:Y:S01]  /*b0e0*/  UIADD3 UR18, UR22, 0x6, URZ ;  /* 0x0000000616127890 */ /* 0x000fe2000fffe03f */
[----:B------:R-:W-:Y:S01]  /*b0f0*/  UMOV UR19, 0x40000040 ;  /* 0x4000004000137882 */ /* 0x000fe20000000000 */
[----:B------:R-:W-:-:S02]  /*b100*/  WARPGROUP.DEPBAR.LE gsb0, 0x0 ;  /* 0x00008000000079c5 */ /* 0x000fc40000010000 */
[----:B------:R-:W-:-:S06]  /*b110*/  WARPGROUP.ARRIVE ;  /* 0x00000000000079c5 */ /* 0x000fcc0000000000 */
[----:B------:R-:W-:Y:S01]  /*b120*/  HGMMA.64x64x16.F32 R152, gdesc[UR8], R152, gsb0 ;  /* 0x00e00000089879f0 */ /* 0x000fe20008000898 */
[----:B------:R-:W-:Y:S02]  /*b130*/  @UP0 ULDC UR10, c[0x0][0x44c] ;  /* 0x00011300000a0ab9 */ /* 0x000fe40000000800 */
[----:B------:R-:W-:Y:S01]  /*b140*/  @P0 IMAD.HI.U32 R16, R4, UR10, RZ ;  /* 0x0000000a04100c27 */ /* 0x000fe2000f8e00ff */
[----:B------:R-:W-:Y:S01]  /*b150*/  @UP0 ULDC UR10, c[0x0][0x450] ;  /* 0x00011400000a0ab9 */ /* 0x000fe20000000800 */
        /* <DEDUP_REMOVED lines=9> */
[----:B------:R-:W-:Y:S01]  /*b1f0*/  MOV R175, R4 ;  /* 0x0000000400af7202 */ /* 0x000fe20000000f00 */
[----:B------:R-:W-:Y:S01]  /*b200*/  FMUL.FTZ R185, R161, UR29 ;  /* 0x0000001da1b97c20 */ /* 0x000fe20008410000 */
[----:B------:R-:W-:Y:S01]  /*b210*/  @P0 SHF.R.U32.HI R175, RZ, UR10, R16 ;  /* 0x0000000affaf0c19 */ /* 0x000fe20008011610 */
[----:B------:R-:W-:Y:S01]  /*b220*/  IMAD.U32 R16, RZ, RZ, UR31 ;  /* 0x0000001fff107e24 */ /* 0x000fe2000f8e00ff */
[----:B------:R-:W-:Y:S01]  /*b230*/  USHF.L.U32 UR10, UR42, 0x6, URZ ;  /* 0x000000062a0a7899 */ /* 0x000fe2000800063f */
[----:B------:R-:W-:Y:S01]  /*b240*/  FMUL.FTZ R21, R163, UR29 ;  /* 0x0000001da3157c20 */ /* 0x000fe20008410000 */
[----:B------:R-:W-:Y:S01]  /*b250*/  FMUL.FTZ R163, R164, UR29 ;  /* 0x0000001da4a37c20 */ /* 0x000fe20008410000 */
[----:B------:R-:W-:-:S02]  /*b260*/  @!P6 VIADD R161, R16, 0x28c40 ;  /* 0x00028c4010a1e836 */ /* 0x000fc40000000000 */
[----:B------:R-:W-:Y:S01]  /*b270*/  FMUL.FTZ R23, R166, UR29 ;  /* 0x0000001da6177c20 */ /* 0x000fe20008410000 */
[----:B------:R-:W-:Y:S01]  /*b280*/  FMUL.FTZ R20, R162, UR29 ;  /* 0x0000001da2147c20 */ /* 0x000fe20008410000 */
[----:B------:R-:W-:Y:S01]  /*b290*/  FMUL.FTZ R164, R165, UR29 ;  /* 0x0000001da5a47c20 */ /* 0x000fe20008410000 */
[----:B------:R-:W2:Y:S01]  /*b2a0*/  SHFL.IDX PT, R166, R175, RZ, 0x1c1f ;  /* 0x001c1fffafa67589 */ /* 0x000ea200000e0000 */
[----:B------:R-:W-:Y:S01]  /*b2b0*/  IMAD.U32 R165, RZ, RZ, UR10 ;  /* 0x0000000affa57e24 */ /* 0x000fe2000f8e00ff */
[----:B------:R-:W-:Y:S01]  /*b2c0*/  @!P6 PRMT R162, RZ, 0x654, R161 ;  /* 0x00000654ffa2e816 */ /* 0x000fe200000000a1 */
[----:B------:R-:W-:Y:S01]  /*b2d0*/  FMUL.FTZ R22, R153, UR29 ;  /* 0x0000001d99167c20 */ /* 0x000fe20008410000 */
[----:B-1----:R-:W-:Y:S01]  /*b2e0*/  FMUL.FTZ R6, R154, UR29 ;  /* 0x0000001d9a067c20 */ /* 0x002fe20008410000 */
[----:B------:R-:W-:Y:S01]  /*b2f0*/  FMUL.FTZ R5, R152, UR29 ;  /* 0x0000001d98057c20 */ /* 0x000fe20008410000 */
[----:B------:R-:W-:Y:S01]  /*b300*/  FMUL.FTZ R17, R155, UR29 ;  /* 0x0000001d9b117c20 */ /* 0x000fe20008410000 */
[----:B------:R-:W-:Y:S01]  /*b310*/  FMUL.FTZ R153, R156, UR29 ;  /* 0x0000001d9c997c20 */ /* 0x000fe20008410000 */
[----:B------:R-:W-:Y:S01]  /*b320*/  FMUL.FTZ R154, R157, UR29 ;  /* 0x0000001d9d9a7c20 */ /* 0x000fe20008410000 */
[----:B------:R-:W-:Y:S01]  /*b330*/  FMUL.FTZ R19, R159, UR29 ;  /* 0x0000001d9f137c20 */ /* 0x000fe20008410000 */
[----:B------:R-:W-:Y:S01]  /*b340*/  FMUL.FTZ R184, R160, UR29 ;  /* 0x0000001da0b87c20 */ /* 0x000fe20008410000 */
        /* <DEDUP_REMOVED lines=11> */
[----:B------:R-:W-:Y:S01]  /*b400*/  IADD3 R165, -R0, 0x1, -R165 ;  /* 0x0000000100a57810 */ /* 0x000fe20007ffe9a5 */
[----:B-1----:R-:W-:Y:S01]  /*b410*/  FMUL.FTZ R162, R183, UR29 ;  /* 0x0000001db7a27c20 */ /* 0x002fe20008410000 */
[----:B------:R-:W-:Y:S01]  /*b420*/  FMUL.FTZ R172, R172, UR29 ;  /* 0x0000001dacac7c20 */ /* 0x000fe20008410000 */
[----:B------:R-:W-:Y:S01]  /*b430*/  FMUL.FTZ R173, R173, UR29 ;  /* 0x0000001dadad7c20 */ /* 0x000fe20008410000 */
[----:B------:R-:W-:Y:S01]  /*b440*/  FMUL.FTZ R176, R176, UR29 ;  /* 0x0000001db0b07c20 */ /* 0x000fe20008410000 */
[----:B------:R-:W-:Y:S01]  /*b450*/  FMUL.FTZ R182, R182, UR29 ;  /* 0x0000001db6b67c20 */ /* 0x000fe20008410000 */
[----:B------:R-:W-:Y:S01]  /*b460*/  IMAD R165, R193, UR39, R165 ;  /* 0x00000027c1a57c24 */ /* 0x000fe2000f8e02a5 */
[----:B------:R-:W1:Y:S01]  /*b470*/  MUFU.TANH R5, R5 ;  /* 0x0000000500057308 */ /* 0x000e620000002400 */
[----:B------:R-:W-:-:S02]  /*b480*/  FMUL.FTZ R177, R177, UR29 ;  /* 0x0000001db1b17c20 */ /* 0x000fc40008410000 */
[----:B------:R-:W-:-:S04]  /*b490*/  VIADD R165, R165, -UR27 ;  /* 0x8000001ba5a57c36 */ /* 0x000fc80008000000 */
[C---:B------:R-:W-:Y:S01]  /*b4a0*/  VIADD R179, R165.reuse, UR30 ;  /* 0x0000001ea5b37c36 */ /* 0x040fe20008000000 */
[----:B------:R-:W3:Y:S01]  /*b4b0*/  MUFU.TANH R22, R22 ;  /* 0x0000001600167308 */ /* 0x000ee20000002400 */
[----:B------:R-:W-:-:S04]  /*b4c0*/  VIADD R183, R165, UR7 ;  /* 0x00000007a5b77c36 */ /* 0x000fc80008000000 */
[----:B--2---:R-:W-:-:S03]  /*b4d0*/  IMAD.IADD R178, R183, 0x1, R166 ;  /* 0x00000001b7b27824 */ /* 0x004fc600078e02a6 */
[----:B------:R-:W2:Y:S08]  /*b4e0*/  MUFU.TANH R6, R6 ;  /* 0x0000000600067308 */ /* 0x000eb00000002400 */
[----:B------:R-:W4:Y:S08]  /*b4f0*/  MUFU.TANH R17, R17 ;  /* 0x0000001100117308 */ /* 0x000f300000002400 */
        /* <DEDUP_REMOVED lines=28> */
[----:B-----5:R-:W-:Y:S01]  /*b6c0*/  IADD3 R177, R179, R166, RZ ;  /* 0x000000a6b3b17210 */ /* 0x020fe20007ffe0ff */
[----:B-1234-:R-:W-:Y:S06]  /*b6d0*/  @!P4 BRA `(.L_x_1829) ;  /* 0x00000000005cc947 */ /* 0x01efec0003800000 */
[----:B------:R-:W-:Y:S01]  /*b6e0*/  IMAD R165, R193, UR39, R166 ;  /* 0x00000027c1a57c24 */ /* 0x000fe2000f8e02a6 */
[----:B------:R-:W-:Y:S03]  /*b6f0*/  BSSY B0, `(.L_x_1830) ;  /* 0x0000011000007945 */ /* 0x000fe60003800000 */
[----:B------:R-:W-:-:S05]  /*b700*/  VIADD R165, R165, -UR27 ;  /* 0x8000001ba5a57c36 */ /* 0x000fca0008000000 */
[----:B------:R-:W-:-:S13]  /*b710*/  ISETP.GT.AND P0, PT, R165, -0x1, PT ;  /* 0xffffffffa500780c */ /* 0x000fda0003f04270 */
[----:B------:R-:W-:Y:S05]  /*b720*/  @P0 BRA `(.L_x_1831) ;  /* 0x0000000000200947 */ /* 0x000fea0003800000 */
[----:B------:R-:W-:Y:S01]  /*b730*/  IMAD.U32 R168, RZ, RZ, UR26 ;  /* 0x0000001affa87e24 */ /* 0x000fe2000f8e00ff */
[----:B------:R-:W-:-:S04]  /*b740*/  LOP3.LUT R165, RZ, R165, RZ, 0x33, !PT ;  /* 0x000000a5ffa57212 */ /* 0x000fc800078e33ff */
[----:B------:R-:W-:-:S13]  /*b750*/  ISETP.NE.AND P0, PT, R168, 0x1, PT ;  /* 0x00000001a800780c */ /* 0x000fda0003f05270 */
[----:B------:R-:W1:Y:S02]  /*b760*/  @P0 LDC.64 R166, c[0x0][0x9e8] ;  /* 0x00027a00ffa60b82 */ /* 0x000e640000000a00 */
[----:B-1----:R-:W-:-:S05]  /*b770*/  @P0 IMAD.HI.U32 R166, R165, R166, RZ ;  /* 0x000000a6a5a60227 */ /* 0x002fca00078e00ff */
[----:B------:R-:W-:-:S04]  /*b780*/  @P0 SHF.R.U32.HI R165, RZ, R167, R166 ;  /* 0x000000a7ffa50219 */ /* 0x000fc800000116a6 */
[----:B------:R-:W-:Y:S01]  /*b790*/  LOP3.LUT R165, RZ, R165, RZ, 0x33, !PT ;  /* 0x000000a5ffa57212 */ /* 0x000fe200078e33ff */
[----:B------:R-:W-:Y:S06]  /*b7a0*/  BRA `(.L_x_1832) ;  /* 0x0000000000147947 */ /* 0x000fec0003800000 */
.L_x_1831:
[----:B------:R-:W-:-:S04]  /*b7b0*/  MOV R168, UR26 ;  /* 0x0000001a00a87c02 */ /* 0x000fc80008000f00 */
[----:B------:R-:W-:-:S13]  /*b7c0*/  ISETP.NE.AND P0, PT, R168, 0x1, PT ;  /* 0x00000001a800780c */ /* 0x000fda0003f05270 */
[----:B------:R-:W1:Y:S02]  /*b7d0*/  @P0 LDC.64 R166, c[0x0][0x9e8] ;  /* 0x00027a00ffa60b82 */ /* 0x000e640000000a00 */
[----:B-1----:R-:W-:-:S05]  /*b7e0*/  @P0 IMAD.HI.U32 R166, R165, R166, RZ ;  /* 0x000000a6a5a60227 */ /* 0x002fca00078e00ff */
[----:B------:R-:W-:-:S07]  /*b7f0*/  @P0 SHF.R.U32.HI R165, RZ, R167, R166 ;  /* 0x000000a7ffa50219 */ /* 0x000fce00000116a6 */
.L_x_1832:
[----:B------:R-:W-:Y:S05]  /*b800*/  BSYNC B0 ;  /* 0x0000000000007941 */ /* 0x000fea0003800000 */
.L_x_1830:
[----:B------:R-:W-:-:S04]  /*b810*/  IMAD R165, R165, R168, -UR10 ;  /* 0x8000000aa5a57e24 */ /* 0x000fc8000f8e02a8 */
[----:B------:R-:W-:-:S05]  /*b820*/  IMAD.IADD R165, R165, 0x1, -R0 ;  /* 0x00000001a5a57824 */ /* 0x000fca00078e0a00 */
[----:B------:R-:W-:Y:S02]  /*b830*/  VIADDMNMX R177, R165, R168, R177, PT ;  /* 0x000000a8a5b17246 */ /* 0x000fe400038001b1 */
[----:B------:R-:W-:-:S07]  /*b840*/  VIMNMX R178, R178, R165, !PT ;  /* 0x000000a5b2b27248 */ /* 0x000fce0007fe0100 */
.L_x_1829:
[----:B------:R-:W-:Y:S01]  /*b850*/  UISETP.GT.AND UP1, UPT, UR42, -0x1, UPT ;  /* 0xffffffff2a00788c */ /* 0x000fe2000bf24270 */
[----:B------:R-:W1:Y:S05]  /*b860*/  SHFL.IDX PT, R182, R175, 0x1, 0x1c1f ;  /* 0x003c1f00afb67f89 */ /* 0x000e6a00000e0000 */
[----:B------:R-:W-:-:S04]  /*b870*/  PLOP3.LUT P0, PT, PT, PT, UP1, 0x80, 0x0 ;  /* 0x000000000000781c */ /* 0x000fc80003f0f018 */
[C---:B------:R-:W-:Y:S02]  /*b880*/  ISETP.GT.AND P1, PT, R178.reuse, RZ, P0 ;  /* 0x000000ffb200720c */ /* 0x040fe40000724270 */
[C---:B------:R-:W-:Y:S02]  /*b890*/  ISETP.GT.AND P3, PT, R178.reuse, 0x1, P0 ;  /* 0x00000001b200780c */ /* 0x040fe40000764270 */
[----:B------:R-:W-:Y:S02]  /*b8a0*/  ISETP.LT.OR P2, PT, R177, 0x1, P1 ;  /* 0x00000001b100780c */ /* 0x000fe40000f41670 */
[C---:B------:R-:W-:Y:S02]  /*b8b0*/  ISETP.GT.AND P1, PT, R178.reuse, 0x8, P0 ;  /* 0x00000008b200780c */ /* 0x040fe40000724270 */
[----:B------:R-:W-:Y:S02]  /*b8c0*/  FSEL R176, R5, -INF , !P2 ;  /* 0xff80000005b07808 */ /* 0x000fe40005000000 */
[----:B------:R-:W-:-:S02]  /*b8d0*/  ISETP.GT.AND P2, PT, R178, 0x9, P0 ;  /* 0x00000009b200780c */ /* 0x000fc40000744270 */
[C---:B------:R-:W-:Y:S02]  /*b8e0*/  ISETP.LT.OR P3, PT, R177.reuse, 0x2, P3 ;  /* 0x00000002b100780c */ /* 0x040fe40001f61670 */
[C---:B------:R-:W-:Y:S02]  /*b8f0*/  ISETP.LT.OR P1, PT, R177.reuse, 0x9, P1 ;  /* 0x00000009b100780c */ /* 0x040fe40000f21670 */
[----:B------:R-:W-:Y:S02]  /*b900*/  ISETP.LT.OR P2, PT, R177, 0xa, P2 ;  /* 0x0000000ab100780c */ /* 0x000fe40001741670 */
[----:B------:R-:W-:Y:S02]  /*b910*/  FSEL R174, R22, -INF , !P3 ;  /* 0xff80000016ae7808 */ /* 0x000fe40005800000 */
[----:B0-----:R-:W-:Y:S02]  /*b920*/  FSEL R173, R153, -INF , !P1 ;  /* 0xff80000099ad7808 */ /* 0x001fe40004800000 */
[----:B------:R-:W-:-:S02]  /*b930*/  FSEL R169, R154, -INF , !P2 ;  /* 0xff8000009aa97808 */ /* 0x000fc40005000000 */
[C---:B------:R-:W-:Y:S02]  /*b940*/  ISETP.GT.AND P3, PT, R178.reuse, 0x10, P0 ;  /* 0x00000010b200780c */ /* 0x040fe40000764270 */
[C---:B------:R-:W-:Y:S02]  /*b950*/  ISETP.GT.AND P1, PT, R178.reuse, 0x11, P0 ;  /* 0x00000011b200780c */ /* 0x040fe40000724270 */
[----:B------:R-:W-:Y:S02]  /*b960*/  ISETP.GT.AND P2, PT, R178, 0x18, P0 ;  /* 0x00000018b200780c */ /* 0x000fe40000744270 */
[C---:B------:R-:W-:Y:S02]  /*b970*/  ISETP.LT.OR P3, PT, R177.reuse, 0x11, P3 ;  /* 0x00000011b100780c */ /* 0x040fe40001f61670 */
[C---:B------:R-:W-:Y:S02]  /*b980*/  ISETP.LT.OR P1, PT, R177.reuse, 0x12, P1 ;  /* 0x00000012b100780c */ /* 0x040fe40000f21670 */
[----:B------:R-:W-:-:S02]  /*b990*/  ISETP.LT.OR P2, PT, R177, 0x19, P2 ;  /* 0x00000019b100780c */ /* 0x000fc40001741670 */
[----:B------:R-:W-:Y:S02]  /*b9a0*/  FSEL R166, R184, -INF , !P3 ;  /* 0xff800000b8a67808 */ /* 0x000fe40005800000 */
[----:B------:R-:W-:Y:S02]  /*b9b0*/  FSEL R168, R185, -INF , !P1 ;  /* 0xff800000b9a87808 */ /* 0x000fe40004800000 */
[----:B------:R-:W-:Y:S02]  /*b9c0*/  FSEL R165, R163, -INF , !P2 ;  /* 0xff800000a3a57808 */ /* 0x000fe40005000000 */
[C---:B------:R-:W-:Y:S02]  /*b9d0*/  ISETP.GT.AND P3, PT, R178.reuse, 0x19, P0 ;  /* 0x00000019b200780c */ /* 0x040fe40000764270 */
[C---:B------:R-:W-:Y:S02]  /*b9e0*/  ISETP.GT.AND P1, PT, R178.reuse, 0x20, P0 ;  /* 0x00000020b200780c */ /* 0x040fe40000724270 */
[----:B------:R-:W-:-:S02]  /*b9f0*/  ISETP.GT.AND P2, PT, R178, 0x21, P0 ;  /* 0x00000021b200780c */ /* 0x000fc40000744270 */
[C---:B------:R-:W-:Y:S02]  /*ba00*/  ISETP.LT.OR P3, PT, R177.reuse, 0x1a, P3 ;  /* 0x0000001ab100780c */ /* 0x040fe40001f61670 */
[C---:B------:R-:W-:Y:S02]  /*ba10*/  ISETP.LT.OR P1, PT, R177.reuse, 0x21, P1 ;  /* 0x00000021b100780c */ /* 0x040fe40000f21670 */
[----:B------:R-:W-:Y:S02]  /*ba20*/  ISETP.LT.OR P2, PT, R177, 0x22, P2 ;  /* 0x00000022b100780c */ /* 0x000fe40001741670 */
[----:B------:R-:W-:Y:S02]  /*ba30*/  FSEL R172, R164, -INF , !P3 ;  /* 0xff800000a4ac7808 */ /* 0x000fe40005800000 */
[----:B------:R-:W-:Y:S02]  /*ba40*/  FSEL R170, R186, -INF , !P1 ;  /* 0xff800000baaa7808 */ /* 0x000fe40004800000 */
        /* <DEDUP_REMOVED lines=12> */
[----:B------:R-:W-:Y:S01]  /*bb10*/  ISETP.GT.AND P2, PT, R178, 0x39, P0 ;  /* 0x00000039b200780c */ /* 0x000fe20000744270 */
[--C-:B-1----:R-:W-:Y:S01]  /*bb20*/  IMAD.IADD R178, R179, 0x1, R182.reuse ;  /* 0x00000001b3b27824 */ /* 0x102fe200078e02b6 */
[----:B------:R-:W-:Y:S01]  /*bb30*/  ISETP.LT.OR P3, PT, R177, 0x32, P3 ;  /* 0x00000032b100780c */ /* 0x000fe20001f61670 */
[----:B------:R-:W-:Y:S01]  /*bb40*/  IMAD.IADD R179, R183, 0x1, R182 ;  /* 0x00000001b7b37824 */ /* 0x000fe200078e02b6 */
[----:B------:R-:W-:-:S02]  /*bb50*/  ISETP.LT.OR P1, PT, R177, 0x39, P1 ;  /* 0x00000039b100780c */ /* 0x000fc40000f21670 */
[----:B------:R-:W-:Y:S02]  /*bb60*/  ISETP.LT.OR P2, PT, R177, 0x3a, P2 ;  /* 0x0000003ab100780c */ /* 0x000fe40001741670 */
[----:B------:R-:W-:Y:S02]  /*bb70*/  FSEL R164, R191, -INF , !P3 ;  /* 0xff800000bfa47808 */ /* 0x000fe40005800000 */
[----:B------:R-:W-:Y:S02]  /*bb80*/  FSEL R154, R180, -INF , !P1 ;  /* 0xff800000b49a7808 */ /* 0x000fe40004800000 */
[----:B------:R-:W-:Y:S01]  /*bb90*/  FSEL R153, R181, -INF , !P2 ;  /* 0xff800000b5997808 */ /* 0x000fe20005000000 */
[----:B------:R-:W-:Y:S06]  /*bba0*/  @!P4 BRA `(.L_x_1833) ;  /* 0x00000000005cc947 */ /* 0x000fec0003800000 */
[----:B------:R-:W-:Y:S01]  /*bbb0*/  IMAD R5, R193, UR39, R182 ;  /* 0x00000027c1057c24 */ /* 0x000fe2000f8e02b6 */
[----:B------:R-:W-:Y:S04]  /*bbc0*/  BSSY B0, `(.L_x_1834) ;  /* 0x0000011000007945 */ /* 0x000fe80003800000 */
[----:B------:R-:W-:-:S04]  /*bbd0*/  IADD3 R5, R5, -UR27, RZ ;  /* 0x8000001b05057c10 */ /* 0x000fc8000fffe0ff */
[----:B------:R-:W-:-:S13]  /*bbe0*/  ISETP.GT.AND P1, PT, R5, -0x1, PT ;  /* 0xffffffff0500780c */ /* 0x000fda0003f24270 */
[----:B------:R-:W-:Y:S05]  /*bbf0*/  @P1 BRA `(.L_x_1835) ;  /* 0x0000000000201947 */ /* 0x000fea0003800000 */
[----:B------:R-:W-:Y:S01]  /*bc00*/  IMAD.U32 R182, RZ, RZ, UR26 ;  /* 0x0000001affb67e24 */ /* 0x000fe2000f8e00ff */
[----:B------:R-:W-:-:S04]  /*bc10*/  LOP3.LUT R5, RZ, R5, RZ, 0x33, !PT ;  /* 0x00000005ff057212 */ /* 0x000fc800078e33ff */
[----:B------:R-:W-:-:S13]  /*bc20*/  ISETP.NE.AND P1, PT, R182, 0x1, PT ;  /* 0x00000001b600780c */ /* 0x000fda0003f25270 */
[----:B------:R-:W0:Y:S02]  /*bc30*/  @P1 LDC.64 R180, c[0x0][0x9e8] ;  /* 0x00027a00ffb41b82 */ /* 0x000e240000000a00 */
[----:B0-----:R-:W-:-:S05]  /*bc40*/  @P1 IMAD.HI.U32 R180, R5, R180, RZ ;  /* 0x000000b405b41227 */ /* 0x001fca00078e00ff */
[----:B------:R-:W-:-:S04]  /*bc50*/  @P1 SHF.R.U32.HI R5, RZ, R181, R180 ;  /* 0x000000b5ff051219 */ /* 0x000fc800000116b4 */
[----:B------:R-:W-:Y:S01]  /*bc60*/  LOP3.LUT R5, RZ, R5, RZ, 0x33, !PT ;  /* 0x00000005ff057212 */ /* 0x000fe200078e33ff */
[----:B------:R-:W-:Y:S06]  /*bc70*/  BRA `(.L_x_1836) ;  /* 0x0000000000147947 */ /* 0x000fec0003800000 */
.L_x_1835:
[----:B------:R-:W-:-:S05]  /*bc80*/  IMAD.U32 R182, RZ, RZ, UR26 ;  /* 0x0000001affb67e24 */ /* 0x000fca000f8e00ff */
[----:B------:R-:W-:-:S13]  /*bc90*/  ISETP.NE.AND P1, PT, R182, 0x1, PT ;  /* 0x00000001b600780c */ /* 0x000fda0003f25270 */
[----:B------:R-:W0:Y:S02]  /*bca0*/  @P1 LDC.64 R180, c[0x0][0x9e8] ;  /* 0x00027a00ffb41b82 */ /* 0x000e240000000a00 */
[----:B0-----:R-:W-:-:S05]  /*bcb0*/  @P1 IMAD.HI.U32 R180, R5, R180, RZ ;  /* 0x000000b405b41227 */ /* 0x001fca00078e00ff */
[----:B------:R-:W-:-:S07]  /*bcc0*/  @P1 SHF.R.U32.HI R5, RZ, R181, R180 ;  /* 0x000000b5ff051219 */ /* 0x000fce00000116b4 */
.L_x_1836:
[----:B------:R-:W-:Y:S05]  /*bcd0*/  BSYNC B0 ;  /* 0x0000000000007941 */ /* 0x000fea0003800000 */
.L_x_1834:
[----:B------:R-:W-:-:S04]  /*bce0*/  IMAD R5, R5, R182, -UR10 ;  /* 0x8000000a05057e24 */ /* 0x000fc8000f8e02b6 */
[----:B------:R-:W-:-:S05]  /*bcf0*/  IMAD.IADD R5, R5, 0x1, -R0 ;  /* 0x0000000105057824 */ /* 0x000fca00078e0a00 */
[----:B------:R-:W-:Y:S02]  /*bd00*/  VIADDMNMX R178, R5, R182, R178, PT ;  /* 0x000000b605b27246 */ /* 0x000fe400038001b2 */
[----:B------:R-:W-:-:S07]  /*bd10*/  VIMNMX R179, R179, R5, !PT ;  /* 0x00000005b3b37248 */ /* 0x000fce0007fe0100 */
.L_x_1833:
[----:B------:R-:W-:Y:S01]  /*bd20*/  FMNMX.FTZ R5, R176, R15, !PT ;  /* 0x0000000fb0057209 */ /* 0x000fe20007810000 */
[----:B------:R-:W-:Y:S01]  /*bd30*/  UMOV UR10, UR24 ;  /* 0x00000018000a7c82 */ /* 0x000fe20008000000 */
[----:B------:R-:W-:Y:S02]  /*bd40*/  ISETP.GT.AND P1, PT, R179, 0x1, P0 ;  /* 0x00000001b300780c */ /* 0x000fe40000724270 */
[----:B------:R-:W-:Y:S02]  /*bd50*/  FMNMX.FTZ R180, R174, R5, !PT ;  /* 0x00000005aeb47209 */ /* 0x000fe40007810000 */
[----:B------:R-:W-:Y:S02]  /*bd60*/  ISETP.LT.OR P1, PT, R178, 0x2, P1 ;  /* 0x00000002b200780c */ /* 0x000fe40000f21670 */
[----:B------:R-:W-:Y:S02]  /*bd70*/  FMNMX.FTZ R180, R173, R180, !PT ;  /* 0x000000b4adb47209 */ /* 0x000fe40007810000 */
[----:B------:R-:W-:-:S02]  /*bd80*/  FSEL R17, R17, -INF , !P1 ;  /* 0xff80000011117808 */ /* 0x000fc40004800000 */
[----:B------:R-:W-:Y:S02]  /*bd90*/  FMNMX.FTZ R5, R169, R180, !PT ;  /* 0x000000b4a9057209 */ /* 0x000fe40007810000 */
[C---:B------:R-:W-:Y:S02]  /*bda0*/  ISETP.GT.AND P1, PT, R179.reuse, RZ, P0 ;  /* 0x000000ffb300720c */ /* 0x040fe40000724270 */
[----:B------:R-:W-:Y:S02]  /*bdb0*/  FMNMX.FTZ R5, R166, R5, !PT ;  /* 0x00000005a6057209 */ /* 0x000fe40007810000 */
[----:B------:R-:W-:Y:S02]  /*bdc0*/  ISETP.LT.OR P1, PT, R178, 0x1, P1 ;  /* 0x00000001b200780c */ /* 0x000fe40000f21670 */
[----:B------:R-:W-:Y:S02]  /*bdd0*/  FMNMX.FTZ R180, R168, R5, !PT ;  /* 0x00000005a8b47209 */ /* 0x000fe40007810000 */
[----:B------:R-:W-:-:S02]  /*bde0*/  ISETP.GT.AND P2, PT, R179, 0x8, P0 ;  /* 0x00000008b300780c */ /* 0x000fc40000744270 */
[----:B------:R-:W-:Y:S02]  /*bdf0*/  FMNMX.FTZ R5, R165, R180, !PT ;  /* 0x000000b4a5057209 */ /* 0x000fe40007810000 */
[----:B------:R-:W-:Y:S02]  /*be00*/  ISETP.LT.OR P2, PT, R178, 0x9, P2 ;  /* 0x00000009b200780c */ /* 0x000fe40001741670 */
[----:B------:R-:W-:Y:S02]  /*be10*/  FMNMX.FTZ R5, R172, R5, !PT ;  /* 0x00000005ac057209 */ /* 0x000fe40007810000 */
[----:B------:R-:W-:Y:S02]  /*be20*/  ISETP.GT.AND P3, PT, R179, 0x9, P0 ;  /* 0x00000009b300780c */ /* 0x000fe40000764270 */
[----:B------:R-:W-:Y:S02]  /*be30*/  FMNMX.FTZ R180, R170, R5, !PT ;  /* 0x00000005aab47209 */ /* 0x000fe40007810000 */
[----:B------:R-:W-:-:S02]  /*be40*/  FSEL R18, R18, -INF , !P2 ;  /* 0xff80000012127808 */ /* 0x000fc40005000000 */
        /* <DEDUP_REMOVED lines=13> */
[C---:B------:R-:W-:Y:S02]  /*bf20*/  ISETP.LT.OR P3, PT, R178.reuse, 0x12, P3 ;  /* 0x00000012b200780c */ /* 0x040fe40001f61670 */
[----:B------:R-:W-:Y:S01]  /*bf30*/  ISETP.GT.AND P2, PT, R179, 0x19, P0 ;  /* 0x00000019b300780c */ /* 0x000fe20000744270 */
[----:B------:R-:W0:Y:S01]  /*bf40*/  SHFL.BFLY PT, R5, R180, 0x2, 0x1f ;  /* 0x0c401f00b4057f89 */ /* 0x000e2200000e0000 */
[----:B------:R-:W-:Y:S02]  /*bf50*/  FSEL R21, R21, -INF , !P3 ;  /* 0xff80000015157808 */ /* 0x000fe40005800000 */
[----:B------:R-:W-:Y:S02]  /*bf60*/  ISETP.GT.AND P3, PT, R179, 0x20, P0 ;  /* 0x00000020b300780c */ /* 0x000fe40000764270 */
[----:B------:R-:W-:-:S02]  /*bf70*/  ISETP.LT.OR P2, PT, R178, 0x1a, P2 ;  /* 0x0000001ab200780c */ /* 0x000fc40001741670 */
[----:B------:R-:W-:Y:S02]  /*bf80*/  ISETP.LT.OR P3, PT, R178, 0x21, P3 ;  /* 0x00000021b200780c */ /* 0x000fe40001f61670 */
[----:B------:R-:W-:Y:S02]  /*bf90*/  FSEL R152, R152, -INF , !P2 ;  /* 0xff80000098987808 */ /* 0x000fe40005000000 */
[----:B------:R-:W-:Y:S02]  /*bfa0*/  ISETP.GT.AND P2, PT, R179, 0x28, P0 ;  /* 0x00000028b300780c */ /* 0x000fe40000744270 */
[----:B------:R-:W-:Y:S02]  /*bfb0*/  FSEL R155, R155, -INF , !P3 ;  /* 0xff8000009b9b7808 */ /* 0x000fe40005800000 */
[----:B------:R-:W-:-:S04]  /*bfc0*/  ISETP.LT.OR P2, PT, R178, 0x29, P2 ;  /* 0x00000029b200780c */ /* 0x000fc80001741670 */
[----:B------:R-:W-:Y:S02]  /*bfd0*/  FSEL R157, R157, -INF , !P2 ;  /* 0xff8000009d9d7808 */ /* 0x000fe40005000000 */
[----:B------:R-:W-:Y:S02]  /*bfe0*/  ISETP.GT.AND P2, PT, R179, 0x30, P0 ;  /* 0x00000030b300780c */ /* 0x000fe40000744270 */
[----:B0-----:R-:W-:Y:S02]  /*bff0*/  FMNMX.FTZ R175, R180, R5, !PT ;  /* 0x00000005b4af7209 */ /* 0x001fe40007810000 */
[----:B------:R-:W-:-:S03]  /*c000*/  ISETP.LT.OR P2, PT, R178, 0x31, P2 ;  /* 0x00000031b200780c */ /* 0x000fc60001741670 */
[----:B------:R-:W0:Y:S01]  /*c010*/  SHFL.BFLY PT, R182, R175, 0x1, 0x1f ;  /* 0x0c201f00afb67f89 */ /* 0x000e2200000e0000 */
[----:B------:R-:W-:Y:S02]  /*c020*/  FSEL R159, R159, -INF , !P2 ;  /* 0xff8000009f9f7808 */ /* 0x000fe40005000000 */
[----:B------:R-:W-:-:S04]  /*c030*/  ISETP.GT.AND P2, PT, R179, 0x38, P0 ;  /* 0x00000038b300780c */ /* 0x000fc80000744270 */
[----:B------:R-:W-:-:S04]  /*c040*/  ISETP.LT.OR P2, PT, R178, 0x39, P2 ;  /* 0x00000039b200780c */ /* 0x000fc80001741670 */
[----:B------:R-:W-:Y:S02]  /*c050*/  FSEL R161, R161, -INF , !P2 ;  /* 0xff800000a1a17808 */ /* 0x000fe40005000000 */
[----:B0-----:R-:W-:Y:S02]  /*c060*/  FMNMX.FTZ R5, R175, R182, !PT ;  /* 0x000000b6af057209 */ /* 0x001fe40007810000 */
[----:B------:R-:W-:Y:S02]  /*c070*/  FSEL R175, R6, -INF , !P1 ;  /* 0xff80000006af7808 */ /* 0x000fe40004800000 */
[----:B------:R-:W-:Y:S01]  /*c080*/  ISETP.GT.AND P1, PT, R179, 0x18, P0 ;  /* 0x00000018b300780c */ /* 0x000fe20000724270 */
[----:B------:R-:W-:Y:S01]  /*c090*/  FMUL.FTZ R183, R5, UR10 ;  /* 0x0000000a05b77c20 */ /* 0x000fe20008410000 */
[----:B------:R-:W-:Y:S02]  /*c0a0*/  FMNMX.FTZ R6, R175, R14, !PT ;  /* 0x0000000eaf067209 */ /* 0x000fe40007810000 */
[----:B------:R-:W-:-:S02]  /*c0b0*/  ISETP.LT.OR P1, PT, R178, 0x19, P1 ;  /* 0x00000019b200780c */ /* 0x000fc40000f21670 */
[----:B------:R-:W-:Y:S02]  /*c0c0*/  FMNMX.FTZ R177, R17, R6, !PT ;  /* 0x0000000611b17209 */ /* 0x000fe40007810000 */
[----:B------:R-:W-:Y:S02]  /*c0d0*/  FSEL R23, R23, -INF , !P1 ;  /* 0xff80000017177808 */ /* 0x000fe40004800000 */
[----:B------:R-:W-:Y:S02]  /*c0e0*/  FMNMX.FTZ R6, R18, R177, !PT ;  /* 0x000000b112067209 */ /* 0x000fe40007810000 */
[----:B------:R-:W-:Y:S02]  /*c0f0*/  ISETP.GT.AND P1, PT, R179, 0x21, P0 ;  /* 0x00000021b300780c */ /* 0x000fe40000724270 */
[----:B------:R-:W-:Y:S02]  /*c100*/  FMNMX.FTZ R177, R19, R6, !PT ;  /* 0x0000000613b17209 */ /* 0x000fe40007810000 */
[----:B------:R-:W-:-:S02]  /*c110*/  ISETP.LT.OR P1, PT, R178, 0x22, P1 ;  /* 0x00000022b200780c */ /* 0x000fc40000f21670 */
[----:B------:R-:W-:Y:S02]  /*c120*/  FMNMX.FTZ R6, R20, R177, !PT ;  /* 0x000000b114067209 */ /* 0x000fe40007810000 */
[----:B------:R-:W-:Y:S02]  /*c130*/  FSEL R156, R156, -INF , !P1 ;  /* 0xff8000009c9c7808 */ /* 0x000fe40004800000 */
[----:B------:R-:W-:Y:S02]  /*c140*/  FMNMX.FTZ R6, R21, R6, !PT ;  /* 0x0000000615067209 */ /* 0x000fe40007810000 */
[----:B------:R-:W-:Y:S02]  /*c150*/  ISETP.GT.AND P1, PT, R179, 0x29, P0 ;  /* 0x00000029b300780c */ /* 0x000fe40000724270 */
[----:B------:R-:W-:Y:S02]  /*c160*/  FMNMX.FTZ R177, R23, R6, !PT ;  /* 0x0000000617b17209 */ /* 0x000fe40007810000 */
[----:B------:R-:W-:-:S02]  /*c170*/  FSETP.NEU.FTZ.AND P3, PT, R5, -INF , PT ;  /* 0xff8000000500780b */ /* 0x000fc40003f7d000 */
[----:B------:R-:W-:Y:S02]  /*c180*/  FMNMX.FTZ R6, R152, R177, !PT ;  /* 0x000000b198067209 */ /* 0x000fe40007810000 */
[----:B------:R-:W-:Y:S02]  /*c190*/  ISETP.LT.OR P1, PT, R178, 0x2a, P1 ;  /* 0x0000002ab200780c */ /* 0x000fe40000f21670 */
[----:B------:R-:W-:Y:S02]  /*c1a0*/  FMNMX.FTZ R181, R155, R6, !PT ;  /* 0x000000069bb57209 */ /* 0x000fe40007810000 */
[----:B------:R-:W-:Y:S02]  /*c1b0*/  FSEL R183, R183, RZ, P3 ;  /* 0x000000ffb7b77208 */ /* 0x000fe40001800000 */
[----:B------:R-:W-:Y:S02]  /*c1c0*/  FMNMX.FTZ R6, R156, R181, !PT ;  /* 0x000000b59c067209 */ /* 0x000fe40007810000 */
[----:B------:R-:W-:Y:S01]  /*c1d0*/  FSEL R158, R158, -INF , !P1 ;  /* 0xff8000009e9e7808 */ /* 0x000fe20004800000 */
[--C-:B------:R-:W-:Y:S01]  /*c1e0*/  FFMA.FTZ R176, R176, UR10, -R183.reuse ;  /* 0x0000000ab0b07c23 */ /* 0x100fe200080108b7 */
[----:B------:R-:W-:Y:S01]  /*c1f0*/  ISETP.GT.AND P1, PT, R179, 0x31, P0 ;  /* 0x00000031b300780c */ /* 0x000fe20000724270 */
[--C-:B------:R-:W-:Y:S01]  /*c200*/  FFMA.FTZ R174, R174, UR10, -R183.reuse ;  /* 0x0000000aaeae7c23 */ /* 0x100fe200080108b7 */
[----:B------:R-:W-:Y:S01]  /*c210*/  FMNMX.FTZ R181, R157, R6, !PT ;  /* 0x000000069db57209 */ /* 0x000fe20007810000 */
[----:B------:R0:W-:Y:S01]  /*c220*/  MUFU.EX2 R177, R176 ;  /* 0x000000b000b17308 */ /* 0x0001e20000000800 */
[----:B------:R-:W-:Y:S01]  /*c230*/  ISETP.LT.OR P1, PT, R178, 0x32, P1 ;  /* 0x00000032b200780c */ /* 0x000fe20000f21670 */
[--C-:B------:R-:W-:Y:S01]  /*c240*/  FFMA.FTZ R169, R169, UR10, -R183.reuse ;  /* 0x0000000aa9a97c23 */ /* 0x100fe200080108b7 */
[----:B------:R-:W-:Y:S01]  /*c250*/  FMNMX.FTZ R6, R158, R181, !PT ;  /* 0x000000b59e067209 */ /* 0x000fe20007810000 */
[--C-:B------:R-:W-:Y:S01]  /*c260*/  FFMA.FTZ R166, R166, UR10, -R183.reuse ;  /* 0x0000000aa6a67c23 */ /* 0x100fe200080108b7 */
[----:B------:R-:W-:Y:S01]  /*c270*/  ISETP.GT.AND P0, PT, R179, 0x39, P0 ;  /* 0x00000039b300780c */ /* 0x000fe20000704270 */
[--C-:B------:R-:W-:Y:S01]  /*c280*/  FFMA.FTZ R165, R165, UR10, -R183.reuse ;  /* 0x0000000aa5a57c23 */ /* 0x100fe200080108b7 */
[----:B------:R-:W-:Y:S01]  /*c290*/  FMNMX.FTZ R6, R159, R6, !PT ;  /* 0x000000069f067209 */ /* 0x000fe20007810000 */
[----:B------:R-:W-:Y:S01]  /*c2a0*/  MUFU.EX2 R174, R174 ;  /* 0x000000ae00ae7308 */ /* 0x000fe20000000800 */
[--C-:B0-----:R-:W-:Y:S01]  /*c2b0*/  FFMA.FTZ R176, R173, UR10, -R183.reuse ;  /* 0x0000000aadb07c23 */ /* 0x101fe200080108b7 */
[----:B------:R-:W-:Y:S01]  /*c2c0*/  FSEL R173, R160, -INF , !P1 ;  /* 0xff800000a0ad7808 */ /* 0x000fe20004800000 */
[--C-:B------:R-:W-:Y:S01]  /*c2d0*/  FFMA.FTZ R172, R172, UR10, -R183.reuse ;  /* 0x0000000aacac7c23 */ /* 0x100fe200080108b7 */
[----:B------:R-:W-:Y:S01]  /*c2e0*/  ISETP.LT.OR P0, PT, R178, 0x3a, P0 ;  /* 0x0000003ab200780c */ /* 0x000fe20000701670 */
[--C-:B------:R-:W-:Y:S01]  /*c2f0*/  FFMA.FTZ R22, R22, UR10, -R183.reuse ;  /* 0x0000000a16167c23 */ /* 0x100fe200080108b7 */
[----:B------:R-:W-:Y:S01]  /*c300*/  FMNMX.FTZ R6, R173, R6, !PT ;  /* 0x00000006ad067209 */ /* 0x000fe20007810000 */
[--C-:B------:R-:W-:Y:S01]  /*c310*/  FFMA.FTZ R170, R170, UR10, -R183.reuse ;  /* 0x0000000aaaaa7c23 */ /* 0x100fe200080108b7 */
[----:B------:R-:W-:Y:S01]  /*c320*/  FSEL R162, R162, -INF , !P0 ;  /* 0xff800000a2a27808 */ /* 0x000fe20004000000 */
[----:B------:R0:W-:Y:S01]  /*c330*/  MUFU.EX2 R160, R176 ;  /* 0x000000b000a07308 */ /* 0x0001e20000000800 */
[----:B------:R-:W-:Y:S01]  /*c340*/  FMNMX.FTZ R179, R161, R6, !PT ;  /* 0x00000006a1b37209 */ /* 0x000fe20007810000 */
[--C-:B------:R-:W-:Y:S01]  /*c350*/  FFMA.FTZ R154, R154, UR10, -R183.reuse ;  /* 0x0000000a9a9a7c23 */ /* 0x100fe200080108b7 */
[--C-:B------:R-:W-:Y:S01]  /*c360*/  FFMA.FTZ R171, R171, UR10, -R183.reuse ;  /* 0x0000000aabab7c23 */ /* 0x100fe200080108b7 */
[--C-:B------:R-:W-:Y:S01]  /*c370*/  FFMA.FTZ R167, R167, UR10, -R183.reuse ;  /* 0x0000000aa7a77c23 */ /* 0x100fe200080108b7 */
[----:B------:R-:W-:Y:S01]  /*c380*/  FMNMX.FTZ R6, R162, R179, !PT ;  /* 0x000000b3a2067209 */ /* 0x000fe20007810000 */
[--C-:B------:R-:W-:Y:S01]  /*c390*/  FFMA.FTZ R179, R168, UR10, -R183.reuse ;  /* 0x0000000aa8b37c23 */ /* 0x100fe200080108b7 */
[----:B------:R-:W-:Y:S01]  /*c3a0*/  FSEL R168, R5, RZ, P3 ;  /* 0x000000ff05a87208 */ /* 0x000fe20001800000 */
[----:B------:R-:W-:Y:S01]  /*c3b0*/  MUFU.EX2 R169, R169 ;  /* 0x000000a900a97308 */ /* 0x000fe20000000800 */
[--C-:B0-----:R-:W-:Y:S01]  /*c3c0*/  FFMA.FTZ R176, R163, UR10, -R183.reuse ;  /* 0x0000000aa3b07c23 */ /* 0x101fe200080108b7 */
[----:B------:R-:W0:Y:S01]  /*c3d0*/  SHFL.BFLY PT, R181, R6, 0x2, 0x1f ;  /* 0x0c401f0006b57f89 */ /* 0x000e2200000e0000 */
[----:B------:R-:W-:Y:S01]  /*c3e0*/  FFMA.FTZ R153, R153, UR10, -R183 ;  /* 0x0000000a99997c23 */ /* 0x000fe200080108b7 */
[----:B------:R-:W-:Y:S01]  /*c3f0*/  FADD.FTZ R168, -R168, R15 ;  /* 0x0000000fa8a87221 */ /* 0x000fe20000010100 */
[----:B------:R-:W-:Y:S01]  /*c400*/  ISETP.NE.AND P1, PT, R3, RZ, PT ;  /* 0x000000ff0300720c */ /* 0x000fe20003f25270 */
[----:B------:R-:W-:Y:S01]  /*c410*/  FFMA.FTZ R164, R164, UR10, -R183 ;  /* 0x0000000aa4a47c23 */ /* 0x000fe200080108b7 */
[----:B------:R-:W-:Y:S01]  /*c420*/  MOV R183, UR25 ;  /* 0x0000001900b77c02 */ /* 0x000fe20008000f00 */
[----:B------:R-:W-:Y:S01]  /*c430*/  FMUL.FTZ R168, R168, UR10 ;  /* 0x0000000aa8a87c20 */ /* 0x000fe20008410000 */
[----:B------:R-:W-:Y:S08]  /*c440*/  MUFU.EX2 R166, R166 ;  /* 0x000000a600a67308 */ /* 0x000ff00000000800 */
[----:B------:R-:W1:Y:S08]  /*c450*/  MUFU.EX2 R168, R168 ;  /* 0x000000a800a87308 */ /* 0x000e700000000800 */
[----:B------:R-:W2:Y:S01]  /*c460*/  MUFU.EX2 R179, R179 ;  /* 0x000000b300b37308 */ /* 0x000ea20000000800 */
[----:B0-----:R-:W-:-:S05]  /*c470*/  FMNMX.FTZ R181, R6, R181, !PT ;  /* 0x000000b506b57209 */ /* 0x001fca0007810000 */
[----:B------:R-:W0:Y:S02]  /*c480*/  SHFL.BFLY PT, R6, R181, 0x1, 0x1f ;  /* 0x0c201f00b5067f89 */ /* 0x000e2400000e0000 */
[----:B------:R-:W3:Y:S01]  /*c490*/  MUFU.EX2 R165, R165 ;  /* 0x000000a500a57308 */ /* 0x000ee20000000800 */
[----:B-1----:R-:W-:Y:S01]  /*c4a0*/  FFMA.FTZ R15, R168, R8, R177 ;  /* 0x00000008a80f7223 */ /* 0x002fe200000100b1 */
[-C--:B------:R-:W-:Y:S01]  /*c4b0*/  FMUL.FTZ R24, R24, R168.reuse ;  /* 0x000000a818187220 */ /* 0x080fe20000410000 */
[-C--:B------:R-:W-:Y:S01]  /*c4c0*/  FMUL.FTZ R25, R25, R168.reuse ;  /* 0x000000a819197220 */ /* 0x080fe20000410000 */
[-C--:B------:R-:W-:Y:S01]  /*c4d0*/  FMUL.FTZ R28, R28, R168.reuse ;  /* 0x000000a81c1c7220 */ /* 0x080fe20000410000 */
[----:B------:R-:W-:Y:S01]  /*c4e0*/  FADD.FTZ R15, R174, R15 ;  /* 0x0000000fae0f7221 */ /* 0x000fe20000010000 */
[-C--:B------:R-:W-:Y:S01]  /*c4f0*/  FMUL.FTZ R29, R29, R168.reuse ;  /* 0x000000a81d1d7220 */ /* 0x080fe20000410000 */
[-C--:B------:R-:W-:Y:S01]  /*c500*/  FMUL.FTZ R32, R32, R168.reuse ;  /* 0x000000a820207220 */ /* 0x080fe20000410000 */
[----:B------:R1:W-:Y:S01]  /*c510*/  MUFU.EX2 R163, R22 ;  /* 0x0000001600a37308 */ /* 0x0003e20000000800 */
[----:B------:R-:W-:Y:S01]  /*c520*/  FADD.FTZ R8, R160, R15 ;  /* 0x0000000fa0087221 */ /* 0x000fe20000010000 */
[-C--:B------:R-:W-:Y:S01]  /*c530*/  FMUL.FTZ R33, R33, R168.reuse ;  /* 0x000000a821217220 */ /* 0x080fe20000410000 */
[-C--:B------:R-:W-:Y:S01]  /*c540*/  FMUL.FTZ R36, R36, R168.reuse ;  /* 0x000000a824247220 */ /* 0x080fe20000410000 */
[-C--:B------:R-:W-:Y:S01]  /*c550*/  FMUL.FTZ R37, R37, R168.reuse ;  /* 0x000000a825257220 */ /* 0x080fe20000410000 */
[-C--:B------:R-:W-:Y:S01]  /*c560*/  FMUL.FTZ R40, R40, R168.reuse ;  /* 0x000000a828287220 */ /* 0x080fe20000410000 */
[-C--:B------:R-:W-:Y:S01]  /*c570*/  FMUL.FTZ R41, R41, R168.reuse ;  /* 0x000000a829297220 */ /* 0x080fe20000410000 */
[-C--:B------:R-:W-:Y:S01]  /*c580*/  FMUL.FTZ R44, R44, R168.reuse ;  /* 0x000000a82c2c7220 */ /* 0x080fe20000410000 */
[----:B------:R-:W4:Y:S01]  /*c590*/  MUFU.EX2 R172, R172 ;  /* 0x000000ac00ac7308 */ /* 0x000f220000000800 */
[-C--:B------:R-:W-:Y:S01]  /*c5a0*/  FMUL.FTZ R45, R45, R168.reuse ;  /* 0x000000a82d2d7220 */ /* 0x080fe20000410000 */
[-C--:B------:R-:W-:Y:S01]  /*c5b0*/  FMUL.FTZ R48, R48, R168.reuse ;  /* 0x000000a830307220 */ /* 0x080fe20000410000 */
[-C--:B------:R-:W-:Y:S01]  /*c5c0*/  FMUL.FTZ R49, R49, R168.reuse ;  /* 0x000000a831317220 */ /* 0x080fe20000410000 */
[-C--:B------:R-:W-:Y:S01]  /*c5d0*/  FMUL.FTZ R52, R52, R168.reuse ;  /* 0x000000a834347220 */ /* 0x080fe20000410000 */
[----:B------:R-:W-:Y:S01]  /*c5e0*/  FMUL.FTZ R53, R53, R168 ;  /* 0x000000a835357220 */ /* 0x000fe20000410000 */
[----:B0-----:R-:W-:Y:S01]  /*c5f0*/  FMNMX.FTZ R6, R181, R6, !PT ;  /* 0x00000006b5067209 */ /* 0x001fe20007810000 */
[-C--:B------:R-:W-:Y:S01]  /*c600*/  FMUL.FTZ R56, R56, R168.reuse ;  /* 0x000000a838387220 */ /* 0x080fe20000410000 */
[----:B------:R-:W0:Y:S01]  /*c610*/  MUFU.EX2 R170, R170 ;  /* 0x000000aa00aa7308 */ /* 0x000e220000000800 */
[-C--:B------:R-:W-:Y:S01]  /*c620*/  FMUL.FTZ R57, R57, R168.reuse ;  /* 0x000000a839397220 */ /* 0x080fe20000410000 */
[C---:B------:R-:W-:Y:S01]  /*c630*/  FSETP.NEU.FTZ.AND P0, PT, R6.reuse, -INF , PT ;  /* 0xff8000000600780b */ /* 0x040fe20003f1d000 */
[----:B------:R-:W-:Y:S01]  /*c640*/  FMUL.FTZ R180, R6, UR10 ;  /* 0x0000000a06b47c20 */ /* 0x000fe20008410000 */
[-C--:B------:R-:W-:Y:S01]  /*c650*/  FMUL.FTZ R60, R60, R168.reuse ;  /* 0x000000a83c3c7220 */ /* 0x080fe20000410000 */
[-C--:B------:R-:W-:Y:S01]  /*c660*/  FMUL.FTZ R61, R61, R168.reuse ;  /* 0x000000a83d3d7220 */ /* 0x080fe20000410000 */
[----:B------:R-:W-:Y:S01]  /*c670*/  FSEL R15, R6, RZ, P0 ;  /* 0x000000ff060f7208 */ /* 0x000fe20000000000 */
[-C--:B------:R-:W-:Y:S01]  /*c680*/  FMUL.FTZ R64, R64, R168.reuse ;  /* 0x000000a840407220 */ /* 0x080fe20000410000 */
[----:B------:R-:W-:Y:S01]  /*c690*/  FSEL R180, R180, RZ, P0 ;  /* 0x000000ffb4b47208 */ /* 0x000fe20000000000 */
[----:B------:R5:W-:Y:S01]  /*c6a0*/  MUFU.EX2 R178, R154 ;  /* 0x0000009a00b27308 */ /* 0x000be20000000800 */
[-C--:B------:R-:W-:Y:S01]  /*c6b0*/  FMUL.FTZ R65, R65, R168.reuse ;  /* 0x000000a841417220 */ /* 0x080fe20000410000 */
[----:B------:R-:W-:Y:S01]  /*c6c0*/  FADD.FTZ R15, -R15, R14 ;  /* 0x0000000e0f0f7221 */ /* 0x000fe20000010100 */
[----:B------:R-:W-:Y:S01]  /*c6d0*/  FMUL.FTZ R68, R68, R168 ;  /* 0x000000a844447220 */ /* 0x000fe20000410000 */
[----:B-1----:R-:W-:Y:S01]  /*c6e0*/  FFMA.FTZ R22, R175, UR10, -R180 ;  /* 0x0000000aaf167c23 */ /* 0x002fe200080108b4 */
[----:B------:R-:W-:Y:S01]  /*c6f0*/  FADD.FTZ R175, R169, R8 ;  /* 0x00000008a9af7221 */ /* 0x000fe20000010000 */
[----:B------:R-:W-:Y:S01]  /*c700*/  FMUL.FTZ R15, R15, UR10 ;  /* 0x0000000a0f0f7c20 */ /* 0x000fe20008410000 */
[--C-:B------:R-:W-:Y:S01]  /*c710*/  FFMA.FTZ R17, R17, UR10, -R180.reuse ;  /* 0x0000000a11117c23 */ /* 0x100fe200080108b4 */
[----:B------:R-:W1:Y:S01]  /*c720*/  MUFU.EX2 R171, R171 ;  /* 0x000000ab00ab7308 */ /* 0x000e620000000800 */
[----:B-----5:R-:W-:Y:S01]  /*c730*/  FADD.FTZ R154, R166, R175 ;  /* 0x000000afa69a7221 */ /* 0x020fe20000010000 */
[--C-:B------:R-:W-:Y:S01]  /*c740*/  FFMA.FTZ R18, R18, UR10, -R180.reuse ;  /* 0x0000000a12127c23 */ /* 0x100fe200080108b4 */
[--C-:B------:R-:W-:Y:S01]  /*c750*/  FFMA.FTZ R19, R19, UR10, -R180.reuse ;  /* 0x0000000a13137c23 */ /* 0x100fe200080108b4 */
[----:B------:R-:W-:Y:S01]  /*c760*/  FFMA.FTZ R20, R20, UR10, -R180 ;  /* 0x0000000a14147c23 */ /* 0x000fe200080108b4 */
[----:B--2---:R-:W-:Y:S01]  /*c770*/  FADD.FTZ R154, R179, R154 ;  /* 0x0000009ab39a7221 */ /* 0x004fe20000010000 */
[----:B------:R-:W-:-:S02]  /*c780*/  @!P1 IMAD R8, R183, 0x40, R2 ;  /* 0x00000040b7089824 */ /* 0x000fc400078e0202 */
[----:B------:R-:W-:Y:S01]  /*c790*/  FFMA.FTZ R21, R21, UR10, -R180 ;  /* 0x0000000a15157c23 */ /* 0x000fe200080108b4 */
[----:B------:R-:W2:Y:S01]  /*c7a0*/  MUFU.EX2 R167, R167 ;  /* 0x000000a700a77308 */ /* 0x000ea20000000800 */
[----:B---3--:R-:W-:Y:S01]  /*c7b0*/  FADD.FTZ R175, R165, R154 ;  /* 0x0000009aa5af7221 */ /* 0x008fe20000010000 */
[--C-:B------:R-:W-:Y:S01]  /*c7c0*/  FFMA.FTZ R14, R152, UR10, -R180.reuse ;  /* 0x0000000a980e7c23 */ /* 0x100fe200080108b4 */
[--C-:B------:R-:W-:Y:S01]  /*c7d0*/  FFMA.FTZ R23, R23, UR10, -R180.reuse ;  /* 0x0000000a17177c23 */ /* 0x100fe200080108b4 */
[--C-:B------:R-:W-:Y:S01]  /*c7e0*/  FFMA.FTZ R182, R161, UR10, -R180.reuse ;  /* 0x0000000aa1b67c23 */ /* 0x100fe200080108b4 */
[----:B----4-:R-:W-:Y:S01]  /*c7f0*/  FADD.FTZ R175, R172, R175 ;  /* 0x000000afacaf7221 */ /* 0x010fe20000010000 */
[--C-:B------:R-:W-:Y:S01]  /*c800*/  FFMA.FTZ R155, R155, UR10, -R180.reuse ;  /* 0x0000000a9b9b7c23 */ /* 0x100fe200080108b4 */
[--C-:B------:R-:W-:Y:S01]  /*c810*/  FFMA.FTZ R157, R157, UR10, -R180.reuse ;  /* 0x0000000a9d9d7c23 */ /* 0x100fe200080108b4 */
[----:B------:R-:W-:Y:S01]  /*c820*/  MUFU.EX2 R22, R22 ;  /* 0x0000001600167308 */ /* 0x000fe20000000800 */
[----:B0-----:R-:W-:Y:S01]  /*c830*/  FADD.FTZ R154, R170, R175 ;  /* 0x000000afaa9a7221 */ /* 0x001fe20000010000 */
[--C-:B------:R-:W-:Y:S01]  /*c840*/  FFMA.FTZ R175, R158, UR10, -R180.reuse ;  /* 0x0000000a9eaf7c23 */ /* 0x100fe200080108b4 */
[----:B------:R-:W-:Y:S01]  /*c850*/  F2FP.F16.F32.PACK_AB R158, R172, R165 ;  /* 0x000000a5ac9e723e */ /* 0x000fe200000000ff */
[----:B------:R-:W-:Y:S01]  /*c860*/  FFMA.FTZ R159, R159, UR10, -R180 ;  /* 0x0000000a9f9f7c23 */ /* 0x000fe200080108b4 */
[----:B-1----:R-:W-:Y:S01]  /*c870*/  FADD.FTZ R154, R171, R154 ;  /* 0x0000009aab9a7221 */ /* 0x002fe20000010000 */
[----:B------:R-:W-:Y:S01]  /*c880*/  FFMA.FTZ R173, R173, UR10, -R180 ;  /* 0x0000000aadad7c23 */ /* 0x000fe200080108b4 */
[----:B------:R-:W-:Y:S01]  /*c890*/  @!P1 LEA R8, R8, UR37, 0x2 ;  /* 0x0000002508089c11 */ /* 0x000fe2000f8e10ff */
[----:B------:R-:W0:Y:S01]  /*c8a0*/  MUFU.EX2 R15, R15 ;  /* 0x0000000f000f7308 */ /* 0x000e220000000800 */
[----:B--2---:R-:W-:Y:S01]  /*c8b0*/  FADD.FTZ R183, R167, R154 ;  /* 0x0000009aa7b77221 */ /* 0x004fe20000010000 */
[----:B------:R-:W-:Y:S01]  /*c8c0*/  F2FP.F16.F32.PACK_AB R154, R169, R160 ;  /* 0x000000a0a99a723e */ /* 0x000fe200000000ff */
[----:B------:R-:W-:Y:S01]  /*c8d0*/  FMUL.FTZ R69, R69, R168 ;  /* 0x000000a845457220 */ /* 0x000fe20000410000 */
[----:B------:R-:W-:Y:S01]  /*c8e0*/  F2FP.F16.F32.PACK_AB R160, R171, R170 ;  /* 0x000000aaaba0723e */ /* 0x000fe200000000ff */
[----:B------:R-:W-:Y:S01]  /*c8f0*/  @!P1 STS [R8+0x28800], R168 ;  /* 0x028800a808009388 */ /* 0x000fe20000000800 */
        /* <DEDUP_REMOVED lines=11> */
[----:B0-----:R-:W-:Y:S01]  /*c9b0*/  FFMA.FTZ R172, R15, R7, R22 ;  /* 0x000000070fac7223 */ /* 0x001fe20000010016 */
[----:B------:R0:W-:Y:S01]  /*c9c0*/  @!P1 STS [R8+0x28820], R15 ;  /* 0x0288200f08009388 */ /* 0x0001e20000000800 */
        /* <DEDUP_REMOVED lines=10> */
[----:B------:R-:W-:Y:S01]  /*ca70*/  FADD.FTZ R161, R163, R152 ;  /* 0x00000098a3a17221 */ /* 0x000fe20000010000 */
[----:B------:R-:W-:Y:S01]  /*ca80*/  F2FP.F16.F32.PACK_AB R152, R174, R177 ;  /* 0x000000b1ae98723e */ /* 0x000fe200000000ff */
[----:B------:R-:W-:Y:S01]  /*ca90*/  FMUL.FTZ R105, R105, R168 ;  /* 0x000000a869697220 */ /* 0x000fe20000410000 */
[----:B------:R-:W1:Y:S01]  /*caa0*/  MUFU.EX2 R18, R18 ;  /* 0x0000001200127308 */ /* 0x000e620000000800 */
[--C-:B--2---:R-:W-:Y:S01]  /*cab0*/  FFMA.FTZ R17, R156, UR10, -R180.reuse ;  /* 0x0000000a9c117c23 */ /* 0x104fe200080108b4 */
[----:B------:R-:W-:Y:S01]  /*cac0*/  F2FP.F16.F32.PACK_AB R156, R179, R166 ;  /* 0x000000a6b39c723e */ /* 0x000fe200000000ff */
[----:B------:R-:W-:Y:S01]  /*cad0*/  FFMA.FTZ R180, R162, UR10, -R180 ;  /* 0x0000000aa2b47c23 */ /* 0x000fe200080108b4 */
[----:B------:R-:W-:Y:S01]  /*cae0*/  F2FP.F16.F32.PACK_AB R162, R176, R167 ;  /* 0x000000a7b0a2723e */ /* 0x000fe200000000ff */
[-C--:B------:R-:W-:Y:S01]  /*caf0*/  FMUL.FTZ R108, R108, R168.reuse ;  /* 0x000000a86c6c7220 */ /* 0x080fe20000410000 */
[-C--:B------:R-:W-:Y:S01]  /*cb00*/  FMUL.FTZ R109, R109, R168.reuse ;  /* 0x000000a86d6d7220 */ /* 0x080fe20000410000 */
[----:B------:R-:W-:Y:S01]  /*cb10*/  FMUL.FTZ R112, R112, R168 ;  /* 0x000000a870707220 */ /* 0x000fe20000410000 */
[----:B------:R-:W2:Y:S01]  /*cb20*/  MUFU.EX2 R164, R164 ;  /* 0x000000a400a47308 */ /* 0x000ea20000000800 */
[C---:B---3--:R-:W-:Y:S01]  /*cb30*/  FADD.FTZ R7, R153.reuse, R172 ;  /* 0x000000ac99077221 */ /* 0x048fe20000010000 */
[----:B------:R-:W-:Y:S01]  /*cb40*/  F2FP.F16.F32.PACK_AB R153, R153, R22 ;  /* 0x000000169999723e */ /* 0x000fe200000000ff */
[-C--:B------:R-:W-:Y:S01]  /*cb50*/  FMUL.FTZ R113, R113, R168.reuse ;  /* 0x000000a871717220 */ /* 0x080fe20000410000 */
[-C--:B------:R-:W-:Y:S01]  /*cb60*/  FMUL.FTZ R116, R116, R168.reuse ;  /* 0x000000a874747220 */ /* 0x080fe20000410000 */
[-C--:B------:R-:W-:Y:S01]  /*cb70*/  FMUL.FTZ R117, R117, R168.reuse ;  /* 0x000000a875757220 */ /* 0x080fe20000410000 */
[-C--:B------:R-:W-:Y:S01]  /*cb80*/  FMUL.FTZ R120, R120, R168.reuse ;  /* 0x000000a878787220 */ /* 0x080fe20000410000 */
[-C--:B------:R-:W-:Y:S01]  /*cb90*/  FMUL.FTZ R121, R121, R168.reuse ;  /* 0x000000a879797220 */ /* 0x080fe20000410000 */
[----:B------:R-:W3:Y:S01]  /*cba0*/  MUFU.EX2 R19, R19 ;  /* 0x0000001300137308 */ /* 0x000ee20000000800 */
        /* <DEDUP_REMOVED lines=10> */
[-C--:B------:R-:W-:Y:S01]  /*cc50*/  FMUL.FTZ R136, R136, R168.reuse ;  /* 0x000000a888887220 */ /* 0x080fe20000410000 */
[-C--:B------:R-:W-:Y:S01]  /*cc60*/  FMUL.FTZ R137, R137, R168.reuse ;  /* 0x000000a889897220 */ /* 0x080fe20000410000 */
[----:B------:R-:W-:Y:S01]  /*cc70*/  FADD.FTZ R166, R178, R161 ;  /* 0x000000a1b2a67221 */ /* 0x000fe20000010000 */
[-C--:B------:R-:W-:Y:S01]  /*cc80*/  FMUL.FTZ R140, R140, R168.reuse ;  /* 0x000000a88c8c7220 */ /* 0x080fe20000410000 */
[----:B------:R-:W-:Y:S01]  /*cc90*/  FMUL.FTZ R141, R141, R168 ;  /* 0x000000a88d8d7220 */ /* 0x000fe20000410000 */
[----:B------:R-:W2:Y:S01]  /*cca0*/  MUFU.EX2 R21, R21 ;  /* 0x0000001500157308 */ /* 0x000ea20000000800 */
[----:B---3--:R-:W-:Y:S01]  /*ccb0*/  FADD.FTZ R7, R19, R174 ;  /* 0x000000ae13077221 */ /* 0x008fe20000010000 */
[C---:B0-----:R-:W-:Y:S01]  /*ccc0*/  FADD.FTZ R8, R181.reuse, R166 ;  /* 0x000000a6b5087221 */ /* 0x041fe20000010000 */
[----:B------:R-:W-:Y:S01]  /*ccd0*/  F2FP.F16.F32.PACK_AB R166, R181, R178 ;  /* 0x000000b2b5a6723e */ /* 0x000fe200000000ff */
[-C--:B------:R-:W-:Y:S01]  /*cce0*/  FMUL.FTZ R144, R144, R168.reuse ;  /* 0x000000a890907220 */ /* 0x080fe20000410000 */
[-C--:B------:R-:W-:Y:S01]  /*ccf0*/  FMUL.FTZ R145, R145, R168.reuse ;  /* 0x000000a891917220 */ /* 0x080fe20000410000 */
[-C--:B------:R-:W-:Y:S01]  /*cd00*/  FMUL.FTZ R148, R148, R168.reuse ;  /* 0x000000a894947220 */ /* 0x080fe20000410000 */
[----:B------:R-:W-:Y:S01]  /*cd10*/  FMUL.FTZ R149, R149, R168 ;  /* 0x000000a895957220 */ /* 0x000fe20000410000 */
        /* <DEDUP_REMOVED lines=26> */
[----:B--2---:R-:W-:Y:S01]  /*cec0*/  F2FP.F16.F32.PACK_AB R155, R19, R18 ;  /* 0x00000012139b723e */ /* 0x004fe200000000ff */
        /* <DEDUP_REMOVED lines=15> */
[C---:B0-----:R-:W-:Y:S01]  /*cfc0*/  FADD.FTZ R176, R170.reuse, R7 ;  /* 0x00000007aab07221 */ /* 0x041fe20000010000 */
        /* <DEDUP_REMOVED lines=44> */
[-C--:B------:R-:W-:Y:S01]  /*d290*/  FMUL.FTZ R138, R138, R15.reuse ;  /* 0x0000000f8a8a7220 */ /* 0x080fe20000410000 */
[-C--:B------:R-:W-:Y:S01]  /*d2a0*/  FMUL.FTZ R139, R139, R15.reuse ;  /* 0x0000000f8b8b7220 */ /* 0x080fe20000410000 */
[----:B------:R-:W-:Y:S01]  /*d2b0*/  FMUL.FTZ R142, R142, R15 ;  /* 0x0000000f8e8e7220 */ /* 0x000fe20000410000 */
[C---:B-1----:R-:W-:Y:S01]  /*d2c0*/  F2FP.F16.F32.PACK_AB R167, R180.reuse, R167 ;  /* 0x000000a7b4a7723e */ /* 0x042fe200000000ff */
[----:B------:R-:W-:Y:S01]  /*d2d0*/  FADD.FTZ R7, R180, R7 ;  /* 0x00000007b4077221 */ /* 0x000fe20000010000 */
[-C--:B------:R-:W-:Y:S01]  /*d2e0*/  FMUL.FTZ R143, R143, R15.reuse ;  /* 0x0000000f8f8f7220 */ /* 0x080fe20000410000 */
[-C--:B------:R-:W-:Y:S01]  /*d2f0*/  FMUL.FTZ R146, R146, R15.reuse ;  /* 0x0000000f92927220 */ /* 0x080fe20000410000 */
[-C--:B------:R-:W-:Y:S01]  /*d300*/  FMUL.FTZ R147, R147, R15.reuse ;  /* 0x0000000f93937220 */ /* 0x080fe20000410000 */
[----:B------:R2:W-:Y:S01]  /*d310*/  STSM.16.M88.4 [R9], R164 ;  /* 0x000000a409007844 */ /* 0x0005e20000000200 */
[-C--:B------:R-:W-:Y:S01]  /*d320*/  FMUL.FTZ R150, R150, R15.reuse ;  /* 0x0000000f96967220 */ /* 0x080fe20000410000 */
[----:B------:R-:W-:Y:S01]  /*d330*/  FMUL.FTZ R151, R151, R15 ;  /* 0x0000000f97977220 */ /* 0x000fe20000410000 */
[----:B------:R-:W-:Y:S06]  /*d340*/  @!P5 BRA `(.L_x_1837) ;  /* 0x000000000004d947 */ /* 0x000fec0003800000 */
[----:B------:R-:W-:Y:S01]  /*d350*/  BPT.TRAP 0x1 ;  /* 0x000000040000795c */ /* 0x000fe20000300000 */
.L_x_1837:
[----:B------:R0:W1:Y:S01]  /*d360*/  SYNCS.PHASECHK.TRANS64.TRYWAIT P0, [UR31+0x28c50], R13 ;  /* 0x028c500dff0075a7 */ /* 0x000062000800015f */
[----:B------:R-:W-:Y:S05]  /*d370*/  @!P5 BRA `(.L_x_1838) ;  /* 0x000000000004d947 */ /* 0x000fea0003800000 */
[----:B------:R-:W-:Y:S01]  /*d380*/  BPT.TRAP 0x1 ;  /* 0x000000040000795c */ /* 0x000fe20000300000 */
.L_x_1838:
[----:B-1----:R-:W-:Y:S05]  /*d390*/  @P0 BRA `(.L_x_1839) ;  /* 0x0000000000080947 */ /* 0x002fea0003800000 */
[----:B------:R-:W1:Y:S02]  /*d3a0*/  SYNCS.PHASECHK.TRANS64.TRYWAIT P0, [UR31+0x28c50], R13 ;  /* 0x028c500dff0075a7 */ /* 0x000e64000800015f */
[----:B-1----:R-:W-:Y:S05]  /*d3b0*/  @!P0 BRA `(.L_x_1840) ;  /* 0x0000008000b88947 */ /* 0x002fea0003800000 */
.L_x_1839:
        /* <DEDUP_REMOVED lines=13> */
[----:B------:R-:W-:-:S02]  /*d490*/  @!P6 PRMT R16, RZ, 0x654, R16 ;  /* 0x00000654ff10e816 */ /* 0x000fc40000000010 */
[----:B------:R-:W-:Y:S01]  /*d4a0*/  MOV R15, R5 ;  /* 0x00000005000f7202 */ /* 0x000fe20000000f00 */
[----:B------:R-:W-:Y:S02]  /*d4b0*/  WARPGROUP.DEPBAR.LE gsb0, 0x0 ;  /* 0x00008000000079c5 */ /* 0x000fe40000010000 */
[----:B------:R-:W-:-:S15]  /*d4c0*/  WARPGROUP.ARRIVE ;  /* 0x00000000000079c5 */ /* 0x000fde0000000000 */
[----:B------:R-:W-:-:S04]  /*d4d0*/  NOP ;  /* 0x0000000000007918 */ /* 0x000fc80000000000 */
        /* <DEDUP_REMOVED lines=24> */
.L_x_1824:
[----:B-12---:R-:W1:Y:S01]  /*d660*/  SHFL.BFLY PT, R9, R8, 0x2, 0x1f ;  /* 0x0c401f0008097f89 */ /* 0x006e6200000e0000 */
[----:B------:R-:W-:Y:S01]  /*d670*/  IMAD.MOV.U32 R10, RZ, RZ, RZ ;  /* 0x000000ffff0a7224 */ /* 0x000fe200078e00ff */
[----:B------:R-:W-:Y:S08]  /*d680*/  BAR.ARV 0x8, 0x100 ;  /* 0x0204000000007b1d */ /* 0x000ff00000002000 */
[----:B------:R-:W-:Y:S01]  /*d690*/  BAR.SYNC.DEFER_BLOCKING 0xf, 0x100 ;  /* 0x03c4000000007b1d */ /* 0x000fe20000010000 */
[----:B------:R-:W-:-:S05]  /*d6a0*/  ISETP.NE.AND P0, PT, R3, RZ, PT ;  /* 0x000000ff0300720c */ /* 0x000fca0003f05270 */
[----:B------:R-:W2:Y:S01]  /*d6b0*/  SHFL.BFLY PT, R4, R7, 0x2, 0x1f ;  /* 0x0c401f0007047f89 */ /* 0x000ea200000e0000 */
[----:B-1----:R-:W-:Y:S01]  /*d6c0*/  FADD.FTZ R9, R9, R8 ;  /* 0x0000000809097221 */ /* 0x002fe20000010000 */
[----:B------:R-:W-:-:S04]  /*d6d0*/  IMAD.U32 R8, RZ, RZ, UR10 ;  /* 0x0000000aff087e24 */ /* 0x000fc8000f8e00ff */
[----:B------:R-:W1:Y:S01]  /*d6e0*/  SHFL.BFLY PT, R0, R9, 0x1, 0x1f ;  /* 0x0c201f0009007f89 */ /* 0x000e6200000e0000 */
[----:B--2---:R-:W-:-:S05]  /*d6f0*/  FADD.FTZ R4, R4, R7 ;  /* 0x0000000704047221 */ /* 0x004fca0000010000 */
[----:B------:R-:W2:Y:S01]  /*d700*/  SHFL.BFLY PT, R11, R4, 0x1, 0x1f ;  /* 0x0c201f00040b7f89 */ /* 0x000ea200000e0000 */
[----:B-1----:R-:W-:Y:S01]  /*d710*/  FADD.FTZ R12, R9, R0 ;  /* 0x00000000090c7221 */ /* 0x002fe20000010000 */
[----:B------:R-:W-:Y:S02]  /*d720*/  IMAD.MOV.U32 R0, RZ, RZ, RZ ;  /* 0x000000ffff007224 */ /* 0x000fe400078e00ff */
[----:B------:R-:W-:Y:S02]  /*d730*/  IMAD.U32 R9, RZ, RZ, UR4 ;  /* 0x00000004ff097e24 */ /* 0x000fe4000f8e00ff */
[----:B------:R-:W-:-:S03]  /*d740*/  FSETP.NE.FTZ.AND P1, PT, R12, RZ, PT ;  /* 0x000000ff0c00720b */ /* 0x000fc60003f35000 */
[----:B------:R-:W-:Y:S01]  /*d750*/  LEA R9, R9, R2, 0x6 ;  /* 0x0000000209097211 */ /* 0x000fe200078e30ff */
[----:B------:R-:W-:-:S03]  /*d760*/  IMAD.MOV.U32 R2, RZ, RZ, -0x800000 ;  /* 0xff800000ff027424 */ /* 0x000fc600078e00ff */
[----:B------:R-:W-:-:S06]  /*d770*/  @!P0 LEA R9, R9, UR37, 0x2 ;  /* 0x0000002509098c11 */ /* 0x000fcc000f8e10ff */
[----:B------:R-:W1:Y:S01]  /*d780*/  @P1 MUFU.RCP R10, R12 ;  /* 0x0000000c000a1308 */ /* 0x000e620000001000 */
[----:B------:R-:W-:Y:S01]  /*d790*/  @P1 FMUL.FTZ R8, R8, 0.69314718246459960938 ;  /* 0x3f31721808081820 */ /* 0x000fe20000410000 */
[----:B--2---:R-:W-:Y:S01]  /*d7a0*/  FADD.FTZ R11, R4, R11 ;  /* 0x0000000b040b7221 */ /* 0x004fe20000010000 */
[----:B------:R-:W-:-:S04]  /*d7b0*/  MOV R4, 0xff800000 ;  /* 0xff80000000047802 */ /* 0x000fc80000000f00 */
[----:B------:R-:W-:Y:S01]  /*d7c0*/  FSETP.NE.FTZ.AND P2, PT, R11, RZ, PT ;  /* 0x000000ff0b00720b */ /* 0x000fe20003f55000 */
[----:B------:R-:W-:Y:S01]  /*d7d0*/  @P1 MUFU.LG2 R3, R12 ;  /* 0x0000000c00031308 */ /* 0x000fe20000000c00 */
[----:B-1----:R1:W-:Y:S01]  /*d7e0*/  @!P0 STS [R9+0x28800], R10 ;  /* 0x0288000a09008388 */ /* 0x0023e20000000800 */
[-C--:B------:R-:W-:Y:S01]  /*d7f0*/  FMUL.FTZ R24, R24, R10.reuse ;  /* 0x0000000a18187220 */ /* 0x080fe20000410000 */
[----:B------:R-:W-:-:S09]  /*d800*/  FMUL.FTZ R25, R25, R10 ;  /* 0x0000000a19197220 */ /* 0x000fd20000410000 */
[----:B------:R-:W2:Y:S01]  /*d810*/  @P2 MUFU.RCP R0, R11 ;  /* 0x0000000b00002308 */ /* 0x000ea20000001000 */
[-C--:B------:R-:W-:Y:S01]  /*d820*/  FMUL.FTZ R28, R28, R10.reuse ;  /* 0x0000000a1c1c7220 */ /* 0x080fe20000410000 */
[-C--:B------:R-:W-:Y:S01]  /*d830*/  FMUL.FTZ R29, R29, R10.reuse ;  /* 0x0000000a1d1d7220 */ /* 0x080fe20000410000 */
[-C--:B------:R-:W-:Y:S01]  /*d840*/  FMUL.FTZ R32, R32, R10.reuse ;  /* 0x0000000a20207220 */ /* 0x080fe20000410000 */
[-C--:B------:R-:W-:Y:S01]  /*d850*/  FMUL.FTZ R33, R33, R10.reuse ;  /* 0x0000000a21217220 */ /* 0x080fe20000410000 */
[-C--:B------:R-:W-:Y:S01]  /*d860*/  FMUL.FTZ R36, R36, R10.reuse ;  /* 0x0000000a24247220 */ /* 0x080fe20000410000 */
[-C--:B------:R-:W-:Y:S01]  /*d870*/  FMUL.FTZ R37, R37, R10.reuse ;  /* 0x0000000a25257220 */ /* 0x080fe20000410000 */
[-C--:B------:R-:W-:Y:S01]  /*d880*/  FMUL.FTZ R40, R40, R10.reuse ;  /* 0x0000000a28287220 */ /* 0x080fe20000410000 */
[----:B------:R-:W5:Y:S01]  /*d890*/  @P2 MUFU.LG2 R7, R11 ;  /* 0x0000000b00072308 */ /* 0x000f620000000c00 */
        /* <DEDUP_REMOVED lines=8> */
[----:B--2---:R2:W-:Y:S01]  /*d920*/  @!P0 STS [R9+0x28820], R0 ;  /* 0x0288200009008388 */ /* 0x0045e20000000800 */
        /* <DEDUP_REMOVED lines=47> */
[----:B-1----:R-:W-:-:S02]  /*dc20*/  IMAD.U32 R10, RZ, RZ, UR10 ;  /* 0x0000000aff0a7e24 */ /* 0x002fc4000f8e00ff */
[----:B------:R-:W-:Y:S01]  /*dc30*/  @P1 FMUL.FTZ R3, R3, 0.69314718246459960938 ;  /* 0x3f31721803031820 */ /* 0x000fe20000410000 */
[----:B-----5:R-:W-:Y:S01]  /*dc40*/  @P2 FMUL.FTZ R7, R7, 0.69314718246459960938 ;  /* 0x3f31721807072820 */ /* 0x020fe20000410000 */
[----:B------:R-:W-:Y:S01]  /*dc50*/  PLOP3.LUT P0, PT, PT, PT, PT, 0x8, 0x0 ;  /* 0x000000000000781c */ /* 0x000fe20003f0e170 */
        /* <DEDUP_REMOVED lines=67> */
[----:B--2---:R-:W-:Y:S06]  /*e090*/  BAR.ARV 0xe, 0x100 ;  /* 0x0384000000007b1d */ /* 0x004fec0000002000 */
.L_x_1756:
[----:B------:R-:W-:Y:S05]  /*e0a0*/  @P0 BRA `(.L_x_1842) ;  /* 0x0000002000f80947 */ /* 0x000fea0003800000 */
[----:B------:R-:W1:Y:S01]  /*e0b0*/  S2R R0, SR_TID.X ;  /* 0x0000000000007919 */ /* 0x000e620000002100 */
[----:B------:R-:W2:Y:S01]  /*e0c0*/  S2UR UR5, SR_CgaCtaId ;  /* 0x00000000000579c3 */ /* 0x000ea20000008800 */
[----:B------:R-:W-:Y:S01]  /*e0d0*/  UMOV UR4, 0x400 ;  /* 0x0000040000047882 */ /* 0x000fe20000000000 */
[----:B------:R-:W-:-:S06]  /*e0e0*/  IMAD R3, RZ, RZ, -UR40 ;  /* 0x80000028ff037e24 */ /* 0x000fcc000f8e02ff */
[----:B------:R-:W-:Y:S08]  /*e0f0*/  BAR.SYNC.DEFER_BLOCKING 0x1, 0x100 ;  /* 0x0044000000007b1d */ /* 0x000ff00000010000 */
[----:B------:R-:W5:Y:S08]  /*e100*/  S2UR UR6, SR_CTAID.Y ;  /* 0x00000000000679c3 */ /* 0x000f700000002600 */
[----:B------:R-:W5:Y:S01]  /*e110*/  LDC R10, c[0x0][0xc50] ;  /* 0x00031400ff0a7b82 */ /* 0x000f620000000800 */
[----:B--2---:R-:W-:-:S07]  /*e120*/  ULEA UR4, UR5, UR4, 0x18 ;  /* 0x0000000405047291 */ /* 0x004fce000f8ec03f */
[----:B------:R-:W2:Y:S01]  /*e130*/  LDC R6, c[0x0][0xbe8] ;  /* 0x0002fa00ff067b82 */ /* 0x000ea20000000800 */
[----:B------:R-:W-:Y:S01]  /*e140*/  UIADD3 UR4, UR4, 0x28c20, URZ ;  /* 0x00028c2004047890 */ /* 0x000fe2000fffe03f */
[----:B-1----:R-:W-:-:S03]  /*e150*/  VIADD R20, R0, 0xffffff80 ;  /* 0xffffff8000147836 */ /* 0x002fc60000000000 */
[----:B------:R-:W-:Y:S02]  /*e160*/  UPRMT UR4, URZ, 0x654, UR4 ;  /* 0x000006543f047896 */ /* 0x000fe40008000004 */
[----:B------:R-:W-:-:S04]  /*e170*/  SHF.R.S32.HI R21, RZ, 0x1f, R20 ;  /* 0x0000001fff157819 */ /* 0x000fc80000011414 */
[----:B------:R-:W-:Y:S01]  /*e180*/  LEA.HI R9, R21, R20, RZ, 0x7 ;  /* 0x0000001415097211 */ /* 0x000fe200078f38ff */
[----:B-----5:R-:W-:Y:S01]  /*e190*/  IMAD R3, R10, R3, UR6 ;  /* 0x000000060a037e24 */ /* 0x020fe2000f8e0203 */
[----:B------:R-:W-:Y:S01]  /*e1a0*/  USHF.R.S32.HI UR6, URZ, 0x1f, UR40 ;  /* 0x0000001f3f067899 */ /* 0x000fe20008011428 */
[----:B------:R-:W-:Y:S01]  /*e1b0*/  SYNCS.ARRIVE.TRANS64.RED.A1T0 RZ, [UR4], RZ ;  /* 0x000000ffffff79a7 */ /* 0x000fe20008100404 */
[----:B------:R-:W-:Y:S02]  /*e1c0*/  SHF.R.S32.HI R0, RZ, 0x7, R9 ;  /* 0x00000007ff007819 */ /* 0x000fe40000011409 */
[----:B------:R-:W-:-:S03]  /*e1d0*/  LOP3.LUT R5, R9, 0xffffff80, RZ, 0xc0, !PT ;  /* 0xffffff8009057812 */ /* 0x000fc600078ec0ff */
[----:B------:R-:W1:Y:S01]  /*e1e0*/  SHFL.IDX PT, R7, R0, RZ, 0x1f ;  /* 0x00001fff00077589 */ /* 0x000e6200000e0000 */
[----:B--2---:R-:W-:Y:S01]  /*e1f0*/  ISETP.NE.AND P1, PT, R6, 0x1, PT ;  /* 0x000000010600780c */ /* 0x004fe20003f25270 */
[----:B------:R-:W-:Y:S01]  /*e200*/  IMAD.IADD R8, R20, 0x1, -R5 ;  /* 0x0000000114087824 */ /* 0x000fe200078e0a05 */
[----:B------:R-:W-:-:S04]  /*e210*/  SHF.R.S32.HI R5, RZ, 0x1f, R3 ;  /* 0x0000001fff057819 */ /* 0x000fc80000011403 */
[----:B------:R-:W-:Y:S02]  /*e220*/  SHF.R.S32.HI R155, RZ, 0x1f, R8 ;  /* 0x0000001fff9b7819 */ /* 0x000fe40000011408 */
[----:B-1----:R-:W-:Y:S02]  /*e230*/  ISETP.NE.AND P0, PT, R7, RZ, PT ;  /* 0x000000ff0700720c */ /* 0x002fe40003f05270 */
[----:B------:R-:W-:-:S04]  /*e240*/  LEA.HI R7, R155, R8, RZ, 0x2 ;  /* 0x000000089b077211 */ /* 0x000fc800078f10ff */
[----:B------:R-:W-:-:S07]  /*e250*/  SHF.R.S32.HI R154, RZ, 0x2, R7 ;  /* 0x00000002ff9a7819 */ /* 0x000fce0000011407 */
[----:B------:R-:W-:Y:S05]  /*e260*/  @P0 BRA `(.L_x_1843) ;  /* 0x0000000400440947 */ /* 0x000fea0003800000 */
[----:B------:R-:W1:Y:S01]  /*e270*/  LDC R16, c[0x0][0xbe8] ;  /* 0x0002fa00ff107b82 */ /* 0x000e620000000800 */
[----:B------:R-:W-:Y:S01]  /*e280*/  LOP3.LUT R9, R9, 0xffffff80, RZ, 0xc0, !PT ;  /* 0xffffff8009097812 */ /* 0x000fe200078ec0ff */
[----:B------:R-:W2:Y:S01]  /*e290*/  S2R R22, SR_CTAID.X ;  /* 0x0000000000167919 */ /* 0x000ea20000002500 */
[----:B------:R-:W-:Y:S01]  /*e2a0*/  LEA.HI R11, R21, R20, RZ, 0x2 ;  /* 0x00000014150b7211 */ /* 0x000fe200078f10ff */
[----:B------:R-:W-:Y:S01]  /*e2b0*/  ULDC.64 UR4, c[0x0][0xbd0] ;  /* 0x0002f40000047ab9 */ /* 0x000fe20000000a00 */
[----:B------:R-:W-:Y:S01]  /*e2c0*/  IADD3 R23, R20, -R9, RZ ;  /* 0x8000000914177210 */ /* 0x000fe20007ffe0ff */
[----:B------:R-:W-:Y:S01]  /*e2d0*/  UIMAD.WIDE.U32 UR8, UR40, UR4, URZ ;  /* 0x00000004280872a5 */ /* 0x000fe2000f8e003f */
[----:B------:R-:W-:Y:S01]  /*e2e0*/  LOP3.LUT R11, R11, 0xfffffffc, RZ, 0xc0, !PT ;  /* 0xfffffffc0b0b7812 */ /* 0x000fe200078ec0ff */
[----:B------:R-:W5:Y:S01]  /*e2f0*/  S2UR UR7, SR_CTAID.Z ;  /* 0x00000000000779c3 */ /* 0x000f620000002700 */
[----:B------:R-:W-:Y:S01]  /*e300*/  SHF.R.S32.HI R10, RZ, 0x1f, R23 ;  /* 0x0000001fff0a7819 */ /* 0x000fe20000011417 */
[----:B------:R-:W-:-:S02]  /*e310*/  UIMAD UR4, UR6, UR4, URZ ;  /* 0x00000004060472a4 */ /* 0x000fc4000f8e023f */
[----:B------:R-:W-:Y:S01]  /*e320*/  IMAD.IADD R11, R20, 0x1, -R11 ;  /* 0x00000001140b7824 */ /* 0x000fe200078e0a0b */
[CC--:B------:R-:W-:Y:S01]  /*e330*/  LEA.HI R152, R10.reuse, R23.reuse, RZ, 0x2 ;  /* 0x000000170a987211 */ /* 0x0c0fe200078f10ff */
[----:B------:R-:W-:Y:S01]  /*e340*/  UIMAD UR4, UR40, UR5, UR4 ;  /* 0x00000005280472a4 */ /* 0x000fe2000f8e0204 */
[----:B------:R-:W-:Y:S01]  /*e350*/  LEA.HI R10, R10, R23, RZ, 0x5 ;  /* 0x000000170a0a7211 */ /* 0x000fe200078f28ff */
[----:B------:R-:W4:Y:S01]  /*e360*/  LDC.64 R18, c[0x0][0xbd8] ;  /* 0x0002f600ff127b82 */ /* 0x000f220000000a00 */
[--C-:B------:R-:W-:Y:S01]  /*e370*/  SHF.R.S32.HI R9, RZ, 0x2, R152.reuse ;  /* 0x00000002ff097819 */ /* 0x100fe20000011498 */
[----:B------:R-:W-:Y:S01]  /*e380*/  UIADD3 UR4, UR9, UR4, URZ ;  /* 0x0000000409047290 */ /* 0x000fe2000fffe03f */
[----:B------:R-:W-:Y:S02]  /*e390*/  SHF.R.S32.HI R12, RZ, 0x1f, R152 ;  /* 0x0000001fff0c7819 */ /* 0x000fe40000011498 */
[----:B------:R-:W-:Y:S02]  /*e3a0*/  SHF.R.S32.HI R10, RZ, 0x5, R10 ;  /* 0x00000005ff0a7819 */ /* 0x000fe4000001140a */
[----:B------:R-:W-:-:S02]  /*e3b0*/  LEA.HI R12, R12, R9, RZ, 0x3 ;  /* 0x000000090c0c7211 */ /* 0x000fc400078f18ff */
[----:B-1----:R-:W-:Y:S02]  /*e3c0*/  ISETP.NE.AND P0, PT, R16, 0x1, PT ;  /* 0x000000011000780c */ /* 0x002fe40003f05270 */
[----:B------:R-:W-:Y:S02]  /*e3d0*/  LOP3.LUT R12, R12, 0xfffffff8, RZ, 0xc0, !PT ;  /* 0xfffffff80c0c7812 */ /* 0x000fe400078ec0ff */
[----:B------:R-:W-:-:S03]  /*e3e0*/  LOP3.LUT R152, R152, 0x7ffffffc, RZ, 0xc0, !PT ;  /* 0x7ffffffc98987812 */ /* 0x000fc600078ec0ff */
[----:B------:R-:W-:Y:S01]  /*e3f0*/  IMAD.IADD R9, R9, 0x1, -R12 ;  /* 0x0000000109097824 */ /* 0x000fe200078e0a0c */
[----:B------:R-:W-:Y:S01]  /*e400*/  LEA.HI R12, R11, R11, RZ, 0x1 ;  /* 0x0000000b0b0c7211 */ /* 0x000fe200078f08ff */
[----:B-----5:R-:W-:Y:S01]  /*e410*/  USHF.R.S32.HI UR5, URZ, 0x1f, UR7 ;  /* 0x0000001f3f057899 */ /* 0x020fe20008011407 */
[----:B------:R-:W-:Y:S02]  /*e420*/  IMAD.IADD R152, R23, 0x1, -R152 ;  /* 0x0000000117987824 */ /* 0x000fe400078e0a98 */
[----:B------:R-:W-:Y:S01]  /*e430*/  LOP3.LUT R12, R12, 0x1ffffffe, RZ, 0xc0, !PT ;  /* 0x1ffffffe0c0c7812 */ /* 0x000fe200078ec0ff */
[----:B0--3--:R-:W0:Y:S01]  /*e440*/  @P0 LDC R14, c[0x0][0xbec] ;  /* 0x0002fb00ff0e0b82 */ /* 0x009e220000000800 */
[----:B------:R-:W-:Y:S01]  /*e450*/  LEA R153, R10, R9, 0x4 ;  /* 0x000000090a997211 */ /* 0x000fe200078e20ff */
[----:B------:R-:W-:Y:S02]  /*e460*/  IMAD.U32 R10, RZ, RZ, UR8 ;  /* 0x00000008ff0a7e24 */ /* 0x000fe4000f8e00ff */
[----:B------:R-:W-:-:S02]  /*e470*/  IMAD.IADD R12, R11, 0x1, -R12 ;  /* 0x000000010b0c7824 */ /* 0x000fc400078e0a0c */
[----:B------:R-:W-:Y:S01]  /*e480*/  IMAD.U32 R11, RZ, RZ, UR9 ;  /* 0x00000009ff0b7e24 */ /* 0x000fe2000f8e00ff */
[----:B------:R-:W-:Y:S01]  /*e490*/  MOV R11, UR4 ;  /* 0x00000004000b7c02 */ /* 0x000fe20008000f00 */
[----:B------:R-:W1:Y:S01]  /*e4a0*/  @P0 LDC R17, c[0x0][0xbf0] ;  /* 0x0002fc00ff110b82 */ /* 0x000e620000000800 */
[----:B------:R-:W-:Y:S02]  /*e4b0*/  IMAD R9, R12, 0x8, R153 ;  /* 0x000000080c097824 */ /* 0x000fe400078e0299 */
[----:B----4-:R-:W-:Y:S01]  /*e4c0*/  IMAD R12, R18, UR5, RZ ;  /* 0x00000005120c7c24 */ /* 0x010fe2000f8e02ff */
[----:B------:R-:W-:Y:S01]  /*e4d0*/  ULDC.64 UR4, c[0x0][0xbe0] ;  /* 0x0002f80000047ab9 */ /* 0x000fe20000000a00 */
[----:B--2---:R-:W-:Y:S02]  /*e4e0*/  IMAD R9, R22, 0x40, R9 ;  /* 0x0000004016097824 */ /* 0x004fe400078e0209 */
[----:B------:R-:W-:Y:S02]  /*e4f0*/  IMAD R15, R19, UR7, R12 ;  /* 0x00000007130f7c24 */ /* 0x000fe4000f8e020c */
[----:B------:R-:W-:-:S02]  /*e500*/  IMAD.MOV.U32 R13, RZ, RZ, R9 ;  /* 0x000000ffff0d7224 */ /* 0x000fc400078e0009 */
[----:B------:R-:W-:-:S04]  /*e510*/  IMAD.WIDE.U32 R10, R18, UR7, R10 ;  /* 0x00000007120a7c25 */ /* 0x000fc8000f8e000a */
[----:B------:R-:W-:Y:S02]  /*e520*/  IMAD.IADD R11, R11, 0x1, R15 ;  /* 0x000000010b0b7824 */ /* 0x000fe400078e020f */
[----:B0-----:R-:W-:-:S04]  /*e530*/  @P0 IMAD.HI.U32 R12, R9, R14, RZ ;  /* 0x0000000e090c0227 */ /* 0x001fc800078e00ff */
[----:B------:R-:W-:Y:S01]  /*e540*/  IMAD.WIDE.U32 R10, R3, UR4, R10 ;  /* 0x00000004030a7c25 */ /* 0x000fe2000f8e000a */
[----:B-1----:R-:W-:-:S03]  /*e550*/  @P0 SHF.R.U32.HI R13, RZ, R17, R12 ;  /* 0x00000011ff0d0219 */ /* 0x002fc6000001160c */
[----:B------:R-:W-:Y:S02]  /*e560*/  IMAD R12, R5, UR4, RZ ;  /* 0x00000004050c7c24 */ /* 0x000fe4000f8e02ff */
[----:B------:R-:W-:Y:S01]  /*e570*/  IMAD.SHL.U32 R152, R152, 0x2, RZ ;  /* 0x0000000298987824 */ /* 0x000fe200078e00ff */
[C---:B------:R-:W-:Y:S02]  /*e580*/  IADD3 R14, -R13.reuse, RZ, RZ ;  /* 0x000000ff0d0e7210 */ /* 0x040fe40007ffe1ff */
[----:B------:R-:W-:Y:S02]  /*e590*/  SHF.R.S32.HI R15, RZ, 0x1f, R13 ;  /* 0x0000001fff0f7819 */ /* 0x000fe4000001140d */
[----:B------:R-:W-:Y:S01]  /*e5a0*/  IADD3 R10, P0, R13, R10, RZ ;  /* 0x0000000a0d0a7210 */ /* 0x000fe20007f1e0ff */
[----:B------:R-:W-:Y:S02]  /*e5b0*/  IMAD R9, R16, R14, R9 ;  /* 0x0000000e10097224 */ /* 0x000fe400078e0209 */
[----:B------:R-:W-:Y:S01]  /*e5c0*/  IMAD R14, R3, UR5, R12 ;  /* 0x00000005030e7c24 */ /* 0x000fe2000f8e020c */
[----:B------:R-:W-:-:S02]  /*e5d0*/  ULDC.64 UR4, c[0x0][0xbc8] ;  /* 0x0002f20000047ab9 */ /* 0x000fc40000000a00 */
        /* <DEDUP_REMOVED lines=10> */
[----:B------:R-:W-:Y:S01]  /*e680*/  LOP3.LUT R11, R12, 0xfffffe, RZ, 0xc0, !PT ;  /* 0x00fffffe0c0b7812 */ /* 0x000fe200078ec0ff */
[----:B------:R-:W-:Y:S01]  /*e690*/  IMAD R14, R16, UR4, RZ ;  /* 0x00000004100e7c24 */ /* 0x000fe2000f8e02ff */
[----:B------:R-:W-:Y:S01]  /*e6a0*/  LEA.HI.X R18, R10, UR5, R9, 0x2, P0 ;  /* 0x000000050a127c11 */ /* 0x000fe200080f1409 */
[----:B------:R-:W-:Y:S01]  /*e6b0*/  SHFL.IDX PT, R12, R17, 0x1, 0x1c1f ;  /* 0x003c1f00110c7f89 */ /* 0x000fe200000e0000 */
[----:B------:R-:W-:Y:S01]  /*e6c0*/  LEA R9, R22, R153, 0x6 ;  /* 0x0000009916097211 */ /* 0x000fe200078e30ff */
[----:B------:R-:W-:-:S02]  /*e6d0*/  IMAD.IADD R15, R0, 0x1, -R11 ;  /* 0x00000001000f7824 */ /* 0x000fc400078e0a0b */
[----:B------:R-:W-:Y:S02]  /*e6e0*/  SHFL.IDX PT, R10, R17, RZ, 0x1c1f ;  /* 0x001c1fff110a7589 */ /* 0x000fe400000e0000 */
[----:B------:R-:W-:Y:S02]  /*e6f0*/  IMAD.U32 R15, R15, -0x100, RZ ;  /* 0xffffff000f0f7824 */ /* 0x000fe400078e00ff */
[----:B------:R-:W0:Y:S03]  /*e700*/  SHFL.IDX PT, R11, R18, RZ, 0x1c1f ;  /* 0x001c1fff120b7589 */ /* 0x000e2600000e0000 */
[----:B------:R-:W-:Y:S01]  /*e710*/  ISETP.NE.AND P0, PT, R152, R15, PT ;  /* 0x0000000f9800720c */ /* 0x000fe20003f05270 */
[----:B------:R-:W1:Y:S01]  /*e720*/  SHFL.IDX PT, R13, R18, 0x1, 0x1c1f ;  /* 0x003c1f00120d7f89 */ /* 0x000e6200000e0000 */
[C---:B------:R-:W-:Y:S02]  /*e730*/  VIADD R15, R9.reuse, 0x8 ;  /* 0x00000008090f7836 */ /* 0x040fe40000000000 */
[----:B------:R-:W-:-:S03]  /*e740*/  ISETP.GE.OR P2, PT, R9, R14, P0 ;  /* 0x0000000e0900720c */ /* 0x000fc60000746670 */
[----:B------:R-:W-:-:S10]  /*e750*/  ISETP.GE.OR P0, PT, R15, R14, P0 ;  /* 0x0000000e0f00720c */ /* 0x000fd40000706670 */
[----:B0-----:R2:W-:Y:S04]  /*e760*/  @!P2 ST.E desc[UR48][R10.64], R2 ;  /* 0x000000020a00a985 */ /* 0x0015e8000c101930 */
[----:B-1----:R2:W-:Y:S02]  /*e770*/  @!P0 ST.E desc[UR48][R12.64], R4 ;  /* 0x000000040c008985 */ /* 0x0025e4000c101930 */
.L_x_1843:
[----:B0--3--:R-:W0:Y:S01]  /*e780*/  S2R R14, SR_CTAID.X ;  /* 0x00000000000e7919 */ /* 0x009e220000002500 */
[----:B------:R-:W-:Y:S01]  /*e790*/  LEA.HI R21, R21, R20, RZ, 0x2 ;  /* 0x0000001415157211 */ /* 0x000fe200078f10ff */
[----:B------:R-:W1:Y:S01]  /*e7a0*/  S2UR UR7, SR_CTAID.Z ;  /* 0x00000000000779c3 */ /* 0x000e620000002700 */
[----:B------:R-:W-:Y:S01]  /*e7b0*/  SHF.R.S32.HI R9, RZ, 0x1f, R7 ;  /* 0x0000001fff097819 */ /* 0x000fe20000011407 */
[----:B------:R-:W-:Y:S01]  /*e7c0*/  ULDC.64 UR8, c[0x0][0xb38] ;  /* 0x0002ce0000087ab9 */ /* 0x000fe20000000a00 */
[----:B------:R-:W-:Y:S01]  /*e7d0*/  LOP3.LUT R21, R21, 0xfffffffc, RZ, 0xc0, !PT ;  /* 0xfffffffc15157812 */ /* 0x000fe200078ec0ff */
[----:B------:R-:W-:Y:S01]  /*e7e0*/  UIMAD UR6, UR6, UR8, URZ ;  /* 0x00000008060672a4 */ /* 0x000fe2000f8e023f */
[----:B------:R-:W-:Y:S01]  /*e7f0*/  LEA.HI R9, R9, R154, RZ, 0x3 ;  /* 0x0000009a09097211 */ /* 0x000fe200078f18ff */
[----:B------:R-:W-:Y:S01]  /*e800*/  UIMAD.WIDE.U32 UR4, UR40, UR8, URZ ;  /* 0x00000008280472a5 */ /* 0x000fe2000f8e003f */
[----:B------:R-:W-:Y:S01]  /*e810*/  IADD3 R21, R20, -R21, RZ ;  /* 0x8000001514157210 */ /* 0x000fe20007ffe0ff */
[----:B--2-4-:R-:W2:Y:S01]  /*e820*/  LDC.64 R12, c[0x0][0xb40] ;  /* 0x0002d000ff0c7b82 */ /* 0x014ea20000000a00 */
[----:B------:R-:W-:Y:S01]  /*e830*/  LOP3.LUT R9, R9, 0xfffffff8, RZ, 0xc0, !PT ;  /* 0xfffffff809097812 */ /* 0x000fe200078ec0ff */
[----:B------:R-:W-:Y:S01]  /*e840*/  UIMAD UR6, UR40, UR9, UR6 ;  /* 0x00000009280672a4 */ /* 0x000fe2000f8e0206 */
[----:B------:R-:W-:Y:S01]  /*e850*/  LEA.HI R2, R21, R21, RZ, 0x1 ;  /* 0x0000001515027211 */ /* 0x000fe200078f08ff */
[----:B------:R-:W-:Y:S01]  /*e860*/  IMAD.U32 R11, RZ, RZ, UR5 ;  /* 0x00000005ff0b7e24 */ /* 0x000fe2000f8e00ff */
[----:B------:R-:W-:Y:S01]  /*e870*/  LEA.HI R155, R155, R8, RZ, 0x5 ;  /* 0x000000089b9b7211 */ /* 0x000fe200078f28ff */
[----:B------:R-:W-:Y:S01]  /*e880*/  IMAD.IADD R154, R154, 0x1, -R9 ;  /* 0x000000019a9a7824 */ /* 0x000fe200078e0a09 */
[----:B------:R-:W-:Y:S01]  /*e890*/  LOP3.LUT R2, R2, 0x1ffffffe, RZ, 0xc0, !PT ;  /* 0x1ffffffe02027812 */ /* 0x000fe200078ec0ff */
[----:B------:R-:W3:Y:S01]  /*e8a0*/  @P1 LDC R4, c[0x0][0xbec] ;  /* 0x0002fb00ff041b82 */ /* 0x000ee20000000800 */
[----:B------:R-:W-:Y:S01]  /*e8b0*/  SHF.R.S32.HI R155, RZ, 0x5, R155 ;  /* 0x00000005ff9b7819 */ /* 0x000fe2000001149b */
[----:B------:R-:W-:Y:S01]  /*e8c0*/  UIADD3 UR6, UR5, UR6, URZ ;  /* 0x0000000605067290 */ /* 0x000fe2000fffe03f */
[----:B------:R-:W-:Y:S01]  /*e8d0*/  IMAD.U32 R10, RZ, RZ, UR4 ;  /* 0x00000004ff0a7e24 */ /* 0x000fe2000f8e00ff */
[----:B------:R-:W-:Y:S01]  /*e8e0*/  BSSY B0, `(.L_x_1844) ;  /* 0x00000f3000007945 */ /* 0x000fe20003800000 */
[----:B------:R-:W-:Y:S01]  /*e8f0*/  IMAD.IADD R2, R21, 0x1, -R2 ;  /* 0x0000000115027824 */ /* 0x000fe200078e0a02 */
[----:B------:R-:W-:Y:S01]  /*e900*/  ULDC.64 UR4, c[0x0][0xb48] ;  /* 0x0002d20000047ab9 */ /* 0x000fe20000000a00 */
[----:B------:R-:W-:Y:S01]  /*e910*/  IMAD R155, R155, 0x10, R154 ;  /* 0x000000109b9b7824 */ /* 0x000fe200078e029a */
[----:B------:R-:W4:Y:S01]  /*e920*/  @P1 LDC R17, c[0x0][0xbf0] ;  /* 0x0002fc00ff111b82 */ /* 0x000f220000000800 */
[----:B-1----:R-:W-:Y:S01]  /*e930*/  USHF.R.S32.HI UR8, URZ, 0x1f, UR7 ;  /* 0x0000001f3f087899 */ /* 0x002fe20008011407 */
[----:B------:R-:W-:-:S02]  /*e940*/  IMAD.U32 R11, RZ, RZ, UR6 ;  /* 0x00000006ff0b7e24 */ /* 0x000fc4000f8e00ff */
[----:B------:R-:W-:-:S04]  /*e950*/  LEA R9, R2, R155, 0x3 ;  /* 0x0000009b02097211 */ /* 0x000fc800078e18ff */
[----:B0-----:R-:W-:Y:S01]  /*e960*/  LEA R15, R14, R9, 0x6 ;  /* 0x000000090e0f7211 */ /* 0x001fe200078e30ff */
[C---:B--2---:R-:W-:Y:S02]  /*e970*/  IMAD R2, R12.reuse, UR8, RZ ;  /* 0x000000080c027c24 */ /* 0x044fe4000f8e02ff */
[----:B------:R-:W-:-:S04]  /*e980*/  IMAD.WIDE.U32 R10, R12, UR7, R10 ;  /* 0x000000070c0a7c25 */ /* 0x000fc8000f8e000a */
[----:B------:R-:W-:Y:S02]  /*e990*/  IMAD R13, R13, UR7, R2 ;  /* 0x000000070d0d7c24 */ /* 0x000fe4000f8e0202 */
[----:B---3--:R-:W-:-:S04]  /*e9a0*/  @P1 IMAD.HI.U32 R4, R15, R4, RZ ;  /* 0x000000040f041227 */ /* 0x008fc800078e00ff */
[----:B------:R-:W-:Y:S02]  /*e9b0*/  IMAD.MOV.U32 R9, RZ, RZ, R15 ;  /* 0x000000ffff097224 */ /* 0x000fe400078e000f */
[----:B------:R-:W-:Y:S01]  /*e9c0*/  IMAD R2, R5, UR4, RZ ;  /* 0x0000000405027c24 */ /* 0x000fe2000f8e02ff */
[----:B----4-:R-:W-:Y:S01]  /*e9d0*/  @P1 SHF.R.U32.HI R9, RZ, R17, R4 ;  /* 0x00000011ff091219 */ /* 0x010fe20000011604 */
[----:B------:R-:W-:Y:S02]  /*e9e0*/  IMAD.IADD R11, R11, 0x1, R13 ;  /* 0x000000010b0b7824 */ /* 0x000fe400078e020d */
[C---:B------:R-:W-:Y:S01]  /*e9f0*/  IMAD R13, R3.reuse, UR5, R2 ;  /* 0x00000005030d7c24 */ /* 0x040fe2000f8e0202 */
[--C-:B------:R-:W-:Y:S01]  /*ea00*/  SHF.R.S32.HI R4, RZ, 0x1f, R9.reuse ;  /* 0x0000001fff047819 */ /* 0x100fe20000011409 */
[----:B------:R-:W-:Y:S02]  /*ea10*/  IMAD.MOV R5, RZ, RZ, -R9 ;  /* 0x000000ffff057224 */ /* 0x000fe400078e0a09 */
[----:B------:R-:W-:Y:S01]  /*ea20*/  IMAD.WIDE.U32 R2, R3, UR4, R10 ;  /* 0x0000000403027c25 */ /* 0x000fe2000f8e000a */
[----:B------:R-:W-:-:S03]  /*ea30*/  ULDC.64 UR4, c[0x0][0xb30] ;  /* 0x0002cc0000047ab9 */ /* 0x000fc60000000a00 */
[----:B------:R-:W-:Y:S01]  /*ea40*/  IMAD R5, R6, R5, R15 ;  /* 0x0000000506057224 */ /* 0x000fe200078e020f */
[----:B------:R-:W-:Y:S01]  /*ea50*/  IADD3 R3, R3, R13, RZ ;  /* 0x0000000d03037210 */ /* 0x000fe20007ffe0ff */
[----:B------:R-:W-:-:S04]  /*ea60*/  IMAD R4, R4, UR4, RZ ;  /* 0x0000000404047c24 */ /* 0x000fc8000f8e02ff */
[C---:B------:R-:W-:Y:S01]  /*ea70*/  IMAD R11, R9.reuse, UR5, R4 ;  /* 0x00000005090b7c24 */ /* 0x040fe2000f8e0204 */
[----:B------:R-:W-:Y:S01]  /*ea80*/  SHF.R.S32.HI R4, RZ, 0x1f, R5 ;  /* 0x0000001fff047819 */ /* 0x000fe20000011405 */
        /* <DEDUP_REMOVED lines=8> */
[-C--:B------:R-:W-:Y:S02]  /*eb10*/  LEA.HI R9, R0, R0.reuse, RZ, 0x1 ;  /* 0x0000000000097211 */ /* 0x080fe400078f08ff */
[----:B------:R-:W-:Y:S01]  /*eb20*/  LEA R4, P0, R2, UR4, 0x2 ;  /* 0x0000000402047c11 */ /* 0x000fe2000f8010ff */
[----:B------:R-:W-:Y:S01]  /*eb30*/  ULDC UR4, c[0x0][0xa88] ;  /* 0x0002a20000047ab9 */ /* 0x000fe20000000800 */
[----:B------:R-:W-:Y:S01]  /*eb40*/  LOP3.LUT R11, R9, 0xfffffe, RZ, 0xc0, !PT ;  /* 0x00fffffe090b7812 */ /* 0x000fe200078ec0ff */
[----:B------:R-:W-:Y:S01]  /*eb50*/  IMAD R6, R6, UR4, RZ ;  /* 0x0000000406067c24 */ /* 0x000fe2000f8e02ff */
[----:B------:R-:W-:Y:S01]  /*eb60*/  LOP3.LUT R9, R7, 0x7ffffffc, RZ, 0xc0, !PT ;  /* 0x7ffffffc07097812 */ /* 0x000fe200078ec0ff */
[----:B------:R-:W-:Y:S01]  /*eb70*/  IMAD R7, R14, 0x40, R155 ;  /* 0x000000400e077824 */ /* 0x000fe200078e029b */
[----:B------:R-:W-:Y:S02]  /*eb80*/  LEA.HI.X R5, R2, UR5, R5, 0x2, P0 ;  /* 0x0000000502057c11 */ /* 0x000fe400080f1405 */
[----:B------:R-:W-:Y:S01]  /*eb90*/  IADD3 R11, -R11, R0, RZ ;  /* 0x000000000b0b7210 */ /* 0x000fe20007ffe1ff */
[----:B------:R-:W-:Y:S01]  /*eba0*/  IMAD.IADD R0, R8, 0x1, -R9 ;  /* 0x0000000108007824 */ /* 0x000fe200078e0a09 */
[----:B------:R-:W-:Y:S01]  /*ebb0*/  ISETP.GE.AND P0, PT, R7, R6, PT ;  /* 0x000000060700720c */ /* 0x000fe20003f06270 */
[----:B------:R0:W1:Y:S02]  /*ebc0*/  SHFL.IDX PT, R2, R4, RZ, 0x1c1f ;  /* 0x001c1fff04027589 */ /* 0x00006400000e0000 */
[----:B------:R-:W-:-:S02]  /*ebd0*/  IMAD R0, R11, 0x80, R0 ;  /* 0x000000800b007824 */ /* 0x000fc400078e0200 */
[----:B------:R0:W2:Y:S02]  /*ebe0*/  SHFL.IDX PT, R3, R5, RZ, 0x1c1f ;  /* 0x001c1fff05037589 */ /* 0x0000a400000e0000 */
[----:B------:R-:W-:-:S06]  /*ebf0*/  IMAD.SHL.U32 R0, R0, 0x2, RZ ;  /* 0x0000000200007824 */ /* 0x000fcc00078e00ff */
[----:B0-----:R-:W-:Y:S05]  /*ec00*/  @P0 BRA `(.L_x_1845) ;  /* 0x0000000c00000947 */ /* 0x001fea0003800000 */
[C---:B------:R-:W-:Y:S01]  /*ec10*/  IADD3 R9, R0.reuse, 0x8, RZ ;  /* 0x0000000800097810 */ /* 0x040fe20007ffe0ff */
        /* <DEDUP_REMOVED lines=14> */
[----:B------:R-:W-:Y:S01]  /*ed00*/  VIADD R23, R0, 0x58 ;  /* 0x0000005800177836 */ /* 0x000fe20000000000 */
[----:B------:R-:W-:-:S02]  /*ed10*/  ISETP.GE.AND P1, PT, R17, UR4, PT ;  /* 0x0000000411007c0c */ /* 0x000fc4000bf26270 */
[----:B------:R-:W-:Y:S02]  /*ed20*/  @!P2 LEA.HI R8, R0, R0, RZ, 0x1 ;  /* 0x000000000008a211 */ /* 0x000fe400078f08ff */
[----:B------:R-:W-:Y:S02]  /*ed30*/  @!P3 LEA.HI R10, R9, R9, RZ, 0x1 ;  /* 0x00000009090ab211 */ /* 0x000fe400078f08ff */
[----:B------:R-:W-:Y:S02]  /*ed40*/  @!P4 LEA.HI R12, R11, R11, RZ, 0x1 ;  /* 0x0000000b0b0cc211 */ /* 0x000fe400078f08ff */
[----:B------:R-:W-:Y:S02]  /*ed50*/  @!P5 LEA.HI R14, R13, R13, RZ, 0x1 ;  /* 0x0000000d0d0ed211 */ /* 0x000fe400078f08ff */
[----:B------:R-:W-:Y:S02]  /*ed60*/  @!P2 LOP3.LUT R9, R8, 0xfffffffe, RZ, 0xc0, !PT ;  /* 0xfffffffe0809a812 */ /* 0x000fe400078ec0ff */
[----:B------:R-:W-:-:S02]  /*ed70*/  @!P3 LOP3.LUT R11, R10, 0xfffffffe, RZ, 0xc0, !PT ;  /* 0xfffffffe0a0bb812 */ /* 0x000fc400078ec0ff */
[----:B------:R-:W-:Y:S01]  /*ed80*/  @!P4 LOP3.LUT R13, R12, 0xfffffffe, RZ, 0xc0, !PT ;  /* 0xfffffffe0c0dc812 */ /* 0x000fe200078ec0ff */
[--C-:B-12---:R-:W-:Y:S01]  /*ed90*/  @!P2 IMAD.WIDE R8, R9, 0x4, R2.reuse ;  /* 0x000000040908a825 */ /* 0x106fe200078e0202 */
[----:B------:R-:W-:Y:S02]  /*eda0*/  @!P5 LOP3.LUT R15, R14, 0xfffffffe, RZ, 0xc0, !PT ;  /* 0xfffffffe0e0fd812 */ /* 0x000fe400078ec0ff */
[----:B------:R-:W-:Y:S01]  /*edb0*/  IADD3 R21, R0, 0x48, RZ ;  /* 0x0000004800157810 */ /* 0x000fe20007ffe0ff */
        /* <DEDUP_REMOVED lines=9> */
[----:B------:R-:W-:Y:S01]  /*ee50*/  ISETP.GE.AND P6, PT, R22, UR4, PT ;  /* 0x0000000416007c0c */ /* 0x000fe2000bfc6270 */
[----:B------:R3:W-:Y:S01]  /*ee60*/  @!P5 ST.E.64 desc[UR48][R14.64], R36 ;  /* 0x000000240e00d985 */ /* 0x0007e2000c101b30 */
[----:B------:R-:W-:Y:S01]  /*ee70*/  ISETP.GE.AND P5, PT, R21, UR4, PT ;  /* 0x0000000415007c0c */ /* 0x000fe2000bfa6270 */
[----:B0-----:R-:W-:Y:S01]  /*ee80*/  VIADD R24, R0, 0x60 ;  /* 0x0000006000187836 */ /* 0x001fe20000000000 */
[----:B------:R-:W-:Y:S02]  /*ee90*/  @!P0 LEA.HI R16, R16, R16, RZ, 0x1 ;  /* 0x0000001010108211 */ /* 0x000fe400078f08ff */
        /* <DEDUP_REMOVED lines=14> */
[----:B---3--:R-:W-:Y:S01]  /*ef80*/  @!P4 LOP3.LUT R15, R20, 0xfffffffe, RZ, 0xc0, !PT ;  /* 0xfffffffe140fc812 */ /* 0x008fe200078ec0ff */
[----:B------:R-:W-:Y:S01]  /*ef90*/  VIADD R20, R0, 0x78 ;  /* 0x0000007800147836 */ /* 0x000fe20000000000 */
[----:B------:R-:W-:Y:S02]  /*efa0*/  @!P5 LOP3.LUT R21, R21, 0xfffffffe, RZ, 0xc0, !PT ;  /* 0xfffffffe1515d812 */ /* 0x000fe400078ec0ff */
[----:B------:R-:W-:Y:S02]  /*efb0*/  @!P6 LOP3.LUT R17, R22, 0xfffffffe, RZ, 0xc0, !PT ;  /* 0xfffffffe1611e812 */ /* 0x000fe400078ec0ff */
[----:B------:R-:W-:Y:S01]  /*efc0*/  ISETP.GE.AND P1, PT, R23, UR4, PT ;  /* 0x0000000417007c0c */ /* 0x000fe2000bf26270 */
[----:B0-----:R-:W-:Y:S01]  /*efd0*/  @!P2 IMAD.WIDE R8, R13, 0x4, R2 ;  /* 0x000000040d08a825 */ /* 0x001fe200078e0202 */
[----:B------:R-:W-:-:S02]  /*efe0*/  ISETP.GE.AND P0, PT, R24, UR4, PT ;  /* 0x0000000418007c0c */ /* 0x000fc4000bf06270 */
[C---:B------:R-:W-:Y:S01]  /*eff0*/  IADD3 R18, R0.reuse, 0x68, RZ ;  /* 0x0000006800127810 */ /* 0x040fe20007ffe0ff */
        /* <DEDUP_REMOVED lines=18> */
[----:B------:R-:W-:Y:S02]  /*f120*/  @!P0 LEA.HI R24, R24, R24, RZ, 0x1 ;  /* 0x0000001818188211 */ /* 0x000fe400078f08ff */
        /* <DEDUP_REMOVED lines=42> */
[----:B0-----:R-:W-:Y:S02]  /*f3d0*/  @!P0 LOP3.LUT R9, R23, 0xfffffffe, RZ, 0xc0, !PT ;  /* 0xfffffffe17098812 */ /* 0x001fe400078ec0ff */
[----:B------:R-:W-:Y:S02]  /*f3e0*/  @!P2 LEA.HI R18, R18, R18, RZ, 0x1 ;  /* 0x000000121212a211 */ /* 0x000fe400078f08ff */
[----:B-1----:R-:W-:Y:S01]  /*f3f0*/  @!P1 LOP3.LUT R11, R24, 0xfffffffe, RZ, 0xc0, !PT ;  /* 0xfffffffe180b9812 */ /* 0x002fe200078ec0ff */
[--C-:B------:R-:W-:Y:S01]  /*f400*/  @!P0 IMAD.WIDE R8, R9, 0x4, R2.reuse ;  /* 0x0000000409088825 */ /* 0x100fe200078e0202 */
[----:B------:R-:W-:Y:S02]  /*f410*/  @!P3 LEA.HI R19, R19, R19, RZ, 0x1 ;  /* 0x000000131313b211 */ /* 0x000fe400078f08ff */
[----:B------:R-:W-:Y:S01]  /*f420*/  @!P4 LEA.HI R20, R20, R20, RZ, 0x1 ;  /* 0x000000141414c211 */ /* 0x000fe200078f08ff */
[----:B------:R-:W-:Y:S01]  /*f430*/  @!P1 IMAD.WIDE R10, R11, 0x4, R2 ;  /* 0x000000040b0a9825 */ /* 0x000fe200078e0202 */
[----:B--2---:R-:W-:Y:S01]  /*f440*/  @!P2 LOP3.LUT R13, R18, 0xfffffffe, RZ, 0xc0, !PT ;  /* 0xfffffffe120da812 */ /* 0x004fe200078ec0ff */
[----:B------:R0:W-:Y:S01]  /*f450*/  @!P0 ST.E.64 desc[UR48][R8.64], R96 ;  /* 0x0000006008008985 */ /* 0x0001e2000c101b30 */
[----:B------:R-:W-:-:S02]  /*f460*/  @!P5 LEA.HI R21, R21, R21, RZ, 0x1 ;  /* 0x000000151515d211 */ /* 0x000fc400078f08ff */
[----:B------:R-:W-:Y:S01]  /*f470*/  @!P3 LOP3.LUT R19, R19, 0xfffffffe, RZ, 0xc0, !PT ;  /* 0xfffffffe1313b812 */ /* 0x000fe200078ec0ff */
[--C-:B------:R-:W-:Y:S01]  /*f480*/  @!P2 IMAD.WIDE R12, R13, 0x4, R2.reuse ;  /* 0x000000040d0ca825 */ /* 0x100fe200078e0202 */
[----:B------:R-:W-:Y:S01]  /*f490*/  @!P6 LEA.HI R22, R22, R22, RZ, 0x1 ;  /* 0x000000161616e211 */ /* 0x000fe200078f08ff */
[----:B------:R1:W-:Y:S01]  /*f4a0*/  @!P1 ST.E.64 desc[UR48][R10.64], R100 ;  /* 0x000000640a009985 */ /* 0x0003e2000c101b30 */
[----:B---3--:R-:W-:Y:S01]  /*f4b0*/  @!P4 LOP3.LUT R15, R20, 0xfffffffe, RZ, 0xc0, !PT ;  /* 0xfffffffe140fc812 */ /* 0x008fe200078ec0ff */
[----:B------:R-:W-:Y:S01]  /*f4c0*/  VIADD R20, R0, 0xd8 ;  /* 0x000000d800147836 */ /* 0x000fe20000000000 */
[----:B------:R-:W-:Y:S01]  /*f4d0*/  @!P5 LOP3.LUT R21, R21, 0xfffffffe, RZ, 0xc0, !PT ;  /* 0xfffffffe1515d812 */ /* 0x000fe200078ec0ff */
[----:B------:R2:W-:Y:S01]  /*f4e0*/  @!P2 ST.E.64 desc[UR48][R12.64], R104 ;  /* 0x000000680c00a985 */ /* 0x0005e2000c101b30 */
[----:B----4-:R-:W-:Y:S02]  /*f4f0*/  @!P6 LOP3.LUT R17, R22, 0xfffffffe, RZ, 0xc0, !PT ;  /* 0xfffffffe1611e812 */ /* 0x010fe400078ec0ff */
[----:B------:R-:W-:Y:S01]  /*f500*/  IADD3 R18, R0, 0xc8, RZ ;  /* 0x000000c800127810 */ /* 0x000fe20007ffe0ff */
[----:B0-----:R-:W-:Y:S01]  /*f510*/  @!P3 IMAD.WIDE R8, R19, 0x4, R2 ;  /* 0x000000041308b825 */ /* 0x001fe200078e0202 */
[----:B------:R-:W-:-:S02]  /*f520*/  ISETP.GE.AND P2, PT, R20, UR4, PT ;  /* 0x0000000414007c0c */ /* 0x000fc4000bf46270 */
[----:B------:R-:W-:Y:S01]  /*f530*/  ISETP.GE.AND P0, PT, R18, UR4, PT ;  /* 0x0000000412007c0c */ /* 0x000fe2000bf06270 */
[----:B------:R-:W-:Y:S01]  /*f540*/  VIADD R19, R0, 0xd0 ;  /* 0x000000d000137836 */ /* 0x000fe20000000000 */
[----:B------:R0:W-:Y:S01]  /*f550*/  @!P3 ST.E.64 desc[UR48][R8.64], R108 ;  /* 0x0000006c0800b985 */ /* 0x0001e2000c101b30 */
[----:B-1----:R-:W-:-:S03]  /*f560*/  @!P4 IMAD.WIDE R10, R15, 0x4, R2 ;  /* 0x000000040f0ac825 */ /* 0x002fc600078e0202 */
[----:B------:R-:W-:Y:S01]  /*f570*/  ISETP.GE.AND P1, PT, R19, UR4, PT ;  /* 0x0000000413007c0c */ /* 0x000fe2000bf26270 */
[--C-:B------:R-:W-:Y:S01]  /*f580*/  @!P5 IMAD.WIDE R14, R21, 0x4, R2.reuse ;  /* 0x00000004150ed825 */ /* 0x100fe200078e0202 */
[----:B------:R1:W-:Y:S01]  /*f590*/  @!P4 ST.E.64 desc[UR48][R10.64], R112 ;  /* 0x000000700a00c985 */ /* 0x0003e2000c101b30 */
[----:B--2---:R-:W-:Y:S02]  /*f5a0*/  IADD3 R12, R0, 0xe8, RZ ;  /* 0x000000e8000c7810 */ /* 0x004fe40007ffe0ff */
[----:B------:R-:W-:Y:S01]  /*f5b0*/  @!P6 IMAD.WIDE R16, R17, 0x4, R2 ;  /* 0x000000041110e825 */ /* 0x000fe200078e0202 */
[----:B------:R2:W-:Y:S01]  /*f5c0*/  @!P5 ST.E.64 desc[UR48][R14.64], R116 ;  /* 0x000000740e00d985 */ /* 0x0005e2000c101b30 */
[----:B------:R-:W-:Y:S02]  /*f5d0*/  ISETP.GE.AND P4, PT, R12, UR4, PT ;  /* 0x000000040c007c0c */ /* 0x000fe4000bf86270 */
[C---:B------:R-:W-:Y:S01]  /*f5e0*/  VIADD R21, R0.reuse, 0xe0 ;  /* 0x000000e000157836 */ /* 0x040fe20000000000 */
[----:B------:R3:W-:Y:S01]  /*f5f0*/  @!P6 ST.E.64 desc[UR48][R16.64], R120 ;  /* 0x000000781000e985 */ /* 0x0007e2000c101b30 */
[----:B0-----:R-:W-:Y:S01]  /*f600*/  VIADD R9, R0, 0xf8 ;  /* 0x000000f800097836 */ /* 0x001fe20000000000 */
[----:B------:R-:W-:Y:S01]  /*f610*/  @!P0 LEA.HI R18, R18, R18, RZ, 0x1 ;  /* 0x0000001212128211 */ /* 0x000fe200078f08ff */
[----:B------:R-:W-:Y:S01]  /*f620*/  VIADD R13, R0, 0xf0 ;  /* 0x000000f0000d7836 */ /* 0x000fe20000000000 */
[----:B------:R-:W-:-:S02]  /*f630*/  ISETP.GE.AND P3, PT, R21, UR4, PT ;  /* 0x0000000415007c0c */ /* 0x000fc4000bf66270 */
[----:B------:R-:W-:Y:S02]  /*f640*/  ISETP.GE.AND P6, PT, R9, UR4, PT ;  /* 0x0000000409007c0c */ /* 0x000fe4000bfc6270 */
[----:B------:R-:W-:Y:S02]  /*f650*/  ISETP.GE.AND P5, PT, R13, UR4, PT ;  /* 0x000000040d007c0c */ /* 0x000fe4000bfa6270 */
[----:B------:R-:W-:Y:S02]  /*f660*/  @!P1 LEA.HI R19, R19, R19, RZ, 0x1 ;  /* 0x0000001313139211 */ /* 0x000fe400078f08ff */
[----:B------:R-:W-:Y:S02]  /*f670*/  @!P2 LEA.HI R20, R20, R20, RZ, 0x1 ;  /* 0x000000141414a211 */ /* 0x000fe400078f08ff */
[----:B------:R-:W-:Y:S02]  /*f680*/  @!P4 LEA.HI R12, R12, R12, RZ, 0x1 ;  /* 0x0000000c0c0cc211 */ /* 0x000fe400078f08ff */
[----:B-1----:R-:W-:-:S02]  /*f690*/  @!P1 LOP3.LUT R11, R19, 0xfffffffe, RZ, 0xc0, !PT ;  /* 0xfffffffe130b9812 */ /* 0x002fc400078ec0ff */
[----:B------:R-:W-:Y:S02]  /*f6a0*/  @!P3 LEA.HI R21, R21, R21, RZ, 0x1 ;  /* 0x000000151515b211 */ /* 0x000fe400078f08ff */
[----:B------:R-:W-:Y:S02]  /*f6b0*/  @!P6 LEA.HI R10, R9, R9, RZ, 0x1 ;  /* 0x00000009090ae211 */ /* 0x000fe400078f08ff */
[----:B------:R-:W-:Y:S02]  /*f6c0*/  @!P5 LEA.HI R8, R13, R13, RZ, 0x1 ;  /* 0x0000000d0d08d211 */ /* 0x000fe400078f08ff */
[----:B------:R-:W-:Y:S02]  /*f6d0*/  @!P0 LOP3.LUT R9, R18, 0xfffffffe, RZ, 0xc0, !PT ;  /* 0xfffffffe12098812 */ /* 0x000fe400078ec0ff */
[----:B------:R-:W-:Y:S02]  /*f6e0*/  @!P2 LOP3.LUT R13, R20, 0xfffffffe, RZ, 0xc0, !PT ;  /* 0xfffffffe140da812 */ /* 0x000fe400078ec0ff */
[----:B--2---:R-:W-:-:S02]  /*f6f0*/  @!P3 LOP3.LUT R15, R21, 0xfffffffe, RZ, 0xc0, !PT ;  /* 0xfffffffe150fb812 */ /* 0x004fc400078ec0ff */
        /* <DEDUP_REMOVED lines=17> */
.L_x_1845:
[----:B------:R-:W-:Y:S05]  /*f810*/  BSYNC B0 ;  /* 0x0000000000007941 */ /* 0x000fea0003800000 */
.L_x_1844:
[----:B------:R-:W-:Y:S01]  /*f820*/  VIADD R7, R7, 0x8 ;  /* 0x0000000807077836 */ /* 0x000fe20000000000 */
[----:B0-2---:R2:W0:Y:S04]  /*f830*/  SHFL.IDX PT, R3, R5, 0x1, 0x1c1f ;  /* 0x003c1f0005037f89 */ /* 0x00542800000e0000 */
[----:B------:R-:W-:Y:S01]  /*f840*/  ISETP.GE.AND P0, PT, R7, R6, PT ;  /* 0x000000060700720c */ /* 0x000fe20003f06270 */
[----:B-1----:R2:W1:-:S12]  /*f850*/  SHFL.IDX PT, R2, R4, 0x1, 0x1c1f ;  /* 0x003c1f0004027f89 */ /* 0x00245800000e0000 */
[----:B--2---:R-:W-:Y:S05]  /*f860*/  @P0 BRA `(.L_x_1747) ;  /* 0x0000005800a00947 */ /* 0x004fea0003800000 */
        /* <DEDUP_REMOVED lines=18> */
[----:B------:R-:W-:-:S02]  /*f990*/  @!P0 LEA.HI R4, R0, R0, RZ, 0x1 ;  /* 0x0000000000048211 */ /* 0x000fc400078f08ff */
[----:B------:R-:W-:Y:S02]  /*f9a0*/  @!P1 LEA.HI R6, R5, R5, RZ, 0x1 ;  /* 0x0000000505069211 */ /* 0x000fe400078f08ff */
[----:B------:R-:W-:Y:S02]  /*f9b0*/  @!P2 LEA.HI R8, R7, R7, RZ, 0x1 ;  /* 0x000000070708a211 */ /* 0x000fe400078f08ff */
[----:B------:R-:W-:Y:S02]  /*f9c0*/  @!P0 LOP3.LUT R5, R4, 0xfffffffe, RZ, 0xc0, !PT ;  /* 0xfffffffe04058812 */ /* 0x000fe400078ec0ff */
[----:B------:R-:W-:Y:S02]  /*f9d0*/  @!P1 LOP3.LUT R7, R6, 0xfffffffe, RZ, 0xc0, !PT ;  /* 0xfffffffe06079812 */ /* 0x000fe400078ec0ff */
[----:B------:R-:W-:Y:S01]  /*f9e0*/  @!P2 LOP3.LUT R9, R8, 0xfffffffe, RZ, 0xc0, !PT ;  /* 0xfffffffe0809a812 */ /* 0x000fe200078ec0ff */
[----:B01----:R-:W-:Y:S01]  /*f9f0*/  @!P0 IMAD.WIDE R4, R5, 0x4, R2 ;  /* 0x0000000405048825 */ /* 0x003fe200078e0202 */
        /* <DEDUP_REMOVED lines=41> */
[----:B------:R-:W-:-:S02]  /*fc90*/  IADD3 R15, R0, 0x68, RZ ;  /* 0x00000068000f7810 */ /* 0x000fc40007ffe0ff */
[----:B------:R-:W-:Y:S01]  /*fca0*/  @!P4 IMAD.WIDE R12, R17, 0x4, R2 ;  /* 0x00000004110cc825 */ /* 0x000fe200078e0202 */
[----:B------:R3:W-:Y:S01]  /*fcb0*/  @!P3 ST.E.64 desc[UR48][R10.64], R58 ;  /* 0x0000003a0a00b985 */ /* 0x0007e2000c101b30 */
[----:B------:R-:W-:Y:S02]  /*fcc0*/  ISETP.GE.AND P3, PT, R15, UR4, PT ;  /* 0x000000040f007c0c */ /* 0x000fe4000bf66270 */
[----:B------:R-:W-:Y:S01]  /*fcd0*/  VIADD R17, R0, 0x78 ;  /* 0x0000007800117836 */ /* 0x000fe20000000000 */
[----:B------:R4:W-:Y:S01]  /*fce0*/  @!P4 ST.E.64 desc[UR48][R12.64], R62 ;  /* 0x0000003e0c00c985 */ /* 0x0009e2000c101b30 */
[----:B------:R-:W-:Y:S02]  /*fcf0*/  ISETP.GE.AND P4, PT, R14, UR4, PT ;  /* 0x000000040e007c0c */ /* 0x000fe4000bf86270 */
[----:B------:R-:W-:Y:S02]  /*fd00*/  ISETP.GE.AND P2, PT, R16, UR4, PT ;  /* 0x0000000410007c0c */ /* 0x000fe4000bf46270 */
[----:B------:R-:W-:-:S02]  /*fd10*/  ISETP.GE.AND P1, PT, R17, UR4, PT ;  /* 0x0000000411007c0c */ /* 0x000fc4000bf26270 */
[----:B------:R-:W-:Y:S02]  /*fd20*/  @!P6 LEA.HI R19, R19, R19, RZ, 0x1 ;  /* 0x000000131313e211 */ /* 0x000fe400078f08ff */
[----:B0-----:R-:W-:Y:S02]  /*fd30*/  @!P5 LOP3.LUT R5, R18, 0xfffffffe, RZ, 0xc0, !PT ;  /* 0xfffffffe1205d812 */ /* 0x001fe400078ec0ff */
        /* <DEDUP_REMOVED lines=14> */
[----:B---3--:R-:W-:Y:S02]  /*fe20*/  @!P2 LOP3.LUT R11, R16, 0xfffffffe, RZ, 0xc0, !PT ;  /* 0xfffffffe100ba812 */ /* 0x008fe400078ec0ff */
[----:B------:R-:W-:Y:S02]  /*fe30*/  @!P1 LOP3.LUT R17, R17, 0xfffffffe, RZ, 0xc0, !PT ;  /* 0xfffffffe11119812 */ /* 0x000fe400078ec0ff */
[----:B----4-:R-:W-:Y:S01]  /*fe40*/  @!P0 LOP3.LUT R13, R20, 0xfffffffe, RZ, 0xc0, !PT ;  /* 0xfffffffe140d8812 */ /* 0x010fe200078ec0ff */
[C---:B------:R-:W-:Y:S01]  /*fe50*/  VIADD R20, R0.reuse, 0xb8 ;  /* 0x000000b800147836 */ /* 0x040fe20000000000 */
[----:B------:R-:W-:Y:S01]  /*fe60*/  IADD3 R18, R0, 0x88, RZ ;  /* 0x0000008800127810 */ /* 0x000fe20007ffe0ff */
[----:B0-----:R-:W-:Y:S01]  /*fe70*/  @!P4 IMAD.WIDE R4, R9, 0x4, R2 ;  /* 0x000000040904c825 */ /* 0x001fe200078e0202 */
[----:B------:R-:W-:-:S02]  /*fe80*/  ISETP.GE.AND P5, PT, R19, UR4, PT ;  /* 0x0000000413007c0c */ /* 0x000fc4000bfa6270 */
[----:B------:R-:W-:Y:S01]  /*fe90*/  ISETP.GE.AND P6, PT, R18, UR4, PT ;  /* 0x0000000412007c0c */ /* 0x000fe2000bfc6270 */
[--C-:B-1----:R-:W-:Y:S01]  /*fea0*/  @!P3 IMAD.WIDE R6, R15, 0x4, R2.reuse ;  /* 0x000000040f06b825 */ /* 0x102fe200078e0202 */
[----:B------:R-:W-:Y:S01]  /*feb0*/  @!P4 ST.E.64 desc[UR48][R4.64], R74 ;  /* 0x0000004a0400c985 */ /* 0x000fe2000c101b30 */
[----:B------:R-:W-:Y:S02]  /*fec0*/  IADD3 R16, R0, 0xa8, RZ ;  /* 0x000000a800107810 */ /* 0x000fe40007ffe0ff */
        /* <DEDUP_REMOVED lines=12> */
[----:B------:R-:W-:Y:S02]  /*ff90*/  ISETP.GE.AND P0, PT, R14, UR4, PT ;  /* 0x000000040e007c0c */ /* 0x000fe4000bf06270 */
[----:B------:R-:W-:Y:S02]  /*ffa0*/  ISETP.GE.AND P4, PT, R15, UR4, PT ;  /* 0x000000040f007c0c */ /* 0x000fe4000bf86270 */
[----:B------:R-:W-:-:S02]  /*ffb0*/  ISETP.GE.AND P2, PT, R17, UR4, PT ;  /* 0x0000000411007c0c */ /* 0x000fc4000bf46270 */
[----:B------:R-:W-:Y:S02]  /*ffc0*/  @!P6 LEA.HI R18, R18, R18, RZ, 0x1 ;  /* 0x000000121212e211 */ /* 0x000fe400078f08ff */
[----:B0-----:R-:W-:Y:S02]  /*ffd0*/  @!P5 LOP3.LUT R7, R19, 0xfffffffe, RZ, 0xc0, !PT ;  /* 0xfffffffe1307d812 */ /* 0x001fe400078ec0ff */
[----:B------:R-:W-:Y:S01]  /*ffe0*/  @!P6 LOP3.LUT R5, R18, 0xfffffffe, RZ, 0xc0, !PT ;  /* 0xfffffffe1205e812 */ /* 0x000fe200078ec0ff */
[----:B------:R-:W-:Y:S01]  /*fff0*/  VIADD R18, R0, 0xc0 ;  /* 0x000000c000127836 */ /* 0x000fe20000000000 */
[----:B------:R-:W-:Y:S01]  /*10000*/  @!P3 LEA.HI R16, R16, R16, RZ, 0x1 ;  /* 0x000000101010b211 */ /* 0x000fe200078f08ff */
[--C-:B------:R-:W-:Y:S01]  /*10010*/  @!P5 IMAD.WIDE R6, R7, 0x4, R2.reuse ;  /* 0x000000040706d825 */ /* 0x100fe200078e0202 */
[----:B------:R-:W-:Y:S02]  /*10020*/  @!P0 LEA.HI R14, R14, R14, RZ, 0x1 ;  /* 0x0000000e0e0e8211 */ /* 0x000fe400078f08ff */
[----:B------:R-:W-:Y:S01]  /*10030*/  @!P4 LEA.HI R15, R15, R15, RZ, 0x1 ;  /* 0x0000000f0f0fc211 */ /* 0x000fe200078f08ff */
[----:B------:R-:W-:Y:S01]  /*10040*/  @!P6 IMAD.WIDE R4, R5, 0x4, R2 ;  /* 0x000000040504e825 */ /* 0x000fe200078e0202 */
[----:B------:R-:W-:-:S02]  /*10050*/  @!P2 LEA.HI R17, R17, R17, RZ, 0x1 ;  /* 0x000000111111a211 */ /* 0x000fc400078f08ff */
[----:B------:R-:W-:Y:S02]  /*10060*/  @!P1 LEA.HI R20, R20, R20, RZ, 0x1 ;  /* 0x0000001414149211 */ /* 0x000fe400078f08ff */
[----:B-1----:R-:W-:Y:S01]  /*10070*/  @!P0 LOP3.LUT R9, R14, 0xfffffffe, RZ, 0xc0, !PT ;  /* 0xfffffffe0e098812 */ /* 0x002fe200078ec0ff */
[----:B------:R0:W-:Y:S01]  /*10080*/  @!P6 ST.E.64 desc[UR48][R4.64], R94 ;  /* 0x0000005e0400e985 */ /* 0x0001e2000c101b30 */
[----:B------:R-:W-:Y:S01]  /*10090*/  @!P4 LOP3.LUT R15, R15, 0xfffffffe, RZ, 0xc0, !PT ;  /* 0xfffffffe0f0fc812 */ /* 0x000fe200078ec0ff */
[----:B------:R-:W-:Y:S01]  /*100a0*/  VIADD R14, R0, 0xd0 ;  /* 0x000000d0000e7836 */ /* 0x000fe20000000000 */
[----:B--2---:R-:W-:Y:S01]  /*100b0*/  @!P3 LOP3.LUT R11, R16, 0xfffffffe, RZ, 0xc0, !PT ;  /* 0xfffffffe100bb812 */ /* 0x004fe200078ec0ff */
[----:B------:R1:W-:Y:S01]  /*100c0*/  @!P5 ST.E.64 desc[UR48][R6.64], R98 ;  /* 0x000000620600d985 */ /* 0x0003e2000c101b30 */
[----:B------:R-:W-:Y:S01]  /*100d0*/  @!P2 LOP3.LUT R17, R17, 0xfffffffe, RZ, 0xc0, !PT ;  /* 0xfffffffe1111a812 */ /* 0x000fe200078ec0ff */
[----:B------:R-:W-:Y:S01]  /*100e0*/  VIADD R16, R0, 0xe0 ;  /* 0x000000e000107836 */ /* 0x000fe20000000000 */
[----:B---3--:R-:W-:Y:S01]  /*100f0*/  @!P1 LOP3.LUT R13, R20, 0xfffffffe, RZ, 0xc0, !PT ;  /* 0xfffffffe140d9812 */ /* 0x008fe200078ec0ff */
[C---:B------:R-:W-:Y:S01]  /*10100*/  VIADD R20, R0.reuse, 0xf0 ;  /* 0x000000f000147836 */ /* 0x040fe20000000000 */
[----:B------:R-:W-:-:S02]  /*10110*/  IADD3 R19, R0, 0xc8, RZ ;  /* 0x000000c800137810 */ /* 0x000fc40007ffe0ff */
[----:B------:R-:W-:Y:S01]  /*10120*/  ISETP.GE.AND P5, PT, R18, UR4, PT ;  /* 0x0000000412007c0c */ /* 0x000fe2000bfa6270 */
[----:B------:R-:W-:Y:S01]  /*10130*/  @!P1 IMAD.WIDE R12, R13, 0x4, R2 ;  /* 0x000000040d0c9825 */ /* 0x000fe200078e0202 */
[----:B------:R-:W-:-:S03]  /*10140*/  ISETP.GE.AND P6, PT, R19, UR4, PT ;  /* 0x0000000413007c0c */ /* 0x000fc6000bfc6270 */
[----:B0-----:R-:W-:-:S04]  /*10150*/  @!P0 IMAD.WIDE R4, R9, 0x4, R2 ;  /* 0x0000000409048825 */ /* 0x001fc800078e0202 */
        /* <DEDUP_REMOVED lines=8> */
[----:B------:R-:W-:-:S02]  /*101e0*/  IADD3 R17, R0, 0xe8, RZ ;  /* 0x000000e800117810 */ /* 0x000fc40007ffe0ff */
[----:B------:R-:W-:Y:S01]  /*101f0*/  VIADD R15, R0, 0xd8 ;  /* 0x000000d8000f7836 */ /* 0x000fe20000000000 */
[----:B------:R3:W-:Y:S01]  /*10200*/  @!P2 ST.E.64 desc[UR48][R10.64], R114 ;  /* 0x000000720a00a985 */ /* 0x0007e2000c101b30 */
[----:B------:R-:W-:Y:S01]  /*10210*/  ISETP.GE.AND P2, PT, R16, UR4, PT ;  /* 0x0000000410007c0c */ /* 0x000fe2000bf46270 */
[----:B------:R-:W-:Y:S01]  /*10220*/  VIADD R0, R0, 0xf8 ;  /* 0x000000f800007836 */ /* 0x000fe20000000000 */
[----:B------:R-:W-:Y:S01]  /*10230*/  ISETP.GE.AND P3, PT, R17, UR4, PT ;  /* 0x0000000411007c0c */ /* 0x000fe2000bf66270 */
[----:B------:R4:W-:Y:S01]  /*10240*/  @!P1 ST.E.64 desc[UR48][R12.64], R118 ;  /* 0x000000760c009985 */ /* 0x0009e2000c101b30 */
[----:B------:R-:W-:Y:S02]  /*10250*/  ISETP.GE.AND P1, PT, R15, UR4, PT ;  /* 0x000000040f007c0c */ /* 0x000fe4000bf26270 */
[----:B------:R-:W-:Y:S02]  /*10260*/  @!P5 LEA.HI R18, R18, R18, RZ, 0x1 ;  /* 0x000000121212d211 */ /* 0x000fe400078f08ff */
[----:B------:R-:W-:-:S02]  /*10270*/  @!P6 LEA.HI R19, R19, R19, RZ, 0x1 ;  /* 0x000000131313e211 */ /* 0x000fc400078f08ff */
        /* <DEDUP_REMOVED lines=15> */
[----:B----4-:R-:W-:Y:S01]  /*10370*/  @!P4 LOP3.LUT R13, R20, 0xfffffffe, RZ, 0xc0, !PT ;  /* 0xfffffffe140dc812 */ /* 0x010fe200078ec0ff */
        /* <DEDUP_REMOVED lines=13> */
[----:B--2---:R-:W-:-:S05]  /*10450*/  LOP3.LUT R5, R0, 0xfffffffe, RZ, 0xc0, !PT ;  /* 0xfffffffe00057812 */ /* 0x004fca00078ec0ff */
[----:B------:R-:W-:-:S05]  /*10460*/  IMAD.WIDE R2, R5, 0x4, R2 ;  /* 0x0000000405027825 */ /* 0x000fca00078e0202 */
[----:B------:R0:W-:Y:S01]  /*10470*/  ST.E.64 desc[UR48][R2.64], R150 ;  /* 0x0000009602007985 */ /* 0x0001e2000c101b30 */
[----:B------:R-:W-:Y:S05]  /*10480*/  BRA `(.L_x_1747) ;  /* 0x0000004c00987947 */ /* 0x000fea0003800000 */
.L_x_1842:
[----:B------:R-:W1:Y:S02]  /*10490*/  S2R R0, SR_TID.X ;  /* 0x0000000000007919 */ /* 0x000e640000002100 */
[----:B-1----:R-:W-:-:S05]  /*104a0*/  VIADD R2, R0, 0xffffff80 ;  /* 0xffffff8000027836 */ /* 0x002fca0000000000 */
[----:B------:R-:W-:-:S13]  /*104b0*/  ISETP.GT.AND P0, PT, R2, 0x3f, PT ;  /* 0x0000003f0200780c */ /* 0x000fda0003f04270 */
[----:B------:R-:W-:Y:S05]  /*104c0*/  @P0 BRA `(.L_x_1747) ;  /* 0x0000004c00880947 */ /* 0x000fea0003800000 */
[----:B------:R-:W1:Y:S01]  /*104d0*/  S2R R3, SR_CTAID.X ;  /* 0x0000000000037919 */ /* 0x000e620000002500 */
[----:B------:R-:W2:Y:S01]  /*104e0*/  LDC R6, c[0x0][0xbe8] ;  /* 0x0002fa00ff067b82 */ /* 0x000ea20000000800 */
[----:B------:R-:W-:Y:S01]  /*104f0*/  ULDC UR4, c[0x0][0xa88] ;  /* 0x0002a20000047ab9 */ /* 0x000fe20000000800 */
[----:B-1----:R-:W-:Y:S01]  /*10500*/  LEA R0, R3, R0, 0x6 ;  /* 0x0000000003007211 */ /* 0x002fe200078e30ff */
[----:B--2---:R-:W-:-:S04]  /*10510*/  IMAD R3, R6, UR4, RZ ;  /* 0x0000000406037c24 */ /* 0x004fc8000f8e02ff */
[----:B------:R-:W-:-:S05]  /*10520*/  VIADD R0, R0, 0xffffff80 ;  /* 0xffffff8000007836 */ /* 0x000fca0000000000 */
[----:B------:R-:W-:-:S13]  /*10530*/  ISETP.GE.AND P0, PT, R0, R3, PT ;  /* 0x000000030000720c */ /* 0x000fda0003f06270 */
[----:B------:R-:W-:Y:S05]  /*10540*/  @P0 BRA `(.L_x_1747) ;  /* 0x0000004c00680947 */ /* 0x000fea0003800000 */
[----:B------:R-:W-:Y:S01]  /*10550*/  ISETP.NE.AND P0, PT, R6, 0x1, PT ;  /* 0x000000010600780c */ /* 0x000fe20003f05270 */
[----:B------:R-:W1:Y:S01]  /*10560*/  S2UR UR7, SR_CTAID.Z ;  /* 0x00000000000779c3 */ /* 0x000e620000002700 */
[----:B------:R-:W-:Y:S01]  /*10570*/  USHF.R.S32.HI UR6, URZ, 0x1f, UR40 ;  /* 0x0000001f3f067899 */ /* 0x000fe20008011428 */
[----:B------:R-:W-:Y:S01]  /*10580*/  IMAD.MOV.U32 R5, RZ, RZ, R0 ;  /* 0x000000ffff057224 */ /* 0x000fe200078e0000 */
[----:B------:R-:W-:Y:S02]  /*10590*/  ULDC.64 UR8, c[0x0][0xbd0] ;  /* 0x0002f40000087ab9 */ /* 0x000fe40000000a00 */
[----:B------:R-:W-:Y:S02]  /*105a0*/  UIMAD UR6, UR6, UR8, URZ ;  /* 0x00000008060672a4 */ /* 0x000fe4000f8e023f */
[----:B------:R-:W-:Y:S01]  /*105b0*/  UIMAD.WIDE.U32 UR4, UR40, UR8, URZ ;  /* 0x00000008280472a5 */ /* 0x000fe2000f8e003f */
[----:B------:R-:W2:Y:S01]  /*105c0*/  LDC.64 R10, c[0x0][0xbd8] ;  /* 0x0002f600ff0a7b82 */ /* 0x000ea20000000a00 */
[----:B------:R-:W-:-:S04]  /*105d0*/  UIMAD UR6, UR40, UR9, UR6 ;  /* 0x00000009280672a4 */ /* 0x000fc8000f8e0206 */
[----:B------:R-:W-:Y:S02]  /*105e0*/  UIADD3 UR6, UR5, UR6, URZ ;  /* 0x0000000605067290 */ /* 0x000fe4000fffe03f */
[----:B------:R-:W-:Y:S01]  /*105f0*/  MOV R3, UR5 ;  /* 0x0000000500037c02 */ /* 0x000fe20008000f00 */
[----:B------:R-:W-:Y:S01]  /*10600*/  IMAD.U32 R2, RZ, RZ, UR4 ;  /* 0x00000004ff027e24 */ /* 0x000fe2000f8e00ff */
[----:B------:R-:W5:Y:S01]  /*10610*/  @P0 LDC R7, c[0x0][0xbec] ;  /* 0x0002fb00ff070b82 */ /* 0x000f620000000800 */
[----:B------:R-:W-:Y:S01]  /*10620*/  ULDC.64 UR4, c[0x0][0xbe0] ;  /* 0x0002f80000047ab9 */ /* 0x000fe20000000a00 */
[----:B------:R-:W-:-:S06]  /*10630*/  IMAD.U32 R3, RZ, RZ, UR6 ;  /* 0x00000006ff037e24 */ /* 0x000fcc000f8e00ff */
[----:B------:R-:W0:Y:S01]  /*10640*/  @P0 LDC R9, c[0x0][0xbf0] ;  /* 0x0002fc00ff090b82 */ /* 0x000e220000000800 */
[----:B-1----:R-:W-:-:S07]  /*10650*/  USHF.R.S32.HI UR8, URZ, 0x1f, UR7 ;  /* 0x0000001f3f087899 */ /* 0x002fce0008011407 */
[----:B------:R-:W1:Y:S01]  /*10660*/  S2UR UR10, SR_CTAID.Y ;  /* 0x00000000000a79c3 */ /* 0x000e620000002600 */
[C---:B--2---:R-:W-:Y:S02]  /*10670*/  IMAD R12, R10.reuse, UR8, RZ ;  /* 0x000000080a0c7c24 */ /* 0x044fe4000f8e02ff */
[----:B------:R-:W-:-:S04]  /*10680*/  IMAD.WIDE.U32 R2, R10, UR7, R2 ;  /* 0x000000070a027c25 */ /* 0x000fc8000f8e0002 */
[----:B------:R-:W-:Y:S01]  /*10690*/  IMAD R11, R11, UR7, R12 ;  /* 0x000000070b0b7c24 */ /* 0x000fe2000f8e020c */
[----:B------:R-:W1:Y:S01]  /*106a0*/  LDC R8, c[0x0][0xc50] ;  /* 0x00031400ff087b82 */ /* 0x000e620000000800 */
[----:B-----5:R-:W-:-:S03]  /*106b0*/  @P0 IMAD.HI.U32 R4, R0, R7, RZ ;  /* 0x0000000700040227 */ /* 0x020fc600078e00ff */
[----:B------:R-:W-:Y:S01]  /*106c0*/  IADD3 R3, R11, R3, RZ ;  /* 0x000000030b037210 */ /* 0x000fe20007ffe0ff */
[----:B------:R-:W-:Y:S01]  /*106d0*/  IMAD R7, RZ, RZ, -UR40 ;  /* 0x80000028ff077e24 */ /* 0x000fe2000f8e02ff */
[----:B0-----:R-:W-:-:S03]  /*106e0*/  @P0 SHF.R.U32.HI R5, RZ, R9, R4 ;  /* 0x00000009ff050219 */ /* 0x001fc60000011604 */
[----:B-1----:R-:W-:Y:S02]  /*106f0*/  IMAD R9, R8, R7, UR10 ;  /* 0x0000000a08097e24 */ /* 0x002fe4000f8e0207 */
[----:B------:R-:W-:Y:S02]  /*10700*/  IMAD.MOV R7, RZ, RZ, -R5 ;  /* 0x000000ffff077224 */ /* 0x000fe400078e0a05 */
[----:B------:R-:W-:Y:S01]  /*10710*/  IMAD.WIDE.U32 R2, R9, UR4, R2 ;  /* 0x0000000409027c25 */ /* 0x000fe2000f8e0002 */
[----:B------:R-:W-:-:S03]  /*10720*/  SHF.R.S32.HI R4, RZ, 0x1f, R9 ;  /* 0x0000001fff047819 */ /* 0x000fc60000011409 */
[----:B------:R-:W-:Y:S01]  /*10730*/  IMAD R7, R6, R7, R0 ;  /* 0x0000000706077224 */ /* 0x000fe200078e0200 */
[----:B------:R-:W-:Y:S01]  /*10740*/  IADD3 R2, P0, R5, R2, RZ ;  /* 0x0000000205027210 */ /* 0x000fe20007f1e0ff */
[----:B------:R-:W-:-:S03]  /*10750*/  IMAD R4, R4, UR4, RZ ;  /* 0x0000000404047c24 */ /* 0x000fc6000f8e02ff */
[----:B------:R-:W-:Y:S01]  /*10760*/  SHF.R.S32.HI R0, RZ, 0x1f, R7 ;  /* 0x0000001fff007819 */ /* 0x000fe20000011407 */
[----:B------:R-:W-:Y:S01]  /*10770*/  IMAD R4, R9, UR5, R4 ;  /* 0x0000000509047c24 */ /* 0x000fe2000f8e0204 */
[----:B------:R-:W-:Y:S01]  /*10780*/  SHF.R.S32.HI R9, RZ, 0x1f, R5 ;  /* 0x0000001fff097819 */ /* 0x000fe20000011405 */
[----:B------:R-:W-:Y:S02]  /*10790*/  ULDC.64 UR4, c[0x0][0xbc8] ;  /* 0x0002f20000047ab9 */ /* 0x000fe40000000a00 */
[----:B------:R-:W-:Y:S01]  /*107a0*/  IMAD R0, R0, UR4, RZ ;  /* 0x0000000400007c24 */ /* 0x000fe2000f8e02ff */
[----:B------:R-:W-:-:S03]  /*107b0*/  IADD3.X R3, R9, R3, R4, P0, !PT ;  /* 0x0000000309037210 */ /* 0x000fc600007fe404 */
        /* <DEDUP_REMOVED lines=9> */
.L_x_1745:
[----:B------:R-:W-:-:S08]  /*10850*/  NOP ;  /* 0x0000000000007918 */ /* 0x000fd00000000000 */
[----:B------:R-:W0:-:S00]  /*10860*/  USETMAXREG.DEALLOC.CTAPOOL 0x18 ;  /* 0x00000018000079c8 */ /* 0x000e0000080e0500 */
        /* <DEDUP_REMOVED lines=16> */
.L_x_1846:
[----:B------:R-:W-:Y:S01]  /*10970*/  ULDC UR7, c[0x0][0xc50] ;  /* 0x0003140000077ab9 */ /* 0x000fe20000000800 */
[----:B------:R-:W-:Y:S01]  /*10980*/  UMOV UR36, UR6 ;  /* 0x0000000600247c82 */ /* 0x000fe20008000000 */
[----:B------:R-:W-:-:S11]  /*10990*/  UISETP.NE.AND UP0, UPT, UR7, 0x1, UPT ;  /* 0x000000010700788c */ /* 0x000fd6000bf05270 */
[----:B------:R-:W-:Y:S01]  /*109a0*/  @UP0 ULDC UR4, c[0x0][0xc54] ;  /* 0x0003150000040ab9 */ /* 0x000fe20000000800 */
[----:B------:R-:W-:Y:S01]  /*109b0*/  @UP0 ULDC UR8, c[0x0][0xc58] ;  /* 0x0003160000080ab9 */ /* 0x000fe20000000800 */
[----:B------:R-:W-:-:S04]  /*109c0*/  UIMAD.WIDE.U32 UR4, UR6, UR4, URZ ;  /* 0x00000004060472a5 */ /* 0x000fc8000f8e003f */
[----:B------:R-:W-:-:S12]  /*109d0*/  @UP0 USHF.R.U32.HI UR36, URZ, UR8, UR5 ;  /* 0x000000083f240299 */ /* 0x000fd80008011605 */
.L_x_1847:
[----:B------:R-:W-:Y:S01]  /*109e0*/  ISETP.GE.AND P0, PT, R17, RZ, PT ;  /* 0x000000ff1100720c */ /* 0x000fe20003f06270 */
[----:B------:R-:W-:Y:S01]  /*109f0*/  UIADD3 UR42, -UR36, URZ, URZ ;  /* 0x0000003f242a7290 */ /* 0x000fe2000fffe13f */
[----:B------:R-:W-:Y:S01]  /*10a00*/  IMAD.MOV.U32 R0, RZ, RZ, 0x1 ;  /* 0x00000001ff007424 */ /* 0x000fe200078e00ff */
[----:B------:R-:W-:Y:S01]  /*10a10*/  MOV R6, RZ ;  /* 0x000000ff00067202 */ /* 0x000fe20000000f00 */
[----:B------:R-:W-:Y:S01]  /*10a20*/  IMAD.MOV.U32 R9, RZ, RZ, 0x1 ;  /* 0x00000001ff097424 */ /* 0x000fe200078e00ff */
[----:B------:R-:W-:-:S08]  /*10a30*/  UIMAD UR42, UR7, UR42, UR6 ;  /* 0x0000002a072a72a4 */ /* 0x000fd0000f8e0206 */
[----:B------:R-:W-:Y:S05]  /*10a40*/  @!P0 BRA `(.L_x_1848) ;  /* 0x0000004400688947 */ /* 0x000fea0003800000 */
[----:B------:R-:W0:Y:S01]  /*10a50*/  S2UR UR40, SR_CTAID.X ;  /* 0x00000000002879c3 */ /* 0x000e220000002500 */
[----:B------:R-:W-:Y:S01]  /*10a60*/  ULDC.64 UR4, c[0x0][0x418] ;  /* 0x0001060000047ab9 */ /* 0x000fe20000000a00 */
[----:B------:R-:W-:Y:S01]  /*10a70*/  ULDC UR6, c[0x0][0x448] ;  /* 0x0001120000067ab9 */ /* 0x000fe20000000800 */
[----:B------:R-:W-:Y:S02]  /*10a80*/  UISETP.NE.U32.AND UP0, UPT, UR4, URZ, UPT ;  /* 0x0000003f0400728c */ /* 0x000fe4000bf05070 */
[----:B------:R-:W-:Y:S02]  /*10a90*/  UISETP.NE.AND UP1, UPT, UR6, 0x1, UPT ;  /* 0x000000010600788c */ /* 0x000fe4000bf25270 */
[----:B------:R-:W-:Y:S01]  /*10aa0*/  UISETP.NE.AND.EX UP0, UPT, UR5, URZ, UPT, UP0 ;  /* 0x0000003f0500728c */ /* 0x000fe2000bf05300 */
[----:B------:R-:W-:Y:S02]  /*10ab0*/  ULDC UR6, c[0x0][0x424] ;  /* 0x0001090000067ab9 */ /* 0x000fe40000000800 */
[----:B------:R-:W-:Y:S01]  /*10ac0*/  ULDC.64 UR4, c[0x0][0x9e0] ;  /* 0x0002780000047ab9 */ /* 0x000fe20000000a00 */
[----:B------:R-:W-:-:S02]  /*10ad0*/  USEL UR9, UR6, 0x1, UP0 ;  /* 0x0000000106097887 */ /* 0x000fc40008000000 */
[----:B------:R-:W-:Y:S01]  /*10ae0*/  UISETP.GE.AND UP0, UPT, UR5, 0x1, UPT ;  /* 0x000000010500788c */ /* 0x000fe2000bf06270 */
[----:B------:R-:W-:Y:S02]  /*10af0*/  ULDC UR10, c[0x0][0x288] ;  /* 0x0000a200000a7ab9 */ /* 0x000fe40000000800 */
[----:B------:R-:W-:Y:S01]  /*10b00*/  @UP1 ULDC UR7, c[0x0][0x44c] ;  /* 0x0001130000071ab9 */ /* 0x000fe20000000800 */
[----:B------:R-:W-:Y:S01]  /*10b10*/  ULDC UR12, c[0x0][0x2f0] ;  /* 0x0000bc00000c7ab9 */ /* 0x000fe20000000800 */
[----:B------:R-:W-:Y:S01]  /*10b20*/  UIADD3 UR11, -UR10, 0x1, URZ ;  /* 0x000000010a0b7890 */ /* 0x000fe2000fffe13f */
[----:B------:R-:W-:Y:S01]  /*10b30*/  PLOP3.LUT P1, PT, PT, PT, UP0, 0x80, 0x0 ;  /* 0x000000000000781c */ /* 0x000fe20003f2f008 */
[----:B------:R-:W-:Y:S01]  /*10b40*/  UIMAD UR13, UR9, UR12, 0x3f ;  /* 0x0000003f090d74a4 */ /* 0x000fe2000f8e020c */
[----:B------:R-:W-:Y:S01]  /*10b50*/  @UP1 ULDC UR14, c[0x0][0x450] ;  /* 0x00011400000e1ab9 */ /* 0x000fe20000000800 */
[----:B------:R-:W-:Y:S02]  /*10b60*/  UIMAD UR11, UR9, UR12, UR11 ;  /* 0x0000000c090b72a4 */ /* 0x000fe4000f8e020b */
[----:B0-----:R-:W-:-:S04]  /*10b70*/  USHF.L.U32 UR40, UR40, 0x6, URZ ;  /* 0x0000000628287899 */ /* 0x001fc8000800063f */
[----:B------:R-:W-:-:S04]  /*10b80*/  UIADD3 UR8, UR40, 0x3f, URZ ;  /* 0x0000003f28087890 */ /* 0x000fc8000fffe03f */
[----:B------:R-:W-:-:S04]  /*10b90*/  UIMAD.WIDE.U32 UR6, UR8, UR7, URZ ;  /* 0x00000007080672a5 */ /* 0x000fc8000f8e003f */
[----:B------:R-:W-:Y:S02]  /*10ba0*/  @UP1 USHF.R.U32.HI UR8, URZ, UR14, UR7 ;  /* 0x0000000e3f081299 */ /* 0x000fe40008011607 */
[----:B------:R-:W-:Y:S02]  /*10bb0*/  USHF.R.S32.HI UR7, URZ, 0x1f, UR13 ;  /* 0x0000001f3f077899 */ /* 0x000fe4000801140d */
[----:B------:R-:W-:Y:S02]  /*10bc0*/  UIADD3 UR6, UR11, UR8, URZ ;  /* 0x000000080b067290 */ /* 0x000fe4000fffe03f */
[----:B------:R-:W-:Y:S02]  /*10bd0*/  ULEA.HI UR7, UR7, UR13, URZ, 0x6 ;  /* 0x0000000d07077291 */ /* 0x000fe4000f8f303f */
[----:B------:R-:W-:Y:S02]  /*10be0*/  UIADD3 UR4, UR6, UR4, URZ ;  /* 0x0000000406047290 */ /* 0x000fe4000fffe03f */
[----:B------:R-:W-:Y:S01]  /*10bf0*/  USHF.R.S32.HI UR39, URZ, 0x6, UR7 ;  /* 0x000000063f277899 */ /* 0x000fe20008011407 */
        /* <DEDUP_REMOVED lines=11> */
.L_x_1850:
[----:B------:R-:W-:-:S11]  /*10cb0*/  UISETP.NE.AND UP0, UPT, UR5, 0x1, UPT ;  /* 0x000000010500788c */ /* 0x000fd6000bf05270 */
[----:B------:R-:W-:Y:S02]  /*10cc0*/  @UP0 ULDC.64 UR14, c[0x0][0x9e8] ;  /* 0x00027a00000e0ab9 */ /* 0x000fe40000000a00 */
[----:B------:R-:W-:-:S04]  /*10cd0*/  UIMAD.WIDE.U32 UR6, UR8, UR14, URZ ;  /* 0x0000000e080672a5 */ /* 0x000fc8000f8e003f */
[----:B------:R-:W-:-:S12]  /*10ce0*/  @UP0 USHF.R.U32.HI UR8, URZ, UR15, UR7 ;  /* 0x0000000f3f080299 */ /* 0x000fd80008011607 */
.L_x_1851:
[----:B------:R-:W-:-:S04]  /*10cf0*/  UIMAD UR8, UR8, UR5, UR5 ;  /* 0x00000005080872a4 */ /* 0x000fc8000f8e0205 */
[----:B------:R-:W-:-:S04]  /*10d00*/  UISETP.LT.AND UP0, UPT, UR4, UR8, UPT ;  /* 0x000000080400728c */ /* 0x000fc8000bf01270 */
[----:B------:R-:W-:-:S12]  /*10d10*/  USEL UR4, UR4, UR8, UP0 ;  /* 0x0000000804047287 */ /* 0x000fd80008000000 */
.L_x_1849:
        /* <DEDUP_REMOVED lines=11> */
[----:B------:R-:W-:Y:S01]  /*10dd0*/  UIADD3 UR4, UR9, UR4, URZ ;  /* 0x0000000409047290 */ /* 0x000fe2000fffe03f */
[----:B------:R-:W-:Y:S01]  /*10de0*/  ULDC UR8, c[0x0][0x9dc] ;  /* 0x0002770000087ab9 */ /* 0x000fe20000000800 */
[----:B------:R-:W-:Y:S02]  /*10df0*/  USEL UR12, UR39, UR44, UP0 ;  /* 0x0000002c270c7287 */ /* 0x000fe40008000000 */
        /* <DEDUP_REMOVED lines=12> */
.L_x_1853:
[----:B------:R-:W-:-:S11]  /*10ec0*/  UISETP.NE.AND UP0, UPT, UR5, 0x1, UPT ;  /* 0x000000010500788c */ /* 0x000fd6000bf05270 */
[----:B------:R-:W-:Y:S02]  /*10ed0*/  @UP0 ULDC.64 UR10, c[0x0][0x9e8] ;  /* 0x00027a00000a0ab9 */ /* 0x000fe40000000a00 */
[----:B------:R-:W-:-:S04]  /*10ee0*/  UIMAD.WIDE.U32 UR6, UR4, UR10, URZ ;  /* 0x0000000a040672a5 */ /* 0x000fc8000f8e003f */
[----:B------:R-:W-:-:S12]  /*10ef0*/  @UP0 USHF.R.U32.HI UR4, URZ, UR11, UR7 ;  /* 0x0000000b3f040299 */ /* 0x000fd80008011607 */
.L_x_1854:
[----:B------:R-:W-:-:S04]  /*10f00*/  UIMAD UR4, UR4, UR5, URZ ;  /* 0x00000005040472a4 */ /* 0x000fc8000f8e023f */
[----:B------:R-:W-:-:S04]  /*10f10*/  UISETP.LT.AND UP0, UPT, UR8, UR4, UPT ;  /* 0x000000040800728c */ /* 0x000fc8000bf01270 */
[----:B------:R-:W-:-:S12]  /*10f20*/  USEL UR8, UR8, UR4, !UP0 ;  /* 0x0000000408087287 */ /* 0x000fd8000c000000 */
.L_x_1852:
[----:B------:R-:W-:Y:S02]  /*10f30*/  USHF.R.S32.HI UR4, URZ, 0x1f, UR8 ;  /* 0x0000001f3f047899 */ /* 0x000fe40008011408 */
[----:B------:R-:W-:Y:S02]  /*10f40*/  USHF.R.U32.HI UR10, URZ, 0x10, UR42 ;  /* 0x000000103f0a7899 */ /* 0x000fe4000801162a */
[----:B------:R-:W-:Y:S02]  /*10f50*/  ULEA.HI UR4, UR4, UR8, URZ, 0x6 ;  /* 0x0000000804047291 */ /* 0x000fe4000f8f303f */
[----:B------:R-:W-:Y:S02]  /*10f60*/  ULOP3.LUT UR42, UR42, 0xffff, URZ, 0xc0, !UPT ;  /* 0x0000ffff2a2a7892 */ /* 0x000fe4000f8ec03f */
[----:B------:R-:W-:Y:S01]  /*10f70*/  USHF.R.S32.HI UR4, URZ, 0x6, UR4 ;  /* 0x000000063f047899 */ /* 0x000fe20008011404 */
[----:B------:R-:W-:-:S03]  /*10f80*/  UMOV UR46, URZ ;  /* 0x0000003f002e7c82 */ /* 0x000fc60008000000 */
[----:B------:R-:W-:-:S04]  /*10f90*/  UISETP.LT.AND UP0, UPT, URZ, UR4, UPT ;  /* 0x000000043f00728c */ /* 0x000fc8000bf01270 */
[----:B------:R-:W-:Y:S02]  /*10fa0*/  USEL UR43, URZ, UR4, !UP0 ;  /* 0x000000043f2b7287 */ /* 0x000fe4000c000000 */
[----:B------:R-:W-:Y:S02]  /*10fb0*/  UISETP.NE.AND UP0, UPT, UR10, URZ, UPT ;  /* 0x0000003f0a00728c */ /* 0x000fe4000bf05270 */
[----:B------:R-:W-:-:S06]  /*10fc0*/  UISETP.GT.AND UP1, UPT, UR12, UR43, UPT ;  /* 0x0000002b0c00728c */ /* 0x000fcc000bf24270 */
[----:B------:R-:W-:-:S03]  /*10fd0*/  PLOP3.LUT P0, PT, PT, PT, UP1, 0x80, 0x0 ;  /* 0x000000000000781c */ /* 0x000fc60003f0f018 */
[----:B------:R-:W-:-:S10]  /*10fe0*/  @!UP0 ULDC UR10, c[0x0][0x9f0] ;  /* 0x00027c00000a8ab9 */ /* 0x000fd40000000800 */
[----:B------:R-:W-:Y:S05]  /*10ff0*/  @!P0 BRA `(.L_x_1855) ;  /* 0x0000000000808947 */ /* 0x000fea0003800000 */
[----:B------:R-:W-:Y:S01]  /*11000*/  IMAD.U32 R3, RZ, RZ, UR10 ;  /* 0x0000000aff037e24 */ /* 0x000fe2000f8e00ff */
[----:B------:R-:W-:-:S04]  /*11010*/  UIADD3 UR4, UR10, -0x1, UR12 ;  /* 0xffffffff0a047890 */ /* 0x000fc8000fffe00c */
[-C--:B------:R-:W-:Y:S01]  /*11020*/  IABS R0, R3.reuse ;  /* 0x0000000300007213 */ /* 0x080fe20000000000 */
[----:B------:R-:W-:Y:S01]  /*11030*/  UIADD3 UR6, -UR43, UR4, URZ ;  /* 0x000000042b067290 */ /* 0x000fe2000fffe13f */
[----:B------:R-:W-:Y:S02]  /*11040*/  IABS R3, R3 ;  /* 0x0000000300037213 */ /* 0x000fe40000000000 */
[----:B------:R-:W-:Y:S01]  /*11050*/  R2UR UR11, R0 ;  /* 0x00000000000b72ca */ /* 0x000fe200000e0000 */
[----:B------:R-:W-:Y:S01]  /*11060*/  UMOV UR4, URZ ;  /* 0x0000003f00047c82 */ /* 0x000fe20008000000 */
[----:B------:R-:W-:-:S04]  /*11070*/  IADD3 R3, RZ, -R3, RZ ;  /* 0x80000003ff037210 */ /* 0x000fc80007ffe0ff */
[----:B------:R-:W-:-:S07]  /*11080*/  R2UR UR9, R3 ;  /* 0x00000000030972ca */ /* 0x000fce00000e0000 */
[----:B------:R-:W0:Y:S08]  /*11090*/  I2F.RP R0, UR11 ;  /* 0x0000000b00007d06 */ /* 0x000e300008209400 */
[----:B0-----:R-:W0:Y:S02]  /*110a0*/  MUFU.RCP R0, R0 ;  /* 0x0000000000007308 */ /* 0x001e240000001000 */
[----:B0-----:R-:W-:Y:S01]  /*110b0*/  VIADD R2, R0, 0xffffffe ;  /* 0x0ffffffe00027836 */ /* 0x001fe20000000000 */
[----:B------:R-:W-:Y:S01]  /*110c0*/  IABS R0, UR6 ;  /* 0x0000000600007c13 */ /* 0x000fe20008000000 */
[----:B------:R-:W-:-:S03]  /*110d0*/  ULOP3.LUT UR6, UR6, UR10, URZ, 0x3c, !UPT ;  /* 0x0000000a06067292 */ /* 0x000fc6000f8e3c3f */
[----:B------:R-:W-:Y:S01]  /*110e0*/  R2UR UR8, R0 ;  /* 0x00000000000872ca */ /* 0x000fe200000e0000 */
[----:B------:R-:W0:Y:S02]  /*110f0*/  F2I.FTZ.U32.TRUNC.NTZ R2, R2 ;  /* 0x0000000200027305 */ /* 0x000e24000021f000 */
        /* <DEDUP_REMOVED lines=16> */
.L_x_1855:
[----:B------:R-:W-:Y:S01]  /*11200*/  UIMAD UR41, UR42, UR46, UR43 ;  /* 0x0000002e2a2972a4 */ /* 0x000fe2000f8e022b */
[----:B------:R-:W-:Y:S02]  /*11210*/  IMAD.U32 R0, RZ, RZ, UR12 ;  /* 0x0000000cff007e24 */ /* 0x000fe4000f8e00ff */
[----:B------:R-:W-:Y:S02]  /*11220*/  IMAD.MOV.U32 R6, RZ, RZ, RZ ;  /* 0x000000ffff067224 */ /* 0x000fe400078e00ff */
[----:B------:R-:W-:Y:S02]  /*11230*/  IMAD.MOV.U32 R9, RZ, RZ, 0x1 ;  /* 0x00000001ff097424 */ /* 0x000fe400078e00ff */
[----:B------:R-:W-:-:S05]  /*11240*/  IMAD.U32 R3, RZ, RZ, UR41 ;  /* 0x00000029ff037e24 */ /* 0x000fca000f8e00ff */
[----:B------:R-:W-:Y:S02]  /*11250*/  VIADDMNMX R18, R3, UR46, R0, PT ;  /* 0x0000002e03127c46 */ /* 0x000fe4000b800100 */
[----:B------:R-:W-:Y:S02]  /*11260*/  MOV R0, 0x1 ;  /* 0x0000000100007802 */ /* 0x000fe40000000f00 */
        /* <DEDUP_REMOVED lines=26> */
.L_x_1856:
        /* <DEDUP_REMOVED lines=12> */
[----:B------:R-:W-:Y:S01]  /*114d0*/  MOV R11, UR5 ;  /* 0x00000005000b7c02 */ /* 0x000fe20008000f00 */
[----:B------:R-:W-:Y:S02]  /*114e0*/  IMAD.U32 R7, RZ, RZ, UR9 ;  /* 0x00000009ff077e24 */ /* 0x000fe4000f8e00ff */
[----:B------:R-:W-:-:S02]  /*114f0*/  IMAD.U32 R10, RZ, RZ, UR4 ;  /* 0x00000004ff0a7e24 */ /* 0x000fc4000f8e00ff */
[----:B------:R-:W-:Y:S02]  /*11500*/  IMAD.MOV.U32 R8, RZ, RZ, 0x70 ;  /* 0x00000070ff087424 */ /* 0x000fe400078e00ff */
[----:B------:R-:W-:Y:S02]  /*11510*/  IMAD.MOV.U32 R12, RZ, RZ, 0x1 ;  /* 0x00000001ff0c7424 */ /* 0x000fe400078e00ff */
[----:B0-----:R-:W-:-:S07]  /*11520*/  IMAD.MOV.U32 R13, RZ, RZ, RZ ;  /* 0x000000ffff0d7224 */ /* 0x001fce00078e00ff */
[----:B------:R-:W-:-:S07]  /*11530*/  LEPC R20, `(.L_x_1858) ;  /* 0x000000001014794e */ /* 0x000fce0000000000 */
[----:B-1----:R-:W-:Y:S05]  /*11540*/  CALL.ABS.NOINC R2 ;  /* 0x0000000002007343 */ /* 0x002fea0003c00000 */
.L_x_1858:
[----:B------:R0:W1:Y:S01]  /*11550*/  LDC.64 R2, c[0x4][R16] ;  /* 0x0100000010027b82 */ /* 0x0000620000000a00 */
[----:B------:R-:W-:Y:S01]  /*11560*/  ULDC.64 UR6, c[0x4][0x90] ;  /* 0x0100240000067ab9 */ /* 0x000fe20000000a00 */
[----:B------:R-:W-:Y:S01]  /*11570*/  ULDC.64 UR8, c[0x4][0x98] ;  /* 0x0100260000087ab9 */ /* 0x000fe20000000a00 */
[----:B------:R-:W-:Y:S01]  /*11580*/  ULDC.64 UR4, c[0x4][0x18] ;  /* 0x0100060000047ab9 */ /* 0x000fe20000000a00 */
[----:B------:R-:W-:Y:S01]  /*11590*/  MOV R4, UR6 ;  /* 0x0000000600047c02 */ /* 0x000fe20008000f00 */
[----:B------:R-:W-:Y:S01]  /*115a0*/  IMAD.U32 R5, RZ, RZ, UR7 ;  /* 0x00000007ff057e24 */ /* 0x000fe2000f8e00ff */
[----:B------:R-:W-:Y:S01]  /*115b0*/  MOV R10, UR4 ;  /* 0x00000004000a7c02 */ /* 0x000fe20008000f00 */
[----:B------:R-:W-:Y:S01]  /*115c0*/  IMAD.U32 R6, RZ, RZ, UR8 ;  /* 0x00000008ff067e24 */ /* 0x000fe2000f8e00ff */
[----:B------:R-:W-:Y:S01]  /*115d0*/  MOV R13, RZ ;  /* 0x000000ff000d7202 */ /* 0x000fe20000000f00 */
[----:B------:R-:W-:Y:S02]  /*115e0*/  IMAD.U32 R7, RZ, RZ, UR9 ;  /* 0x00000009ff077e24 */ /* 0x000fe4000f8e00ff */
[----:B------:R-:W-:-:S02]  /*115f0*/  IMAD.U32 R11, RZ, RZ, UR5 ;  /* 0x00000005ff0b7e24 */ /* 0x000fc4000f8e00ff */
[----:B------:R-:W-:Y:S02]  /*11600*/  IMAD.MOV.U32 R8, RZ, RZ, 0x70 ;  /* 0x00000070ff087424 */ /* 0x000fe400078e00ff */
[----:B0-----:R-:W-:-:S07]  /*11610*/  IMAD.MOV.U32 R12, RZ, RZ, 0x1 ;  /* 0x00000001ff0c7424 */ /* 0x001fce00078e00ff */
[----:B------:R-:W-:-:S07]  /*11620*/  LEPC R20, `(.L_x_1857) ;  /* 0x000000001014794e */ /* 0x000fce0000000000 */
[----:B-1----:R-:W-:Y:S05]  /*11630*/  CALL.ABS.NOINC R2 ;  /* 0x0000000002007343 */ /* 0x002fea0003c00000 */
.L_x_1857:
[----:B------:R-:W0:Y:S02]  /*11640*/  LDC.64 R2, c[0x0][0x9f8] ;  /* 0x00027e00ff027b82 */ /* 0x000e240000000a00 */
[----:B0-----:R-:W-:-:S04]  /*11650*/  ISETP.NE.U32.AND P0, PT, R2, RZ, PT ;  /* 0x000000ff0200720c */ /* 0x001fc80003f05070 */
[----:B------:R-:W-:-:S13]  /*11660*/  ISETP.NE.AND.EX P0, PT, R3, RZ, PT, P0 ;  /* 0x000000ff0300720c */ /* 0x000fda0003f05300 */
[----:B------:R-:W0:Y:S02]  /*11670*/  @P0 LDC.64 R2, c[0x0][0x9f8] ;  /* 0x00027e00ff020b82 */ /* 0x000e240000000a00 */
[----:B0-----:R-:W-:-:S05]  /*11680*/  @P0 IMAD.WIDE R2, R17, 0x4, R2 ;  /* 0x0000000411020825 */ /* 0x001fca00078e0202 */
[----:B------:R0:W2:Y:S01]  /*11690*/  @P0 LDG.E R17, desc[UR48][R2.64] ;  /* 0x0000003002110981 */ /* 0x0000a2000c1e1900 */
[----:B------:R-:W-:Y:S01]  /*116a0*/  UMOV UR4, 0xffffffff ;  /* 0xffffffff00047882 */ /* 0x000fe20000000000 */
[----:B------:R-:W-:Y:S01]  /*116b0*/  VIADD R0, R18, 0xffffffff ;  /* 0xffffffff12007836 */ /* 0x000fe20000000000 */
        /* <DEDUP_REMOVED lines=9> */
.L_x_1955:
        /* <DEDUP_REMOVED lines=8> */
.L_x_1958:
[----:B------:R-:W-:Y:S05]  /*117d0*/  @!P6 BRA `(.L_x_1860) ;  /* 0x0000000000d4e947 */ /* 0x000fea0003800000 */
[----:B------:R-:W-:Y:S01]  /*117e0*/  IMAD.MOV.U32 R16, RZ, RZ, R17 ;  /* 0x000000ffff107224 */ /* 0x000fe200078e0011 */
[----:B------:R-:W-:Y:S06]  /*117f0*/  @!P1 BRA `(.L_x_1862) ;  /* 0x0000000000509947 */ /* 0x000fec0003800000 */
[----:B------:R-:W-:Y:S01]  /*11800*/  IMAD.MOV.U32 R8, RZ, RZ, R0 ;  /* 0x000000ffff087224 */ /* 0x000fe200078e0000 */
[----:B------:R-:W-:Y:S01]  /*11810*/  ULDC.64 UR4, c[0x0][0x428] ;  /* 0x00010a0000047ab9 */ /* 0x000fe20000000a00 */
[----:B------:R-:W0:Y:S01]  /*11820*/  LDC R0, c[0x0][0x43c] ;  /* 0x00010f00ff007b82 */ /* 0x000e220000000800 */
[----:B------:R-:W-:Y:S02]  /*11830*/  IMAD R6, R18, UR4, RZ ;  /* 0x0000000412067c24 */ /* 0x000fe4000f8e02ff */
[----:B------:R-:W-:Y:S02]  /*11840*/  MOV R7, R8 ;  /* 0x0000000800077202 */ /* 0x000fe40000000f00 */
[----:B------:R-:W-:Y:S01]  /*11850*/  IMAD R9, R17, UR5, R6 ;  /* 0x0000000511097c24 */ /* 0x000fe2000f8e0206 */
[----:B0-----:R-:W-:-:S13]  /*11860*/  ISETP.NE.AND P0, PT, R0, 0x1, PT ;  /* 0x000000010000780c */ /* 0x001fda0003f05270 */
        /* <DEDUP_REMOVED lines=13> */
.L_x_1862:
[----:B------:R-:W-:Y:S01]  /*11940*/  MOV R0, 0x1 ;  /* 0x0000000100007802 */ /* 0x000fe20000000f00 */
[----:B0-----:R-:W0:Y:S03]  /*11950*/  S2R R8, SR_TID.X ;  /* 0x0000000000087919 */ /* 0x001e260000002100 */
[----:B------:R-:W-:-:S04]  /*11960*/  SHF.L.U32 R0, R0, 0x1f, RZ ;  /* 0x0000001f00007819 */ /* 0x000fc800000006ff */
[----:B------:R-:W1:Y:S01]  /*11970*/  SYNCS.PHASECHK.TRANS64.TRYWAIT P0, [UR38+0x28c40], R0 ;  /* 0x028c4000ff0075a7 */ /* 0x000e620008000166 */
[----:B0-----:R-:W-:-:S04]  /*11980*/  LOP3.LUT R2, R8, 0x7f, RZ, 0xc0, !PT ;  /* 0x0000007f08027812 */ /* 0x001fc800078ec0ff */
[----:B------:R-:W-:Y:S01]  /*11990*/  ISETP.NE.AND P1, PT, R2, RZ, PT ;  /* 0x000000ff0200720c */ /* 0x000fe20003f25270 */
[----:B-1----:R-:W-:-:S12]  /*119a0*/  @!P0 BRA `(.L_x_1863) ;  /* 0x0000003c00908947 */ /* 0x002fd80003800000 */
.L_x_1959:
[----:B------:R-:W-:Y:S05]  /*119b0*/  @P1 BRA `(.L_x_1864) ;  /* 0x0000000000181947 */ /* 0x000fea0003800000 */
[----:B------:R-:W1:Y:S01]  /*119c0*/  S2R R2, SR_TID.X ;  /* 0x0000000000027919 */ /* 0x000e620000002100 */
[----:B0-----:R-:W-:-:S04]  /*119d0*/  IMAD.MOV.U32 R0, RZ, RZ, 0x2000 ;  /* 0x00002000ff007424 */ /* 0x001fc800078e00ff */
[----:B------:R2:W-:Y:S01]  /*119e0*/  SYNCS.ARRIVE.TRANS64 RZ, [UR38+0x28c30], R0 ;  /* 0x028c3000ffff79a7 */ /* 0x0005e20008000026 */
[----:B-1----:R-:W-:-:S13]  /*119f0*/  LOP3.LUT P0, RZ, R2, 0x1f, RZ, 0xc0, !PT ;  /* 0x0000001f02ff7812 */ /* 0x002fda000780c0ff */
[----:B--2---:R-:W-:Y:S05]  /*11a00*/  @!P0 BRA `(.L_x_1864) ;  /* 0x0000000000048947 */ /* 0x004fea0003800000 */
[----:B------:R-:W-:Y:S01]  /*11a10*/  BPT.TRAP 0x1 ;  /* 0x000000040000795c */ /* 0x000fe20000300000 */
.L_x_1864:
        /* <DEDUP_REMOVED lines=17> */
.L_x_1860:
        /* <DEDUP_REMOVED lines=22> */
.L_x_1865:
[----:B------:R-:W0:Y:S01]  /*11c90*/  LDC R6, c[0x0][0x448] ;  /* 0x00011200ff067b82 */ /* 0x000e220000000800 */
[----:B------:R-:W1:Y:S01]  /*11ca0*/  S2R R11, SR_TID.X ;  /* 0x00000000000b7919 */ /* 0x000e620000002100 */
[----:B------:R-:W-:Y:S01]  /*11cb0*/  USHF.R.S32.HI UR4, URZ, 0x1f, UR36 ;  /* 0x0000001f3f047899 */ /* 0x000fe20008011424 */
[----:B------:R-:W-:Y:S01]  /*11cc0*/  ULDC.64 UR8, c[0x0][0x2d8] ;  /* 0x0000b60000087ab9 */ /* 0x000fe20000000a00 */
[----:B------:R-:W2:Y:S02]  /*11cd0*/  S2R R12, SR_CTAID.Z ;  /* 0x00000000000c7919 */ /* 0x000ea40000002700 */
[----:B------:R-:W-:Y:S02]  /*11ce0*/  UIMAD UR6, UR4, UR8, URZ ;  /* 0x00000008040672a4 */ /* 0x000fe4000f8e023f */
[----:B------:R-:W-:Y:S02]  /*11cf0*/  UIMAD.WIDE.U32 UR4, UR36, UR8, URZ ;  /* 0x00000008240472a5 */ /* 0x000fe4000f8e003f */
[----:B------:R-:W-:-:S04]  /*11d00*/  UIMAD UR6, UR36, UR9, UR6 ;  /* 0x00000009240672a4 */ /* 0x000fc8000f8e0206 */
[----:B------:R-:W-:Y:S01]  /*11d10*/  UIADD3 UR5, UR5, UR6, URZ ;  /* 0x0000000605057290 */ /* 0x000fe2000fffe03f */
[----:B0-----:R-:W-:Y:S02]  /*11d20*/  ISETP.NE.AND P0, PT, R6, 0x1, PT ;  /* 0x000000010600780c */ /* 0x001fe40003f05270 */
[C---:B-1----:R-:W-:Y:S01]  /*11d30*/  LOP3.LUT R10, R11.reuse, 0x7f, RZ, 0xc0, !PT ;  /* 0x0000007f0b0a7812 */ /* 0x042fe200078ec0ff */
[----:B------:R-:W-:-:S10]  /*11d40*/  IMAD.SHL.U32 R3, R11, 0x10, RZ ;  /* 0x000000100b037824 */ /* 0x000fd400078e00ff */
[----:B------:R-:W0:Y:S01]  /*11d50*/  @P0 LDC R8, c[0x0][0x44c] ;  /* 0x00011300ff080b82 */ /* 0x000e220000000800 */
[----:B------:R-:W-:-:S04]  /*11d60*/  SHF.R.U32.HI R4, RZ, 0x3, R10 ;  /* 0x00000003ff047819 */ /* 0x000fc8000001160a */
[----:B------:R-:W-:-:S03]  /*11d70*/  LOP3.LUT R3, R4, 0x70, R3, 0xf8, !PT ;  /* 0x0000007004037812 */ /* 0x000fc600078ef803 */
[----:B------:R-:W1:Y:S01]  /*11d80*/  @P0 LDC R0, c[0x0][0x450] ;  /* 0x00011400ff000b82 */ /* 0x000e620000000800 */
[----:B------:R-:W-:-:S05]  /*11d90*/  IADD3 R5, R3, UR40, RZ ;  /* 0x0000002803057c10 */ /* 0x000fca000fffe0ff */
[----:B------:R-:W-:Y:S02]  /*11da0*/  IMAD.MOV.U32 R7, RZ, RZ, R5 ;  /* 0x000000ffff077224 */ /* 0x000fe400078e0005 */
[----:B------:R-:W3:Y:S01]  /*11db0*/  LDC.64 R2, c[0x0][0x2e0] ;  /* 0x0000b800ff027b82 */ /* 0x000ee20000000a00 */
[----:B0-----:R-:W-:-:S05]  /*11dc0*/  @P0 IMAD.HI.U32 R9, R5, R8, RZ ;  /* 0x0000000805090227 */ /* 0x001fca00078e00ff */
[----:B-1----:R-:W-:Y:S02]  /*11dd0*/  @P0 SHF.R.U32.HI R7, RZ, R0, R9 ;  /* 0x00000000ff070219 */ /* 0x002fe40000011609 */
[----:B--2---:R-:W-:-:S03]  /*11de0*/  SHF.R.S32.HI R9, RZ, 0x1f, R12 ;  /* 0x0000001fff097819 */ /* 0x004fc6000001140c */
[----:B------:R-:W-:Y:S02]  /*11df0*/  IMAD.MOV R8, RZ, RZ, -R7 ;  /* 0x000000ffff087224 */ /* 0x000fe400078e0a07 */
[----:B---3--:R-:W-:Y:S02]  /*11e00*/  IMAD R0, R9, R2, RZ ;  /* 0x0000000209007224 */ /* 0x008fe400078e02ff */
[----:B------:R-:W-:Y:S02]  /*11e10*/  IMAD R5, R6, R8, R5 ;  /* 0x0000000806057224 */ /* 0x000fe400078e0205 */
[C---:B------:R-:W-:Y:S01]  /*11e20*/  IMAD R9, R12.reuse, R3, R0 ;  /* 0x000000030c097224 */ /* 0x040fe200078e0200 */
[----:B------:R-:W-:Y:S01]  /*11e30*/  SHF.R.S32.HI R0, RZ, 0x1f, R7 ;  /* 0x0000001fff007819 */ /* 0x000fe20000011407 */
[----:B------:R-:W-:Y:S01]  /*11e40*/  IMAD.WIDE.U32 R2, R12, R2, UR4 ;  /* 0x000000040c027e25 */ /* 0x000fe2000f8e0002 */
[----:B------:R-:W-:-:S03]  /*11e50*/  ULDC.64 UR4, c[0x0][0x2d0] ;  /* 0x0000b40000047ab9 */ /* 0x000fc60000000a00 */
[----:B------:R-:W-:Y:S02]  /*11e60*/  IMAD.IADD R3, R3, 0x1, R9 ;  /* 0x0000000103037824 */ /* 0x000fe400078e0209 */
[----:B------:R-:W-:Y:S02]  /*11e70*/  IMAD R0, R0, UR4, RZ ;  /* 0x0000000400007c24 */ /* 0x000fe4000f8e02ff */
[----:B------:R-:W-:-:S04]  /*11e80*/  IMAD.WIDE.U32 R2, R7, UR4, R2 ;  /* 0x0000000407027c25 */ /* 0x000fc8000f8e0002 */
[----:B------:R-:W-:Y:S01]  /*11e90*/  IMAD R9, R7, UR5, R0 ;  /* 0x0000000507097c24 */ /* 0x000fe2000f8e0200 */
[----:B------:R-:W-:Y:S01]  /*11ea0*/  SHF.R.S32.HI R0, RZ, 0x1f, R5 ;  /* 0x0000001fff007819 */ /* 0x000fe20000011405 */
[----:B------:R-:W-:-:S03]  /*11eb0*/  ULDC.64 UR4, c[0x0][0x2c8] ;  /* 0x0000b20000047ab9 */ /* 0x000fc60000000a00 */
[----:B------:R-:W-:Y:S01]  /*11ec0*/  IADD3 R3, R3, R9, RZ ;  /* 0x0000000903037210 */ /* 0x000fe20007ffe0ff */
[----:B------:R-:W-:-:S04]  /*11ed0*/  IMAD R0, R0, UR4, RZ ;  /* 0x0000000400007c24 */ /* 0x000fc8000f8e02ff */
[C---:B------:R-:W-:Y:S02]  /*11ee0*/  IMAD R7, R5.reuse, UR5, R0 ;  /* 0x0000000505077c24 */ /* 0x040fe4000f8e0200 */
[----:B------:R-:W-:Y:S01]  /*11ef0*/  IMAD.WIDE.U32 R2, R5, UR4, R2 ;  /* 0x0000000405027c25 */ /* 0x000fe2000f8e0002 */
[----:B------:R-:W-:-:S03]  /*11f00*/  ULDC.64 UR4, c[0x0][0x280] ;  /* 0x0000a00000047ab9 */ /* 0x000fc60000000a00 */
[----:B------:R-:W-:Y:S01]  /*11f10*/  IMAD.IADD R7, R3, 0x1, R7 ;  /* 0x0000000103077824 */ /* 0x000fe200078e0207 */
[----:B------:R-:W-:Y:S01]  /*11f20*/  LEA R0, P0, R2, UR4, 0x1 ;  /* 0x0000000402007c11 */ /* 0x000fe2000f8008ff */
[----:B------:R-:W-:Y:S01]  /*11f30*/  ULDC UR4, c[0x0][0x2b8] ;  /* 0x0000ae0000047ab9 */ /* 0x000fe20000000800 */
[----:B------:R-:W-:Y:S02]  /*11f40*/  IMAD.SHL.U32 R5, R10, 0x8, RZ ;  /* 0x000000080a057824 */ /* 0x000fe400078e00ff */
        /* <DEDUP_REMOVED lines=11> */
[----:B------:R-:W-:Y:S01]  /*12000*/  IADD3 R4, R4, UR40, RZ ;  /* 0x0000002804047c10 */ /* 0x000fe2000fffe0ff */
[----:B------:R-:W-:Y:S01]  /*12010*/  IMAD R6, R6, UR4, RZ ;  /* 0x0000000406067c24 */ /* 0x000fe2000f8e02ff */
[----:B------:R-:W1:Y:S03]  /*12020*/  SHFL.IDX PT, R2, R7, RZ, 0x181f ;  /* 0x00181fff07027589 */ /* 0x000e6600000e0000 */
[C---:B------:R-:W-:Y:S01]  /*12030*/  VIADD R11, R4.reuse, 0x10 ;  /* 0x00000010040b7836 */ /* 0x040fe20000000000 */
[----:B------:R-:W-:-:S13]  /*12040*/  ISETP.GE.AND P1, PT, R4, R6, PT ;  /* 0x000000060400720c */ /* 0x000fda0003f26270 */
[----:B------:R-:W-:Y:S02]  /*12050*/  @!P1 LEA R9, R5, UR38, 0x1 ;  /* 0x0000002605099c11 */ /* 0x000fe4000f8e08ff */
[----:B0-----:R-:W-:-:S05]  /*12060*/  @!P1 LEA R14, P2, R8, R14, 0x1 ;  /* 0x0000000e080e9211 */ /* 0x001fca00078408ff */
[----:B-1----:R-:W-:Y:S02]  /*12070*/  @!P1 IMAD.X R3, RZ, RZ, R2, P2 ;  /* 0x000000ffff039224 */ /* 0x002fe400010e0602 */
[----:B------:R-:W-:Y:S02]  /*12080*/  @!P1 IMAD.MOV.U32 R2, RZ, RZ, R14 ;  /* 0x000000ffff029224 */ /* 0x000fe400078e000e */
[----:B------:R-:W0:Y:S04]  /*12090*/  SHFL.IDX PT, R14, R0, 0x1, 0x181f ;  /* 0x00381f00000e7f89 */ /* 0x000e2800000e0000 */
[----:B------:R1:W-:Y:S01]  /*120a0*/  @!P1 LDGSTS.E.BYPASS.LTC128B.128 [R9+0x20400], desc[UR48][R2.64], !P0 ;  /* 0x2040000002099fae */ /* 0x0003e2000c101d70 */
[----:B------:R-:W-:-:S03]  /*120b0*/  ISETP.GE.AND P1, PT, R11, R6, PT ;  /* 0x000000060b00720c */ /* 0x000fc60003f26270 */
[----:B-1----:R-:W1:Y:S01]  /*120c0*/  SHFL.IDX PT, R2, R7, 0x1, 0x181f ;  /* 0x00381f0007027f89 */ /* 0x002e6200000e0000 */
[----:B------:R-:W-:-:S09]  /*120d0*/  VIADD R9, R4, 0x20 ;  /* 0x0000002004097836 */ /* 0x000fd20000000000 */
[----:B------:R-:W-:Y:S02]  /*120e0*/  @!P1 LEA R21, R5, UR38, 0x1 ;  /* 0x0000002605159c11 */ /* 0x000fe4000f8e08ff */
[----:B0-----:R-:W-:-:S04]  /*120f0*/  @!P1 LEA R14, P2, R8, R14, 0x1 ;  /* 0x0000000e080e9211 */ /* 0x001fc800078408ff */
[----:B-1----:R-:W-:Y:S01]  /*12100*/  @!P1 IADD3.X R3, RZ, R2, RZ, P2, !PT ;  /* 0x00000002ff039210 */ /* 0x002fe200017fe4ff */
[----:B------:R-:W-:Y:S02]  /*12110*/  @!P1 IMAD.MOV.U32 R2, RZ, RZ, R14 ;  /* 0x000000ffff029224 */ /* 0x000fe400078e000e */
[----:B------:R-:W0:Y:S04]  /*12120*/  SHFL.IDX PT, R14, R0, 0x2, 0x181f ;  /* 0x00581f00000e7f89 */ /* 0x000e2800000e0000 */
[----:B------:R1:W-:Y:S01]  /*12130*/  @!P1 LDGSTS.E.BYPASS.LTC128B.128 [R21+0x20c00], desc[UR48][R2.64], !P0 ;  /* 0x20c0000002159fae */ /* 0x0003e2000c101d70 */
[----:B------:R-:W-:-:S03]  /*12140*/  ISETP.GE.AND P1, PT, R9, R6, PT ;  /* 0x000000060900720c */ /* 0x000fc60003f26270 */
[----:B-1----:R-:W1:Y:S10]  /*12150*/  SHFL.IDX PT, R2, R7, 0x2, 0x181f ;  /* 0x00581f0007027f89 */ /* 0x002e7400000e0000 */
[----:B------:R-:W-:Y:S01]  /*12160*/  @!P1 LEA R9, R5, UR38, 0x1 ;  /* 0x0000002605099c11 */ /* 0x000fe2000f8e08ff */
[----:B------:R-:W2:Y:S01]  /*12170*/  SHFL.IDX PT, R7, R7, 0x3, 0x181f ;  /* 0x00781f0007077f89 */ /* 0x000ea200000e0000 */
[----:B0-----:R-:W-:-:S05]  /*12180*/  @!P1 LEA R14, P2, R8, R14, 0x1 ;  /* 0x0000000e080e9211 */ /* 0x001fca00078408ff */
[----:B-1----:R-:W-:Y:S01]  /*12190*/  @!P1 IMAD.X R3, RZ, RZ, R2, P2 ;  /* 0x000000ffff039224 */ /* 0x002fe200010e0602 */
[----:B------:R-:W-:Y:S02]  /*121a0*/  @!P1 MOV R2, R14 ;  /* 0x0000000e00029202 */ /* 0x000fe40000000f00 */
[----:B------:R0:W1:Y:S04]  /*121b0*/  SHFL.IDX PT, R14, R0, 0x3, 0x181f ;  /* 0x00781f00000e7f89 */ /* 0x00006800000e0000 */
[----:B--2---:R0:W-:Y:S02]  /*121c0*/  @!P1 LDGSTS.E.BYPASS.LTC128B.128 [R9+0x21400], desc[UR48][R2.64], !P0 ;  /* 0x2140000002099fae */ /* 0x0041e4000c101d70 */
.L_x_1968:
[----:B0-----:R-:W-:Y:S02]  /*121d0*/  VIADD R3, R4, 0x30 ;  /* 0x0000003004037836 */ /* 0x001fe40000000000 */
[----:B------:R-:W-:-:S03]  /*121e0*/  IMAD.MOV.U32 R4, RZ, RZ, 0x1 ;  /* 0x00000001ff047424 */ /* 0x000fc600078e00ff */
[----:B------:R-:W-:Y:S02]  /*121f0*/  ISETP.GE.AND P1, PT, R3, R6, PT ;  /* 0x000000060300720c */ /* 0x000fe40003f26270 */
[----:B------:R-:W-:-:S11]  /*12200*/  SHF.L.U32 R4, R4, 0x1f, RZ ;  /* 0x0000001f04047819 */ /* 0x000fd600000006ff */
[----:B-1----:R-:W-:Y:S02]  /*12210*/  @!P1 LEA R2, P2, R8, R14, 0x1 ;  /* 0x0000000e08029211 */ /* 0x002fe400078408ff */
        /* <DEDUP_REMOVED lines=13> */
.L_x_1969:
[----:B------:R-:W-:Y:S01]  /*122f0*/  ISETP.NE.AND P0, PT, R19, RZ, PT ;  /* 0x000000ff1300720c */ /* 0x000fe20003f05270 */
[----:B------:R-:W-:Y:S01]  /*12300*/  BSSY B0, `(.L_x_1868) ;  /* 0x000007f000007945 */ /* 0x000fe20003800000 */
[----:B------:R-:W-:-:S11]  /*12310*/  MOV R0, 0x1 ;  /* 0x0000000100007802 */ /* 0x000fd60000000f00 */
[----:B------:R-:W-:Y:S05]  /*12320*/  @!P0 BRA `(.L_x_1869) ;  /* 0x0000000400f08947 */ /* 0x000fea0003800000 */
[----:B------:R-:W1:Y:S01]  /*12330*/  SYNCS.PHASECHK.TRANS64.TRYWAIT P0, [UR38+0x28c60], R4 ;  /* 0x028c6004ff0075a7 */ /* 0x000e620008000166 */
[----:B------:R-:W2:Y:S02]  /*12340*/  S2R R2, SR_TID.X ;  /* 0x0000000000027919 */ /* 0x000ea40000002100 */
[----:B--2---:R-:W-:-:S04]  /*12350*/  LOP3.LUT R2, R2, 0x7f, RZ, 0xc0, !PT ;  /* 0x0000007f02027812 */ /* 0x004fc800078ec0ff */
[----:B------:R-:W-:Y:S01]  /*12360*/  ISETP.NE.AND P1, PT, R2, RZ, PT ;  /* 0x000000ff0200720c */ /* 0x000fe20003f25270 */
[----:B-1----:R-:W-:-:S12]  /*12370*/  @!P0 BRA `(.L_x_1870) ;  /* 0x00000038007c8947 */ /* 0x002fd80003800000 */
.L_x_1970:
        /* <DEDUP_REMOVED lines=8> */
.L_x_1872:
[----:B------:R-:W-:Y:S05]  /*12400*/  BSYNC B1 ;  /* 0x0000000000017941 */ /* 0x000fea0003800000 */
.L_x_1871:
        /* <DEDUP_REMOVED lines=11> */
.L_x_1873:
        /* <DEDUP_REMOVED lines=13> */
.L_x_1874:
        /* <DEDUP_REMOVED lines=13> */
.L_x_1875:
        /* <DEDUP_REMOVED lines=13> */
.L_x_1876:
        /* <DEDUP_REMOVED lines=13> */
.L_x_1877:
        /* <DEDUP_REMOVED lines=13> */
.L_x_1878:
        /* <DEDUP_REMOVED lines=13> */
.L_x_1879:
        /* <DEDUP_REMOVED lines=13> */
.L_x_1880:
        /* <DEDUP_REMOVED lines=8> */
.L_x_1869:
[----:B------:R-:W-:Y:S05]  /*12af0*/  BSYNC B0 ;  /* 0x0000000000007941 */ /* 0x000fea0003800000 */
.L_x_1868:
[----:B0-----:R-:W2:Y:S01]  /*12b00*/  LDL.LU R3, [R1+0x8] ;  /* 0x0000080001037983 */ /* 0x001ea20000300800 */
[----:B------:R-:W-:Y:S01]  /*12b10*/  MOV R9, RZ ;  /* 0x000000ff00097202 */ /* 0x000fe20000000f00 */
[----:B------:R-:W-:Y:S02]  /*12b20*/  IMAD.MOV.U32 R6, RZ, RZ, 0x1 ;  /* 0x00000001ff067424 */ /* 0x000fe400078e00ff */
[----:B--2---:R-:W-:-:S05]  /*12b30*/  VIADD R7, R3, 0xfffffffe ;  /* 0xfffffffe03077836 */ /* 0x004fca0000000000 */
[----:B------:R-:W-:-:S13]  /*12b40*/  ISETP.GE.AND P0, PT, R7, UR41, PT ;  /* 0x0000002907007c0c */ /* 0x000fda000bf06270 */
[----:B------:R-:W-:Y:S05]  /*12b50*/  @!P0 BRA `(.L_x_1848) ;  /* 0x0000002400248947 */ /* 0x000fea0003800000 */
[----:B------:R-:W-:Y:S01]  /*12b60*/  UIADD3 UR4, UR42, 0x1, URZ ;  /* 0x000000012a047890 */ /* 0x000fe2000fffe03f */
[----:B------:R-:W0:Y:S01]  /*12b70*/  S2R R4, SR_TID.X ;  /* 0x0000000000047919 */ /* 0x000e220000002100 */
[----:B------:R-:W-:Y:S01]  /*12b80*/  ULOP3.LUT UR5, URZ, UR44, URZ, 0x33, !UPT ;  /* 0x0000002c3f057292 */ /* 0x000fe2000f8e333f */
[----:B------:R-:W-:Y:S01]  /*12b90*/  IMAD.MOV.U32 R6, RZ, RZ, 0x1 ;  /* 0x00000001ff067424 */ /* 0x000fe200078e00ff */
[----:B------:R-:W-:-:S04]  /*12ba0*/  UIMAD UR4, UR4, UR46, URZ ;  /* 0x0000002e040472a4 */ /* 0x000fc8000f8e023f */
[----:B------:R-:W-:Y:S01]  /*12bb0*/  IMAD.U32 R3, RZ, RZ, UR5 ;  /* 0x00000005ff037e24 */ /* 0x000fe2000f8e00ff */
[----:B------:R-:W-:Y:S01]  /*12bc0*/  ULOP3.LUT UR5, URZ, UR41, URZ, 0x33, !UPT ;  /* 0x000000293f057292 */ /* 0x000fe2000f8e333f */
[----:B------:R-:W-:Y:S01]  /*12bd0*/  LOP3.LUT R0, RZ, UR4, RZ, 0x33, !PT ;  /* 0x00000004ff007c12 */ /* 0x000fe2000f8e33ff */
[----:B------:R-:W-:-:S03]  /*12be0*/  ULOP3.LUT UR4, URZ, UR39, URZ, 0x33, !UPT ;  /* 0x000000273f047292 */ /* 0x000fc6000f8e333f */
[----:B------:R-:W-:Y:S01]  /*12bf0*/  VIADDMNMX R0, R0, -UR43, R3, !PT ;  /* 0x8000002b00007c46 */ /* 0x000fe2000f800103 */
[----:B------:R-:W-:-:S03]  /*12c00*/  IMAD.MOV.U32 R3, RZ, RZ, 0x2 ;  /* 0x00000002ff037424 */ /* 0x000fc600078e00ff */
[----:B------:R-:W-:-:S04]  /*12c10*/  VIMNMX R0, R0, UR4, !PT ;  /* 0x0000000400007c48 */ /* 0x000fc8000ffe0100 */
[----:B------:R-:W-:-:S04]  /*12c20*/  VIADDMNMX R2, R0, R3, UR5, !PT ;  /* 0x0000000500027e46 */ /* 0x000fc8000f800103 */
[----:B------:R-:W-:-:S04]  /*12c30*/  IADD3 R3, R2, -0x2, RZ ;  /* 0xfffffffe02037810 */ /* 0x000fc80007ffe0ff */
[-C--:B------:R-:W-:Y:S02]  /*12c40*/  ISETP.NE.AND P0, PT, R3, R0.reuse, PT ;  /* 0x000000000300720c */ /* 0x080fe40003f05270 */
[----:B------:R-:W-:Y:S01]  /*12c50*/  LOP3.LUT R3, RZ, R0, RZ, 0x33, !PT ;  /* 0x00000000ff037212 */ /* 0x000fe200078e33ff */
[----:B------:R-:W-:Y:S01]  /*12c60*/  IMAD.MOV.U32 R0, RZ, RZ, 0x1 ;  /* 0x00000001ff007424 */ /* 0x000fe200078e00ff */
[----:B0-----:R-:W-:-:S03]  /*12c70*/  LOP3.LUT R10, R4, 0x1f, RZ, 0xc0, !PT ;  /* 0x0000001f040a7812 */ /* 0x001fc600078ec0ff */
[----:B------:R-:W-:-:S05]  /*12c80*/  IMAD.IADD R2, R2, 0x1, R3 ;  /* 0x0000000102027824 */ /* 0x000fca00078e0203 */
[----:B------:R-:W-:Y:S01]  /*12c90*/  LOP3.LUT R11, R2, 0x1, RZ, 0xc0, !PT ;  /* 0x00000001020b7812 */ /* 0x000fe200078ec0ff */
[----:B------:R-:W-:Y:S06]  /*12ca0*/  @!P0 BRA `(.L_x_1881) ;  /* 0x0000001400e08947 */ /* 0x000fec0003800000 */
[----:B------:R-:W-:Y:S01]  /*12cb0*/  BSSY B0, `(.L_x_1881) ;  /* 0x0000177000007945 */ /* 0x000fe20003800000 */
[----:B------:R-:W-:Y:S01]  /*12cc0*/  IADD3 R8, R2, -R11, RZ ;  /* 0x8000000b02087210 */ /* 0x000fe20007ffe0ff */
[----:B------:R-:W-:-:S07]  /*12cd0*/  IMAD.MOV.U32 R0, RZ, RZ, 0x1 ;  /* 0x00000001ff007424 */ /* 0x000fce00078e00ff */
.L_x_1922:
[----:B------:R-:W-:Y:S01]  /*12ce0*/  ISETP.NE.AND P0, PT, R19, RZ, PT ;  /* 0x000000ff1300720c */ /* 0x000fe20003f05270 */
[----:B------:R-:W-:Y:S01]  /*12cf0*/  VIADD R8, R8, 0xfffffffe ;  /* 0xfffffffe08087836 */ /* 0x000fe20000000000 */
[----:B------:R-:W-:Y:S04]  /*12d00*/  BSSY B1, `(.L_x_1882) ;  /* 0x00000b6000017945 */ /* 0x000fe80003800000 */
[----:B------:R-:W-:-:S07]  /*12d10*/  ISETP.NE.AND P1, PT, R8, RZ, PT ;  /* 0x000000ff0800720c */ /* 0x000fce0003f25270 */
[----:B0-----:R-:W-:Y:S06]  /*12d20*/  @!P0 BRA `(.L_x_1883) ;  /* 0x0000000800cc8947 */ /* 0x001fec0003800000 */
        /* <DEDUP_REMOVED lines=12> */
[----:B------:R-:W-:Y:S01]  /*12df0*/  SHF.R.S32.HI R3, RZ, 0x1f, R12 ;  /* 0x0000001fff037819 */ /* 0x000fe2000001140c */
        /* <DEDUP_REMOVED lines=10> */
.L_x_1884:
[----:B------:R-:W1:Y:S01]  /*12ea0*/  S2R R2, SR_TID.X ;  /* 0x0000000000027919 */ /* 0x000e620000002100 */
[----:B------:R-:W-:Y:S01]  /*12eb0*/  BSSY B2, `(.L_x_1885) ;  /* 0x0000006000027945 */ /* 0x000fe20003800000 */
[----:B-1----:R-:W-:Y:S02]  /*12ec0*/  LOP3.LUT R3, R2, 0x7f, RZ, 0xc0, !PT ;  /* 0x0000007f02037812 */ /* 0x002fe400078ec0ff */
[----:B------:R-:W-:Y:S02]  /*12ed0*/  SHF.L.U32 R2, R0, 0x1f, RZ ;  /* 0x0000001f00027819 */ /* 0x000fe400000006ff */
[----:B------:R-:W-:Y:S02]  /*12ee0*/  ISETP.NE.AND P2, PT, R3, RZ, PT ;  /* 0x000000ff0300720c */ /* 0x000fe40003f45270 */
[----:B------:R-:W1:Y:S02]  /*12ef0*/  SYNCS.PHASECHK.TRANS64.TRYWAIT P0, [UR38+0x28c48], R2 ;  /* 0x028c4802ff0075a7 */ /* 0x000e640008000166 */
[----:B-1----:R-:W-:Y:S09]  /*12f00*/  @!P0 BRA `(.L_x_1886) ;  /* 0x0000002c00b08947 */ /* 0x002ff20003800000 */
.L_x_1971:
[----:B------:R-:W-:Y:S05]  /*12f10*/  BSYNC B2 ;  /* 0x0000000000027941 */ /* 0x000fea0003800000 */
.L_x_1885:
[----:B------:R-:W-:Y:S04]  /*12f20*/  BSSY B2, `(.L_x_1887) ;  /* 0x0000007000027945 */ /* 0x000fe80003800000 */
[----:B------:R-:W-:Y:S05]  /*12f30*/  @P2 BRA `(.L_x_1888) ;  /* 0x0000000000142947 */ /* 0x000fea0003800000 */
[----:B------:R-:W-:Y:S02]  /*12f40*/  ISETP.NE.AND P0, PT, R10, RZ, PT ;  /* 0x000000ff0a00720c */ /* 0x000fe40003f05270 */
[----:B-1----:R-:W-:-:S04]  /*12f50*/  MOV R3, 0x2000 ;  /* 0x0000200000037802 */ /* 0x002fc80000000f00 */
[----:B------:R2:W-:Y:S07]  /*12f60*/  SYNCS.ARRIVE.TRANS64 RZ, [UR38+0x28c38], R3 ;  /* 0x028c3803ffff79a7 */ /* 0x0005ee0008000026 */
[----:B------:R-:W-:Y:S05]  /*12f70*/  @!P0 BRA `(.L_x_1888) ;  /* 0x0000000000048947 */ /* 0x000fea0003800000 */
[----:B------:R-:W-:Y:S01]  /*12f80*/  BPT.TRAP 0x1 ;  /* 0x000000040000795c */ /* 0x000fe20000300000 */
.L_x_1888:
[----:B------:R-:W-:Y:S05]  /*12f90*/  BSYNC B2 ;  /* 0x0000000000027941 */ /* 0x000fea0003800000 */
.L_x_1887:
        /* <DEDUP_REMOVED lines=11> */
.L_x_1889:
        /* <DEDUP_REMOVED lines=10> */
.L_x_1972:
[----:B------:R-:W-:Y:S05]  /*130f0*/  BSYNC B2 ;  /* 0x0000000000027941 */ /* 0x000fea0003800000 */
.L_x_1890:
[----:B------:R-:W-:Y:S01]  /*13100*/  BSSY B2, `(.L_x_1892) ;  /* 0x0000009000027945 */ /* 0x000fe20003800000 */
[----:B01----:R-:W-:Y:S01]  /*13110*/  IMAD.MOV.U32 R2, RZ, RZ, 0x0 ;  /* 0x00000000ff027424 */ /* 0x003fe200078e00ff */
[----:B--2---:R-:W-:Y:S02]  /*13120*/  MOV R3, 0x14f00000 ;  /* 0x14f0000000037802 */ /* 0x004fe40000000f00 */
[----:B------:R-:W-:Y:S05]  /*13130*/  @P2 BRA `(.L_x_1893) ;  /* 0x0000000000142947 */ /* 0x000fea0003800000 */
[----:B------:R-:W-:Y:S01]  /*13140*/  ISETP.NE.AND P0, PT, R10, RZ, PT ;  /* 0x000000ff0a00720c */ /* 0x000fe20003f05270 */
[----:B------:R-:W-:-:S04]  /*13150*/  IMAD.MOV.U32 R12, RZ, RZ, 0x10000 ;  /* 0x00010000ff0c7424 */ /* 0x000fc800078e00ff */
[----:B------:R0:W-:Y:S08]  /*13160*/  SYNCS.ARRIVE.TRANS64 RZ, [UR38+0x28c58], R12 ;  /* 0x028c580cffff79a7 */ /* 0x0001f00008000026 */
[----:B0-----:R-:W-:Y:S05]  /*13170*/  @!P0 BRA `(.L_x_1893) ;  /* 0x0000000000048947 */ /* 0x001fea0003800000 */
[----:B------:R-:W-:Y:S01]  /*13180*/  BPT.TRAP 0x1 ;  /* 0x000000040000795c */ /* 0x000fe20000300000 */
.L_x_1893:
[----:B------:R-:W-:Y:S05]  /*13190*/  BSYNC B2 ;  /* 0x0000000000027941 */ /* 0x000fea0003800000 */
.L_x_1892:
        /* <DEDUP_REMOVED lines=9> */
.L_x_1894:
        /* <DEDUP_REMOVED lines=13> */
.L_x_1895:
        /* <DEDUP_REMOVED lines=13> */
.L_x_1896:
        /* <DEDUP_REMOVED lines=13> */
.L_x_1897:
        /* <DEDUP_REMOVED lines=13> */
.L_x_1898:
        /* <DEDUP_REMOVED lines=13> */
.L_x_1899:
        /* <DEDUP_REMOVED lines=13> */
.L_x_1900:
        /* <DEDUP_REMOVED lines=13> */
.L_x_1901:
        /* <DEDUP_REMOVED lines=8> */
.L_x_1883:
[----:B------:R-:W-:Y:S05]  /*13860*/  BSYNC B1 ;  /* 0x0000000000017941 */ /* 0x000fea0003800000 */
.L_x_1882:
[----:B------:R-:W-:Y:S01]  /*13870*/  ISETP.NE.AND P3, PT, R19, RZ, PT ;  /* 0x000000ff1300720c */ /* 0x000fe20003f65270 */
[----:B------:R-:W-:Y:S01]  /*13880*/  BSSY B1, `(.L_x_1902) ;  /* 0x00000b7000017945 */ /* 0x000fe20003800000 */
[----:B------:R-:W-:-:S11]  /*13890*/  LOP3.LUT R0, R0, 0x1, RZ, 0x3c, !PT ;  /* 0x0000000100007812 */ /* 0x000fd600078e3cff */
[----:B------:R-:W-:Y:S05]  /*138a0*/  @!P3 BRA `(.L_x_1903) ;  /* 0x0000000800d0b947 */ /* 0x000fea0003800000 */
[----:B------:R-:W2:Y:S01]  /*138b0*/  LDL R2, [R1] ;  /* 0x0000000001027983 */ /* 0x000ea20000100800 */
[----:B------:R-:W-:Y:S01]  /*138c0*/  VIADD R12, R7, 0xffffffff ;  /* 0xffffffff070c7836 */ /* 0x000fe20000000000 */
[----:B--2---:R-:W-:-:S13]  /*138d0*/  ISETP.NE.AND P3, PT, R2, RZ, PT ;  /* 0x000000ff0200720c */ /* 0x004fda0003f65270 */
[----:B------:R-:W-:Y:S05]  /*138e0*/  @!P3 BRA `(.L_x_1904) ;  /* 0x00000000004cb947 */ /* 0x000fea0003800000 */
[----:B------:R-:W0:Y:S01]  /*138f0*/  LDC R14, c[0x0][0x43c] ;  /* 0x00010f00ff0e7b82 */ /* 0x000e220000000800 */
[----:B------:R-:W-:Y:S01]  /*13900*/  IMAD.MOV.U32 R13, RZ, RZ, R12 ;  /* 0x000000ffff0d7224 */ /* 0x000fe200078e000c */
[----:B------:R-:W-:Y:S01]  /*13910*/  ULDC.64 UR4, c[0x0][0x428] ;  /* 0x00010a0000047ab9 */ /* 0x000fe20000000a00 */
[----:B0-----:R-:W-:-:S13]  /*13920*/  ISETP.NE.AND P0, PT, R14, 0x1, PT ;  /* 0x000000010e00780c */ /* 0x001fda0003f05270 */
[----:B------:R-:W0:Y:S02]  /*13930*/  @P0 LDC.64 R2, c[0x0][0x440] ;  /* 0x00011000ff020b82 */ /* 0x000e240000000a00 */
[----:B0-----:R-:W-:-:S05]  /*13940*/  @P0 IMAD.HI.U32 R2, R12, R2, RZ ;  /* 0x000000020c020227 */ /* 0x001fca00078e00ff */
[----:B------:R-:W-:Y:S01]  /*13950*/  @P0 SHF.R.U32.HI R13, RZ, R3, R2 ;  /* 0x00000003ff0d0219 */ /* 0x000fe20000011602 */
[----:B------:R-:W-:-:S03]  /*13960*/  IMAD R2, R18, UR4, RZ ;  /* 0x0000000412027c24 */ /* 0x000fc6000f8e02ff */
[----:B------:R-:W-:Y:S01]  /*13970*/  SHF.R.S32.HI R3, RZ, 0x1f, R13 ;  /* 0x0000001fff037819 */ /* 0x000fe2000001140d */
[----:B------:R-:W-:Y:S01]  /*13980*/  IMAD R5, R17, UR5, R2 ;  /* 0x0000000511057c24 */ /* 0x000fe2000f8e0202 */
[----:B------:R-:W-:-:S05]  /*13990*/  MOV R2, R13 ;  /* 0x0000000d00027202 */ /* 0x000fca0000000f00 */
        /* <DEDUP_REMOVED lines=8> */
.L_x_1904:
[----:B------:R-:W1:Y:S01]  /*13a20*/  S2R R2, SR_TID.X ;  /* 0x0000000000027919 */ /* 0x000e620000002100 */
[----:B------:R-:W-:Y:S01]  /*13a30*/  BSSY B2, `(.L_x_1905) ;  /* 0x0000006000027945 */ /* 0x000fe20003800000 */
[----:B-1----:R-:W-:Y:S02]  /*13a40*/  LOP3.LUT R3, R2, 0x7f, RZ, 0xc0, !PT ;  /* 0x0000007f02037812 */ /* 0x002fe400078ec0ff */
[----:B------:R-:W-:Y:S02]  /*13a50*/  SHF.L.U32 R2, R0, 0x1f, RZ ;  /* 0x0000001f00027819 */ /* 0x000fe400000006ff */
[----:B------:R-:W-:Y:S02]  /*13a60*/  ISETP.NE.AND P2, PT, R3, RZ, PT ;  /* 0x000000ff0300720c */ /* 0x000fe40003f45270 */
[----:B------:R-:W1:Y:S02]  /*13a70*/  SYNCS.PHASECHK.TRANS64.TRYWAIT P0, [UR38+0x28c40], R2 ;  /* 0x028c4002ff0075a7 */ /* 0x000e640008000166 */
[----:B-1----:R-:W-:Y:S09]  /*13a80*/  @!P0 BRA `(.L_x_1906) ;  /* 0x0000002400008947 */ /* 0x002ff20003800000 */
.L_x_1973:
[----:B------:R-:W-:Y:S05]  /*13a90*/  BSYNC B2 ;  /* 0x0000000000027941 */ /* 0x000fea0003800000 */
.L_x_1905:
[----:B------:R-:W-:Y:S04]  /*13aa0*/  BSSY B2, `(.L_x_1907) ;  /* 0x0000007000027945 */ /* 0x000fe80003800000 */
[----:B------:R-:W-:Y:S05]  /*13ab0*/  @P2 BRA `(.L_x_1908) ;  /* 0x0000000000142947 */ /* 0x000fea0003800000 */
[----:B------:R-:W-:Y:S01]  /*13ac0*/  ISETP.NE.AND P0, PT, R10, RZ, PT ;  /* 0x000000ff0a00720c */ /* 0x000fe20003f05270 */
[----:B-1----:R-:W-:-:S04]  /*13ad0*/  IMAD.MOV.U32 R3, RZ, RZ, 0x2000 ;  /* 0x00002000ff037424 */ /* 0x002fc800078e00ff */
[----:B------:R2:W-:Y:S08]  /*13ae0*/  SYNCS.ARRIVE.TRANS64 RZ, [UR38+0x28c30], R3 ;  /* 0x028c3003ffff79a7 */ /* 0x0005f00008000026 */
[----:B--2---:R-:W-:Y:S05]  /*13af0*/  @!P0 BRA `(.L_x_1908) ;  /* 0x0000000000048947 */ /* 0x004fea0003800000 */
[----:B------:R-:W-:Y:S01]  /*13b00*/  BPT.TRAP 0x1 ;  /* 0x000000040000795c */ /* 0x000fe20000300000 */
.L_x_1908:
[----:B------:R-:W-:Y:S05]  /*13b10*/  BSYNC B2 ;  /* 0x0000000000027941 */ /* 0x000fea0003800000 */
.L_x_1907:
        /* <DEDUP_REMOVED lines=11> */
.L_x_1909:
        /* <DEDUP_REMOVED lines=11> */
.L_x_1974:
[----:B------:R-:W-:Y:S05]  /*13c80*/  BSYNC B2 ;  /* 0x0000000000027941 */ /* 0x000fea0003800000 */
.L_x_1910:
[----:B------:R-:W-:Y:S01]  /*13c90*/  BSSY B2, `(.L_x_1912) ;  /* 0x0000009000027945 */ /* 0x000fe20003800000 */
[----:B01----:R-:W-:Y:S02]  /*13ca0*/  IMAD.MOV.U32 R2, RZ, RZ, 0x0 ;  /* 0x00000000ff027424 */ /* 0x003fe400078e00ff */
[----:B------:R-:W-:Y:S01]  /*13cb0*/  IMAD.MOV.U32 R3, RZ, RZ, 0x14f00000 ;  /* 0x14f00000ff037424 */ /* 0x000fe200078e00ff */
[----:B------:R-:W-:Y:S06]  /*13cc0*/  @P2 BRA `(.L_x_1913) ;  /* 0x0000000000142947 */ /* 0x000fec0003800000 */
[----:B------:R-:W-:Y:S02]  /*13cd0*/  ISETP.NE.AND P0, PT, R10, RZ, PT ;  /* 0x000000ff0a00720c */ /* 0x000fe40003f05270 */
[----:B------:R-:W-:-:S04]  /*13ce0*/  MOV R5, 0x10000 ;  /* 0x0001000000057802 */ /* 0x000fc80000000f00 */
[----:B------:R0:W-:Y:S07]  /*13cf0*/  SYNCS.ARRIVE.TRANS64 RZ, [UR38+0x28c50], R5 ;  /* 0x028c5005ffff79a7 */ /* 0x0001ee0008000026 */
[----:B------:R-:W-:Y:S05]  /*13d00*/  @!P0 BRA `(.L_x_1913) ;  /* 0x0000000000048947 */ /* 0x000fea0003800000 */
[----:B------:R-:W-:Y:S01]  /*13d10*/  BPT.TRAP 0x1 ;  /* 0x000000040000795c */ /* 0x000fe20000300000 */
.L_x_1913:
[----:B------:R-:W-:Y:S05]  /*13d20*/  BSYNC B2 ;  /* 0x0000000000027941 */ /* 0x000fea0003800000 */
.L_x_1912:
        /* <DEDUP_REMOVED lines=9> */
.L_x_1914:
        /* <DEDUP_REMOVED lines=13> */
.L_x_1915:
        /* <DEDUP_REMOVED lines=13> */
.L_x_1916:
        /* <DEDUP_REMOVED lines=13> */
.L_x_1917:
        /* <DEDUP_REMOVED lines=13> */
.L_x_1918:
        /* <DEDUP_REMOVED lines=13> */
.L_x_1919:
        /* <DEDUP_REMOVED lines=13> */
.L_x_1920:
        /* <DEDUP_REMOVED lines=13> */
.L_x_1921:
        /* <DEDUP_REMOVED lines=8> */
.L_x_1903:
[----:B------:R-:W-:Y:S05]  /*143f0*/  BSYNC B1 ;  /* 0x0000000000017941 */ /* 0x000fea0003800000 */
.L_x_1902:
[----:B------:R-:W-:Y:S01]  /*14400*/  VIADD R7, R7, 0xfffffffe ;  /* 0xfffffffe07077836 */ /* 0x000fe20000000000 */
[----:B------:R-:W-:Y:S06]  /*14410*/  @P1 BRA `(.L_x_1922) ;  /* 0xffffffe800301947 */ /* 0x000fec000383ffff */
[----:B------:R-:W-:Y:S05]  /*14420*/  BSYNC B0 ;  /* 0x0000000000007941 */ /* 0x000fea0003800000 */
.L_x_1881:
        /* <DEDUP_REMOVED lines=8> */
[----:B------:R-:W1:Y:S01]  /*144b0*/  LDC R4, c[0x0][0x43c] ;  /* 0x00010f00ff047b82 */ /* 0x000e620000000800 */
[----:B0-----:R-:W-:Y:S01]  /*144c0*/  IMAD.MOV.U32 R5, RZ, RZ, R7 ;  /* 0x000000ffff057224 */ /* 0x001fe200078e0007 */
[----:B------:R-:W-:Y:S02]  /*144d0*/  ULDC.64 UR4, c[0x0][0x428] ;  /* 0x00010a0000047ab9 */ /* 0x000fe40000000a00 */
[----:B------:R-:W-:-:S04]  /*144e0*/  IMAD R18, R18, UR4, RZ ;  /* 0x0000000412127c24 */ /* 0x000fc8000f8e02ff */
[----:B------:R-:W-:Y:S01]  /*144f0*/  IMAD R9, R17, UR5, R18 ;  /* 0x0000000511097c24 */ /* 0x000fe2000f8e0212 */
[----:B-1----:R-:W-:-:S13]  /*14500*/  ISETP.NE.AND P0, PT, R4, 0x1, PT ;  /* 0x000000010400780c */ /* 0x002fda0003f05270 */
[----:B------:R-:W0:Y:S02]  /*14510*/  @P0 LDC.64 R2, c[0x0][0x440] ;  /* 0x00011000ff020b82 */ /* 0x000e240000000a00 */
[----:B0-----:R-:W-:-:S05]  /*14520*/  @P0 IMAD.HI.U32 R2, R7, R2, RZ ;  /* 0x0000000207020227 */ /* 0x001fca00078e00ff */
[----:B------:R-:W-:-:S04]  /*14530*/  @P0 SHF.R.U32.HI R5, RZ, R3, R2 ;  /* 0x00000003ff050219 */ /* 0x000fc80000011602 */
[--C-:B------:R-:W-:Y:S01]  /*14540*/  SHF.R.S32.HI R3, RZ, 0x1f, R5.reuse ;  /* 0x0000001fff037819 */ /* 0x100fe20000011405 */
[----:B------:R-:W-:-:S04]  /*14550*/  IMAD.MOV.U32 R2, RZ, RZ, R5 ;  /* 0x000000ffff027224 */ /* 0x000fc800078e0005 */
[----:B------:R-:W-:Y:S01]  /*14560*/  IMAD.WIDE.U32 R2, R17, UR4, R2 ;  /* 0x0000000411027c25 */ /* 0x000fe2000f8e0002 */
[----:B------:R-:W-:-:S04]  /*14570*/  ULDC.64 UR4, c[0x0][0x418] ;  /* 0x0001060000047ab9 */ /* 0x000fc80000000a00 */
[----:B------:R-:W-:Y:S02]  /*14580*/  IADD3 R3, R9, R3, RZ ;  /* 0x0000000309037210 */ /* 0x000fe40007ffe0ff */
[----:B------:R-:W-:-:S04]  /*14590*/  LEA R16, P0, R2, UR4, 0x2 ;  /* 0x0000000402107c11 */ /* 0x000fc8000f8010ff */
[----:B------:R-:W-:-:S05]  /*145a0*/  LEA.HI.X R17, R2, UR5, R3, 0x2, P0 ;  /* 0x0000000502117c11 */ /* 0x000fca00080f1403 */
[----:B------:R1:W5:Y:S01]  /*145b0*/  LDG.E R16, desc[UR48][R16.64] ;  /* 0x0000003010107981 */ /* 0x000362000c1e1900 */
[----:B------:R-:W-:-:S04]  /*145c0*/  IMAD.MOV R2, RZ, RZ, -R5 ;  /* 0x000000ffff027224 */ /* 0x000fc800078e0a05 */
[----:B------:R-:W-:-:S07]  /*145d0*/  IMAD R7, R4, R2, R7 ;  /* 0x0000000204077224 */ /* 0x000fce00078e0207 */
.L_x_1925:
[----:B------:R-:W2:Y:S01]  /*145e0*/  S2R R2, SR_TID.X ;  /* 0x0000000000027919 */ /* 0x000ea20000002100 */
[----:B------:R-:W-:Y:S01]  /*145f0*/  BSSY B1, `(.L_x_1926) ;  /* 0x0000006000017945 */ /* 0x000fe20003800000 */
[----:B--2---:R-:W-:Y:S02]  /*14600*/  LOP3.LUT R3, R2, 0x7f, RZ, 0xc0, !PT ;  /* 0x0000007f02037812 */ /* 0x004fe400078ec0ff */
[----:B------:R-:W-:Y:S02]  /*14610*/  SHF.L.U32 R2, R0, 0x1f, RZ ;  /* 0x0000001f00027819 */ /* 0x000fe400000006ff */
[----:B------:R-:W-:Y:S02]  /*14620*/  ISETP.NE.AND P1, PT, R3, RZ, PT ;  /* 0x000000ff0300720c */ /* 0x000fe40003f25270 */
[----:B------:R-:W2:Y:S02]  /*14630*/  SYNCS.PHASECHK.TRANS64.TRYWAIT P0, [UR38+0x28c48], R2 ;  /* 0x028c4802ff0075a7 */ /* 0x000ea40008000166 */
[----:B--2---:R-:W-:Y:S09]  /*14640*/  @!P0 BRA `(.L_x_1927) ;  /* 0x0000001800408947 */ /* 0x004ff20003800000 */
.L_x_1975:
[----:B------:R-:W-:Y:S05]  /*14650*/  BSYNC B1 ;  /* 0x0000000000017941 */ /* 0x000fea0003800000 */
.L_x_1926:
[----:B------:R-:W-:Y:S04]  /*14660*/  BSSY B1, `(.L_x_1928) ;  /* 0x0000007000017945 */ /* 0x000fe80003800000 */
[----:B------:R-:W-:Y:S05]  /*14670*/  @P1 BRA `(.L_x_1929) ;  /* 0x0000000000141947 */ /* 0x000fea0003800000 */
[----:B------:R-:W-:Y:S01]  /*14680*/  ISETP.NE.AND P0, PT, R10, RZ, PT ;  /* 0x000000ff0a00720c */ /* 0x000fe20003f05270 */
[----:B--2---:R-:W-:-:S04]  /*14690*/  IMAD.MOV.U32 R3, RZ, RZ, 0x2000 ;  /* 0x00002000ff037424 */ /* 0x004fc800078e00ff */
[----:B------:R3:W-:Y:S08]  /*146a0*/  SYNCS.ARRIVE.TRANS64 RZ, [UR38+0x28c38], R3 ;  /* 0x028c3803ffff79a7 */ /* 0x0007f00008000026 */
[----:B---3--:R-:W-:Y:S05]  /*146b0*/  @!P0 BRA `(.L_x_1929) ;  /* 0x0000000000048947 */ /* 0x008fea0003800000 */
[----:B------:R-:W-:Y:S01]  /*146c0*/  BPT.TRAP 0x1 ;  /* 0x000000040000795c */ /* 0x000fe20000300000 */
.L_x_1929:
[----:B------:R-:W-:Y:S05]  /*146d0*/  BSYNC B1 ;  /* 0x0000000000017941 */ /* 0x000fea0003800000 */
.L_x_1928:
[----:B------:R-:W-:Y:S01]  /*146e0*/  IMAD.MOV.U32 R4, RZ, RZ, RZ ;  /* 0x000000ffff047224 */ /* 0x000fe200078e00ff */
[----:B------:R-:W-:Y:S01]  /*146f0*/  ULDC.64 UR4, c[0x0][0x198] ;  /* 0x0000660000047ab9 */ /* 0x000fe20000000a00 */
[----:B------:R-:W-:Y:S01]  /*14700*/  PLOP3.LUT P0, PT, PT, PT, PT, 0x80, 0x0 ;  /* 0x000000000000781c */ /* 0x000fe20003f0f070 */
[----:B------:R-:W-:Y:S01]  /*14710*/  UIADD3 UR4, UP0, UR4, 0x370, URZ ;  /* 0x0000037004047890 */ /* 0x000fe2000ff1e03f */
[----:B------:R-:W-:Y:S01]  /*14720*/  SHF.L.U32 R7, R7, 0x6, RZ ;  /* 0x0000000607077819 */ /* 0x000fe200000006ff */
[----:B------:R-:W-:Y:S01]  /*14730*/  UIADD3 UR8, UR38, 0x24400, URZ ;  /* 0x0002440026087890 */ /* 0x000fe2000fffe03f */
[----:B------:R-:W-:Y:S01]  /*14740*/  R2UR UR10, R4 ;  /* 0x00000000040a72ca */ /* 0x000fe200000e0000 */
[----:B------:R-:W-:Y:S02]  /*14750*/  UIADD3 UR9, UR38, 0x28c38, URZ ;  /* 0x00028c3826097890 */ /* 0x000fe4000fffe03f */
[----:B------:R-:W-:Y:S01]  /*14760*/  UIADD3.X UR5, URZ, UR5, URZ, UP0, !UPT ;  /* 0x000000053f057290 */ /* 0x000fe200087fe43f */
[----:B------:R-:W-:Y:S01]  /*14770*/  UMOV UR6, 0x0 ;  /* 0x0000000000067882 */ /* 0x000fe20000000000 */
[----:B------:R-:W-:-:S10]  /*14780*/  UMOV UR7, 0x14f00000 ;  /* 0x14f0000000077882 */ /* 0x000fd40000000000 */
.L_x_1930:
        /* <DEDUP_REMOVED lines=11> */
.L_x_1976:
[----:B------:R-:W-:Y:S05]  /*14840*/  BSYNC B1 ;  /* 0x0000000000017941 */ /* 0x000fea0003800000 */
.L_x_1931:
[----:B------:R-:W-:Y:S01]  /*14850*/  BSSY B1, `(.L_x_1933) ;  /* 0x0000009000017945 */ /* 0x000fe20003800000 */
[----:B--2---:R-:W-:Y:S02]  /*14860*/  IMAD.MOV.U32 R2, RZ, RZ, 0x0 ;  /* 0x00000000ff027424 */ /* 0x004fe400078e00ff */
[----:B------:R-:W-:Y:S01]  /*14870*/  IMAD.MOV.U32 R3, RZ, RZ, 0x14f00000 ;  /* 0x14f00000ff037424 */ /* 0x000fe200078e00ff */
[----:B------:R-:W-:Y:S06]  /*14880*/  @P1 BRA `(.L_x_1934) ;  /* 0x0000000000141947 */ /* 0x000fec0003800000 */
[----:B------:R-:W-:Y:S01]  /*14890*/  ISETP.NE.AND P0, PT, R10, RZ, PT ;  /* 0x000000ff0a00720c */ /* 0x000fe20003f05270 */
[----:B0-----:R-:W-:-:S04]  /*148a0*/  IMAD.MOV.U32 R5, RZ, RZ, 0x10000 ;  /* 0x00010000ff057424 */ /* 0x001fc800078e00ff */
[----:B------:R2:W-:Y:S08]  /*148b0*/  SYNCS.ARRIVE.TRANS64 RZ, [UR38+0x28c58], R5 ;  /* 0x028c5805ffff79a7 */ /* 0x0005f00008000026 */
[----:B--2---:R-:W-:Y:S05]  /*148c0*/  @!P0 BRA `(.L_x_1934) ;  /* 0x0000000000048947 */ /* 0x004fea0003800000 */
[----:B------:R-:W-:Y:S01]  /*148d0*/  BPT.TRAP 0x1 ;  /* 0x000000040000795c */ /* 0x000fe20000300000 */
.L_x_1934:
[----:B------:R-:W-:Y:S05]  /*148e0*/  BSYNC B1 ;  /* 0x0000000000017941 */ /* 0x000fea0003800000 */
.L_x_1933:
        /* <DEDUP_REMOVED lines=9> */
.L_x_1935:
        /* <DEDUP_REMOVED lines=13> */
.L_x_1936:
        /* <DEDUP_REMOVED lines=13> */
.L_x_1937:
        /* <DEDUP_REMOVED lines=13> */
.L_x_1938:
        /* <DEDUP_REMOVED lines=13> */
.L_x_1939:
        /* <DEDUP_REMOVED lines=13> */
.L_x_1940:
        /* <DEDUP_REMOVED lines=13> */
.L_x_1941:
        /* <DEDUP_REMOVED lines=13> */
.L_x_1942:
        /* <DEDUP_REMOVED lines=8> */
.L_x_1924:
[----:B------:R-:W-:Y:S05]  /*14fb0*/  BSYNC B0 ;  /* 0x0000000000007941 */ /* 0x000fea0003800000 */
.L_x_1923:
[----:B------:R-:W-:Y:S01]  /*14fc0*/  LOP3.LUT R0, R0, 0x1, RZ, 0x3c, !PT ;  /* 0x0000000100007812 */ /* 0x000fe200078e3cff */
[----:B------:R-:W-:Y:S01]  /*14fd0*/  IMAD.MOV.U32 R9, RZ, RZ, RZ ;  /* 0x000000ffff097224 */ /* 0x000fe200078e00ff */
[----:B------:R-:W-:-:S07]  /*14fe0*/  MOV R6, RZ ;  /* 0x000000ff00067202 */ /* 0x000fce0000000f00 */
.L_x_1848:
[----:B------:R-:W2:Y:S01]  /*14ff0*/  S2R R3, SR_CgaCtaId ;  /* 0x0000000000037919 */ /* 0x000ea20000008800 */
[----:B------:R-:W-:Y:S02]  /*15000*/  MOV R2, 0x400 ;  /* 0x0000040000027802 */ /* 0x000fe40000000f00 */
[----:B------:R-:W-:Y:S02]  /*15010*/  SHF.L.U32 R9, R9, 0x1f, RZ ;  /* 0x0000001f09097819 */ /* 0x000fe400000006ff */
[----:B--2---:R-:W-:-:S04]  /*15020*/  LEA R2, R3, R2, 0x18 ;  /* 0x0000000203027211 */ /* 0x004fc800078ec0ff */
[----:B------:R-:W2:Y:S02]  /*15030*/  SYNCS.PHASECHK.TRANS64.TRYWAIT P0, [R2+URZ+0x28c20], R9 ;  /* 0x028c2009020075a7 */ /* 0x000ea4000800017f */
[----:B--2---:R-:W-:Y:S05]  /*15040*/  @!P0 BRA `(.L_x_1943) ;  /* 0x0000000c00f08947 */ /* 0x004fea0003800000 */
.L_x_1977:
[----:B------:R-:W-:-:S03]  /*15050*/  UMOV UR4, 0xffffffff ;  /* 0xffffffff00047882 */ /* 0x000fc60000000000 */
[----:B------:R-:W-:Y:S05]  /*15060*/  BRA.DIV UR4, `(.L_x_1944) ;  /* 0x0000000e04fc7947 */ /* 0x000fea000b800000 */
[----:B------:R-:W3:Y:S02]  /*15070*/  S2R R3, SR_TID.X ;  /* 0x0000000000037919 */ /* 0x000ee40000002100 */
[----:B---3--:R-:W-:-:S04]  /*15080*/  SHF.R.U32.HI R3, RZ, 0x5, R3 ;  /* 0x00000005ff037819 */ /* 0x008fc80000011603 */
[----:B------:R-:W-:-:S05]  /*15090*/  LOP3.LUT R3, R3, 0x3, RZ, 0xc0, !PT ;  /* 0x0000000303037812 */ /* 0x000fca00078ec0ff */
[----:B------:R3:W4:Y:S02]  /*150a0*/  SHFL.IDX PT, R14, R3, RZ, 0x1f ;  /* 0x00001fff030e7589 */ /* 0x00072400000e0000 */
.L_x_1980:
[----:B----4-:R-:W-:-:S13]  /*150b0*/  ISETP.NE.AND P0, PT, R14, RZ, PT ;  /* 0x000000ff0e00720c */ /* 0x010fda0003f05270 */
[----:B------:R-:W-:Y:S05]  /*150c0*/  @P0 BRA `(.L_x_1747) ;  /* 0x0000000000880947 */ /* 0x000fea0003800000 */
[----:B------:R-:W-:-:S03]  /*150d0*/  UMOV UR4, 0xffffffff ;  /* 0xffffffff00047882 */ /* 0x000fc60000000000 */
[----:B------:R-:W-:Y:S05]  /*150e0*/  BRA.DIV UR4, `(.L_x_1945) ;  /* 0x0000001204107947 */ /* 0x000fea000b800000 */
[----:B------:R-:W-:-:S13]  /*150f0*/  ELECT P6, URZ, PT ;  /* 0x00000000003f782f */ /* 0x000fda00038c0000 */
.L_x_1983:
[----:B------:R-:W-:Y:S05]  /*15100*/  @!P6 BRA `(.L_x_1747) ;  /* 0x000000000078e947 */ /* 0x000fea0003800000 */
[----:B------:R-:W-:-:S06]  /*15110*/  ULOP3.LUT UR4, UR45, 0x2, URZ, 0xfc, !UPT ;  /* 0x000000022d047892 */ /* 0x000fcc000f8efc3f */
[----:B---3--:R-:W-:-:S05]  /*15120*/  IMAD.U32 R3, RZ, RZ, UR4 ;  /* 0x00000004ff037e24 */ /* 0x008fca000f8e00ff */
[----:B------:R-:W-:-:S13]  /*15130*/  ISETP.NE.AND P2, PT, R3, 0x3, PT ;  /* 0x000000030300780c */ /* 0x000fda0003f45270 */
[----:B------:R-:W-:Y:S05]  /*15140*/  @!P2 BRA `(.L_x_1946) ;  /* 0x000000000004a947 */ /* 0x000fea0003800000 */
[----:B------:R-:W-:Y:S01]  /*15150*/  BPT.TRAP 0x1 ;  /* 0x000000040000795c */ /* 0x000fe20000300000 */
.L_x_1946:
[----:B------:R-:W-:Y:S01]  /*15160*/  VIADD R8, R2, 0x28c40 ;  /* 0x00028c4002087836 */ /* 0x000fe20000000000 */
[----:B------:R-:W-:Y:S01]  /*15170*/  SHF.L.U32 R4, R0, 0x1f, RZ ;  /* 0x0000001f00047819 */ /* 0x000fe200000006ff */
[----:B------:R-:W-:-:S03]  /*15180*/  VIADD R3, R6, 0x1 ;  /* 0x0000000106037836 */ /* 0x000fc60000000000 */
[----:B------:R-:W-:Y:S02]  /*15190*/  LEA R7, R6, R8, 0x3 ;  /* 0x0000000806077211 */ /* 0x000fe400078e18ff */
[C---:B------:R-:W-:Y:S02]  /*151a0*/  ISETP.NE.AND P1, PT, R3.reuse, 0x2, PT ;  /* 0x000000020300780c */ /* 0x040fe40003f25270 */
[----:B------:R-:W3:Y:S02]  /*151b0*/  SYNCS.PHASECHK.TRANS64.TRYWAIT P0, [R7+URZ], R4 ;  /* 0x00000004070075a7 */ /* 0x000ee4000800017f */
[----:B0-----:R-:W-:Y:S02]  /*151c0*/  SEL R5, RZ, 0x1, P1 ;  /* 0x00000001ff057807 */ /* 0x001fe40000800000 */
[----:B------:R-:W-:Y:S02]  /*151d0*/  SEL R3, R3, RZ, P1 ;  /* 0x000000ff03037207 */ /* 0x000fe40000800000 */
[----:B------:R-:W-:-:S03]  /*151e0*/  LOP3.LUT R0, R0, R5, RZ, 0x3c, !PT ;  /* 0x0000000500007212 */ /* 0x000fc600078e3cff */
[----:B------:R-:W-:Y:S01]  /*151f0*/  IMAD R5, R3, 0x8, R8 ;  /* 0x0000000803057824 */ /* 0x000fe200078e0208 */
[----:B------:R-:W-:Y:S01]  /*15200*/  SHF.L.U32 R0, R0, 0x1f, RZ ;  /* 0x0000001f00007819 */ /* 0x000fe200000006ff */
[----:B---3--:R-:W-:Y:S06]  /*15210*/  @!P0 BRA `(.L_x_1947) ;  /* 0x0000000c00e48947 */ /* 0x008fec0003800000 */
.L_x_1984:
[----:B------:R-:W3:Y:S02]  /*15220*/  SYNCS.PHASECHK.TRANS64.TRYWAIT P0, [R5+URZ], R0 ;  /* 0x00000000050075a7 */ /* 0x000ee4000800017f */
[----:B---3--:R-:W-:Y:S05]  /*15230*/  @!P0 BRA `(.L_x_1948) ;  /* 0x0000000c00f08947 */ /* 0x008fea0003800000 */
.L_x_1985:
[----:B------:R-:W-:Y:S05]  /*15240*/  @!P2 BRA `(.L_x_1949) ;  /* 0x000000000004a947 */ /* 0x000fea0003800000 */
[----:B------:R-:W-:Y:S01]  /*15250*/  BPT.TRAP 0x1 ;  /* 0x000000040000795c */ /* 0x000fe20000300000 */
.L_x_1949:
[----:B--2---:R-:W-:-:S05]  /*15260*/  VIADD R2, R2, 0x28c60 ;  /* 0x00028c6002027836 */ /* 0x004fca0000000000 */
[----:B---3--:R-:W-:-:S04]  /*15270*/  LEA R5, R6, R2, 0x3 ;  /* 0x0000000206057211 */ /* 0x008fc800078e18ff */
[----:B------:R-:W2:Y:S02]  /*15280*/  SYNCS.PHASECHK.TRANS64.TRYWAIT P0, [R5+URZ], R4 ;  /* 0x00000004050075a7 */ /* 0x000ea4000800017f */
[----:B--2---:R-:W-:Y:S05]  /*15290*/  @!P0 BRA `(.L_x_1950) ;  /* 0x0000000c00ec8947 */ /* 0x004fea0003800000 */
.L_x_1986:
[----:B------:R-:W-:-:S07]  /*152a0*/  IMAD R3, R3, 0x8, R2 ;  /* 0x0000000803037824 */ /* 0x000fce00078e0202 */
.L_x_1951:
[----:B---3--:R3:W4:Y:S02]  /*152b0*/  SYNCS.PHASECHK.TRANS64.TRYWAIT P0, [R3+URZ], R0 ;  /* 0x00000000030075a7 */ /* 0x008724000800017f */
[----:B----4-:R-:W-:Y:S05]  /*152c0*/  @!P0 NANOSLEEP.SYNCS 0x989680 ;  /* 0x009896800000895d */ /* 0x010fea0003900000 */
[----:B------:R-:W4:Y:S02]  /*152d0*/  @!P0 SYNCS.PHASECHK.TRANS64 P0, [R3+URZ], R0 ;  /* 0x00000000030085a7 */ /* 0x000f24000800007f */
[----:B----4-:R-:W-:Y:S05]  /*152e0*/  @!P0 BRA `(.L_x_1951) ;  /* 0xfffffffc00f08947 */ /* 0x010fea000383ffff */
.L_x_1747:
[----:B------:R-:W-:Y:S05]  /*152f0*/  BSYNC B6 ;  /* 0x0000000000067941 */ /* 0x000fea0003800000 */
.L_x_1744:
[----:B------:R-:W-:Y:S05]  /*15300*/  EXIT ;  /* 0x000000000000794d */ /* 0x000fea0003800000 */
.L_x_1758:
[----:B0-----:R-:W-:-:S04]  /*15310*/  IMAD.U32 R5, RZ, RZ, UR5 ;  /* 0x00000005ff057e24 */ /* 0x001fc8000f8e00ff */
[----:B------:R0:W1:Y:S03]  /*15320*/  SYNCS.PHASECHK.TRANS64.TRYWAIT P1, [R5+URZ+0x28c50], R2 ;  /* 0x028c5002050075a7 */ /* 0x000066000802017f */
[----:B-1----:R-:W-:Y:S05]  /*15330*/  @!P1 NANOSLEEP.SYNCS 0x989680 ;  /* 0x009896800000995d */ /* 0x002fea0003900000 */
[----:B------:R-:W1:Y:S02]  /*15340*/  @!P1 SYNCS.PHASECHK.TRANS64 P1, [R5+URZ+0x28c50], R2 ;  /* 0x028c5002050095a7 */ /* 0x000e64000802007f */
[----:B-1----:R-:W-:Y:S05]  /*15350*/  @!P1 BRA `(.L_x_1758) ;  /* 0xfffffffc00ec9947 */ /* 0x002fea000383ffff */
[----:B------:R-:W-:Y:S05]  /*15360*/  BRA `(.L_x_1952) ;  /* 0xfffffec400647947 */ /* 0x000fea000383ffff */
.L_x_1763:
[----:B-1----:R-:W-:-:S04]  /*15370*/  IMAD.U32 R5, RZ, RZ, UR7 ;  /* 0x00000007ff057e24 */ /* 0x002fc8000f8e00ff */
[----:B------:R1:W2:Y:S03]  /*15380*/  SYNCS.PHASECHK.TRANS64.TRYWAIT P1, [R5+URZ+0x28c50], R2 ;  /* 0x028c5002050075a7 */ /* 0x0002a6000802017f */
[----:B--2---:R-:W-:Y:S05]  /*15390*/  @!P1 NANOSLEEP.SYNCS 0x989680 ;  /* 0x009896800000995d */ /* 0x004fea0003900000 */
[----:B------:R-:W2:Y:S02]  /*153a0*/  @!P1 SYNCS.PHASECHK.TRANS64 P1, [R5+URZ+0x28c50], R2 ;  /* 0x028c5002050095a7 */ /* 0x000ea4000802007f */
[----:B--2---:R-:W-:Y:S05]  /*153b0*/  @!P1 BRA `(.L_x_1763) ;  /* 0xfffffffc00ec9947 */ /* 0x004fea000383ffff */
[----:B------:R-:W-:Y:S05]  /*153c0*/  BRA `(.L_x_1762) ;  /* 0xfffffed0006c7947 */ /* 0x000fea000383ffff */
.L_x_1773:
[----:B0-----:R-:W-:-:S04]  /*153d0*/  MOV R9, UR37 ;  /* 0x0000002500097c02 */ /* 0x001fc80008000f00 */
[----:B------:R0:W1:Y:S03]  /*153e0*/  SYNCS.PHASECHK.TRANS64.TRYWAIT P0, [R9+URZ+0x28c00], R14 ;  /* 0x028c000e090075a7 */ /* 0x000066000800017f */
[----:B-1----:R-:W-:Y:S05]  /*153f0*/  @!P0 NANOSLEEP.SYNCS 0x989680 ;  /* 0x009896800000895d */ /* 0x002fea0003900000 */
[----:B------:R-:W1:Y:S02]  /*15400*/  @!P0 SYNCS.PHASECHK.TRANS64 P0, [R9+URZ+0x28c00], R14 ;  /* 0x028c000e090085a7 */ /* 0x000e64000800007f */
[----:B-1----:R-:W-:Y:S05]  /*15410*/  @!P0 BRA `(.L_x_1773) ;  /* 0xfffffffc00ec8947 */ /* 0x002fea000383ffff */
[----:B------:R-:W-:Y:S05]  /*15420*/  BRA `(.L_x_1953) ;  /* 0xfffffee800a07947 */ /* 0x000fea000383ffff */
.L_x_1777:
[----:B--2---:R-:W-:-:S04]  /*15430*/  IMAD.U32 R5, RZ, RZ, UR37 ;  /* 0x00000025ff057e24 */ /* 0x004fc8000f8e00ff */
[----:B------:R2:W3:Y:S03]  /*15440*/  SYNCS.PHASECHK.TRANS64.TRYWAIT P0, [R5+URZ+0x28c30], R14 ;  /* 0x028c300e050075a7 */ /* 0x0004e6000800017f */
[----:B---3--:R-:W-:Y:S05]  /*15450*/  @!P0 NANOSLEEP.SYNCS 0x989680 ;  /* 0x009896800000895d */ /* 0x008fea0003900000 */
[----:B------:R-:W3:Y:S02]  /*15460*/  @!P0 SYNCS.PHASECHK.TRANS64 P0, [R5+URZ+0x28c30], R14 ;  /* 0x028c300e050085a7 */ /* 0x000ee4000800007f */
[----:B---3--:R-:W-:Y:S05]  /*15470*/  @!P0 BRA `(.L_x_1777) ;  /* 0xfffffffc00ec8947 */ /* 0x008fea000383ffff */
[----:B------:R-:W-:Y:S05]  /*15480*/  BRA `(.L_x_1776) ;  /* 0xfffffee800ec7947 */ /* 0x000fea000383ffff */
.L_x_1789:
[----:B-1----:R1:W3:Y:S02]  /*15490*/  SYNCS.PHASECHK.TRANS64.TRYWAIT P0, [R13+URZ+0x28c50], R14 ;  /* 0x028c500e0d0075a7 */ /* 0x0022e4000800017f */
[----:B---3--:R-:W-:Y:S05]  /*154a0*/  @!P0 NANOSLEEP.SYNCS 0x989680 ;  /* 0x009896800000895d */ /* 0x008fea0003900000 */
[----:B------:R-:W3:Y:S02]  /*154b0*/  @!P0 SYNCS.PHASECHK.TRANS64 P0, [R13+URZ+0x28c50], R14 ;  /* 0x028c500e0d0085a7 */ /* 0x000ee4000800007f */
[----:B---3--:R-:W-:Y:S05]  /*154c0*/  @!P0 BRA `(.L_x_1789) ;  /* 0xfffffffc00f08947 */ /* 0x008fea000383ffff */
[----:B------:R-:W-:Y:S05]  /*154d0*/  BRA `(.L_x_1788) ;  /* 0xffffff0c00587947 */ /* 0x000fea000383ffff */
.L_x_1797:
[----:B0-----:R-:W-:-:S04]  /*154e0*/  IMAD.U32 R14, RZ, RZ, UR32 ;  /* 0x00000020ff0e7e24 */ /* 0x001fc8000f8e00ff */
[----:B------:R0:W3:Y:S03]  /*154f0*/  SYNCS.PHASECHK.TRANS64.TRYWAIT P0, [R14+URZ+0x28c30], R13 ;  /* 0x028c300d0e0075a7 */ /* 0x0000e6000800017f */
[----:B---3--:R-:W-:Y:S05]  /*15500*/  @!P0 NANOSLEEP.SYNCS 0x989680 ;  /* 0x009896800000895d */ /* 0x008fea0003900000 */
[----:B------:R-:W3:Y:S02]  /*15510*/  @!P0 SYNCS.PHASECHK.TRANS64 P0, [R14+URZ+0x28c30], R13 ;  /* 0x028c300d0e0085a7 */ /* 0x000ee4000800007f */
[----:B---3--:R-:W-:Y:S05]  /*15520*/  @!P0 BRA `(.L_x_1797) ;  /* 0xfffffffc00ec8947 */ /* 0x008fea000383ffff */
[----:B------:R-:W-:Y:S05]  /*15530*/  BRA `(.L_x_1796) ;  /* 0xffffff1000c47947 */ /* 0x000fea000383ffff */
.L_x_1809:
[----:B-1----:R1:W3:Y:S02]  /*15540*/  SYNCS.PHASECHK.TRANS64.TRYWAIT P0, [R14+URZ+0x28c50], R13 ;  /* 0x028c500d0e0075a7 */ /* 0x0022e4000800017f */
[----:B---3--:R-:W-:Y:S05]  /*15550*/  @!P0 NANOSLEEP.SYNCS 0x989680 ;  /* 0x009896800000895d */ /* 0x008fea0003900000 */
[----:B------:R-:W3:Y:S02]  /*15560*/  @!P0 SYNCS.PHASECHK.TRANS64 P0, [R14+URZ+0x28c50], R13 ;  /* 0x028c500d0e0085a7 */ /* 0x000ee4000800007f */
[----:B---3--:R-:W-:Y:S05]  /*15570*/  @!P0 BRA `(.L_x_1809) ;  /* 0xfffffffc00f08947 */ /* 0x008fea000383ffff */
[----:B------:R-:W-:Y:S05]  /*15580*/  BRA `(.L_x_1808) ;  /* 0xffffff3400ac7947 */ /* 0x000fea000383ffff */
.L_x_1818:
[----:B-1----:R-:W-:-:S04]  /*15590*/  IMAD.U32 R6, RZ, RZ, UR29 ;  /* 0x0000001dff067e24 */ /* 0x002fc8000f8e00ff */
[----:B------:R1:W4:Y:S03]  /*155a0*/  SYNCS.PHASECHK.TRANS64.TRYWAIT P1, [R6+URZ+0x28c30], R13 ;  /* 0x028c300d060075a7 */ /* 0x000326000802017f */
[----:B----4-:R-:W-:Y:S05]  /*155b0*/  @!P1 NANOSLEEP.SYNCS 0x989680 ;  /* 0x009896800000995d */ /* 0x010fea0003900000 */
[----:B------:R-:W4:Y:S02]  /*155c0*/  @!P1 SYNCS.PHASECHK.TRANS64 P1, [R6+URZ+0x28c30], R13 ;  /* 0x028c300d060095a7 */ /* 0x000f24000802007f */
[----:B----4-:R-:W-:Y:S05]  /*155d0*/  @!P1 BRA `(.L_x_1818) ;  /* 0xfffffffc00ec9947 */ /* 0x010fea000383ffff */
[----:B------:R-:W-:Y:S05]  /*155e0*/  BRA `(.L_x_1817) ;  /* 0xffffff3c00547947 */ /* 0x000fea000383ffff */
.L_x_1822:
[----:B--2---:R2:W3:Y:S02]  /*155f0*/  SYNCS.PHASECHK.TRANS64.TRYWAIT P1, [R192+URZ+0x28c50], R13 ;  /* 0x028c500dc00075a7 */ /* 0x0044e4000802017f */
[----:B---3--:R-:W-:Y:S05]  /*15600*/  @!P1 NANOSLEEP.SYNCS 0x989680 ;  /* 0x009896800000995d */ /* 0x008fea0003900000 */
[----:B------:R-:W3:Y:S02]  /*15610*/  @!P1 SYNCS.PHASECHK.TRANS64 P1, [R192+URZ+0x28c50], R13 ;  /* 0x028c500dc00095a7 */ /* 0x000ee4000802007f */
[----:B---3--:R-:W-:Y:S05]  /*15620*/  @!P1 BRA `(.L_x_1822) ;  /* 0xfffffffc00f09947 */ /* 0x008fea000383ffff */
[----:B------:R-:W-:Y:S05]  /*15630*/  BRA `(.L_x_1821) ;  /* 0xffffff5400707947 */ /* 0x000fea000383ffff */
.L_x_1828:
[----:B-1----:R-:W-:-:S04]  /*15640*/  MOV R6, UR31 ;  /* 0x0000001f00067c02 */ /* 0x002fc80008000f00 */
[----:B------:R1:W3:Y:S03]  /*15650*/  SYNCS.PHASECHK.TRANS64.TRYWAIT P0, [R6+URZ+0x28c30], R13 ;  /* 0x028c300d060075a7 */ /* 0x0002e6000800017f */
[----:B---3--:R-:W-:Y:S05]  /*15660*/  @!P0 NANOSLEEP.SYNCS 0x989680 ;  /* 0x009896800000895d */ /* 0x008fea0003900000 */
[----:B------:R-:W3:Y:S02]  /*15670*/  @!P0 SYNCS.PHASECHK.TRANS64 P0, [R6+URZ+0x28c30], R13 ;  /* 0x028c300d060085a7 */ /* 0x000ee4000800007f */
[----:B---3--:R-:W-:Y:S05]  /*15680*/  @!P0 BRA `(.L_x_1828) ;  /* 0xfffffffc00ec8947 */ /* 0x008fea000383ffff */
[----:B------:R-:W-:Y:S05]  /*15690*/  BRA `(.L_x_1827) ;  /* 0xffffff5800687947 */ /* 0x000fea000383ffff */
.L_x_1840:
[----:B-1----:R1:W3:Y:S02]  /*156a0*/  SYNCS.PHASECHK.TRANS64.TRYWAIT P0, [R16+URZ+0x28c50], R13 ;  /* 0x028c500d100075a7 */ /* 0x0022e4000800017f */
[----:B---3--:R-:W-:Y:S05]  /*156b0*/  @!P0 NANOSLEEP.SYNCS 0x989680 ;  /* 0x009896800000895d */ /* 0x008fea0003900000 */
[----:B------:R-:W3:Y:S02]  /*156c0*/  @!P0 SYNCS.PHASECHK.TRANS64 P0, [R16+URZ+0x28c50], R13 ;  /* 0x028c500d100085a7 */ /* 0x000ee4000800007f */
[----:B---3--:R-:W-:Y:S05]  /*156d0*/  @!P0 BRA `(.L_x_1840) ;  /* 0xfffffffc00f08947 */ /* 0x008fea000383ffff */
[----:B------:R-:W-:Y:S05]  /*156e0*/  BRA `(.L_x_1839) ;  /* 0xffffff7c00347947 */ /* 0x000fea000383ffff */
.L_x_1859:
[----:B------:R-:W-:Y:S01]  /*156f0*/  IMAD.MOV.U32 R13, RZ, RZ, R19 ;  /* 0x000000ffff0d7224 */ /* 0x000fe200078e0013 */
[----:B------:R-:W-:Y:S01]  /*15700*/  MOV R15, 0xffffffff ;  /* 0xffffffff000f7802 */ /* 0x000fe20000000f00 */
[----:B------:R-:W-:Y:S02]  /*15710*/  IMAD.MOV.U32 R12, RZ, RZ, RZ ;  /* 0x000000ffff0c7224 */ /* 0x000fe400078e00ff */
[----:B------:R-:W-:-:S07]  /*15720*/  IMAD.MOV.U32 R11, RZ, RZ, 0x1f ;  /* 0x0000001fff0b7424 */ /* 0x000fce00078e00ff */
[----:B------:R-:W-:Y:S05]  /*15730*/  WARPSYNC.COLLECTIVE R15, `(.L_x_1954) ;  /* 0x000000000f087348 */ /* 0x000fea0003c00000 */
[----:B------:R0:W1:Y:S02]  /*15740*/  SHFL.IDX P6, R14, R13, R12, R11 ;  /* 0x0000000c0d0e7389 */ /* 0x00006400000c000b */
[----:B01----:R-:W-:Y:S01]  /*15750*/  ENDCOLLECTIVE ;  /* 0x000000000000791b */ /* 0x003fe20003800000 */
.L_x_1954:
[----:B------:R-:W-:Y:S05]  /*15760*/  BRA `(.L_x_1955) ;  /* 0xffffffbc00f87947 */ /* 0x000fea000383ffff */
.L_x_1861:
[----:B------:R-:W-:Y:S01]  /*15770*/  BSSY B0, `(.L_x_1956) ;  /* 0x0000006000007945 */ /* 0x000fe20003800000 */
[----:B------:R-:W-:-:S07]  /*15780*/  IMAD.MOV.U32 R15, RZ, RZ, -0x1 ;  /* 0xffffffffff0f7424 */ /* 0x000fce00078e00ff */
[----:B------:R-:W-:Y:S05]  /*15790*/  WARPSYNC.COLLECTIVE R15, `(.L_x_1957) ;  /* 0x000000000f0c7348 */ /* 0x000fea0003c00000 */
[----:B------:R-:W-:Y:S02]  /*157a0*/  ELECT P6, UR62, PT ;  /* 0x00000000003e782f */ /* 0x000fe400038c0000 */
[----:B------:R-:W-:Y:S01]  /*157b0*/  MOV R14, UR62 ;  /* 0x0000003e000e7c02 */ /* 0x000fe20008000f00 */
[----:B------:R-:W-:Y:S10]  /*157c0*/  ENDCOLLECTIVE ;  /* 0x000000000000791b */ /* 0x000ff40003800000 */
.L_x_1957:
[----:B------:R-:W-:Y:S05]  /*157d0*/  BSYNC B0 ;  /* 0x0000000000007941 */ /* 0x000fea0003800000 */
.L_x_1956:
[----:B------:R-:W-:Y:S05]  /*157e0*/  BRA `(.L_x_1958) ;  /* 0xffffffbc00f87947 */ /* 0x000fea000383ffff */
.L_x_1863:
[----:B0-----:R-:W-:-:S04]  /*157f0*/  IMAD.U32 R3, RZ, RZ, UR38 ;  /* 0x00000026ff037e24 */ /* 0x001fc8000f8e00ff */
[----:B------:R0:W1:Y:S03]  /*15800*/  SYNCS.PHASECHK.TRANS64.TRYWAIT P0, [R3+URZ+0x28c40], R0 ;  /* 0x028c4000030075a7 */ /* 0x000066000800017f */
[----:B-1----:R-:W-:Y:S05]  /*15810*/  @!P0 NANOSLEEP.SYNCS 0x989680 ;  /* 0x009896800000895d */ /* 0x002fea0003900000 */
[----:B------:R-:W1:Y:S02]  /*15820*/  @!P0 SYNCS.PHASECHK.TRANS64 P0, [R3+URZ+0x28c40], R0 ;  /* 0x028c4000030085a7 */ /* 0x000e64000800007f */
[----:B-1----:R-:W-:Y:S05]  /*15830*/  @!P0 BRA `(.L_x_1863) ;  /* 0xfffffffc00ec8947 */ /* 0x002fea000383ffff */
[----:B------:R-:W-:Y:S05]  /*15840*/  BRA `(.L_x_1959) ;  /* 0xffffffc000587947 */ /* 0x000fea000383ffff */
.L_x_1866:
[----:B------:R-:W-:Y:S01]  /*15850*/  IMAD.MOV.U32 R13, RZ, RZ, R7 ;  /* 0x000000ffff0d7224 */ /* 0x000fe200078e0007 */
[----:B------:R-:W-:Y:S01]  /*15860*/  MOV R12, RZ ;  /* 0x000000ff000c7202 */ /* 0x000fe20000000f00 */
[----:B------:R-:W-:Y:S02]  /*15870*/  IMAD.MOV.U32 R11, RZ, RZ, 0x181f ;  /* 0x0000181fff0b7424 */ /* 0x000fe400078e00ff */
[----:B------:R-:W-:Y:S02]  /*15880*/  IMAD.MOV.U32 R15, RZ, RZ, -0x1 ;  /* 0xffffffffff0f7424 */ /* 0x000fe400078e00ff */
[----:B------:R-:W-:-:S07]  /*15890*/  VIADD R4, R4, UR40 ;  /* 0x0000002804047c36 */ /* 0x000fce0008000000 */
[----:B------:R-:W-:Y:S05]  /*158a0*/  WARPSYNC.COLLECTIVE R15, `(.L_x_1960) ;  /* 0x000000000f087348 */ /* 0x000fea0003c00000 */
[----:B------:R0:W1:Y:S02]  /*158b0*/  SHFL.IDX P6, R14, R13, R12, R11 ;  /* 0x0000000c0d0e7389 */ /* 0x00006400000c000b */
[----:B01----:R-:W-:Y:S01]  /*158c0*/  ENDCOLLECTIVE ;  /* 0x000000000000791b */ /* 0x003fe20003800000 */
.L_x_1960:
[----:B------:R-:W-:Y:S01]  /*158d0*/  MOV R13, R0 ;  /* 0x00000000000d7202 */ /* 0x000fe20000000f00 */
[----:B------:R-:W-:-:S07]  /*158e0*/  IMAD.MOV.U32 R2, RZ, RZ, R14 ;  /* 0x000000ffff027224 */ /* 0x000fce00078e000e */
[----:B------:R-:W-:Y:S05]  /*158f0*/  WARPSYNC.COLLECTIVE R15, `(.L_x_1961) ;  /* 0x000000000f087348 */ /* 0x000fea0003c00000 */
[----:B------:R0:W1:Y:S02]  /*15900*/  SHFL.IDX P6, R14, R13, R12, R11 ;  /* 0x0000000c0d0e7389 */ /* 0x00006400000c000b */
[----:B01----:R-:W-:Y:S01]  /*15910*/  ENDCOLLECTIVE ;  /* 0x000000000000791b */ /* 0x003fe20003800000 */
.L_x_1961:
[----:B------:R-:W-:Y:S02]  /*15920*/  ULDC UR4, c[0x0][0x288] ;  /* 0x0000a20000047ab9 */ /* 0x000fe40000000800 */
[----:B------:R-:W-:-:S05]  /*15930*/  IMAD R6, R6, UR4, RZ ;  /* 0x0000000406067c24 */ /* 0x000fca000f8e02ff */
[C---:B------:R-:W-:Y:S02]  /*15940*/  ISETP.GE.AND P1, PT, R4.reuse, R6, PT ;  /* 0x000000060400720c */ /* 0x040fe40003f26270 */
[----:B------:R-:W-:Y:S01]  /*15950*/  IADD3 R11, R4, 0x10, RZ ;  /* 0x00000010040b7810 */ /* 0x000fe20007ffe0ff */
[----:B------:R-:W-:Y:S02]  /*15960*/  IMAD.MOV.U32 R13, RZ, RZ, R7 ;  /* 0x000000ffff0d7224 */ /* 0x000fe400078e0007 */
[----:B------:R-:W-:-:S08]  /*15970*/  IMAD.MOV.U32 R12, RZ, RZ, 0x1 ;  /* 0x00000001ff0c7424 */ /* 0x000fd000078e00ff */
[----:B------:R-:W-:Y:S02]  /*15980*/  @!P1 LEA R9, R5, UR38, 0x1 ;  /* 0x0000002605099c11 */ /* 0x000fe4000f8e08ff */
[----:B------:R-:W-:-:S05]  /*15990*/  @!P1 LEA R14, P2, R8, R14, 0x1 ;  /* 0x0000000e080e9211 */ /* 0x000fca00078408ff */
[----:B------:R-:W-:Y:S02]  /*159a0*/  @!P1 IMAD.X R3, RZ, RZ, R2, P2 ;  /* 0x000000ffff039224 */ /* 0x000fe400010e0602 */
[----:B------:R-:W-:-:S05]  /*159b0*/  @!P1 IMAD.MOV.U32 R2, RZ, RZ, R14 ;  /* 0x000000ffff029224 */ /* 0x000fca00078e000e */
[----:B------:R-:W-:Y:S01]  /*159c0*/  @!PT LDS RZ, [RZ] ;  /* 0x00000000fffff984 */ /* 0x000fe20000000800 */
[----:B------:R-:W-:Y:S01]  /*159d0*/  @!PT LDS RZ, [RZ] ;  /* 0x00000000fffff984 */ /* 0x000fe20000000800 */
[----:B------:R-:W-:Y:S01]  /*159e0*/  @!PT LDS RZ, [RZ] ;  /* 0x00000000fffff984 */ /* 0x000fe20000000800 */
[----:B------:R0:W-:Y:S01]  /*159f0*/  @!P1 LDGSTS.E.BYPASS.LTC128B.128 [R9+0x20400], desc[UR48][R2.64], !P0 ;  /* 0x2040000002099fae */ /* 0x0001e2000c101d70 */
[----:B------:R-:W-:Y:S02]  /*15a00*/  ISETP.GE.AND P1, PT, R11, R6, PT ;  /* 0x000000060b00720c */ /* 0x000fe40003f26270 */
[----:B------:R-:W-:-:S11]  /*15a10*/  MOV R11, 0x181f ;  /* 0x0000181f000b7802 */ /* 0x000fd60000000f00 */
[----:B0-----:R-:W-:Y:S05]  /*15a20*/  WARPSYNC.COLLECTIVE R15, `(.L_x_1962) ;  /* 0x000000000f087348 */ /* 0x001fea0003c00000 */
[----:B------:R1:W2:Y:S02]  /*15a30*/  SHFL.IDX P6, R14, R13, R12, R11 ;  /* 0x0000000c0d0e7389 */ /* 0x0002a400000c000b */
[----:B012---:R-:W-:Y:S01]  /*15a40*/  ENDCOLLECTIVE ;  /* 0x000000000000791b */ /* 0x007fe20003800000 */
.L_x_1962:
[----:B------:R-:W-:Y:S01]  /*15a50*/  VIADD R9, R4, 0x20 ;  /* 0x0000002004097836 */ /* 0x000fe20000000000 */
[----:B------:R-:W-:Y:S01]  /*15a60*/  @!P1 LEA R21, R5, UR38, 0x1 ;  /* 0x0000002605159c11 */ /* 0x000fe2000f8e08ff */
[----:B------:R-:W-:Y:S02]  /*15a70*/  IMAD.MOV.U32 R13, RZ, RZ, R0 ;  /* 0x000000ffff0d7224 */ /* 0x000fe400078e0000 */
[----:B------:R-:W-:-:S07]  /*15a80*/  IMAD.MOV.U32 R2, RZ, RZ, R14 ;  /* 0x000000ffff027224 */ /* 0x000fce00078e000e */
[----:B------:R-:W-:Y:S05]  /*15a90*/  WARPSYNC.COLLECTIVE R15, `(.L_x_1963) ;  /* 0x000000000f087348 */ /* 0x000fea0003c00000 */
[----:B------:R0:W1:Y:S02]  /*15aa0*/  SHFL.IDX P6, R14, R13, R12, R11 ;  /* 0x0000000c0d0e7389 */ /* 0x00006400000c000b */
[----:B01----:R-:W-:Y:S01]  /*15ab0*/  ENDCOLLECTIVE ;  /* 0x000000000000791b */ /* 0x003fe20003800000 */
.L_x_1963:
[----:B------:R-:W-:Y:S01]  /*15ac0*/  MOV R13, R7 ;  /* 0x00000007000d7202 */ /* 0x000fe20000000f00 */
[----:B------:R-:W-:Y:S01]  /*15ad0*/  IMAD.MOV.U32 R12, RZ, RZ, 0x2 ;  /* 0x00000002ff0c7424 */ /* 0x000fe200078e00ff */
[----:B------:R-:W-:-:S04]  /*15ae0*/  @!P1 LEA R14, P2, R8, R14, 0x1 ;  /* 0x0000000e080e9211 */ /* 0x000fc800078408ff */
[----:B------:R-:W-:Y:S01]  /*15af0*/  @!P1 IADD3.X R3, RZ, R2, RZ, P2, !PT ;  /* 0x00000002ff039210 */ /* 0x000fe200017fe4ff */
[----:B------:R-:W-:-:S08]  /*15b00*/  @!P1 IMAD.MOV.U32 R2, RZ, RZ, R14 ;  /* 0x000000ffff029224 */ /* 0x000fd000078e000e */
[----:B------:R-:W-:Y:S05]  /*15b10*/  WARPSYNC.COLLECTIVE R15, `(.L_x_1964) ;  /* 0x000000000f087348 */ /* 0x000fea0003c00000 */
[----:B------:R0:W1:Y:S02]  /*15b20*/  SHFL.IDX P6, R14, R13, R12, R11 ;  /* 0x0000000c0d0e7389 */ /* 0x00006400000c000b */
[----:B01----:R-:W-:Y:S01]  /*15b30*/  ENDCOLLECTIVE ;  /* 0x000000000000791b */ /* 0x003fe20003800000 */
.L_x_1964:
[----:B------:R-:W-:Y:S01]  /*15b40*/  @!PT LDS RZ, [RZ] ;  /* 0x00000000fffff984 */ /* 0x000fe20000000800 */
[----:B------:R-:W-:Y:S01]  /*15b50*/  @!PT LDS RZ, [RZ] ;  /* 0x00000000fffff984 */ /* 0x000fe20000000800 */
[----:B------:R-:W-:Y:S01]  /*15b60*/  @!PT LDS RZ, [RZ] ;  /* 0x00000000fffff984 */ /* 0x000fe20000000800 */
[----:B------:R0:W-:Y:S01]  /*15b70*/  @!P1 LDGSTS.E.BYPASS.LTC128B.128 [R21+0x20c00], desc[UR48][R2.64], !P0 ;  /* 0x20c0000002159fae */ /* 0x0001e2000c101d70 */
[----:B------:R-:W-:Y:S02]  /*15b80*/  ISETP.GE.AND P1, PT, R9, R6, PT ;  /* 0x000000060900720c */ /* 0x000fe40003f26270 */
[----:B------:R-:W-:-:S11]  /*15b90*/  MOV R13, R0 ;  /* 0x00000000000d7202 */ /* 0x000fd60000000f00 */
[----:B------:R-:W-:Y:S01]  /*15ba0*/  @!P1 LEA R9, R5, UR38, 0x1 ;  /* 0x0000002605099c11 */ /* 0x000fe2000f8e08ff */
[----:B0-----:R-:W-:-:S07]  /*15bb0*/  IMAD.MOV.U32 R2, RZ, RZ, R14 ;  /* 0x000000ffff027224 */ /* 0x001fce00078e000e */
[----:B------:R-:W-:Y:S05]  /*15bc0*/  WARPSYNC.COLLECTIVE R15, `(.L_x_1965) ;  /* 0x000000000f087348 */ /* 0x000fea0003c00000 */
[----:B------:R0:W1:Y:S02]  /*15bd0*/  SHFL.IDX P6, R14, R13, R12, R11 ;  /* 0x0000000c0d0e7389 */ /* 0x00006400000c000b */
[----:B01----:R-:W-:Y:S01]  /*15be0*/  ENDCOLLECTIVE ;  /* 0x000000000000791b */ /* 0x003fe20003800000 */
.L_x_1965:
[----:B------:R-:W-:Y:S01]  /*15bf0*/  MOV R13, R7 ;  /* 0x00000007000d7202 */ /* 0x000fe20000000f00 */
[----:B------:R-:W-:Y:S01]  /*15c00*/  IMAD.MOV.U32 R12, RZ, RZ, 0x3 ;  /* 0x00000003ff0c7424 */ /* 0x000fe200078e00ff */
[----:B------:R-:W-:-:S05]  /*15c10*/  @!P1 LEA R14, P2, R8, R14, 0x1 ;  /* 0x0000000e080e9211 */ /* 0x000fca00078408ff */
[----:B------:R-:W-:Y:S02]  /*15c20*/  @!P1 IMAD.X R3, RZ, RZ, R2, P2 ;  /* 0x000000ffff039224 */ /* 0x000fe400010e0602 */
[----:B------:R-:W-:-:S07]  /*15c30*/  @!P1 IMAD.MOV.U32 R2, RZ, RZ, R14 ;  /* 0x000000ffff029224 */ /* 0x000fce00078e000e */
[----:B------:R-:W-:Y:S05]  /*15c40*/  WARPSYNC.COLLECTIVE R15, `(.L_x_1966) ;  /* 0x000000000f087348 */ /* 0x000fea0003c00000 */
[----:B------:R0:W1:Y:S02]  /*15c50*/  SHFL.IDX P6, R14, R13, R12, R11 ;  /* 0x0000000c0d0e7389 */ /* 0x00006400000c000b */
[----:B01----:R-:W-:Y:S01]  /*15c60*/  ENDCOLLECTIVE ;  /* 0x000000000000791b */ /* 0x003fe20003800000 */
.L_x_1966:
[----:B------:R-:W-:Y:S01]  /*15c70*/  @!PT LDS RZ, [RZ] ;  /* 0x00000000fffff984 */ /* 0x000fe20000000800 */
[----:B------:R-:W-:Y:S01]  /*15c80*/  @!PT LDS RZ, [RZ] ;  /* 0x00000000fffff984 */ /* 0x000fe20000000800 */
[----:B------:R-:W-:Y:S01]  /*15c90*/  @!PT LDS RZ, [RZ] ;  /* 0x00000000fffff984 */ /* 0x000fe20000000800 */
[----:B------:R0:W-:Y:S01]  /*15ca0*/  @!P1 LDGSTS.E.BYPASS.LTC128B.128 [R9+0x21400], desc[UR48][R2.64], !P0 ;  /* 0x2140000002099fae */ /* 0x0001e2000c101d70 */
[----:B------:R-:W-:Y:S01]  /*15cb0*/  MOV R13, R0 ;  /* 0x00000000000d7202 */ /* 0x000fe20000000f00 */
[----:B------:R-:W-:-:S07]  /*15cc0*/  IMAD.MOV.U32 R7, RZ, RZ, R14 ;  /* 0x000000ffff077224 */ /* 0x000fce00078e000e */
[----:B0-----:R-:W-:Y:S05]  /*15cd0*/  WARPSYNC.COLLECTIVE R15, `(.L_x_1967) ;  /* 0x000000000f087348 */ /* 0x001fea0003c00000 */
[----:B------:R1:W2:Y:S02]  /*15ce0*/  SHFL.IDX P6, R14, R13, R12, R11 ;  /* 0x0000000c0d0e7389 */ /* 0x0002a400000c000b */
[----:B012---:R-:W-:Y:S01]  /*15cf0*/  ENDCOLLECTIVE ;  /* 0x000000000000791b */ /* 0x007fe20003800000 */
.L_x_1967:
[----:B------:R-:W-:Y:S05]  /*15d00*/  BRA `(.L_x_1968) ;  /* 0xffffffc400307947 */ /* 0x000fea000383ffff */
.L_x_1867:
[----:B0-----:R-:W-:-:S04]  /*15d10*/  IMAD.U32 R3, RZ, RZ, UR38 ;  /* 0x00000026ff037e24 */ /* 0x001fc8000f8e00ff */
[----:B------:R0:W1:Y:S03]  /*15d20*/  SYNCS.PHASECHK.TRANS64.TRYWAIT P0, [R3+URZ+0x28c20], R4 ;  /* 0x028c2004030075a7 */ /* 0x000066000800017f */
[----:B-1----:R-:W-:Y:S05]  /*15d30*/  @!P0 NANOSLEEP.SYNCS 0x989680 ;  /* 0x009896800000895d */ /* 0x002fea0003900000 */
[----:B------:R-:W1:Y:S02]  /*15d40*/  @!P0 SYNCS.PHASECHK.TRANS64 P0, [R3+URZ+0x28c20], R4 ;  /* 0x028c2004030085a7 */ /* 0x000e64000800007f */
[----:B-1----:R-:W-:Y:S05]  /*15d50*/  @!P0 BRA `(.L_x_1867) ;  /* 0xfffffffc00ec8947 */ /* 0x002fea000383ffff */
[----:B------:R-:W-:Y:S05]  /*15d60*/  BRA `(.L_x_1969) ;  /* 0xffffffc400607947 */ /* 0x000fea000383ffff */
.L_x_1870:
[----:B0-----:R-:W-:-:S04]  /*15d70*/  IMAD.U32 R3, RZ, RZ, UR38 ;  /* 0x00000026ff037e24 */ /* 0x001fc8000f8e00ff */
[----:B------:R0:W1:Y:S03]  /*15d80*/  SYNCS.PHASECHK.TRANS64.TRYWAIT P0, [R3+URZ+0x28c60], R4 ;  /* 0x028c6004030075a7 */ /* 0x000066000800017f */
[----:B-1----:R-:W-:Y:S05]  /*15d90*/  @!P0 NANOSLEEP.SYNCS 0x989680 ;  /* 0x009896800000895d */ /* 0x002fea0003900000 */
[----:B------:R-:W1:Y:S02]  /*15da0*/  @!P0 SYNCS.PHASECHK.TRANS64 P0, [R3+URZ+0x28c60], R4 ;  /* 0x028c6004030085a7 */ /* 0x000e64000800007f */
[----:B-1----:R-:W-:Y:S05]  /*15db0*/  @!P0 BRA `(.L_x_1870) ;  /* 0xfffffffc00ec8947 */ /* 0x002fea000383ffff */
[----:B------:R-:W-:Y:S05]  /*15dc0*/  BRA `(.L_x_1970) ;  /* 0xffffffc4006c7947 */ /* 0x000fea000383ffff */
.L_x_1886:
[----:B-1----:R-:W-:-:S04]  /*15dd0*/  MOV R3, UR38 ;  /* 0x0000002600037c02 */ /* 0x002fc80008000f00 */
[----:B------:R1:W2:Y:S03]  /*15de0*/  SYNCS.PHASECHK.TRANS64.TRYWAIT P0, [R3+URZ+0x28c48], R2 ;  /* 0x028c4802030075a7 */ /* 0x0002a6000800017f */
[----:B--2---:R-:W-:Y:S05]  /*15df0*/  @!P0 NANOSLEEP.SYNCS 0x989680 ;  /* 0x009896800000895d */ /* 0x004fea0003900000 */
[----:B------:R-:W2:Y:S02]  /*15e00*/  @!P0 SYNCS.PHASECHK.TRANS64 P0, [R3+URZ+0x28c48], R2 ;  /* 0x028c4802030085a7 */ /* 0x000ea4000800007f */
[----:B--2---:R-:W-:Y:S05]  /*15e10*/  @!P0 BRA `(.L_x_1886) ;  /* 0xfffffffc00ec8947 */ /* 0x004fea000383ffff */
[----:B------:R-:W-:Y:S05]  /*15e20*/  BRA `(.L_x_1971) ;  /* 0xffffffd000387947 */ /* 0x000fea000383ffff */
.L_x_1891:
[----:B012---:R-:W-:-:S04]  /*15e30*/  IMAD.U32 R3, RZ, RZ, UR38 ;  /* 0x00000026ff037e24 */ /* 0x007fc8000f8e00ff */
[----:B------:R0:W1:Y:S03]  /*15e40*/  SYNCS.PHASECHK.TRANS64.TRYWAIT P0, [R3+URZ+0x28c68], R2 ;  /* 0x028c6802030075a7 */ /* 0x000066000800017f */
[----:B-1----:R-:W-:Y:S05]  /*15e50*/  @!P0 NANOSLEEP.SYNCS 0x989680 ;  /* 0x009896800000895d */ /* 0x002fea0003900000 */
[----:B------:R-:W1:Y:S02]  /*15e60*/  @!P0 SYNCS.PHASECHK.TRANS64 P0, [R3+URZ+0x28c68], R2 ;  /* 0x028c6802030085a7 */ /* 0x000e64000800007f */
[----:B-1----:R-:W-:Y:S05]  /*15e70*/  @!P0 BRA `(.L_x_1891) ;  /* 0xfffffffc00ec8947 */ /* 0x002fea000383ffff */
[----:B------:R-:W-:Y:S05]  /*15e80*/  BRA `(.L_x_1972) ;  /* 0xffffffd000987947 */ /* 0x000fea000383ffff */
.L_x_1906:
[----:B-1----:R-:W-:-:S04]  /*15e90*/  IMAD.U32 R3, RZ, RZ, UR38 ;  /* 0x00000026ff037e24 */ /* 0x002fc8000f8e00ff */
[----:B------:R1:W2:Y:S03]  /*15ea0*/  SYNCS.PHASECHK.TRANS64.TRYWAIT P0, [R3+URZ+0x28c40], R2 ;  /* 0x028c4002030075a7 */ /* 0x0002a6000800017f */
[----:B--2---:R-:W-:Y:S05]  /*15eb0*/  @!P0 NANOSLEEP.SYNCS 0x989680 ;  /* 0x009896800000895d */ /* 0x004fea0003900000 */
[----:B------:R-:W2:Y:S02]  /*15ec0*/  @!P0 SYNCS.PHASECHK.TRANS64 P0, [R3+URZ+0x28c40], R2 ;  /* 0x028c4002030085a7 */ /* 0x000ea4000800007f */
[----:B--2---:R-:W-:Y:S05]  /*15ed0*/  @!P0 BRA `(.L_x_1906) ;  /* 0xfffffffc00ec8947 */ /* 0x004fea000383ffff */
[----:B------:R-:W-:Y:S05]  /*15ee0*/  BRA `(.L_x_1973) ;  /* 0xffffffd800e87947 */ /* 0x000fea000383ffff */
.L_x_1911:
[----:B01----:R-:W-:-:S04]  /*15ef0*/  MOV R3, UR38 ;  /* 0x0000002600037c02 */ /* 0x003fc80008000f00 */
[----:B------:R0:W1:Y:S03]  /*15f00*/  SYNCS.PHASECHK.TRANS64.TRYWAIT P0, [R3+URZ+0x28c60], R2 ;  /* 0x028c6002030075a7 */ /* 0x000066000800017f */
[----:B-1----:R-:W-:Y:S05]  /*15f10*/  @!P0 NANOSLEEP.SYNCS 0x989680 ;  /* 0x009896800000895d */ /* 0x002fea0003900000 */
[----:B------:R-:W1:Y:S02]  /*15f20*/  @!P0 SYNCS.PHASECHK.TRANS64 P0, [R3+URZ+0x28c60], R2 ;  /* 0x028c6002030085a7 */ /* 0x000e64000800007f */
[----:B-1----:R-:W-:Y:S05]  /*15f30*/  @!P0 BRA `(.L_x_1911) ;  /* 0xfffffffc00ec8947 */ /* 0x002fea000383ffff */
[----:B------:R-:W-:Y:S05]  /*15f40*/  BRA `(.L_x_1974) ;  /* 0xffffffdc004c7947 */ /* 0x000fea000383ffff */
.L_x_1927:
[----:B--2---:R-:W-:-:S04]  /*15f50*/  IMAD.U32 R3, RZ, RZ, UR38 ;  /* 0x00000026ff037e24 */ /* 0x004fc8000f8e00ff */
[----:B------:R2:W3:Y:S03]  /*15f60*/  SYNCS.PHASECHK.TRANS64.TRYWAIT P0, [R3+URZ+0x28c48], R2 ;  /* 0x028c4802030075a7 */ /* 0x0004e6000800017f */
[----:B---3--:R-:W-:Y:S05]  /*15f70*/  @!P0 NANOSLEEP.SYNCS 0x989680 ;  /* 0x009896800000895d */ /* 0x008fea0003900000 */
[----:B------:R-:W3:Y:S02]  /*15f80*/  @!P0 SYNCS.PHASECHK.TRANS64 P0, [R3+URZ+0x28c48], R2 ;  /* 0x028c4802030085a7 */ /* 0x000ee4000800007f */
[----:B---3--:R-:W-:Y:S05]  /*15f90*/  @!P0 BRA `(.L_x_1927) ;  /* 0xfffffffc00ec8947 */ /* 0x008fea000383ffff */
[----:B------:R-:W-:Y:S05]  /*15fa0*/  BRA `(.L_x_1975) ;  /* 0xffffffe400a87947 */ /* 0x000fea000383ffff */
.L_x_1932:
[----:B--2---:R-:W-:-:S04]  /*15fb0*/  IMAD.U32 R3, RZ, RZ, UR38 ;  /* 0x00000026ff037e24 */ /* 0x004fc8000f8e00ff */
[----:B------:R2:W3:Y:S03]  /*15fc0*/  SYNCS.PHASECHK.TRANS64.TRYWAIT P0, [R3+URZ+0x28c68], R2 ;  /* 0x028c6802030075a7 */ /* 0x0004e6000800017f */
[----:B---3--:R-:W-:Y:S05]  /*15fd0*/  @!P0 NANOSLEEP.SYNCS 0x989680 ;  /* 0x009896800000895d */ /* 0x008fea0003900000 */
[----:B------:R-:W3:Y:S02]  /*15fe0*/  @!P0 SYNCS.PHASECHK.TRANS64 P0, [R3+URZ+0x28c68], R2 ;  /* 0x028c6802030085a7 */ /* 0x000ee4000800007f */
[----:B---3--:R-:W-:Y:S05]  /*15ff0*/  @!P0 BRA `(.L_x_1932) ;  /* 0xfffffffc00ec8947 */ /* 0x008fea000383ffff */
[----:B------:R-:W-:Y:S05]  /*16000*/  BRA `(.L_x_1976) ;  /* 0xffffffe8000c7947 */ /* 0x000fea000383ffff */
.L_x_1943:
[----:B--2---:R2:W3:Y:S02]  /*16010*/  SYNCS.PHASECHK.TRANS64.TRYWAIT P0, [R2+URZ+0x28c20], R9 ;  /* 0x028c2009020075a7 */ /* 0x0044e4000800017f */
[----:B---3--:R-:W-:Y:S05]  /*16020*/  @!P0 NANOSLEEP.SYNCS 0x989680 ;  /* 0x009896800000895d */ /* 0x008fea0003900000 */
[----:B------:R-:W3:Y:S02]  /*16030*/  @!P0 SYNCS.PHASECHK.TRANS64 P0, [R2+URZ+0x28c20], R9 ;  /* 0x028c2009020085a7 */ /* 0x000ee4000800007f */
[----:B---3--:R-:W-:Y:S05]  /*16040*/  @!P0 BRA `(.L_x_1943) ;  /* 0xfffffffc00f08947 */ /* 0x008fea000383ffff */
[----:B------:R-:W-:Y:S05]  /*16050*/  BRA `(.L_x_1977) ;  /* 0xffffffec00fc7947 */ /* 0x000fea000383ffff */
.L_x_1944:
[----:B------:R-:W3:Y:S01]  /*16060*/  S2R R3, SR_TID.X ;  /* 0x0000000000037919 */ /* 0x000ee20000002100 */
[----:B------:R-:W-:Y:S01]  /*16070*/  BSSY B0, `(.L_x_1978) ;  /* 0x000000a000007945 */ /* 0x000fe20003800000 */
[----:B------:R-:W-:Y:S01]  /*16080*/  IMAD.MOV.U32 R12, RZ, RZ, RZ ;  /* 0x000000ffff0c7224 */ /* 0x000fe200078e00ff */
[----:B------:R-:W-:Y:S01]  /*16090*/  MOV R15, 0xffffffff ;  /* 0xffffffff000f7802 */ /* 0x000fe20000000f00 */
[----:B------:R-:W-:Y:S01]  /*160a0*/  IMAD.MOV.U32 R11, RZ, RZ, 0x1f ;  /* 0x0000001fff0b7424 */ /* 0x000fe200078e00ff */
[----:B---3--:R-:W-:-:S04]  /*160b0*/  SHF.R.U32.HI R3, RZ, 0x5, R3 ;  /* 0x00000005ff037819 */ /* 0x008fc80000011603 */
[----:B------:R-:W-:-:S04]  /*160c0*/  LOP3.LUT R3, R3, 0x3, RZ, 0xc0, !PT ;  /* 0x0000000303037812 */ /* 0x000fc800078ec0ff */
[----:B------:R-:W-:-:S07]  /*160d0*/  MOV R13, R3 ;  /* 0x00000003000d7202 */ /* 0x000fce0000000f00 */
[----:B012---:R-:W-:Y:S05]  /*160e0*/  WARPSYNC.COLLECTIVE R15, `(.L_x_1979) ;  /* 0x000000000f087348 */ /* 0x007fea0003c00000 */
[----:B------:R3:W4:Y:S02]  /*160f0*/  SHFL.IDX P6, R14, R13, R12, R11 ;  /* 0x0000000c0d0e7389 */ /* 0x00072400000c000b */
[----:B01234-:R-:W-:Y:S01]  /*16100*/  ENDCOLLECTIVE ;  /* 0x000000000000791b */ /* 0x01ffe20003800000 */
.L_x_1979:
[----:B------:R-:W-:Y:S05]  /*16110*/  BSYNC B0 ;  /* 0x0000000000007941 */ /* 0x000fea0003800000 */
.L_x_1978:
[----:B------:R-:W-:Y:S05]  /*16120*/  BRA `(.L_x_1980) ;  /* 0xffffffec00e07947 */ /* 0x000fea000383ffff */
.L_x_1945:
[----:B------:R-:W-:Y:S01]  /*16130*/  BSSY B0, `(.L_x_1981) ;  /* 0x0000006000007945 */ /* 0x000fe20003800000 */
[----:B------:R-:W-:-:S07]  /*16140*/  IMAD.MOV.U32 R15, RZ, RZ, -0x1 ;  /* 0xffffffffff0f7424 */ /* 0x000fce00078e00ff */
[----:B0123--:R-:W-:Y:S05]  /*16150*/  WARPSYNC.COLLECTIVE R15, `(.L_x_1982) ;  /* 0x000000000f0c7348 */ /* 0x00ffea0003c00000 */
[----:B------:R-:W-:Y:S02]  /*16160*/  ELECT P6, UR62, PT ;  /* 0x00000000003e782f */ /* 0x000fe400038c0000 */
[----:B------:R-:W-:Y:S01]  /*16170*/  MOV R14, UR62 ;  /* 0x0000003e000e7c02 */ /* 0x000fe20008000f00 */
[----:B0123--:R-:W-:Y:S10]  /*16180*/  ENDCOLLECTIVE ;  /* 0x000000000000791b */ /* 0x00fff40003800000 */
.L_x_1982:
[----:B------:R-:W-:Y:S05]  /*16190*/  BSYNC B0 ;  /* 0x0000000000007941 */ /* 0x000fea0003800000 */
.L_x_1981:
[----:B------:R-:W-:Y:S05]  /*161a0*/  BRA `(.L_x_1983) ;  /* 0xffffffec00d47947 */ /* 0x000fea000383ffff */
.L_x_1947:
[----:B0-----:R0:W3:Y:S02]  /*161b0*/  SYNCS.PHASECHK.TRANS64.TRYWAIT P0, [R7+URZ], R4 ;  /* 0x00000004070075a7 */ /* 0x0010e4000800017f */
[----:B---3--:R-:W-:Y:S05]  /*161c0*/  @!P0 NANOSLEEP.SYNCS 0x989680 ;  /* 0x009896800000895d */ /* 0x008fea0003900000 */
[----:B------:R-:W3:Y:S02]  /*161d0*/  @!P0 SYNCS.PHASECHK.TRANS64 P0, [R7+URZ], R4 ;  /* 0x00000004070085a7 */ /* 0x000ee4000800007f */
[----:B---3--:R-:W-:Y:S05]  /*161e0*/  @!P0 BRA `(.L_x_1947) ;  /* 0xfffffffc00f08947 */ /* 0x008fea000383ffff */
[----:B------:R-:W-:Y:S05]  /*161f0*/  BRA `(.L_x_1984) ;  /* 0xfffffff000087947 */ /* 0x000fea000383ffff */
.L_x_1948:
[----:B---3--:R3:W4:Y:S02]  /*16200*/  SYNCS.PHASECHK.TRANS64.TRYWAIT P0, [R5+URZ], R0 ;  /* 0x00000000050075a7 */ /* 0x008724000800017f */
[----:B----4-:R-:W-:Y:S05]  /*16210*/  @!P0 NANOSLEEP.SYNCS 0x989680 ;  /* 0x009896800000895d */ /* 0x010fea0003900000 */
[----:B------:R-:W4:Y:S02]  /*16220*/  @!P0 SYNCS.PHASECHK.TRANS64 P0, [R5+URZ], R0 ;  /* 0x00000000050085a7 */ /* 0x000f24000800007f */
[----:B----4-:R-:W-:Y:S05]  /*16230*/  @!P0 BRA `(.L_x_1948) ;  /* 0xfffffffc00f08947 */ /* 0x010fea000383ffff */
[----:B------:R-:W-:Y:S05]  /*16240*/  BRA `(.L_x_1985) ;  /* 0xffffffec00fc7947 */ /* 0x000fea000383ffff */
.L_x_1950:
[----:B--2---:R2:W3:Y:S02]  /*16250*/  SYNCS.PHASECHK.TRANS64.TRYWAIT P0, [R5+URZ], R4 ;  /* 0x00000004050075a7 */ /* 0x0044e4000800017f */
[----:B---3--:R-:W-:Y:S05]  /*16260*/  @!P0 NANOSLEEP.SYNCS 0x989680 ;  /* 0x009896800000895d */ /* 0x008fea0003900000 */
[----:B------:R-:W3:Y:S02]  /*16270*/  @!P0 SYNCS.PHASECHK.TRANS64 P0, [R5+URZ], R4 ;  /* 0x00000004050085a7 */ /* 0x000ee4000800007f */
[----:B---3--:R-:W-:Y:S05]  /*16280*/  @!P0 BRA `(.L_x_1950) ;  /* 0xfffffffc00f08947 */ /* 0x008fea000383ffff */
[----:B------:R-:W-:Y:S05]  /*16290*/  BRA `(.L_x_1986) ;  /* 0xfffffff000007947 */ /* 0x000fea000383ffff */
.L_x_1987:
        /* <DEDUP_REMOVED lines=14> */
.L_x_6044:


//--------------------- .text._ZN7cutlass13device_kernelIN5flash11enable_sm90INS1_16FlashAttnFwdSm90INS1_25CollectiveMainloopFwdSm90ILi2EN4cute5tupleIJNS5_1CILi1EEES8_S8_EEENS6_IJNS7_ILi64EEESA_SA_EEELi512ENS_6half_tEfNS_4arch4Sm90ELb0ELb1ELb1ELb0ELb0ELb0ELb1ELb0ELb0ELb1ELb1ELb0EEENS1_21CollectiveEpilogueFwdINS6_IJSA_NS7_ILi512EEESA_EEES9_SC_SE_Li256ELb0ELb1ELb1ELb0EEENS1_19SingleTileSchedulerILb0ELb1ELb1ELi64EEEEEEEEEvNT_6ParamsE --------------------------
	.section	.text._ZN7cutlass13device_kernelIN5flash11enable_sm90INS1_16FlashAttnFwdSm90INS1_25CollectiveMainloopFwdSm90ILi2EN4cute5tupleIJNS5_1CILi1EEES8_S8_EEENS6_IJNS7_ILi64EEESA_SA_EEELi512ENS_6half_tEfNS_4arch4Sm90ELb0ELb1ELb1ELb0ELb0ELb0ELb1ELb0ELb0ELb1ELb1ELb0EEENS1_21CollectiveEpilogueFwdINS6_IJSA_NS7_ILi512EEESA_EEES9_SC_SE_Li256ELb0ELb1ELb1ELb0EEENS1_19SingleTileSchedulerILb0ELb1ELb1ELi64EEEEEEEEEvNT_6ParamsE,"ax",@progbits
	.align	128
.text._ZN7cutlass13device_kernelIN5flash11enable_sm90INS1_16FlashAttnFwdSm90INS1_25CollectiveMainloopFwdSm90ILi2EN4cute5tupleIJNS5_1CILi1EEES8_S8_EEENS6_IJNS7_ILi64EEESA_SA_EEELi512ENS_6half_tEfNS_4arch4Sm90ELb0ELb1ELb1ELb0ELb0ELb0ELb1ELb0ELb0ELb1ELb1ELb0EEENS1_21CollectiveEpilogueFwdINS6_IJSA_NS7_ILi512EEESA_EEES9_SC_SE_Li256ELb0ELb1ELb1ELb0EEENS1_19SingleTileSchedulerILb0ELb1ELb1ELi64EEEEEEEEEvNT_6ParamsE:
        .type           _ZN7cutlass13device_kernelIN5flash11enable_sm90INS1_16FlashAttnFwdSm90INS1_25CollectiveMainloopFwdSm90ILi2EN4cute5tupleIJNS5_1CILi1EEES8_S8_EEENS6_IJNS7_ILi64EEESA_SA_EEELi512ENS_6half_tEfNS_4arch4Sm90ELb0ELb1ELb1ELb0ELb0ELb0ELb1ELb0ELb0ELb1ELb1ELb0EEENS1_21CollectiveEpilogueFwdINS6_IJSA_NS7_ILi512EEESA_EEES9_SC_SE_Li256ELb0ELb1ELb1ELb0EEENS1_19SingleTileSchedulerILb0ELb1ELb1ELi64EEEEEEEEEvNT_6ParamsE,@function
        .size           _ZN7cutlass13device_kernelIN5flash11enable_sm90INS1_16FlashAttnFwdSm90INS1_25CollectiveMainloopFwdSm90ILi2EN4cute5tupleIJNS5_1CILi1EEES8_S8_EEENS6_IJNS7_ILi64EEESA_SA_EEELi512ENS_6half_tEfNS_4arch4Sm90ELb0ELb1ELb1ELb0ELb0ELb0ELb1ELb0ELb0ELb1ELb1ELb0EEENS1_21CollectiveEpilogueFwdINS6_IJSA_NS7_ILi512EEESA_EEES9_SC_SE_Li256ELb0ELb1ELb1ELb0EEENS1_19SingleTileSchedulerILb0ELb1ELb1ELi64EEEEEEEEEvNT_6ParamsE,(.L_x_6045 - _ZN7cutlass13device_kernelIN5flash11enable_sm90INS1_16FlashAttnFwdSm90INS1_25CollectiveMainloopFwdSm90ILi2EN4cute5tupleIJNS5_1CILi1EEES8_S8_EEENS6_IJNS7_ILi64EEESA_SA_EEELi512ENS_6half_tEfNS_4arch4Sm90ELb0ELb1ELb1ELb0ELb0ELb0ELb1ELb0ELb0ELb1ELb1ELb0EEENS1_21CollectiveEpilogueFwdINS6_IJSA_NS7_ILi512EEESA_EEES9_SC_SE_Li256ELb0ELb1ELb1ELb0EEENS1_19SingleTileSchedulerILb0ELb1ELb1ELi64EEEEEEEEEvNT_6ParamsE)
        .other          _ZN7cutlass13device_kernelIN5flash11enable_sm90INS1_16FlashAttnFwdSm90INS1_25CollectiveMainloopFwdSm90ILi2EN4cute5tupleIJNS5_1CILi1EEES8_S8_EEENS6_IJNS7_ILi64EEESA_SA_EEELi512ENS_6half_tEfNS_4arch4Sm90ELb0ELb1ELb1ELb0ELb0ELb0ELb1ELb0ELb0ELb1ELb1ELb0EEENS1_21CollectiveEpilogueFwdINS6_IJSA_NS7_ILi512EEESA_EEES9_SC_SE_Li256ELb0ELb1ELb1ELb0EEENS1_19SingleTileSchedulerILb0ELb1ELb1ELi64EEEEEEEEEvNT_6ParamsE,@"STO_CUDA_ENTRY STV_DEFAULT"
_ZN7cutlass13device_kernelIN5flash11enable_sm90INS1_16FlashAttnFwdSm90INS1_25CollectiveMainloopFwdSm90ILi2EN4cute5tupleIJNS5_1CILi1EEES8_S8_EEENS6_IJNS7_ILi64EEESA_SA_EEELi512ENS_6half_tEfNS_4arch4Sm90ELb0ELb1ELb1ELb0ELb0ELb0ELb1ELb0ELb0ELb1ELb1ELb0EEENS1_21CollectiveEpilogueFwdINS6_IJSA_NS7_ILi512EEESA_EEES9_SC_SE_Li256ELb0ELb1ELb1ELb0EEENS1_19SingleTileSchedulerILb0ELb1ELb1ELi64EEEEEEEEEvNT_6ParamsE:
[----:B------:R-:W0:Y:S02]  /*0000*/  LDC R1, c[0x0][0x28] ;  /* 0x00000a00ff017b82 */ /* 0x000e240000000800 */
[----:B0-----:R-:W-:Y:S01]  /*0010*/  VIADD R1, R1, 0xfffffb80 ;  /* 0xfffffb8001017836 */ /* 0x001fe20000000000 */
[----:B------:R-:W0:Y:S01]  /*0020*/  S2R R3, SR_TID.X ;  /* 0x0000000000037919 */ /* 0x000e220000002100 */
[----:B------:R-:W-:Y:S01]  /*0030*/  ELECT P0, URZ, PT ;  /* 0x00000000003f782f */ /* 0x000fe20003800000 */
[----:B------:R-:W-:Y:S01]  /*0040*/  BSSY B0, `(.L_x_1988) ;  /* 0x0000011000007945 */ /* 0x000fe20003800000 */
[----:B------:R-:W-:Y:S02]  /*0050*/  ULDC UR4, c[0x0][0x20] ;  /* 0x0000080000047ab9 */ /* 0x000fe40000000800 */
[----:B------:R-:W-:Y:S01]  /*0060*/  IADD3 R16, P1, R1, UR4, RZ ;  /* 0x0000000401107c10 */ /* 0x000fe2000ff3e0ff */
[----:B------:R-:W-:-:S04]  /*0070*/  ULDC UR4, c[0x0][0x24] ;  /* 0x0000090000047ab9 */ /* 0x000fc80000000800 */
[----:B------:R-:W-:Y:S01]  /*0080*/  IMAD.X R17, RZ, RZ, UR4, P1 ;  /* 0x00000004ff117e24 */ /* 0x000fe200088e06ff */
        /* <DEDUP_REMOVED lines=12> */
.L_x_1989:
[----:B------:R-:W-:Y:S05]  /*0150*/  BSYNC B0 ;  /* 0x0000000000007941 */ /* 0x000fea0003800000 */
.L_x_1988:
        /* <DEDUP_REMOVED lines=10> */
[----:B------:R-:W-:Y:S01]  /*0200*/  SHF.R.U32.HI R159, RZ, 0x7, R3 ;  /* 0x00000007ff9f7819 */ /* 0x000fe20000011603 */
[----:B------:R-:W-:-:S04]  /*0210*/  VOTEU.ANY UP2, P0 ;  /* 0x00000000003f7886 */ /* 0x000fc80000040100 */
[----:B------:R2:W3:Y:S01]  /*0220*/  SHFL.IDX PT, R6, R159, RZ, 0x1f ;  /* 0x00001fff9f067589 */ /* 0x0004e200000e0000 */
[----:B0-----:R-:W-:Y:S01]  /*0230*/  ISETP.NE.AND P1, PT, R2, RZ, PT ;  /* 0x000000ff0200720c */ /* 0x001fe20003f25270 */
[----:B-1----:R-:W-:Y:S02]  /*0240*/  @UP0 ULEA UR8, UR8, UR6, 0x18 ;  /* 0x0000000608080291 */ /* 0x002fe4000f8ec03f */
[----:B------:R-:W-:-:S04]  /*0250*/  @UP0 UIADD3 UR6, -UR7, 0x100000, URZ ;  /* 0x0010000007060890 */ /* 0x000fc8000fffe13f */
[----:B------:R-:W-:Y:S02]  /*0260*/  @UP0 USHF.L.U32 UR7, UR6, 0xb, URZ ;  /* 0x0000000b06070899 */ /* 0x000fe4000800063f */
[----:B------:R-:W-:Y:S01]  /*0270*/  @UP0 USHF.L.U32 UR6, UR6, 0x1, URZ ;  /* 0x0000000106060899 */ /* 0x000fe2000800063f */
[----:B------:R-:W-:Y:S01]  /*0280*/  VOTEU.ANY UP0, P0 ;  /* 0x00000000003f7886 */ /* 0x000fe20000000100 */
[----:B------:R-:W0:Y:S04]  /*0290*/  FENCE.VIEW.ASYNC.S ;  /* 0x00000000000073c6 */ /* 0x000e280000000000 */
[----:B0-----:R2:W0:Y:S01]  /*02a0*/  @UP0 SYNCS.EXCH.64 URZ, [UR8+0x38800], UR4 ;  /* 0x03880004083f05b2 */ /* 0x0014220008000100 */
[----:B------:R2:W1:Y:S05]  /*02b0*/  @UP1 SYNCS.EXCH.64 URZ, [UR8+0x38810], UR4 ;  /* 0x03881004083f15b2 */ /* 0x00046a0008000100 */
[----:B------:R2:W4:Y:S02]  /*02c0*/  @UP2 SYNCS.EXCH.64 URZ, [UR8+0x38820], UR6 ;  /* 0x03882006083f25b2 */ /* 0x0005240008000100 */
[----:B--23--:R-:W-:Y:S05]  /*02d0*/  @P1 BRA `(.L_x_1990) ;  /* 0x0000000000381947 */ /* 0x00cfea0003800000 */
[----:B------:R-:W2:Y:S01]  /*02e0*/  S2UR UR5, SR_CgaCtaId ;  /* 0x00000000000579c3 */ /* 0x000ea20000008800 */
[----:B------:R-:W-:Y:S01]  /*02f0*/  UMOV UR4, 0x400 ;  /* 0x0000040000047882 */ /* 0x000fe20000000000 */
[----:B------:R-:W-:Y:S01]  /*0300*/  UMOV UR7, 0x1 ;  /* 0x0000000100077882 */ /* 0x000fe20000000000 */
[----:B------:R-:W-:Y:S01]  /*0310*/  ELECT P0, URZ, PT ;  /* 0x00000000003f782f */ /* 0x000fe20003800000 */
[----:B--2---:R-:W-:Y:S02]  /*0320*/  ULEA UR6, UR5, UR4, 0x18 ;  /* 0x0000000405067291 */ /* 0x004fe4000f8ec03f */
[----:B------:R-:W-:-:S04]  /*0330*/  UIADD3 UR4, -UR7, 0x100000, URZ ;  /* 0x0010000007047890 */ /* 0x000fc8000fffe13f */
[----:B------:R-:W-:Y:S02]  /*0340*/  USHF.L.U32 UR5, UR4, 0xb, URZ ;  /* 0x0000000b04057899 */ /* 0x000fe4000800063f */
[----:B------:R-:W-:Y:S01]  /*0350*/  USHF.L.U32 UR4, UR4, 0x1, URZ ;  /* 0x0000000104047899 */ /* 0x000fe2000800063f */
[----:B------:R-:W2:Y:S11]  /*0360*/  FENCE.VIEW.ASYNC.S ;  /* 0x00000000000073c6 */ /* 0x000eb60000000000 */
[----:B--2---:R2:W3:Y:S01]  /*0370*/  SYNCS.EXCH.64 URZ, [UR6+0x38830], UR4 ;  /* 0x03883004063f75b2 */ /* 0x0044e20008000100 */
[----:B------:R2:W0:Y:S01]  /*0380*/  SYNCS.EXCH.64 URZ, [UR6+0x38840], UR4 ;  /* 0x03884004063f75b2 */ /* 0x0004220008000100 */
[----:B------:R2:W0:Y:S01]  /*0390*/  SYNCS.EXCH.64 URZ, [UR6+0x38838], UR4 ;  /* 0x03883804063f75b2 */ /* 0x0004220008000100 */
[----:B------:R2:W0:Y:S01]  /*03a0*/  SYNCS.EXCH.64 URZ, [UR6+0x38848], UR4 ;  /* 0x03884804063f75b2 */ /* 0x0004220008000100 */
[----:B------:R-:W-:Y:S01]  /*03b0*/  NOP ;  /* 0x0000000000007918 */ /* 0x000fe20000000000 */
.L_x_1990:
[----:B------:R-:W5:Y:S01]  /*03c0*/  SHFL.IDX PT, R2, R0, RZ, 0x1f ;  /* 0x00001fff00027589 */ /* 0x000f6200000e0000 */
[----:B------:R-:W-:Y:S01]  /*03d0*/  NOP ;  /* 0x0000000000007918 */ /* 0x000fe20000000000 */
[----:B-----5:R-:W-:-:S13]  /*03e0*/  ISETP.NE.AND P0, PT, R2, RZ, PT ;  /* 0x000000ff0200720c */ /* 0x020fda0003f05270 */
[----:B------:R-:W-:Y:S05]  /*03f0*/  @P0 BRA `(.L_x_1991) ;  /* 0x0000000000480947 */ /* 0x000fea0003800000 */
[----:B--2---:R-:W2:Y:S01]  /*0400*/  S2UR UR5, SR_CgaCtaId ;  /* 0x00000000000579c3 */ /* 0x004ea20000008800 */
[----:B------:R-:W-:Y:S01]  /*0410*/  UMOV UR4, 0x400 ;  /* 0x0000040000047882 */ /* 0x000fe20000000000 */
[----:B------:R-:W-:Y:S01]  /*0420*/  UMOV UR6, 0x1 ;  /* 0x0000000100067882 */ /* 0x000fe20000000000 */
[----:B------:R-:W-:Y:S01]  /*0430*/  UMOV UR9, 0x2 ;  /* 0x0000000200097882 */ /* 0x000fe20000000000 */
[----:B------:R-:W-:-:S04]  /*0440*/  UIADD3 UR6, -UR6, 0x100000, URZ ;  /* 0x0010000006067890 */ /* 0x000fc8000fffe13f */
[----:B------:R-:W-:Y:S02]  /*0450*/  USHF.L.U32 UR7, UR6, 0xb, URZ ;  /* 0x0000000b06077899 */ /* 0x000fe4000800063f */
[----:B------:R-:W-:Y:S01]  /*0460*/  USHF.L.U32 UR6, UR6, 0x1, URZ ;  /* 0x0000000106067899 */ /* 0x000fe2000800063f */
[----:B------:R-:W-:Y:S01]  /*0470*/  ELECT P0, URZ, PT ;  /* 0x00000000003f782f */ /* 0x000fe20003800000 */
[----:B--2---:R-:W-:Y:S02]  /*0480*/  ULEA UR8, UR5, UR4, 0x18 ;  /* 0x0000000405087291 */ /* 0x004fe4000f8ec03f */
[----:B------:R-:W-:-:S04]  /*0490*/  UIADD3 UR4, -UR9, 0x100000, URZ ;  /* 0x0010000009047890 */ /* 0x000fc8000fffe13f */
[----:B------:R-:W-:Y:S02]  /*04a0*/  USHF.L.U32 UR5, UR4, 0xb, URZ ;  /* 0x0000000b04057899 */ /* 0x000fe4000800063f */
[----:B------:R-:W-:Y:S01]  /*04b0*/  USHF.L.U32 UR4, UR4, 0x1, URZ ;  /* 0x0000000104047899 */ /* 0x000fe2000800063f */
[----:B------:R-:W2:Y:S03]  /*04c0*/  FENCE.VIEW.ASYNC.S ;  /* 0x00000000000073c6 */ /* 0x000ea60000000000 */
[----:B--2---:R2:W0:Y:S08]  /*04d0*/  SYNCS.EXCH.64 URZ, [UR8+0x38850], UR6 ;  /* 0x03885006083f75b2 */ /* 0x0044300008000100 */
[----:B------:R2:W0:Y:S01]  /*04e0*/  SYNCS.EXCH.64 URZ, [UR8+0x38860], UR4 ;  /* 0x03886004083f75b2 */ /* 0x0004220008000100 */
[----:B------:R2:W0:Y:S01]  /*04f0*/  SYNCS.EXCH.64 URZ, [UR8+0x38858], UR6 ;  /* 0x03885806083f75b2 */ /* 0x0004220008000100 */
[----:B------:R2:W0:Y:S01]  /*0500*/  SYNCS.EXCH.64 URZ, [UR8+0x38868], UR4 ;  /* 0x03886804083f75b2 */ /* 0x0004220008000100 */
[----:B------:R-:W-:Y:S01]  /*0510*/  NOP ;  /* 0x0000000000007918 */ /* 0x000fe20000000000 */
.L_x_1991:
[----:B------:R-:W5:Y:S01]  /*0520*/  SHFL.IDX PT, R2, R0, RZ, 0x1f ;  /* 0x00001fff00027589 */ /* 0x000f6200000e0000 */
[----:B------:R-:W-:Y:S01]  /*0530*/  NOP ;  /* 0x0000000000007918 */ /* 0x000fe20000000000 */
[----:B-----5:R-:W-:-:S13]  /*0540*/  ISETP.NE.AND P0, PT, R2, RZ, PT ;  /* 0x000000ff0200720c */ /* 0x020fda0003f05270 */
[----:B------:R-:W-:Y:S05]  /*0550*/  @P0 BRA `(.L_x_1992) ;  /* 0x0000000000380947 */ /* 0x000fea0003800000 */
[----:B--2---:R-:W2:Y:S01]  /*0560*/  S2UR UR5, SR_CgaCtaId ;  /* 0x00000000000579c3 */ /* 0x004ea20000008800 */
        /* <DEDUP_REMOVED lines=8> */
[----:B--2---:R2:W0:Y:S01]  /*05f0*/  SYNCS.EXCH.64 URZ, [UR6+0x38870], UR4 ;  /* 0x03887004063f75b2 */ /* 0x0044220008000100 */
[----:B------:R2:W0:Y:S01]  /*0600*/  SYNCS.EXCH.64 URZ, [UR6+0x38880], UR4 ;  /* 0x03888004063f75b2 */ /* 0x0004220008000100 */
[----:B------:R2:W0:Y:S01]  /*0610*/  SYNCS.EXCH.64 URZ, [UR6+0x38878], UR4 ;  /* 0x03887804063f75b2 */ /* 0x0004220008000100 */
[----:B------:R2:W0:Y:S01]  /*0620*/  SYNCS.EXCH.64 URZ, [UR6+0x38888], UR4 ;  /* 0x03888804063f75b2 */ /* 0x0004220008000100 */
[----:B------:R-:W-:Y:S01]  /*0630*/  NOP ;  /* 0x0000000000007918 */ /* 0x000fe20000000000 */
.L_x_1992:
        /* <DEDUP_REMOVED lines=8> */
[----:B------:R-:W-:Y:S01]  /*06c0*/  ELECT P0, URZ, PT ;  /* 0x00000000003f782f */ /* 0x000fe20003800000 */
[----:B--2---:R-:W-:Y:S02]  /*06d0*/  ULEA UR8, UR5, UR4, 0x18 ;  /* 0x0000000405087291 */ /* 0x004fe4000f8ec03f */
[----:B------:R-:W-:-:S04]  /*06e0*/  UIADD3 UR4, -UR6, 0x100000, URZ ;  /* 0x0010000006047890 */ /* 0x000fc8000fffe13f */
[----:B------:R-:W-:Y:S02]  /*06f0*/  USHF.L.U32 UR5, UR4, 0xb, URZ ;  /* 0x0000000b04057899 */ /* 0x000fe4000800063f */
[----:B------:R-:W-:Y:S02]  /*0700*/  USHF.L.U32 UR4, UR4, 0x1, URZ ;  /* 0x0000000104047899 */ /* 0x000fe4000800063f */
        /* <DEDUP_REMOVED lines=9> */
.L_x_1993:
        /* <DEDUP_REMOVED lines=22> */
.L_x_1994:
[----:B------:R-:W-:Y:S01]  /*0900*/  IMAD.MOV.U32 R3, RZ, RZ, 0x1 ;  /* 0x00000001ff037424 */ /* 0x000fe200078e00ff */
[----:B------:R-:W-:Y:S01]  /*0910*/  ISETP.NE.AND P0, PT, R6, RZ, PT ;  /* 0x000000ff0600720c */ /* 0x000fe20003f05270 */
[----:B------:R-:W-:Y:S01]  /*0920*/  NOP ;  /* 0x0000000000007918 */ /* 0x000fe20000000000 */
[----:B01-34-:R-:W-:Y:S01]  /*0930*/  BAR.SYNC.DEFER_BLOCKING 0x0 ;  /* 0x0000000000007b1d */ /* 0x01bfe20000010000 */
[C---:B------:R-:W-:Y:S02]  /*0940*/  IADD3 R22, P1, R16.reuse, 0x70, RZ ;  /* 0x0000007010167810 */ /* 0x040fe40007f3e0ff */
[----:B------:R-:W-:Y:S02]  /*0950*/  SEL R3, R3, 0x2, !P0 ;  /* 0x0000000203037807 */ /* 0x000fe40004000000 */
[C---:B------:R-:W-:Y:S01]  /*0960*/  IADD3 R37, P2, R16.reuse, 0x1f4, RZ ;  /* 0x000001f410257810 */ /* 0x040fe20007f5e0ff */
[----:B------:R-:W-:Y:S01]  /*0970*/  ULDC.64 UR44, c[0x0][0x208] ;  /* 0x00008200002c7ab9 */ /* 0x000fe20000000a00 */
[----:B------:R-:W-:Y:S01]  /*0980*/  IADD3 R2, P3, R16, 0x230, RZ ;  /* 0x0000023010027810 */ /* 0x000fe20007f7e0ff */
[----:B------:R0:W-:Y:S01]  /*0990*/  STL [R1+0x44c], R3 ;  /* 0x00044c0301007387 */ /* 0x0001e20000100800 */
[----:B------:R-:W-:Y:S01]  /*09a0*/  BSSY B6, `(.L_x_1995) ;  /* 0x0002d7c000067945 */ /* 0x000fe20003800000 */
[----:B------:R-:W-:-:S02]  /*09b0*/  IMAD.X R57, RZ, RZ, R17, P1 ;  /* 0x000000ffff397224 */ /* 0x000fc400008e0611 */
[--C-:B------:R-:W-:Y:S02]  /*09c0*/  IMAD.X R44, RZ, RZ, R17.reuse, P2 ;  /* 0x000000ffff2c7224 */ /* 0x100fe400010e0611 */
[----:B------:R-:W-:Y:S01]  /*09d0*/  IMAD.X R23, RZ, RZ, R17, P3 ;  /* 0x000000ffff177224 */ /* 0x000fe200018e0611 */
[----:B------:R-:W-:Y:S06]  /*09e0*/  @!P0 BRA `(.L_x_1996) ;  /* 0x0000027c003c8947 */ /* 0x000fec0003800000 */
.L_x_1997:
[----:B------:R-:W-:-:S08]  /*09f0*/  NOP ;  /* 0x0000000000007918 */ /* 0x000fd00000000000 */
[----:B------:R-:W1:Y:S02]  /*0a00*/  USETMAXREG.TRY_ALLOC.CTAPOOL UP0, 0xf0 ;  /* 0x000000f0000079c8 */ /* 0x000e640008000600 */
[----:B-1----:R-:W-:-:S13]  /*0a10*/  PLOP3.LUT P0, PT, PT, PT, UP0, 0x80, 0x0 ;  /* 0x000000000000781c */ /* 0x002fda0003f0f008 */
[----:B------:R-:W-:Y:S05]  /*0a20*/  @!P0 BRA `(.L_x_1997) ;  /* 0xfffffffc00f08947 */ /* 0x000fea000383ffff */
[----:B------:R-:W1:Y:S01]  /*0a30*/  S2R R7, SR_TID.X ;  /* 0x0000000000077919 */ /* 0x000e620000002100 */
[----:B0-----:R-:W0:Y:S01]  /*0a40*/  LDC R3, c[0x0][0xd50] ;  /* 0x00035400ff037b82 */ /* 0x001e220000000800 */
[----:B------:R3:W-:Y:S04]  /*0a50*/  STL.64 [R1+0x1e8], RZ ;  /* 0x0001e8ff01007387 */ /* 0x0007e80000100a00 */
[----:B------:R3:W-:Y:S03]  /*0a60*/  STL [R1+0x1f0], RZ ;  /* 0x0001f0ff01007387 */ /* 0x0007e60000100800 */
[----:B--2---:R-:W2:Y:S01]  /*0a70*/  S2UR UR4, SR_CTAID.Y ;  /* 0x00000000000479c3 */ /* 0x004ea20000002600 */
[----:B------:R3:W-:Y:S07]  /*0a80*/  STL [R1+0x1f4], RZ ;  /* 0x0001f4ff01007387 */ /* 0x0007ee0000100800 */
[----:B------:R-:W4:Y:S01]  /*0a90*/  S2UR UR36, SR_CTAID.Z ;  /* 0x00000000002479c3 */ /* 0x000f220000002700 */
[----:B0-----:R-:W-:-:S02]  /*0aa0*/  ISETP.NE.AND P1, PT, R3, 0x1, PT ;  /* 0x000000010300780c */ /* 0x001fc40003f25270 */
[----:B-1----:R-:W-:Y:S01]  /*0ab0*/  LOP3.LUT R0, R7, 0xffffff80, RZ, 0xc0, !PT ;  /* 0xffffff8007007812 */ /* 0x002fe200078ec0ff */
[----:B--2---:R-:W-:-:S03]  /*0ac0*/  IMAD.U32 R157, RZ, RZ, UR4 ;  /* 0x00000004ff9d7e24 */ /* 0x004fc6000f8e00ff */
[----:B------:R-:W-:-:S07]  /*0ad0*/  ISETP.NE.AND P0, PT, R0, 0x80, PT ;  /* 0x000000800000780c */ /* 0x000fce0003f05270 */
[----:B------:R-:W0:Y:S08]  /*0ae0*/  @P1 LDC R0, c[0x0][0xd54] ;  /* 0x00035500ff001b82 */ /* 0x000e300000000800 */
[----:B------:R-:W1:Y:S08]  /*0af0*/  @P1 LDC R5, c[0x0][0xd58] ;  /* 0x00035600ff051b82 */ /* 0x000e700000000800 */
[----:B------:R-:W-:Y:S06]  /*0b00*/  @!P0 BAR.ARV 0x8, 0x100 ;  /* 0x0204000000008b1d */ /* 0x000fec0000002000 */
[----:B------:R-:W-:Y:S01]  /*0b10*/  ISETP.GE.U32.AND P0, PT, R7, 0x100, PT ;  /* 0x000001000700780c */ /* 0x000fe20003f06070 */
[----:B0-----:R-:W-:-:S12]  /*0b20*/  @P1 IMAD.HI.U32 R0, R0, UR4, RZ ;  /* 0x0000000400001c27 */ /* 0x001fd8000f8e00ff */
[----:B------:R-:W-:Y:S06]  /*0b30*/  @P0 BAR.ARV 0xf, 0x100 ;  /* 0x03c4000000000b1d */ /* 0x000fec0000002000 */
[----:B----4-:R-:W-:Y:S02]  /*0b40*/  ISETP.LE.AND P0, PT, RZ, UR36, PT ;  /* 0x00000024ff007c0c */ /* 0x010fe4000bf03270 */
[----:B-1----:R-:W-:Y:S02]  /*0b50*/  @P1 SHF.R.U32.HI R157, RZ, R5, R0 ;  /* 0x00000005ff9d1219 */ /* 0x002fe40000011600 */
[----:B------:R-:W-:-:S03]  /*0b60*/  IADD3 R34, P1, R16, 0x1e8, RZ ;  /* 0x000001e810227810 */ /* 0x000fc60007f3e0ff */
[----:B------:R-:W-:Y:S02]  /*0b70*/  IMAD.MOV R156, RZ, RZ, -R157 ;  /* 0x000000ffff9c7224 */ /* 0x000fe400078e0a9d */
[----:B------:R-:W-:Y:S02]  /*0b80*/  IMAD.X R35, RZ, RZ, R17, P1 ;  /* 0x000000ffff237224 */ /* 0x000fe400008e0611 */
[----:B------:R-:W-:Y:S02]  /*0b90*/  IMAD R156, R3, R156, UR4 ;  /* 0x00000004039c7e24 */ /* 0x000fe4000f8e029c */
[----:B---3--:R-:W-:Y:S05]  /*0ba0*/  @!P0 BRA `(.L_x_1998) ;  /* 0x000002d4006c8947 */ /* 0x008fea0003800000 */
[----:B------:R-:W0:Y:S01]  /*0bb0*/  LDC.64 R8, c[0x0][0x418] ;  /* 0x00010600ff087b82 */ /* 0x000e220000000a00 */
[----:B------:R-:W1:Y:S01]  /*0bc0*/  S2R R10, SR_TID.X ;  /* 0x00000000000a7919 */ /* 0x000e620000002100 */
[C---:B------:R-:W-:Y:S01]  /*0bd0*/  IADD3 R155, P3, R16.reuse, 0x200, RZ ;  /* 0x00000200109b7810 */ /* 0x040fe20007f7e0ff */
[----:B------:R-:W-:Y:S01]  /*0be0*/  USHF.R.S32.HI UR37, URZ, 0x1f, UR36 ;  /* 0x0000001f3f257899 */ /* 0x000fe20008011424 */
[C---:B------:R-:W-:Y:S01]  /*0bf0*/  IADD3 R40, P2, R16.reuse, 0x38, RZ ;  /* 0x0000003810287810 */ /* 0x040fe20007f5e0ff */
[----:B------:R2:W-:Y:S01]  /*0c00*/  STL.128 [R1+0x200], RZ ;  /* 0x000200ff01007387 */ /* 0x0005e20000100c00 */
[C---:B------:R-:W-:Y:S01]  /*0c10*/  IADD3 R24, P6, R16.reuse, 0x78, RZ ;  /* 0x0000007810187810 */ /* 0x040fe20007fde0ff */
[--C-:B------:R-:W-:Y:S01]  /*0c20*/  IMAD.X R153, RZ, RZ, R17.reuse, P3 ;  /* 0x000000ffff997224 */ /* 0x100fe200018e0611 */
[----:B------:R-:W3:Y:S01]  /*0c30*/  LDC R0, c[0x0][0xa80] ;  /* 0x0002a000ff007b82 */ /* 0x000ee20000000800 */
[C---:B------:R-:W-:Y:S01]  /*0c40*/  IADD3 R42, P5, R16.reuse, 0x80, RZ ;  /* 0x00000080102a7810 */ /* 0x040fe20007fbe0ff */
[----:B------:R2:W-:Y:S01]  /*0c50*/  STL.128 [R1+0x210], RZ ;  /* 0x000210ff01007387 */ /* 0x0005e20000100c00 */
[C---:B------:R-:W-:Y:S01]  /*0c60*/  IADD3 R38, P4, R16.reuse, 0x88, RZ ;  /* 0x0000008810267810 */ /* 0x040fe20007f9e0ff */
[--C-:B------:R-:W-:Y:S01]  /*0c70*/  IMAD.X R19, RZ, RZ, R17.reuse, P2 ;  /* 0x000000ffff137224 */ /* 0x100fe200010e0611 */
[C---:B------:R-:W-:Y:S01]  /*0c80*/  IADD3 R28, P3, R16.reuse, 0x94, RZ ;  /* 0x00000094101c7810 */ /* 0x040fe20007f7e0ff */
[----:B------:R2:W-:Y:S01]  /*0c90*/  STL.128 [R1+0x230], RZ ;  /* 0x000230ff01007387 */ /* 0x0005e20000100c00 */
[--C-:B------:R-:W-:Y:S01]  /*0ca0*/  IMAD.X R25, RZ, RZ, R17.reuse, P6 ;  /* 0x000000ffff197224 */ /* 0x100fe200030e0611 */
[----:B------:R-:W4:Y:S01]  /*0cb0*/  LDC R29, c[0x0][0x424] ;  /* 0x00010900ff1d7b82 */ /* 0x000f220000000800 */
[--C-:B------:R-:W-:Y:S01]  /*0cc0*/  IMAD.X R73, RZ, RZ, R17.reuse, P5 ;  /* 0x000000ffff497224 */ /* 0x100fe200028e0611 */
[----:B------:R2:W-:Y:S01]  /*0cd0*/  STL.128 [R1+0x240], RZ ;  /* 0x000240ff01007387 */ /* 0x0005e20000100c00 */
[--C-:B------:R-:W-:Y:S01]  /*0ce0*/  IMAD.X R65, RZ, RZ, R17.reuse, P4 ;  /* 0x000000ffff417224 */ /* 0x100fe200020e0611 */
[C---:B------:R-:W-:Y:S01]  /*0cf0*/  IADD3 R36, P2, R16.reuse, 0x98, RZ ;  /* 0x0000009810247810 */ /* 0x040fe20007f5e0ff */
[--C-:B------:R-:W-:Y:S01]  /*0d00*/  IMAD.X R75, RZ, RZ, R17.reuse, P3 ;  /* 0x000000ffff4b7224 */ /* 0x100fe200018e0611 */
[----:B------:R2:W-:Y:S01]  /*0d10*/  STL.128 [R1+0x250], RZ ;  /* 0x000250ff01007387 */ /* 0x0005e20000100c00 */
[----:B------:R-:W-:Y:S01]  /*0d20*/  IADD3 R66, P6, R16, 0xa0, RZ ;  /* 0x000000a010427810 */ /* 0x000fe20007fde0ff */
[----:B------:R-:W5:Y:S01]  /*0d30*/  LDC R4, c[0x0][0x2f0] ;  /* 0x0000bc00ff047b82 */ /* 0x000f620000000800 */
[----:B0-----:R-:W-:Y:S01]  /*0d40*/  ISETP.NE.U32.AND P0, PT, R8, RZ, PT ;  /* 0x000000ff0800720c */ /* 0x001fe20003f05070 */
[----:B------:R2:W-:Y:S01]  /*0d50*/  STL.128 [R1+0x260], RZ ;  /* 0x000260ff01007387 */ /* 0x0005e20000100c00 */
[C---:B------:R-:W-:Y:S01]  /*0d60*/  IADD3 R43, P5, R16.reuse, 0xa8, RZ ;  /* 0x000000a8102b7810 */ /* 0x040fe20007fbe0ff */
[--C-:B------:R-:W-:Y:S01]  /*0d70*/  IMAD.X R41, RZ, RZ, R17.reuse, P2 ;  /* 0x000000ffff297224 */ /* 0x100fe200010e0611 */
[----:B------:R-:W-:Y:S01]  /*0d80*/  ISETP.NE.AND.EX P0, PT, R9, RZ, PT, P0 ;  /* 0x000000ff0900720c */ /* 0x000fe20003f05300 */
[----:B------:R2:W-:Y:S01]  /*0d90*/  STL.128 [R1+0x270], RZ ;  /* 0x000270ff01007387 */ /* 0x0005e20000100c00 */
[C---:B------:R-:W-:Y:S01]  /*0da0*/  IADD3 R63, P4, R16.reuse, 0xb0, RZ ;  /* 0x000000b0103f7810 */ /* 0x040fe20007f9e0ff */
[--C-:B------:R-:W-:Y:S01]  /*0db0*/  IMAD.X R67, RZ, RZ, R17.reuse, P6 ;  /* 0x000000ffff437224 */ /* 0x100fe200030e0611 */
[C---:B------:R-:W-:Y:S01]  /*0dc0*/  IADD3 R61, P3, R16.reuse, 0xb8, RZ ;  /* 0x000000b8103d7810 */ /* 0x040fe20007f7e0ff */
[----:B---3--:R2:W-:Y:S01]  /*0dd0*/  STL [R1+0x220], R0 ;  /* 0x0002200001007387 */ /* 0x0085e20000100800 */
[--C-:B------:R-:W-:Y:S01]  /*0de0*/  IMAD.X R54, RZ, RZ, R17.reuse, P5 ;  /* 0x000000ffff367224 */ /* 0x100fe200028e0611 */
[C---:B------:R-:W-:Y:S01]  /*0df0*/  IADD3 R50, P2, R16.reuse, 0xc0, RZ ;  /* 0x000000c010327810 */ /* 0x040fe20007f5e0ff */
[--C-:B------:R-:W-:Y:S01]  /*0e00*/  IMAD.X R64, RZ, RZ, R17.reuse, P4 ;  /* 0x000000ffff407224 */ /* 0x100fe200020e0611 */
[----:B------:R2:W-:Y:S01]  /*0e10*/  STL.128 [R1+0x280], RZ ;  /* 0x000280ff01007387 */ /* 0x0005e20000100c00 */
[----:B------:R-:W-:Y:S01]  /*0e20*/  IADD3 R30, P6, R16, 0xd0, RZ ;  /* 0x000000d0101e7810 */ /* 0x000fe20007fde0ff */
[--C-:B------:R-:W-:Y:S01]  /*0e30*/  IMAD.X R62, RZ, RZ, R17.reuse, P3 ;  /* 0x000000ffff3e7224 */ /* 0x100fe200018e0611 */
[----:B----4-:R-:W-:Y:S01]  /*0e40*/  SEL R29, R29, 0x1, P0 ;  /* 0x000000011d1d7807 */ /* 0x010fe20000000000 */
[----:B------:R2:W-:Y:S01]  /*0e50*/  STL.128 [R1+0x290], RZ ;  /* 0x000290ff01007387 */ /* 0x0005e20000100c00 */
[----:B------:R-:W-:Y:S01]  /*0e60*/  ISETP.NE.AND P0, PT, R6, 0x1, PT ;  /* 0x000000010600780c */ /* 0x000fe20003f05270 */
[--C-:B------:R-:W-:Y:S01]  /*0e70*/  IMAD.X R51, RZ, RZ, R17.reuse, P2 ;  /* 0x000000ffff337224 */ /* 0x100fe200010e0611 */
[C---:B------:R-:W-:Y:S01]  /*0e80*/  IADD3 R55, P5, R16.reuse, 0xd8, RZ ;  /* 0x000000d810377810 */ /* 0x040fe20007fbe0ff */
[----:B------:R2:W-:Y:S01]  /*0e90*/  STL.128 [R1+0x2a0], RZ ;  /* 0x0002a0ff01007387 */ /* 0x0005e20000100c00 */
[----:B------:R-:W-:Y:S01]  /*0ea0*/  IADD3 R68, P4, R16, 0xe8, RZ ;  /* 0x000000e810447810 */ /* 0x000fe20007f9e0ff */
[--C-:B------:R-:W-:Y:S01]  /*0eb0*/  IMAD.X R31, RZ, RZ, R17.reuse, P6 ;  /* 0x000000ffff1f7224 */ /* 0x100fe200030e0611 */
[----:B-1----:R-:W-:Y:S01]  /*0ec0*/  LOP3.LUT R10, R10, 0x7f, RZ, 0xc0, !PT ;  /* 0x0000007f0a0a7812 */ /* 0x002fe200078ec0ff */
[----:B------:R2:W-:Y:S01]  /*0ed0*/  STL.128 [R1+0x2b0], RZ ;  /* 0x0002b0ff01007387 */ /* 0x0005e20000100c00 */
[--C-:B------:R-:W-:Y:S01]  /*0ee0*/  IMAD.X R58, RZ, RZ, R17.reuse, P5 ;  /* 0x000000ffff3a7224 */ /* 0x100fe200028e0611 */
[C---:B------:R-:W-:Y:S01]  /*0ef0*/  IADD3 R52, P3, R16.reuse, 0xec, RZ ;  /* 0x000000ec10347810 */ /* 0x040fe20007f7e0ff */
[----:B------:R-:W-:Y:S01]  /*0f00*/  IMAD.X R69, RZ, RZ, R17, P4 ;  /* 0x000000ffff457224 */ /* 0x000fe200020e0611 */
[----:B------:R2:W-:Y:S01]  /*0f10*/  STL.128 [R1+0x2c0], RZ ;  /* 0x0002c0ff01007387 */ /* 0x0005e20000100c00 */
[C---:B------:R-:W-:Y:S01]  /*0f20*/  IADD3 R49, P2, R16.reuse, 0x11c, RZ ;  /* 0x0000011c10317810 */ /* 0x040fe20007f5e0ff */
[----:B-----5:R-:W-:Y:S01]  /*0f30*/  IMAD R29, R29, R4, RZ ;  /* 0x000000041d1d7224 */ /* 0x020fe200078e02ff */
[C---:B------:R-:W-:Y:S01]  /*0f40*/  IADD3 R59, P6, R16.reuse, 0x120, RZ ;  /* 0x00000120103b7810 */ /* 0x040fe20007fde0ff */
[----:B------:R2:W-:Y:S01]  /*0f50*/  STL.128 [R1+0x2d0], RZ ;  /* 0x0002d0ff01007387 */ /* 0x0005e20000100c00 */
[C---:B------:R-:W-:Y:S01]  /*0f60*/  IADD3 R45, P5, R16.reuse, 0x128, RZ ;  /* 0x00000128102d7810 */ /* 0x040fe20007fbe0ff */
[C---:B------:R-:W-:Y:S01]  /*0f70*/  VIADD R39, R16.reuse, 0x148 ;  /* 0x0000014810277836 */ /* 0x040fe20000000000 */
[----:B------:R-:W-:Y:S01]  /*0f80*/  IADD3 R32, P4, R16, 0x140, RZ ;  /* 0x0000014010207810 */ /* 0x000fe20007f9e0ff */
[----:B------:R2:W-:Y:S01]  /*0f90*/  STL.128 [R1+0x2e0], RZ ;  /* 0x0002e0ff01007387 */ /* 0x0005e20000100c00 */
[----:B------:R-:W-:Y:S01]  /*0fa0*/  ISETP.NE.AND P1, PT, R10, RZ, PT ;  /* 0x000000ff0a00720c */ /* 0x000fe20003f25270 */
[----:B------:R-:W-:-:S02]  /*0fb0*/  VIADD R18, R7, 0xffffff80 ;  /* 0xffffff8007127836 */ /* 0x000fc40000000000 */
[----:B------:R2:W-:Y:S01]  /*0fc0*/  STL.128 [R1+0x2f0], RZ ;  /* 0x0002f0ff01007387 */ /* 0x0005e20000100c00 */
[--C-:B------:R-:W-:Y:S01]  /*0fd0*/  IMAD.X R53, RZ, RZ, R17.reuse, P3 ;  /* 0x000000ffff357224 */ /* 0x100fe200018e0611 */
[----:B------:R-:W-:Y:S01]  /*0fe0*/  SEL R4, RZ, 0x1, P1 ;  /* 0x00000001ff047807 */ /* 0x000fe20000800000 */
[--C-:B------:R-:W-:Y:S01]  /*0ff0*/  IMAD.X R48, RZ, RZ, R17.reuse, P2 ;  /* 0x000000ffff307224 */ /* 0x100fe200010e0611 */
[----:B------:R2:W-:Y:S01]  /*1000*/  STL.128 [R1+0x300], RZ ;  /* 0x000300ff01007387 */ /* 0x0005e20000100c00 */
[--C-:B------:R-:W-:Y:S02]  /*1010*/  IMAD.X R60, RZ, RZ, R17.reuse, P6 ;  /* 0x000000ffff3c7224 */ /* 0x100fe400030e0611 */
[--C-:B------:R-:W-:Y:S01]  /*1020*/  IMAD.X R56, RZ, RZ, R17.reuse, P5 ;  /* 0x000000ffff387224 */ /* 0x100fe200028e0611 */
[----:B------:R2:W-:Y:S01]  /*1030*/  STL.128 [R1+0x310], RZ ;  /* 0x000310ff01007387 */ /* 0x0005e20000100c00 */
[----:B------:R-:W-:-:S03]  /*1040*/  IMAD.X R33, RZ, RZ, R17, P4 ;  /* 0x000000ffff217224 */ /* 0x000fc600020e0611 */
[----:B------:R2:W-:Y:S04]  /*1050*/  STL.128 [R1+0x320], RZ ;  /* 0x000320ff01007387 */ /* 0x0005e80000100c00 */
        /* <DEDUP_REMOVED lines=15> */
[----:B------:R2:W-:Y:S01]  /*1150*/  STL.128 [R1+0x420], RZ ;  /* 0x000420ff01007387 */ /* 0x0005e20000100c00 */
[----:B------:R-:W0:Y:S01]  /*1160*/  S2R R12, SR_CTAID.X ;  /* 0x00000000000c7919 */ /* 0x000e220000002500 */
[----:B------:R-:W-:Y:S05]  /*1170*/  @!P0 BRA `(.L_x_1999) ;  /* 0x0000008000c08947 */ /* 0x000fea0003800000 */
[----:B--2---:R-:W1:Y:S01]  /*1180*/  LDC R0, c[0x0][0x448] ;  /* 0x00011200ff007b82 */ /* 0x004e620000000800 */
[----:B0-----:R-:W-:-:S07]  /*1190*/  IMAD.SHL.U32 R12, R12, 0x40, RZ ;  /* 0x000000400c0c7824 */ /* 0x001fce00078e00ff */
[----:B------:R-:W0:Y:S08]  /*11a0*/  LDC.64 R8, c[0x0][0xad8] ;  /* 0x0002b600ff087b82 */ /* 0x000e300000000a00 */
[----:B------:R-:W2:Y:S01]  /*11b0*/  LDC R6, c[0x0][0x288] ;  /* 0x0000a200ff067b82 */ /* 0x000ea20000000800 */
[----:B-1----:R-:W-:Y:S02]  /*11c0*/  ISETP.NE.AND P1, PT, R0, 0x1, PT ;  /* 0x000000010000780c */ /* 0x002fe40003f25270 */
[----:B0-----:R-:W-:-:S11]  /*11d0*/  ISETP.GE.AND P2, PT, R9, 0x1, PT ;  /* 0x000000010900780c */ /* 0x001fd60003f46270 */
[----:B------:R-:W0:Y:S01]  /*11e0*/  @P1 LDC R3, c[0x0][0x44c] ;  /* 0x00011300ff031b82 */ /* 0x000e220000000800 */
[----:B------:R-:W-:-:S07]  /*11f0*/  @P1 VIADD R0, R12, 0x3f ;  /* 0x0000003f0c001836 */ /* 0x000fce0000000000 */
[----:B------:R-:W1:Y:S01]  /*1200*/  @P1 LDC R5, c[0x0][0x450] ;  /* 0x00011400ff051b82 */ /* 0x000e620000000800 */
[----:B0-----:R-:W-:Y:S01]  /*1210*/  @P1 IMAD.HI.U32 R2, R0, R3, RZ ;  /* 0x0000000300021227 */ /* 0x001fe200078e00ff */
[----:B--2---:R-:W-:-:S03]  /*1220*/  IADD3 R3, R29, 0x1, -R6 ;  /* 0x000000011d037810 */ /* 0x004fc60007ffe806 */
[----:B------:R-:W-:Y:S01]  /*1230*/  VIADD R0, R12, 0x3f ;  /* 0x0000003f0c007836 */ /* 0x000fe20000000000 */
[----:B-1----:R-:W-:-:S05]  /*1240*/  @P1 SHF.R.U32.HI R0, RZ, R5, R2 ;  /* 0x00000005ff001219 */ /* 0x002fca0000011602 */
[----:B------:R-:W-:-:S04]  /*1250*/  IMAD.IADD R3, R3, 0x1, R0 ;  /* 0x0000000103037824 */ /* 0x000fc800078e0200 */
[----:B------:R-:W-:Y:S01]  /*1260*/  IMAD.IADD R0, R3, 0x1, R8 ;  /* 0x0000000103007824 */ /* 0x000fe200078e0208 */
[----:B------:R-:W-:Y:S06]  /*1270*/  @!P2 BRA `(.L_x_2000) ;  /* 0x000000000040a947 */ /* 0x000fec0003800000 */
[C---:B------:R-:W-:Y:S01]  /*1280*/  ISETP.GT.AND P0, PT, R3.reuse, RZ, PT ;  /* 0x000000ff0300720c */ /* 0x040fe20003f04270 */
[----:B------:R-:W-:-:S12]  /*1290*/  VIADD R2, R3, 0xffffffff ;  /* 0xffffffff03027836 */ /* 0x000fd80000000000 */
[----:B------:R-:W-:Y:S05]  /*12a0*/  @P0 BRA `(.L_x_2001) ;  /* 0x00000000001c0947 */ /* 0x000fea0003800000 */
[----:B------:R-:W-:Y:S01]  /*12b0*/  ISETP.NE.AND P0, PT, R9, 0x1, PT ;  /* 0x000000010900780c */ /* 0x000fe20003f05270 */
[----:B------:R-:W-:-:S12]  /*12c0*/  IMAD.MOV R3, RZ, RZ, -R3 ;  /* 0x000000ffff037224 */ /* 0x000fd800078e0a03 */
[----:B------:R-:W0:Y:S02]  /*12d0*/  @P0 LDC.64 R4, c[0x0][0xae0] ;  /* 0x0002b800ff040b82 */ /* 0x000e240000000a00 */
[----:B0-----:R-:W-:-:S05]  /*12e0*/  @P0 IMAD.HI.U32 R2, R3, R4, RZ ;  /* 0x0000000403020227 */ /* 0x001fca00078e00ff */
[----:B------:R-:W-:-:S04]  /*12f0*/  @P0 SHF.R.U32.HI R3, RZ, R5, R2 ;  /* 0x00000005ff030219 */ /* 0x000fc80000011602 */
[----:B------:R-:W-:Y:S01]  /*1300*/  LOP3.LUT R2, RZ, R3, RZ, 0x33, !PT ;  /* 0x00000003ff027212 */ /* 0x000fe200078e33ff */
[----:B------:R-:W-:Y:S06]  /*1310*/  BRA `(.L_x_2002) ;  /* 0x0000000000107947 */ /* 0x000fec0003800000 */
.L_x_2001:
[----:B------:R-:W-:-:S13]  /*1320*/  ISETP.NE.AND P0, PT, R9, 0x1, PT ;  /* 0x000000010900780c */ /* 0x000fda0003f05270 */
[----:B------:R-:W0:Y:S02]  /*1330*/  @P0 LDC.64 R4, c[0x0][0xae0] ;  /* 0x0002b800ff040b82 */ /* 0x000e240000000a00 */
[----:B0-----:R-:W-:-:S05]  /*1340*/  @P0 IMAD.HI.U32 R4, R2, R4, RZ ;  /* 0x0000000402040227 */ /* 0x001fca00078e00ff */
[----:B------:R-:W-:-:S07]  /*1350*/  @P0 SHF.R.U32.HI R2, RZ, R5, R4 ;  /* 0x00000005ff020219 */ /* 0x000fce0000011604 */
.L_x_2002:
[----:B------:R-:W-:-:S05]  /*1360*/  IMAD R3, R2, R9, R9 ;  /* 0x0000000902037224 */ /* 0x000fca00078e0209 */
[----:B------:R-:W-:-:S07]  /*1370*/  VIMNMX R0, R0, R3, PT ;  /* 0x0000000300007248 */ /* 0x000fce0003fe0100 */
.L_x_2000:
[----:B------:R-:W0:Y:S01]  /*1380*/  @P1 LDC R7, c[0x0][0x44c] ;  /* 0x00011300ff071b82 */ /* 0x000e220000000800 */
[----:B------:R-:W-:Y:S01]  /*1390*/  VIADD R2, R0, 0x3f ;  /* 0x0000003f00027836 */ /* 0x000fe20000000000 */
[----:B------:R-:W-:Y:S01]  /*13a0*/  ULDC UR4, c[0x0][0xad4] ;  /* 0x0002b50000047ab9 */ /* 0x000fe20000000800 */
[----:B------:R-:W-:-:S03]  /*13b0*/  VIADD R0, R29, 0x3f ;  /* 0x0000003f1d007836 */ /* 0x000fc60000000000 */
[----:B------:R-:W-:Y:S02]  /*13c0*/  SHF.R.S32.HI R5, RZ, 0x1f, R2 ;  /* 0x0000001fff057819 */ /* 0x000fe40000011402 */
[----:B------:R-:W1:Y:S01]  /*13d0*/  @P1 LDC R11, c[0x0][0x450] ;  /* 0x00011400ff0b1b82 */ /* 0x000e620000000800 */
[----:B------:R-:W-:Y:S02]  /*13e0*/  SHF.R.S32.HI R3, RZ, 0x1f, R0 ;  /* 0x0000001fff037819 */ /* 0x000fe40000011400 */
[----:B------:R-:W-:Y:S02]  /*13f0*/  LEA.HI R5, R5, R2, RZ, 0x6 ;  /* 0x0000000205057211 */ /* 0x000fe400078f30ff */
[----:B------:R-:W-:Y:S02]  /*1400*/  LEA.HI R3, R3, R0, RZ, 0x6 ;  /* 0x0000000003037211 */ /* 0x000fe400078f30ff */
[----:B------:R-:W-:Y:S02]  /*1410*/  SHF.R.S32.HI R0, RZ, 0x6, R5 ;  /* 0x00000006ff007819 */ /* 0x000fe40000011405 */
[----:B------:R-:W-:Y:S01]  /*1420*/  SHF.R.S32.HI R3, RZ, 0x6, R3 ;  /* 0x00000006ff037819 */ /* 0x000fe20000011403 */
[----:B0-----:R-:W-:-:S05]  /*1430*/  @P1 IMAD.HI.U32 R4, R12, R7, RZ ;  /* 0x000000070c041227 */ /* 0x001fca00078e00ff */
[----:B-1----:R-:W-:Y:S02]  /*1440*/  @P1 SHF.R.U32.HI R12, RZ, R11, R4 ;  /* 0x0000000bff0c1219 */ /* 0x002fe40000011604 */
[----:B------:R-:W-:Y:S02]  /*1450*/  VIMNMX R11, R3, R0, PT ;  /* 0x00000000030b7248 */ /* 0x000fe40003fe0100 */
[----:B------:R-:W-:-:S05]  /*1460*/  IADD3 R12, R12, -R6, R29 ;  /* 0x800000060c0c7210 */ /* 0x000fca0007ffe01d */
[----:B------:R-:W-:Y:S01]  /*1470*/  VIADD R0, R12, -UR4 ;  /* 0x800000040c007c36 */ /* 0x000fe20008000000 */
[----:B------:R-:W-:Y:S06]  /*1480*/  @!P2 BRA `(.L_x_2003) ;  /* 0x00000000003ca947 */ /* 0x000fec0003800000 */
[----:B------:R-:W-:-:S13]  /*1490*/  ISETP.GT.AND P0, PT, R12, -0x1, PT ;  /* 0xffffffff0c00780c */ /* 0x000fda0003f04270 */
[----:B------:R-:W-:Y:S05]  /*14a0*/  @P0 BRA `(.L_x_2004) ;  /* 0x00000000001c0947 */ /* 0x000fea0003800000 */
[----:B------:R-:W-:Y:S02]  /*14b0*/  ISETP.NE.AND P0, PT, R9, 0x1, PT ;  /* 0x000000010900780c */ /* 0x000fe40003f05270 */
[----:B------:R-:W-:-:S11]  /*14c0*/  LOP3.LUT R3, RZ, R12, RZ, 0x33, !PT ;  /* 0x0000000cff037212 */ /* 0x000fd600078e33ff */
[----:B------:R-:W0:Y:S02]  /*14d0*/  @P0 LDC.64 R4, c[0x0][0xae0] ;  /* 0x0002b800ff040b82 */ /* 0x000e240000000a00 */
[----:B0-----:R-:W-:-:S05]  /*14e0*/  @P0 IMAD.HI.U32 R2, R3, R4, RZ ;  /* 0x0000000403020227 */ /* 0x001fca00078e00ff */
[----:B------:R-:W-:-:S04]  /*14f0*/  @P0 SHF.R.U32.HI R3, RZ, R5, R2 ;  /* 0x00000005ff030219 */ /* 0x000fc80000011602 */
[----:B------:R-:W-:Y:S01]  /*1500*/  LOP3.LUT R12, RZ, R3, RZ, 0x33, !PT ;  /* 0x00000003ff0c7212 */ /* 0x000fe200078e33ff */
[----:B------:R-:W-:Y:S06]  /*1510*/  BRA `(.L_x_2005) ;  /* 0x0000000000107947 */ /* 0x000fec0003800000 */
.L_x_2004:
[----:B------:R-:W-:-:S13]  /*1520*/  ISETP.NE.AND P0, PT, R9, 0x1, PT ;  /* 0x000000010900780c */ /* 0x000fda0003f05270 */
[----:B------:R-:W0:Y:S02]  /*1530*/  @P0 LDC.64 R2, c[0x0][0xae0] ;  /* 0x0002b800ff020b82 */ /* 0x000e240000000a00 */
[----:B0-----:R-:W-:-:S05]  /*1540*/  @P0 IMAD.HI.U32 R2, R12, R2, RZ ;  /* 0x000000020c020227 */ /* 0x001fca00078e00ff */
[----:B------:R-:W-:-:S07]  /*1550*/  @P0 SHF.R.U32.HI R12, RZ, R3, R2 ;  /* 0x00000003ff0c0219 */ /* 0x000fce0000011602 */
.L_x_2005:
[----:B------:R-:W-:-:S05]  /*1560*/  IMAD R3, R12, R9, RZ ;  /* 0x000000090c037224 */ /* 0x000fca00078e02ff */
[----:B------:R-:W-:-:S07]  /*1570*/  VIMNMX R0, R0, R3, !PT ;  /* 0x0000000300007248 */ /* 0x000fce0007fe0100 */
.L_x_2003:
[----:B------:R-:W-:Y:S01]  /*1580*/  SHF.R.S32.HI R3, RZ, 0x1f, R0 ;  /* 0x0000001fff037819 */ /* 0x000fe20000011400 */
[----:B------:R-:W-:Y:S01]  /*1590*/  IMAD.MOV.U32 R231, RZ, RZ, RZ ;  /* 0x000000ffffe77224 */ /* 0x000fe200078e00ff */
[----:B------:R-:W-:Y:S02]  /*15a0*/  LOP3.LUT R6, R156, 0xffff, RZ, 0xc0, !PT ;  /* 0x0000ffff9c067812 */ /* 0x000fe400078ec0ff */
[----:B------:R-:W-:-:S04]  /*15b0*/  LEA.HI R3, R3, R0, RZ, 0x6 ;  /* 0x0000000003037211 */ /* 0x000fc800078f30ff */
[----:B------:R-:W-:-:S04]  /*15c0*/  SHF.R.S32.HI R3, RZ, 0x6, R3 ;  /* 0x00000006ff037819 */ /* 0x000fc80000011403 */
[----:B------:R-:W-:-:S04]  /*15d0*/  VIMNMX R9, RZ, R3, !PT ;  /* 0x00000003ff097248 */ /* 0x000fc80007fe0100 */
[----:B------:R-:W-:-:S13]  /*15e0*/  ISETP.GT.AND P0, PT, R11, R9, PT ;  /* 0x000000090b00720c */ /* 0x000fda0003f04270 */
[----:B------:R-:W-:Y:S05]  /*15f0*/  @!P0 BRA `(.L_x_2006) ;  /* 0x00000000007c8947 */ /* 0x000fea0003800000 */
[----:B------:R-:W-:-:S04]  /*1600*/  SHF.R.U32.HI R0, RZ, 0x10, R156 ;  /* 0x00000010ff007819 */ /* 0x000fc8000001169c */
[----:B------:R-:W-:-:S13]  /*1610*/  ISETP.NE.AND P0, PT, R0, RZ, PT ;  /* 0x000000ff0000720c */ /* 0x000fda0003f05270 */
[----:B------:R-:W0:Y:S02]  /*1620*/  @!P0 LDC R0, c[0x0][0xae8] ;  /* 0x0002ba00ff008b82 */ /* 0x000e240000000800 */
[-C--:B0-----:R-:W-:Y:S02]  /*1630*/  IABS R8, R0.reuse ;  /* 0x0000000000087213 */ /* 0x081fe40000000000 */
[----:B------:R-:W-:Y:S02]  /*1640*/  IADD3 R2, R0, -0x1, R11 ;  /* 0xffffffff00027810 */ /* 0x000fe40007ffe00b */
[----:B------:R-:W0:Y:S03]  /*1650*/  I2F.RP R4, R8 ;  /* 0x0000000800047306 */ /* 0x000e260000209400 */
[----:B------:R-:W-:Y:S01]  /*1660*/  IMAD.IADD R5, R2, 0x1, -R9 ;  /* 0x0000000102057824 */ /* 0x000fe200078e0a09 */
[----:B------:R-:W-:-:S04]  /*1670*/  IABS R2, R0 ;  /* 0x0000000000027213 */ /* 0x000fc80000000000 */
[----:B------:R-:W-:Y:S02]  /*1680*/  IABS R10, R5 ;  /* 0x00000005000a7213 */ /* 0x000fe40000000000 */
[----:B------:R-:W-:-:S04]  /*1690*/  LOP3.LUT R5, R5, R0, RZ, 0x3c, !PT ;  /* 0x0000000005057212 */ /* 0x000fc800078e3cff */
[----:B------:R-:W-:Y:S01]  /*16a0*/  ISETP.GE.AND P2, PT, R5, RZ, PT ;  /* 0x000000ff0500720c */ /* 0x000fe20003f46270 */
[----:B0-----:R-:W0:Y:S02]  /*16b0*/  MUFU.RCP R4, R4 ;  /* 0x0000000400047308 */ /* 0x001e240000001000 */
[----:B0-----:R-:W-:Y:S02]  /*16c0*/  VIADD R3, R4, 0xffffffe ;  /* 0x0ffffffe04037836 */ /* 0x001fe40000000000 */
[----:B------:R-:W-:Y:S02]  /*16d0*/  IMAD.MOV R4, RZ, RZ, -R2 ;  /* 0x000000ffff047224 */ /* 0x000fe400078e0a02 */
[----:B------:R-:W-:Y:S02]  /*16e0*/  IMAD.MOV.U32 R2, RZ, RZ, RZ ;  /* 0x000000ffff027224 */ /* 0x000fe400078e00ff */
[----:B------:R-:W0:Y:S02]  /*16f0*/  F2I.FTZ.U32.TRUNC.NTZ R3, R3 ;  /* 0x0000000300037305 */ /* 0x000e24000021f000 */
[----:B0-----:R-:W-:-:S04]  /*1700*/  IMAD.MOV R7, RZ, RZ, -R3 ;  /* 0x000000ffff077224 */ /* 0x001fc800078e0a03 */
[----:B------:R-:W-:-:S04]  /*1710*/  IMAD R7, R7, R8, RZ ;  /* 0x0000000807077224 */ /* 0x000fc800078e02ff */
[----:B------:R-:W-:-:S04]  /*1720*/  IMAD.HI.U32 R2, R3, R7, R2 ;  /* 0x0000000703027227 */ /* 0x000fc800078e0002 */
[----:B------:R-:W-:-:S04]  /*1730*/  IMAD.MOV.U32 R3, RZ, RZ, R10 ;  /* 0x000000ffff037224 */ /* 0x000fc800078e000a */
        /* <DEDUP_REMOVED lines=10> */
[----:B------:R-:W-:-:S07]  /*17e0*/  IMAD.MOV.U32 R231, RZ, RZ, R2 ;  /* 0x000000ffffe77224 */ /* 0x000fce00078e0002 */
.L_x_2006:
[----:B------:R-:W-:Y:S01]  /*17f0*/  IMAD R0, R6, R231, R9 ;  /* 0x000000e706007224 */ /* 0x000fe200078e0209 */
[----:B------:R-:W-:-:S04]  /*1800*/  PRMT R3, RZ, 0x7610, R3 ;  /* 0x00007610ff037816 */ /* 0x000fc80000000003 */
[----:B------:R-:W-:-:S04]  /*1810*/  VIADDMNMX R231, R0, R231, R11, PT ;  /* 0x000000e700e77246 */ /* 0x000fc8000380010b */
[----:B------:R-:W-:-:S13]  /*1820*/  ISETP.GT.AND P0, PT, R231, R0, PT ;  /* 0x00000000e700720c */ /* 0x000fda0003f04270 */
[----:B------:R-:W-:Y:S05]  /*1830*/  @!P0 BRA `(.L_x_2007) ;  /* 0x0000024000f48947 */ /* 0x000fea0003800000 */
[----:B------:R-:W2:Y:S04]  /*1840*/  LDL R3, [R1+0x1e8] ;  /* 0x0001e80001037983 */ /* 0x000ea80000100800 */
[----:B------:R-:W3:Y:S04]  /*1850*/  LDL R24, [R1+0x230] ;  /* 0x0002300001187983 */ /* 0x000ee80000100800 */
[----:B------:R-:W4:Y:S04]  /*1860*/  LDL R36, [R1+0x234] ;  /* 0x0002340001247983 */ /* 0x000f280000100800 */
[----:B------:R-:W5:Y:S04]  /*1870*/  LDL R38, [R1+0x238] ;  /* 0x0002380001267983 */ /* 0x000f680000100800 */
        /* <DEDUP_REMOVED lines=124> */
[----:B------:R-:W5:Y:S01]  /*2040*/  LDL R227, [R1+0x42c] ;  /* 0x00042c0001e37983 */ /* 0x000f620000100800 */
[----:B------:R-:W-:-:S04]  /*2050*/  SHF.R.S32.HI R229, RZ, 0x1f, R18 ;  /* 0x0000001fffe57819 */ /* 0x000fc80000011412 */
[----:B------:R-:W-:-:S04]  /*2060*/  LEA.HI R229, R229, R18, RZ, 0x7 ;  /* 0x00000012e5e57211 */ /* 0x000fc800078f38ff */
[----:B------:R-:W-:-:S06]  /*2070*/  SHF.R.S32.HI R2, RZ, 0x7, R229 ;  /* 0x00000007ff027819 */ /* 0x000fcc00000114e5 */
[----:B------:R-:W0:Y:S01]  /*2080*/  SHFL.IDX PT, R2, R2, RZ, 0x1f ;  /* 0x00001fff02027589 */ /* 0x000e2200000e0000 */
[----:B------:R-:W1:Y:S01]  /*2090*/  S2UR UR7, SR_CgaCtaId ;  /* 0x00000000000779c3 */ /* 0x000e620000008800 */
[----:B------:R-:W-:Y:S01]  /*20a0*/  UMOV UR6, 0x400 ;  /* 0x0000040000067882 */ /* 0x000fe20000000000 */
[----:B0-----:R-:W-:Y:S01]  /*20b0*/  R2UR UR4, R2 ;  /* 0x00000000020472ca */ /* 0x001fe200000e0000 */
[----:B-1----:R-:W-:-:S12]  /*20c0*/  ULEA UR21, UR7, UR6, 0x18 ;  /* 0x0000000607157291 */ /* 0x002fd8000f8ec03f */
[----:B------:R-:W-:-:S04]  /*20d0*/  ULEA.HI UR5, UR4, UR4, URZ, 0x1 ;  /* 0x0000000404057291 */ /* 0x000fc8000f8f083f */
[----:B------:R-:W-:-:S04]  /*20e0*/  ULOP3.LUT UR5, UR5, 0x1fffe, URZ, 0xc0, !UPT ;  /* 0x0001fffe05057892 */ /* 0x000fc8000f8ec03f */
[----:B------:R-:W-:-:S04]  /*20f0*/  UIADD3 UR5, UR4, -UR5, URZ ;  /* 0x8000000504057290 */ /* 0x000fc8000fffe03f */
[----:B------:R-:W-:-:S04]  /*2100*/  ULEA UR5, UR5, UR21, 0xf ;  /* 0x0000001505057291 */ /* 0x000fc8000f8e783f */
[----:B------:R-:W-:-:S04]  /*2110*/  UIADD3 UR5, UR5, 0x400, URZ ;  /* 0x0000040005057890 */ /* 0x000fc8000fffe03f */
[----:B------:R-:W-:-:S04]  /*2120*/  USHF.R.U32.HI UR5, URZ, 0x4, UR5 ;  /* 0x000000043f057899 */ /* 0x000fc80008011605 */
[----:B------:R-:W-:-:S04]  /*2130*/  ULOP3.LUT UR5, UR5, 0x3fff, URZ, 0xc0, !UPT ;  /* 0x00003fff05057892 */ /* 0x000fc8000f8ec03f */
[----:B------:R-:W-:Y:S02]  /*2140*/  ULOP3.LUT UR20, UR5, 0x2000000, URZ, 0xfc, !UPT ;  /* 0x0200000005147892 */ /* 0x000fe4000f8efc3f */
[----:B------:R-:W-:-:S04]  /*2150*/  UIADD3 UR4, UR21, 0x36400, URZ ;  /* 0x0003640015047890 */ /* 0x000fc8000fffe03f */
[----:B--2---:R-:W-:Y:S01]  /*2160*/  LEA R2, R3, UR20, 0xc ;  /* 0x0000001403027c11 */ /* 0x004fe2000f8e60ff */
[----:B------:R-:W-:Y:S01]  /*2170*/  IMAD.MOV.U32 R3, RZ, RZ, 0x40000040 ;  /* 0x40000040ff037424 */ /* 0x000fe200078e00ff */
[----:B------:R-:W-:Y:S02]  /*2180*/  USHF.R.U32.HI UR4, URZ, 0x4, UR4 ;  /* 0x000000043f047899 */ /* 0x000fe40008011604 */
[----:B------:R-:W-:Y:S02]  /*2190*/  R2UR UR6, R2 ;  /* 0x00000000020672ca */ /* 0x000fe400000e0000 */
[----:B------:R-:W-:Y:S01]  /*21a0*/  R2UR UR7, R3 ;  /* 0x00000000030772ca */ /* 0x000fe200000e0000 */
[----:B------:R-:W-:Y:S01]  /*21b0*/  ULOP3.LUT UR4, UR4, 0x3fff, URZ, 0xc0, !UPT ;  /* 0x00003fff04047892 */ /* 0x000fe2000f8ec03f */
[----:B---3--:R-:W-:Y:S03]  /*21c0*/  STL [R1+0x230], R24 ;  /* 0x0002301801007387 */ /* 0x008fe60000100800 */
[----:B------:R-:W-:Y:S01]  /*21d0*/  ULOP3.LUT UR16, UR4, 0x10000, URZ, 0xfc, !UPT ;  /* 0x0001000004107892 */ /* 0x000fe2000f8efc3f */
[----:B----4-:R-:W-:Y:S04]  /*21e0*/  STL [R1+0x234], R36 ;  /* 0x0002342401007387 */ /* 0x010fe80000100800 */
[----:B-----5:R-:W-:Y:S04]  /*21f0*/  STL [R1+0x238], R38 ;  /* 0x0002382601007387 */ /* 0x020fe80000100800 */
[----:B------:R-:W-:Y:S04]  /*2200*/  STL [R1+0x23c], R40 ;  /* 0x00023c2801007387 */ /* 0x000fe80000100800 */
        /* <DEDUP_REMOVED lines=22> */
[----:B------:R0:W-:Y:S01]  /*2370*/  STL [R1+0x2a4], R76 ;  /* 0x0002a44c01007387 */ /* 0x0001e20000100800 */
[----:B------:R-:W-:Y:S06]  /*2380*/  BAR.SYNC.DEFER_BLOCKING 0xe, 0x100 ;  /* 0x0384000000007b1d */ /* 0x000fec0000010000 */
[----:B------:R-:W-:Y:S01]  /*2390*/  UMOV UR4, UR16 ;  /* 0x0000001000047c82 */ /* 0x000fe20008000000 */
[----:B------:R-:W-:Y:S01]  /*23a0*/  UMOV UR5, 0x40000040 ;  /* 0x4000004000057882 */ /* 0x000fe20000000000 */
[----:B0-----:R-:W-:-:S06]  /*23b0*/  WARPGROUP.ARRIVE ;  /* 0x00000000000079c5 */ /* 0x001fcc0000000000 */
[----:B------:R-:W-:Y:S01]  /*23c0*/  HGMMA.64x256x16.F32 R24, gdesc[UR4].tnspB, RZ, !UPT, gsb0 ;  /* 0x43e00000041879f0 */ /* 0x000fe2000c0008ff */
[----:B------:R0:W-:Y:S04]  /*23d0*/  STL [R1+0x2a8], R4 ;  /* 0x0002a80401007387 */ /* 0x0001e80000100800 */
[----:B------:R1:W-:Y:S01]  /*23e0*/  STL [R1+0x374], R5 ;  /* 0x0003740501007387 */ /* 0x0003e20000100800 */
[----:B0-----:R-:W-:Y:S02]  /*23f0*/  VIADD R4, R2, 0x80 ;  /* 0x0000008002047836 */ /* 0x001fe40000000000 */
[----:B-1----:R-:W-:-:S03]  /*2400*/  IMAD.MOV.U32 R5, RZ, RZ, 0x40000040 ;  /* 0x40000040ff057424 */ /* 0x002fc600078e00ff */
[----:B------:R-:W-:Y:S02]  /*2410*/  R2UR UR10, R4 ;  /* 0x00000000040a72ca */ /* 0x000fe400000e0000 */
[----:B------:R-:W-:Y:S01]  /*2420*/  R2UR UR11, R5 ;  /* 0x00000000050b72ca */ /* 0x000fe200000e0000 */
[----:B------:R-:W-:Y:S01]  /*2430*/  UIADD3 UR8, UR16, 0x2, URZ ;  /* 0x0000000210087890 */ /* 0x000fe2000fffe03f */
        /* <DEDUP_REMOVED lines=60> */
[----:B------:R-:W-:Y:S01]  /*2800*/  STL [R1+0x394], R21 ;  /* 0x0003941501007387 */ /* 0x000fe20000100800 */
[----:B------:R-:W-:-:S03]  /*2810*/  WARPGROUP.DEPBAR.LE gsb0, 0x0 ;  /* 0x00008000000079c5 */ /* 0x000fc60000010000 */
        /* <DEDUP_REMOVED lines=38> */
[----:B------:R-:W-:Y:S04]  /*2a80*/  STL.128 [R1+0x230], R24 ;  /* 0x0002301801007387 */ /* 0x000fe80000100c00 */
        /* <DEDUP_REMOVED lines=30> */
[----:B------:R0:W-:Y:S01]  /*2c70*/  STL.128 [R1+0x420], R148 ;  /* 0x0004209401007387 */ /* 0x0001e20000100c00 */
[----:B------:R-:W-:Y:S01]  /*2c80*/  UMOV UR9, 0x40000040 ;  /* 0x4000004000097882 */ /* 0x000fe20000000000 */
[----:B0-----:R-:W-:-:S06]  /*2c90*/  WARPGROUP.ARRIVE ;  /* 0x00000000000079c5 */ /* 0x001fcc0000000000 */
[----:B------:R-:W-:Y:S01]  /*2ca0*/  HGMMA.64x256x16.F32 R24, gdesc[UR8].tnspB, R24, gsb0 ;  /* 0x43e00000081879f0 */ /* 0x000fe20008000818 */
[----:B------:R-:W-:Y:S02]  /*2cb0*/  VIADD R4, R2, 0x100 ;  /* 0x0000010002047836 */ /* 0x000fe40000000000 */
[----:B------:R-:W-:-:S03]  /*2cc0*/  IMAD.MOV.U32 R5, RZ, RZ, 0x40000040 ;  /* 0x40000040ff057424 */ /* 0x000fc600078e00ff */
[----:B------:R-:W-:Y:S02]  /*2cd0*/  R2UR UR14, R4 ;  /* 0x00000000040e72ca */ /* 0x000fe400000e0000 */
[----:B------:R-:W-:Y:S01]  /*2ce0*/  R2UR UR15, R5 ;  /* 0x00000000050f72ca */ /* 0x000fe200000e0000 */
[----:B------:R-:W-:Y:S01]  /*2cf0*/  UIADD3 UR12, UR16, 0x4, URZ ;  /* 0x00000004100c7890 */ /* 0x000fe2000fffe03f */
[----:B------:R-:W-:Y:S01]  /*2d00*/  UMOV UR13, 0x40000040 ;  /* 0x40000040000d7882 */ /* 0x000fe20000000000 */
[----:B------:R-:W-:Y:S02]  /*2d10*/  VIADD R2, R2, 0x180 ;  /* 0x0000018002027836 */ /* 0x000fe40000000000 */
[----:B------:R-:W-:-:S03]  /*2d20*/  IMAD.MOV.U32 R3, RZ, RZ, 0x40000040 ;  /* 0x40000040ff037424 */ /* 0x000fc600078e00ff */
[----:B------:R-:W-:Y:S02]  /*2d30*/  R2UR UR18, R2 ;  /* 0x00000000021272ca */ /* 0x000fe400000e0000 */
[----:B------:R-:W-:Y:S01]  /*2d40*/  R2UR UR19, R3 ;  /* 0x00000000031372ca */ /* 0x000fe200000e0000 */
[----:B------:R-:W-:Y:S01]  /*2d50*/  UIADD3 UR16, UR16, 0x6, URZ ;  /* 0x0000000610107890 */ /* 0x000fe2000fffe03f */
[----:B------:R-:W-:Y:S01]  /*2d60*/  UMOV UR17, 0x40000040 ;  /* 0x4000004000117882 */ /* 0x000fe20000000000 */
[----:B------:R-:W-:Y:S02]  /*2d70*/  WARPGROUP.DEPBAR.LE gsb0, 0x0 ;  /* 0x00008000000079c5 */ /* 0x000fe40000010000 */
        /* <DEDUP_REMOVED lines=31> */
[----:B------:R0:W-:Y:S02]  /*2f70*/  STL.128 [R1+0x420], R148 ;  /* 0x0004209401007387 */ /* 0x0001e40000100c00 */
[----:B0-----:R-:W-:-:S06]  /*2f80*/  WARPGROUP.ARRIVE ;  /* 0x00000000000079c5 */ /* 0x001fcc0000000000 */
[----:B------:R-:W-:Y:S03]  /*2f90*/  HGMMA.64x256x16.F32 R24, gdesc[UR12].tnspB, R24, gsb0 ;  /* 0x43e000000c1879f0 */ /* 0x000fe60008000818 */
        /* <DEDUP_REMOVED lines=37> */
[----:B------:R-:W2:Y:S04]  /*31f0*/  LDL R2, [R1+0x230] ;  /* 0x0002300001027983 */ /* 0x000ea80000100800 */
        /* <DEDUP_REMOVED lines=10> */
[----:B------:R0:W-:Y:S04]  /*32a0*/  STL.128 [R1+0x2e0], R68 ;  /* 0x0002e04401007387 */ /* 0x0001e80000100c00 */
        /* <DEDUP_REMOVED lines=18> */
[----:B------:R-:W-:Y:S04]  /*33d0*/  STL.128 [R1+0x410], R144 ;  /* 0x0004109001007387 */ /* 0x000fe80000100c00 */
[----:B------:R-:W-:Y:S04]  /*33e0*/  STL.128 [R1+0x420], R148 ;  /* 0x0004209401007387 */ /* 0x000fe80000100c00 */
[----:B0-----:R-:W2:Y:S04]  /*33f0*/  LDL R68, [R1+0x234] ;  /* 0x0002340001447983 */ /* 0x001ea80000100800 */
[----:B------:R-:W2:Y:S04]  /*3400*/  LDL R70, [R1+0x238] ;  /* 0x0002380001467983 */ /* 0x000ea80000100800 */
[----:B-1----:R-:W2:Y:S04]  /*3410*/  LDL R72, [R1+0x23c] ;  /* 0x00023c0001487983 */ /* 0x002ea80000100800 */
[----:B------:R-:W2:Y:S04]  /*3420*/  LDL R74, [R1+0x244] ;  /* 0x00024400014a7983 */ /* 0x000ea80000100800 */
[----:B---3--:R-:W3:Y:S04]  /*3430*/  LDL R76, [R1+0x248] ;  /* 0x00024800014c7983 */ /* 0x008ee80000100800 */
[----:B------:R-:W3:Y:S04]  /*3440*/  LDL R78, [R1+0x24c] ;  /* 0x00024c00014e7983 */ /* 0x000ee80000100800 */
[----:B------:R-:W3:Y:S04]  /*3450*/  LDL R6, [R1+0x250] ;  /* 0x0002500001067983 */ /* 0x000ee80000100800 */
[----:B----4-:R-:W4:Y:S04]  /*3460*/  LDL R80, [R1+0x254] ;  /* 0x0002540001507983 */ /* 0x010f280000100800 */
[----:B------:R-:W4:Y:S04]  /*3470*/  LDL R82, [R1+0x258] ;  /* 0x0002580001527983 */ /* 0x000f280000100800 */
[----:B-----5:R-:W5:Y:S04]  /*3480*/  LDL R84, [R1+0x25c] ;  /* 0x00025c0001547983 */ /* 0x020f680000100800 */
        /* <DEDUP_REMOVED lines=117> */
[----:B------:R-:W0:Y:S01]  /*3be0*/  S2R R233, SR_TID.X ;  /* 0x0000000000e97919 */ /* 0x000e220000002100 */
[----:B------:R-:W-:-:S05]  /*3bf0*/  LOP3.LUT R229, R229, 0xffffff80, RZ, 0xc0, !PT ;  /* 0xffffff80e5e57812 */ /* 0x000fca00078ec0ff */
[----:B------:R-:W-:Y:S01]  /*3c00*/  IMAD.IADD R229, R18, 0x1, -R229 ;  /* 0x0000000112e57824 */ /* 0x000fe200078e0ae5 */
[----:B--2---:R1:W-:Y:S04]  /*3c10*/  STL [R1+0x230], R2 ;  /* 0x0002300201007387 */ /* 0x0043e80000100800 */
[----:B------:R-:W-:Y:S04]  /*3c20*/  STL [R1+0x234], R68 ;  /* 0x0002344401007387 */ /* 0x000fe80000100800 */
[----:B------:R-:W-:Y:S01]  /*3c30*/  STL [R1+0x238], R70 ;  /* 0x0002384601007387 */ /* 0x000fe20000100800 */
[----:B-1----:R-:W-:-:S03]  /*3c40*/  SHF.R.S32.HI R2, RZ, 0x1f, R229 ;  /* 0x0000001fff027819 */ /* 0x002fc600000114e5 */
[----:B------:R-:W-:Y:S04]  /*3c50*/  STL [R1+0x23c], R72 ;  /* 0x00023c4801007387 */ /* 0x000fe80000100800 */
[----:B------:R-:W-:Y:S04]  /*3c60*/  STL [R1+0x244], R74 ;  /* 0x0002444a01007387 */ /* 0x000fe80000100800 */
[----:B---3--:R-:W-:Y:S04]  /*3c70*/  STL [R1+0x248], R76 ;  /* 0x0002484c01007387 */ /* 0x008fe80000100800 */
[----:B------:R-:W-:Y:S01]  /*3c80*/  STL [R1+0x24c], R78 ;  /* 0x00024c4e01007387 */ /* 0x000fe20000100800 */
[----:B0-----:R-:W-:-:S03]  /*3c90*/  LOP3.LUT R233, R233, 0x7f, RZ, 0xc0, !PT ;  /* 0x0000007fe9e97812 */ /* 0x001fc600078ec0ff */
[----:B------:R-:W-:Y:S04]  /*3ca0*/  STL [R1+0x250], R6 ;  /* 0x0002500601007387 */ /* 0x000fe80000100800 */
[----:B----4-:R-:W-:Y:S04]  /*3cb0*/  STL [R1+0x254], R80 ;  /* 0x0002545001007387 */ /* 0x010fe80000100800 */
[----:B------:R-:W-:Y:S04]  /*3cc0*/  STL [R1+0x258], R82 ;  /* 0x0002585201007387 */ /* 0x000fe80000100800 */
        /* <DEDUP_REMOVED lines=117> */
[----:B------:R-:W-:Y:S06]  /*4420*/  BAR.ARV 0xf, 0x100 ;  /* 0x03c4000000007b1d */ /* 0x000fec0000002000 */
[----:B0-----:R-:W-:Y:S01]  /*4430*/  LEA.HI R3, R2, R229, RZ, 0x2 ;  /* 0x000000e502037211 */ /* 0x001fe200078f10ff */
[----:B------:R0:W-:Y:S01]  /*4440*/  STL [R1+0x240], R4 ;  /* 0x0002400401007387 */ /* 0x0001e20000100800 */
[----:B------:R-:W-:-:S02]  /*4450*/  ISETP.NE.AND P1, PT, R233, RZ, PT ;  /* 0x000000ffe900720c */ /* 0x000fc40003f25270 */
[--C-:B0-----:R-:W-:Y:S02]  /*4460*/  SHF.R.S32.HI R4, RZ, 0x2, R3.reuse ;  /* 0x00000002ff047819 */ /* 0x101fe40000011403 */
[----:B------:R-:W-:-:S04]  /*4470*/  SHF.R.S32.HI R3, RZ, 0x1f, R3 ;  /* 0x0000001fff037819 */ /* 0x000fc80000011403 */
[----:B------:R-:W-:Y:S01]  /*4480*/  LEA.HI R3, R3, R4, RZ, 0x3 ;  /* 0x0000000403037211 */ /* 0x000fe200078f18ff */
[----:B------:R-:W-:Y:S01]  /*4490*/  VIADD R231, R231, 0xfffffffe ;  /* 0xfffffffee7e77836 */ /* 0x000fe20000000000 */
[----:B------:R-:W-:Y:S02]  /*44a0*/  LEA.HI R2, R2, R229, RZ, 0x5 ;  /* 0x000000e502027211 */ /* 0x000fe400078f28ff */
[----:B------:R-:W-:Y:S01]  /*44b0*/  LOP3.LUT R3, R3, 0xfffffff8, RZ, 0xc0, !PT ;  /* 0xfffffff803037812 */ /* 0x000fe200078ec0ff */
[----:B------:R-:W-:Y:S01]  /*44c0*/  BSSY B0, `(.L_x_2008) ;  /* 0x000000a000007945 */ /* 0x000fe20003800000 */
[----:B------:R-:W-:Y:S02]  /*44d0*/  ISETP.GE.AND P0, PT, R231, R0, PT ;  /* 0x00000000e700720c */ /* 0x000fe40003f06270 */
[----:B------:R-:W-:Y:S01]  /*44e0*/  SHF.R.S32.HI R2, RZ, 0x5, R2 ;  /* 0x00000005ff027819 */ /* 0x000fe20000011402 */
[----:B------:R-:W-:Y:S01]  /*44f0*/  IMAD.IADD R3, R4, 0x1, -R3 ;  /* 0x0000000104037824 */ /* 0x000fe200078e0a03 */
[----:B------:R-:W-:Y:S09]  /*4500*/  @P1 BRA `(.L_x_2009) ;  /* 0x0000000000141947 */ /* 0x000ff20003800000 */
[----:B------:R-:W2:Y:S02]  /*4510*/  LDL R4, [R1+0x1e8] ;  /* 0x0001e80001047983 */ /* 0x000ea40000100800 */
[----:B--2---:R-:W-:-:S05]  /*4520*/  LEA R4, R4, UR21, 0x3 ;  /* 0x0000001504047c11 */ /* 0x004fca000f8e18ff */
[----:B------:R-:W-:-:S05]  /*4530*/  VIADD R4, R4, 0x38860 ;  /* 0x0003886004047836 */ /* 0x000fca0000000000 */
[----:B------:R-:W-:-:S04]  /*4540*/  PRMT R4, RZ, 0x654, R4 ;  /* 0x00000654ff047816 */ /* 0x000fc80000000004 */
[----:B------:R0:W-:Y:S03]  /*4550*/  SYNCS.ARRIVE.TRANS64.RED.A1T0 RZ, [R4+URZ], RZ ;  /* 0x000000ff04ff79a7 */ /* 0x0001e6000810043f */
.L_x_2009:
[----:B------:R-:W-:Y:S05]  /*4560*/  BSYNC B0 ;  /* 0x0000000000007941 */ /* 0x000fea0003800000 */
.L_x_2008:
[----:B------:R-:W-:Y:S01]  /*4570*/  IMAD R152, R2, 0x10, R3 ;  /* 0x0000001002987824 */ /* 0x000fe200078e0203 */
[----:B------:R-:W-:Y:S06]  /*4580*/  @!P0 BRA `(.L_x_2010) ;  /* 0x0000003c00608947 */ /* 0x000fec0003800000 */
.L_x_2013:
[----:B------:R-:W2:Y:S04]  /*4590*/  LDL R153, [R1+0x1e8] ;  /* 0x0001e80001997983 */ /* 0x000ea80000100800 */
[----:B0-----:R-:W3:Y:S04]  /*45a0*/  LDL.64 R46, [R1+0x240] ;  /* 0x00024000012e7983 */ /* 0x001ee80000100a00 */
[----:B------:R-:W4:Y:S04]  /*45b0*/  LDL.64 R48, [R1+0x250] ;  /* 0x0002500001307983 */ /* 0x000f280000100a00 */
[----:B------:R-:W5:Y:S04]  /*45c0*/  LDL.64 R50, [R1+0x260] ;  /* 0x0002600001327983 */ /* 0x000f680000100a00 */
        /* <DEDUP_REMOVED lines=56> */
[----:B-1----:R-:W5:Y:S04]  /*4950*/  LDL.64 R2, [R1+0x3e8] ;  /* 0x0003e80001027983 */ /* 0x002f680000100a00 */
[----:B------:R-:W5:Y:S04]  /*4960*/  LDL.64 R10, [R1+0x3f8] ;  /* 0x0003f800010a7983 */ /* 0x000f680000100a00 */
[----:B------:R-:W5:Y:S04]  /*4970*/  LDL.64 R8, [R1+0x408] ;  /* 0x0004080001087983 */ /* 0x000f680000100a00 */
[----:B------:R-:W5:Y:S04]  /*4980*/  LDL.64 R6, [R1+0x418] ;  /* 0x0004180001067983 */ /* 0x000f680000100a00 */
[----:B0-----:R-:W5:Y:S01]  /*4990*/  LDL.64 R4, [R1+0x428] ;  /* 0x0004280001047983 */ /* 0x001f620000100a00 */
[----:B--2---:R-:W-:-:S05]  /*49a0*/  IMAD R40, R153, 0x40, R152 ;  /* 0x0000004099287824 */ /* 0x004fca00078e0298 */
[----:B------:R-:W-:Y:S01]  /*49b0*/  LEA R40, R40, UR21, 0x2 ;  /* 0x0000001528287c11 */ /* 0x000fe2000f8e10ff */
[----:B------:R-:W-:Y:S06]  /*49c0*/  BAR.SYNC.DEFER_BLOCKING 0xe, 0x100 ;  /* 0x0384000000007b1d */ /* 0x000fec0000010000 */
[----:B------:R-:W3:Y:S04]  /*49d0*/  LDS R43, [R40+0x38400] ;  /* 0x03840000282b7984 */ /* 0x000ee80000000800 */
[----:B------:R0:W1:Y:S01]  /*49e0*/  LDS R42, [R40+0x38420] ;  /* 0x03842000282a7984 */ /* 0x0000620000000800 */
[C---:B---3--:R-:W-:Y:S01]  /*49f0*/  FMUL.FTZ R47, R43.reuse, R47 ;  /* 0x0000002f2b2f7220 */ /* 0x048fe20000410000 */
[C---:B------:R-:W-:Y:S01]  /*4a00*/  FMUL.FTZ R46, R43.reuse, R46 ;  /* 0x0000002e2b2e7220 */ /* 0x040fe20000410000 */
[C---:B----4-:R-:W-:Y:S01]  /*4a10*/  FMUL.FTZ R49, R43.reuse, R49 ;  /* 0x000000312b317220 */ /* 0x050fe20000410000 */
[C---:B------:R-:W-:Y:S01]  /*4a20*/  FMUL.FTZ R48, R43.reuse, R48 ;  /* 0x000000302b307220 */ /* 0x040fe20000410000 */
[C---:B-----5:R-:W-:Y:S01]  /*4a30*/  FMUL.FTZ R51, R43.reuse, R51 ;  /* 0x000000332b337220 */ /* 0x060fe20000410000 */
[C---:B------:R-:W-:Y:S01]  /*4a40*/  FMUL.FTZ R50, R43.reuse, R50 ;  /* 0x000000322b327220 */ /* 0x040fe20000410000 */
        /* <DEDUP_REMOVED lines=53> */
[----:B------:R-:W-:Y:S01]  /*4da0*/  FMUL.FTZ R104, R43, R104 ;  /* 0x000000682b687220 */ /* 0x000fe20000410000 */
[-C--:B0-----:R-:W-:Y:S01]  /*4db0*/  FMUL.FTZ R40, R44, R43.reuse ;  /* 0x0000002b2c287220 */ /* 0x081fe20000410000 */
[----:B------:R-:W-:Y:S01]  /*4dc0*/  FMUL.FTZ R41, R45, R43 ;  /* 0x0000002b2d297220 */ /* 0x000fe20000410000 */
[C---:B------:R-:W-:Y:S01]  /*4dd0*/  FMUL.FTZ R107, R43.reuse, R107 ;  /* 0x0000006b2b6b7220 */ /* 0x040fe20000410000 */
[----:B------:R-:W-:Y:S01]  /*4de0*/  FMUL.FTZ R106, R43, R106 ;  /* 0x0000006a2b6a7220 */ /* 0x000fe20000410000 */
[C---:B-1----:R-:W-:Y:S01]  /*4df0*/  FMUL.FTZ R109, R42.reuse, R109 ;  /* 0x0000006d2a6d7220 */ /* 0x042fe20000410000 */
[C---:B------:R-:W-:Y:S01]  /*4e00*/  FMUL.FTZ R108, R42.reuse, R108 ;  /* 0x0000006c2a6c7220 */ /* 0x040fe20000410000 */
[C---:B------:R-:W-:Y:S01]  /*4e10*/  FMUL.FTZ R111, R42.reuse, R111 ;  /* 0x0000006f2a6f7220 */ /* 0x040fe20000410000 */
[C---:B------:R-:W-:Y:S01]  /*4e20*/  FMUL.FTZ R110, R42.reuse, R110 ;  /* 0x0000006e2a6e7220 */ /* 0x040fe20000410000 */
[----:B------:R-:W-:Y:S01]  /*4e30*/  STL.64 [R1+0x240], R46 ;  /* 0x0002402e01007387 */ /* 0x000fe20000100a00 */
[C---:B------:R-:W-:Y:S01]  /*4e40*/  FMUL.FTZ R113, R42.reuse, R113 ;  /* 0x000000712a717220 */ /* 0x040fe20000410000 */
[----:B------:R-:W-:-:S02]  /*4e50*/  FMUL.FTZ R112, R42, R112 ;  /* 0x000000702a707220 */ /* 0x000fc40000410000 */
[----:B------:R-:W-:Y:S01]  /*4e60*/  STL.64 [R1+0x250], R48 ;  /* 0x0002503001007387 */ /* 0x000fe20000100a00 */
[C---:B------:R-:W-:Y:S01]  /*4e70*/  FMUL.FTZ R115, R42.reuse, R115 ;  /* 0x000000732a737220 */ /* 0x040fe20000410000 */
[C---:B------:R-:W-:Y:S02]  /*4e80*/  FMUL.FTZ R114, R42.reuse, R114 ;  /* 0x000000722a727220 */ /* 0x040fe40000410000 */
[----:B------:R-:W-:Y:S01]  /*4e90*/  STL.64 [R1+0x260], R50 ;  /* 0x0002603201007387 */ /* 0x000fe20000100a00 */
[C---:B------:R-:W-:Y:S01]  /*4ea0*/  FMUL.FTZ R117, R42.reuse, R117 ;  /* 0x000000752a757220 */ /* 0x040fe20000410000 */
[C---:B------:R-:W-:Y:S02]  /*4eb0*/  FMUL.FTZ R116, R42.reuse, R116 ;  /* 0x000000742a747220 */ /* 0x040fe40000410000 */
        /* <DEDUP_REMOVED lines=21> */
[----:B------:R0:W-:Y:S01]  /*5010*/  STL.64 [R1+0x2e0], R66 ;  /* 0x0002e04201007387 */ /* 0x0001e20000100a00 */
[C---:B------:R-:W-:Y:S01]  /*5020*/  FMUL.FTZ R133, R42.reuse, R133 ;  /* 0x000000852a857220 */ /* 0x040fe20000410000 */
[C---:B------:R-:W-:Y:S02]  /*5030*/  FMUL.FTZ R132, R42.reuse, R132 ;  /* 0x000000842a847220 */ /* 0x040fe40000410000 */
[----:B------:R1:W-:Y:S01]  /*5040*/  STL.64 [R1+0x2f0], R68 ;  /* 0x0002f04401007387 */ /* 0x0003e20000100a00 */
[C---:B------:R-:W-:Y:S01]  /*5050*/  FMUL.FTZ R39, R42.reuse, R39 ;  /* 0x000000272a277220 */ /* 0x040fe20000410000 */
[C---:B------:R-:W-:Y:S02]  /*5060*/  FMUL.FTZ R38, R42.reuse, R38 ;  /* 0x000000262a267220 */ /* 0x040fe40000410000 */
[----:B------:R2:W-:Y:S01]  /*5070*/  STL.64 [R1+0x300], R70 ;  /* 0x0003004601007387 */ /* 0x0005e20000100a00 */
        /* <DEDUP_REMOVED lines=52> */
[----:B------:R-:W-:Y:S02]  /*53c0*/  FMUL.FTZ R4, R42, R4 ;  /* 0x000000042a047220 */ /* 0x000fe40000410000 */
[----:B------:R-:W-:Y:S04]  /*53d0*/  STL.64 [R1+0x230], R40 ;  /* 0x0002302801007387 */ /* 0x000fe80000100a00 */
        /* <DEDUP_REMOVED lines=23> */
[----:B------:R3:W-:Y:S04]  /*5550*/  STL.64 [R1+0x398], R12 ;  /* 0x0003980c01007387 */ /* 0x0007e80000100a00 */
        /* <DEDUP_REMOVED lines=8> */
[----:B------:R5:W-:Y:S04]  /*55e0*/  STL.64 [R1+0x428], R4 ;  /* 0x0004280401007387 */ /* 0x000be80000100a00 */
[----:B0-----:R-:W5:Y:S04]  /*55f0*/  LDL R66, [R1+0x234] ;  /* 0x0002340001427983 */ /* 0x001f680000100800 */
[----:B-1----:R-:W5:Y:S04]  /*5600*/  LDL R68, [R1+0x238] ;  /* 0x0002380001447983 */ /* 0x002f680000100800 */
[----:B--2---:R-:W2:Y:S04]  /*5610*/  LDL R70, [R1+0x23c] ;  /* 0x00023c0001467983 */ /* 0x004ea80000100800 */
[----:B---3--:R-:W3:Y:S04]  /*5620*/  LDL R12, [R1+0x240] ;  /* 0x00024000010c7983 */ /* 0x008ee80000100800 */
[----:B------:R-:W3:Y:S04]  /*5630*/  LDL R72, [R1+0x244] ;  /* 0x0002440001487983 */ /* 0x000ee80000100800 */
[----:B------:R-:W3:Y:S04]  /*5640*/  LDL R74, [R1+0x248] ;  /* 0x00024800014a7983 */ /* 0x000ee80000100800 */
[----:B------:R-:W3:Y:S04]  /*5650*/  LDL R76, [R1+0x24c] ;  /* 0x00024c00014c7983 */ /* 0x000ee80000100800 */
[----:B----4-:R-:W4:Y:S04]  /*5660*/  LDL R2, [R1+0x250] ;  /* 0x0002500001027983 */ /* 0x010f280000100800 */
[----:B------:R-:W4:Y:S04]  /*5670*/  LDL R78, [R1+0x254] ;  /* 0x00025400014e7983 */ /* 0x000f280000100800 */
[----:B------:R-:W4:Y:S04]  /*5680*/  LDL R80, [R1+0x258] ;  /* 0x0002580001507983 */ /* 0x000f280000100800 */
        /* <DEDUP_REMOVED lines=117> */
[----:B------:R-:W-:Y:S04]  /*5de0*/  STL [R1+0x230], R40 ;  /* 0x0002302801007387 */ /* 0x000fe80000100800 */
[----:B------:R-:W-:Y:S04]  /*5df0*/  STL [R1+0x234], R66 ;  /* 0x0002344201007387 */ /* 0x000fe80000100800 */
[----:B------:R-:W-:Y:S04]  /*5e00*/  STL [R1+0x238], R68 ;  /* 0x0002384401007387 */ /* 0x000fe80000100800 */
[----:B--2---:R-:W-:Y:S04]  /*5e10*/  STL [R1+0x23c], R70 ;  /* 0x00023c4601007387 */ /* 0x004fe80000100800 */
[----:B---3--:R-:W-:Y:S04]  /*5e20*/  STL [R1+0x240], R12 ;  /* 0x0002400c01007387 */ /* 0x008fe80000100800 */
[----:B------:R-:W-:Y:S04]  /*5e30*/  STL [R1+0x244], R72 ;  /* 0x0002444801007387 */ /* 0x000fe80000100800 */
[----:B------:R-:W-:Y:S04]  /*5e40*/  STL [R1+0x248], R74 ;  /* 0x0002484a01007387 */ /* 0x000fe80000100800 */
[----:B------:R-:W-:Y:S04]  /*5e50*/  STL [R1+0x24c], R76 ;  /* 0x00024c4c01007387 */ /* 0x000fe80000100800 */
[----:B----4-:R-:W-:Y:S04]  /*5e60*/  STL [R1+0x250], R2 ;  /* 0x0002500201007387 */ /* 0x010fe80000100800 */
[----:B------:R-:W-:Y:S04]  /*5e70*/  STL [R1+0x254], R78 ;  /* 0x0002544e01007387 */ /* 0x000fe80000100800 */
[----:B------:R-:W-:Y:S04]  /*5e80*/  STL [R1+0x258], R80 ;  /* 0x0002585001007387 */ /* 0x000fe80000100800 */
        /* <DEDUP_REMOVED lines=41> */
[----:B------:R0:W-:Y:S04]  /*6120*/  STL [R1+0x300], R26 ;  /* 0x0003001a01007387 */ /* 0x0001e80000100800 */
        /* <DEDUP_REMOVED lines=74> */
[----:B------:R5:W-:Y:S04]  /*65d0*/  STL [R1+0x42c], R65 ;  /* 0x00042c4101007387 */ /* 0x000be80000100800 */
[----:B0-----:R-:W5:Y:S04]  /*65e0*/  LDL.128 R24, [R1+0x230] ;  /* 0x0002300001187983 */ /* 0x001f680000100c00 */
[----:B-1----:R-:W5:Y:S04]  /*65f0*/  LDL.128 R28, [R1+0x240] ;  /* 0x00024000011c7983 */ /* 0x002f680000100c00 */
[----:B--2---:R-:W2:Y:S04]  /*6600*/  LDL.128 R32, [R1+0x250] ;  /* 0x0002500001207983 */ /* 0x004ea80000100c00 */
[----:B---3--:R-:W2:Y:S04]  /*6610*/  LDL.128 R36, [R1+0x260] ;  /* 0x0002600001247983 */ /* 0x008ea80000100c00 */
[----:B----4-:R-:W2:Y:S04]  /*6620*/  LDL.128 R40, [R1+0x270] ;  /* 0x0002700001287983 */ /* 0x010ea80000100c00 */
[----:B-----5:R-:W2:Y:S04]  /*6630*/  LDL.128 R44, [R1+0x280] ;  /* 0x00028000012c7983 */ /* 0x020ea80000100c00 */
[----:B------:R-:W2:Y:S04]  /*6640*/  LDL.128 R48, [R1+0x290] ;  /* 0x0002900001307983 */ /* 0x000ea80000100c00 */
        /* <DEDUP_REMOVED lines=24> */
[----:B------:R-:W2:Y:S01]  /*67d0*/  LDL.128 R148, [R1+0x420] ;  /* 0x0004200001947983 */ /* 0x000ea20000100c00 */
[----:B------:R-:W-:-:S02]  /*67e0*/  VIADD R2, R153, 0x1 ;  /* 0x0000000199027836 */ /* 0x000fc40000000000 */
[----:B------:R-:W-:Y:S02]  /*67f0*/  IMAD.MOV.U32 R5, RZ, RZ, 0x40000040 ;  /* 0x40000040ff057424 */ /* 0x000fe400078e00ff */
[----:B------:R-:W-:Y:S01]  /*6800*/  IMAD.MOV.U32 R7, RZ, RZ, 0x40000040 ;  /* 0x40000040ff077424 */ /* 0x000fe200078e00ff */
[----:B------:R-:W-:Y:S01]  /*6810*/  ISETP.NE.AND P0, PT, R2, 0x2, PT ;  /* 0x000000020200780c */ /* 0x000fe20003f05270 */
[----:B------:R0:W-:Y:S01]  /*6820*/  STL [R1+0x1e8], R2 ;  /* 0x0001e80201007387 */ /* 0x0001e20000100800 */
[----:B------:R-:W-:Y:S01]  /*6830*/  R2UR UR7, R5 ;  /* 0x00000000050772ca */ /* 0x000fe200000e0000 */
[----:B------:R-:W-:Y:S01]  /*6840*/  IMAD.MOV.U32 R3, RZ, RZ, 0x40000040 ;  /* 0x40000040ff037424 */ /* 0x000fe200078e00ff */
[----:B------:R-:W-:Y:S01]  /*6850*/  R2UR UR11, R7 ;  /* 0x00000000070b72ca */ /* 0x000fe200000e0000 */
[----:B------:R-:W-:-:S03]  /*6860*/  IMAD.MOV.U32 R5, RZ, RZ, 0x40000040 ;  /* 0x40000040ff057424 */ /* 0x000fc600078e00ff */
[----:B------:R-:W-:Y:S02]  /*6870*/  R2UR UR15, R3 ;  /* 0x00000000030f72ca */ /* 0x000fe400000e0000 */
[----:B------:R-:W-:-:S03]  /*6880*/  R2UR UR19, R5 ;  /* 0x00000000051372ca */ /* 0x000fc600000e0000 */
[----:B0-----:R-:W-:-:S05]  /*6890*/  @!P0 IMAD.MOV.U32 R2, RZ, RZ, RZ ;  /* 0x000000ffff028224 */ /* 0x001fca00078e00ff */
[----:B------:R-:W-:-:S04]  /*68a0*/  LEA R4, R2, UR20, 0xc ;  /* 0x0000001402047c11 */ /* 0x000fc8000f8e60ff */
[C---:B------:R-:W-:Y:S01]  /*68b0*/  R2UR UR6, R4.reuse ;  /* 0x00000000040672ca */ /* 0x040fe200000e0000 */
[C---:B------:R-:W-:Y:S02]  /*68c0*/  VIADD R6, R4.reuse, 0x80 ;  /* 0x0000008004067836 */ /* 0x040fe40000000000 */
[C---:B------:R-:W-:Y:S02]  /*68d0*/  VIADD R2, R4.reuse, 0x100 ;  /* 0x0000010004027836 */ /* 0x040fe40000000000 */
[----:B------:R-:W-:Y:S01]  /*68e0*/  VIADD R4, R4, 0x180 ;  /* 0x0000018004047836 */ /* 0x000fe20000000000 */
[----:B------:R-:W-:Y:S02]  /*68f0*/  R2UR UR10, R6 ;  /* 0x00000000060a72ca */ /* 0x000fe400000e0000 */
[----:B------:R-:W-:Y:S02]  /*6900*/  R2UR UR14, R2 ;  /* 0x00000000020e72ca */ /* 0x000fe400000e0000 */
[----:B------:R-:W-:Y:S01]  /*6910*/  R2UR UR18, R4 ;  /* 0x00000000041272ca */ /* 0x000fe200000e0000 */
[----:B------:R-:W3:Y:S04]  /*6920*/  LDL R2, [R1+0x1f0] ;  /* 0x0001f00001027983 */ /* 0x000ee80000100800 */
[----:B------:R-:W4:Y:S01]  /*6930*/  @!P0 LDL R4, [R1+0x1ec] ;  /* 0x0001ec0001048983 */ /* 0x000f220000100800 */
[----:B--2---:R-:W-:-:S06]  /*6940*/  WARPGROUP.ARRIVE ;  /* 0x00000000000079c5 */ /* 0x004fcc0000000000 */
        /* <DEDUP_REMOVED lines=139> */
[----:B------:R-:W4:Y:S04]  /*7200*/  LDL R6, [R1+0x230] ;  /* 0x0002300001067983 */ /* 0x000f280000100800 */
[----:B0-----:R-:W4:Y:S04]  /*7210*/  LDL R70, [R1+0x234] ;  /* 0x0002340001467983 */ /* 0x001f280000100800 */
[----:B-1----:R-:W4:Y:S04]  /*7220*/  LDL R72, [R1+0x238] ;  /* 0x0002380001487983 */ /* 0x002f280000100800 */
[----:B------:R-:W4:Y:S04]  /*7230*/  LDL R74, [R1+0x23c] ;  /* 0x00023c00014a7983 */ /* 0x000f280000100800 */
[----:B------:R-:W4:Y:S04]  /*7240*/  LDL R8, [R1+0x240] ;  /* 0x0002400001087983 */ /* 0x000f280000100800 */
[----:B--2---:R-:W2:Y:S04]  /*7250*/  LDL R76, [R1+0x244] ;  /* 0x00024400014c7983 */ /* 0x004ea80000100800 */
[----:B------:R-:W2:Y:S04]  /*7260*/  LDL R78, [R1+0x248] ;  /* 0x00024800014e7983 */ /* 0x000ea80000100800 */
[----:B-----5:R-:W5:Y:S04]  /*7270*/  LDL R80, [R1+0x24c] ;  /* 0x00024c0001507983 */ /* 0x020f680000100800 */
[----:B------:R-:W5:Y:S04]  /*7280*/  LDL R10, [R1+0x250] ;  /* 0x00025000010a7983 */ /* 0x000f680000100800 */
[----:B------:R-:W5:Y:S04]  /*7290*/  LDL R82, [R1+0x254] ;  /* 0x0002540001527983 */ /* 0x000f680000100800 */
[----:B---3--:R-:W3:Y:S04]  /*72a0*/  LDL R84, [R1+0x258] ;  /* 0x0002580001547983 */ /* 0x008ee80000100800 */
[----:B------:R-:W3:Y:S04]  /*72b0*/  LDL R86, [R1+0x25c] ;  /* 0x00025c0001567983 */ /* 0x000ee80000100800 */
[----:B------:R-:W3:Y:S04]  /*72c0*/  LDL R12, [R1+0x260] ;  /* 0x00026000010c7983 */ /* 0x000ee80000100800 */
[----:B----4-:R-:W4:Y:S04]  /*72d0*/  LDL R88, [R1+0x264] ;  /* 0x0002640001587983 */ /* 0x010f280000100800 */
[----:B------:R-:W4:Y:S04]  /*72e0*/  LDL R90, [R1+0x268] ;  /* 0x00026800015a7983 */ /* 0x000f280000100800 */
        /* <DEDUP_REMOVED lines=112> */
[----:B------:R-:W4:Y:S01]  /*79f0*/  LDL R29, [R1+0x42c] ;  /* 0x00042c00011d7983 */ /* 0x000f220000100800 */
[----:B------:R-:W-:-:S03]  /*7a00*/  VIADD R2, R2, 0x1 ;  /* 0x0000000102027836 */ /* 0x000fc60000000000 */
[----:B------:R0:W-:Y:S04]  /*7a10*/  STL [R1+0x230], R6 ;  /* 0x0002300601007387 */ /* 0x0001e80000100800 */
[----:B------:R0:W-:Y:S04]  /*7a20*/  STL [R1+0x1f0], R2 ;  /* 0x0001f00201007387 */ /* 0x0001e80000100800 */
[----:B------:R0:W-:Y:S04]  /*7a30*/  STL [R1+0x234], R70 ;  /* 0x0002344601007387 */ /* 0x0001e80000100800 */
[----:B------:R0:W-:Y:S04]  /*7a40*/  STL [R1+0x238], R72 ;  /* 0x0002384801007387 */ /* 0x0001e80000100800 */
[----:B------:R0:W-:Y:S04]  /*7a50*/  STL [R1+0x23c], R74 ;  /* 0x00023c4a01007387 */ /* 0x0001e80000100800 */
[----:B------:R0:W-:Y:S04]  /*7a60*/  STL [R1+0x240], R8 ;  /* 0x0002400801007387 */ /* 0x0001e80000100800 */
[----:B--2---:R0:W-:Y:S04]  /*7a70*/  STL [R1+0x244], R76 ;  /* 0x0002444c01007387 */ /* 0x0041e80000100800 */
[----:B------:R0:W-:Y:S04]  /*7a80*/  STL [R1+0x248], R78 ;  /* 0x0002484e01007387 */ /* 0x0001e80000100800 */
[----:B-----5:R0:W-:Y:S04]  /*7a90*/  STL [R1+0x24c], R80 ;  /* 0x00024c5001007387 */ /* 0x0201e80000100800 */
[----:B------:R0:W-:Y:S04]  /*7aa0*/  STL [R1+0x250], R10 ;  /* 0x0002500a01007387 */ /* 0x0001e80000100800 */
[----:B------:R0:W-:Y:S04]  /*7ab0*/  STL [R1+0x254], R82 ;  /* 0x0002545201007387 */ /* 0x0001e80000100800 */
[----:B---3--:R0:W-:Y:S04]  /*7ac0*/  STL [R1+0x258], R84 ;  /* 0x0002585401007387 */ /* 0x0081e80000100800 */
[----:B------:R0:W-:Y:S04]  /*7ad0*/  STL [R1+0x25c], R86 ;  /* 0x00025c5601007387 */ /* 0x0001e80000100800 */
[----:B------:R0:W-:Y:S04]  /*7ae0*/  STL [R1+0x260], R12 ;  /* 0x0002600c01007387 */ /* 0x0001e80000100800 */
[----:B----4-:R0:W-:Y:S04]  /*7af0*/  STL [R1+0x264], R88 ;  /* 0x0002645801007387 */ /* 0x0101e80000100800 */
[----:B------:R0:W-:Y:S04]  /*7b00*/  STL [R1+0x268], R90 ;  /* 0x0002685a01007387 */ /* 0x0001e80000100800 */
        /* <DEDUP_REMOVED lines=112> */
[----:B------:R0:W-:Y:S01]  /*8210*/  STL [R1+0x42c], R29 ;  /* 0x00042c1d01007387 */ /* 0x0001e20000100800 */
[----:B------:R-:W-:Y:S01]  /*8220*/  @!P0 LOP3.LUT R4, R4, 0x1, RZ, 0x3c, !PT ;  /* 0x0000000104048812 */ /* 0x000fe200078e3cff */
[----:B------:R-:W-:Y:S02]  /*8230*/  BSSY B0, `(.L_x_2011) ;  /* 0x000000b000007945 */ /* 0x000fe40003800000 */
[----:B------:R0:W-:Y:S04]  /*8240*/  @!P0 STL [R1+0x1e8], RZ ;  /* 0x0001e8ff01008387 */ /* 0x0001e80000100800 */
[----:B------:R0:W-:Y:S01]  /*8250*/  @!P0 STL [R1+0x1ec], R4 ;  /* 0x0001ec0401008387 */ /* 0x0001e20000100800 */
[----:B------:R-:W-:Y:S06]  /*8260*/  BAR.ARV 0xf, 0x100 ;  /* 0x03c4000000007b1d */ /* 0x000fec0000002000 */
[----:B------:R-:W-:Y:S01]  /*8270*/  ISETP.GT.AND P0, PT, R231, R0, PT ;  /* 0x00000000e700720c */ /* 0x000fe20003f04270 */
[----:B------:R-:W-:-:S12]  /*8280*/  @P1 BRA `(.L_x_2012) ;  /* 0x0000000000141947 */ /* 0x000fd80003800000 */
[----:B0-----:R-:W2:Y:S02]  /*8290*/  LDL R2, [R1+0x1e8] ;  /* 0x0001e80001027983 */ /* 0x001ea40000100800 */
[----:B--2---:R-:W-:-:S05]  /*82a0*/  LEA R2, R2, UR21, 0x3 ;  /* 0x0000001502027c11 */ /* 0x004fca000f8e18ff */
[----:B------:R-:W-:-:S05]  /*82b0*/  VIADD R2, R2, 0x38860 ;  /* 0x0003886002027836 */ /* 0x000fca0000000000 */
[----:B------:R-:W-:-:S04]  /*82c0*/  PRMT R2, RZ, 0x654, R2 ;  /* 0x00000654ff027816 */ /* 0x000fc80000000002 */
[----:B------:R1:W-:Y:S03]  /*82d0*/  SYNCS.ARRIVE.TRANS64.RED.A1T0 RZ, [R2+URZ], RZ ;  /* 0x000000ff02ff79a7 */ /* 0x0003e6000810043f */
.L_x_2012:
[----:B------:R-:W-:Y:S05]  /*82e0*/  BSYNC B0 ;  /* 0x0000000000007941 */ /* 0x000fea0003800000 */
.L_x_2011:
[----:B------:R-:W-:Y:S01]  /*82f0*/  VIADD R231, R231, 0xffffffff ;  /* 0xffffffffe7e77836 */ /* 0x000fe20000000000 */
[----:B------:R-:W-:Y:S06]  /*8300*/  @P0 BRA `(.L_x_2013) ;  /* 0xffffffc000a00947 */ /* 0x000fec000383ffff */
.L_x_2010:
        /* <DEDUP_REMOVED lines=65> */
[----:B------:R-:W5:Y:S04]  /*8720*/  LDL R38, [R1+0x1f0] ;  /* 0x0001f00001267983 */ /* 0x000f680000100800 */
[----:B------:R-:W5:Y:S01]  /*8730*/  LDL R0, [R1+0x1e8] ;  /* 0x0001e80001007983 */ /* 0x000f620000100800 */
[----:B--2---:R-:W-:-:S05]  /*8740*/  IMAD R152, R39, 0x40, R152 ;  /* 0x0000004027987824 */ /* 0x004fca00078e0298 */
[----:B------:R-:W-:Y:S01]  /*8750*/  LEA R152, R152, UR21, 0x2 ;  /* 0x0000001598987c11 */ /* 0x000fe2000f8e10ff */
[----:B------:R-:W-:Y:S06]  /*8760*/  BAR.SYNC.DEFER_BLOCKING 0xe, 0x100 ;  /* 0x0384000000007b1d */ /* 0x000fec0000010000 */
[----:B------:R-:W-:Y:S04]  /*8770*/  LDS R39, [R152+0x38400] ;  /* 0x0384000098277984 */ /* 0x000fe80000000800 */
[----:B------:R-:W3:Y:S01]  /*8780*/  LDS R152, [R152+0x38420] ;  /* 0x0384200098987984 */ /* 0x000ee20000000800 */
[----:B------:R-:W-:Y:S01]  /*8790*/  BSSY B0, `(.L_x_2014) ;  /* 0x00000cd000007945 */ /* 0x000fe20003800000 */
[C---:B---3--:R-:W-:Y:S01]  /*87a0*/  FMUL.FTZ R19, R152.reuse, R19 ;  /* 0x0000001398137220 */ /* 0x048fe20000410000 */
[C---:B------:R-:W-:Y:S01]  /*87b0*/  FMUL.FTZ R18, R152.reuse, R18 ;  /* 0x0000001298127220 */ /* 0x040fe20000410000 */
[C---:B----4-:R-:W-:Y:S01]  /*87c0*/  FMUL.FTZ R43, R39.reuse, R43 ;  /* 0x0000002b272b7220 */ /* 0x050fe20000410000 */
[C---:B------:R-:W-:Y:S01]  /*87d0*/  FMUL.FTZ R42, R39.reuse, R42 ;  /* 0x0000002a272a7220 */ /* 0x040fe20000410000 */
[C---:B-----5:R-:W-:Y:S01]  /*87e0*/  FMUL.FTZ R45, R39.reuse, R45 ;  /* 0x0000002d272d7220 */ /* 0x060fe20000410000 */
[C---:B------:R-:W-:Y:S01]  /*87f0*/  FMUL.FTZ R44, R39.reuse, R44 ;  /* 0x0000002c272c7220 */ /* 0x040fe20000410000 */
[----:B------:R0:W-:Y:S01]  /*8800*/  STL.64 [R1+0x368], R18 ;  /* 0x0003681201007387 */ /* 0x0001e20000100a00 */
        /* <DEDUP_REMOVED lines=116> */
[C---:B0-----:R-:W-:Y:S01]  /*8f50*/  FMUL.FTZ R19, R152.reuse, R3 ;  /* 0x0000000398137220 */ /* 0x041fe20000410000 */
[C---:B------:R-:W-:Y:S01]  /*8f60*/  FMUL.FTZ R18, R152.reuse, R2 ;  /* 0x0000000298127220 */ /* 0x040fe20000410000 */
[C---:B------:R-:W-:Y:S01]  /*8f70*/  FMUL.FTZ R7, R152.reuse, R7 ;  /* 0x0000000798077220 */ /* 0x040fe20000410000 */
[C---:B------:R-:W-:Y:S01]  /*8f80*/  FMUL.FTZ R6, R152.reuse, R6 ;  /* 0x0000000698067220 */ /* 0x040fe20000410000 */
[C---:B------:R-:W-:Y:S01]  /*8f90*/  FMUL.FTZ R5, R152.reuse, R5 ;  /* 0x0000000598057220 */ /* 0x040fe20000410000 */
[----:B------:R-:W-:Y:S01]  /*8fa0*/  FMUL.FTZ R4, R152, R4 ;  /* 0x0000000498047220 */ /* 0x000fe20000410000 */
[----:B------:R-:W-:-:S02]  /*8fb0*/  VIADD R38, R38, 0x1 ;  /* 0x0000000126267836 */ /* 0x000fc40000000000 */
[----:B------:R-:W-:Y:S01]  /*8fc0*/  VIADD R0, R0, 0x1 ;  /* 0x0000000100007836 */ /* 0x000fe20000000000 */
[----:B------:R0:W-:Y:S04]  /*8fd0*/  STL.64 [R1+0x230], R42 ;  /* 0x0002302a01007387 */ /* 0x0001e80000100a00 */
        /* <DEDUP_REMOVED lines=62> */
[----:B------:R0:W-:Y:S04]  /*93c0*/  STL [R1+0x1f0], R38 ;  /* 0x0001f02601007387 */ /* 0x0001e80000100800 */
[----:B------:R0:W-:Y:S01]  /*93d0*/  STL [R1+0x1e8], R0 ;  /* 0x0001e80001007387 */ /* 0x0001e20000100800 */
[----:B------:R-:W-:Y:S06]  /*93e0*/  BAR.ARV 0xf, 0x100 ;  /* 0x03c4000000007b1d */ /* 0x000fec0000002000 */
[----:B------:R-:W-:Y:S01]  /*93f0*/  ISETP.NE.AND P0, PT, R0, 0x2, PT ;  /* 0x000000020000780c */ /* 0x000fe20003f05270 */
[----:B------:R-:W-:-:S12]  /*9400*/  IMAD.MOV.U32 R3, RZ, RZ, 0x1 ;  /* 0x00000001ff037424 */ /* 0x000fd800078e00ff */
[----:B0-----:R-:W-:Y:S05]  /*9410*/  @P0 BRA `(.L_x_2015) ;  /* 0x0000000000100947 */ /* 0x001fea0003800000 */
[----:B------:R-:W2:Y:S04]  /*9420*/  LDL R0, [R1+0x1ec] ;  /* 0x0001ec0001007983 */ /* 0x000ea80000100800 */
[----:B------:R0:W-:Y:S01]  /*9430*/  STL [R1+0x1e8], RZ ;  /* 0x0001e8ff01007387 */ /* 0x0001e20000100800 */
[----:B--2---:R-:W-:-:S05]  /*9440*/  LOP3.LUT R0, R0, 0x1, RZ, 0x3c, !PT ;  /* 0x0000000100007812 */ /* 0x004fca00078e3cff */
[----:B------:R0:W-:Y:S02]  /*9450*/  STL [R1+0x1ec], R0 ;  /* 0x0001ec0001007387 */ /* 0x0001e40000100800 */
.L_x_2015:
[----:B------:R-:W-:Y:S05]  /*9460*/  BSYNC B0 ;  /* 0x0000000000007941 */ /* 0x000fea0003800000 */
.L_x_2014:
[----:B------:R-:W-:Y:S05]  /*9470*/  BRA `(.L_x_2007) ;  /* 0x000001c400e47947 */ /* 0x000fea0003800000 */
.L_x_1999:
[----:B------:R-:W3:Y:S01]  /*9480*/  LDL.LU R15, [R1+0x44c] ;  /* 0x00044c00010f7983 */ /* 0x000ee20000300800 */
[----:B------:R-:W1:Y:S01]  /*9490*/  LDC R3, c[0x0][0x448] ;  /* 0x00011200ff037b82 */ /* 0x000e620000000800 */
[----:B------:R-:W-:Y:S01]  /*94a0*/  MOV R71, 0x400 ;  /* 0x0000040000477802 */ /* 0x000fe20000000f00 */
[----:B------:R-:W-:Y:S01]  /*94b0*/  IMAD.MOV.U32 R10, RZ, RZ, R4 ;  /* 0x000000ffff0a7224 */ /* 0x000fe200078e0004 */
[----:B------:R-:W4:Y:S01]  /*94c0*/  S2R R6, SR_CgaCtaId ;  /* 0x0000000000067919 */ /* 0x000f220000008800 */
[----:B------:R-:W-:Y:S02]  /*94d0*/  IMAD.MOV.U32 R8, RZ, RZ, 0x10000 ;  /* 0x00010000ff087424 */ /* 0x000fe400078e00ff */
[----:B------:R-:W-:Y:S01]  /*94e0*/  IMAD.MOV.U32 R11, RZ, RZ, 0x100 ;  /* 0x00000100ff0b7424 */ /* 0x000fe200078e00ff */
[----:B--2---:R-:W2:Y:S01]  /*94f0*/  S2R R0, SR_SWINHI ;  /* 0x0000000000007919 */ /* 0x004ea20000002f00 */
[----:B------:R-:W5:Y:S01]  /*9500*/  LDC.64 R20, c[0x0][0xad8] ;  /* 0x0002b600ff147b82 */ /* 0x000f620000000a00 */
[----:B------:R-:W-:-:S02]  /*9510*/  IMAD.MOV.U32 R5, RZ, RZ, 0x80 ;  /* 0x00000080ff057424 */ /* 0x000fc400078e00ff */
[----:B------:R-:W-:Y:S01]  /*9520*/  IMAD.MOV.U32 R7, RZ, RZ, RZ ;  /* 0x000000ffff077224 */ /* 0x000fe200078e00ff */
[----:B0-----:R-:W-:Y:S01]  /*9530*/  STL [R1+0x70], R12 ;  /* 0x0000700c01007387 */ /* 0x001fe20000100800 */
[----:B------:R-:W-:Y:S02]  /*9540*/  IMAD.MOV.U32 R14, RZ, RZ, 0x2000 ;  /* 0x00002000ff0e7424 */ /* 0x000fe400078e00ff */
[----:B------:R-:W-:Y:S01]  /*9550*/  IMAD.MOV.U32 R46, RZ, RZ, 0x1 ;  /* 0x00000001ff2e7424 */ /* 0x000fe200078e00ff */
[----:B------:R-:W0:Y:S01]  /*9560*/  LDC R160, c[0x0][0x288] ;  /* 0x0000a200ffa07b82 */ /* 0x000e220000000800 */
[----:B------:R-:W-:Y:S01]  /*9570*/  IMAD.MOV.U32 R47, RZ, RZ, RZ ;  /* 0x000000ffff2f7224 */ /* 0x000fe200078e00ff */
[----:B------:R-:W-:Y:S04]  /*9580*/  STL.64 [R1], RZ ;  /* 0x000000ff01007387 */ /* 0x000fe80000100a00 */
[----:B------:R-:W-:Y:S01]  /*9590*/  STL.64 [R1+0x60], R46 ;  /* 0x0000602e01007387 */ /* 0x000fe20000100a00 */
[----:B-1----:R-:W-:-:S03]  /*95a0*/  ISETP.NE.AND P0, PT, R3, 0x1, PT ;  /* 0x000000010300780c */ /* 0x002fc60003f05270 */
[----:B------:R-:W-:Y:S01]  /*95b0*/  STL.64 [R1+0x38], RZ ;  /* 0x000038ff01007387 */ /* 0x000fe20000100a00 */
[----:B----4-:R-:W-:Y:S01]  /*95c0*/  LEA R71, R6, R71, 0x18 ;  /* 0x0000004706477211 */ /* 0x010fe200078ec0ff */
[----:B------:R-:W-:-:S08]  /*95d0*/  IMAD.MOV.U32 R6, RZ, RZ, 0x1 ;  /* 0x00000001ff067424 */ /* 0x000fd000078e00ff */
[----:B------:R-:W1:Y:S01]  /*95e0*/  @P0 LDC R13, c[0x0][0x44c] ;  /* 0x00011300ff0d0b82 */ /* 0x000e620000000800 */
[----:B------:R-:W-:Y:S02]  /*95f0*/  MOV R26, R71 ;  /* 0x00000047001a7202 */ /* 0x000fe40000000f00 */
[----:B--2---:R-:W-:Y:S01]  /*9600*/  MOV R27, R0 ;  /* 0x00000000001b7202 */ /* 0x004fe20000000f00 */
[----:B------:R2:W-:Y:S01]  /*9610*/  STL.128 [R1+0x20], R4 ;  /* 0x0000200401007387 */ /* 0x0005e20000100c00 */
[----:B0-----:R-:W-:Y:S02]  /*9620*/  IADD3 R158, R29, 0x1, -R160 ;  /* 0x000000011d9e7810 */ /* 0x001fe40007ffe8a0 */
[C---:B------:R-:W-:Y:S02]  /*9630*/  IADD3 R0, P2, R26.reuse, 0x38850, RZ ;  /* 0x000388501a007810 */ /* 0x040fe40007f5e0ff */
[----:B------:R-:W-:-:S03]  /*9640*/  IADD3 R3, P3, R26, 0x38860, RZ ;  /* 0x000388601a037810 */ /* 0x000fc60007f7e0ff */
[--C-:B--2---:R-:W-:Y:S02]  /*9650*/  IMAD.X R5, RZ, RZ, R27.reuse, P2 ;  /* 0x000000ffff057224 */ /* 0x104fe400010e061b */
[----:B------:R-:W-:Y:S02]  /*9660*/  IMAD.X R7, RZ, RZ, R27, P3 ;  /* 0x000000ffff077224 */ /* 0x000fe400018e061b */
[----:B------:R-:W-:Y:S02]  /*9670*/  IMAD.MOV.U32 R6, RZ, RZ, R3 ;  /* 0x000000ffff067224 */ /* 0x000fe400078e0003 */
[----:B------:R-:W-:Y:S02]  /*9680*/  IMAD.SHL.U32 R3, R12, 0x40, RZ ;  /* 0x000000400c037824 */ /* 0x000fe400078e00ff */
[----:B------:R-:W-:Y:S01]  /*9690*/  IMAD.MOV.U32 R4, RZ, RZ, R0 ;  /* 0x000000ffff047224 */ /* 0x000fe200078e0000 */
[----:B------:R-:W-:Y:S01]  /*96a0*/  STL.64 [R1+0x68], R6 ;  /* 0x0000680601007387 */ /* 0x000fe20000100a00 */
[----:B------:R-:W-:-:S03]  /*96b0*/  @P0 VIADD R0, R3, 0x3f ;  /* 0x0000003f03000836 */ /* 0x000fc60000000000 */
[----:B------:R0:W-:Y:S01]  /*96c0*/  STL.128 [R1+0x40], R4 ;  /* 0x0000400401007387 */ /* 0x0001e20000100c00 */
[----:B-1----:R-:W-:-:S04]  /*96d0*/  @P0 IMAD.HI.U32 R0, R0, R13, RZ ;  /* 0x0000000d00000227 */ /* 0x002fc800078e00ff */
[----:B0-----:R-:W-:Y:S02]  /*96e0*/  VIADD R5, R3, 0x3f ;  /* 0x0000003f03057836 */ /* 0x001fe40000000000 */
[----:B---3--:R-:W-:Y:S01]  /*96f0*/  IMAD.MOV.U32 R9, RZ, RZ, R15 ;  /* 0x000000ffff097224 */ /* 0x008fe200078e000f */
[----:B------:R0:W-:Y:S04]  /*9700*/  STL.64 [R1+0x18], R14 ;  /* 0x0000180e01007387 */ /* 0x0001e80000100a00 */
[----:B------:R1:W-:Y:S01]  /*9710*/  STL.128 [R1+0x50], R8 ;  /* 0x0000500801007387 */ /* 0x0003e20000100c00 */
[----:B0-----:R-:W-:-:S05]  /*9720*/  IADD3 R14, P1, R26, 0x38830, RZ ;  /* 0x000388301a0e7810 */ /* 0x001fca0007f3e0ff */
[----:B------:R-:W-:Y:S01]  /*9730*/  IMAD.X R15, RZ, RZ, R27, P1 ;  /* 0x000000ffff0f7224 */ /* 0x000fe200008e061b */
[----:B-1----:R-:W0:Y:S01]  /*9740*/  @P0 LDC R11, c[0x0][0x450] ;  /* 0x00011400ff0b0b82 */ /* 0x002e220000000800 */
[----:B------:R-:W-:-:S03]  /*9750*/  IADD3 R8, P2, R26, 0x38840, RZ ;  /* 0x000388401a087810 */ /* 0x000fc60007f5e0ff */
[----:B------:R1:W-:Y:S02]  /*9760*/  STL.64 [R1+0x8], R14 ;  /* 0x0000080e01007387 */ /* 0x0003e40000100a00 */
[----:B------:R-:W-:Y:S01]  /*9770*/  IMAD.X R9, RZ, RZ, R27, P2 ;  /* 0x000000ffff097224 */ /* 0x000fe200010e061b */
[----:B-----5:R-:W-:-:S04]  /*9780*/  ISETP.GE.AND P2, PT, R21, 0x1, PT ;  /* 0x000000011500780c */ /* 0x020fc80003f46270 */
[----:B------:R1:W-:Y:S04]  /*9790*/  STL.64 [R1+0x10], R8 ;  /* 0x0000100801007387 */ /* 0x0003e80000100a00 */
[----:B------:R1:W-:Y:S01]  /*97a0*/  STL.64 [R1+0x30], R8 ;  /* 0x0000300801007387 */ /* 0x0003e20000100a00 */
[----:B0-----:R-:W-:-:S05]  /*97b0*/  @P0 SHF.R.U32.HI R5, RZ, R11, R0 ;  /* 0x0000000bff050219 */ /* 0x001fca0000011600 */
[----:B------:R-:W-:-:S04]  /*97c0*/  IMAD.IADD R5, R158, 0x1, R5 ;  /* 0x000000019e057824 */ /* 0x000fc800078e0205 */
[----:B------:R-:W-:Y:S01]  /*97d0*/  IMAD.IADD R0, R5, 0x1, R20 ;  /* 0x0000000105007824 */ /* 0x000fe200078e0214 */
[----:B-1----:R-:W-:Y:S06]  /*97e0*/  @!P2 BRA `(.L_x_2016) ;  /* 0x000000000040a947 */ /* 0x002fec0003800000 */
        /* <DEDUP_REMOVED lines=10> */
.L_x_2017:
[----:B------:R-:W-:-:S13]  /*9890*/  ISETP.NE.AND P1, PT, R21, 0x1, PT ;  /* 0x000000011500780c */ /* 0x000fda0003f25270 */
[----:B------:R-:W0:Y:S02]  /*98a0*/  @P1 LDC.64 R6, c[0x0][0xae0] ;  /* 0x0002b800ff061b82 */ /* 0x000e240000000a00 */
[----:B0-----:R-:W-:-:S05]  /*98b0*/  @P1 IMAD.HI.U32 R6, R4, R6, RZ ;  /* 0x0000000604061227 */ /* 0x001fca00078e00ff */
[----:B------:R-:W-:-:S07]  /*98c0*/  @P1 SHF.R.U32.HI R4, RZ, R7, R6 ;  /* 0x00000007ff041219 */ /* 0x000fce0000011606 */
.L_x_2018:
[----:B------:R-:W-:-:S05]  /*98d0*/  IMAD R5, R4, R21, R21 ;  /* 0x0000001504057224 */ /* 0x000fca00078e0215 */
[----:B------:R-:W-:-:S07]  /*98e0*/  VIMNMX R0, R0, R5, PT ;  /* 0x0000000500007248 */ /* 0x000fce0003fe0100 */
.L_x_2016:
[----:B------:R-:W0:Y:S01]  /*98f0*/  @P0 LDC R4, c[0x0][0x44c] ;  /* 0x00011300ff040b82 */ /* 0x000e220000000800 */
[----:B------:R-:W-:Y:S01]  /*9900*/  VIADD R0, R0, 0x3f ;  /* 0x0000003f00007836 */ /* 0x000fe20000000000 */
[----:B------:R-:W-:Y:S01]  /*9910*/  ULDC UR4, c[0x0][0xad4] ;  /* 0x0002b50000047ab9 */ /* 0x000fe20000000800 */
[C---:B------:R-:W-:Y:S02]  /*9920*/  VIADD R6, R29.reuse, 0x3f ;  /* 0x0000003f1d067836 */ /* 0x040fe40000000000 */
[----:B------:R-:W-:Y:S01]  /*9930*/  IMAD.IADD R160, R29, 0x1, -R160 ;  /* 0x000000011da07824 */ /* 0x000fe200078e0aa0 */
[----:B------:R-:W-:Y:S02]  /*9940*/  SHF.R.S32.HI R5, RZ, 0x1f, R0 ;  /* 0x0000001fff057819 */ /* 0x000fe40000011400 */
[----:B------:R-:W1:Y:S01]  /*9950*/  @P0 LDC R9, c[0x0][0x450] ;  /* 0x00011400ff090b82 */ /* 0x000e620000000800 */
[----:B------:R-:W-:Y:S02]  /*9960*/  SHF.R.S32.HI R7, RZ, 0x1f, R6 ;  /* 0x0000001fff077819 */ /* 0x000fe40000011406 */
[----:B------:R-:W-:-:S02]  /*9970*/  LEA.HI R5, R5, R0, RZ, 0x6 ;  /* 0x0000000005057211 */ /* 0x000fc400078f30ff */
[----:B------:R-:W-:Y:S02]  /*9980*/  LEA.HI R7, R7, R6, RZ, 0x6 ;  /* 0x0000000607077211 */ /* 0x000fe400078f30ff */
[----:B------:R-:W-:Y:S02]  /*9990*/  SHF.R.S32.HI R5, RZ, 0x6, R5 ;  /* 0x00000006ff057819 */ /* 0x000fe40000011405 */
[----:B------:R-:W-:-:S04]  /*99a0*/  SHF.R.S32.HI R8, RZ, 0x6, R7 ;  /* 0x00000006ff087819 */ /* 0x000fc80000011407 */
[----:B------:R-:W-:Y:S01]  /*99b0*/  VIMNMX R8, R5, R8, PT ;  /* 0x0000000805087248 */ /* 0x000fe20003fe0100 */
[----:B0-----:R-:W-:-:S05]  /*99c0*/  @P0 IMAD.HI.U32 R4, R3, R4, RZ ;  /* 0x0000000403040227 */ /* 0x001fca00078e00ff */
[----:B-1----:R-:W-:-:S05]  /*99d0*/  @P0 SHF.R.U32.HI R3, RZ, R9, R4 ;  /* 0x00000009ff030219 */ /* 0x002fca0000011604 */
[----:B------:R-:W-:-:S04]  /*99e0*/  IMAD.IADD R3, R160, 0x1, R3 ;  /* 0x00000001a0037824 */ /* 0x000fc800078e0203 */
        /* <DEDUP_REMOVED lines=11> */
.L_x_2020:
[----:B------:R-:W-:-:S13]  /*9aa0*/  ISETP.NE.AND P0, PT, R21, 0x1, PT ;  /* 0x000000011500780c */ /* 0x000fda0003f05270 */
[----:B------:R-:W0:Y:S02]  /*9ab0*/  @P0 LDC.64 R4, c[0x0][0xae0] ;  /* 0x0002b800ff040b82 */ /* 0x000e240000000a00 */
[----:B0-----:R-:W-:-:S05]  /*9ac0*/  @P0 IMAD.HI.U32 R4, R3, R4, RZ ;  /* 0x0000000403040227 */ /* 0x001fca00078e00ff */
[----:B------:R-:W-:-:S07]  /*9ad0*/  @P0 SHF.R.U32.HI R3, RZ, R5, R4 ;  /* 0x00000005ff030219 */ /* 0x000fce0000011604 */
.L_x_2021:
[----:B------:R-:W-:-:S05]  /*9ae0*/  IMAD R3, R3, R21, RZ ;  /* 0x0000001503037224 */ /* 0x000fca00078e02ff */
[----:B------:R-:W-:-:S07]  /*9af0*/  VIMNMX R0, R0, R3, !PT ;  /* 0x0000000300007248 */ /* 0x000fce0007fe0100 */
.L_x_2019:
        /* <DEDUP_REMOVED lines=13> */
[----:B------:R-:W0:Y:S01]  /*9bd0*/  I2F.RP R3, R6 ;  /* 0x0000000600037306 */ /* 0x000e220000209400 */
[----:B------:R-:W-:Y:S02]  /*9be0*/  IABS R12, R11 ;  /* 0x0000000b000c7213 */ /* 0x000fe40000000000 */
[----:B------:R-:W-:-:S05]  /*9bf0*/  IMAD.IADD R0, R0, 0x1, -R9 ;  /* 0x0000000100007824 */ /* 0x000fca00078e0a09 */
        /* <DEDUP_REMOVED lines=23> */
.L_x_2022:
[----:B------:R-:W-:Y:S01]  /*9d70*/  IMAD R154, R154, R161, R9 ;  /* 0x000000a19a9a7224 */ /* 0x000fe200078e0209 */
[----:B------:R-:W-:-:S04]  /*9d80*/  PRMT R3, RZ, 0x7610, R3 ;  /* 0x00007610ff037816 */ /* 0x000fc80000000003 */
[----:B------:R-:W-:-:S04]  /*9d90*/  VIADDMNMX R161, R154, R161, R8, PT ;  /* 0x000000a19aa17246 */ /* 0x000fc80003800108 */
[----:B------:R-:W-:-:S13]  /*9da0*/  ISETP.GT.AND P0, PT, R161, R154, PT ;  /* 0x0000009aa100720c */ /* 0x000fda0003f04270 */
[----:B------:R-:W-:Y:S05]  /*9db0*/  @!P0 BRA `(.L_x_2007) ;  /* 0x000001bc00948947 */ /* 0x000fea0003800000 */
[----:B------:R-:W-:Y:S01]  /*9dc0*/  SHF.R.S32.HI R3, RZ, 0x1f, R18 ;  /* 0x0000001fff037819 */ /* 0x000fe20000011412 */
[C---:B------:R-:W-:Y:S01]  /*9dd0*/  VIADD R9, R71.reuse, 0x400 ;  /* 0x0000040047097836 */ /* 0x040fe20000000000 */
[----:B------:R-:W-:Y:S01]  /*9de0*/  IADD3 R12, P0, R26, 0x38400, RZ ;  /* 0x000384001a0c7810 */ /* 0x000fe20007f1e0ff */
[----:B------:R-:W-:Y:S01]  /*9df0*/  VIADD R10, R71, 0x26400 ;  /* 0x00026400470a7836 */ /* 0x000fe20000000000 */
[----:B------:R-:W-:Y:S01]  /*9e00*/  LEA.HI R46, R3, R18, RZ, 0x7 ;  /* 0x00000012032e7211 */ /* 0x000fe200078f38ff */
[----:B------:R-:W-:Y:S01]  /*9e10*/  VIADD R8, R71, 0x22400 ;  /* 0x0002240047087836 */ /* 0x000fe20000000000 */
[----:B------:R-:W-:Y:S01]  /*9e20*/  STL [R1+0x94], R18 ;  /* 0x0000941201007387 */ /* 0x000fe20000100800 */
[----:B------:R-:W-:Y:S01]  /*9e30*/  IMAD.MOV.U32 R4, RZ, RZ, 0x1 ;  /* 0x00000001ff047424 */ /* 0x000fe200078e00ff */
[----:B------:R-:W-:Y:S01]  /*9e40*/  SHF.R.S32.HI R70, RZ, 0x7, R46 ;  /* 0x00000007ff467819 */ /* 0x000fe2000001142e */
[----:B------:R-:W-:Y:S01]  /*9e50*/  IMAD.MOV.U32 R5, RZ, RZ, RZ ;  /* 0x000000ffff057224 */ /* 0x000fe200078e00ff */
[----:B------:R-:W-:Y:S01]  /*9e60*/  SHF.R.U32.HI R10, RZ, 0x4, R10 ;  /* 0x00000004ff0a7819 */ /* 0x000fe2000001160a */
[----:B------:R-:W-:Y:S01]  /*9e70*/  IMAD.MOV.U32 R6, RZ, RZ, 0x1 ;  /* 0x00000001ff067424 */ /* 0x000fe200078e00ff */
[----:B------:R-:W-:Y:S01]  /*9e80*/  SHF.R.U32.HI R8, RZ, 0x4, R8 ;  /* 0x00000004ff087819 */ /* 0x000fe20000011608 */
[----:B------:R-:W0:Y:S01]  /*9e90*/  SHFL.IDX PT, R0, R70, RZ, 0x1f ;  /* 0x00001fff46007589 */ /* 0x000e2200000e0000 */
[----:B------:R-:W-:Y:S01]  /*9ea0*/  IMAD.MOV.U32 R7, RZ, RZ, RZ ;  /* 0x000000ffff077224 */ /* 0x000fe200078e00ff */
[----:B------:R-:W-:Y:S01]  /*9eb0*/  LOP3.LUT R10, R10, 0x3fff, RZ, 0xc0, !PT ;  /* 0x00003fff0a0a7812 */ /* 0x000fe200078ec0ff */
[----:B------:R-:W-:Y:S01]  /*9ec0*/  IMAD.X R13, RZ, RZ, R27, P0 ;  /* 0x000000ffff0d7224 */ /* 0x000fe200000e061b */
[----:B------:R-:W-:Y:S01]  /*9ed0*/  LOP3.LUT R8, R8, 0x3fff, RZ, 0xc0, !PT ;  /* 0x00003fff08087812 */ /* 0x000fe200078ec0ff */
[----:B------:R-:W-:Y:S01]  /*9ee0*/  IMAD.MOV.U32 R11, RZ, RZ, 0x40000040 ;  /* 0x40000040ff0b7424 */ /* 0x000fe200078e00ff */
[----:B------:R1:W-:Y:S02]  /*9ef0*/  STL.128 [R1+0x80], R4 ;  /* 0x0000800401007387 */ /* 0x0003e40000100c00 */
[----:B------:R-:W-:-:S02]  /*9f00*/  LOP3.LUT R8, R8, 0x10000, RZ, 0xfc, !PT ;  /* 0x0001000008087812 */ /* 0x000fc400078efcff */
[----:B------:R2:W-:Y:S01]  /*9f10*/  STL.64 [R1+0x78], R12 ;  /* 0x0000780c01007387 */ /* 0x0005e20000100a00 */
[----:B-1----:R-:W-:Y:S01]  /*9f20*/  LOP3.LUT R4, R10, 0x10000, RZ, 0xfc, !PT ;  /* 0x000100000a047812 */ /* 0x002fe200078efcff */
[----:B------:R-:W-:Y:S01]  /*9f30*/  IMAD.MOV.U32 R5, RZ, RZ, 0x40000040 ;  /* 0x40000040ff057424 */ /* 0x000fe200078e00ff */
[----:B0-----:R-:W-:Y:S01]  /*9f40*/  LEA.HI R3, R0, R0, RZ, 0x1 ;  /* 0x0000000000037211 */ /* 0x001fe200078f08ff */
[----:B------:R-:W-:Y:S02]  /*9f50*/  IMAD.MOV.U32 R7, RZ, RZ, 0x40000040 ;  /* 0x40000040ff077424 */ /* 0x000fe400078e00ff */
[----:B--2---:R-:W-:Y:S01]  /*9f60*/  IMAD.MOV.U32 R13, RZ, RZ, 0x40000040 ;  /* 0x40000040ff0d7424 */ /* 0x004fe200078e00ff */
[----:B------:R-:W-:-:S05]  /*9f70*/  LOP3.LUT R3, R3, 0x6, RZ, 0xc0, !PT ;  /* 0x0000000603037812 */ /* 0x000fca00078ec0ff */
[----:B------:R-:W-:Y:S02]  /*9f80*/  IMAD.IADD R0, R0, 0x1, -R3 ;  /* 0x0000000100007824 */ /* 0x000fe400078e0a03 */
[----:B------:R-:W-:Y:S02]  /*9f90*/  VIADD R3, R71, 0x20400 ;  /* 0x0002040047037836 */ /* 0x000fe40000000000 */
[--C-:B------:R-:W-:Y:S01]  /*9fa0*/  IMAD R0, R0, 0x8000, R9.reuse ;  /* 0x0000800000007824 */ /* 0x100fe200078e0209 */
[----:B------:R-:W-:Y:S02]  /*9fb0*/  SHF.R.U32.HI R9, RZ, 0x4, R9 ;  /* 0x00000004ff097819 */ /* 0x000fe40000011609 */
[----:B------:R-:W-:Y:S02]  /*9fc0*/  SHF.R.U32.HI R3, RZ, 0x4, R3 ;  /* 0x00000004ff037819 */ /* 0x000fe40000011603 */
[----:B------:R-:W-:Y:S02]  /*9fd0*/  SHF.R.U32.HI R0, RZ, 0x4, R0 ;  /* 0x00000004ff007819 */ /* 0x000fe40000011600 */
[----:B------:R-:W-:-:S02]  /*9fe0*/  LOP3.LUT R9, R9, 0x3fff, RZ, 0xc0, !PT ;  /* 0x00003fff09097812 */ /* 0x000fc400078ec0ff */
[----:B------:R-:W-:Y:S02]  /*9ff0*/  LOP3.LUT R3, R3, 0x3fff, RZ, 0xc0, !PT ;  /* 0x00003fff03037812 */ /* 0x000fe400078ec0ff */
[----:B------:R-:W-:Y:S02]  /*a000*/  LOP3.LUT R0, R0, 0x3fff, RZ, 0xc0, !PT ;  /* 0x00003fff00007812 */ /* 0x000fe400078ec0ff */
[----:B------:R-:W-:Y:S01]  /*a010*/  LOP3.LUT R6, R9, 0x10000, RZ, 0xfc, !PT ;  /* 0x0001000009067812 */ /* 0x000fe200078efcff */
[----:B------:R-:W-:Y:S01]  /*a020*/  IMAD.MOV.U32 R9, RZ, RZ, 0x40000040 ;  /* 0x40000040ff097424 */ /* 0x000fe200078e00ff */
[----:B------:R-:W-:Y:S02]  /*a030*/  LOP3.LUT R12, R3, 0x10000, RZ, 0xfc, !PT ;  /* 0x00010000030c7812 */ /* 0x000fe400078efcff */
[----:B------:R-:W-:Y:S01]  /*a040*/  LOP3.LUT R10, R0, 0x2000000, RZ, 0xfc, !PT ;  /* 0x02000000000a7812 */ /* 0x000fe200078efcff */
[----:B------:R0:W-:Y:S01]  /*a050*/  STL.128 [R1+0xb0], R4 ;  /* 0x0000b00401007387 */ /* 0x0001e20000100c00 */
[----:B------:R-:W-:-:S03]  /*a060*/  VIADD R0, R71, 0x36400 ;  /* 0x0003640047007836 */ /* 0x000fc60000000000 */
[----:B------:R0:W-:Y:S02]  /*a070*/  STL.64 [R1+0x98], R12 ;  /* 0x0000980c01007387 */ /* 0x0001e40000100a00 */
[----:B------:R-:W-:Y:S01]  /*a080*/  LOP3.LUT P0, RZ, R0, 0x3ff, RZ, 0xc0, !PT ;  /* 0x000003ff00ff7812 */ /* 0x000fe2000780c0ff */
[----:B------:R-:W-:Y:S01]  /*a090*/  IMAD.MOV.U32 R0, RZ, RZ, R18 ;  /* 0x000000ffff007224 */ /* 0x000fe200078e0012 */
[----:B------:R0:W-:Y:S11]  /*a0a0*/  STL.128 [R1+0xa0], R8 ;  /* 0x0000a00801007387 */ /* 0x0001f60000100c00 */
[----:B------:R-:W-:Y:S05]  /*a0b0*/  @!P0 BRA `(.L_x_2023) ;  /* 0x0000000000448947 */ /* 0x000fea0003800000 */
[----:B------:R-:W-:Y:S01]  /*a0c0*/  MOV R0, 0x0 ;  /* 0x0000000000007802 */ /* 0x000fe20000000f00 */
[----:B------:R-:W-:Y:S01]  /*a0d0*/  ULDC.64 UR4, c[0x4][0x90] ;  /* 0x0100240000047ab9 */ /* 0x000fe20000000a00 */
[----:B------:R-:W-:Y:S01]  /*a0e0*/  ULDC.64 UR6, c[0x4][0x20] ;  /* 0x0100080000067ab9 */ /* 0x000fe20000000a00 */
[----:B0-----:R-:W-:Y:S01]  /*a0f0*/  IMAD.U32 R4, RZ, RZ, UR4 ;  /* 0x00000004ff047e24 */ /* 0x001fe2000f8e00ff */
        /* <DEDUP_REMOVED lines=12> */
.L_x_2024:
[----:B------:R1:W5:Y:S02]  /*a1c0*/  LDL R0, [R1+0x94] ;  /* 0x0000940001007983 */ /* 0x0003640000100800 */
.L_x_2023:
[----:B------:R-:W2:Y:S01]  /*a1d0*/  LDL R47, [R1+0x1f4] ;  /* 0x0001f400012f7983 */ /* 0x000ea20000100800 */
[----:B-----5:R-:W-:Y:S01]  /*a1e0*/  SHF.R.S32.HI R3, RZ, 0x1f, R0 ;  /* 0x0000001fff037819 */ /* 0x020fe20000011400 */
[----:B0-----:R-:W-:Y:S01]  /*a1f0*/  IMAD.MOV.U32 R4, RZ, RZ, R28 ;  /* 0x000000ffff047224 */ /* 0x001fe200078e001c */
[----:B------:R-:W-:Y:S01]  /*a200*/  LOP3.LUT R11, R46, 0xffffff80, RZ, 0xc0, !PT ;  /* 0xffffff802e0b7812 */ /* 0x000fe200078ec0ff */
[----:B------:R-:W0:Y:S01]  /*a210*/  S2R R13, SR_TID.X ;  /* 0x00000000000d7919 */ /* 0x000e220000002100 */
[CC--:B------:R-:W-:Y:S01]  /*a220*/  LEA.HI R8, R3.reuse, R0.reuse, RZ, 0x4 ;  /* 0x0000000003087211 */ /* 0x0c0fe200078f20ff */
[----:B------:R-:W-:Y:S01]  /*a230*/  IMAD.MOV.U32 R5, RZ, RZ, R75 ;  /* 0x000000ffff057224 */ /* 0x000fe200078e004b */
[----:B------:R-:W-:Y:S01]  /*a240*/  LEA.HI R3, R3, R0, RZ, 0x5 ;  /* 0x0000000003037211 */ /* 0x000fe200078f28ff */
[----:B------:R-:W-:Y:S01]  /*a250*/  IMAD.MOV.U32 R6, RZ, RZ, R50 ;  /* 0x000000ffff067224 */ /* 0x000fe200078e0032 */
[----:B------:R-:W-:Y:S01]  /*a260*/  LOP3.LUT R9, R8, 0xfffffff0, RZ, 0xc0, !PT ;  /* 0xfffffff008097812 */ /* 0x000fe200078ec0ff */
[----:B------:R-:W-:Y:S01]  /*a270*/  IMAD.MOV.U32 R7, RZ, RZ, R51 ;  /* 0x000000ffff077224 */ /* 0x000fe200078e0033 */
[----:B------:R3:W-:Y:S01]  /*a280*/  STL.64 [R1+0xe0], R24 ;  /* 0x0000e01801007387 */ /* 0x0007e20000100a00 */
[----:B------:R-:W-:Y:S01]  /*a290*/  IMAD.IADD R12, R18, 0x1, -R11 ;  /* 0x00000001120c7824 */ /* 0x000fe200078e0a0b */
[----:B------:R-:W4:Y:S01]  /*a2a0*/  LDC.64 R50, c[0x0][0xad8] ;  /* 0x0002b600ff327b82 */ /* 0x000f220000000a00 */
[----:B------:R-:W-:Y:S01]  /*a2b0*/  IMAD.IADD R9, R0, 0x1, -R9 ;  /* 0x0000000100097824 */ /* 0x000fe200078e0a09 */
[----:B------:R1:W-:Y:S01]  /*a2c0*/  STL.128 [R1+0x130], R4 ;  /* 0x0001300401007387 */ /* 0x0003e20000100c00 */
[----:B------:R-:W-:Y:S01]  /*a2d0*/  IMAD.SHL.U32 R3, R3, 0x20, RZ ;  /* 0x0000002003037824 */ /* 0x000fe200078e00ff */
[----:B------:R-:W-:Y:S01]  /*a2e0*/  LEA.HI R11, R70, R70, RZ, 0x1 ;  /* 0x00000046460b7211 */ /* 0x000fe200078f08ff */
[----:B------:R-:W-:Y:S01]  /*a2f0*/  BSSY B0, `(.L_x_2025) ;  /* 0x000004d000007945 */ /* 0x000fe20003800000 */
[----:B------:R-:W-:Y:S01]  /*a300*/  SHF.R.S32.HI R10, RZ, 0x1f, R9 ;  /* 0x0000001fff0a7819 */ /* 0x000fe20000011409 */
[----:B------:R4:W-:Y:S01]  /*a310*/  STL.64 [R1+0xd8], R30 ;  /* 0x0000d81e01007387 */ /* 0x0009e20000100a00 */
[----:B------:R-:W4:Y:S01]  /*a320*/  LDC.64 R74, c[0x0][0xae0] ;  /* 0x0002b800ff4a7b82 */ /* 0x000f220000000a00 */
[----:B------:R-:W-:-:S02]  /*a330*/  LOP3.LUT R3, R3, 0xfffffc00, RZ, 0xc0, !PT ;  /* 0xfffffc0003037812 */ /* 0x000fc400078ec0ff */
[----:B------:R-:W-:Y:S01]  /*a340*/  LEA.HI R10, R10, R9, RZ, 0x3 ;  /* 0x000000090a0a7211 */ /* 0x000fe200078f18ff */
[----:B------:R-:W-:Y:S01]  /*a350*/  STL.U8 [R1+0xe8], RZ ;  /* 0x0000e8ff01007387 */ /* 0x000fe20000100000 */
[----:B------:R-:W-:-:S03]  /*a360*/  LOP3.LUT R11, R11, 0xfffffe, RZ, 0xc0, !PT ;  /* 0x00fffffe0b0b7812 */ /* 0x000fc600078ec0ff */
[----:B---3--:R-:W3:Y:S01]  /*a370*/  LDC.64 R24, c[0x0][0xad0] ;  /* 0x0002b400ff187b82 */ /* 0x008ee20000000a00 */
[----:B------:R-:W-:Y:S01]  /*a380*/  STL.U8 [R1+0x140], RZ ;  /* 0x000140ff01007387 */ /* 0x000fe20000100000 */
[C---:B-1----:R-:W-:Y:S01]  /*a390*/  LOP3.LUT R4, R10.reuse, 0xfffffff8, RZ, 0xc0, !PT ;  /* 0xfffffff80a047812 */ /* 0x042fe200078ec0ff */
[----:B------:R-:W-:Y:S02]  /*a3a0*/  IMAD.SHL.U32 R10, R10, 0x40, RZ ;  /* 0x000000400a0a7824 */ /* 0x000fe400078e00ff */
[----:B------:R-:W-:Y:S02]  /*a3b0*/  IMAD.IADD R11, R70, 0x1, -R11 ;  /* 0x00000001460b7824 */ /* 0x000fe400078e0a0b */
[----:B0-----:R-:W-:Y:S01]  /*a3c0*/  VIADD R14, R13, 0xffffff80 ;  /* 0xffffff800d0e7836 */ /* 0x001fe20000000000 */
[----:B------:R-:W-:Y:S01]  /*a3d0*/  SHF.R.S32.HI R13, RZ, 0x1f, R12 ;  /* 0x0000001fff0d7819 */ /* 0x000fe2000001140c */
[----:B------:R-:W-:Y:S01]  /*a3e0*/  IMAD.IADD R4, R9, 0x1, -R4 ;  /* 0x0000000109047824 */ /* 0x000fe200078e0a04 */
[----:B------:R-:W-:Y:S01]  /*a3f0*/  SHF.R.U32.HI R9, RZ, 0x1, R8 ;  /* 0x00000001ff097819 */ /* 0x000fe20000011608 */
[----:B------:R-:W0:Y:S01]  /*a400*/  LDC R28, c[0x0][0x288] ;  /* 0x0000a200ff1c7b82 */ /* 0x000e220000000800 */
[----:B------:R-:W-:Y:S01]  /*a410*/  LEA.HI R6, R13, R12, RZ, 0x2 ;  /* 0x0000000c0d067211 */ /* 0x000fe200078f10ff */
[----:B------:R-:W-:Y:S01]  /*a420*/  IMAD.SHL.U32 R0, R4, 0x40, RZ ;  /* 0x0000004004007824 */ /* 0x000fe200078e00ff */
[----:B------:R-:W-:Y:S01]  /*a430*/  LOP3.LUT R10, R10, 0xfffffe00, RZ, 0xc0, !PT ;  /* 0xfffffe000a0a7812 */ /* 0x000fe200078ec0ff */
[----:B------:R1:W-:Y:S01]  /*a440*/  STL [R1+0xec], R14 ;  /* 0x0000ec0e01007387 */ /* 0x0003e20000100800 */
[----:B------:R-:W-:Y:S01]  /*a450*/  LOP3.LUT R5, R6, 0x7ffffffc, RZ, 0xc0, !PT ;  /* 0x7ffffffc06057812 */ /* 0x000fe200078ec0ff */
[----:B----4-:R-:W-:Y:S01]  /*a460*/  IMAD.MOV.U32 R31, RZ, RZ, R50 ;  /* 0x000000ffff1f7224 */ /* 0x010fe200078e0032 */
[----:B------:R-:W-:Y:S01]  /*a470*/  SHF.R.S32.HI R7, RZ, 0x2, R6 ;  /* 0x00000002ff077819 */ /* 0x000fe20000011406 */
[----:B------:R-:W-:Y:S01]  /*a480*/  IMAD.MOV.U32 R50, RZ, RZ, R74 ;  /* 0x000000ffff327224 */ /* 0x000fe200078e004a */
[----:B------:R-:W-:Y:S01]  /*a490*/  SHF.R.S32.HI R6, RZ, 0x1f, R6 ;  /* 0x0000001fff067819 */ /* 0x000fe20000011406 */
[----:B------:R-:W-:Y:S01]  /*a4a0*/  IMAD.IADD R8, R12, 0x1, -R5 ;  /* 0x000000010c087824 */ /* 0x000fe200078e0a05 */
[----:B------:R-:W-:-:S02]  /*a4b0*/  LOP3.LUT R0, R0, 0x1c0, RZ, 0xc0, !PT ;  /* 0x000001c000007812 */ /* 0x000fc400078ec0ff */
[----:B------:R-:W-:Y:S01]  /*a4c0*/  LEA.HI R6, R6, R7, RZ, 0x3 ;  /* 0x0000000706067211 */ /* 0x000fe200078f18ff */
[----:B------:R-:W-:Y:S01]  /*a4d0*/  IMAD R21, R11, 0x80, R8 ;  /* 0x000000800b157824 */ /* 0x000fe200078e0208 */
[----:B------:R-:W-:Y:S01]  /*a4e0*/  LOP3.LUT R9, R0, 0x8, R9, 0xf8, !PT ;  /* 0x0000000800097812 */ /* 0x000fe200078ef809 */
[----:B------:R-:W-:Y:S01]  /*a4f0*/  IMAD.MOV.U32 R8, RZ, RZ, R49 ;  /* 0x000000ffff087224 */ /* 0x000fe200078e0031 */
[----:B------:R-:W-:Y:S01]  /*a500*/  LOP3.LUT R6, R6, 0xfffffff8, RZ, 0xc0, !PT ;  /* 0xfffffff806067812 */ /* 0x000fe200078ec0ff */
[----:B------:R-:W-:Y:S01]  /*a510*/  IMAD.MOV.U32 R49, RZ, RZ, R51 ;  /* 0x000000ffff317224 */ /* 0x000fe200078e0033 */
[----:B------:R-:W-:Y:S01]  /*a520*/  SHF.R.U32.HI R0, RZ, 0x3, R0 ;  /* 0x00000003ff007819 */ /* 0x000fe20000011600 */
[----:B------:R-:W-:Y:S01]  /*a530*/  IMAD.SHL.U32 R21, R21, 0x2, RZ ;  /* 0x0000000215157824 */ /* 0x000fe200078e00ff */
[----:B------:R-:W-:Y:S01]  /*a540*/  LEA.HI R12, R13, R12, RZ, 0x5 ;  /* 0x0000000c0d0c7211 */ /* 0x000fe200078f28ff */
[----:B------:R-:W-:Y:S01]  /*a550*/  IMAD.IADD R7, R7, 0x1, -R6 ;  /* 0x0000000107077824 */ /* 0x000fe200078e0a06 */
[----:B------:R-:W-:Y:S01]  /*a560*/  LOP3.LUT R0, R9, R0, RZ, 0x3c, !PT ;  /* 0x0000000009007212 */ /* 0x000fe200078e3cff */
[----:B------:R-:W4:Y:S01]  /*a570*/  LDC R6, c[0x0][0x450] ;  /* 0x00011400ff067b82 */ /* 0x000f220000000800 */
[C---:B------:R-:W-:Y:S01]  /*a580*/  LOP3.LUT P0, RZ, R4.reuse, 0x2, RZ, 0xc0, !PT ;  /* 0x0000000204ff7812 */ /* 0x040fe2000780c0ff */
[----:B------:R-:W-:Y:S01]  /*a590*/  IMAD.MOV.U32 R13, RZ, RZ, 0x20 ;  /* 0x00000020ff0d7424 */ /* 0x000fe200078e00ff */
[----:B------:R-:W-:Y:S01]  /*a5a0*/  LOP3.LUT P1, RZ, R4, 0x4, RZ, 0xc0, !PT ;  /* 0x0000000404ff7812 */ /* 0x000fe2000782c0ff */
[----:B------:R-:W-:Y:S01]  /*a5b0*/  IMAD.MOV.U32 R9, RZ, RZ, R48 ;  /* 0x000000ffff097224 */ /* 0x000fe200078e0030 */
[----:B------:R-:W-:Y:S01]  /*a5c0*/  SHF.R.S32.HI R12, RZ, 0x5, R12 ;  /* 0x00000005ff0c7819 */ /* 0x000fe2000001140c */
[----:B------:R-:W-:Y:S01]  /*a5d0*/  IMAD.MOV.U32 R48, RZ, RZ, RZ ;  /* 0x000000ffff307224 */ /* 0x000fe200078e00ff */
[----:B------:R-:W-:Y:S01]  /*a5e0*/  IADD3 R3, R0, R10, R3 ;  /* 0x0000000a00037210 */ /* 0x000fe20007ffe003 */
[----:B------:R-:W4:Y:S01]  /*a5f0*/  LDC.64 R4, c[0x0][0x448] ;  /* 0x00011200ff047b82 */ /* 0x000f220000000a00 */
[----:B------:R-:W-:Y:S01]  /*a600*/  IADD3 R10, P2, R16, 0x90, RZ ;  /* 0x00000090100a7810 */ /* 0x000fe20007f5e0ff */
[----:B------:R-:W-:Y:S01]  /*a610*/  IMAD R20, R12, 0x10, R7 ;  /* 0x000000100c147824 */ /* 0x000fe200078e0207 */
[----:B------:R-:W-:Y:S01]  /*a620*/  SEL R13, R13, 0xffffffe0, !P1 ;  /* 0xffffffe00d0d7807 */ /* 0x000fe20004800000 */
[----:B------:R-:W-:-:S02]  /*a630*/  IMAD.MOV.U32 R12, RZ, RZ, 0x10 ;  /* 0x00000010ff0c7424 */ /* 0x000fc400078e00ff */
[----:B-1----:R-:W-:Y:S01]  /*a640*/  IMAD.WIDE.U32 R14, R3, 0x2, R26 ;  /* 0x00000002030e7825 */ /* 0x002fe200078e001a */
[----:B------:R-:W-:Y:S02]  /*a650*/  STL.64 [R1+0xd0], R20 ;  /* 0x0000d01401007387 */ /* 0x000fe40000100a00 */
[----:B------:R-:W-:Y:S01]  /*a660*/  SEL R12, R12, 0xfffffff0, !P0 ;  /* 0xfffffff00c0c7807 */ /* 0x000fe20004000000 */
[----:B------:R-:W-:Y:S01]  /*a670*/  IMAD.X R11, RZ, RZ, R17, P2 ;  /* 0x000000ffff0b7224 */ /* 0x000fe200010e0611 */
[----:B------:R-:W-:Y:S01]  /*a680*/  IADD3 R14, P0, R14, 0x36400, RZ ;  /* 0x000364000e0e7810 */ /* 0x000fe20007f1e0ff */
[----:B---3--:R-:W-:Y:S02]  /*a690*/  IMAD.MOV.U32 R30, RZ, RZ, R25 ;  /* 0x000000ffff1e7224 */ /* 0x008fe400078e0019 */
[----:B------:R-:W-:Y:S01]  /*a6a0*/  IMAD.MOV.U32 R51, RZ, RZ, R75 ;  /* 0x000000ffff337224 */ /* 0x000fe200078e004b */
[----:B------:R1:W-:Y:S01]  /*a6b0*/  STL.128 [R1+0x120], R8 ;  /* 0x0001200801007387 */ /* 0x0003e20000100c00 */
[----:B------:R-:W-:-:S02]  /*a6c0*/  IMAD.X R15, RZ, RZ, R15, P0 ;  /* 0x000000ffff0f7224 */ /* 0x000fc400000e060f */
[----:B------:R-:W-:Y:S01]  /*a6d0*/  IMAD.MOV.U32 R7, RZ, RZ, R24 ;  /* 0x000000ffff077224 */ /* 0x000fe200078e0018 */
[----:B------:R-:W-:Y:S04]  /*a6e0*/  STL.64 [R1+0xc0], R12 ;  /* 0x0000c00c01007387 */ /* 0x000fe80000100a00 */
[----:B------:R-:W-:Y:S04]  /*a6f0*/  STL.64 [R1+0xc8], R14 ;  /* 0x0000c80e01007387 */ /* 0x000fe80000100a00 */
[----:B0-----:R-:W-:Y:S04]  /*a700*/  STL.128 [R1+0xf0], R28 ;  /* 0x0000f01c01007387 */ /* 0x001fe80000100c00 */
[----:B------:R-:W-:Y:S01]  /*a710*/  STL.128 [R1+0x100], R48 ;  /* 0x0001003001007387 */ /* 0x000fe20000100c00 */
[----:B-1----:R-:W-:-:S03]  /*a720*/  IADD3 R8, P1, R16, 0x430, RZ ;  /* 0x0000043010087810 */ /* 0x002fc60007f3e0ff */
[----:B----4-:R0:W-:Y:S02]  /*a730*/  STL.128 [R1+0x110], R4 ;  /* 0x0001100401007387 */ /* 0x0101e40000100c00 */
[----:B0-----:R-:W-:Y:S02]  /*a740*/  IMAD.MOV.U32 R4, RZ, RZ, R42 ;  /* 0x000000ffff047224 */ /* 0x001fe400078e002a */
[----:B------:R-:W-:Y:S01]  /*a750*/  IMAD.MOV.U32 R5, RZ, RZ, R73 ;  /* 0x000000ffff057224 */ /* 0x000fe200078e0049 */
[----:B--2---:R-:W-:-:S04]  /*a760*/  LEA.HI R0, R47, R47, RZ, 0x1 ;  /* 0x0000002f2f007211 */ /* 0x004fc800078f08ff */
[----:B------:R-:W-:-:S05]  /*a770*/  LOP3.LUT R0, R0, 0xfffffffe, RZ, 0xc0, !PT ;  /* 0xfffffffe00007812 */ /* 0x000fca00078ec0ff */
[----:B------:R-:W-:-:S05]  /*a780*/  IMAD.IADD R0, R47, 0x1, -R0 ;  /* 0x000000012f007824 */ /* 0x000fca00078e0a00 */
[----:B------:R-:W-:-:S04]  /*a790*/  SHF.L.U32 R0, R0, 0x1f, RZ ;  /* 0x0000001f00007819 */ /* 0x000fc800000006ff */
[----:B------:R-:W0:Y:S02]  /*a7a0*/  SYNCS.PHASECHK.TRANS64.TRYWAIT P0, [R71+URZ+0x38800], R0 ;  /* 0x03880000470075a7 */ /* 0x000e24000800017f */
[----:B0-----:R-:W-:Y:S05]  /*a7b0*/  @!P0 BRA `(.L_x_2026) ;  /* 0x0000023800708947 */ /* 0x001fea0003800000 */
.L_x_2237:
[----:B------:R-:W-:Y:S05]  /*a7c0*/  BSYNC B0 ;  /* 0x0000000000007941 */ /* 0x000fea0003800000 */
.L_x_2025:
[----:B------:R-:W-:Y:S01]  /*a7d0*/  IMAD.MOV.U32 R6, RZ, RZ, R68 ;  /* 0x000000ffff067224 */ /* 0x000fe200078e0044 */
[----:B------:R-:W-:Y:S01]  /*a7e0*/  STL.64 [R1+0x148], R34 ;  /* 0x0001482201007387 */ /* 0x000fe20000100a00 */
[----:B------:R-:W-:Y:S01]  /*a7f0*/  IMAD.MOV.U32 R7, RZ, RZ, R69 ;  /* 0x000000ffff077224 */ /* 0x000fe200078e0045 */
[----:B------:R-:W-:Y:S01]  /*a800*/  BSSY B0, `(.L_x_2027) ;  /* 0x000002b000007945 */ /* 0x000fe20003800000 */
[----:B------:R-:W-:Y:S01]  /*a810*/  IMAD.X R9, RZ, RZ, R17, P1 ;  /* 0x000000ffff097224 */ /* 0x000fe200008e0611 */
[----:B------:R-:W-:Y:S01]  /*a820*/  STL.64 [R1+0x1e0], R32 ;  /* 0x0001e02001007387 */ /* 0x000fe20000100a00 */
[----:B------:R-:W-:Y:S01]  /*a830*/  IMAD.MOV.U32 R24, RZ, RZ, R66 ;  /* 0x000000ffff187224 */ /* 0x000fe200078e0042 */
[----:B0-----:R-:W-:Y:S01]  /*a840*/  MOV R0, 0xaab0 ;  /* 0x0000aab000007802 */ /* 0x001fe20000000f00 */
[----:B------:R-:W-:Y:S01]  /*a850*/  IMAD.MOV.U32 R25, RZ, RZ, R67 ;  /* 0x000000ffff197224 */ /* 0x000fe200078e0043 */
[----:B------:R0:W-:Y:S01]  /*a860*/  STL.128 [R1+0x150], R4 ;  /* 0x0001500401007387 */ /* 0x0001e20000100c00 */
[----:B------:R-:W-:-:S02]  /*a870*/  IMAD.MOV.U32 R18, RZ, RZ, R36 ;  /* 0x000000ffff127224 */ /* 0x000fc400078e0024 */
[----:B------:R-:W-:Y:S01]  /*a880*/  VIADD R3, R161, 0xffffffff ;  /* 0xffffffffa1037836 */ /* 0x000fe20000000000 */
[----:B------:R-:W-:Y:S01]  /*a890*/  STL.128 [R1+0x170], R24 ;  /* 0x0001701801007387 */ /* 0x000fe20000100c00 */
[----:B0-----:R-:W-:Y:S02]  /*a8a0*/  IMAD.MOV.U32 R4, RZ, RZ, R37 ;  /* 0x000000ffff047224 */ /* 0x001fe400078e0025 */
[----:B------:R-:W-:Y:S02]  /*a8b0*/  IMAD.MOV.U32 R5, RZ, RZ, R44 ;  /* 0x000000ffff057224 */ /* 0x000fe400078e002c */
[----:B------:R-:W-:Y:S02]  /*a8c0*/  IMAD.MOV.U32 R6, RZ, RZ, R40 ;  /* 0x000000ffff067224 */ /* 0x000fe400078e0028 */
[----:B------:R-:W-:Y:S02]  /*a8d0*/  IMAD.MOV.U32 R7, RZ, RZ, R19 ;  /* 0x000000ffff077224 */ /* 0x000fe400078e0013 */
[----:B------:R-:W-:-:S03]  /*a8e0*/  IMAD.MOV.U32 R19, RZ, RZ, R41 ;  /* 0x000000ffff137224 */ /* 0x000fc600078e0029 */
[----:B------:R0:W-:Y:S04]  /*a8f0*/  STL.128 [R1+0x180], R4 ;  /* 0x0001800401007387 */ /* 0x0001e80000100c00 */
[----:B------:R-:W-:Y:S01]  /*a900*/  STL.128 [R1+0x160], R16 ;  /* 0x0001601001007387 */ /* 0x000fe20000100c00 */
[----:B0-----:R-:W-:Y:S02]  /*a910*/  IMAD.MOV.U32 R4, RZ, RZ, R38 ;  /* 0x000000ffff047224 */ /* 0x001fe400078e0026 */
[----:B------:R-:W-:Y:S02]  /*a920*/  IMAD.MOV.U32 R5, RZ, RZ, R65 ;  /* 0x000000ffff057224 */ /* 0x000fe400078e0041 */
[----:B------:R-:W-:Y:S02]  /*a930*/  IMAD.MOV.U32 R6, RZ, RZ, R63 ;  /* 0x000000ffff067224 */ /* 0x000fe400078e003f */
[----:B------:R-:W-:-:S05]  /*a940*/  IMAD.MOV.U32 R7, RZ, RZ, R64 ;  /* 0x000000ffff077224 */ /* 0x000fca00078e0040 */
[----:B------:R0:W-:Y:S02]  /*a950*/  STL.128 [R1+0x190], R4 ;  /* 0x0001900401007387 */ /* 0x0001e40000100c00 */
        /* <DEDUP_REMOVED lines=20> */
[----:B0-----:R-:W-:Y:S05]  /*aaa0*/  CALL.REL.NOINC `($_ZN7cutlass13device_kernelIN5flash11enable_sm90INS1_16FlashAttnFwdSm90INS1_25CollectiveMainloopFwdSm90ILi2EN4cute5tupleIJNS5_1CILi1EEES8_S8_EEENS6_IJNS7_ILi64EEESA_SA_EEELi512ENS_6half_tEfNS_4arch4Sm90ELb0ELb1ELb1ELb0ELb0ELb0ELb1ELb0ELb0ELb1ELb1ELb0EEENS1_21CollectiveEpilogueFwdINS6_IJSA_NS7_ILi512EEESA_EEES9_SC_SE_Li256ELb0ELb1ELb1ELb0EEENS1_19SingleTileSchedulerILb0ELb1ELb1ELi64EEEEEEEEEvNT_6ParamsE$_ZZN5flash25CollectiveMainloopFwdSm90ILi2EN4cute5tupleIJNS1_1CILi1EEES4_S4_EEENS2_IJNS3_ILi64EEES6_S6_EEELi512EN7cutlass6half_tEfNS8_4arch4Sm90ELb0ELb1ELb1ELb0ELb0ELb0ELb1ELb0ELb0ELb1ELb1ELb0EE3mmaINS_16FlashAttnFwdSm90ISC_NS_21CollectiveEpilogueFwdINS2_IJS6_NS3_ILi512EEES6_EEES5_S9_SB_Li256ELb0ELb1ELb1ELb0EEENS_19SingleTileSchedulerILb0ELb1ELb1ELi64EEEE13SharedStorageENS1_6TensorINS1_11ArrayEngineIfLm128EEENS1_6LayoutINS2_IJNS2_IJNS3_ILi2EEESR_NS3_ILi32EEEEEES4_S4_EEENS2_IJNS2_IJS4_SR_NS3_ILi4EEEEEENS3_ILi0EEESX_EEEEEEENS_7SoftmaxILi2ELi0EEEEEbRKNSC_6ParamsENS8_25PipelineTmaAsyncNoClusterILi2ENS8_16PipelineTmaAsyncILi2EEEEES19_RNS8_13PipelineStateILj2EEERT0_RT1_iRiRKNS_16SeqlenInfoQKNewKILb0ELb0EEENS2_IJiiiiEEERT_ENKUliT_T0_T1_E_clIZSD_ISM_S10_S12_EbS15_S19_S19_S1C_S1E_S1G_iS1H_S1L_S1M_S1O_EUlRS1P_iE0_NS3_ILb1EEES1W_EEDaiS1P_S1Q_S1R_) ;  /* 0x0000024c00ec7944 */ /* 0x001fea0003c00000 */
[----:B------:R-:W-:Y:S05]  /*aab0*/  BSYNC B0 ;  /* 0x0000000000007941 */ /* 0x000fea0003800000 */
.L_x_2027:
[----:B------:R-:W2:Y:S01]  /*aac0*/  LDL R4, [R1+0x70] ;  /* 0x0000700001047983 */ /* 0x000ea20000100800 */
[----:B------:R-:W0:Y:S08]  /*aad0*/  LDC R0, c[0x0][0x448] ;  /* 0x00011200ff007b82 */ /* 0x000e300000000800 */
[----:B------:R-:W1:Y:S01]  /*aae0*/  LDC.64 R6, c[0x0][0xad8] ;  /* 0x0002b600ff067b82 */ /* 0x000e620000000a00 */
[----:B0-----:R-:W-:-:S13]  /*aaf0*/  ISETP.NE.AND P0, PT, R0, 0x1, PT ;  /* 0x000000010000780c */ /* 0x001fda0003f05270 */
[----:B------:R-:W0:Y:S08]  /*ab00*/  @P0 LDC R3, c[0x0][0x44c] ;  /* 0x00011300ff030b82 */ /* 0x000e300000000800 */
[----:B------:R-:W3:Y:S01]  /*ab10*/  @P0 LDC R5, c[0x0][0x450] ;  /* 0x00011400ff050b82 */ /* 0x000ee20000000800 */
[----:B--2---:R-:W-:-:S04]  /*ab20*/  IMAD.SHL.U32 R4, R4, 0x40, RZ ;  /* 0x0000004004047824 */ /* 0x004fc800078e00ff */
[----:B0-----:R-:W-:-:S04]  /*ab30*/  @P0 IMAD.HI.U32 R0, R4, R3, RZ ;  /* 0x0000000304000227 */ /* 0x001fc800078e00ff */
[----:B------:R-:W-:Y:S01]  /*ab40*/  IMAD.MOV.U32 R3, RZ, RZ, R4 ;  /* 0x000000ffff037224 */ /* 0x000fe200078e0004 */
[----:B---3--:R-:W-:Y:S01]  /*ab50*/  @P0 SHF.R.U32.HI R3, RZ, R5, R0 ;  /* 0x00000005ff030219 */ /* 0x008fe20000011600 */
[----:B------:R-:W-:Y:S01]  /*ab60*/  VIADD R0, R161, 0xfffffffe ;  /* 0xfffffffea1007836 */ /* 0x000fe20000000000 */
[----:B-1----:R-:W-:-:S03]  /*ab70*/  ISETP.GE.AND P0, PT, R7, 0x1, PT ;  /* 0x000000010700780c */ /* 0x002fc60003f06270 */
[----:B------:R-:W-:-:S04]  /*ab80*/  IMAD.IADD R5, R160, 0x1, R3 ;  /* 0x00000001a0057824 */ /* 0x000fc800078e0203 */
[----:B------:R-:W-:-:S06]  /*ab90*/  IMAD.IADD R6, R5, 0x1, R6 ;  /* 0x0000000105067824 */ /* 0x000fcc00078e0206 */
[----:B------:R-:W-:Y:S05]  /*aba0*/  @!P0 BRA `(.L_x_2028) ;  /* 0x0000000000488947 */ /* 0x000fea0003800000 */
[C---:B------:R-:W-:Y:S01]  /*abb0*/  ISETP.GT.AND P0, PT, R5.reuse, RZ, PT ;  /* 0x000000ff0500720c */ /* 0x040fe20003f04270 */
[----:B------:R-:W-:Y:S01]  /*abc0*/  BSSY B0, `(.L_x_2029) ;  /* 0x000000e000007945 */ /* 0x000fe20003800000 */
[----:B------:R-:W-:-:S11]  /*abd0*/  VIADD R3, R5, 0xffffffff ;  /* 0xffffffff05037836 */ /* 0x000fd60000000000 */
        /* <DEDUP_REMOVED lines=8> */
.L_x_2030:
[----:B------:R-:W-:-:S13]  /*ac60*/  ISETP.NE.AND P0, PT, R7, 0x1, PT ;  /* 0x000000010700780c */ /* 0x000fda0003f05270 */
[----:B------:R-:W0:Y:S02]  /*ac70*/  @P0 LDC.64 R8, c[0x0][0xae0] ;  /* 0x0002b800ff080b82 */ /* 0x000e240000000a00 */
[----:B0-----:R-:W-:-:S05]  /*ac80*/  @P0 IMAD.HI.U32 R8, R3, R8, RZ ;  /* 0x0000000803080227 */ /* 0x001fca00078e00ff */
[----:B------:R-:W-:-:S07]  /*ac90*/  @P0 SHF.R.U32.HI R3, RZ, R9, R8 ;  /* 0x00000009ff030219 */ /* 0x000fce0000011608 */
.L_x_2031:
[----:B------:R-:W-:Y:S05]  /*aca0*/  BSYNC B0 ;  /* 0x0000000000007941 */ /* 0x000fea0003800000 */
.L_x_2029:
[----:B------:R-:W-:-:S05]  /*acb0*/  IMAD R3, R3, R7, R7 ;  /* 0x0000000703037224 */ /* 0x000fca00078e0207 */
[----:B------:R-:W-:-:S07]  /*acc0*/  VIMNMX R6, R6, R3, PT ;  /* 0x0000000306067248 */ /* 0x000fce0003fe0100 */
.L_x_2028:
[----:B------:R-:W-:-:S04]  /*acd0*/  SHF.R.S32.HI R3, RZ, 0x1f, R6 ;  /* 0x0000001fff037819 */ /* 0x000fc80000011406 */
[----:B------:R-:W-:-:S04]  /*ace0*/  LEA.HI R3, R3, R6, RZ, 0x6 ;  /* 0x0000000603037211 */ /* 0x000fc800078f30ff */
[----:B------:R-:W-:-:S04]  /*acf0*/  SHF.R.S32.HI R3, RZ, 0x6, R3 ;  /* 0x00000006ff037819 */ /* 0x000fc80000011403 */
[----:B------:R-:W-:-:S04]  /*ad00*/  VIMNMX R3, R154, R3, !PT ;  /* 0x000000039a037248 */ /* 0x000fc80007fe0100 */
[----:B------:R-:W-:-:S13]  /*ad10*/  ISETP.GE.AND P0, PT, R0, R3, PT ;  /* 0x000000030000720c */ /* 0x000fda0003f06270 */
[----:B------:R-:W-:Y:S05]  /*ad20*/  @!P0 BRA `(.L_x_2032) ;  /* 0x0000007c00bc8947 */ /* 0x000fea0003800000 */
.L_x_2063:
[----:B-1----:R-:W2:Y:S04]  /*ad30*/  LDL R60, [R1+0x1e8] ;  /* 0x0001e800013c7983 */ /* 0x002ea80000100800 */
[----:B0-----:R-:W3:Y:S04]  /*ad40*/  LDL R4, [R1+0x1f0] ;  /* 0x0001f00001047983 */ /* 0x001ee80000100800 */
[----:B------:R-:W4:Y:S01]  /*ad50*/  LDL R5, [R1+0x1c] ;  /* 0x00001c0001057983 */ /* 0x000f220000100800 */
[----:B--2---:R-:W-:-:S05]  /*ad60*/  VIADD R6, R60, 0x1 ;  /* 0x000000013c067836 */ /* 0x004fca0000000000 */
[----:B------:R-:W-:-:S13]  /*ad70*/  ISETP.NE.AND P0, PT, R6, 0x2, PT ;  /* 0x000000020600780c */ /* 0x000fda0003f05270 */
[----:B------:R0:W5:Y:S04]  /*ad80*/  @P0 LDL R8, [R1+0x1ec] ;  /* 0x0001ec0001080983 */ /* 0x0001680000100800 */
[----:B------:R-:W2:Y:S01]  /*ad90*/  @!P0 LDL R7, [R1+0x1ec] ;  /* 0x0001ec0001078983 */ /* 0x000ea20000100800 */
[----:B---3--:R-:W-:Y:S01]  /*ada0*/  VIADD R4, R4, 0x1 ;  /* 0x0000000104047836 */ /* 0x008fe20000000000 */
[----:B----4-:R-:W-:Y:S02]  /*adb0*/  LOP3.LUT R5, R5, 0x1, RZ, 0xfc, !PT ;  /* 0x0000000105057812 */ /* 0x010fe400078efcff */
[----:B------:R1:W-:Y:S04]  /*adc0*/  STL [R1+0x1e8], R6 ;  /* 0x0001e80601007387 */ /* 0x0003e80000100800 */
[----:B------:R0:W-:Y:S04]  /*add0*/  STL [R1+0x1f0], R4 ;  /* 0x0001f00401007387 */ /* 0x0001e80000100800 */
[----:B------:R0:W-:Y:S01]  /*ade0*/  @!P0 STL [R1+0x1e8], RZ ;  /* 0x0001e8ff01008387 */ /* 0x0001e20000100800 */
[----:B------:R-:W-:Y:S01]  /*adf0*/  ISETP.NE.AND P1, PT, R5, 0x3, PT ;  /* 0x000000030500780c */ /* 0x000fe20003f25270 */
[----:B------:R-:W-:Y:S05]  /*ae00*/  YIELD ;  /* 0x0000000000007946 */ /* 0x000fea0003800000 */
[----:B------:R-:W-:Y:S01]  /*ae10*/  BSSY B0, `(.L_x_2033) ;  /* 0x0000006000007945 */ /* 0x000fe20003800000 */
[----:B-1----:R-:W-:Y:S01]  /*ae20*/  @!P0 IMAD.MOV.U32 R6, RZ, RZ, RZ ;  /* 0x000000ffff068224 */ /* 0x002fe200078e00ff */
[----:B--2---:R-:W-:-:S05]  /*ae30*/  @!P0 LOP3.LUT R8, R7, 0x1, RZ, 0x3c, !PT ;  /* 0x0000000107088812 */ /* 0x004fca00078e3cff */
[----:B------:R0:W-:Y:S01]  /*ae40*/  @!P0 STL [R1+0x1ec], R8 ;  /* 0x0001ec0801008387 */ /* 0x0001e20000100800 */
[----:B------:R-:W-:Y:S05]  /*ae50*/  @!P1 BRA `(.L_x_2034) ;  /* 0x0000000000049947 */ /* 0x000fea0003800000 */
[----:B------:R-:W-:Y:S01]  /*ae60*/  BPT.TRAP 0x1 ;  /* 0x000000040000795c */ /* 0x000fe20000300000 */
.L_x_2034:
[----:B------:R-:W-:Y:S05]  /*ae70*/  BSYNC B0 ;  /* 0x0000000000007941 */ /* 0x000fea0003800000 */
.L_x_2033:
[----:B0-----:R-:W2:Y:S01]  /*ae80*/  LDL.64 R4, [R1+0x8] ;  /* 0x0000080001047983 */ /* 0x001ea20000100a00 */
[----:B-----5:R-:W-:Y:S02]  /*ae90*/  SHF.L.U32 R7, R8, 0x1f, RZ ;  /* 0x0000001f08077819 */ /* 0x020fe400000006ff */
[----:B--2---:R-:W-:-:S05]  /*aea0*/  MOV R5, R4 ;  /* 0x0000000400057202 */ /* 0x004fca0000000f00 */
[----:B------:R-:W-:-:S04]  /*aeb0*/  IMAD R6, R6, 0x8, R5 ;  /* 0x0000000806067824 */ /* 0x000fc800078e0205 */
[----:B------:R0:W1:Y:S01]  /*aec0*/  SYNCS.PHASECHK.TRANS64.TRYWAIT P0, [R6+URZ], R7 ;  /* 0x00000007060075a7 */ /* 0x000062000800017f */
[----:B------:R0:W5:Y:S01]  /*aed0*/  LDL.64 R8, [R1+0x1e8] ;  /* 0x0001e80001087983 */ /* 0x0001620000100a00 */
[----:B------:R-:W-:Y:S04]  /*aee0*/  BSSY B0, `(.L_x_2035) ;  /* 0x0000003000007945 */ /* 0x000fe80003800000 */
[----:B------:R-:W-:Y:S05]  /*aef0*/  @!P1 BRA `(.L_x_2036) ;  /* 0x0000000000049947 */ /* 0x000fea0003800000 */
[----:B------:R-:W-:Y:S01]  /*af00*/  BPT.TRAP 0x1 ;  /* 0x000000040000795c */ /* 0x000fe20000300000 */
.L_x_2036:
[----:B------:R-:W-:Y:S05]  /*af10*/  BSYNC B0 ;  /* 0x0000000000007941 */ /* 0x000fea0003800000 */
.L_x_2035:
[----:B------:R-:W-:Y:S04]  /*af20*/  BSSY B0, `(.L_x_2037) ;  /* 0x0000006000007945 */ /* 0x000fe80003800000 */
[----:B-1----:R-:W-:Y:S05]  /*af30*/  @P0 BRA `(.L_x_2038) ;  /* 0x0000000000100947 */ /* 0x002fea0003800000 */
[----:B-----5:R-:W-:Y:S01]  /*af40*/  IMAD R8, R8, 0x8, R5 ;  /* 0x0000000808087824 */ /* 0x020fe200078e0205 */
[----:B------:R-:W-:-:S04]  /*af50*/  SHF.L.U32 R9, R9, 0x1f, RZ ;  /* 0x0000001f09097819 */ /* 0x000fc800000006ff */
[----:B------:R-:W1:Y:S02]  /*af60*/  SYNCS.PHASECHK.TRANS64.TRYWAIT P0, [R8+URZ], R9 ;  /* 0x00000009080075a7 */ /* 0x000e64000800017f */
[----:B-1----:R-:W-:Y:S05]  /*af70*/  @!P0 BRA `(.L_x_2039) ;  /* 0x0000023000948947 */ /* 0x002fea0003800000 */
.L_x_2038:
[----:B------:R-:W-:Y:S05]  /*af80*/  BSYNC B0 ;  /* 0x0000000000007941 */ /* 0x000fea0003800000 */
.L_x_2037:
[----:B0-----:R-:W2:Y:S04]  /*af90*/  LDL R7, [R1+0x1e8] ;  /* 0x0001e80001077983 */ /* 0x001ea80000100800 */
[----:B------:R-:W2:Y:S01]  /*afa0*/  LD.E.64 R4, desc[UR44][R16.64+0xa0] ;  /* 0x0000a02c10047980 */ /* 0x000ea2000c101b00 */
[----:B------:R-:W-:Y:S05]  /*afb0*/  WARPSYNC.ALL ;  /* 0x0000000000007948 */ /* 0x000fea0003800000 */
[----:B------:R0:W-:Y:S04]  /*afc0*/  STL [R1+0x80], RZ ;  /* 0x000080ff01007387 */ /* 0x0001e80000100800 */
[----:B-1---5:R-:W3:Y:S01]  /*afd0*/  LD.E.64 R8, desc[UR44][R16.64+0x98] ;  /* 0x0000982c10087980 */ /* 0x022ee2000c101b00 */
[----:B------:R-:W-:-:S02]  /*afe0*/  IMAD.MOV.U32 R6, RZ, RZ, 0x1 ;  /* 0x00000001ff067424 */ /* 0x000fc400078e00ff */
[----:B--2---:R-:W-:Y:S01]  /*aff0*/  IMAD R4, R7, 0x200, R4 ;  /* 0x0000020007047824 */ /* 0x004fe200078e0204 */
[----:B------:R-:W-:Y:S01]  /*b000*/  R2UR UR7, R5 ;  /* 0x00000000050772ca */ /* 0x000fe200000e0000 */
[----:B------:R-:W2:Y:S04]  /*b010*/  LDL R7, [R1+0x54] ;  /* 0x0000540001077983 */ /* 0x000ea80000100800 */
[----:B------:R0:W-:Y:S04]  /*b020*/  STL [R1+0x80], R6 ;  /* 0x0000800601007387 */ /* 0x0001e80000100800 */
[----:B------:R-:W4:Y:S04]  /*b030*/  LD.E.64 R10, desc[UR44][R16.64+0x98] ;  /* 0x0000982c100a7980 */ /* 0x000f28000c101b00 */
[----:B------:R0:W-:Y:S04]  /*b040*/  STL [R1+0x80], R6 ;  /* 0x0000800601007387 */ /* 0x0001e80000100800 */
[----:B------:R-:W2:Y:S04]  /*b050*/  LD.E.64 R12, desc[UR44][R16.64+0x98] ;  /* 0x0000982c100c7980 */ /* 0x000ea8000c101b00 */
[----:B------:R0:W-:Y:S04]  /*b060*/  STL [R1+0x80], R6 ;  /* 0x0000800601007387 */ /* 0x0001e80000100800 */
[----:B------:R-:W2:Y:S01]  /*b070*/  LD.E.64 R14, desc[UR44][R16.64+0x98] ;  /* 0x0000982c100e7980 */ /* 0x000ea2000c101b00 */
[----:B------:R-:W-:Y:S01]  /*b080*/  R2UR UR6, R4 ;  /* 0x00000000040672ca */ /* 0x000fe200000e0000 */
[----:B------:R-:W-:-:S02]  /*b090*/  WARPGROUP.ARRIVE ;  /* 0x00000000000079c5 */ /* 0x000fc40000000000 */
[----:B------:R0:W5:Y:S01]  /*b0a0*/  LDL.64 R18, [R1+0x1e8] ;  /* 0x0001e80001127983 */ /* 0x0001620000100a00 */
[----:B---3--:R-:W-:Y:S02]  /*b0b0*/  R2UR UR4, R8 ;  /* 0x00000000080472ca */ /* 0x008fe400000e0000 */
[----:B------:R-:W-:-:S13]  /*b0c0*/  R2UR UR5, R9 ;  /* 0x00000000090572ca */ /* 0x000fda00000e0000 */
[----:B------:R-:W-:Y:S01]  /*b0d0*/  HGMMA.64x64x16.F32 R24, gdesc[UR4], RZ, !UPT, gsb0 ;  /* 0x00e00000041879f0 */ /* 0x000fe2000c0008ff */
[----:B----4-:R-:W-:Y:S02]  /*b0e0*/  VIADD R10, R10, 0x2 ;  /* 0x000000020a0a7836 */ /* 0x010fe40000000000 */
[----:B------:R-:W-:Y:S02]  /*b0f0*/  VIADD R8, R4, 0x2 ;  /* 0x0000000204087836 */ /* 0x000fe40000000000 */
[----:B------:R-:W-:Y:S01]  /*b100*/  IMAD.MOV.U32 R9, RZ, RZ, R5 ;  /* 0x000000ffff097224 */ /* 0x000fe200078e0005 */
[----:B------:R-:W-:Y:S02]  /*b110*/  R2UR UR4, R10 ;  /* 0x000000000a0472ca */ /* 0x000fe400000e0000 */
[----:B------:R-:W-:Y:S02]  /*b120*/  R2UR UR6, R8 ;  /* 0x00000000080672ca */ /* 0x000fe400000e0000 */
[----:B------:R-:W-:-:S02]  /*b130*/  R2UR UR7, R9 ;  /* 0x00000000090772ca */ /* 0x000fc400000e0000 */
[----:B------:R-:W-:Y:S01]  /*b140*/  R2UR UR5, R11 ;  /* 0x000000000b0572ca */ /* 0x000fe200000e0000 */
[----:B------:R-:W-:Y:S02]  /*b150*/  WARPGROUP.DEPBAR.LE gsb0, 0x0 ;  /* 0x00008000000079c5 */ /* 0x000fe40000010000 */
[----:B------:R-:W-:-:S10]  /*b160*/  WARPGROUP.ARRIVE ;  /* 0x00000000000079c5 */ /* 0x000fd40000000000 */
[----:B------:R-:W-:Y:S01]  /*b170*/  HGMMA.64x64x16.F32 R24, gdesc[UR4], R24, gsb0 ;  /* 0x00e00000041879f0 */ /* 0x000fe20008000818 */
[----:B--2---:R-:W-:Y:S02]  /*b180*/  VIADD R12, R12, 0x4 ;  /* 0x000000040c0c7836 */ /* 0x004fe40000000000 */
        /* <DEDUP_REMOVED lines=10> */
[----:B------:R-:W-:Y:S01]  /*b230*/  VIADD R14, R14, 0x6 ;  /* 0x000000060e0e7836 */ /* 0x000fe20000000000 */
[----:B------:R-:W-:Y:S02]  /*b240*/  R2UR UR7, R5 ;  /* 0x00000000050772ca */ /* 0x000fe400000e0000 */
[----:B------:R-:W-:Y:S02]  /*b250*/  R2UR UR6, R4 ;  /* 0x00000000040672ca */ /* 0x000fe400000e0000 */
[----:B------:R-:W-:Y:S02]  /*b260*/  R2UR UR4, R14 ;  /* 0x000000000e0472ca */ /* 0x000fe400000e0000 */
[----:B------:R-:W-:Y:S01]  /*b270*/  R2UR UR5, R15 ;  /* 0x000000000f0572ca */ /* 0x000fe200000e0000 */
[----:B------:R-:W-:-:S02]  /*b280*/  WARPGROUP.DEPBAR.LE gsb0, 0x0 ;  /* 0x00008000000079c5 */ /* 0x000fc40000010000 */
[----:B------:R-:W-:-:S10]  /*b290*/  WARPGROUP.ARRIVE ;  /* 0x00000000000079c5 */ /* 0x000fd40000000000 */
[----:B------:R-:W-:Y:S01]  /*b2a0*/  HGMMA.64x64x16.F32 R24, gdesc[UR4], R24, gsb0 ;  /* 0x00e00000041879f0 */ /* 0x000fe20008000818 */
[----:B------:R0:W-:Y:S01]  /*b2b0*/  STL [R1+0x80], R6 ;  /* 0x0000800601007387 */ /* 0x0001e20000100800 */
[----:B------:R-:W-:-:S04]  /*b2c0*/  LOP3.LUT R7, R7, 0x1, RZ, 0xfc, !PT ;  /* 0x0000000107077812 */ /* 0x000fc800078efcff */
[----:B------:R-:W-:Y:S01]  /*b2d0*/  ISETP.NE.AND P1, PT, R7, 0x3, PT ;  /* 0x000000030700780c */ /* 0x000fe20003f25270 */
[----:B------:R-:W-:Y:S01]  /*b2e0*/  BSSY B0, `(.L_x_2040) ;  /* 0x0000004000007945 */ /* 0x000fe20003800000 */
[----:B------:R-:W-:-:S11]  /*b2f0*/  WARPGROUP.DEPBAR.LE gsb0, 0x0 ;  /* 0x00008000000079c5 */ /* 0x000fd60000010000 */
[----:B0-----:R-:W-:Y:S05]  /*b300*/  @!P1 BRA `(.L_x_2041) ;  /* 0x0000000000049947 */ /* 0x001fea0003800000 */
[----:B------:R-:W-:Y:S01]  /*b310*/  BPT.TRAP 0x1 ;  /* 0x000000040000795c */ /* 0x000fe20000300000 */
.L_x_2041:
[----:B------:R-:W-:Y:S05]  /*b320*/  BSYNC B0 ;  /* 0x0000000000007941 */ /* 0x000fea0003800000 */
.L_x_2040:
[----:B------:R-:W2:Y:S01]  /*b330*/  LDL.64 R4, [R1+0x40] ;  /* 0x0000400001047983 */ /* 0x000ea20000100a00 */
[----:B-----5:R-:W-:Y:S01]  /*b340*/  SHF.L.U32 R19, R19, 0x1f, RZ ;  /* 0x0000001f13137819 */ /* 0x020fe200000006ff */
[----:B------:R-:W-:Y:S01]  /*b350*/  BSSY B0, `(.L_x_2042) ;  /* 0x0000006000007945 */ /* 0x000fe20003800000 */
[----:B--2---:R-:W-:-:S05]  /*b360*/  MOV R5, R4 ;  /* 0x0000000400057202 */ /* 0x004fca0000000f00 */
[----:B------:R-:W-:-:S04]  /*b370*/  IMAD R18, R18, 0x8, R5 ;  /* 0x0000000812127824 */ /* 0x000fc800078e0205 */
[----:B------:R0:W1:Y:S01]  /*b380*/  SYNCS.PHASECHK.TRANS64.TRYWAIT P0, [R18+URZ], R19 ;  /* 0x00000013120075a7 */ /* 0x000062000800017f */
[----:B------:R-:W-:Y:S05]  /*b390*/  @!P1 BRA `(.L_x_2043) ;  /* 0x0000000000049947 */ /* 0x000fea0003800000 */
[----:B------:R-:W-:Y:S01]  /*b3a0*/  BPT.TRAP 0x1 ;  /* 0x000000040000795c */ /* 0x000fe20000300000 */
.L_x_2043:
[----:B------:R-:W-:Y:S05]  /*b3b0*/  BSYNC B0 ;  /* 0x0000000000007941 */ /* 0x000fea0003800000 */
.L_x_2042:
[----:B------:R-:W-:Y:S04]  /*b3c0*/  BSSY B0, `(.L_x_2044) ;  /* 0x0000004000007945 */ /* 0x000fe80003800000 */
[----:B-1----:R-:W-:Y:S05]  /*b3d0*/  @P0 BRA `(.L_x_2045) ;  /* 0x0000000000080947 */ /* 0x002fea0003800000 */
[----:B------:R-:W1:Y:S02]  /*b3e0*/  SYNCS.PHASECHK.TRANS64.TRYWAIT P0, [R18+URZ], R19 ;  /* 0x00000013120075a7 */ /* 0x000e64000800017f */
[----:B-1----:R-:W-:Y:S05]  /*b3f0*/  @!P0 BRA `(.L_x_2046) ;  /* 0x0000022c00888947 */ /* 0x002fea0003800000 */
.L_x_2045:
[----:B------:R-:W-:Y:S05]  /*b400*/  BSYNC B0 ;  /* 0x0000000000007941 */ /* 0x000fea0003800000 */
.L_x_2044:
[----:B------:R-:W2:Y:S01]  /*b410*/  S2R R4, SR_TID.X ;  /* 0x0000000000047919 */ /* 0x000ea20000002100 */
[----:B------:R-:W3:Y:S01]  /*b420*/  LDL R7, [R1+0x1e8] ;  /* 0x0001e80001077983 */ /* 0x000ee20000100800 */
[----:B--2---:R-:W-:-:S03]  /*b430*/  LOP3.LUT R8, R4, 0x7f, RZ, 0xc0, !PT ;  /* 0x0000007f04087812 */ /* 0x004fc600078ec0ff */
[----:B------:R-:W3:Y:S01]  /*b440*/  LD.E.64 R4, desc[UR44][R16.64+0xb8] ;  /* 0x0000b82c10047980 */ /* 0x000ee2000c101b00 */
[----:B------:R-:W-:Y:S05]  /*b450*/  WARPSYNC.ALL ;  /* 0x0000000000007948 */ /* 0x000fea0003800000 */
[----:B------:R-:W-:Y:S01]  /*b460*/  ISETP.NE.AND P0, PT, R8, RZ, PT ;  /* 0x000000ff0800720c */ /* 0x000fe20003f05270 */
[----:B01----:R-:W2:Y:S04]  /*b470*/  LDL R18, [R1+0x88] ;  /* 0x0000880001127983 */ /* 0x003ea80000100800 */
[----:B------:R-:W4:Y:S04]  /*b480*/  LD.E.64 R8, desc[UR44][R16.64+0xb0] ;  /* 0x0000b02c10087980 */ /* 0x000f28000c101b00 */
[----:B------:R-:W-:Y:S04]  /*b490*/  STL [R1+0x88], R6 ;  /* 0x0000880601007387 */ /* 0x000fe80000100800 */
[----:B------:R-:W5:Y:S04]  /*b4a0*/  LD.E.64 R10, desc[UR44][R16.64+0xb0] ;  /* 0x0000b02c100a7980 */ /* 0x000f68000c101b00 */
[----:B------:R-:W-:Y:S04]  /*b4b0*/  STL [R1+0x88], R6 ;  /* 0x0000880601007387 */ /* 0x000fe80000100800 */
[----:B------:R-:W5:Y:S04]  /*b4c0*/  LD.E.64 R12, desc[UR44][R16.64+0xb0] ;  /* 0x0000b02c100c7980 */ /* 0x000f68000c101b00 */
[----:B------:R-:W-:Y:S04]  /*b4d0*/  STL [R1+0x88], R6 ;  /* 0x0000880601007387 */ /* 0x000fe80000100800 */
[----:B------:R-:W5:Y:S01]  /*b4e0*/  LD.E.64 R14, desc[UR44][R16.64+0xb0] ;  /* 0x0000b02c100e7980 */ /* 0x000f62000c101b00 */
[----:B---3--:R-:W-:Y:S01]  /*b4f0*/  IMAD R4, R7, 0x1000, R4 ;  /* 0x0000100007047824 */ /* 0x008fe200078e0204 */
[----:B------:R-:W-:-:S02]  /*b500*/  R2UR UR7, R5 ;  /* 0x00000000050772ca */ /* 0x000fc400000e0000 */
[----:B------:R-:W-:Y:S02]  /*b510*/  STL [R1+0x88], R6 ;  /* 0x0000880601007387 */ /* 0x000fe40000100800 */
[----:B------:R-:W-:Y:S02]  /*b520*/  R2UR UR6, R4 ;  /* 0x00000000040672ca */ /* 0x000fe400000e0000 */
[----:B--2---:R-:W-:Y:S02]  /*b530*/  ISETP.NE.U32.AND P1, PT, R18, RZ, PT ;  /* 0x000000ff1200720c */ /* 0x004fe40003f25070 */
[----:B------:R-:W2:Y:S01]  /*b540*/  LD.E.64 R18, desc[UR44][R16.64+0xb0] ;  /* 0x0000b02c10127980 */ /* 0x000ea2000c101b00 */
[----:B------:R-:W-:Y:S01]  /*b550*/  WARPGROUP.ARRIVE ;  /* 0x00000000000079c5 */ /* 0x000fe20000000000 */
[----:B----4-:R-:W-:Y:S01]  /*b560*/  R2UR UR4, R8 ;  /* 0x00000000080472ca */ /* 0x010fe200000e0000 */
[----:B------:R-:W-:Y:S01]  /*b570*/  VIADD R8, R4, 0x2 ;  /* 0x0000000204087836 */ /* 0x000fe20000000000 */
[----:B------:R-:W-:Y:S01]  /*b580*/  R2UR UR5, R9 ;  /* 0x00000000090572ca */ /* 0x000fe200000e0000 */
[----:B-----5:R-:W-:-:S06]  /*b590*/  VIADD R10, R10, 0x2 ;  /* 0x000000020a0a7836 */ /* 0x020fcc0000000000 */
[----:B------:R-:W-:Y:S01]  /*b5a0*/  VOTEU.ANY UP0, P1 ;  /* 0x00000000003f7886 */ /* 0x000fe20000800100 */
[----:B------:R-:W-:Y:S05]  /*b5b0*/  STL [R1+0x88], R6 ;  /* 0x0000880601007387 */ /* 0x000fea0000100800 */
[----:B------:R-:W-:Y:S01]  /*b5c0*/  HGMMA.64x64x16.F32 R24, gdesc[UR4], R24, UP0, gsb0 ;  /* 0x00e00000041879f0 */ /* 0x000fe2000b800818 */
[----:B------:R-:W-:Y:S01]  /*b5d0*/  IMAD.MOV.U32 R9, RZ, RZ, R5 ;  /* 0x000000ffff097224 */ /* 0x000fe200078e0005 */
[----:B------:R-:W-:Y:S02]  /*b5e0*/  R2UR UR6, R8 ;  /* 0x00000000080672ca */ /* 0x000fe400000e0000 */
[----:B------:R-:W-:-:S02]  /*b5f0*/  R2UR UR4, R10 ;  /* 0x000000000a0472ca */ /* 0x000fc400000e0000 */
[----:B------:R-:W-:Y:S02]  /*b600*/  R2UR UR7, R9 ;  /* 0x00000000090772ca */ /* 0x000fe400000e0000 */
[----:B------:R-:W-:Y:S01]  /*b610*/  R2UR UR5, R11 ;  /* 0x000000000b0572ca */ /* 0x000fe200000e0000 */
[----:B------:R-:W-:Y:S02]  /*b620*/  WARPGROUP.DEPBAR.LE gsb0, 0x0 ;  /* 0x00008000000079c5 */ /* 0x000fe40000010000 */
[----:B------:R-:W3:Y:S01]  /*b630*/  LD.E.64 R20, desc[UR44][R16.64+0xb0] ;  /* 0x0000b02c10147980 */ /* 0x000ee2000c101b00 */
[----:B------:R-:W-:Y:S01]  /*b640*/  WARPGROUP.ARRIVE ;  /* 0x00000000000079c5 */ /* 0x000fe20000000000 */
[----:B------:R-:W-:Y:S02]  /*b650*/  VIADD R12, R12, 0x4 ;  /* 0x000000040c0c7836 */ /* 0x000fe40000000000 */
[----:B------:R-:W-:Y:S01]  /*b660*/  VIADD R8, R4, 0x4 ;  /* 0x0000000404087836 */ /* 0x000fe20000000000 */
[----:B------:R-:W-:Y:S05]  /*b670*/  STL [R1+0x88], R6 ;  /* 0x0000880601007387 */ /* 0x000fea0000100800 */
[----:B------:R-:W-:Y:S01]  /*b680*/  HGMMA.64x64x16.F32 R24, gdesc[UR4], R24, gsb0 ;  /* 0x00e00000041879f0 */ /* 0x000fe20008000818 */
[----:B------:R-:W-:Y:S01]  /*b690*/  IMAD.MOV.U32 R9, RZ, RZ, R5 ;  /* 0x000000ffff097224 */ /* 0x000fe200078e0005 */
[----:B------:R-:W-:-:S02]  /*b6a0*/  R2UR UR6, R8 ;  /* 0x00000000080672ca */ /* 0x000fc400000e0000 */
[----:B------:R-:W-:Y:S02]  /*b6b0*/  R2UR UR4, R12 ;  /* 0x000000000c0472ca */ /* 0x000fe400000e0000 */
[----:B------:R-:W-:Y:S02]  /*b6c0*/  R2UR UR7, R9 ;  /* 0x00000000090772ca */ /* 0x000fe400000e0000 */
[----:B------:R-:W-:Y:S01]  /*b6d0*/  R2UR UR5, R13 ;  /* 0x000000000d0572ca */ /* 0x000fe200000e0000 */
[----:B------:R-:W-:Y:S02]  /*b6e0*/  WARPGROUP.DEPBAR.LE gsb0, 0x0 ;  /* 0x00008000000079c5 */ /* 0x000fe40000010000 */
[----:B------:R-:W4:Y:S01]  /*b6f0*/  LD.E.64 R10, desc[UR44][R16.64+0xb0] ;  /* 0x0000b02c100a7980 */ /* 0x000f22000c101b00 */
        /* <DEDUP_REMOVED lines=11> */
[----:B------:R-:W5:Y:S01]  /*b7b0*/  LD.E.64 R12, desc[UR44][R16.64+0xb0] ;  /* 0x0000b02c100c7980 */ /* 0x000f62000c101b00 */
[----:B------:R-:W-:Y:S01]  /*b7c0*/  WARPGROUP.ARRIVE ;  /* 0x00000000000079c5 */ /* 0x000fe20000000000 */
[----:B------:R-:W-:Y:S02]  /*b7d0*/  VIADD R8, R4, 0x200 ;  /* 0x0000020004087836 */ /* 0x000fe40000000000 */
[----:B------:R-:W-:Y:S01]  /*b7e0*/  IMAD.MOV.U32 R9, RZ, RZ, R5 ;  /* 0x000000ffff097224 */ /* 0x000fe200078e0005 */
[----:B------:R-:W-:Y:S05]  /*b7f0*/  STL [R1+0x88], R6 ;  /* 0x0000880601007387 */ /* 0x000fea0000100800 */
[----:B------:R-:W-:Y:S01]  /*b800*/  HGMMA.64x64x16.F32 R24, gdesc[UR4], R24, gsb0 ;  /* 0x00e00000041879f0 */ /* 0x000fe20008000818 */
[----:B------:R-:W-:-:S02]  /*b810*/  R2UR UR6, R8 ;  /* 0x00000000080672ca */ /* 0x000fc400000e0000 */
[----:B------:R-:W-:Y:S01]  /*b820*/  R2UR UR7, R9 ;  /* 0x00000000090772ca */ /* 0x000fe200000e0000 */
[----:B--2---:R-:W-:Y:S01]  /*b830*/  VIADD R18, R18, 0x200 ;  /* 0x0000020012127836 */ /* 0x004fe20000000000 */
[----:B------:R-:W-:-:S04]  /*b840*/  R2UR UR5, R19 ;  /* 0x00000000130572ca */ /* 0x000fc800000e0000 */
[----:B------:R-:W-:Y:S01]  /*b850*/  R2UR UR4, R18 ;  /* 0x00000000120472ca */ /* 0x000fe200000e0000 */
[----:B------:R-:W-:Y:S02]  /*b860*/  WARPGROUP.DEPBAR.LE gsb0, 0x0 ;  /* 0x00008000000079c5 */ /* 0x000fe40000010000 */
[----:B------:R-:W2:Y:S01]  /*b870*/  LD.E.64 R14, desc[UR44][R16.64+0xb0] ;  /* 0x0000b02c100e7980 */ /* 0x000ea2000c101b00 */
[----:B------:R-:W-:Y:S01]  /*b880*/  WARPGROUP.ARRIVE ;  /* 0x00000000000079c5 */ /* 0x000fe20000000000 */
[----:B------:R-:W-:Y:S02]  /*b890*/  VIADD R8, R4, 0x202 ;  /* 0x0000020204087836 */ /* 0x000fe40000000000 */
[----:B------:R-:W-:Y:S01]  /*b8a0*/  IMAD.MOV.U32 R9, RZ, RZ, R5 ;  /* 0x000000ffff097224 */ /* 0x000fe200078e0005 */
[----:B------:R-:W-:Y:S05]  /*b8b0*/  STL [R1+0x88], R6 ;  /* 0x0000880601007387 */ /* 0x000fea0000100800 */
[----:B------:R-:W-:Y:S01]  /*b8c0*/  HGMMA.64x64x16.F32 R24, gdesc[UR4], R24, gsb0 ;  /* 0x00e00000041879f0 */ /* 0x000fe20008000818 */
[----:B------:R-:W-:-:S02]  /*b8d0*/  R2UR UR6, R8 ;  /* 0x00000000080672ca */ /* 0x000fc400000e0000 */
[----:B------:R-:W-:Y:S01]  /*b8e0*/  R2UR UR7, R9 ;  /* 0x00000000090772ca */ /* 0x000fe200000e0000 */
[----:B---3--:R-:W-:Y:S01]  /*b8f0*/  VIADD R20, R20, 0x202 ;  /* 0x0000020214147836 */ /* 0x008fe20000000000 */
[----:B------:R-:W-:-:S04]  /*b900*/  R2UR UR5, R21 ;  /* 0x00000000150572ca */ /* 0x000fc800000e0000 */
[----:B------:R-:W-:Y:S01]  /*b910*/  R2UR UR4, R20 ;  /* 0x00000000140472ca */ /* 0x000fe200000e0000 */
[----:B------:R-:W-:Y:S02]  /*b920*/  WARPGROUP.DEPBAR.LE gsb0, 0x0 ;  /* 0x00008000000079c5 */ /* 0x000fe40000010000 */
[----:B------:R-:W3:Y:S01]  /*b930*/  LD.E.64 R18, desc[UR44][R16.64+0xb0] ;  /* 0x0000b02c10127980 */ /* 0x000ee2000c101b00 */
[----:B------:R-:W-:Y:S01]  /*b940*/  WARPGROUP.ARRIVE ;  /* 0x00000000000079c5 */ /* 0x000fe20000000000 */
[----:B------:R-:W-:Y:S02]  /*b950*/  VIADD R8, R4, 0x204 ;  /* 0x0000020404087836 */ /* 0x000fe40000000000 */
[----:B------:R-:W-:Y:S01]  /*b960*/  IMAD.MOV.U32 R9, RZ, RZ, R5 ;  /* 0x000000ffff097224 */ /* 0x000fe200078e0005 */
[----:B------:R-:W-:Y:S05]  /*b970*/  STL [R1+0x88], R6 ;  /* 0x0000880601007387 */ /* 0x000fea0000100800 */
[----:B------:R-:W-:Y:S01]  /*b980*/  HGMMA.64x64x16.F32 R24, gdesc[UR4], R24, gsb0 ;  /* 0x00e00000041879f0 */ /* 0x000fe20008000818 */
[----:B------:R-:W-:-:S02]  /*b990*/  R2UR UR6, R8 ;  /* 0x00000000080672ca */ /* 0x000fc400000e0000 */
[----:B------:R-:W-:Y:S01]  /*b9a0*/  R2UR UR7, R9 ;  /* 0x00000000090772ca */ /* 0x000fe200000e0000 */
[----:B----4-:R-:W-:Y:S01]  /*b9b0*/  VIADD R10, R10, 0x204 ;  /* 0x000002040a0a7836 */ /* 0x010fe20000000000 */
[----:B------:R-:W-:-:S04]  /*b9c0*/  R2UR UR5, R11 ;  /* 0x000000000b0572ca */ /* 0x000fc800000e0000 */
[----:B------:R-:W-:Y:S01]  /*b9d0*/  R2UR UR4, R10 ;  /* 0x000000000a0472ca */ /* 0x000fe200000e0000 */
[----:B------:R-:W-:Y:S02]  /*b9e0*/  WARPGROUP.DEPBAR.LE gsb0, 0x0 ;  /* 0x00008000000079c5 */ /* 0x000fe40000010000 */
[----:B------:R-:W4:Y:S01]  /*b9f0*/  LD.E.64 R20, desc[UR44][R16.64+0xb0] ;  /* 0x0000b02c10147980 */ /* 0x000f22000c101b00 */
[----:B------:R-:W-:Y:S01]  /*ba00*/  WARPGROUP.ARRIVE ;  /* 0x00000000000079c5 */ /* 0x000fe20000000000 */
[----:B------:R-:W-:Y:S02]  /*ba10*/  VIADD R8, R4, 0x206 ;  /* 0x0000020604087836 */ /* 0x000fe40000000000 */
[----:B------:R-:W-:Y:S01]  /*ba20*/  IMAD.MOV.U32 R9, RZ, RZ, R5 ;  /* 0x000000ffff097224 */ /* 0x000fe200078e0005 */
[----:B------:R-:W-:Y:S05]  /*ba30*/  STL [R1+0x88], R6 ;  /* 0x0000880601007387 */ /* 0x000fea0000100800 */
[----:B------:R-:W-:Y:S01]  /*ba40*/  HGMMA.64x64x16.F32 R24, gdesc[UR4], R24, gsb0 ;  /* 0x00e00000041879f0 */ /* 0x000fe20008000818 */
[----:B------:R-:W-:-:S02]  /*ba50*/  R2UR UR6, R8 ;  /* 0x00000000080672ca */ /* 0x000fc400000e0000 */
[----:B------:R-:W-:Y:S01]  /*ba60*/  R2UR UR7, R9 ;  /* 0x00000000090772ca */ /* 0x000fe200000e0000 */
[----:B-----5:R-:W-:Y:S01]  /*ba70*/  VIADD R12, R12, 0x206 ;  /* 0x000002060c0c7836 */ /* 0x020fe20000000000 */
[----:B------:R-:W-:-:S04]  /*ba80*/  R2UR UR5, R13 ;  /* 0x000000000d0572ca */ /* 0x000fc800000e0000 */
        /* <DEDUP_REMOVED lines=101> */
[----:B------:R-:W0:Y:S06]  /*c0e0*/  SHFL.IDX PT, R7, R159, RZ, 0x1f ;  /* 0x00001fff9f077589 */ /* 0x000e2c00000e0000 */
[----:B------:R-:W-:Y:S01]  /*c0f0*/  HGMMA.64x64x16.F32 R24, gdesc[UR4], R24, gsb0 ;  /* 0x00e00000041879f0 */ /* 0x000fe20008000818 */
[----:B------:R-:W-:Y:S01]  /*c100*/  IMAD.MOV.U32 R57, RZ, RZ, R5 ;  /* 0x000000ffff397224 */ /* 0x000fe200078e0005 */
[----:B------:R-:W-:Y:S01]  /*c110*/  UMOV UR4, 0x1 ;  /* 0x0000000100047882 */ /* 0x000fe20000000000 */
[----:B------:R-:W-:Y:S01]  /*c120*/  STL [R1+0x88], R6 ;  /* 0x0000880601007387 */ /* 0x000fe20000100800 */
[----:B------:R-:W-:-:S02]  /*c130*/  UISETP.NE.U32.AND UP0, UPT, UR4, URZ, UPT ;  /* 0x0000003f0400728c */ /* 0x000fc4000bf05070 */
[----:B------:R-:W-:Y:S02]  /*c140*/  R2UR UR11, R57 ;  /* 0x00000000390b72ca */ /* 0x000fe400000e0000 */
[----:B0-----:R-:W-:-:S04]  /*c150*/  ISETP.GT.AND P1, PT, R7, 0x7f, PT ;  /* 0x0000007f0700780c */ /* 0x001fc80003f24270 */
[----:B------:R-:W-:-:S05]  /*c160*/  SEL R7, RZ, 0x2, !P1 ;  /* 0x00000002ff077807 */ /* 0x000fca0004800000 */
[----:B------:R-:W-:Y:S01]  /*c170*/  IMAD.IADD R56, R7, 0x1, R8 ;  /* 0x0000000107387824 */ /* 0x000fe200078e0208 */
[----:B--2---:R-:W-:-:S04]  /*c180*/  IADD3 R10, R10, 0x800, R7 ;  /* 0x000008000a0a7810 */ /* 0x004fc80007ffe007 */
[----:B------:R-:W-:Y:S02]  /*c190*/  R2UR UR10, R56 ;  /* 0x00000000380a72ca */ /* 0x000fe400000e0000 */
[----:B------:R-:W-:Y:S02]  /*c1a0*/  R2UR UR8, R10 ;  /* 0x000000000a0872ca */ /* 0x000fe400000e0000 */
[----:B------:R-:W-:Y:S01]  /*c1b0*/  R2UR UR9, R11 ;  /* 0x000000000b0972ca */ /* 0x000fe200000e0000 */
[----:B------:R-:W-:Y:S02]  /*c1c0*/  WARPGROUP.DEPBAR.LE gsb0, 0x0 ;  /* 0x00008000000079c5 */ /* 0x000fe40000010000 */
[----:B------:R-:W2:Y:S01]  /*c1d0*/  LD.E.64 R20, desc[UR44][R16.64+0xb0] ;  /* 0x0000b02c10147980 */ /* 0x000ea2000c101b00 */
[----:B------:R-:W-:Y:S01]  /*c1e0*/  WARPGROUP.ARRIVE ;  /* 0x00000000000079c5 */ /* 0x000fe20000000000 */
[----:B------:R-:W-:Y:S02]  /*c1f0*/  IMAD.MOV.U32 R11, RZ, RZ, 0x4 ;  /* 0x00000004ff0b7424 */ /* 0x000fe400078e00ff */
[----:B------:R-:W-:Y:S01]  /*c200*/  IMAD.MOV.U32 R59, RZ, RZ, R5 ;  /* 0x000000ffff3b7224 */ /* 0x000fe200078e0005 */
[----:B------:R-:W-:Y:S05]  /*c210*/  STL [R1+0x88], R6 ;  /* 0x0000880601007387 */ /* 0x000fea0000100800 */
[----:B------:R-:W-:Y:S01]  /*c220*/  HGMMA.64x64x16.F32 R24, gdesc[UR8], R24, UP0, gsb0 ;  /* 0x00e00000081879f0 */ /* 0x000fe2000b800818 */
[----:B------:R-:W-:Y:S01]  /*c230*/  SEL R9, R11, 0x2, P1 ;  /* 0x000000020b097807 */ /* 0x000fe20000800000 */
[----:B------:R-:W2:Y:S04]  /*c240*/  @!P0 LDL R10, [R1+0x1e8] ;  /* 0x0001e800010a8983 */ /* 0x000ea80000100800 */
[----:B------:R-:W-:Y:S01]  /*c250*/  IMAD.IADD R58, R8, 0x1, R9 ;  /* 0x00000001083a7824 */ /* 0x000fe200078e0209 */
[----:B------:R-:W-:-:S04]  /*c260*/  R2UR UR7, R59 ;  /* 0x000000003b0772ca */ /* 0x000fc800000e0000 */
[----:B------:R-:W-:Y:S02]  /*c270*/  R2UR UR6, R58 ;  /* 0x000000003a0672ca */ /* 0x000fe400000e0000 */
[----:B---3--:R-:W-:Y:S02]  /*c280*/  IADD3 R12, R9, 0x800, R12 ;  /* 0x00000800090c7810 */ /* 0x008fe40007ffe00c */
[----:B------:R-:W-:Y:S02]  /*c290*/  R2UR UR5, R13 ;  /* 0x000000000d0572ca */ /* 0x000fe400000e0000 */
[----:B------:R-:W-:Y:S01]  /*c2a0*/  R2UR UR4, R12 ;  /* 0x000000000c0472ca */ /* 0x000fe200000e0000 */
[----:B------:R-:W-:Y:S02]  /*c2b0*/  WARPGROUP.DEPBAR.LE gsb0, 0x0 ;  /* 0x00008000000079c5 */ /* 0x000fe40000010000 */
[----:B------:R-:W3:Y:S01]  /*c2c0*/  LD.E.64 R56, desc[UR44][R16.64+0xb0] ;  /* 0x0000b02c10387980 */ /* 0x000ee2000c101b00 */
[----:B------:R-:W-:Y:S01]  /*c2d0*/  WARPGROUP.ARRIVE ;  /* 0x00000000000079c5 */ /* 0x000fe20000000000 */
[----:B------:R-:W-:Y:S01]  /*c2e0*/  SEL R11, R11, 0x6, !P1 ;  /* 0x000000060b0b7807 */ /* 0x000fe20004800000 */
[----:B------:R-:W-:Y:S01]  /*c2f0*/  IMAD.MOV.U32 R13, RZ, RZ, R5 ;  /* 0x000000ffff0d7224 */ /* 0x000fe200078e0005 */
[----:B------:R-:W-:Y:S06]  /*c300*/  STL [R1+0x88], R6 ;  /* 0x0000880601007387 */ /* 0x000fec0000100800 */
[----:B------:R-:W-:Y:S01]  /*c310*/  HGMMA.64x64x16.F32 R24, gdesc[UR4], R24, gsb0 ;  /* 0x00e00000041879f0 */ /* 0x000fe20008000818 */
[----:B------:R-:W-:Y:S01]  /*c320*/  IMAD.IADD R12, R8, 0x1, R11 ;  /* 0x00000001080c7824 */ /* 0x000fe200078e020b */
[----:B------:R-:W-:-:S04]  /*c330*/  R2UR UR7, R13 ;  /* 0x000000000d0772ca */ /* 0x000fc800000e0000 */
[----:B------:R-:W-:Y:S02]  /*c340*/  R2UR UR6, R12 ;  /* 0x000000000c0672ca */ /* 0x000fe400000e0000 */
[----:B----4-:R-:W-:Y:S02]  /*c350*/  IADD3 R14, R11, 0x800, R14 ;  /* 0x000008000b0e7810 */ /* 0x010fe40007ffe00e */
[----:B------:R-:W-:Y:S02]  /*c360*/  R2UR UR5, R15 ;  /* 0x000000000f0572ca */ /* 0x000fe400000e0000 */
[----:B------:R-:W-:Y:S01]  /*c370*/  R2UR UR4, R14 ;  /* 0x000000000e0472ca */ /* 0x000fe200000e0000 */
[----:B------:R-:W-:Y:S02]  /*c380*/  WARPGROUP.DEPBAR.LE gsb0, 0x0 ;  /* 0x00008000000079c5 */ /* 0x000fe40000010000 */
[----:B------:R-:W4:Y:S01]  /*c390*/  LD.E.64 R58, desc[UR44][R16.64+0xb0] ;  /* 0x0000b02c103a7980 */ /* 0x000f22000c101b00 */
[----:B------:R-:W-:Y:S01]  /*c3a0*/  WARPGROUP.ARRIVE ;  /* 0x00000000000079c5 */ /* 0x000fe20000000000 */
[----:B------:R-:W-:-:S02]  /*c3b0*/  IMAD.MOV.U32 R8, RZ, RZ, 0x28 ;  /* 0x00000028ff087424 */ /* 0x000fc400078e00ff */
[----:B------:R-:W-:Y:S01]  /*c3c0*/  IMAD.MOV.U32 R13, RZ, RZ, 0xa00 ;  /* 0x00000a00ff0d7424 */ /* 0x000fe200078e00ff */
[----:B------:R-:W-:Y:S05]  /*c3d0*/  STL [R1+0x88], R6 ;  /* 0x0000880601007387 */ /* 0x000fea0000100800 */
[----:B------:R-:W-:Y:S01]  /*c3e0*/  HGMMA.64x64x16.F32 R24, gdesc[UR4], R24, gsb0 ;  /* 0x00e00000041879f0 */ /* 0x000fe20008000818 */
[----:B------:R-:W-:Y:S02]  /*c3f0*/  SEL R8, R8, 0x26, P1 ;  /* 0x0000002608087807 */ /* 0x000fe40000800000 */
[----:B------:R-:W-:-:S05]  /*c400*/  SEL R13, R13, 0x980, P1 ;  /* 0x000009800d0d7807 */ /* 0x000fca0000800000 */
[----:B------:R-:W-:-:S05]  /*c410*/  IMAD.IADD R8, R8, 0x1, R13 ;  /* 0x0000000108087824 */ /* 0x000fca00078e020d */
[----:B------:R-:W-:-:S05]  /*c420*/  LOP3.LUT R13, R8, 0xa06, RZ, 0xc0, !PT ;  /* 0x00000a06080d7812 */ /* 0x000fca00078ec0ff */
[----:B------:R-:W-:-:S05]  /*c430*/  IMAD.IADD R12, R4, 0x1, R13 ;  /* 0x00000001040c7824 */ /* 0x000fca00078e020d */
[----:B------:R-:W-:Y:S01]  /*c440*/  R2UR UR6, R12 ;  /* 0x000000000c0672ca */ /* 0x000fe200000e0000 */
[----:B-----5:R-:W-:Y:S02]  /*c450*/  IMAD.IADD R18, R13, 0x1, R18 ;  /* 0x000000010d127824 */ /* 0x020fe400078e0212 */
[----:B------:R-:W-:Y:S01]  /*c460*/  IMAD.MOV.U32 R13, RZ, RZ, R5 ;  /* 0x000000ffff0d7224 */ /* 0x000fe200078e0005 */
[----:B------:R-:W-:Y:S02]  /*c470*/  R2UR UR5, R19 ;  /* 0x00000000130572ca */ /* 0x000fe400000e0000 */
[----:B------:R-:W-:Y:S02]  /*c480*/  R2UR UR4, R18 ;  /* 0x00000000120472ca */ /* 0x000fe400000e0000 */
[----:B------:R-:W-:Y:S01]  /*c490*/  R2UR UR7, R13 ;  /* 0x000000000d0772ca */ /* 0x000fe200000e0000 */
[----:B------:R-:W-:Y:S02]  /*c4a0*/  WARPGROUP.DEPBAR.LE gsb0, 0x0 ;  /* 0x00008000000079c5 */ /* 0x000fe40000010000 */
[----:B------:R-:W5:Y:S01]  /*c4b0*/  LD.E.64 R14, desc[UR44][R16.64+0xb0] ;  /* 0x0000b02c100e7980 */ /* 0x000f62000c101b00 */
[----:B------:R-:W-:Y:S01]  /*c4c0*/  WARPGROUP.ARRIVE ;  /* 0x00000000000079c5 */ /* 0x000fe20000000000 */
[----:B------:R-:W-:-:S02]  /*c4d0*/  VIADD R8, R4, 0xa00 ;  /* 0x00000a0004087836 */ /* 0x000fc40000000000 */
[----:B------:R-:W-:Y:S01]  /*c4e0*/  IMAD.MOV.U32 R13, RZ, RZ, R5 ;  /* 0x000000ffff0d7224 */ /* 0x000fe200078e0005 */
[----:B------:R-:W-:Y:S01]  /*c4f0*/  STL [R1+0x88], R6 ;  /* 0x0000880601007387 */ /* 0x000fe20000100800 */
[----:B------:R-:W-:-:S04]  /*c500*/  IMAD.IADD R12, R7, 0x1, R8 ;  /* 0x00000001070c7824 */ /* 0x000fc800078e0208 */
[----:B------:R-:W-:Y:S01]  /*c510*/  HGMMA.64x64x16.F32 R24, gdesc[UR4], R24, gsb0 ;  /* 0x00e00000041879f0 */ /* 0x000fe20008000818 */
[----:B------:R-:W-:Y:S02]  /*c520*/  R2UR UR7, R13 ;  /* 0x000000000d0772ca */ /* 0x000fe400000e0000 */
[----:B------:R-:W-:Y:S02]  /*c530*/  R2UR UR6, R12 ;  /* 0x000000000c0672ca */ /* 0x000fe400000e0000 */
[----:B--2---:R-:W-:Y:S02]  /*c540*/  IADD3 R20, R7, 0xa00, R20 ;  /* 0x00000a0007147810 */ /* 0x004fe40007ffe014 */
[----:B------:R-:W-:Y:S02]  /*c550*/  R2UR UR5, R21 ;  /* 0x00000000150572ca */ /* 0x000fe400000e0000 */
[----:B------:R-:W-:Y:S01]  /*c560*/  R2UR UR4, R20 ;  /* 0x00000000140472ca */ /* 0x000fe200000e0000 */
[----:B------:R-:W-:-:S02]  /*c570*/  WARPGROUP.DEPBAR.LE gsb0, 0x0 ;  /* 0x00008000000079c5 */ /* 0x000fc40000010000 */
[----:B------:R-:W2:Y:S01]  /*c580*/  LD.E.64 R18, desc[UR44][R16.64+0xb0] ;  /* 0x0000b02c10127980 */ /* 0x000ea2000c101b00 */
[----:B------:R-:W-:Y:S01]  /*c590*/  WARPGROUP.ARRIVE ;  /* 0x00000000000079c5 */ /* 0x000fe20000000000 */
[----:B------:R-:W-:Y:S02]  /*c5a0*/  IMAD.IADD R12, R9, 0x1, R8 ;  /* 0x00000001090c7824 */ /* 0x000fe400078e0208 */
[----:B------:R-:W-:Y:S01]  /*c5b0*/  IMAD.MOV.U32 R13, RZ, RZ, R5 ;  /* 0x000000ffff0d7224 */ /* 0x000fe200078e0005 */
[----:B------:R-:W-:Y:S05]  /*c5c0*/  STL [R1+0x88], R6 ;  /* 0x0000880601007387 */ /* 0x000fea0000100800 */
[----:B------:R-:W-:Y:S01]  /*c5d0*/  HGMMA.64x64x16.F32 R24, gdesc[UR4], R24, gsb0 ;  /* 0x00e00000041879f0 */ /* 0x000fe20008000818 */
[----:B------:R-:W-:-:S02]  /*c5e0*/  R2UR UR6, R12 ;  /* 0x000000000c0672ca */ /* 0x000fc400000e0000 */
[----:B------:R-:W-:Y:S02]  /*c5f0*/  R2UR UR7, R13 ;  /* 0x000000000d0772ca */ /* 0x000fe400000e0000 */
[----:B---3--:R-:W-:Y:S02]  /*c600*/  IADD3 R56, R9, 0xa00, R56 ;  /* 0x00000a0009387810 */ /* 0x008fe40007ffe038 */
[----:B------:R-:W-:Y:S02]  /*c610*/  R2UR UR5, R57 ;  /* 0x00000000390572ca */ /* 0x000fe400000e0000 */
[----:B------:R-:W-:Y:S01]  /*c620*/  R2UR UR4, R56 ;  /* 0x00000000380472ca */ /* 0x000fe200000e0000 */
[----:B------:R-:W-:Y:S02]  /*c630*/  WARPGROUP.DEPBAR.LE gsb0, 0x0 ;  /* 0x00008000000079c5 */ /* 0x000fe40000010000 */
[----:B------:R-:W3:Y:S01]  /*c640*/  LD.E.64 R20, desc[UR44][R16.64+0xb0] ;  /* 0x0000b02c10147980 */ /* 0x000ee2000c101b00 */
[----:B------:R-:W-:Y:S01]  /*c650*/  WARPGROUP.ARRIVE ;  /* 0x00000000000079c5 */ /* 0x000fe20000000000 */
[----:B------:R-:W-:-:S02]  /*c660*/  IMAD.IADD R12, R11, 0x1, R8 ;  /* 0x000000010b0c7824 */ /* 0x000fc400078e0208 */
[----:B------:R-:W-:Y:S01]  /*c670*/  IMAD.MOV.U32 R13, RZ, RZ, R5 ;  /* 0x000000ffff0d7224 */ /* 0x000fe200078e0005 */
[----:B------:R-:W-:Y:S05]  /*c680*/  STL [R1+0x88], R6 ;  /* 0x0000880601007387 */ /* 0x000fea0000100800 */
[----:B------:R-:W-:Y:S01]  /*c690*/  HGMMA.64x64x16.F32 R24, gdesc[UR4], R24, gsb0 ;  /* 0x00e00000041879f0 */ /* 0x000fe20008000818 */
[----:B------:R-:W-:Y:S02]  /*c6a0*/  R2UR UR6, R12 ;  /* 0x000000000c0672ca */ /* 0x000fe400000e0000 */
[----:B------:R-:W-:Y:S02]  /*c6b0*/  R2UR UR7, R13 ;  /* 0x000000000d0772ca */ /* 0x000fe400000e0000 */
[----:B----4-:R-:W-:-:S02]  /*c6c0*/  IADD3 R58, R11, 0xa00, R58 ;  /* 0x00000a000b3a7810 */ /* 0x010fc40007ffe03a */
[----:B------:R-:W-:Y:S02]  /*c6d0*/  R2UR UR5, R59 ;  /* 0x000000003b0572ca */ /* 0x000fe400000e0000 */
[----:B------:R-:W-:Y:S01]  /*c6e0*/  R2UR UR4, R58 ;  /* 0x000000003a0472ca */ /* 0x000fe200000e0000 */
[----:B------:R-:W-:Y:S02]  /*c6f0*/  WARPGROUP.DEPBAR.LE gsb0, 0x0 ;  /* 0x00008000000079c5 */ /* 0x000fe40000010000 */
[----:B------:R-:W4:Y:S01]  /*c700*/  LD.E.64 R56, desc[UR44][R16.64+0xb0] ;  /* 0x0000b02c10387980 */ /* 0x000f22000c101b00 */
[----:B------:R-:W-:Y:S01]  /*c710*/  WARPGROUP.ARRIVE ;  /* 0x00000000000079c5 */ /* 0x000fe20000000000 */
[----:B------:R-:W-:Y:S02]  /*c720*/  IMAD.MOV.U32 R8, RZ, RZ, 0x30 ;  /* 0x00000030ff087424 */ /* 0x000fe400078e00ff */
[----:B------:R-:W-:Y:S01]  /*c730*/  IMAD.MOV.U32 R13, RZ, RZ, 0xc00 ;  /* 0x00000c00ff0d7424 */ /* 0x000fe200078e00ff */
[----:B------:R-:W-:Y:S05]  /*c740*/  STL [R1+0x88], R6 ;  /* 0x0000880601007387 */ /* 0x000fea0000100800 */
[----:B------:R-:W-:Y:S01]  /*c750*/  HGMMA.64x64x16.F32 R24, gdesc[UR4], R24, gsb0 ;  /* 0x00e00000041879f0 */ /* 0x000fe20008000818 */
[----:B------:R-:W-:-:S02]  /*c760*/  SEL R8, R8, 0x2e, P1 ;  /* 0x0000002e08087807 */ /* 0x000fc40000800000 */
        /* <DEDUP_REMOVED lines=69> */
[----:B------:R-:W5:Y:S06]  /*cbc0*/  @!P0 LDL.64 R58, [R1+0x30] ;  /* 0x00003000013a8983 */ /* 0x000f6c0000100a00 */
[----:B------:R-:W-:Y:S01]  /*cbd0*/  HGMMA.64x64x16.F32 R24, gdesc[UR4], R24, gsb0 ;  /* 0x00e00000041879f0 */ /* 0x000fe20008000818 */
[----:B------:R-:W-:Y:S02]  /*cbe0*/  IMAD.IADD R12, R7, 0x1, R8 ;  /* 0x00000001070c7824 */ /* 0x000fe400078e0208 */
[----:B------:R-:W-:-:S03]  /*cbf0*/  IMAD.MOV.U32 R13, RZ, RZ, R5 ;  /* 0x000000ffff0d7224 */ /* 0x000fc600078e0005 */
[----:B------:R-:W-:Y:S02]  /*cc00*/  R2UR UR6, R12 ;  /* 0x000000000c0672ca */ /* 0x000fe400000e0000 */
[----:B------:R-:W-:Y:S02]  /*cc10*/  R2UR UR7, R13 ;  /* 0x000000000d0772ca */ /* 0x000fe400000e0000 */
[----:B--2---:R-:W-:Y:S02]  /*cc20*/  IADD3 R14, R7, 0xe00, R14 ;  /* 0x00000e00070e7810 */ /* 0x004fe40007ffe00e */
[----:B------:R-:W-:Y:S02]  /*cc30*/  R2UR UR5, R15 ;  /* 0x000000000f0572ca */ /* 0x000fe400000e0000 */
[----:B------:R-:W-:Y:S01]  /*cc40*/  R2UR UR4, R14 ;  /* 0x000000000e0472ca */ /* 0x000fe200000e0000 */
[----:B------:R-:W-:Y:S02]  /*cc50*/  WARPGROUP.DEPBAR.LE gsb0, 0x0 ;  /* 0x00008000000079c5 */ /* 0x000fe40000010000 */
[----:B------:R-:W-:-:S10]  /*cc60*/  WARPGROUP.ARRIVE ;  /* 0x00000000000079c5 */ /* 0x000fd40000000000 */
[----:B------:R-:W-:Y:S01]  /*cc70*/  HGMMA.64x64x16.F32 R24, gdesc[UR4], R24, gsb0 ;  /* 0x00e00000041879f0 */ /* 0x000fe20008000818 */
[----:B------:R-:W-:Y:S02]  /*cc80*/  IMAD.IADD R12, R9, 0x1, R8 ;  /* 0x00000001090c7824 */ /* 0x000fe400078e0208 */
[----:B------:R-:W-:-:S03]  /*cc90*/  IMAD.MOV.U32 R13, RZ, RZ, R5 ;  /* 0x000000ffff0d7224 */ /* 0x000fc600078e0005 */
[----:B------:R-:W-:Y:S02]  /*cca0*/  R2UR UR6, R12 ;  /* 0x000000000c0672ca */ /* 0x000fe400000e0000 */
[----:B------:R-:W-:Y:S02]  /*ccb0*/  R2UR UR7, R13 ;  /* 0x000000000d0772ca */ /* 0x000fe400000e0000 */
[----:B---3--:R-:W-:Y:S02]  /*ccc0*/  IADD3 R18, R9, 0xe00, R18 ;  /* 0x00000e0009127810 */ /* 0x008fe40007ffe012 */
        /* <DEDUP_REMOVED lines=9> */
[----:B----4-:R-:W-:Y:S02]  /*cd60*/  IADD3 R20, R11, 0xe00, R20 ;  /* 0x00000e000b147810 */ /* 0x010fe40007ffe014 */
[----:B------:R-:W-:Y:S02]  /*cd70*/  R2UR UR5, R21 ;  /* 0x00000000150572ca */ /* 0x000fe400000e0000 */
[----:B------:R-:W-:Y:S01]  /*cd80*/  R2UR UR4, R20 ;  /* 0x00000000140472ca */ /* 0x000fe200000e0000 */
[----:B------:R-:W-:Y:S02]  /*cd90*/  WARPGROUP.DEPBAR.LE gsb0, 0x0 ;  /* 0x00008000000079c5 */ /* 0x000fe40000010000 */
[----:B------:R-:W-:-:S10]  /*cda0*/  WARPGROUP.ARRIVE ;  /* 0x00000000000079c5 */ /* 0x000fd40000000000 */
[----:B------:R-:W-:Y:S01]  /*cdb0*/  HGMMA.64x64x16.F32 R24, gdesc[UR4], R24, gsb0 ;  /* 0x00e00000041879f0 */ /* 0x000fe20008000818 */
[----:B------:R-:W-:Y:S02]  /*cdc0*/  IMAD.MOV.U32 R7, RZ, RZ, 0x40 ;  /* 0x00000040ff077424 */ /* 0x000fe400078e00ff */
[----:B------:R-:W-:-:S03]  /*cdd0*/  IMAD.MOV.U32 R8, RZ, RZ, 0x1000 ;  /* 0x00001000ff087424 */ /* 0x000fc600078e00ff */
[----:B------:R-:W-:Y:S02]  /*cde0*/  SEL R7, R7, 0x3e, P1 ;  /* 0x0000003e07077807 */ /* 0x000fe40000800000 */
[----:B------:R-:W-:-:S05]  /*cdf0*/  SEL R8, R8, 0xf80, P1 ;  /* 0x00000f8008087807 */ /* 0x000fca0000800000 */
[----:B------:R-:W-:-:S05]  /*ce00*/  IMAD.IADD R7, R7, 0x1, R8 ;  /* 0x0000000107077824 */ /* 0x000fca00078e0208 */
[----:B------:R-:W-:-:S05]  /*ce10*/  LOP3.LUT R7, R7, 0x1e06, RZ, 0xc0, !PT ;  /* 0x00001e0607077812 */ /* 0x000fca00078ec0ff */
[----:B------:R-:W-:Y:S01]  /*ce20*/  IMAD.IADD R4, R4, 0x1, R7 ;  /* 0x0000000104047824 */ /* 0x000fe200078e0207 */
[----:B------:R-:W-:-:S04]  /*ce30*/  R2UR UR7, R5 ;  /* 0x00000000050772ca */ /* 0x000fc800000e0000 */
[----:B------:R-:W-:Y:S01]  /*ce40*/  R2UR UR6, R4 ;  /* 0x00000000040672ca */ /* 0x000fe200000e0000 */
[----:B-----5:R-:W-:Y:S01]  /*ce50*/  IMAD.IADD R56, R7, 0x1, R56 ;  /* 0x0000000107387824 */ /* 0x020fe200078e0238 */
[----:B------:R-:W-:-:S04]  /*ce60*/  R2UR UR5, R57 ;  /* 0x00000000390572ca */ /* 0x000fc800000e0000 */
[----:B------:R-:W-:Y:S01]  /*ce70*/  R2UR UR4, R56 ;  /* 0x00000000380472ca */ /* 0x000fe200000e0000 */
[----:B------:R-:W-:Y:S02]  /*ce80*/  WARPGROUP.DEPBAR.LE gsb0, 0x0 ;  /* 0x00008000000079c5 */ /* 0x000fe40000010000 */
[----:B------:R-:W-:-:S10]  /*ce90*/  WARPGROUP.ARRIVE ;  /* 0x00000000000079c5 */ /* 0x000fd40000000000 */
[----:B------:R-:W-:Y:S01]  /*cea0*/  HGMMA.64x64x16.F32 R24, gdesc[UR4], R24, gsb0 ;  /* 0x00e00000041879f0 */ /* 0x000fe20008000818 */
[----:B------:R-:W-:-:S05]  /*ceb0*/  @!P0 MOV R59, R58 ;  /* 0x0000003a003b8202 */ /* 0x000fca0000000f00 */
[----:B------:R-:W-:Y:S01]  /*cec0*/  @!P0 IMAD R10, R10, 0x8, R59 ;  /* 0x000000080a0a8824 */ /* 0x000fe200078e023b */
[----:B------:R0:W-:Y:S04]  /*ced0*/  STL [R1+0x88], R6 ;  /* 0x0000880601007387 */ /* 0x0001e80000100800 */
[----:B------:R-:W-:Y:S01]  /*cee0*/  @!P0 PRMT R10, RZ, 0x654, R10 ;  /* 0x00000654ff0a8816 */ /* 0x000fe2000000000a */
[----:B------:R-:W-:-:S03]  /*cef0*/  WARPGROUP.DEPBAR.LE gsb0, 0x0 ;  /* 0x00008000000079c5 */ /* 0x000fc60000010000 */
[----:B------:R1:W-:Y:S01]  /*cf00*/  @!P0 SYNCS.ARRIVE.TRANS64.RED.A1T0 RZ, [R10+URZ], RZ ;  /* 0x000000ff0aff89a7 */ /* 0x0003e2000810043f */
[----:B------:R-:W2:Y:S04]  /*cf10*/  LDL.64 R4, [R1+0x120] ;  /* 0x0001200001047983 */ /* 0x000ea80000100a00 */
[----:B------:R-:W0:Y:S04]  /*cf20*/  LDL R7, [R1+0xec] ;  /* 0x0000ec0001077983 */ /* 0x000e280000100800 */
[----:B------:R-:W3:Y:S04]  /*cf30*/  LDL.64 R20, [R1+0x110] ;  /* 0x0001100001147983 */ /* 0x000ee80000100a00 */
[----:B------:R-:W4:Y:S04]  /*cf40*/  LDL R18, [R1+0x70] ;  /* 0x0000700001127983 */ /* 0x000f280000100800 */
[----:B------:R-:W5:Y:S04]  /*cf50*/  LDL R19, [R1+0x118] ;  /* 0x0001180001137983 */ /* 0x000f680000100800 */
[----:B------:R-:W4:Y:S04]  /*cf60*/  LDL.128 R12, [R1+0x100] ;  /* 0x00010000010c7983 */ /* 0x000f280000100c00 */
[----:B-1----:R-:W5:Y:S04]  /*cf70*/  LDL.128 R8, [R1+0xf0] ;  /* 0x0000f00001087983 */ /* 0x002f680000100c00 */
[----:B--2---:R1:W2:Y:S01]  /*cf80*/  LD.E R4, desc[UR44][R4.64] ;  /* 0x0000002c04047980 */ /* 0x0042a2000c101900 */
[----:B0-----:R-:W-:-:S04]  /*cf90*/  SHF.R.S32.HI R6, RZ, 0x1f, R7 ;  /* 0x0000001fff067819 */ /* 0x001fc80000011407 */
[----:B-1----:R-:W-:Y:S02]  /*cfa0*/  LEA.HI R5, R6, R7, RZ, 0x7 ;  /* 0x0000000706057211 */ /* 0x002fe400078f38ff */
[----:B---3--:R-:W-:Y:S02]  /*cfb0*/  ISETP.NE.AND P1, PT, R20, 0x1, PT ;  /* 0x000000011400780c */ /* 0x008fe40003f25270 */
[----:B----4-:R-:W-:Y:S01]  /*cfc0*/  ISETP.GE.AND P2, PT, R13, 0x1, PT ;  /* 0x000000010d00780c */ /* 0x010fe20003f46270 */
[----:B------:R-:W-:Y:S01]  /*cfd0*/  BSSY B0, `(.L_x_2047) ;  /* 0x0000077000007945 */ /* 0x000fe20003800000 */
[----:B--2---:R-:W-:-:S04]  /*cfe0*/  FMUL.FTZ R30, R30, R4 ;  /* 0x000000041e1e7220 */ /* 0x004fc80000410000 */
[----:B------:R0:W1:Y:S01]  /*cff0*/  MUFU.TANH R163, R30 ;  /* 0x0000001e00a37308 */ /* 0x0000620000002400 */
[-C--:B------:R-:W-:Y:S01]  /*d000*/  FMUL.FTZ R32, R32, R4.reuse ;  /* 0x0000000420207220 */ /* 0x080fe20000410000 */
[----:B0-----:R-:W-:Y:S01]  /*d010*/  LOP3.LUT R30, R5, 0xffffff80, RZ, 0xc0, !PT ;  /* 0xffffff80051e7812 */ /* 0x001fe200078ec0ff */
[----:B------:R-:W-:-:S04]  /*d020*/  FMUL.FTZ R29, R29, R4 ;  /* 0x000000041d1d7220 */ /* 0x000fc80000410000 */
[----:B------:R-:W-:Y:S01]  /*d030*/  IMAD.IADD R30, R7, 0x1, -R30 ;  /* 0x00000001071e7824 */ /* 0x000fe200078e0a1e */
[----:B------:R0:W2:Y:S01]  /*d040*/  MUFU.TANH R75, R32 ;  /* 0x00000020004b7308 */ /* 0x0000a20000002400 */
[----:B------:R-:W-:-:S03]  /*d050*/  FMUL.FTZ R31, R31, R4 ;  /* 0x000000041f1f7220 */ /* 0x000fc60000410000 */
[----:B------:R-:W-:-:S04]  /*d060*/  SHF.R.S32.HI R5, RZ, 0x1f, R30 ;  /* 0x0000001fff057819 */ /* 0x000fc8000001141e */
[----:B------:R3:W4:Y:S01]  /*d070*/  MUFU.TANH R151, R29 ;  /* 0x0000001d00977308 */ /* 0x0007220000002400 */
[----:B0-----:R-:W-:-:S04]  /*d080*/  LEA.HI R32, R6, R7, RZ, 0x2 ;  /* 0x0000000706207211 */ /* 0x001fc800078f10ff */
[----:B------:R-:W-:Y:S02]  /*d090*/  LOP3.LUT R32, R32, 0xfffffffc, RZ, 0xc0, !PT ;  /* 0xfffffffc20207812 */ /* 0x000fe400078ec0ff */
[-C--:B---3--:R-:W-:Y:S01]  /*d0a0*/  LEA.HI R29, R5, R30.reuse, RZ, 0x2 ;  /* 0x0000001e051d7211 */ /* 0x088fe200078f10ff */
[----:B------:R0:W3:Y:S03]  /*d0b0*/  MUFU.TANH R175, R31 ;  /* 0x0000001f00af7308 */ /* 0x0000e60000002400 */
[--C-:B------:R-:W-:Y:S01]  /*d0c0*/  SHF.R.S32.HI R6, RZ, 0x2, R29.reuse ;  /* 0x00000002ff067819 */ /* 0x100fe2000001141d */
[----:B------:R-:W-:Y:S01]  /*d0d0*/  IMAD.IADD R32, R7, 0x1, -R32 ;  /* 0x0000000107207824 */ /* 0x000fe200078e0a20 */
[----:B0-----:R-:W-:Y:S02]  /*d0e0*/  SHF.R.S32.HI R31, RZ, 0x1f, R29 ;  /* 0x0000001fff1f7819 */ /* 0x001fe4000001141d */
[----:B------:R-:W-:-:S02]  /*d0f0*/  LEA.HI R5, R5, R30, RZ, 0x5 ;  /* 0x0000001e05057211 */ /* 0x000fc400078f28ff */
[----:B------:R-:W-:Y:S02]  /*d100*/  LEA.HI R31, R31, R6, RZ, 0x3 ;  /* 0x000000061f1f7211 */ /* 0x000fe400078f18ff */
[----:B------:R-:W-:Y:S02]  /*d110*/  LEA.HI R7, R32, R32, RZ, 0x1 ;  /* 0x0000002020077211 */ /* 0x000fe400078f08ff */
[----:B------:R-:W-:Y:S02]  /*d120*/  LOP3.LUT R31, R31, 0xfffffff8, RZ, 0xc0, !PT ;  /* 0xfffffff81f1f7812 */ /* 0x000fe400078ec0ff */
[----:B------:R-:W-:Y:S02]  /*d130*/  SHF.R.S32.HI R5, RZ, 0x5, R5 ;  /* 0x00000005ff057819 */ /* 0x000fe40000011405 */
[----:B------:R-:W-:Y:S01]  /*d140*/  LOP3.LUT R7, R7, 0x1ffffffe, RZ, 0xc0, !PT ;  /* 0x1ffffffe07077812 */ /* 0x000fe200078ec0ff */
[----:B------:R-:W-:Y:S02]  /*d150*/  IMAD.IADD R31, R6, 0x1, -R31 ;  /* 0x00000001061f7824 */ /* 0x000fe400078e0a1f */
[----:B------:R-:W-:-:S02]  /*d160*/  IMAD R6, R18, 0x4, R5 ;  /* 0x0000000412067824 */ /* 0x000fc400078e0205 */
[----:B------:R-:W-:Y:S02]  /*d170*/  IMAD.IADD R7, R32, 0x1, -R7 ;  /* 0x0000000120077824 */ /* 0x000fe400078e0a07 */
[----:B------:R-:W-:-:S04]  /*d180*/  IMAD.U32 R6, R6, 0x10, R31 ;  /* 0x0000001006067824 */ /* 0x000fc800078e001f */
[----:B------:R-:W-:-:S04]  /*d190*/  IMAD R6, R7, 0x8, R6 ;  /* 0x0000000807067824 */ /* 0x000fc800078e0206 */
[----:B------:R-:W-:-:S05]  /*d1a0*/  @P1 IMAD.HI.U32 R18, R6, R21, RZ ;  /* 0x0000001506121227 */ /* 0x000fca00078e00ff */
[----:B-----5:R-:W-:Y:S01]  /*d1b0*/  @P1 SHF.R.U32.HI R6, RZ, R19, R18 ;  /* 0x00000013ff061219 */ /* 0x020fe20000011612 */
[----:B------:R-:W-:Y:S01]  /*d1c0*/  IMAD.SHL.U32 R19, R0, 0x40, RZ ;  /* 0x0000004000137824 */ /* 0x000fe200078e00ff */
[----:B------:R-:W-:-:S03]  /*d1d0*/  LOP3.LUT R29, R29, 0x7ffffffc, RZ, 0xc0, !PT ;  /* 0x7ffffffc1d1d7812 */ /* 0x000fc600078ec0ff */
[----:B------:R-:W0:Y:S01]  /*d1e0*/  SHFL.IDX PT, R7, R6, RZ, 0x1c1f ;  /* 0x001c1fff06077589 */ /* 0x000e2200000e0000 */
[----:B------:R-:W-:Y:S01]  /*d1f0*/  IADD3 R18, -R19, 0x1, RZ ;  /* 0x0000000113127810 */ /* 0x000fe20007ffe1ff */
[----:B------:R-:W-:Y:S02]  /*d200*/  IMAD.IADD R29, R30, 0x1, -R29 ;  /* 0x000000011e1d7824 */ /* 0x000fe400078e0a1d */
        /* <DEDUP_REMOVED lines=28> */
[----:B------:R-:W-:Y:S01]  /*d3d0*/  IMAD R18, R29, -0x2, R18 ;  /* 0xfffffffe1d127824 */ /* 0x000fe200078e0212 */
[----:B------:R-:W0:Y:S01]  /*d3e0*/  MUFU.TANH R24, R24 ;  /* 0x0000001800187308 */ /* 0x000e220000002400 */
[----:B------:R-:W-:-:S03]  /*d3f0*/  LOP3.LUT R5, RZ, R10, RZ, 0x33, !PT ;  /* 0x0000000aff057212 */ /* 0x000fc600078e33ff */
[----:B------:R-:W-:-:S04]  /*d400*/  IADD3 R18, -R8, R18, R9 ;  /* 0x0000001208127210 */ /* 0x000fc80007ffe109 */
[----:B------:R-:W0:Y:S01]  /*d410*/  MUFU.TANH R25, R25 ;  /* 0x0000001900197308 */ /* 0x000e220000002400 */
[----:B------:R-:W-:-:S07]  /*d420*/  IMAD.IADD R11, R18, 0x1, R11 ;  /* 0x00000001120b7824 */ /* 0x000fce00078e020b */
        /* <DEDUP_REMOVED lines=24> */
[----:B------:R-:W1:Y:S08]  /*d5b0*/  MUFU.TANH R54, R54 ;  /* 0x0000003600367308 */ /* 0x000e700000002400 */
[----:B------:R1:W1:Y:S01]  /*d5c0*/  MUFU.TANH R180, R4 ;  /* 0x0000000400b47308 */ /* 0x0002620000002400 */
[----:B------:R-:W-:-:S02]  /*d5d0*/  IMAD.IADD R18, R18, 0x1, R5 ;  /* 0x0000000112127824 */ /* 0x000fc400078e0205 */
[----:B------:R-:W-:Y:S02]  /*d5e0*/  IMAD.IADD R20, R12, 0x1, -R19 ;  /* 0x000000010c147824 */ /* 0x000fe400078e0a13 */
[--C-:B0-----:R-:W-:Y:S02]  /*d5f0*/  IMAD.IADD R10, R11, 0x1, R7.reuse ;  /* 0x000000010b0a7824 */ /* 0x101fe400078e0207 */
[----:B------:R-:W-:Y:S01]  /*d600*/  IMAD.IADD R5, R18, 0x1, R7 ;  /* 0x0000000112057824 */ /* 0x000fe200078e0207 */
[----:B--234-:R-:W-:Y:S06]  /*d610*/  @!P2 BRA `(.L_x_2048) ;  /* 0x000000000048a947 */ /* 0x01cfec0003800000 */
[----:B-1----:R-:W-:Y:S01]  /*d620*/  IADD3 R4, -R8, R9, R7 ;  /* 0x0000000908047210 */ /* 0x002fe20007ffe107 */
[----:B------:R-:W-:Y:S03]  /*d630*/  BSSY B1, `(.L_x_2049) ;  /* 0x000000c000017945 */ /* 0x000fe60003800000 */
[----:B------:R-:W-:-:S13]  /*d640*/  ISETP.GT.AND P1, PT, R4, -0x1, PT ;  /* 0xffffffff0400780c */ /* 0x000fda0003f24270 */
[----:B------:R-:W-:Y:S05]  /*d650*/  @P1 BRA `(.L_x_2050) ;  /* 0x0000000000181947 */ /* 0x000fea0003800000 */
[----:B------:R-:W-:Y:S02]  /*d660*/  ISETP.NE.AND P1, PT, R13, 0x1, PT ;  /* 0x000000010d00780c */ /* 0x000fe40003f25270 */
[----:B------:R-:W-:-:S11]  /*d670*/  LOP3.LUT R7, RZ, R4, RZ, 0x33, !PT ;  /* 0x00000004ff077212 */ /* 0x000fd600078e33ff */
[----:B------:R-:W-:-:S05]  /*d680*/  @P1 IMAD.HI.U32 R4, R7, R14, RZ ;  /* 0x0000000e07041227 */ /* 0x000fca00078e00ff */
[----:B------:R-:W-:-:S04]  /*d690*/  @P1 SHF.R.U32.HI R7, RZ, R15, R4 ;  /* 0x0000000fff071219 */ /* 0x000fc80000011604 */
[----:B------:R-:W-:Y:S01]  /*d6a0*/  LOP3.LUT R4, RZ, R7, RZ, 0x33, !PT ;  /* 0x00000007ff047212 */ /* 0x000fe200078e33ff */
[----:B------:R-:W-:Y:S06]  /*d6b0*/  BRA `(.L_x_2051) ;  /* 0x00000000000c7947 */ /* 0x000fec0003800000 */
.L_x_2050:
[----:B------:R-:W-:-:S13]  /*d6c0*/  ISETP.NE.AND P1, PT, R13, 0x1, PT ;  /* 0x000000010d00780c */ /* 0x000fda0003f25270 */
[----:B------:R-:W-:-:S05]  /*d6d0*/  @P1 IMAD.HI.U32 R12, R4, R14, RZ ;  /* 0x0000000e040c1227 */ /* 0x000fca00078e00ff */
[----:B------:R-:W-:-:S07]  /*d6e0*/  @P1 SHF.R.U32.HI R4, RZ, R15, R12 ;  /* 0x0000000fff041219 */ /* 0x000fce000001160c */
.L_x_2051:
[----:B------:R-:W-:Y:S05]  /*d6f0*/  BSYNC B1 ;  /* 0x0000000000017941 */ /* 0x000fea0003800000 */
.L_x_2049:
[----:B------:R-:W-:-:S04]  /*d700*/  IMAD R4, R4, R13, -R19 ;  /* 0x0000000d04047224 */ /* 0x000fc800078e0a13 */
[----:B------:R-:W-:-:S05]  /*d710*/  IMAD R4, R29, -0x2, R4 ;  /* 0xfffffffe1d047824 */ /* 0x000fca00078e0204 */
[----:B------:R-:W-:Y:S02]  /*d720*/  VIMNMX R5, R5, R4, !PT ;  /* 0x0000000405057248 */ /* 0x000fe40007fe0100 */
[----:B------:R-:W-:-:S07]  /*d730*/  VIADDMNMX R10, R4, R13, R10, PT ;  /* 0x0000000d040a7246 */ /* 0x000fce000380010a */
.L_x_2048:
[----:B------:R-:W-:Y:S05]  /*d740*/  BSYNC B0 ;  /* 0x0000000000007941 */ /* 0x000fea0003800000 */
.L_x_2047:
[C---:B------:R-:W-:Y:S01]  /*d750*/  ISETP.GE.AND P1, PT, R20.reuse, 0x2, PT ;  /* 0x000000021400780c */ /* 0x040fe20003f26270 */
[----:B------:R-:W0:Y:S01]  /*d760*/  SHFL.IDX PT, R6, R6, 0x1, 0x1c1f ;  /* 0x003c1f0006067f89 */ /* 0x000e2200000e0000 */
[C---:B------:R-:W-:Y:S01]  /*d770*/  ISETP.GE.AND P5, PT, R20.reuse, 0xa, PT ;  /* 0x0000000a1400780c */ /* 0x040fe20003fa6270 */
[----:B------:R-:W-:Y:S01]  /*d780*/  BSSY B0, `(.L_x_2052) ;  /* 0x0000060000007945 */ /* 0x000fe20003800000 */
[----:B------:R-:W-:Y:S02]  /*d790*/  ISETP.GT.AND P3, PT, R5, 0x1, !P1 ;  /* 0x000000010500780c */ /* 0x000fe40004f64270 */
[----:B------:R-:W-:Y:S02]  /*d7a0*/  ISETP.GE.AND P2, PT, R20, 0x9, PT ;  /* 0x000000091400780c */ /* 0x000fe40003f46270 */
[----:B------:R-:W-:Y:S02]  /*d7b0*/  ISETP.LT.OR P3, PT, R10, 0x2, P3 ;  /* 0x000000020a00780c */ /* 0x000fe40001f61670 */
[----:B------:R-:W-:-:S02]  /*d7c0*/  P2R R12, PR, RZ, 0x20 ;  /* 0x00000020ff0c7803 */ /* 0x000fc40000000000 */
[----:B------:R-:W-:Y:S02]  /*d7d0*/  FSEL R61, R25, -INF , !P3 ;  /* 0xff800000193d7808 */ /* 0x000fe40005800000 */
[C---:B------:R-:W-:Y:S02]  /*d7e0*/  ISETP.GT.AND P3, PT, R5.reuse, 0x9, !P5 ;  /* 0x000000090500780c */ /* 0x040fe40006f64270 */
[----:B------:R-:W-:Y:S02]  /*d7f0*/  ISETP.GT.AND P4, PT, R5, 0x8, !P2 ;  /* 0x000000080500780c */ /* 0x000fe40005784270 */
[----:B------:R-:W-:Y:S02]  /*d800*/  ISETP.LT.OR P3, PT, R10, 0xa, P3 ;  /* 0x0000000a0a00780c */ /* 0x000fe40001f61670 */
[----:B------:R-:W-:Y:S02]  /*d810*/  ISETP.GE.AND P5, PT, R20, 0x11, PT ;  /* 0x000000111400780c */ /* 0x000fe40003fa6270 */
[----:B------:R-:W-:-:S02]  /*d820*/  FSEL R151, R151, -INF , !P3 ;  /* 0xff80000097977808 */ /* 0x000fc40005800000 */
[----:B------:R-:W-:Y:S01]  /*d830*/  ISETP.LT.OR P4, PT, R10, 0x9, P4 ;  /* 0x000000090a00780c */ /* 0x000fe20002781670 */
[----:B0-----:R-:W-:Y:S01]  /*d840*/  IMAD.IADD R7, R18, 0x1, R6 ;  /* 0x0000000112077824 */ /* 0x001fe200078e0206 */
[----:B------:R-:W-:Y:S02]  /*d850*/  ISETP.GT.AND P3, PT, R5, 0x10, !P5 ;  /* 0x000000100500780c */ /* 0x000fe40006f64270 */
[----:B------:R-:W-:Y:S02]  /*d860*/  FSEL R65, R28, -INF , !P4 ;  /* 0xff8000001c417808 */ /* 0x000fe40006000000 */
[----:B------:R-:W-:Y:S02]  /*d870*/  ISETP.LT.OR P3, PT, R10, 0x11, P3 ;  /* 0x000000110a00780c */ /* 0x000fe40001f61670 */
[----:B------:R-:W-:Y:S02]  /*d880*/  ISETP.GE.AND P4, PT, R20, 0x12, PT ;  /* 0x000000121400780c */ /* 0x000fe40003f86270 */
[----:B------:R-:W-:-:S02]  /*d890*/  FSEL R75, R75, -INF , !P3 ;  /* 0xff8000004b4b7808 */ /* 0x000fc40005800000 */
[----:B------:R-:W-:Y:S02]  /*d8a0*/  ISETP.GT.AND P3, PT, R5, 0x11, !P4 ;  /* 0x000000110500780c */ /* 0x000fe40006764270 */
[----:B------:R-:W-:Y:S02]  /*d8b0*/  P2R R25, PR, RZ, 0x10 ;  /* 0x00000010ff197803 */ /* 0x000fe40000000000 */
[----:B------:R-:W-:Y:S02]  /*d8c0*/  ISETP.LT.OR P3, PT, R10, 0x12, P3 ;  /* 0x000000120a00780c */ /* 0x000fe40001f61670 */
[----:B------:R-:W-:Y:S02]  /*d8d0*/  ISETP.GE.AND P4, PT, R20, 0x19, PT ;  /* 0x000000191400780c */ /* 0x000fe40003f86270 */
[----:B------:R-:W-:Y:S02]  /*d8e0*/  FSEL R165, R33, -INF , !P3 ;  /* 0xff80000021a57808 */ /* 0x000fe40005800000 */
[----:B------:R-:W-:-:S02]  /*d8f0*/  ISETP.GT.AND P3, PT, R5, 0x18, !P4 ;  /* 0x000000180500780c */ /* 0x000fc40006764270 */
[----:B------:R-:W-:Y:S02]  /*d900*/  P2R R28, PR, RZ, 0x10 ;  /* 0x00000010ff1c7803 */ /* 0x000fe40000000000 */
[----:B------:R-:W-:Y:S02]  /*d910*/  ISETP.LT.OR P3, PT, R10, 0x19, P3 ;  /* 0x000000190a00780c */ /* 0x000fe40001f61670 */
[----:B------:R-:W-:Y:S02]  /*d920*/  ISETP.GE.AND P4, PT, R20, 0x1a, PT ;  /* 0x0000001a1400780c */ /* 0x000fe40003f86270 */
[----:B------:R-:W-:Y:S02]  /*d930*/  FSEL R85, R36, -INF , !P3 ;  /* 0xff80000024557808 */ /* 0x000fe40005800000 */
[----:B------:R-:W-:Y:S02]  /*d940*/  ISETP.GT.AND P3, PT, R5, 0x19, !P4 ;  /* 0x000000190500780c */ /* 0x000fe40006764270 */
[----:B------:R-:W-:-:S02]  /*d950*/  P2R R30, PR, RZ, 0x10 ;  /* 0x00000010ff1e7803 */ /* 0x000fc40000000000 */
[----:B------:R-:W-:Y:S02]  /*d960*/  ISETP.LT.OR P3, PT, R10, 0x1a, P3 ;  /* 0x0000001a0a00780c */ /* 0x000fe40001f61670 */
[----:B------:R-:W-:Y:S02]  /*d970*/  ISETP.GE.AND P4, PT, R20, 0x21, PT ;  /* 0x000000211400780c */ /* 0x000fe40003f86270 */
[----:B------:R-:W-:Y:S02]  /*d980*/  FSEL R147, R37, -INF , !P3 ;  /* 0xff80000025937808 */ /* 0x000fe40005800000 */
[----:B------:R-:W-:Y:S02]  /*d990*/  ISETP.GT.AND P3, PT, R5, 0x20, !P4 ;  /* 0x000000200500780c */ /* 0x000fe40006764270 */
[----:B------:R-:W-:Y:S02]  /*d9a0*/  P2R R31, PR, RZ, 0x10 ;  /* 0x00000010ff1f7803 */ /* 0x000fe40000000000 */
[----:B------:R-:W-:-:S02]  /*d9b0*/  ISETP.LT.OR P3, PT, R10, 0x21, P3 ;  /* 0x000000210a00780c */ /* 0x000fc40001f61670 */
[----:B------:R-:W-:Y:S02]  /*d9c0*/  ISETP.GE.AND P4, PT, R20, 0x22, PT ;  /* 0x000000221400780c */ /* 0x000fe40003f86270 */
[----:B------:R-:W-:Y:S02]  /*d9d0*/  FSEL R95, R40, -INF , !P3 ;  /* 0xff800000285f7808 */ /* 0x000fe40005800000 */
[----:B------:R-:W-:Y:S02]  /*d9e0*/  ISETP.GT.AND P3, PT, R5, 0x21, !P4 ;  /* 0x000000210500780c */ /* 0x000fe40006764270 */
[----:B------:R-:W-:Y:S02]  /*d9f0*/  P2R R32, PR, RZ, 0x10 ;  /* 0x00000010ff207803 */ /* 0x000fe40000000000 */
[----:B------:R-:W-:Y:S02]  /*da00*/  ISETP.LT.OR P3, PT, R10, 0x22, P3 ;  /* 0x000000220a00780c */ /* 0x000fe40001f61670 */
[----:B------:R-:W-:-:S02]  /*da10*/  ISETP.GE.AND P4, PT, R20, 0x29, PT ;  /* 0x000000291400780c */ /* 0x000fc40003f86270 */
[----:B------:R-:W-:Y:S02]  /*da20*/  FSEL R149, R41, -INF , !P3 ;  /* 0xff80000029957808 */ /* 0x000fe40005800000 */
[----:B------:R-:W-:Y:S02]  /*da30*/  ISETP.GT.AND P3, PT, R5, 0x28, !P4 ;  /* 0x000000280500780c */ /* 0x000fe40006764270 */
[----:B------:R-:W-:Y:S02]  /*da40*/  P2R R33, PR, RZ, 0x10 ;  /* 0x00000010ff217803 */ /* 0x000fe40000000000 */
[----:B------:R-:W-:Y:S02]  /*da50*/  ISETP.LT.OR P3, PT, R10, 0x29, P3 ;  /* 0x000000290a00780c */ /* 0x000fe40001f61670 */
[----:B------:R-:W-:Y:S02]  /*da60*/  ISETP.GE.AND P4, PT, R20, 0x2a, PT ;  /* 0x0000002a1400780c */ /* 0x000fe40003f86270 */
[----:B------:R-:W-:-:S02]  /*da70*/  FSEL R105, R44, -INF , !P3 ;  /* 0xff8000002c697808 */ /* 0x000fc40005800000 */
[----:B------:R-:W-:Y:S02]  /*da80*/  ISETP.GT.AND P3, PT, R5, 0x29, !P4 ;  /* 0x000000290500780c */ /* 0x000fe40006764270 */
[----:B------:R-:W-:Y:S02]  /*da90*/  P2R R36, PR, RZ, 0x10 ;  /* 0x00000010ff247803 */ /* 0x000fe40000000000 */
[----:B------:R-:W-:Y:S02]  /*daa0*/  ISETP.LT.OR P3, PT, R10, 0x2a, P3 ;  /* 0x0000002a0a00780c */ /* 0x000fe40001f61670 */
[----:B------:R-:W-:Y:S02]  /*dab0*/  P2R R21, PR, RZ, 0x20 ;  /* 0x00000020ff157803 */ /* 0x000fe40000000000 */
[----:B------:R-:W-:Y:S02]  /*dac0*/  FSEL R145, R45, -INF , !P3 ;  /* 0xff8000002d917808 */ /* 0x000fe40005800000 */
[----:B------:R-:W-:-:S04]  /*dad0*/  ISETP.GE.AND P3, PT, R20, 0x31, PT ;  /* 0x000000311400780c */ /* 0x000fc80003f66270 */
[----:B------:R-:W-:-:S04]  /*dae0*/  ISETP.GT.AND P4, PT, R5, 0x30, !P3 ;  /* 0x000000300500780c */ /* 0x000fc80005f84270 */
[----:B------:R-:W-:-:S04]  /*daf0*/  ISETP.LT.OR P4, PT, R10, 0x31, P4 ;  /* 0x000000310a00780c */ /* 0x000fc80002781670 */
        /* <DEDUP_REMOVED lines=10> */
[----:B-1----:R-:W-:Y:S02]  /*dba0*/  P2R R4, PR, RZ, 0x40 ;  /* 0x00000040ff047803 */ /* 0x002fe40000000000 */
[----:B------:R-:W-:-:S04]  /*dbb0*/  ISETP.GT.AND P6, PT, R5, RZ, !P6 ;  /* 0x000000ff0500720c */ /* 0x000fc800077c4270 */
[----:B------:R-:W-:-:S04]  /*dbc0*/  ISETP.LT.OR P6, PT, R10, 0x1, P6 ;  /* 0x000000010a00780c */ /* 0x000fc800037c1670 */
[----:B------:R-:W-:Y:S02]  /*dbd0*/  FSEL R141, R24, -INF , !P6 ;  /* 0xff800000188d7808 */ /* 0x000fe40007000000 */
[----:B------:R-:W-:-:S04]  /*dbe0*/  ISETP.GE.AND P6, PT, R20, 0x3a, PT ;  /* 0x0000003a1400780c */ /* 0x000fc80003fc6270 */
[----:B------:R-:W-:Y:S02]  /*dbf0*/  P2R R20, PR, RZ, 0x40 ;  /* 0x00000040ff147803 */ /* 0x000fe40000000000 */
[----:B------:R-:W-:-:S04]  /*dc00*/  ISETP.GT.AND P6, PT, R5, 0x39, !P6 ;  /* 0x000000390500780c */ /* 0x000fc800077c4270 */
[----:B------:R-:W-:Y:S01]  /*dc10*/  ISETP.LT.OR P6, PT, R10, 0x3a, P6 ;  /* 0x0000003a0a00780c */ /* 0x000fe200037c1670 */
[----:B------:R-:W-:-:S03]  /*dc20*/  IMAD.IADD R10, R11, 0x1, R6 ;  /* 0x000000010b0a7824 */ /* 0x000fc600078e0206 */
[----:B------:R-:W-:Y:S02]  /*dc30*/  FSEL R173, R53, -INF , !P6 ;  /* 0xff80000035ad7808 */ /* 0x000fe40007000000 */
[----:B------:R-:W-:-:S13]  /*dc40*/  ISETP.GE.AND P6, PT, R13, 0x1, PT ;  /* 0x000000010d00780c */ /* 0x000fda0003fc6270 */
[----:B------:R-:W-:Y:S05]  /*dc50*/  @!P6 BRA `(.L_x_2053) ;  /* 0x000000000048e947 */ /* 0x000fea0003800000 */
[----:B------:R-:W-:Y:S01]  /*dc60*/  IADD3 R8, -R8, R9, R6 ;  /* 0x0000000908087210 */ /* 0x000fe20007ffe106 */
        /* <DEDUP_REMOVED lines=9> */
.L_x_2055:
[----:B------:R-:W-:-:S13]  /*dd00*/  ISETP.NE.AND P6, PT, R13, 0x1, PT ;  /* 0x000000010d00780c */ /* 0x000fda0003fc5270 */
[----:B------:R-:W-:-:S05]  /*dd10*/  @P6 IMAD.HI.U32 R14, R8, R14, RZ ;  /* 0x0000000e080e6227 */ /* 0x000fca00078e00ff */
[----:B------:R-:W-:-:S07]  /*dd20*/  @P6 SHF.R.U32.HI R8, RZ, R15, R14 ;  /* 0x0000000fff086219 */ /* 0x000fce000001160e */
.L_x_2056:
[----:B------:R-:W-:Y:S05]  /*dd30*/  BSYNC B1 ;  /* 0x0000000000017941 */ /* 0x000fea0003800000 */
.L_x_2054:
[----:B------:R-:W-:-:S04]  /*dd40*/  IMAD R8, R8, R13, -R19 ;  /* 0x0000000d08087224 */ /* 0x000fc800078e0a13 */
[----:B------:R-:W-:-:S05]  /*dd50*/  IMAD R8, R29, -0x2, R8 ;  /* 0xfffffffe1d087824 */ /* 0x000fca00078e0208 */
[----:B------:R-:W-:Y:S02]  /*dd60*/  VIADDMNMX R10, R8, R13, R10, PT ;  /* 0x0000000d080a7246 */ /* 0x000fe4000380010a */
[----:B------:R-:W-:-:S07]  /*dd70*/  VIMNMX R7, R7, R8, !PT ;  /* 0x0000000807077248 */ /* 0x000fce0007fe0100 */
.L_x_2053:
[----:B------:R-:W-:Y:S05]  /*dd80*/  BSYNC B0 ;  /* 0x0000000000007941 */ /* 0x000fea0003800000 */
.L_x_2052:
[C---:B------:R-:W-:Y:S01]  /*dd90*/  ISETP.GT.AND P1, PT, R7.reuse, 0x1, !P1 ;  /* 0x000000010700780c */ /* 0x040fe20004f24270 */
[----:B------:R-:W2:Y:S01]  /*dda0*/  LDL.64 R14, [R1+0xd8] ;  /* 0x0000d800010e7983 */ /* 0x000ea20000100a00 */
[----:B------:R-:W-:Y:S02]  /*ddb0*/  ISETP.GT.AND P2, PT, R7, 0x8, !P2 ;  /* 0x000000080700780c */ /* 0x000fe40005744270 */
[C---:B------:R-:W-:Y:S02]  /*ddc0*/  ISETP.LT.OR P1, PT, R10.reuse, 0x2, P1 ;  /* 0x000000020a00780c */ /* 0x040fe40000f21670 */
[----:B------:R-:W-:Y:S02]  /*ddd0*/  ISETP.LT.OR P2, PT, R10, 0x9, P2 ;  /* 0x000000090a00780c */ /* 0x000fe40001741670 */
[----:B------:R-:W-:Y:S02]  /*dde0*/  FSEL R139, R27, -INF , !P1 ;  /* 0xff8000001b8b7808 */ /* 0x000fe40004800000 */
[----:B------:R-:W-:-:S02]  /*ddf0*/  ISETP.NE.AND P1, PT, R12, RZ, PT ;  /* 0x000000ff0c00720c */ /* 0x000fc40003f25270 */
[----:B------:R-:W-:Y:S01]  /*de00*/  FSEL R163, R163, -INF , !P2 ;  /* 0xff800000a3a37808 */ /* 0x000fe20005000000 */
[----:B------:R-:W3:Y:S01]  /*de10*/  LDL.64 R12, [R1+0x210] ;  /* 0x00021000010c7983 */ /* 0x000ee20000100a00 */
[----:B------:R-:W-:Y:S02]  /*de20*/  ISETP.GT.AND P1, PT, R7, 0x9, !P1 ;  /* 0x000000090700780c */ /* 0x000fe40004f24270 */
[----:B------:R-:W-:Y:S02]  /*de30*/  ISETP.NE.AND P2, PT, R28, RZ, PT ;  /* 0x000000ff1c00720c */ /* 0x000fe40003f45270 */
[----:B------:R-:W-:Y:S02]  /*de40*/  ISETP.LT.OR P1, PT, R10, 0xa, P1 ;  /* 0x0000000a0a00780c */ /* 0x000fe40000f21670 */
[----:B------:R-:W-:Y:S02]  /*de50*/  ISETP.NE.AND P6, PT, R31, RZ, PT ;  /* 0x000000ff1f00720c */ /* 0x000fe40003fc5270 */
[----:B------:R-:W-:-:S02]  /*de60*/  FSEL R175, R175, -INF , !P1 ;  /* 0xff800000afaf7808 */ /* 0x000fc40004800000 */
[----:B------:R-:W-:-:S04]  /*de70*/  ISETP.NE.AND P1, PT, R21, RZ, PT ;  /* 0x000000ff1500720c */ /* 0x000fc80003f25270 */
[----:B------:R-:W-:-:S04]  /*de80*/  ISETP.GT.AND P1, PT, R7, 0x10, !P1 ;  /* 0x000000100700780c */ /* 0x000fc80004f24270 */
[----:B------:R-:W-:-:S04]  /*de90*/  ISETP.LT.OR P1, PT, R10, 0x11, P1 ;  /* 0x000000110a00780c */ /* 0x000fc80000f21670 */
[----:B------:R-:W-:Y:S02]  /*dea0*/  FSEL R167, R34, -INF , !P1 ;  /* 0xff80000022a77808 */ /* 0x000fe40004800000 */
[----:B------:R-:W-:-:S04]  /*deb0*/  ISETP.NE.AND P1, PT, R25, RZ, PT ;  /* 0x000000ff1900720c */ /* 0x000fc80003f25270 */
[----:B------:R-:W-:-:S04]  /*dec0*/  ISETP.GT.AND P1, PT, R7, 0x11, !P1 ;  /* 0x000000110700780c */ /* 0x000fc80004f24270 */
[----:B------:R-:W-:-:S04]  /*ded0*/  ISETP.LT.OR P1, PT, R10, 0x12, P1 ;  /* 0x000000120a00780c */ /* 0x000fc80000f21670 */
[----:B------:R-:W-:Y:S02]  /*dee0*/  FSEL R168, R35, -INF , !P1 ;  /* 0xff80000023a87808 */ /* 0x000fe40004800000 */
[----:B------:R-:W-:Y:S02]  /*def0*/  ISETP.GT.AND P1, PT, R7, 0x18, !P2 ;  /* 0x000000180700780c */ /* 0x000fe40005724270 */
[----:B------:R-:W-:Y:S02]  /*df00*/  ISETP.NE.AND P2, PT, R36, RZ, PT ;  /* 0x000000ff2400720c */ /* 0x000fe40003f45270 */
        /* <DEDUP_REMOVED lines=8> */
[----:B------:R-:W4:Y:S01]  /*df90*/  LDL.64 R20, [R1+0x200] ;  /* 0x0002000001147983 */ /* 0x000f220000100a00 */
[----:B------:R-:W-:-:S04]  /*dfa0*/  ISETP.LT.OR P1, PT, R10, 0x21, P1 ;  /* 0x000000210a00780c */ /* 0x000fc80000f21670 */
[----:B------:R-:W-:Y:S02]  /*dfb0*/  FSEL R171, R42, -INF , !P1 ;  /* 0xff8000002aab7808 */ /* 0x000fe40004800000 */
[----:B------:R-:W-:-:S04]  /*dfc0*/  ISETP.NE.AND P1, PT, R32, RZ, PT ;  /* 0x000000ff2000720c */ /* 0x000fc80003f25270 */
[----:B------:R-:W-:-:S04]  /*dfd0*/  ISETP.GT.AND P1, PT, R7, 0x21, !P1 ;  /* 0x000000210700780c */ /* 0x000fc80004f24270 */
[----:B------:R-:W-:-:S04]  /*dfe0*/  ISETP.LT.OR P1, PT, R10, 0x22, P1 ;  /* 0x000000220a00780c */ /* 0x000fc80000f21670 */
[----:B------:R-:W-:Y:S02]  /*dff0*/  FSEL R172, R43, -INF , !P1 ;  /* 0xff8000002bac7808 */ /* 0x000fe40004800000 */
[----:B------:R-:W-:-:S04]  /*e000*/  ISETP.NE.AND P1, PT, R4, RZ, PT ;  /* 0x000000ff0400720c */ /* 0x000fc80003f25270 */
[----:B------:R-:W-:-:S04]  /*e010*/  ISETP.GT.AND P1, PT, R7, RZ, !P1 ;  /* 0x000000ff0700720c */ /* 0x000fc80004f24270 */
[----:B------:R-:W-:-:S04]  /*e020*/  ISETP.LT.OR P1, PT, R10, 0x1, P1 ;  /* 0x000000010a00780c */ /* 0x000fc80000f21670 */
[----:B------:R-:W-:Y:S02]  /*e030*/  FSEL R130, R26, -INF , !P1 ;  /* 0xff8000001a827808 */ /* 0x000fe40004800000 */
[----:B------:R-:W-:-:S04]  /*e040*/  ISETP.NE.AND P1, PT, R33, RZ, PT ;  /* 0x000000ff2100720c */ /* 0x000fc80003f25270 */
[C---:B------:R-:W-:Y:S02]  /*e050*/  ISETP.GT.AND P1, PT, R7.reuse, 0x28, !P1 ;  /* 0x000000280700780c */ /* 0x040fe40004f24270 */
[C---:B------:R-:W-:Y:S02]  /*e060*/  ISETP.GT.AND P2, PT, R7.reuse, 0x29, !P2 ;  /* 0x000000290700780c */ /* 0x040fe40005744270 */
[C---:B------:R-:W-:Y:S02]  /*e070*/  ISETP.LT.OR P1, PT, R10.reuse, 0x29, P1 ;  /* 0x000000290a00780c */ /* 0x040fe40000f21670 */
[----:B------:R-:W-:Y:S02]  /*e080*/  ISETP.GT.AND P3, PT, R7, 0x30, !P3 ;  /* 0x000000300700780c */ /* 0x000fe40005f64270 */
[----:B------:R-:W-:Y:S02]  /*e090*/  ISETP.LT.OR P2, PT, R10, 0x2a, P2 ;  /* 0x0000002a0a00780c */ /* 0x000fe40001741670 */
[----:B------:R-:W-:-:S02]  /*e0a0*/  FSEL R176, R46, -INF , !P1 ;  /* 0xff8000002eb07808 */ /* 0x000fc40004800000 */
[----:B------:R-:W-:Y:S02]  /*e0b0*/  ISETP.GT.AND P4, PT, R7, 0x31, !P4 ;  /* 0x000000310700780c */ /* 0x000fe40006784270 */
[C---:B------:R-:W-:Y:S02]  /*e0c0*/  ISETP.LT.OR P3, PT, R10.reuse, 0x31, P3 ;  /* 0x000000310a00780c */ /* 0x040fe40001f61670 */
[----:B------:R-:W-:Y:S02]  /*e0d0*/  FSEL R177, R47, -INF , !P2 ;  /* 0xff8000002fb17808 */ /* 0x000fe40005000000 */
[----:B------:R-:W-:Y:S02]  /*e0e0*/  ISETP.GT.AND P5, PT, R7, 0x38, !P5 ;  /* 0x000000380700780c */ /* 0x000fe40006fa4270 */
[----:B------:R-:W-:Y:S02]  /*e0f0*/  ISETP.LT.OR P4, PT, R10, 0x32, P4 ;  /* 0x000000320a00780c */ /* 0x000fe40002781670 */
[----:B------:R-:W-:-:S02]  /*e100*/  FSEL R178, R50, -INF , !P3 ;  /* 0xff80000032b27808 */ /* 0x000fc40005800000 */
[----:B------:R-:W-:Y:S02]  /*e110*/  ISETP.GT.AND P6, PT, R7, 0x39, !P6 ;  /* 0x000000390700780c */ /* 0x000fe400077c4270 */
[C---:B------:R-:W-:Y:S02]  /*e120*/  ISETP.LT.OR P5, PT, R10.reuse, 0x39, P5 ;  /* 0x000000390a00780c */ /* 0x040fe40002fa1670 */
[----:B------:R-:W-:Y:S02]  /*e130*/  FSEL R174, R51, -INF , !P4 ;  /* 0xff80000033ae7808 */ /* 0x000fe40006000000 */
[----:B------:R-:W-:Y:S02]  /*e140*/  ISETP.LT.OR P6, PT, R10, 0x3a, P6 ;  /* 0x0000003a0a00780c */ /* 0x000fe400037c1670 */
[----:B------:R-:W-:Y:S01]  /*e150*/  FSEL R179, R54, -INF , !P5 ;  /* 0xff80000036b37808 */ /* 0x000fe20006800000 */
[----:B------:R-:W5:Y:S01]  /*e160*/  LDL R10, [R1+0x220] ;  /* 0x00022000010a7983 */ /* 0x000f620000100800 */
[----:B------:R-:W-:-:S02]  /*e170*/  FSEL R180, R180, -INF , !P6 ;  /* 0xff800000b4b47808 */ /* 0x000fc40007000000 */
[----:B----4-:R-:W-:-:S04]  /*e180*/  FMNMX.FTZ R4, R141, R20, !PT ;  /* 0x000000148d047209 */ /* 0x010fc80007810000 */
[----:B------:R-:W-:Y:S02]  /*e190*/  FMNMX.FTZ R5, R61, R4, !PT ;  /* 0x000000043d057209 */ /* 0x000fe40007810000 */
[----:B------:R-:W-:Y:S02]  /*e1a0*/  FMNMX.FTZ R4, R130, R21, !PT ;  /* 0x0000001582047209 */ /* 0x000fe40007810000 */
[----:B------:R-:W-:Y:S02]  /*e1b0*/  FMNMX.FTZ R5, R65, R5, !PT ;  /* 0x0000000541057209 */ /* 0x000fe40007810000 */
[----:B------:R-:W-:Y:S02]  /*e1c0*/  FMNMX.FTZ R4, R139, R4, !PT ;  /* 0x000000048b047209 */ /* 0x000fe40007810000 */
[----:B------:R-:W-:Y:S02]  /*e1d0*/  FMNMX.FTZ R5, R151, R5, !PT ;  /* 0x0000000597057209 */ /* 0x000fe40007810000 */
[----:B------:R-:W-:-:S02]  /*e1e0*/  FMNMX.FTZ R4, R163, R4, !PT ;  /* 0x00000004a3047209 */ /* 0x000fc40007810000 */
        /* <DEDUP_REMOVED lines=23> */
[----:B------:R-:W-:-:S03]  /*e360*/  FMNMX.FTZ R5, R179, R6, !PT ;  /* 0x00000006b3057209 */ /* 0x000fc60007810000 */
[----:B------:R-:W0:Y:S01]  /*e370*/  SHFL.BFLY PT, R7, R4, 0x2, 0x1f ;  /* 0x0c401f0004077f89 */ /* 0x000e2200000e0000 */
[----:B------:R-:W-:-:S05]  /*e380*/  FMNMX.FTZ R5, R180, R5, !PT ;  /* 0x00000005b4057209 */ /* 0x000fca0007810000 */
[----:B------:R-:W-:Y:S04]  /*e390*/  STL.64 [R1+0x200], R4 ;  /* 0x0002000401007387 */ /* 0x000fe80000100a00 */
[----:B------:R-:W4:Y:S01]  /*e3a0*/  LDL R18, [R1+0x204] ;  /* 0x0002040001127983 */ /* 0x000f220000100800 */
[----:B0-----:R-:W-:-:S05]  /*e3b0*/  FMNMX.FTZ R6, R4, R7, !PT ;  /* 0x0000000704067209 */ /* 0x001fca0007810000 */
[----:B------:R-:W0:Y:S02]  /*e3c0*/  SHFL.BFLY PT, R7, R6, 0x1, 0x1f ;  /* 0x0c201f0006077f89 */ /* 0x000e2400000e0000 */
[----:B0-----:R-:W-:-:S05]  /*e3d0*/  FMNMX.FTZ R8, R6, R7, !PT ;  /* 0x0000000706087209 */ /* 0x001fca0007810000 */
[----:B------:R-:W-:Y:S04]  /*e3e0*/  STL [R1+0x200], R8 ;  /* 0x0002000801007387 */ /* 0x000fe80000100800 */
[----:B------:R-:W2:Y:S04]  /*e3f0*/  LDL R9, [R1+0x200] ;  /* 0x0002000001097983 */ /* 0x000ea80000100800 */
[----:B----4-:R-:W0:Y:S02]  /*e400*/  SHFL.BFLY PT, R7, R18, 0x2, 0x1f ;  /* 0x0c401f0012077f89 */ /* 0x010e2400000e0000 */
[----:B0-----:R-:W-:-:S05]  /*e410*/  FMNMX.FTZ R7, R7, R18, !PT ;  /* 0x0000001207077209 */ /* 0x001fca0007810000 */
[----:B------:R-:W0:Y:S01]  /*e420*/  SHFL.BFLY PT, R4, R7, 0x1, 0x1f ;  /* 0x0c201f0007047f89 */ /* 0x000e2200000e0000 */
[----:B--2---:R-:W-:Y:S02]  /*e430*/  FSETP.NEU.FTZ.AND P1, PT, R9, -INF , PT ;  /* 0xff8000000900780b */ /* 0x004fe40003f3d000 */
[----:B0-----:R-:W-:Y:S02]  /*e440*/  FMNMX.FTZ R4, R7, R4, !PT ;  /* 0x0000000407047209 */ /* 0x001fe40007810000 */
[----:B------:R-:W-:Y:S02]  /*e450*/  FSEL R5, R9, RZ, P1 ;  /* 0x000000ff09057208 */ /* 0x000fe40000800000 */
[----:B------:R-:W-:-:S04]  /*e460*/  FSETP.NEU.FTZ.AND P1, PT, R4, -INF , PT ;  /* 0xff8000000400780b */ /* 0x000fc80003f3d000 */
[----:B------:R-:W-:Y:S01]  /*e470*/  FSEL R6, R4, RZ, P1 ;  /* 0x000000ff04067208 */ /* 0x000fe20000800000 */
[----:B------:R-:W-:-:S04]  /*e480*/  FADD.FTZ R5, R20, -R5 ;  /* 0x8000000514057221 */ /* 0x000fc80000010000 */
[----:B------:R-:W-:Y:S01]  /*e490*/  FADD.FTZ R21, R21, -R6 ;  /* 0x8000000615157221 */ /* 0x000fe20000010000 */
[----:B-----5:R-:W-:-:S03]  /*e4a0*/  FMUL.FTZ R5, R5, R10 ;  /* 0x0000000a05057220 */ /* 0x020fc60000410000 */
[----:B------:R-:W-:Y:S01]  /*e4b0*/  FMUL.FTZ R21, R10, R21 ;  /* 0x000000150a157220 */ /* 0x000fe20000410000 */
[----:B------:R-:W3:Y:S08]  /*e4c0*/  MUFU.EX2 R183, R5 ;  /* 0x0000000500b77308 */ /* 0x000ef00000000800 */
[----:B------:R-:W0:Y:S01]  /*e4d0*/  MUFU.EX2 R182, R21 ;  /* 0x0000001500b67308 */ /* 0x000e220000000800 */
[----:B------:R1:W-:Y:S01]  /*e4e0*/  STL [R1+0x204], R4 ;  /* 0x0002040401007387 */ /* 0x0003e20000100800 */
[----:B---3--:R-:W-:Y:S01]  /*e4f0*/  FMUL.FTZ R12, R183, R12 ;  /* 0x0000000cb70c7220 */ /* 0x008fe20000410000 */
[----:B0-----:R-:W-:-:S05]  /*e500*/  FMUL.FTZ R13, R13, R182 ;  /* 0x000000b60d0d7220 */ /* 0x001fca0000410000 */
[----:B------:R1:W-:Y:S04]  /*e510*/  STL.64 [R1+0x210], R12 ;  /* 0x0002100c01007387 */ /* 0x0003e80000100a00 */
[----:B------:R-:W2:Y:S01]  /*e520*/  LD.E R6, desc[UR44][R14.64+0x4] ;  /* 0x0000042c0e067980 */ /* 0x000ea2000c101900 */
[----:B------:R-:W-:Y:S01]  /*e530*/  BSSY B0, `(.L_x_2057) ;  /* 0x000000c000007945 */ /* 0x000fe20003800000 */
[----:B--2---:R-:W-:-:S13]  /*e540*/  ISETP.NE.AND P1, PT, R6, RZ, PT ;  /* 0x000000ff0600720c */ /* 0x004fda0003f25270 */
[----:B-1----:R-:W-:Y:S05]  /*e550*/  @P1 BRA `(.L_x_2058) ;  /* 0x0000000000241947 */ /* 0x002fea0003800000 */
[----:B------:R-:W2:Y:S04]  /*e560*/  LDL.64 R8, [R1+0xe0] ;  /* 0x0000e00001087983 */ /* 0x000ea80000100a00 */
[----:B------:R-:W3:Y:S04]  /*e570*/  LD.E R15, desc[UR44][R14.64] ;  /* 0x0000002c0e0f7980 */ /* 0x000ee8000c101900 */
[----:B--2---:R-:W2:Y:S01]  /*e580*/  LD.E.64 R6, desc[UR44][R8.64] ;  /* 0x0000002c08067980 */ /* 0x004ea2000c101b00 */
[----:B---3--:R-:W-:-:S04]  /*e590*/  IMAD R4, R60, 0x40, R15 ;  /* 0x000000403c047824 */ /* 0x008fc800078e020f */
[----:B--2---:R-:W-:-:S05]  /*e5a0*/  IMAD.WIDE R4, R4, 0x4, R6 ;  /* 0x0000000404047825 */ /* 0x004fca00078e0206 */
[----:B------:R0:W-:Y:S04]  /*e5b0*/  ST.E desc[UR44][R4.64], R183 ;  /* 0x000000b704007985 */ /* 0x0001e8000c10192c */
[----:B------:R-:W2:Y:S04]  /*e5c0*/  LDL.64 R14, [R1+0xd8] ;  /* 0x0000d800010e7983 */ /* 0x000ea80000100a00 */
[----:B--2---:R-:W2:Y:S02]  /*e5d0*/  LD.E R6, desc[UR44][R14.64+0x4] ;  /* 0x0000042c0e067980 */ /* 0x004ea4000c101900 */
[----:B0-2---:R-:W-:-:S13]  /*e5e0*/  ISETP.NE.AND P1, PT, R6, RZ, PT ;  /* 0x000000ff0600720c */ /* 0x005fda0003f25270 */
.L_x_2058:
[----:B------:R-:W-:Y:S05]  /*e5f0*/  BSYNC B0 ;  /* 0x0000000000007941 */ /* 0x000fea0003800000 */
.L_x_2057:
[----:B------:R-:W-:Y:S04]  /*e600*/  BSSY B0, `(.L_x_2059) ;  /* 0x0000009000007945 */ /* 0x000fe80003800000 */
[----:B------:R-:W-:Y:S05]  /*e610*/  @P1 BRA `(.L_x_2060) ;  /* 0x00000000001c1947 */ /* 0x000fea0003800000 */
[----:B------:R-:W2:Y:S04]  /*e620*/  LDL.64 R6, [R1+0xe0] ;  /* 0x0000e00001067983 */ /* 0x000ea80000100a00 */
[----:B------:R-:W3:Y:S04]  /*e630*/  LD.E R15, desc[UR44][R14.64] ;  /* 0x0000002c0e0f7980 */ /* 0x000ee8000c101900 */
[----:B--2---:R-:W2:Y:S01]  /*e640*/  LD.E.64 R4, desc[UR44][R6.64] ;  /* 0x0000002c06047980 */ /* 0x004ea2000c101b00 */
[----:B---3--:R-:W-:-:S04]  /*e650*/  IMAD R60, R60, 0x40, R15 ;  /* 0x000000403c3c7824 */ /* 0x008fc800078e020f */
[----:B------:R-:W-:-:S04]  /*e660*/  VIADD R60, R60, 0x8 ;  /* 0x000000083c3c7836 */ /* 0x000fc80000000000 */
[----:B--2---:R-:W-:-:S05]  /*e670*/  IMAD.WIDE R4, R60, 0x4, R4 ;  /* 0x000000043c047825 */ /* 0x004fca00078e0204 */
[----:B------:R0:W-:Y:S02]  /*e680*/  ST.E desc[UR44][R4.64], R182 ;  /* 0x000000b604007985 */ /* 0x0001e4000c10192c */
.L_x_2060:
[----:B------:R-:W-:Y:S05]  /*e690*/  BSYNC B0 ;  /* 0x0000000000007941 */ /* 0x000fea0003800000 */
.L_x_2059:
[----:B------:R-:W2:Y:S04]  /*e6a0*/  LDL R186, [R1+0x220] ;  /* 0x0002200001ba7983 */ /* 0x000ea80000100800 */
[----:B------:R-:W2:Y:S04]  /*e6b0*/  LDL.64 R124, [R1+0x200] ;  /* 0x00020000017c7983 */ /* 0x000ea80000100a00 */
[----:B------:R-:W3:Y:S04]  /*e6c0*/  LDL.64 R40, [R1+0x210] ;  /* 0x0002100001287983 */ /* 0x000ee80000100a00 */
[----:B0-----:R-:W4:Y:S04]  /*e6d0*/  LDL.64 R4, [R1+0x138] ;  /* 0x0001380001047983 */ /* 0x001f280000100a00 */
[----:B------:R-:W5:Y:S04]  /*e6e0*/  LDL.64 R42, [R1+0x420] ;  /* 0x00042000012a7983 */ /* 0x000f680000100a00 */
[----:B------:R-:W4:Y:S04]  /*e6f0*/  LDL.64 R44, [R1+0x428] ;  /* 0x00042800012c7983 */ /* 0x000f280000100a00 */
        /* <DEDUP_REMOVED lines=48> */
[----:B------:R-:W4:Y:S01]  /*ea00*/  LDL.64 R136, [R1+0x408] ;  /* 0x0004080001887983 */ /* 0x000f220000100a00 */
[CC--:B--2---:R-:W-:Y:S01]  /*ea10*/  FMUL.FTZ R50, R124.reuse, R186.reuse ;  /* 0x000000ba7c327220 */ /* 0x0c4fe20000410000 */
[----:B------:R-:W-:Y:S01]  /*ea20*/  FSETP.NEU.FTZ.AND P1, PT, R124, -INF , PT ;  /* 0xff8000007c00780b */ /* 0x000fe20003f3d000 */
[----:B------:R-:W-:-:S03]  /*ea30*/  FMUL.FTZ R131, R125, R186 ;  /* 0x000000ba7d837220 */ /* 0x000fc60000410000 */
[----:B------:R-:W-:Y:S02]  /*ea40*/  FSEL R128, R50, RZ, P1 ;  /* 0x000000ff32807208 */ /* 0x000fe40000800000 */
[----:B------:R-:W-:Y:S01]  /*ea50*/  FSETP.NEU.FTZ.AND P1, PT, R125, -INF , PT ;  /* 0xff8000007d00780b */ /* 0x000fe20003f3d000 */
[----:B------:R-:W2:Y:S03]  /*ea60*/  LDL.64 R50, [R1+0x340] ;  /* 0x0003400001327983 */ /* 0x000ea60000100a00 */
[----:B------:R-:W-:Y:S01]  /*ea70*/  FSEL R181, R131, RZ, P1 ;  /* 0x000000ff83b57208 */ /* 0x000fe20000800000 */
[-CC-:B------:R-:W-:Y:S01]  /*ea80*/  FFMA.FTZ R141, R141, R186.reuse, -R128.reuse ;  /* 0x000000ba8d8d7223 */ /* 0x180fe20000010880 */
        /* <DEDUP_REMOVED lines=14> */
[-C--:B------:R-:W-:Y:S01]  /*eb70*/  FFMA.FTZ R173, R173, R186.reuse, -R128 ;  /* 0x000000baadad7223 */ /* 0x080fe20000010880 */
[-CC-:B------:R-:W-:Y:S01]  /*eb80*/  FFMA.FTZ R148, R130, R186.reuse, -R181.reuse ;  /* 0x000000ba82947223 */ /* 0x180fe200000108b5 */
[-CC-:B------:R-:W-:Y:S01]  /*eb90*/  FFMA.FTZ R161, R139, R186.reuse, -R181.reuse ;  /* 0x000000ba8ba17223 */ /* 0x180fe200000108b5 */
[----:B------:R-:W2:Y:S04]  /*eba0*/  LDL.64 R60, [R1+0x390] ;  /* 0x00039000013c7983 */ /* 0x000ea80000100a00 */
        /* <DEDUP_REMOVED lines=10> */
[----:B------:R-:W2:Y:S01]  /*ec50*/  LDL.64 R138, [R1+0x418] ;  /* 0x00041800018a7983 */ /* 0x000ea20000100a00 */
[----:B------:R-:W3:Y:S01]  /*ec60*/  MUFU.EX2 R148, R148 ;  /* 0x0000009400947308 */ /* 0x000ee20000000800 */
[-CC-:B------:R-:W-:Y:S01]  /*ec70*/  FFMA.FTZ R163, R163, R186.reuse, -R181.reuse ;  /* 0x000000baa3a37223 */ /* 0x180fe200000108b5 */
[----:B------:R-:W-:-:S06]  /*ec80*/  FFMA.FTZ R150, R175, R186, -R181 ;  /* 0x000000baaf967223 */ /* 0x000fcc00000108b5 */
[----:B------:R-:W0:Y:S01]  /*ec90*/  MUFU.EX2 R141, R141 ;  /* 0x0000008d008d7308 */ /* 0x000e220000000800 */
[----:B------:R-:W-:-:S07]  /*eca0*/  FFMA.FTZ R167, R167, R186, -R181 ;  /* 0x000000baa7a77223 */ /* 0x000fce00000108b5 */
[----:B------:R-:W-:Y:S08]  /*ecb0*/  MUFU.EX2 R160, R160 ;  /* 0x000000a000a07308 */ /* 0x000ff00000000800 */
[----:B------:R-:W1:Y:S01]  /*ecc0*/  MUFU.EX2 R161, R161 ;  /* 0x000000a100a17308 */ /* 0x000e620000000800 */
[----:B------:R-:W-:-:S07]  /*ecd0*/  FFMA.FTZ R168, R168, R186, -R181 ;  /* 0x000000baa8a87223 */ /* 0x000fce00000108b5 */
[----:B------:R-:W-:Y:S01]  /*ece0*/  MUFU.EX2 R162, R162 ;  /* 0x000000a200a27308 */ /* 0x000fe20000000800 */
[----:B------:R-:W-:-:S07]  /*ecf0*/  FFMA.FTZ R184, R170, R186, -R181 ;  /* 0x000000baaab87223 */ /* 0x000fce00000108b5 */
[----:B------:R-:W5:Y:S01]  /*ed00*/  MUFU.EX2 R163, R163 ;  /* 0x000000a300a37308 */ /* 0x000f620000000800 */
[----:B---3--:R-:W-:Y:S01]  /*ed10*/  FADD.FTZ R170, R148, R41 ;  /* 0x0000002994aa7221 */ /* 0x008fe20000010000 */
[----:B0-----:R-:W-:-:S06]  /*ed20*/  FADD.FTZ R41, R141, R40 ;  /* 0x000000288d297221 */ /* 0x001fcc0000010000 */
[----:B------:R-:W-:Y:S01]  /*ed30*/  MUFU.EX2 R151, R151 ;  /* 0x0000009700977308 */ /* 0x000fe20000000800 */
[----:B------:R-:W-:-:S07]  /*ed40*/  FFMA.FTZ R169, R169, R186, -R181 ;  /* 0x000000baa9a97223 */ /* 0x000fce00000108b5 */
[----:B------:R-:W0:Y:S01]  /*ed50*/  MUFU.EX2 R150, R150 ;  /* 0x0000009600967308 */ /* 0x000e220000000800 */
[----:B-1----:R-:W-:Y:S01]  /*ed60*/  FADD.FTZ R170, R161, R170 ;  /* 0x000000aaa1aa7221 */ /* 0x002fe20000010000 */
[----:B------:R-:W-:-:S06]  /*ed70*/  FADD.FTZ R41, R160, R41 ;  /* 0x00000029a0297221 */ /* 0x000fcc0000010000 */
[----:B------:R-:W-:Y:S08]  /*ed80*/  MUFU.EX2 R164, R164 ;  /* 0x000000a400a47308 */ /* 0x000ff00000000800 */
[----:B------:R-:W1:Y:S01]  /*ed90*/  MUFU.EX2 R167, R167 ;  /* 0x000000a700a77308 */ /* 0x000e620000000800 */
[----:B------:R-:W-:Y:S01]  /*eda0*/  FFMA.FTZ R175, R171, R186, -R181 ;  /* 0x000000baabaf7223 */ /* 0x000fe200000108b5 */
[----:B-----5:R-:W-:Y:S01]  /*edb0*/  FADD.FTZ R171, R163, R170 ;  /* 0x000000aaa3ab7221 */ /* 0x020fe20000010000 */
[----:B------:R-:W-:-:S05]  /*edc0*/  FADD.FTZ R40, R162, R41 ;  /* 0x00000029a2287221 */ /* 0x000fca0000010000 */
[----:B------:R-:W-:Y:S08]  /*edd0*/  MUFU.EX2 R165, R165 ;  /* 0x000000a500a57308 */ /* 0x000ff00000000800 */
[----:B------:R-:W3:Y:S01]  /*ede0*/  MUFU.EX2 R168, R168 ;  /* 0x000000a800a87308 */ /* 0x000ee20000000800 */
[----:B0-----:R-:W-:Y:S01]  /*edf0*/  FADD.FTZ R170, R150, R171 ;  /* 0x000000ab96aa7221 */ /* 0x001fe20000010000 */
[----:B------:R-:W-:-:S06]  /*ee00*/  FADD.FTZ R41, R151, R40 ;  /* 0x0000002897297221 */ /* 0x000fcc0000010000 */
[----:B------:R-:W-:Y:S01]  /*ee10*/  MUFU.EX2 R166, R166 ;  /* 0x000000a600a67308 */ /* 0x000fe20000000800 */
[----:B------:R-:W-:-:S07]  /*ee20*/  FFMA.FTZ R172, R172, R186, -R181 ;  /* 0x000000baacac7223 */ /* 0x000fce00000108b5 */
[----:B------:R-:W0:Y:S01]  /*ee30*/  MUFU.EX2 R169, R169 ;  /* 0x000000a900a97308 */ /* 0x000e220000000800 */
[----:B-1----:R-:W-:Y:S01]  /*ee40*/  FADD.FTZ R171, R167, R170 ;  /* 0x000000aaa7ab7221 */ /* 0x002fe20000010000 */
[----:B------:R-:W-:-:S06]  /*ee50*/  FADD.FTZ R40, R164, R41 ;  /* 0x00000029a4287221 */ /* 0x000fcc0000010000 */
[----:B------:R-:W-:Y:S01]  /*ee60*/  MUFU.EX2 R147, R147 ;  /* 0x0000009300937308 */ /* 0x000fe20000000800 */
[----:B------:R-:W-:-:S07]  /*ee70*/  FFMA.FTZ R176, R176, R186, -R181 ;  /* 0x000000bab0b07223 */ /* 0x000fce00000108b5 */
[----:B------:R-:W1:Y:S01]  /*ee80*/  MUFU.EX2 R184, R184 ;  /* 0x000000b800b87308 */ /* 0x000e620000000800 */
[----:B---3--:R-:W-:Y:S01]  /*ee90*/  FADD.FTZ R170, R168, R171 ;  /* 0x000000aba8aa7221 */ /* 0x008fe20000010000 */
[----:B------:R-:W-:-:S06]  /*eea0*/  FADD.FTZ R41, R165, R40 ;  /* 0x00000028a5297221 */ /* 0x000fcc0000010000 */
[----:B------:R-:W-:Y:S01]  /*eeb0*/  MUFU.EX2 R140, R140 ;  /* 0x0000008c008c7308 */ /* 0x000fe20000000800 */
[----:B------:R-:W-:-:S07]  /*eec0*/  FFMA.FTZ R185, R177, R186, -R181 ;  /* 0x000000bab1b97223 */ /* 0x000fce00000108b5 */
        /* <DEDUP_REMOVED lines=23> */
[----:B------:R-:W-:Y:S08]  /*f040*/  MUFU.EX2 R144, R144 ;  /* 0x0000009000907308 */ /* 0x000ff00000000800 */
[----:B------:R-:W1:Y:S01]  /*f050*/  MUFU.EX2 R174, R174 ;  /* 0x000000ae00ae7308 */ /* 0x000e620000000800 */
[----:B---3--:R-:W-:Y:S01]  /*f060*/  FADD.FTZ R170, R185, R170 ;  /* 0x000000aab9aa7221 */ /* 0x008fe20000010000 */
[----:B------:R-:W-:-:S06]  /*f070*/  FADD.FTZ R40, R145, R40 ;  /* 0x0000002891287221 */ /* 0x000fcc0000010000 */
[----:B------:R-:W-:Y:S08]  /*f080*/  MUFU.EX2 R146, R146 ;  /* 0x0000009200927308 */ /* 0x000ff00000000800 */
[----:B------:R-:W3:Y:S01]  /*f090*/  MUFU.EX2 R179, R179 ;  /* 0x000000b300b37308 */ /* 0x000ee20000000800 */
[----:B0-----:R-:W-:Y:S01]  /*f0a0*/  FADD.FTZ R171, R177, R170 ;  /* 0x000000aab1ab7221 */ /* 0x001fe20000010000 */
[----:B------:R-:W-:-:S06]  /*f0b0*/  FADD.FTZ R41, R143, R40 ;  /* 0x000000288f297221 */ /* 0x000fcc0000010000 */
[----:B------:R-:W0:Y:S08]  /*f0c0*/  MUFU.EX2 R173, R173 ;  /* 0x000000ad00ad7308 */ /* 0x000e300000000800 */
[----:B------:R-:W5:Y:S01]  /*f0d0*/  MUFU.EX2 R180, R180 ;  /* 0x000000b400b47308 */ /* 0x000f620000000800 */
[----:B-1----:R-:W-:Y:S01]  /*f0e0*/  FADD.FTZ R40, R174, R171 ;  /* 0x000000abae287221 */ /* 0x002fe20000010000 */
[----:B------:R-:W-:-:S03]  /*f0f0*/  FADD.FTZ R41, R144, R41 ;  /* 0x0000002990297221 */ /* 0x000fc60000010000 */
[----:B---3--:R-:W-:Y:S01]  /*f100*/  FADD.FTZ R171, R179, R40 ;  /* 0x00000028b3ab7221 */ /* 0x008fe20000010000 */
[----:B------:R-:W-:-:S04]  /*f110*/  FADD.FTZ R170, R146, R41 ;  /* 0x0000002992aa7221 */ /* 0x000fc80000010000 */
[----:B0-----:R-:W-:Y:S01]  /*f120*/  FADD.FTZ R170, R173, R170 ;  /* 0x000000aaadaa7221 */ /* 0x001fe20000010000 */
[----:B-----5:R-:W-:-:S05]  /*f130*/  FADD.FTZ R171, R180, R171 ;  /* 0x000000abb4ab7221 */ /* 0x020fca0000010000 */
[----:B------:R-:W-:Y:S01]  /*f140*/  STL.64 [R1+0x210], R170 ;  /* 0x000210aa01007387 */ /* 0x000fe20000100a00 */
[----:B------:R-:W-:Y:S01]  /*f150*/  BAR.SYNC.DEFER_BLOCKING 0xf, 0x100 ;  /* 0x03c4000000007b1d */ /* 0x000fe20000010000 */
[C---:B------:R-:W-:Y:S01]  /*f160*/  FMUL.FTZ R187, R183.reuse, R43 ;  /* 0x0000002bb7bb7220 */ /* 0x040fe20000410000 */
[C---:B------:R-:W-:Y:S01]  /*f170*/  FMUL.FTZ R186, R183.reuse, R42 ;  /* 0x0000002ab7ba7220 */ /* 0x040fe20000410000 */
[C---:B----4-:R-:W-:Y:S01]  /*f180*/  FMUL.FTZ R45, R182.reuse, R45 ;  /* 0x0000002db62d7220 */ /* 0x050fe20000410000 */
[C---:B------:R-:W-:Y:S02]  /*f190*/  FMUL.FTZ R44, R182.reuse, R44 ;  /* 0x0000002cb62c7220 */ /* 0x040fe40000410000 */
[----:B------:R-:W3:Y:S04]  /*f1a0*/  LD.E.64 R40, desc[UR44][R4.64+0x8] ;  /* 0x0000082c04287980 */ /* 0x000ee8000c101b00 */
[----:B------:R-:W4:Y:S01]  /*f1b0*/  LD.E.64 R42, desc[UR44][R4.64] ;  /* 0x0000002c042a7980 */ /* 0x000f22000c101b00 */
        /* <DEDUP_REMOVED lines=34> */
[C---:B--2---:R-:W-:Y:S01]  /*f3e0*/  FMUL.FTZ R51, R183.reuse, R51 ;  /* 0x00000033b7337220 */ /* 0x044fe20000410000 */
        /* <DEDUP_REMOVED lines=153> */
[----:B0-----:R-:W4:Y:S04]  /*fd80*/  LDL R8, [R1+0x230] ;  /* 0x0002300001087983 */ /* 0x001f280000100800 */
[----:B-1----:R-:W4:Y:S04]  /*fd90*/  LDL R80, [R1+0x234] ;  /* 0x0002340001507983 */ /* 0x002f280000100800 */
[----:B--2---:R-:W2:Y:S04]  /*fda0*/  LDL R82, [R1+0x238] ;  /* 0x0002380001527983 */ /* 0x004ea80000100800 */
        /* <DEDUP_REMOVED lines=125> */
[----:B------:R-:W-:-:S02]  /*10580*/  MOV R40, R40 ;  /* 0x0000002800287202 */ /* 0x000fc40000000f00 */
[----:B------:R-:W-:Y:S02]  /*10590*/  F2FP.F16.F32.PACK_AB R164, R165, R164 ;  /* 0x000000a4a5a4723e */ /* 0x000fe400000000ff */
[----:B------:R-:W-:Y:S01]  /*105a0*/  F2FP.F16.F32.PACK_AB R160, R160, R141 ;  /* 0x0000008da0a0723e */ /* 0x000fe200000000ff */
[--C-:B------:R-:W-:Y:S01]  /*105b0*/  IMAD R5, R43, 0x2, R40.reuse ;  /* 0x000000022b057824 */ /* 0x100fe200078e0228 */
[----:B------:R-:W-:Y:S01]  /*105c0*/  F2FP.F16.F32.PACK_AB R161, R161, R148 ;  /* 0x00000094a1a1723e */ /* 0x000fe200000000ff */
[----:B------:R-:W-:Y:S01]  /*105d0*/  IMAD R4, R42, 0x2, R40 ;  /* 0x000000022a047824 */ /* 0x000fe200078e0228 */
[----:B------:R-:W-:Y:S02]  /*105e0*/  F2FP.F16.F32.PACK_AB R162, R151, R162 ;  /* 0x000000a297a2723e */ /* 0x000fe400000000ff */
[----:B------:R-:W-:Y:S02]  /*105f0*/  F2FP.F16.F32.PACK_AB R163, R150, R163 ;  /* 0x000000a396a3723e */ /* 0x000fe400000000ff */
[----:B------:R-:W-:-:S02]  /*10600*/  F2FP.F16.F32.PACK_AB R165, R168, R167 ;  /* 0x000000a7a8a5723e */ /* 0x000fc400000000ff */
[----:B------:R-:W-:Y:S02]  /*10610*/  F2FP.F16.F32.PACK_AB R166, R147, R166 ;  /* 0x000000a693a6723e */ /* 0x000fe400000000ff */
[----:B------:R-:W-:Y:S01]  /*10620*/  F2FP.F16.F32.PACK_AB R167, R184, R169 ;  /* 0x000000a9b8a7723e */ /* 0x000fe200000000ff */
[----:B------:R-:W-:Y:S01]  /*10630*/  IMAD R6, R42, 0x2, R5 ;  /* 0x000000022a067824 */ /* 0x000fe200078e0205 */
[----:B------:R-:W-:Y:S02]  /*10640*/  F2FP.F16.F32.PACK_AB R168, R149, R140 ;  /* 0x0000008c95a8723e */ /* 0x000fe400000000ff */
[----:B------:R-:W-:Y:S02]  /*10650*/  F2FP.F16.F32.PACK_AB R169, R172, R175 ;  /* 0x000000afaca9723e */ /* 0x000fe400000000ff */
[----:B------:R-:W-:Y:S02]  /*10660*/  F2FP.F16.F32.PACK_AB R170, R145, R142 ;  /* 0x0000008e91aa723e */ /* 0x000fe400000000ff */
[----:B------:R-:W-:-:S02]  /*10670*/  F2FP.F16.F32.PACK_AB R171, R185, R176 ;  /* 0x000000b0b9ab723e */ /* 0x000fc400000000ff */
[----:B------:R-:W-:Y:S02]  /*10680*/  F2FP.F16.F32.PACK_AB R176, R144, R143 ;  /* 0x0000008f90b0723e */ /* 0x000fe400000000ff */
[----:B------:R-:W-:Y:S02]  /*10690*/  F2FP.F16.F32.PACK_AB R177, R174, R177 ;  /* 0x000000b1aeb1723e */ /* 0x000fe400000000ff */
[----:B------:R-:W-:Y:S02]  /*106a0*/  F2FP.F16.F32.PACK_AB R178, R173, R146 ;  /* 0x00000092adb2723e */ /* 0x000fe400000000ff */
[----:B------:R-:W-:Y:S01]  /*106b0*/  F2FP.F16.F32.PACK_AB R179, R180, R179 ;  /* 0x000000b3b4b3723e */ /* 0x000fe200000000ff */
[----:B------:R-:W-:Y:S04]  /*106c0*/  STSM.16.M88.4 [R40], R160 ;  /* 0x000000a028007844 */ /* 0x000fe80000000200 */
[----:B------:R-:W-:Y:S04]  /*106d0*/  STSM.16.M88.4 [R4], R164 ;  /* 0x000000a404007844 */ /* 0x000fe80000000200 */
[----:B------:R0:W-:Y:S04]  /*106e0*/  STSM.16.M88.4 [R5], R168 ;  /* 0x000000a805007844 */ /* 0x0001e80000000200 */
[----:B------:R-:W-:Y:S04]  /*106f0*/  STSM.16.M88.4 [R6], R176 ;  /* 0x000000b006007844 */ /* 0x000fe80000000200 */
[----:B------:R-:W4:Y:S04]  /*10700*/  LD.E.64 R172, desc[UR44][R16.64+0xa8] ;  /* 0x0000a82c10ac7980 */ /* 0x000f28000c101b00 */
[----:B0-----:R-:W4:Y:S04]  /*10710*/  LDL R5, [R1+0x1e8] ;  /* 0x0001e80001057983 */ /* 0x001f280000100800 */
[----:B------:R-:W-:Y:S04]  /*10720*/  STL [R1+0x230], R8 ;  /* 0x0002300801007387 */ /* 0x000fe80000100800 */
[----:B------:R-:W-:Y:S04]  /*10730*/  STL [R1+0x234], R80 ;  /* 0x0002345001007387 */ /* 0x000fe80000100800 */
[----:B--2---:R-:W-:Y:S04]  /*10740*/  STL [R1+0x238], R82 ;  /* 0x0002385201007387 */ /* 0x004fe80000100800 */
[----:B-----5:R-:W-:Y:S04]  /*10750*/  STL [R1+0x23c], R84 ;  /* 0x00023c5401007387 */ /* 0x020fe80000100800 */
[----:B------:R-:W-:Y:S04]  /*10760*/  STL [R1+0x240], R10 ;  /* 0x0002400a01007387 */ /* 0x000fe80000100800 */
[----:B------:R-:W-:Y:S04]  /*10770*/  STL [R1+0x244], R86 ;  /* 0x0002445601007387 */ /* 0x000fe80000100800 */
[----:B---3--:R-:W-:Y:S04]  /*10780*/  STL [R1+0x248], R88 ;  /* 0x0002485801007387 */ /* 0x008fe80000100800 */
[----:B------:R-:W-:Y:S04]  /*10790*/  STL [R1+0x24c], R90 ;  /* 0x00024c5a01007387 */ /* 0x000fe80000100800 */
[----:B------:R-:W-:Y:S04]  /*107a0*/  STL [R1+0x250], R12 ;  /* 0x0002500c01007387 */ /* 0x000fe80000100800 */
[----:B----4-:R-:W-:Y:S04]  /*107b0*/  STL [R1+0x254], R92 ;  /* 0x0002545c01007387 */ /* 0x010fe80000100800 */
        /* <DEDUP_REMOVED lines=80> */
[----:B------:R1:W-:Y:S04]  /*10cc0*/  STL [R1+0x398], R31 ;  /* 0x0003981f01007387 */ /* 0x0003e80000100800 */
[----:B------:R-:W-:Y:S04]  /*10cd0*/  STL [R1+0x39c], R33 ;  /* 0x00039c2101007387 */ /* 0x000fe80000100800 */
[----:B------:R-:W-:Y:S04]  /*10ce0*/  STL [R1+0x3a0], R62 ;  /* 0x0003a03e01007387 */ /* 0x000fe80000100800 */
[----:B------:R2:W-:Y:S04]  /*10cf0*/  STL [R1+0x3a4], R35 ;  /* 0x0003a42301007387 */ /* 0x0005e80000100800 */
        /* <DEDUP_REMOVED lines=31> */
[----:B------:R5:W-:Y:S04]  /*10ef0*/  STL [R1+0x424], R87 ;  /* 0x0004245701007387 */ /* 0x000be80000100800 */
[----:B------:R-:W-:Y:S04]  /*10f00*/  STL [R1+0x428], R89 ;  /* 0x0004285901007387 */ /* 0x000fe80000100800 */
[----:B------:R5:W-:Y:S04]  /*10f10*/  STL [R1+0x42c], R91 ;  /* 0x00042c5b01007387 */ /* 0x000be80000100800 */
[----:B0-----:R-:W5:Y:S04]  /*10f20*/  LDL.128 R24, [R1+0x230] ;  /* 0x0002300001187983 */ /* 0x001f680000100c00 */
[----:B-1----:R-:W5:Y:S04]  /*10f30*/  LDL.128 R28, [R1+0x240] ;  /* 0x00024000011c7983 */ /* 0x002f680000100c00 */
[----:B--2---:R-:W2:Y:S04]  /*10f40*/  LDL.128 R32, [R1+0x250] ;  /* 0x0002500001207983 */ /* 0x004ea80000100c00 */
[----:B---3--:R-:W2:Y:S04]  /*10f50*/  LDL.128 R36, [R1+0x260] ;  /* 0x0002600001247983 */ /* 0x008ea80000100c00 */
[----:B------:R-:W2:Y:S04]  /*10f60*/  LDL.128 R40, [R1+0x270] ;  /* 0x0002700001287983 */ /* 0x000ea80000100c00 */
        /* <DEDUP_REMOVED lines=27> */
[----:B------:R-:W-:Y:S01]  /*11120*/  IMAD R172, R5, 0x1000, R172 ;  /* 0x0000100005ac7824 */ /* 0x000fe200078e02ac */
[----:B------:R-:W-:-:S04]  /*11130*/  R2UR UR7, R173 ;  /* 0x00000000ad0772ca */ /* 0x000fc800000e0000 */
[C---:B------:R-:W-:Y:S01]  /*11140*/  R2UR UR6, R172.reuse ;  /* 0x00000000ac0672ca */ /* 0x040fe200000e0000 */
[----:B------:R-:W-:Y:S02]  /*11150*/  VIADD R4, R172, 0x80 ;  /* 0x00000080ac047836 */ /* 0x000fe40000000000 */
[----:B------:R-:W-:Y:S01]  /*11160*/  IMAD.MOV.U32 R5, RZ, RZ, R173 ;  /* 0x000000ffff057224 */ /* 0x000fe200078e00ad */
[----:B--2---:R-:W-:-:S09]  /*11170*/  WARPGROUP.ARRIVE ;  /* 0x00000000000079c5 */ /* 0x004fd20000000000 */
[----:B------:R-:W-:Y:S01]  /*11180*/  HGMMA.64x256x16.F32 R24, R160, gdesc[UR4].tnspB, R24, gsb0 ;  /* 0x43e00004a0187df0 */ /* 0x000fe20008000818 */
[----:B------:R-:W-:Y:S02]  /*11190*/  R2UR UR6, R4 ;  /* 0x00000000040672ca */ /* 0x000fe400000e0000 */
[----:B------:R-:W-:Y:S01]  /*111a0*/  R2UR UR7, R5 ;  /* 0x00000000050772ca */ /* 0x000fe200000e0000 */
[----:B------:R-:W-:Y:S02]  /*111b0*/  VIADD R4, R172, 0x100 ;  /* 0x00000100ac047836 */ /* 0x000fe40000000000 */
[----:B------:R-:W-:Y:S01]  /*111c0*/  IMAD.MOV.U32 R5, RZ, RZ, R173 ;  /* 0x000000ffff057224 */ /* 0x000fe200078e00ad */
        /* <DEDUP_REMOVED lines=34> */
[----:B------:R-:W-:Y:S01]  /*113f0*/  HGMMA.64x256x16.F32 R24, R164, gdesc[UR4].tnspB, R24, gsb0 ;  /* 0x43e00004a4187df0 */ /* 0x000fe20008000818 */
[----:B------:R-:W-:Y:S02]  /*11400*/  R2UR UR6, R4 ;  /* 0x00000000040672ca */ /* 0x000fe400000e0000 */
[----:B------:R-:W-:Y:S01]  /*11410*/  R2UR UR7, R5 ;  /* 0x00000000050772ca */ /* 0x000fe200000e0000 */
[----:B------:R-:W-:Y:S01]  /*11420*/  VIADD R172, R172, 0x180 ;  /* 0x00000180acac7836 */ /* 0x000fe20000000000 */
        /* <DEDUP_REMOVED lines=71> */
[----:B------:R-:W-:Y:S03]  /*118a0*/  HGMMA.64x256x16.F32 R24, R176, gdesc[UR4].tnspB, R24, gsb0 ;  /* 0x43e00004b0187df0 */ /* 0x000fe60008000818 */
        /* <DEDUP_REMOVED lines=33> */
[----:B------:R-:W5:Y:S04]  /*11ac0*/  LDL R4, [R1+0x230] ;  /* 0x0002300001047983 */ /* 0x000f680000100800 */
[----:B0-----:R-:W5:Y:S04]  /*11ad0*/  LDL R72, [R1+0x234] ;  /* 0x0002340001487983 */ /* 0x001f680000100800 */
[----:B------:R-:W5:Y:S04]  /*11ae0*/  LDL R74, [R1+0x238] ;  /* 0x00023800014a7983 */ /* 0x000f680000100800 */
[----:B-1----:R-:W5:Y:S04]  /*11af0*/  LDL R76, [R1+0x23c] ;  /* 0x00023c00014c7983 */ /* 0x002f680000100800 */
[----:B------:R-:W5:Y:S04]  /*11b00*/  LDL R6, [R1+0x240] ;  /* 0x0002400001067983 */ /* 0x000f680000100800 */
[----:B------:R-:W5:Y:S04]  /*11b10*/  LDL R78, [R1+0x244] ;  /* 0x00024400014e7983 */ /* 0x000f680000100800 */
[----:B--2---:R-:W2:Y:S04]  /*11b20*/  LDL R80, [R1+0x248] ;  /* 0x0002480001507983 */ /* 0x004ea80000100800 */
[----:B------:R-:W2:Y:S04]  /*11b30*/  LDL R82, [R1+0x24c] ;  /* 0x00024c0001527983 */ /* 0x000ea80000100800 */
[----:B------:R-:W2:Y:S04]  /*11b40*/  LDL R8, [R1+0x250] ;  /* 0x0002500001087983 */ /* 0x000ea80000100800 */
[----:B---3--:R-:W3:Y:S04]  /*11b50*/  LDL R84, [R1+0x254] ;  /* 0x0002540001547983 */ /* 0x008ee80000100800 */
[----:B------:R-:W3:Y:S04]  /*11b60*/  LDL R86, [R1+0x258] ;  /* 0x0002580001567983 */ /* 0x000ee80000100800 */
[----:B----4-:R-:W4:Y:S04]  /*11b70*/  LDL R88, [R1+0x25c] ;  /* 0x00025c0001587983 */ /* 0x010f280000100800 */
        /* <DEDUP_REMOVED lines=116> */
[----:B------:R-:W-:Y:S01]  /*122c0*/  @!PT LDS RZ, [RZ] ;  /* 0x00000000fffff984 */ /* 0x000fe20000000800 */
[----:B------:R-:W-:Y:S01]  /*122d0*/  @!PT LDS RZ, [RZ] ;  /* 0x00000000fffff984 */ /* 0x000fe20000000800 */
[----:B------:R-:W-:Y:S01]  /*122e0*/  @!PT LDS RZ, [RZ] ;  /* 0x00000000fffff984 */ /* 0x000fe20000000800 */
[----:B------:R-:W-:Y:S01]  /*122f0*/  @!PT LDS RZ, [RZ] ;  /* 0x00000000fffff984 */ /* 0x000fe20000000800 */
[----:B------:R0:W-:Y:S06]  /*12300*/  MEMBAR.ALL.CTA ;  /* 0x0000000000007992 */ /* 0x0001ec0000008000 */
[----:B0-----:R-:W0:Y:S01]  /*12310*/  FENCE.VIEW.ASYNC.S ;  /* 0x00000000000073c6 */ /* 0x001e220000000000 */
[----:B------:R-:W-:Y:S03]  /*12320*/  BSSY B0, `(.L_x_2061) ;  /* 0x000008a000007945 */ /* 0x000fe60003800000 */
        /* <DEDUP_REMOVED lines=8> */
[----:B------:R1:W-:Y:S04]  /*123b0*/  STL [R1+0x250], R8 ;  /* 0x0002500801007387 */ /* 0x0003e80000100800 */
[----:B---3--:R1:W-:Y:S04]  /*123c0*/  STL [R1+0x254], R84 ;  /* 0x0002545401007387 */ /* 0x0083e80000100800 */
[----:B------:R1:W-:Y:S04]  /*123d0*/  STL [R1+0x258], R86 ;  /* 0x0002585601007387 */ /* 0x0003e80000100800 */
[----:B----4-:R1:W-:Y:S04]  /*123e0*/  STL [R1+0x25c], R88 ;  /* 0x00025c5801007387 */ /* 0x0103e80000100800 */
[----:B------:R1:W-:Y:S04]  /*123f0*/  STL [R1+0x260], R10 ;  /* 0x0002600a01007387 */ /* 0x0003e80000100800 */
[----:B------:R1:W-:Y:S04]  /*12400*/  STL [R1+0x264], R90 ;  /* 0x0002645a01007387 */ /* 0x0003e80000100800 */
[----:B-----5:R1:W-:Y:S04]  /*12410*/  STL [R1+0x268], R92 ;  /* 0x0002685c01007387 */ /* 0x0203e80000100800 */
        /* <DEDUP_REMOVED lines=113> */
[----:B0-----:R-:W-:Y:S01]  /*12b30*/  NOP ;  /* 0x0000000000007918 */ /* 0x001fe20000000000 */
[----:B------:R-:W-:Y:S06]  /*12b40*/  BAR.ARV 0xe, 0x100 ;  /* 0x0384000000007b1d */ /* 0x000fec0000002000 */
[----:B------:R-:W-:Y:S05]  /*12b50*/  @P0 BRA `(.L_x_2062) ;  /* 0x0000000000180947 */ /* 0x000fea0003800000 */
[----:B-1----:R-:W2:Y:S04]  /*12b60*/  LDL.64 R6, [R1+0x68] ;  /* 0x0000680001067983 */ /* 0x002ea80000100a00 */
[----:B------:R-:W3:Y:S01]  /*12b70*/  LDL R4, [R1+0x1e8] ;  /* 0x0001e80001047983 */ /* 0x000ee20000100800 */
[----:B--2---:R-:W-:-:S05]  /*12b80*/  MOV R5, R6 ;  /* 0x0000000600057202 */ /* 0x004fca0000000f00 */
[----:B---3--:R-:W-:-:S05]  /*12b90*/  IMAD R4, R4, 0x8, R5 ;  /* 0x0000000804047824 */ /* 0x008fca00078e0205 */
[----:B------:R-:W-:-:S04]  /*12ba0*/  PRMT R4, RZ, 0x654, R4 ;  /* 0x00000654ff047816 */ /* 0x000fc80000000004 */
[----:B------:R0:W-:Y:S03]  /*12bb0*/  SYNCS.ARRIVE.TRANS64.RED.A1T0 RZ, [R4+URZ], RZ ;  /* 0x000000ff04ff79a7 */ /* 0x0001e6000810043f */
.L_x_2062:
[----:B------:R-:W-:Y:S05]  /*12bc0*/  BSYNC B0 ;  /* 0x0000000000007941 */ /* 0x000fea0003800000 */
.L_x_2061:
[C---:B------:R-:W-:Y:S01]  /*12bd0*/  ISETP.GT.AND P0, PT, R0.reuse, R3, PT ;  /* 0x000000030000720c */ /* 0x040fe20003f04270 */
[----:B------:R-:W-:-:S12]  /*12be0*/  VIADD R0, R0, 0xffffffff ;  /* 0xffffffff00007836 */ /* 0x000fd80000000000 */
[----:B------:R-:W-:Y:S05]  /*12bf0*/  @P0 BRA `(.L_x_2063) ;  /* 0xffffff80004c0947 */ /* 0x000fea000383ffff */
[----:B01----:R-:W2:Y:S02]  /*12c00*/  LDL R4, [R1+0x70] ;  /* 0x0000700001047983 */ /* 0x003ea40000100800 */
[----:B--2---:R-:W-:-:S07]  /*12c10*/  IMAD.SHL.U32 R4, R4, 0x40, RZ ;  /* 0x0000004004047824 */ /* 0x004fce00078e00ff */
.L_x_2032:
[----:B------:R-:W0:Y:S01]  /*12c20*/  LDC R3, c[0x0][0x448] ;  /* 0x00011200ff037b82 */ /* 0x000e220000000800 */
[----:B------:R-:W-:-:S07]  /*12c30*/  ULDC UR4, c[0x0][0xad4] ;  /* 0x0002b50000047ab9 */ /* 0x000fce0000000800 */
[----:B------:R-:W1:Y:S01]  /*12c40*/  LDC R8, c[0x0][0xadc] ;  /* 0x0002b700ff087b82 */ /* 0x000e620000000800 */
[----:B0-----:R-:W-:Y:S01]  /*12c50*/  ISETP.NE.AND P0, PT, R3, 0x1, PT ;  /* 0x000000010300780c */ /* 0x001fe20003f05270 */
[----:B------:R-:W-:-:S12]  /*12c60*/  VIADD R3, R4, 0x3f ;  /* 0x0000003f04037836 */ /* 0x000fd80000000000 */
[----:B------:R-:W0:Y:S08]  /*12c70*/  @P0 LDC R6, c[0x0][0x44c] ;  /* 0x00011300ff060b82 */ /* 0x000e300000000800 */
[----:B------:R-:W2:Y:S01]  /*12c80*/  @P0 LDC R5, c[0x0][0x450] ;  /* 0x00011400ff050b82 */ /* 0x000ea20000000800 */
[----:B0-----:R-:W-:-:S05]  /*12c90*/  @P0 IMAD.HI.U32 R4, R3, R6, RZ ;  /* 0x0000000603040227 */ /* 0x001fca00078e00ff */
[----:B--2---:R-:W-:Y:S02]  /*12ca0*/  @P0 SHF.R.U32.HI R3, RZ, R5, R4 ;  /* 0x00000005ff030219 */ /* 0x004fe40000011604 */
[----:B-1----:R-:W-:-:S03]  /*12cb0*/  ISETP.GE.AND P0, PT, R8, 0x1, PT ;  /* 0x000000010800780c */ /* 0x002fc60003f06270 */
[----:B------:R-:W-:-:S04]  /*12cc0*/  IMAD.IADD R3, R158, 0x1, R3 ;  /* 0x000000019e037824 */ /* 0x000fc800078e0203 */
[----:B------:R-:W-:-:S06]  /*12cd0*/  VIADD R4, R3, -UR4 ;  /* 0x8000000403047c36 */ /* 0x000fcc0008000000 */
[----:B------:R-:W-:Y:S05]  /*12ce0*/  @!P0 BRA `(.L_x_2064) ;  /* 0x0000000000448947 */ /* 0x000fea0003800000 */
[----:B------:R-:W-:Y:S01]  /*12cf0*/  ISETP.GT.AND P0, PT, R3, -0x1, PT ;  /* 0xffffffff0300780c */ /* 0x000fe20003f04270 */
[----:B------:R-:W-:-:S12]  /*12d00*/  BSSY B0, `(.L_x_2065) ;  /* 0x000000d000007945 */ /* 0x000fd80003800000 */
        /* <DEDUP_REMOVED lines=8> */
.L_x_2066:
[----:B------:R-:W-:-:S13]  /*12d90*/  ISETP.NE.AND P0, PT, R8, 0x1, PT ;  /* 0x000000010800780c */ /* 0x000fda0003f05270 */
[----:B------:R-:W0:Y:S02]  /*12da0*/  @P0 LDC.64 R6, c[0x0][0xae0] ;  /* 0x0002b800ff060b82 */ /* 0x000e240000000a00 */
[----:B0-----:R-:W-:-:S05]  /*12db0*/  @P0 IMAD.HI.U32 R6, R3, R6, RZ ;  /* 0x0000000603060227 */ /* 0x001fca00078e00ff */
[----:B------:R-:W-:-:S07]  /*12dc0*/  @P0 SHF.R.U32.HI R3, RZ, R7, R6 ;  /* 0x00000007ff030219 */ /* 0x000fce0000011606 */
.L_x_2067:
[----:B------:R-:W-:Y:S05]  /*12dd0*/  BSYNC B0 ;  /* 0x0000000000007941 */ /* 0x000fea0003800000 */
.L_x_2065:
[----:B------:R-:W-:-:S05]  /*12de0*/  IMAD R3, R3, R8, RZ ;  /* 0x0000000803037224 */ /* 0x000fca00078e02ff */
[----:B------:R-:W-:-:S07]  /*12df0*/  VIMNMX R4, R4, R3, !PT ;  /* 0x0000000304047248 */ /* 0x000fce0007fe0100 */
.L_x_2064:
[----:B------:R-:W-:-:S05]  /*12e00*/  VIADD R4, R4, 0x3f ;  /* 0x0000003f04047836 */ /* 0x000fca0000000000 */
[----:B------:R-:W-:-:S04]  /*12e10*/  SHF.R.S32.HI R3, RZ, 0x1f, R4 ;  /* 0x0000001fff037819 */ /* 0x000fc80000011404 */
[----:B------:R-:W-:-:S04]  /*12e20*/  LEA.HI R3, R3, R4, RZ, 0x6 ;  /* 0x0000000403037211 */ /* 0x000fc800078f30ff */
[----:B------:R-:W-:-:S04]  /*12e30*/  SHF.R.S32.HI R3, RZ, 0x6, R3 ;  /* 0x00000006ff037819 */ /* 0x000fc80000011403 */
[----:B------:R-:W-:-:S04]  /*12e40*/  VIMNMX R169, R154, R3, !PT ;  /* 0x000000039aa97248 */ /* 0x000fc80007fe0100 */
[----:B------:R-:W-:-:S13]  /*12e50*/  ISETP.GE.AND P0, PT, R0, R169, PT ;  /* 0x000000a90000720c */ /* 0x000fda0003f06270 */
[----:B------:R-:W-:Y:S05]  /*12e60*/  @!P0 BRA `(.L_x_2068) ;  /* 0x0000007000188947 */ /* 0x000fea0003800000 */
.L_x_2089:
        /* <DEDUP_REMOVED lines=13> */
[----:B------:R-:W-:Y:S01]  /*12f40*/  IMAD.MOV.U32 R10, RZ, RZ, R0 ;  /* 0x000000ffff0a7224 */ /* 0x000fe200078e0000 */
[----:B------:R-:W-:Y:S05]  /*12f50*/  YIELD ;  /* 0x0000000000007946 */ /* 0x000fea0003800000 */
[----:B------:R-:W-:Y:S01]  /*12f60*/  BSSY B0, `(.L_x_2069) ;  /* 0x0000008000007945 */ /* 0x000fe20003800000 */
[----:B------:R-:W-:Y:S01]  /*12f70*/  VIADD R0, R0, 0xffffffff ;  /* 0xffffffff00007836 */ /* 0x000fe20000000000 */
[----:B------:R-:W-:Y:S01]  /*12f80*/  ISETP.GT.AND P0, PT, R10, R169, PT ;  /* 0x000000a90a00720c */ /* 0x000fe20003f04270 */
[----:B-1----:R-:W-:Y:S01]  /*12f90*/  @!P1 IMAD.MOV.U32 R6, RZ, RZ, RZ ;  /* 0x000000ffff069224 */ /* 0x002fe200078e00ff */
[----:B--2---:R-:W-:-:S05]  /*12fa0*/  @!P1 LOP3.LUT R8, R7, 0x1, RZ, 0x3c, !PT ;  /* 0x0000000107089812 */ /* 0x004fca00078e3cff */
[----:B------:R0:W-:Y:S01]  /*12fb0*/  @!P1 STL [R1+0x1ec], R8 ;  /* 0x0001ec0801009387 */ /* 0x0001e20000100800 */
[----:B------:R-:W-:Y:S05]  /*12fc0*/  @!P2 BRA `(.L_x_2070) ;  /* 0x000000000004a947 */ /* 0x000fea0003800000 */
[----:B------:R-:W-:Y:S01]  /*12fd0*/  BPT.TRAP 0x1 ;  /* 0x000000040000795c */ /* 0x000fe20000300000 */
.L_x_2070:
[----:B------:R-:W-:Y:S05]  /*12fe0*/  BSYNC B0 ;  /* 0x0000000000007941 */ /* 0x000fea0003800000 */
.L_x_2069:
[----:B0-----:R-:W2:Y:S02]  /*12ff0*/  LDL.64 R4, [R1+0x8] ;  /* 0x0000080001047983 */ /* 0x001ea40000100a00 */
[----:B--2---:R-:W-:Y:S02]  /*13000*/  MOV R3, R4 ;  /* 0x0000000400037202 */ /* 0x004fe40000000f00 */
[----:B-----5:R-:W-:-:S03]  /*13010*/  SHF.L.U32 R5, R8, 0x1f, RZ ;  /* 0x0000001f08057819 */ /* 0x020fc600000006ff */
[----:B------:R-:W-:-:S04]  /*13020*/  IMAD R6, R6, 0x8, R3 ;  /* 0x0000000806067824 */ /* 0x000fc800078e0203 */
[----:B------:R0:W1:Y:S01]  /*13030*/  SYNCS.PHASECHK.TRANS64.TRYWAIT P1, [R6+URZ], R5 ;  /* 0x00000005060075a7 */ /* 0x000062000802017f */
[----:B------:R0:W5:Y:S01]  /*13040*/  LDL.64 R8, [R1+0x1e8] ;  /* 0x0001e80001087983 */ /* 0x0001620000100a00 */
[----:B------:R-:W-:Y:S04]  /*13050*/  BSSY B0, `(.L_x_2071) ;  /* 0x0000003000007945 */ /* 0x000fe80003800000 */
[----:B------:R-:W-:Y:S05]  /*13060*/  @!P2 BRA `(.L_x_2072) ;  /* 0x000000000004a947 */ /* 0x000fea0003800000 */
[----:B------:R-:W-:Y:S01]  /*13070*/  BPT.TRAP 0x1 ;  /* 0x000000040000795c */ /* 0x000fe20000300000 */
.L_x_2072:
[----:B------:R-:W-:Y:S05]  /*13080*/  BSYNC B0 ;  /* 0x0000000000007941 */ /* 0x000fea0003800000 */
.L_x_2071:
[----:B------:R-:W-:Y:S04]  /*13090*/  BSSY B0, `(.L_x_2073) ;  /* 0x0000006000007945 */ /* 0x000fe80003800000 */
[----:B-1----:R-:W-:Y:S05]  /*130a0*/  @P1 BRA `(.L_x_2074) ;  /* 0x0000000000101947 */ /* 0x002fea0003800000 */
[----:B-----5:R-:W-:Y:S01]  /*130b0*/  IMAD R8, R8, 0x8, R3 ;  /* 0x0000000808087824 */ /* 0x020fe200078e0203 */
[----:B------:R-:W-:-:S04]  /*130c0*/  SHF.L.U32 R9, R9, 0x1f, RZ ;  /* 0x0000001f09097819 */ /* 0x000fc800000006ff */
[----:B------:R-:W1:Y:S02]  /*130d0*/  SYNCS.PHASECHK.TRANS64.TRYWAIT P1, [R8+URZ], R9 ;  /* 0x00000009080075a7 */ /* 0x000e64000802017f */
[----:B-1----:R-:W-:Y:S05]  /*130e0*/  @!P1 BRA `(.L_x_2075) ;  /* 0x000001b000609947 */ /* 0x002fea0003800000 */
.L_x_2074:
[----:B------:R-:W-:Y:S05]  /*130f0*/  BSYNC B0 ;  /* 0x0000000000007941 */ /* 0x000fea0003800000 */
.L_x_2073:
[----:B------:R-:W2:Y:S04]  /*13100*/  LDL R3, [R1+0x1e8] ;  /* 0x0001e80001037983 */ /* 0x000ea80000100800 */
[----:B0-----:R-:W2:Y:S01]  /*13110*/  LD.E.64 R4, desc[UR44][R16.64+0xa0] ;  /* 0x0000a02c10047980 */ /* 0x001ea2000c101b00 */
        /* <DEDUP_REMOVED lines=55> */
.L_x_2077:
[----:B------:R-:W-:Y:S05]  /*13490*/  BSYNC B0 ;  /* 0x0000000000007941 */ /* 0x000fea0003800000 */
.L_x_2076:
        /* <DEDUP_REMOVED lines=8> */
.L_x_2079:
[----:B------:R-:W-:Y:S05]  /*13520*/  BSYNC B0 ;  /* 0x0000000000007941 */ /* 0x000fea0003800000 */
.L_x_2078:
[----:B------:R-:W-:Y:S04]  /*13530*/  BSSY B0, `(.L_x_2080) ;  /* 0x0000004000007945 */ /* 0x000fe80003800000 */
[----:B-1----:R-:W-:Y:S05]  /*13540*/  @P1 BRA `(.L_x_2081) ;  /* 0x0000000000081947 */ /* 0x002fea0003800000 */
[----:B------:R-:W1:Y:S02]  /*13550*/  SYNCS.PHASECHK.TRANS64.TRYWAIT P1, [R18+URZ], R19 ;  /* 0x00000013120075a7 */ /* 0x000e64000802017f */
[----:B-1----:R-:W-:Y:S05]  /*13560*/  @!P1 BRA `(.L_x_2082) ;  /* 0x000001ac00549947 */ /* 0x002fea0003800000 */
.L_x_2081:
[----:B------:R-:W-:Y:S05]  /*13570*/  BSYNC B0 ;  /* 0x0000000000007941 */ /* 0x000fea0003800000 */
.L_x_2080:
[----:B------:R-:W2:Y:S04]  /*13580*/  LDL R7, [R1+0x88] ;  /* 0x0000880001077983 */ /* 0x000ea80000100800 */
[----:B------:R-:W3:Y:S04]  /*13590*/  LDL R3, [R1+0x1e8] ;  /* 0x0001e80001037983 */ /* 0x000ee80000100800 */
[----:B------:R-:W3:Y:S04]  /*135a0*/  LD.E.64 R4, desc[UR44][R16.64+0xb8] ;  /* 0x0000b82c10047980 */ /* 0x000ee8000c101b00 */
[----:B------:R-:W4:Y:S04]  /*135b0*/  LD.E.64 R8, desc[UR44][R16.64+0xb0] ;  /* 0x0000b02c10087980 */ /* 0x000f28000c101b00 */
[----:B------:R-:W-:Y:S04]  /*135c0*/  STL [R1+0x88], R6 ;  /* 0x0000880601007387 */ /* 0x000fe80000100800 */
[----:B------:R-:W5:Y:S04]  /*135d0*/  LD.E.64 R10, desc[UR44][R16.64+0xb0] ;  /* 0x0000b02c100a7980 */ /* 0x000f68000c101b00 */
[----:B------:R-:W-:Y:S04]  /*135e0*/  STL [R1+0x88], R6 ;  /* 0x0000880601007387 */ /* 0x000fe80000100800 */
[----:B------:R-:W5:Y:S04]  /*135f0*/  LD.E.64 R12, desc[UR44][R16.64+0xb0] ;  /* 0x0000b02c100c7980 */ /* 0x000f68000c101b00 */
[----:B------:R-:W-:Y:S04]  /*13600*/  STL [R1+0x88], R6 ;  /* 0x0000880601007387 */ /* 0x000fe80000100800 */
[----:B------:R-:W5:Y:S01]  /*13610*/  LD.E.64 R14, desc[UR44][R16.64+0xb0] ;  /* 0x0000b02c100e7980 */ /* 0x000f62000c101b00 */
[----:B------:R-:W-:Y:S05]  /*13620*/  WARPSYNC.ALL ;  /* 0x0000000000007948 */ /* 0x000fea0003800000 */
[----:B------:R-:W-:Y:S04]  /*13630*/  STL [R1+0x88], R6 ;  /* 0x0000880601007387 */ /* 0x000fe80000100800 */
[----:B01----:R-:W5:Y:S01]  /*13640*/  LD.E.64 R18, desc[UR44][R16.64+0xb0] ;  /* 0x0000b02c10127980 */ /* 0x003f62000c101b00 */
[----:B------:R-:W-:-:S03]  /*13650*/  WARPGROUP.ARRIVE ;  /* 0x00000000000079c5 */ /* 0x000fc60000000000 */
[----:B------:R-:W-:Y:S01]  /*13660*/  STL [R1+0x88], R6 ;  /* 0x0000880601007387 */ /* 0x000fe20000100800 */
[----:B--2---:R-:W-:Y:S01]  /*13670*/  ISETP.NE.U32.AND P1, PT, R7, RZ, PT ;  /* 0x000000ff0700720c */ /* 0x004fe20003f25070 */
[----:B---3--:R-:W-:Y:S01]  /*13680*/  IMAD R4, R3, 0x1000, R4 ;  /* 0x0000100003047824 */ /* 0x008fe200078e0204 */
[----:B------:R-:W-:Y:S02]  /*13690*/  R2UR UR7, R5 ;  /* 0x00000000050772ca */ /* 0x000fe400000e0000 */
[----:B----4-:R-:W-:Y:S02]  /*136a0*/  R2UR UR4, R8 ;  /* 0x00000000080472ca */ /* 0x010fe400000e0000 */
[----:B------:R-:W-:Y:S02]  /*136b0*/  R2UR UR6, R4 ;  /* 0x00000000040672ca */ /* 0x000fe400000e0000 */
[----:B------:R-:W-:-:S05]  /*136c0*/  R2UR UR5, R9 ;  /* 0x00000000090572ca */ /* 0x000fca00000e0000 */
[----:B------:R-:W-:-:S08]  /*136d0*/  VOTEU.ANY UP0, P1 ;  /* 0x00000000003f7886 */ /* 0x000fd00000800100 */
[----:B------:R-:W-:Y:S01]  /*136e0*/  HGMMA.64x64x16.F32 R24, gdesc[UR4], R24, UP0, gsb0 ;  /* 0x00e00000041879f0 */ /* 0x000fe2000b800818 */
[----:B-----5:R-:W-:Y:S02]  /*136f0*/  VIADD R10, R10, 0x2 ;  /* 0x000000020a0a7836 */ /* 0x020fe40000000000 */
[----:B------:R-:W-:Y:S02]  /*13700*/  VIADD R8, R4, 0x2 ;  /* 0x0000000204087836 */ /* 0x000fe40000000000 */
[----:B------:R-:W-:Y:S01]  /*13710*/  IMAD.MOV.U32 R9, RZ, RZ, R5 ;  /* 0x000000ffff097224 */ /* 0x000fe200078e0005 */
[----:B------:R-:W-:Y:S02]  /*13720*/  R2UR UR4, R10 ;  /* 0x000000000a0472ca */ /* 0x000fe400000e0000 */
[----:B------:R-:W-:Y:S02]  /*13730*/  R2UR UR6, R8 ;  /* 0x00000000080672ca */ /* 0x000fe400000e0000 */
[----:B------:R-:W-:-:S02]  /*13740*/  R2UR UR7, R9 ;  /* 0x00000000090772ca */ /* 0x000fc400000e0000 */
[----:B------:R-:W-:Y:S01]  /*13750*/  R2UR UR5, R11 ;  /* 0x000000000b0572ca */ /* 0x000fe200000e0000 */
[----:B------:R-:W-:Y:S02]  /*13760*/  WARPGROUP.DEPBAR.LE gsb0, 0x0 ;  /* 0x00008000000079c5 */ /* 0x000fe40000010000 */
[----:B------:R-:W2:Y:S01]  /*13770*/  LD.E.64 R20, desc[UR44][R16.64+0xb0] ;  /* 0x0000b02c10147980 */ /* 0x000ea2000c101b00 */
[----:B------:R-:W-:-:S09]  /*13780*/  WARPGROUP.ARRIVE ;  /* 0x00000000000079c5 */ /* 0x000fd20000000000 */
[----:B------:R-:W-:Y:S01]  /*13790*/  HGMMA.64x64x16.F32 R24, gdesc[UR4], R24, gsb0 ;  /* 0x00e00000041879f0 */ /* 0x000fe20008000818 */
[----:B------:R-:W-:Y:S02]  /*137a0*/  VIADD R12, R12, 0x4 ;  /* 0x000000040c0c7836 */ /* 0x000fe40000000000 */
[----:B------:R-:W-:Y:S02]  /*137b0*/  VIADD R8, R4, 0x4 ;  /* 0x0000000404087836 */ /* 0x000fe40000000000 */
[----:B------:R-:W-:Y:S01]  /*137c0*/  IMAD.MOV.U32 R9, RZ, RZ, R5 ;  /* 0x000000ffff097224 */ /* 0x000fe200078e0005 */
[----:B------:R-:W-:Y:S02]  /*137d0*/  R2UR UR4, R12 ;  /* 0x000000000c0472ca */ /* 0x000fe400000e0000 */
[----:B------:R-:W-:Y:S02]  /*137e0*/  R2UR UR6, R8 ;  /* 0x00000000080672ca */ /* 0x000fe400000e0000 */
[----:B------:R-:W-:-:S02]  /*137f0*/  R2UR UR7, R9 ;  /* 0x00000000090772ca */ /* 0x000fc400000e0000 */
[----:B------:R-:W-:Y:S01]  /*13800*/  R2UR UR5, R13 ;  /* 0x000000000d0572ca */ /* 0x000fe200000e0000 */
[----:B------:R-:W-:Y:S01]  /*13810*/  STL [R1+0x88], R6 ;  /* 0x0000880601007387 */ /* 0x000fe20000100800 */
[----:B------:R-:W-:-:S03]  /*13820*/  WARPGROUP.DEPBAR.LE gsb0, 0x0 ;  /* 0x00008000000079c5 */ /* 0x000fc60000010000 */
[----:B------:R-:W3:Y:S01]  /*13830*/  LD.E.64 R10, desc[UR44][R16.64+0xb0] ;  /* 0x0000b02c100a7980 */ /* 0x000ee2000c101b00 */
[----:B------:R-:W-:-:S07]  /*13840*/  WARPGROUP.ARRIVE ;  /* 0x00000000000079c5 */ /* 0x000fce0000000000 */
        /* <DEDUP_REMOVED lines=10> */
[----:B------:R-:W4:Y:S01]  /*138f0*/  LD.E.64 R12, desc[UR44][R16.64+0xb0] ;  /* 0x0000b02c100c7980 */ /* 0x000f22000c101b00 */
        /* <DEDUP_REMOVED lines=11> */
[----:B------:R-:W5:Y:S01]  /*139b0*/  LD.E.64 R14, desc[UR44][R16.64+0xb0] ;  /* 0x0000b02c100e7980 */ /* 0x000f62000c101b00 */
[----:B------:R-:W-:-:S07]  /*139c0*/  WARPGROUP.ARRIVE ;  /* 0x00000000000079c5 */ /* 0x000fce0000000000 */
[----:B------:R-:W-:Y:S01]  /*139d0*/  HGMMA.64x64x16.F32 R24, gdesc[UR4], R24, gsb0 ;  /* 0x00e00000041879f0 */ /* 0x000fe20008000818 */
[----:B------:R-:W-:Y:S02]  /*139e0*/  VIADD R8, R4, 0x202 ;  /* 0x0000020204087836 */ /* 0x000fe40000000000 */
[----:B------:R-:W-:-:S03]  /*139f0*/  IMAD.MOV.U32 R9, RZ, RZ, R5 ;  /* 0x000000ffff097224 */ /* 0x000fc600078e0005 */
[----:B------:R-:W-:Y:S02]  /*13a00*/  R2UR UR6, R8 ;  /* 0x00000000080672ca */ /* 0x000fe400000e0000 */
[----:B------:R-:W-:Y:S01]  /*13a10*/  R2UR UR7, R9 ;  /* 0x00000000090772ca */ /* 0x000fe200000e0000 */
[----:B------:R-:W-:Y:S01]  /*13a20*/  STL [R1+0x88], R6 ;  /* 0x0000880601007387 */ /* 0x000fe20000100800 */
[----:B--2---:R-:W-:Y:S01]  /*13a30*/  VIADD R20, R20, 0x202 ;  /* 0x0000020214147836 */ /* 0x004fe20000000000 */
[----:B------:R-:W-:-:S04]  /*13a40*/  R2UR UR5, R21 ;  /* 0x00000000150572ca */ /* 0x000fc800000e0000 */
[----:B------:R-:W-:Y:S01]  /*13a50*/  R2UR UR4, R20 ;  /* 0x00000000140472ca */ /* 0x000fe200000e0000 */
[----:B------:R-:W-:Y:S02]  /*13a60*/  WARPGROUP.DEPBAR.LE gsb0, 0x0 ;  /* 0x00008000000079c5 */ /* 0x000fe40000010000 */
[----:B------:R-:W2:Y:S01]  /*13a70*/  LD.E.64 R18, desc[UR44][R16.64+0xb0] ;  /* 0x0000b02c10127980 */ /* 0x000ea2000c101b00 */
[----:B------:R-:W-:-:S09]  /*13a80*/  WARPGROUP.ARRIVE ;  /* 0x00000000000079c5 */ /* 0x000fd20000000000 */
[----:B------:R-:W-:Y:S01]  /*13a90*/  HGMMA.64x64x16.F32 R24, gdesc[UR4], R24, gsb0 ;  /* 0x00e00000041879f0 */ /* 0x000fe20008000818 */
[----:B------:R-:W-:Y:S02]  /*13aa0*/  VIADD R8, R4, 0x204 ;  /* 0x0000020404087836 */ /* 0x000fe40000000000 */
[----:B------:R-:W-:-:S03]  /*13ab0*/  IMAD.MOV.U32 R9, RZ, RZ, R5 ;  /* 0x000000ffff097224 */ /* 0x000fc600078e0005 */
[----:B------:R-:W-:Y:S02]  /*13ac0*/  R2UR UR6, R8 ;  /* 0x00000000080672ca */ /* 0x000fe400000e0000 */
[----:B------:R-:W-:Y:S01]  /*13ad0*/  R2UR UR7, R9 ;  /* 0x00000000090772ca */ /* 0x000fe200000e0000 */
[----:B------:R-:W-:Y:S01]  /*13ae0*/  STL [R1+0x88], R6 ;  /* 0x0000880601007387 */ /* 0x000fe20000100800 */
[----:B---3--:R-:W-:Y:S01]  /*13af0*/  VIADD R10, R10, 0x204 ;  /* 0x000002040a0a7836 */ /* 0x008fe20000000000 */
[----:B------:R-:W-:-:S04]  /*13b00*/  R2UR UR5, R11 ;  /* 0x000000000b0572ca */ /* 0x000fc800000e0000 */
[----:B------:R-:W-:Y:S01]  /*13b10*/  R2UR UR4, R10 ;  /* 0x000000000a0472ca */ /* 0x000fe200000e0000 */
[----:B------:R-:W-:Y:S02]  /*13b20*/  WARPGROUP.DEPBAR.LE gsb0, 0x0 ;  /* 0x00008000000079c5 */ /* 0x000fe40000010000 */
[----:B------:R-:W3:Y:S01]  /*13b30*/  LD.E.64 R20, desc[UR44][R16.64+0xb0] ;  /* 0x0000b02c10147980 */ /* 0x000ee2000c101b00 */
[----:B------:R-:W-:-:S09]  /*13b40*/  WARPGROUP.ARRIVE ;  /* 0x00000000000079c5 */ /* 0x000fd20000000000 */
[----:B------:R-:W-:Y:S01]  /*13b50*/  HGMMA.64x64x16.F32 R24, gdesc[UR4], R24, gsb0 ;  /* 0x00e00000041879f0 */ /* 0x000fe20008000818 */
[----:B------:R-:W-:Y:S02]  /*13b60*/  VIADD R8, R4, 0x206 ;  /* 0x0000020604087836 */ /* 0x000fe40000000000 */
[----:B------:R-:W-:-:S03]  /*13b70*/  IMAD.MOV.U32 R9, RZ, RZ, R5 ;  /* 0x000000ffff097224 */ /* 0x000fc600078e0005 */
[----:B------:R-:W-:Y:S02]  /*13b80*/  R2UR UR6, R8 ;  /* 0x00000000080672ca */ /* 0x000fe400000e0000 */
[----:B------:R-:W-:Y:S01]  /*13b90*/  R2UR UR7, R9 ;  /* 0x00000000090772ca */ /* 0x000fe200000e0000 */
[----:B------:R-:W-:Y:S01]  /*13ba0*/  STL [R1+0x88], R6 ;  /* 0x0000880601007387 */ /* 0x000fe20000100800 */
[----:B----4-:R-:W-:Y:S01]  /*13bb0*/  VIADD R12, R12, 0x206 ;  /* 0x000002060c0c7836 */ /* 0x010fe20000000000 */
[----:B------:R-:W-:-:S04]  /*13bc0*/  R2UR UR5, R13 ;  /* 0x000000000d0572ca */ /* 0x000fc800000e0000 */
[----:B------:R-:W-:Y:S01]  /*13bd0*/  R2UR UR4, R12 ;  /* 0x000000000c0472ca */ /* 0x000fe200000e0000 */
[----:B------:R-:W-:Y:S02]  /*13be0*/  WARPGROUP.DEPBAR.LE gsb0, 0x0 ;  /* 0x00008000000079c5 */ /* 0x000fe40000010000 */
[----:B------:R-:W4:Y:S01]  /*13bf0*/  LD.E.64 R10, desc[UR44][R16.64+0xb0] ;  /* 0x0000b02c100a7980 */ /* 0x000f22000c101b00 */
[----:B------:R-:W-:-:S09]  /*13c00*/  WARPGROUP.ARRIVE ;  /* 0x00000000000079c5 */ /* 0x000fd20000000000 */
[----:B------:R-:W-:Y:S01]  /*13c10*/  HGMMA.64x64x16.F32 R24, gdesc[UR4], R24, gsb0 ;  /* 0x00e00000041879f0 */ /* 0x000fe20008000818 */
[----:B------:R-:W-:Y:S02]  /*13c20*/  VIADD R8, R4, 0x400 ;  /* 0x0000040004087836 */ /* 0x000fe40000000000 */
[----:B------:R-:W-:-:S03]  /*13c30*/  IMAD.MOV.U32 R9, RZ, RZ, R5 ;  /* 0x000000ffff097224 */ /* 0x000fc600078e0005 */
[----:B------:R-:W-:Y:S02]  /*13c40*/  R2UR UR6, R8 ;  /* 0x00000000080672ca */ /* 0x000fe400000e0000 */
[----:B------:R-:W-:Y:S01]  /*13c50*/  R2UR UR7, R9 ;  /* 0x00000000090772ca */ /* 0x000fe200000e0000 */
[----:B------:R-:W-:Y:S01]  /*13c60*/  STL [R1+0x88], R6 ;  /* 0x0000880601007387 */ /* 0x000fe20000100800 */
[----:B-----5:R-:W-:Y:S01]  /*13c70*/  VIADD R14, R14, 0x400 ;  /* 0x000004000e0e7836 */ /* 0x020fe20000000000 */
[----:B------:R-:W-:-:S04]  /*13c80*/  R2UR UR5, R15 ;  /* 0x000000000f0572ca */ /* 0x000fc800000e0000 */
[----:B------:R-:W-:Y:S01]  /*13c90*/  R2UR UR4, R14 ;  /* 0x000000000e0472ca */ /* 0x000fe200000e0000 */
[----:B------:R-:W-:Y:S02]  /*13ca0*/  WARPGROUP.DEPBAR.LE gsb0, 0x0 ;  /* 0x00008000000079c5 */ /* 0x000fe40000010000 */
[----:B------:R-:W5:Y:S01]  /*13cb0*/  LD.E.64 R12, desc[UR44][R16.64+0xb0] ;  /* 0x0000b02c100c7980 */ /* 0x000f62000c101b00 */
[----:B------:R-:W-:-:S09]  /*13cc0*/  WARPGROUP.ARRIVE ;  /* 0x00000000000079c5 */ /* 0x000fd20000000000 */
        /* <DEDUP_REMOVED lines=85> */
[----:B------:R-:W0:Y:S01]  /*14220*/  SHFL.IDX PT, R3, R159, RZ, 0x1f ;  /* 0x00001fff9f037589 */ /* 0x000e2200000e0000 */
[----:B------:R-:W-:Y:S02]  /*14230*/  VIADD R8, R4, 0x800 ;  /* 0x0000080004087836 */ /* 0x000fe40000000000 */
[----:B------:R-:W-:Y:S01]  /*14240*/  IMAD.MOV.U32 R57, RZ, RZ, R5 ;  /* 0x000000ffff397224 */ /* 0x000fe200078e0005 */
[----:B------:R-:W-:Y:S02]  /*14250*/  UMOV UR4, 0x1 ;  /* 0x0000000100047882 */ /* 0x000fe40000000000 */
[----:B------:R-:W-:Y:S02]  /*14260*/  UISETP.NE.U32.AND UP0, UPT, UR4, URZ, UPT ;  /* 0x0000003f0400728c */ /* 0x000fe4000bf05070 */
[----:B------:R-:W-:Y:S02]  /*14270*/  R2UR UR11, R57 ;  /* 0x00000000390b72ca */ /* 0x000fe400000e0000 */
[----:B0-----:R-:W-:-:S04]  /*14280*/  ISETP.GT.AND P1, PT, R3, 0x7f, PT ;  /* 0x0000007f0300780c */ /* 0x001fc80003f24270 */
[----:B------:R-:W-:-:S05]  /*14290*/  SEL R3, RZ, 0x2, !P1 ;  /* 0x00000002ff037807 */ /* 0x000fca0004800000 */
[----:B------:R-:W-:Y:S01]  /*142a0*/  IMAD.IADD R56, R3, 0x1, R8 ;  /* 0x0000000103387824 */ /* 0x000fe200078e0208 */
[----:B-----5:R-:W-:-:S04]  /*142b0*/  IADD3 R10, R10, 0x800, R3 ;  /* 0x000008000a0a7810 */ /* 0x020fc80007ffe003 */
[----:B------:R-:W-:Y:S02]  /*142c0*/  R2UR UR10, R56 ;  /* 0x00000000380a72ca */ /* 0x000fe400000e0000 */
[----:B------:R-:W-:Y:S02]  /*142d0*/  R2UR UR8, R10 ;  /* 0x000000000a0872ca */ /* 0x000fe400000e0000 */
[----:B------:R-:W-:Y:S01]  /*142e0*/  R2UR UR9, R11 ;  /* 0x000000000b0972ca */ /* 0x000fe200000e0000 */
[----:B------:R-:W-:Y:S01]  /*142f0*/  STL [R1+0x88], R6 ;  /* 0x0000880601007387 */ /* 0x000fe20000100800 */
[----:B------:R-:W-:-:S03]  /*14300*/  WARPGROUP.DEPBAR.LE gsb0, 0x0 ;  /* 0x00008000000079c5 */ /* 0x000fc60000010000 */
[----:B------:R-:W5:Y:S01]  /*14310*/  LD.E.64 R20, desc[UR44][R16.64+0xb0] ;  /* 0x0000b02c10147980 */ /* 0x000f62000c101b00 */
[----:B------:R-:W-:-:S07]  /*14320*/  WARPGROUP.ARRIVE ;  /* 0x00000000000079c5 */ /* 0x000fce0000000000 */
[----:B------:R-:W-:Y:S01]  /*14330*/  HGMMA.64x64x16.F32 R24, gdesc[UR8], R24, UP0, gsb0 ;  /* 0x00e00000081879f0 */ /* 0x000fe2000b800818 */
[----:B------:R-:W-:-:S05]  /*14340*/  IMAD.MOV.U32 R9, RZ, RZ, 0x4 ;  /* 0x00000004ff097424 */ /* 0x000fca00078e00ff */
[----:B------:R-:W-:Y:S01]  /*14350*/  SEL R7, R9, 0x2, P1 ;  /* 0x0000000209077807 */ /* 0x000fe20000800000 */
[----:B------:R-:W-:-:S04]  /*14360*/  IMAD.MOV.U32 R11, RZ, RZ, R5 ;  /* 0x000000ffff0b7224 */ /* 0x000fc800078e0005 */
[----:B------:R-:W-:Y:S01]  /*14370*/  IMAD.IADD R10, R8, 0x1, R7 ;  /* 0x00000001080a7824 */ /* 0x000fe200078e0207 */
[----:B------:R-:W-:-:S04]  /*14380*/  R2UR UR7, R11 ;  /* 0x000000000b0772ca */ /* 0x000fc800000e0000 */
[----:B------:R-:W-:Y:S01]  /*14390*/  R2UR UR6, R10 ;  /* 0x000000000a0672ca */ /* 0x000fe200000e0000 */
[----:B------:R-:W-:Y:S01]  /*143a0*/  STL [R1+0x88], R6 ;  /* 0x0000880601007387 */ /* 0x000fe20000100800 */
[----:B--2---:R-:W-:Y:S02]  /*143b0*/  IADD3 R12, R7, 0x800, R12 ;  /* 0x00000800070c7810 */ /* 0x004fe40007ffe00c */
[----:B------:R-:W-:Y:S02]  /*143c0*/  R2UR UR5, R13 ;  /* 0x000000000d0572ca */ /* 0x000fe400000e0000 */
[----:B------:R-:W-:Y:S01]  /*143d0*/  R2UR UR4, R12 ;  /* 0x000000000c0472ca */ /* 0x000fe200000e0000 */
[----:B------:R-:W-:Y:S02]  /*143e0*/  WARPGROUP.DEPBAR.LE gsb0, 0x0 ;  /* 0x00008000000079c5 */ /* 0x000fe40000010000 */
[----:B------:R-:W2:Y:S01]  /*143f0*/  LD.E.64 R56, desc[UR44][R16.64+0xb0] ;  /* 0x0000b02c10387980 */ /* 0x000ea2000c101b00 */
[----:B------:R-:W-:-:S09]  /*14400*/  WARPGROUP.ARRIVE ;  /* 0x00000000000079c5 */ /* 0x000fd20000000000 */
[----:B------:R-:W-:Y:S01]  /*14410*/  HGMMA.64x64x16.F32 R24, gdesc[UR4], R24, gsb0 ;  /* 0x00e00000041879f0 */ /* 0x000fe20008000818 */
[----:B------:R-:W-:Y:S01]  /*14420*/  SEL R9, R9, 0x6, !P1 ;  /* 0x0000000609097807 */ /* 0x000fe20004800000 */
[----:B------:R-:W-:-:S04]  /*14430*/  IMAD.MOV.U32 R11, RZ, RZ, R5 ;  /* 0x000000ffff0b7224 */ /* 0x000fc800078e0005 */
[----:B------:R-:W-:Y:S01]  /*14440*/  IMAD.IADD R10, R8, 0x1, R9 ;  /* 0x00000001080a7824 */ /* 0x000fe200078e0209 */
[----:B------:R-:W-:-:S04]  /*14450*/  R2UR UR7, R11 ;  /* 0x000000000b0772ca */ /* 0x000fc800000e0000 */
[----:B------:R-:W-:Y:S01]  /*14460*/  R2UR UR6, R10 ;  /* 0x000000000a0672ca */ /* 0x000fe200000e0000 */
[----:B------:R-:W-:Y:S01]  /*14470*/  STL [R1+0x88], R6 ;  /* 0x0000880601007387 */ /* 0x000fe20000100800 */
[----:B---3--:R-:W-:Y:S02]  /*14480*/  IADD3 R14, R9, 0x800, R14 ;  /* 0x00000800090e7810 */ /* 0x008fe40007ffe00e */
[----:B------:R-:W-:Y:S02]  /*14490*/  R2UR UR5, R15 ;  /* 0x000000000f0572ca */ /* 0x000fe400000e0000 */
[----:B------:R-:W-:Y:S01]  /*144a0*/  R2UR UR4, R14 ;  /* 0x000000000e0472ca */ /* 0x000fe200000e0000 */
[----:B------:R-:W-:Y:S02]  /*144b0*/  WARPGROUP.DEPBAR.LE gsb0, 0x0 ;  /* 0x00008000000079c5 */ /* 0x000fe40000010000 */
[----:B------:R-:W3:Y:S01]  /*144c0*/  LD.E.64 R12, desc[UR44][R16.64+0xb0] ;  /* 0x0000b02c100c7980 */ /* 0x000ee2000c101b00 */
[----:B------:R-:W-:-:S09]  /*144d0*/  WARPGROUP.ARRIVE ;  /* 0x00000000000079c5 */ /* 0x000fd20000000000 */
[----:B------:R-:W-:Y:S01]  /*144e0*/  HGMMA.64x64x16.F32 R24, gdesc[UR4], R24, gsb0 ;  /* 0x00e00000041879f0 */ /* 0x000fe20008000818 */
[----:B------:R-:W-:Y:S02]  /*144f0*/  IMAD.MOV.U32 R8, RZ, RZ, 0x28 ;  /* 0x00000028ff087424 */ /* 0x000fe400078e00ff */
[----:B------:R-:W-:-:S03]  /*14500*/  IMAD.MOV.U32 R11, RZ, RZ, 0xa00 ;  /* 0x00000a00ff0b7424 */ /* 0x000fc600078e00ff */
[----:B------:R-:W-:Y:S02]  /*14510*/  SEL R8, R8, 0x26, P1 ;  /* 0x0000002608087807 */ /* 0x000fe40000800000 */
[----:B------:R-:W-:-:S05]  /*14520*/  SEL R11, R11, 0x980, P1 ;  /* 0x000009800b0b7807 */ /* 0x000fca0000800000 */
[----:B------:R-:W-:-:S05]  /*14530*/  IMAD.IADD R8, R8, 0x1, R11 ;  /* 0x0000000108087824 */ /* 0x000fca00078e020b */
[----:B------:R-:W-:-:S05]  /*14540*/  LOP3.LUT R11, R8, 0xa06, RZ, 0xc0, !PT ;  /* 0x00000a06080b7812 */ /* 0x000fca00078ec0ff */
[----:B------:R-:W-:-:S05]  /*14550*/  IMAD.IADD R10, R4, 0x1, R11 ;  /* 0x00000001040a7824 */ /* 0x000fca00078e020b */
[----:B------:R-:W-:Y:S01]  /*14560*/  R2UR UR6, R10 ;  /* 0x000000000a0672ca */ /* 0x000fe200000e0000 */
[----:B----4-:R-:W-:Y:S02]  /*14570*/  IMAD.IADD R18, R11, 0x1, R18 ;  /* 0x000000010b127824 */ /* 0x010fe400078e0212 */
[----:B------:R-:W-:Y:S01]  /*14580*/  IMAD.MOV.U32 R11, RZ, RZ, R5 ;  /* 0x000000ffff0b7224 */ /* 0x000fe200078e0005 */
[----:B------:R-:W-:Y:S02]  /*14590*/  R2UR UR5, R19 ;  /* 0x00000000130572ca */ /* 0x000fe400000e0000 */
[----:B------:R-:W-:Y:S02]  /*145a0*/  R2UR UR4, R18 ;  /* 0x00000000120472ca */ /* 0x000fe400000e0000 */
[----:B------:R-:W-:Y:S01]  /*145b0*/  R2UR UR7, R11 ;  /* 0x000000000b0772ca */ /* 0x000fe200000e0000 */
[----:B------:R-:W-:Y:S01]  /*145c0*/  STL [R1+0x88], R6 ;  /* 0x0000880601007387 */ /* 0x000fe20000100800 */
[----:B------:R-:W-:-:S03]  /*145d0*/  WARPGROUP.DEPBAR.LE gsb0, 0x0 ;  /* 0x00008000000079c5 */ /* 0x000fc60000010000 */
[----:B------:R-:W4:Y:S01]  /*145e0*/  LD.E.64 R14, desc[UR44][R16.64+0xb0] ;  /* 0x0000b02c100e7980 */ /* 0x000f22000c101b00 */
[----:B------:R-:W-:-:S07]  /*145f0*/  WARPGROUP.ARRIVE ;  /* 0x00000000000079c5 */ /* 0x000fce0000000000 */
[----:B------:R-:W-:Y:S01]  /*14600*/  HGMMA.64x64x16.F32 R24, gdesc[UR4], R24, gsb0 ;  /* 0x00e00000041879f0 */ /* 0x000fe20008000818 */
[----:B------:R-:W-:Y:S02]  /*14610*/  VIADD R8, R4, 0xa00 ;  /* 0x00000a0004087836 */ /* 0x000fe40000000000 */
[----:B------:R-:W-:Y:S02]  /*14620*/  IMAD.MOV.U32 R11, RZ, RZ, R5 ;  /* 0x000000ffff0b7224 */ /* 0x000fe400078e0005 */
[----:B------:R-:W-:-:S03]  /*14630*/  IMAD.IADD R10, R3, 0x1, R8 ;  /* 0x00000001030a7824 */ /* 0x000fc600078e0208 */
[----:B------:R-:W-:Y:S02]  /*14640*/  R2UR UR7, R11 ;  /* 0x000000000b0772ca */ /* 0x000fe400000e0000 */
[----:B------:R-:W-:Y:S01]  /*14650*/  R2UR UR6, R10 ;  /* 0x000000000a0672ca */ /* 0x000fe200000e0000 */
[----:B------:R-:W-:Y:S01]  /*14660*/  STL [R1+0x88], R6 ;  /* 0x0000880601007387 */ /* 0x000fe20000100800 */
[----:B-----5:R-:W-:Y:S02]  /*14670*/  IADD3 R20, R3, 0xa00, R20 ;  /* 0x00000a0003147810 */ /* 0x020fe40007ffe014 */
[----:B------:R-:W-:Y:S02]  /*14680*/  R2UR UR5, R21 ;  /* 0x00000000150572ca */ /* 0x000fe400000e0000 */
[----:B------:R-:W-:Y:S01]  /*14690*/  R2UR UR4, R20 ;  /* 0x00000000140472ca */ /* 0x000fe200000e0000 */
[----:B------:R-:W-:Y:S02]  /*146a0*/  WARPGROUP.DEPBAR.LE gsb0, 0x0 ;  /* 0x00008000000079c5 */ /* 0x000fe40000010000 */
[----:B------:R-:W5:Y:S01]  /*146b0*/  LD.E.64 R18, desc[UR44][R16.64+0xb0] ;  /* 0x0000b02c10127980 */ /* 0x000f62000c101b00 */
[----:B------:R-:W-:-:S09]  /*146c0*/  WARPGROUP.ARRIVE ;  /* 0x00000000000079c5 */ /* 0x000fd20000000000 */
[----:B------:R-:W-:Y:S01]  /*146d0*/  HGMMA.64x64x16.F32 R24, gdesc[UR4], R24, gsb0 ;  /* 0x00e00000041879f0 */ /* 0x000fe20008000818 */
[----:B------:R-:W-:Y:S02]  /*146e0*/  IMAD.IADD R10, R7, 0x1, R8 ;  /* 0x00000001070a7824 */ /* 0x000fe400078e0208 */
[----:B------:R-:W-:-:S03]  /*146f0*/  IMAD.MOV.U32 R11, RZ, RZ, R5 ;  /* 0x000000ffff0b7224 */ /* 0x000fc600078e0005 */
[----:B------:R-:W-:Y:S02]  /*14700*/  R2UR UR6, R10 ;  /* 0x000000000a0672ca */ /* 0x000fe400000e0000 */
        /* <DEDUP_REMOVED lines=9> */
[----:B------:R-:W-:Y:S02]  /*147a0*/  IMAD.IADD R10, R9, 0x1, R8 ;  /* 0x00000001090a7824 */ /* 0x000fe400078e0208 */
[----:B------:R-:W-:-:S03]  /*147b0*/  IMAD.MOV.U32 R11, RZ, RZ, R5 ;  /* 0x000000ffff0b7224 */ /* 0x000fc600078e0005 */
[----:B------:R-:W-:Y:S02]  /*147c0*/  R2UR UR6, R10 ;  /* 0x000000000a0672ca */ /* 0x000fe400000e0000 */
        /* <DEDUP_REMOVED lines=73> */
[----:B------:R-:W-:Y:S02]  /*14c60*/  IMAD.MOV.U32 R11, RZ, RZ, R13 ;  /* 0x000000ffff0b7224 */ /* 0x000fe400078e000d */
        /* <DEDUP_REMOVED lines=8> */
[----:B------:R-:W-:Y:S03]  /*14cf0*/  HGMMA.64x64x16.F32 R24, gdesc[UR4], R24, gsb0 ;  /* 0x00e00000041879f0 */ /* 0x000fe60008000818 */
[----:B------:R-:W0:Y:S01]  /*14d00*/  S2R R59, SR_TID.X ;  /* 0x00000000003b7919 */ /* 0x000e220000002100 */
[----:B------:R-:W-:Y:S02]  /*14d10*/  VIADD R8, R4, 0xe00 ;  /* 0x00000e0004087836 */ /* 0x000fe40000000000 */
[----:B------:R-:W-:Y:S02]  /*14d20*/  IMAD.MOV.U32 R11, RZ, RZ, R5 ;  /* 0x000000ffff0b7224 */ /* 0x000fe400078e0005 */
[----:B------:R-:W-:-:S03]  /*14d30*/  IMAD.IADD R10, R3, 0x1, R8 ;  /* 0x00000001030a7824 */ /* 0x000fc600078e0208 */
[----:B------:R-:W-:Y:S02]  /*14d40*/  R2UR UR7, R11 ;  /* 0x000000000b0772ca */ /* 0x000fe400000e0000 */
[----:B------:R-:W-:Y:S02]  /*14d50*/  R2UR UR6, R10 ;  /* 0x000000000a0672ca */ /* 0x000fe400000e0000 */
[----:B-----5:R-:W-:Y:S02]  /*14d60*/  IADD3 R14, R3, 0xe00, R14 ;  /* 0x00000e00030e7810 */ /* 0x020fe40007ffe00e */
[----:B------:R-:W-:Y:S02]  /*14d70*/  R2UR UR5, R15 ;  /* 0x000000000f0572ca */ /* 0x000fe400000e0000 */
[----:B------:R-:W-:Y:S02]  /*14d80*/  R2UR UR4, R14 ;  /* 0x000000000e0472ca */ /* 0x000fe400000e0000 */
[----:B0-----:R-:W-:-:S04]  /*14d90*/  LOP3.LUT R59, R59, 0x7f, RZ, 0xc0, !PT ;  /* 0x0000007f3b3b7812 */ /* 0x001fc800078ec0ff */
[----:B------:R-:W-:-:S13]  /*14da0*/  ISETP.NE.AND P2, PT, R59, RZ, PT ;  /* 0x000000ff3b00720c */ /* 0x000fda0003f45270 */
[----:B------:R-:W5:Y:S04]  /*14db0*/  @!P2 LDL.64 R56, [R1+0x30] ;  /* 0x000030000138a983 */ /* 0x000f680000100a00 */
[----:B------:R-:W5:Y:S01]  /*14dc0*/  @!P2 LDL R59, [R1+0x1e8] ;  /* 0x0001e800013ba983 */ /* 0x000f620000100800 */
[----:B------:R-:W-:Y:S02]  /*14dd0*/  WARPGROUP.DEPBAR.LE gsb0, 0x0 ;  /* 0x00008000000079c5 */ /* 0x000fe40000010000 */
[----:B------:R-:W-:-:S06]  /*14de0*/  WARPGROUP.ARRIVE ;  /* 0x00000000000079c5 */ /* 0x000fcc0000000000 */
        /* <DEDUP_REMOVED lines=11> */
[----:B------:R-:W-:-:S05]  /*14ea0*/  IMAD.IADD R8, R9, 0x1, R8 ;  /* 0x0000000109087824 */ /* 0x000fca00078e0208 */
[----:B------:R-:W-:Y:S02]  /*14eb0*/  R2UR UR6, R8 ;  /* 0x00000000080672ca */ /* 0x000fe400000e0000 */
[----:B---3--:R-:W-:Y:S01]  /*14ec0*/  IADD3 R20, R9, 0xe00, R20 ;  /* 0x00000e0009147810 */ /* 0x008fe20007ffe014 */
[----:B------:R-:W-:Y:S01]  /*14ed0*/  IMAD.MOV.U32 R9, RZ, RZ, R5 ;  /* 0x000000ffff097224 */ /* 0x000fe200078e0005 */
[----:B------:R-:W-:Y:S02]  /*14ee0*/  R2UR UR5, R21 ;  /* 0x00000000150572ca */ /* 0x000fe400000e0000 */
        /* <DEDUP_REMOVED lines=14> */
[----:B----4-:R-:W-:Y:S01]  /*14fd0*/  IMAD.IADD R12, R3, 0x1, R12 ;  /* 0x00000001030c7824 */ /* 0x010fe200078e020c */
[----:B------:R-:W-:-:S04]  /*14fe0*/  R2UR UR5, R13 ;  /* 0x000000000d0572ca */ /* 0x000fc800000e0000 */
[----:B------:R-:W-:Y:S01]  /*14ff0*/  R2UR UR4, R12 ;  /* 0x000000000c0472ca */ /* 0x000fe200000e0000 */
[----:B------:R-:W-:Y:S02]  /*15000*/  WARPGROUP.DEPBAR.LE gsb0, 0x0 ;  /* 0x00008000000079c5 */ /* 0x000fe40000010000 */
[----:B------:R-:W-:-:S10]  /*15010*/  WARPGROUP.ARRIVE ;  /* 0x00000000000079c5 */ /* 0x000fd40000000000 */
[----:B------:R-:W-:Y:S01]  /*15020*/  HGMMA.64x64x16.F32 R24, gdesc[UR4], R24, gsb0 ;  /* 0x00e00000041879f0 */ /* 0x000fe20008000818 */
[----:B------:R0:W-:Y:S01]  /*15030*/  STL [R1+0x88], R6 ;  /* 0x0000880601007387 */ /* 0x0001e20000100800 */
[----:B-----5:R-:W-:-:S05]  /*15040*/  @!P2 MOV R56, R56 ;  /* 0x000000380038a202 */ /* 0x020fca0000000f00 */
[----:B------:R-:W-:-:S05]  /*15050*/  @!P2 IMAD R59, R59, 0x8, R56 ;  /* 0x000000083b3ba824 */ /* 0x000fca00078e0238 */
[----:B------:R-:W-:Y:S01]  /*15060*/  @!P2 PRMT R59, RZ, 0x654, R59 ;  /* 0x00000654ff3ba816 */ /* 0x000fe2000000003b */
[----:B------:R-:W-:-:S03]  /*15070*/  WARPGROUP.DEPBAR.LE gsb0, 0x0 ;  /* 0x00008000000079c5 */ /* 0x000fc60000010000 */
[----:B------:R1:W-:Y:S01]  /*15080*/  @!P2 SYNCS.ARRIVE.TRANS64.RED.A1T0 RZ, [R59+URZ], RZ ;  /* 0x000000ff3bffa9a7 */ /* 0x0003e2000810043f */
[----:B------:R-:W2:Y:S04]  /*15090*/  LDL.64 R10, [R1+0x120] ;  /* 0x00012000010a7983 */ /* 0x000ea80000100a00 */
[----:B------:R-:W0:Y:S04]  /*150a0*/  LDL.64 R8, [R1+0x200] ;  /* 0x0002000001087983 */ /* 0x000e280000100a00 */
[----:B------:R-:W3:Y:S04]  /*150b0*/  LDL R13, [R1+0x220] ;  /* 0x00022000010d7983 */ /* 0x000ee80000100800 */
[----:B------:R-:W4:Y:S04]  /*150c0*/  LDL.64 R14, [R1+0x210] ;  /* 0x00021000010e7983 */ /* 0x000f280000100a00 */
[----:B------:R-:W5:Y:S04]  /*150d0*/  LDL.64 R18, [R1+0xd8] ;  /* 0x0000d80001127983 */ /* 0x000f680000100a00 */
[----:B--2---:R-:W2:Y:S02]  /*150e0*/  LD.E R10, desc[UR44][R10.64] ;  /* 0x0000002c0a0a7980 */ /* 0x004ea4000c101900 */
[-C--:B--2---:R-:W-:Y:S01]  /*150f0*/  FMUL.FTZ R57, R24, R10.reuse ;  /* 0x0000000a18397220 */ /* 0x084fe20000410000 */
[-C--:B------:R-:W-:Y:S01]  /*15100*/  FMUL.FTZ R4, R26, R10.reuse ;  /* 0x0000000a1a047220 */ /* 0x080fe20000410000 */
[-C--:B------:R-:W-:Y:S01]  /*15110*/  FMUL.FTZ R5, R25, R10.reuse ;  /* 0x0000000a19057220 */ /* 0x080fe20000410000 */
[-C--:B------:R-:W-:Y:S01]  /*15120*/  FMUL.FTZ R3, R27, R10.reuse ;  /* 0x0000000a1b037220 */ /* 0x080fe20000410000 */
[----:B------:R-:W-:-:S02]  /*15130*/  FMUL.FTZ R66, R28, R10 ;  /* 0x0000000a1c427220 */ /* 0x000fc40000410000 */
[----:B------:R-:W0:Y:S01]  /*15140*/  MUFU.TANH R57, R57 ;  /* 0x0000003900397308 */ /* 0x000e220000002400 */
[-C--:B------:R-:W-:Y:S01]  /*15150*/  FMUL.FTZ R167, R30, R10.reuse ;  /* 0x0000000a1ea77220 */ /* 0x080fe20000410000 */
[----:B------:R-:W-:-:S06]  /*15160*/  FMUL.FTZ R163, R29, R10 ;  /* 0x0000000a1da37220 */ /* 0x000fcc0000410000 */
[----:B------:R-:W2:Y:S01]  /*15170*/  MUFU.TANH R4, R4 ;  /* 0x0000000400047308 */ /* 0x000ea20000002400 */
[----:B------:R-:W-:-:S07]  /*15180*/  FMUL.FTZ R158, R31, R10 ;  /* 0x0000000a1f9e7220 */ /* 0x000fce0000410000 */
[----:B------:R-:W1:Y:S01]  /*15190*/  MUFU.TANH R5, R5 ;  /* 0x0000000500057308 */ /* 0x000e620000002400 */
[-C--:B------:R-:W-:Y:S01]  /*151a0*/  FMUL.FTZ R77, R32, R10.reuse ;  /* 0x0000000a204d7220 */ /* 0x080fe20000410000 */
[----:B------:R-:W-:-:S06]  /*151b0*/  FMUL.FTZ R168, R34, R10 ;  /* 0x0000000a22a87220 */ /* 0x000fcc0000410000 */
[----:B------:R-:W3:Y:S01]  /*151c0*/  MUFU.TANH R3, R3 ;  /* 0x0000000300037308 */ /* 0x000ee20000002400 */
[----:B------:R-:W-:-:S07]  /*151d0*/  FMUL.FTZ R165, R33, R10 ;  /* 0x0000000a21a57220 */ /* 0x000fce0000410000 */
[----:B------:R-:W4:Y:S01]  /*151e0*/  MUFU.TANH R66, R66 ;  /* 0x0000004200427308 */ /* 0x000f220000002400 */
[----:B------:R-:W-:-:S07]  /*151f0*/  FMUL.FTZ R170, R35, R10 ;  /* 0x0000000a23aa7220 */ /* 0x000fce0000410000 */
[----:B------:R-:W5:Y:S01]  /*15200*/  MUFU.TANH R167, R167 ;  /* 0x000000a700a77308 */ /* 0x000f620000002400 */
[----:B0-----:R-:W-:Y:S01]  /*15210*/  FMNMX.FTZ R6, R57, R8, !PT ;  /* 0x0000000839067209 */ /* 0x001fe20007810000 */
[----:B------:R-:W-:Y:S01]  /*15220*/  FMUL.FTZ R87, R36, R10 ;  /* 0x0000000a24577220 */ /* 0x000fe20000410000 */
[----:B--2---:R-:W-:-:S05]  /*15230*/  FMNMX.FTZ R12, R4, R9, !PT ;  /* 0x00000009040c7209 */ /* 0x004fca0007810000 */
[----:B------:R-:W0:Y:S01]  /*15240*/  MUFU.TANH R163, R163 ;  /* 0x000000a300a37308 */ /* 0x000e220000002400 */
[----:B------:R-:W-:-:S07]  /*15250*/  FMUL.FTZ R172, R38, R10 ;  /* 0x0000000a26ac7220 */ /* 0x000fce0000410000 */
[----:B------:R-:W2:Y:S01]  /*15260*/  MUFU.TANH R158, R158 ;  /* 0x0000009e009e7308 */ /* 0x000ea20000002400 */
[----:B-1----:R-:W-:Y:S01]  /*15270*/  FMNMX.FTZ R7, R5, R6, !PT ;  /* 0x0000000605077209 */ /* 0x002fe20007810000 */
[----:B------:R-:W-:Y:S01]  /*15280*/  FMUL.FTZ R149, R37, R10 ;  /* 0x0000000a25957220 */ /* 0x000fe20000410000 */
[----:B---3--:R-:W-:-:S05]  /*15290*/  FMNMX.FTZ R12, R3, R12, !PT ;  /* 0x0000000c030c7209 */ /* 0x008fca0007810000 */
[----:B------:R-:W1:Y:S01]  /*152a0*/  MUFU.TANH R77, R77 ;  /* 0x0000004d004d7308 */ /* 0x000e620000002400 */
[----:B------:R-:W-:-:S07]  /*152b0*/  FMUL.FTZ R173, R39, R10 ;  /* 0x0000000a27ad7220 */ /* 0x000fce0000410000 */
[----:B------:R-:W3:Y:S01]  /*152c0*/  MUFU.TANH R168, R168 ;  /* 0x000000a800a87308 */ /* 0x000ee20000002400 */
[----:B----4-:R-:W-:Y:S01]  /*152d0*/  FMNMX.FTZ R6, R66, R7, !PT ;  /* 0x0000000742067209 */ /* 0x010fe20007810000 */
[----:B------:R-:W-:Y:S01]  /*152e0*/  FMUL.FTZ R97, R40, R10 ;  /* 0x0000000a28617220 */ /* 0x000fe20000410000 */
[----:B-----5:R-:W-:-:S05]  /*152f0*/  FMNMX.FTZ R7, R167, R12, !PT ;  /* 0x0000000ca7077209 */ /* 0x020fca0007810000 */
        /* <DEDUP_REMOVED lines=45> */
[----:B-1----:R-:W-:Y:S02]  /*155d0*/  FMNMX.FTZ R6, R107, R6, !PT ;  /* 0x000000066b067209 */ /* 0x002fe40007810000 */
[----:B---3--:R-:W-:-:S05]  /*155e0*/  FMNMX.FTZ R10, R176, R7, !PT ;  /* 0x00000007b00a7209 */ /* 0x008fca0007810000 */
[----:B------:R-:W1:Y:S08]  /*155f0*/  MUFU.TANH R123, R123 ;  /* 0x0000007b007b7308 */ /* 0x000e700000002400 */
[----:B------:R-:W3:Y:S01]  /*15600*/  MUFU.TANH R179, R179 ;  /* 0x000000b300b37308 */ /* 0x000ee20000002400 */
[----:B----4-:R-:W-:Y:S02]  /*15610*/  FMNMX.FTZ R6, R147, R6, !PT ;  /* 0x0000000693067209 */ /* 0x010fe40007810000 */
[----:B-----5:R-:W-:-:S05]  /*15620*/  FMNMX.FTZ R7, R177, R10, !PT ;  /* 0x0000000ab1077209 */ /* 0x020fca0007810000 */
[----:B------:R-:W4:Y:S08]  /*15630*/  MUFU.TANH R125, R125 ;  /* 0x0000007d007d7308 */ /* 0x000f300000002400 */
[----:B------:R-:W5:Y:S01]  /*15640*/  MUFU.TANH R180, R180 ;  /* 0x000000b400b47308 */ /* 0x000f620000002400 */
[----:B0-----:R-:W-:Y:S02]  /*15650*/  FMNMX.FTZ R6, R145, R6, !PT ;  /* 0x0000000691067209 */ /* 0x001fe40007810000 */
[----:B--2---:R-:W-:-:S05]  /*15660*/  FMNMX.FTZ R10, R178, R7, !PT ;  /* 0x00000007b20a7209 */ /* 0x004fca0007810000 */
[----:B------:R-:W0:Y:S08]  /*15670*/  MUFU.TANH R171, R171 ;  /* 0x000000ab00ab7308 */ /* 0x000e300000002400 */
[----:B------:R-:W2:Y:S01]  /*15680*/  MUFU.TANH R181, R181 ;  /* 0x000000b500b57308 */ /* 0x000ea20000002400 */
[----:B-1----:R-:W-:Y:S02]  /*15690*/  FMNMX.FTZ R6, R123, R6, !PT ;  /* 0x000000067b067209 */ /* 0x002fe40007810000 */
[----:B---3--:R-:W-:-:S02]  /*156a0*/  FMNMX.FTZ R7, R179, R10, !PT ;  /* 0x0000000ab3077209 */ /* 0x008fc40007810000 */
[----:B----4-:R-:W-:Y:S02]  /*156b0*/  FMNMX.FTZ R6, R125, R6, !PT ;  /* 0x000000067d067209 */ /* 0x010fe40007810000 */
[----:B-----5:R-:W-:Y:S02]  /*156c0*/  FMNMX.FTZ R10, R180, R7, !PT ;  /* 0x00000007b40a7209 */ /* 0x020fe40007810000 */
[----:B0-----:R-:W-:Y:S02]  /*156d0*/  FMNMX.FTZ R6, R171, R6, !PT ;  /* 0x00000006ab067209 */ /* 0x001fe40007810000 */
[----:B--2---:R-:W-:-:S03]  /*156e0*/  FMNMX.FTZ R7, R181, R10, !PT ;  /* 0x0000000ab5077209 */ /* 0x004fc60007810000 */
[----:B------:R-:W0:Y:S04]  /*156f0*/  SHFL.BFLY PT, R11, R6, 0x2, 0x1f ;  /* 0x0c401f00060b7f89 */ /* 0x000e2800000e0000 */
[----:B------:R-:W-:Y:S04]  /*15700*/  STL.64 [R1+0x200], R6 ;  /* 0x0002000601007387 */ /* 0x000fe80000100a00 */
[----:B------:R-:W2:Y:S01]  /*15710*/  LDL R20, [R1+0x204] ;  /* 0x0002040001147983 */ /* 0x000ea20000100800 */
[----:B0-----:R-:W-:-:S05]  /*15720*/  FMNMX.FTZ R11, R6, R11, !PT ;  /* 0x0000000b060b7209 */ /* 0x001fca0007810000 */
[----:B------:R-:W0:Y:S02]  /*15730*/  SHFL.BFLY PT, R10, R11, 0x1, 0x1f ;  /* 0x0c201f000b0a7f89 */ /* 0x000e2400000e0000 */
[----:B0-----:R-:W-:-:S05]  /*15740*/  FMNMX.FTZ R10, R11, R10, !PT ;  /* 0x0000000a0b0a7209 */ /* 0x001fca0007810000 */
[----:B------:R-:W-:Y:S04]  /*15750*/  STL [R1+0x200], R10 ;  /* 0x0002000a01007387 */ /* 0x000fe80000100800 */
[----:B------:R-:W3:Y:S04]  /*15760*/  LDL R21, [R1+0x200] ;  /* 0x0002000001157983 */ /* 0x000ee80000100800 */
[----:B--2---:R-:W0:Y:S02]  /*15770*/  SHFL.BFLY PT, R7, R20, 0x2, 0x1f ;  /* 0x0c401f0014077f89 */ /* 0x004e2400000e0000 */
[----:B0-----:R-:W-:-:S05]  /*15780*/  FMNMX.FTZ R7, R7, R20, !PT ;  /* 0x0000001407077209 */ /* 0x001fca0007810000 */
[----:B------:R-:W0:Y:S02]  /*15790*/  SHFL.BFLY PT, R6, R7, 0x1, 0x1f ;  /* 0x0c201f0007067f89 */ /* 0x000e2400000e0000 */
[----:B0-----:R-:W-:Y:S01]  /*157a0*/  FMNMX.FTZ R6, R7, R6, !PT ;  /* 0x0000000607067209 */ /* 0x001fe20007810000 */
[----:B---3--:R-:W-:-:S04]  /*157b0*/  FADD.FTZ R8, R8, -R21 ;  /* 0x8000001508087221 */ /* 0x008fc80000010000 */
[----:B------:R-:W-:Y:S01]  /*157c0*/  FADD.FTZ R12, R9, -R6 ;  /* 0x80000006090c7221 */ /* 0x000fe20000010000 */
[----:B------:R-:W-:-:S03]  /*157d0*/  FMUL.FTZ R8, R8, R13 ;  /* 0x0000000d08087220 */ /* 0x000fc60000410000 */
[----:B------:R-:W-:Y:S01]  /*157e0*/  FMUL.FTZ R12, R13, R12 ;  /* 0x0000000c0d0c7220 */ /* 0x000fe20000410000 */
[----:B------:R-:W0:Y:S08]  /*157f0*/  MUFU.EX2 R139, R8 ;  /* 0x00000008008b7308 */ /* 0x000e300000000800 */
[----:B------:R-:W1:Y:S01]  /*15800*/  MUFU.EX2 R138, R12 ;  /* 0x0000000c008a7308 */ /* 0x000e620000000800 */
[----:B------:R2:W-:Y:S01]  /*15810*/  STL [R1+0x204], R6 ;  /* 0x0002040601007387 */ /* 0x0005e20000100800 */
[----:B0-----:R-:W-:Y:S01]  /*15820*/  FMUL.FTZ R14, R139, R14 ;  /* 0x0000000e8b0e7220 */ /* 0x001fe20000410000 */
[----:B-1----:R-:W-:-:S05]  /*15830*/  FMUL.FTZ R15, R15, R138 ;  /* 0x0000008a0f0f7220 */ /* 0x002fca0000410000 */
[----:B------:R2:W-:Y:S04]  /*15840*/  STL.64 [R1+0x210], R14 ;  /* 0x0002100e01007387 */ /* 0x0005e80000100a00 */
[----:B------:R-:W3:Y:S01]  /*15850*/  LD.E R7, desc[UR44][R18.64+0x4] ;  /* 0x0000042c12077980 */ /* 0x000ee2000c101900 */
[----:B------:R-:W-:Y:S01]  /*15860*/  BSSY B0, `(.L_x_2083) ;  /* 0x000000c000007945 */ /* 0x000fe20003800000 */
[----:B---3--:R-:W-:-:S13]  /*15870*/  ISETP.NE.AND P1, PT, R7, RZ, PT ;  /* 0x000000ff0700720c */ /* 0x008fda0003f25270 */
[----:B--2---:R-:W-:Y:S05]  /*15880*/  @P1 BRA `(.L_x_2084) ;  /* 0x0000000000241947 */ /* 0x004fea0003800000 */
        /* <DEDUP_REMOVED lines=9> */
.L_x_2084:
[----:B------:R-:W-:Y:S05]  /*15920*/  BSYNC B0 ;  /* 0x0000000000007941 */ /* 0x000fea0003800000 */
.L_x_2083:
        /* <DEDUP_REMOVED lines=9> */
.L_x_2086:
[----:B------:R-:W-:Y:S05]  /*159c0*/  BSYNC B0 ;  /* 0x0000000000007941 */ /* 0x000fea0003800000 */
.L_x_2085:
        /* <DEDUP_REMOVED lines=58> */
[-C--:B--2---:R-:W-:Y:S01]  /*15d70*/  FMUL.FTZ R132, R132, R182.reuse ;  /* 0x000000b684847220 */ /* 0x084fe20000410000 */
[----:B------:R-:W-:-:S03]  /*15d80*/  FMUL.FTZ R183, R133, R182 ;  /* 0x000000b685b77220 */ /* 0x000fc60000410000 */
        /* <DEDUP_REMOVED lines=27> */
[-CC-:B------:R-:W-:Y:S01]  /*15f40*/  FFMA.FTZ R161, R3, R182.reuse, -R183.reuse ;  /* 0x000000b603a17223 */ /* 0x180fe200000108b7 */
        /* <DEDUP_REMOVED lines=8> */
[----:B------:R-:W-:Y:S08]  /*15fd0*/  MUFU.EX2 R162, R162 ;  /* 0x000000a200a27308 */ /* 0x000ff00000000800 */
[----:B------:R-:W5:Y:S01]  /*15fe0*/  MUFU.EX2 R3, R3 ;  /* 0x0000000300037308 */ /* 0x000f620000000800 */
[----:B---3--:R-:W-:Y:S01]  /*15ff0*/  FADD.FTZ R184, R150, R47 ;  /* 0x0000002f96b87221 */ /* 0x008fe20000010000 */
[----:B0-----:R-:W-:-:S06]  /*16000*/  FADD.FTZ R47, R143, R46 ;  /* 0x0000002e8f2f7221 */ /* 0x001fcc0000010000 */
[----:B------:R-:W0:Y:S08]  /*16010*/  MUFU.EX2 R163, R163 ;  /* 0x000000a300a37308 */ /* 0x000e300000000800 */
[----:B------:R-:W-:Y:S01]  /*16020*/  MUFU.EX2 R158, R158 ;  /* 0x0000009e009e7308 */ /* 0x000fe20000000800 */
[----:B------:R-:W-:Y:S01]  /*16030*/  FFMA.FTZ R172, R172, R182, -R183 ;  /* 0x000000b6acac7223 */ /* 0x000fe200000108b7 */
[----:B-1----:R-:W-:Y:S01]  /*16040*/  FADD.FTZ R184, R161, R184 ;  /* 0x000000b8a1b87221 */ /* 0x002fe20000010000 */
[----:B------:R-:W-:-:S05]  /*16050*/  FADD.FTZ R47, R160, R47 ;  /* 0x0000002fa02f7221 */ /* 0x000fca0000010000 */
[----:B------:R-:W1:Y:S01]  /*16060*/  MUFU.EX2 R164, R164 ;  /* 0x000000a400a47308 */ /* 0x000e620000000800 */
[----:B------:R-:W-:-:S07]  /*16070*/  FFMA.FTZ R185, R173, R182, -R183 ;  /* 0x000000b6adb97223 */ /* 0x000fce00000108b7 */
[----:B------:R-:W3:Y:S01]  /*16080*/  MUFU.EX2 R167, R167 ;  /* 0x000000a700a77308 */ /* 0x000ee20000000800 */
[----:B-----5:R-:W-:Y:S01]  /*16090*/  FADD.FTZ R173, R3, R184 ;  /* 0x000000b803ad7221 */ /* 0x020fe20000010000 */
[----:B------:R-:W-:-:S06]  /*160a0*/  FADD.FTZ R46, R162, R47 ;  /* 0x0000002fa22e7221 */ /* 0x000fcc0000010000 */
[----:B------:R-:W5:Y:S01]  /*160b0*/  MUFU.EX2 R165, R165 ;  /* 0x000000a500a57308 */ /* 0x000f620000000800 */
[----:B------:R-:W-:-:S07]  /*160c0*/  FFMA.FTZ R174, R174, R182, -R183 ;  /* 0x000000b6aeae7223 */ /* 0x000fce00000108b7 */
[----:B------:R-:W5:Y:S01]  /*160d0*/  MUFU.EX2 R168, R168 ;  /* 0x000000a800a87308 */ /* 0x000f620000000800 */
[----:B0-----:R-:W-:Y:S01]  /*160e0*/  FADD.FTZ R47, R163, R46 ;  /* 0x0000002ea32f7221 */ /* 0x001fe20000010000 */
[----:B------:R-:W-:-:S06]  /*160f0*/  FFMA.FTZ R175, R175, R182, -R183 ;  /* 0x000000b6afaf7223 */ /* 0x000fcc00000108b7 */
[----:B------:R-:W-:Y:S08]  /*16100*/  MUFU.EX2 R166, R166 ;  /* 0x000000a600a67308 */ /* 0x000ff00000000800 */
[----:B------:R0:W5:Y:S01]  /*16110*/  MUFU.EX2 R170, R172 ;  /* 0x000000ac00aa7308 */ /* 0x0001620000000800 */
[----:B-1----:R-:W-:Y:S01]  /*16120*/  FADD.FTZ R46, R164, R47 ;  /* 0x0000002fa42e7221 */ /* 0x002fe20000010000 */
[----:B------:R-:W-:-:S06]  /*16130*/  FFMA.FTZ R176, R176, R182, -R183 ;  /* 0x000000b6b0b07223 */ /* 0x000fcc00000108b7 */
[----:B------:R-:W-:Y:S01]  /*16140*/  MUFU.EX2 R149, R149 ;  /* 0x0000009500957308 */ /* 0x000fe20000000800 */
[----:B0-----:R-:W-:-:S07]  /*16150*/  FADD.FTZ R172, R158, R173 ;  /* 0x000000ad9eac7221 */ /* 0x001fce0000010000 */
[----:B------:R-:W0:Y:S01]  /*16160*/  MUFU.EX2 R185, R185 ;  /* 0x000000b900b97308 */ /* 0x000e220000000800 */
[----:B---3--:R-:W-:Y:S01]  /*16170*/  FADD.FTZ R173, R167, R172 ;  /* 0x000000aca7ad7221 */ /* 0x008fe20000010000 */
[----:B-----5:R-:W-:-:S06]  /*16180*/  FADD.FTZ R47, R165, R46 ;  /* 0x0000002ea52f7221 */ /* 0x020fcc0000010000 */
[----:B------:R-:W-:Y:S01]  /*16190*/  MUFU.EX2 R142, R142 ;  /* 0x0000008e008e7308 */ /* 0x000fe20000000800 */
[----:B------:R-:W-:Y:S01]  /*161a0*/  FADD.FTZ R173, R168, R173 ;  /* 0x000000ada8ad7221 */ /* 0x000fe20000010000 */
[----:B------:R-:W-:-:S06]  /*161b0*/  FFMA.FTZ R187, R177, R182, -R183 ;  /* 0x000000b6b1bb7223 */ /* 0x000fcc00000108b7 */
[----:B------:R-:W1:Y:S01]  /*161c0*/  MUFU.EX2 R174, R174 ;  /* 0x000000ae00ae7308 */ /* 0x000e620000000800 */
[----:B------:R-:W-:Y:S01]  /*161d0*/  FADD.FTZ R172, R170, R173 ;  /* 0x000000adaaac7221 */ /* 0x000fe20000010000 */
        /* <DEDUP_REMOVED lines=21> */
[----:B------:R-:W-:Y:S08]  /*16330*/  MUFU.EX2 R148, R148 ;  /* 0x0000009400947308 */ /* 0x000ff00000000800 */
[----:B------:R-:W0:Y:S01]  /*16340*/  MUFU.EX2 R178, R178 ;  /* 0x000000b200b27308 */ /* 0x000e220000000800 */
[----:B-1----:R-:W-:Y:S01]  /*16350*/  FADD.FTZ R172, R187, R172 ;  /* 0x000000acbbac7221 */ /* 0x002fe20000010000 */
[----:B------:R-:W-:-:S06]  /*16360*/  FADD.FTZ R46, R147, R46 ;  /* 0x0000002e932e7221 */ /* 0x000fcc0000010000 */
[----:B------:R-:W-:Y:S08]  /*16370*/  MUFU.EX2 R146, R146 ;  /* 0x0000009200927308 */ /* 0x000ff00000000800 */
[----:B------:R-:W1:Y:S01]  /*16380*/  MUFU.EX2 R179, R179 ;  /* 0x000000b300b37308 */ /* 0x000e620000000800 */
[----:B---3--:R-:W-:Y:S01]  /*16390*/  FADD.FTZ R173, R177, R172 ;  /* 0x000000acb1ad7221 */ /* 0x008fe20000010000 */
[----:B------:R-:W-:-:S06]  /*163a0*/  FADD.FTZ R47, R145, R46 ;  /* 0x0000002e912f7221 */ /* 0x000fcc0000010000 */
[----:B------:R-:W3:Y:S08]  /*163b0*/  MUFU.EX2 R171, R171 ;  /* 0x000000ab00ab7308 */ /* 0x000ef00000000800 */
[----:B------:R-:W5:Y:S01]  /*163c0*/  MUFU.EX2 R180, R180 ;  /* 0x000000b400b47308 */ /* 0x000f620000000800 */
[----:B0-----:R-:W-:Y:S01]  /*163d0*/  FADD.FTZ R46, R178, R173 ;  /* 0x000000adb22e7221 */ /* 0x001fe20000010000 */
[----:B------:R-:W-:-:S03]  /*163e0*/  FADD.FTZ R47, R148, R47 ;  /* 0x0000002f942f7221 */ /* 0x000fc60000010000 */
[----:B-1----:R-:W-:Y:S01]  /*163f0*/  FADD.FTZ R173, R179, R46 ;  /* 0x0000002eb3ad7221 */ /* 0x002fe20000010000 */
[----:B------:R-:W-:-:S04]  /*16400*/  FADD.FTZ R172, R146, R47 ;  /* 0x0000002f92ac7221 */ /* 0x000fc80000010000 */
[----:B---3--:R-:W-:Y:S01]  /*16410*/  FADD.FTZ R172, R171, R172 ;  /* 0x000000acabac7221 */ /* 0x008fe20000010000 */
        /* <DEDUP_REMOVED lines=192> */
[----:B------:R-:W-:Y:S04]  /*17020*/  STL.64 [R1+0x3d8], R4 ;  /* 0x0003d80401007387 */ /* 0x000fe80000100a00 */
        /* <DEDUP_REMOVED lines=144> */
[----:B------:R-:W-:Y:S01]  /*17930*/  F2FP.F16.F32.PACK_AB R167, R185, R170 ;  /* 0x000000aab9a7723e */ /* 0x000fe200000000ff */
[----:B------:R-:W4:Y:S01]  /*17940*/  LDL R3, [R1+0x1e8] ;  /* 0x0001e80001037983 */ /* 0x000f220000100800 */
        /* <DEDUP_REMOVED lines=9> */
[----:B------:R-:W-:Y:S04]  /*179e0*/  STSM.16.M88.4 [R5], R172 ;  /* 0x000000ac05007844 */ /* 0x000fe80000000200 */
[----:B------:R-:W-:Y:S04]  /*179f0*/  STSM.16.M88.4 [R6], R176 ;  /* 0x000000b006007844 */ /* 0x000fe80000000200 */
[----:B------:R-:W4:Y:S04]  /*17a00*/  LD.E.64 R170, desc[UR44][R16.64+0xa8] ;  /* 0x0000a82c10aa7980 */ /* 0x000f28000c101b00 */
        /* <DEDUP_REMOVED lines=102> */
[----:B------:R5:W-:Y:S04]  /*18070*/  STL [R1+0x3c8], R45 ;  /* 0x0003c82d01007387 */ /* 0x000be80000100800 */
        /* <DEDUP_REMOVED lines=483> */
.L_x_2088:
[----:B------:R-:W-:Y:S05]  /*19eb0*/  BSYNC B0 ;  /* 0x0000000000007941 */ /* 0x000fea0003800000 */
.L_x_2087:
[----:B------:R-:W-:Y:S05]  /*19ec0*/  @P0 BRA `(.L_x_2089) ;  /* 0xffffff8c00e80947 */ /* 0x000fea000383ffff */
.L_x_2068:
[----:B------:R-:W-:-:S13]  /*19ed0*/  ISETP.GE.AND P0, PT, R0, R154, PT ;  /* 0x0000009a0000720c */ /* 0x000fda0003f06270 */
[----:B------:R-:W-:Y:S05]  /*19ee0*/  @!P0 BRA `(.L_x_2090) ;  /* 0x000000a800208947 */ /* 0x000fea0003800000 */
.L_x_2119:
[----:B01----:R-:W2:Y:S04]  /*19ef0*/  LD.E R15, desc[UR44][R16.64+0x1e8] ;  /* 0x0001e82c100f7980 */ /* 0x003ea8000c101900 */
[----:B0-----:R-:W3:Y:S04]  /*19f00*/  LD.E R3, desc[UR44][R16.64+0x1f0] ;  /* 0x0001f02c10037980 */ /* 0x001ee8000c101900 */
[----:B------:R-:W4:Y:S01]  /*19f10*/  LD.E R5, desc[UR44][R16.64+0x1c] ;  /* 0x00001c2c10057980 */ /* 0x000f22000c101900 */
[----:B--2---:R-:W-:-:S05]  /*19f20*/  VIADD R7, R15, 0x1 ;  /* 0x000000010f077836 */ /* 0x004fca0000000000 */
[----:B------:R-:W-:-:S13]  /*19f30*/  ISETP.NE.AND P0, PT, R7, 0x2, PT ;  /* 0x000000020700780c */ /* 0x000fda0003f05270 */
[----:B------:R0:W5:Y:S04]  /*19f40*/  @P0 LD.E R9, desc[UR44][R16.64+0x1ec] ;  /* 0x0001ec2c10090980 */ /* 0x000168000c101900 */
[----:B------:R-:W2:Y:S01]  /*19f50*/  @!P0 LD.E R4, desc[UR44][R16.64+0x1ec] ;  /* 0x0001ec2c10048980 */ /* 0x000ea2000c101900 */
[----:B---3--:R-:W-:Y:S01]  /*19f60*/  VIADD R3, R3, 0x1 ;  /* 0x0000000103037836 */ /* 0x008fe20000000000 */
[----:B----4-:R-:W-:Y:S02]  /*19f70*/  LOP3.LUT R5, R5, 0x1, RZ, 0xfc, !PT ;  /* 0x0000000105057812 */ /* 0x010fe400078efcff */
[----:B------:R1:W-:Y:S04]  /*19f80*/  ST.E desc[UR44][R16.64+0x1e8], R7 ;  /* 0x0001e80710007985 */ /* 0x0003e8000c10192c */
[----:B------:R0:W-:Y:S04]  /*19f90*/  ST.E desc[UR44][R16.64+0x1f0], R3 ;  /* 0x0001f00310007985 */ /* 0x0001e8000c10192c */
[----:B------:R0:W-:Y:S01]  /*19fa0*/  @!P0 ST.E desc[UR44][R16.64+0x1e8], RZ ;  /* 0x0001e8ff10008985 */ /* 0x0001e2000c10192c */
[----:B------:R-:W-:Y:S01]  /*19fb0*/  ISETP.NE.AND P1, PT, R5, 0x3, PT ;  /* 0x000000030500780c */ /* 0x000fe20003f25270 */
[----:B------:R-:W-:Y:S05]  /*19fc0*/  YIELD ;  /* 0x0000000000007946 */ /* 0x000fea0003800000 */
[----:B------:R-:W-:Y:S01]  /*19fd0*/  BSSY B0, `(.L_x_2091) ;  /* 0x0000006000007945 */ /* 0x000fe20003800000 */
[----:B-1----:R-:W-:Y:S01]  /*19fe0*/  @!P0 IMAD.MOV.U32 R7, RZ, RZ, RZ ;  /* 0x000000ffff078224 */ /* 0x002fe200078e00ff */
[----:B--2---:R-:W-:-:S05]  /*19ff0*/  @!P0 LOP3.LUT R9, R4, 0x1, RZ, 0x3c, !PT ;  /* 0x0000000104098812 */ /* 0x004fca00078e3cff */
[----:B------:R0:W-:Y:S01]  /*1a000*/  @!P0 ST.E desc[UR44][R16.64+0x1ec], R9 ;  /* 0x0001ec0910008985 */ /* 0x0001e2000c10192c */
[----:B------:R-:W-:Y:S05]  /*1a010*/  @!P1 BRA `(.L_x_2092) ;  /* 0x0000000000049947 */ /* 0x000fea0003800000 */
[----:B------:R-:W-:Y:S01]  /*1a020*/  BPT.TRAP 0x1 ;  /* 0x000000040000795c */ /* 0x000fe20000300000 */
.L_x_2092:
[----:B------:R-:W-:Y:S05]  /*1a030*/  BSYNC B0 ;  /* 0x0000000000007941 */ /* 0x000fea0003800000 */
.L_x_2091:
[----:B------:R-:W2:Y:S01]  /*1a040*/  LD.E.64 R4, desc[UR44][R16.64+0x8] ;  /* 0x0000082c10047980 */ /* 0x000ea2000c101b00 */
[----:B-----5:R-:W-:Y:S02]  /*1a050*/  SHF.L.U32 R8, R9, 0x1f, RZ ;  /* 0x0000001f09087819 */ /* 0x020fe400000006ff */
[----:B--2---:R-:W-:-:S05]  /*1a060*/  MOV R4, R4 ;  /* 0x0000000400047202 */ /* 0x004fca0000000f00 */
[----:B------:R-:W-:-:S04]  /*1a070*/  IMAD R7, R7, 0x8, R4 ;  /* 0x0000000807077824 */ /* 0x000fc800078e0204 */
[----:B------:R1:W2:Y:S01]  /*1a080*/  SYNCS.PHASECHK.TRANS64.TRYWAIT P0, [R7+URZ], R8 ;  /* 0x00000008070075a7 */ /* 0x0002a2000800017f */
[----:B------:R-:W3:Y:S04]  /*1a090*/  LD.E R4, desc[UR44][R16.64+0x1c] ;  /* 0x00001c2c10047980 */ /* 0x000ee8000c101900 */
[----:B0-----:R1:W5:Y:S04]  /*1a0a0*/  LD.E R3, desc[UR44][R16.64+0x1e8] ;  /* 0x0001e82c10037980 */ /* 0x001368000c101900 */
[----:B------:R1:W5:Y:S01]  /*1a0b0*/  LD.E R6, desc[UR44][R16.64+0x1ec] ;  /* 0x0001ec2c10067980 */ /* 0x000362000c101900 */
[----:B------:R-:W-:Y:S01]  /*1a0c0*/  BSSY B0, `(.L_x_2093) ;  /* 0x0000005000007945 */ /* 0x000fe20003800000 */
[----:B---3--:R-:W-:-:S04]  /*1a0d0*/  LOP3.LUT R4, R4, 0x1, RZ, 0xfc, !PT ;  /* 0x0000000104047812 */ /* 0x008fc800078efcff */
[----:B------:R-:W-:-:S13]  /*1a0e0*/  ISETP.NE.AND P1, PT, R4, 0x3, PT ;  /* 0x000000030400780c */ /* 0x000fda0003f25270 */
[----:B-12---:R-:W-:Y:S05]  /*1a0f0*/  @!P1 BRA `(.L_x_2094) ;  /* 0x0000000000049947 */ /* 0x006fea0003800000 */
[----:B------:R-:W-:Y:S01]  /*1a100*/  BPT.TRAP 0x1 ;  /* 0x000000040000795c */ /* 0x000fe20000300000 */
.L_x_2094:
[----:B------:R-:W-:Y:S05]  /*1a110*/  BSYNC B0 ;  /* 0x0000000000007941 */ /* 0x000fea0003800000 */
.L_x_2093:
[----:B------:R-:W-:Y:S04]  /*1a120*/  BSSY B0, `(.L_x_2095) ;  /* 0x0000008000007945 */ /* 0x000fe80003800000 */
[----:B------:R-:W-:Y:S05]  /*1a130*/  @P0 BRA `(.L_x_2096) ;  /* 0x0000000000180947 */ /* 0x000fea0003800000 */
[----:B------:R-:W2:Y:S01]  /*1a140*/  LD.E.64 R4, desc[UR44][R16.64+0x8] ;  /* 0x0000082c10047980 */ /* 0x000ea2000c101b00 */
[----:B-----5:R-:W-:Y:S02]  /*1a150*/  SHF.L.U32 R6, R6, 0x1f, RZ ;  /* 0x0000001f06067819 */ /* 0x020fe400000006ff */
[----:B--2---:R-:W-:-:S05]  /*1a160*/  MOV R4, R4 ;  /* 0x0000000400047202 */ /* 0x004fca0000000f00 */
[----:B------:R-:W-:-:S04]  /*1a170*/  IMAD R3, R3, 0x8, R4 ;  /* 0x0000000803037824 */ /* 0x000fc800078e0204 */
[----:B------:R-:W0:Y:S02]  /*1a180*/  SYNCS.PHASECHK.TRANS64.TRYWAIT P0, [R3+URZ], R6 ;  /* 0x00000006030075a7 */ /* 0x000e24000800017f */
[----:B0-----:R-:W-:Y:S05]  /*1a190*/  @!P0 BRA `(.L_x_2097) ;  /* 0x00000140005c8947 */ /* 0x001fea0003800000 */
.L_x_2096:
[----:B------:R-:W-:Y:S05]  /*1a1a0*/  BSYNC B0 ;  /* 0x0000000000007941 */ /* 0x000fea0003800000 */
.L_x_2095:
[----:B------:R-:W2:Y:S04]  /*1a1b0*/  LD.E R5, desc[UR44][R16.64+0x1e8] ;  /* 0x0001e82c10057980 */ /* 0x000ea8000c101900 */
[----:B------:R-:W2:Y:S01]  /*1a1c0*/  LD.E.64 R8, desc[UR44][R16.64+0xa0] ;  /* 0x0000a02c10087980 */ /* 0x000ea2000c101b00 */
[----:B------:R-:W-:Y:S05]  /*1a1d0*/  WARPSYNC.ALL ;  /* 0x0000000000007948 */ /* 0x000fea0003800000 */
[----:B------:R-:W3:Y:S04]  /*1a1e0*/  LD.E.64 R18, desc[UR44][R16.64+0x98] ;  /* 0x0000982c10127980 */ /* 0x000ee8000c101b00 */
[----:B0----5:R-:W4:Y:S04]  /*1a1f0*/  LD.E.64 R6, desc[UR44][R16.64+0x98] ;  /* 0x0000982c10067980 */ /* 0x021f28000c101b00 */
[----:B------:R-:W4:Y:S04]  /*1a200*/  LD.E.64 R10, desc[UR44][R16.64+0x98] ;  /* 0x0000982c100a7980 */ /* 0x000f28000c101b00 */
[----:B------:R-:W4:Y:S01]  /*1a210*/  LD.E.64 R12, desc[UR44][R16.64+0x98] ;  /* 0x0000982c100c7980 */ /* 0x000f22000c101b00 */
[----:B--2---:R-:W-:-:S02]  /*1a220*/  IMAD R4, R5, 0x200, R8 ;  /* 0x0000020005047824 */ /* 0x004fc400078e0208 */
[----:B------:R-:W-:-:S03]  /*1a230*/  IMAD.MOV.U32 R5, RZ, RZ, R9 ;  /* 0x000000ffff057224 */ /* 0x000fc600078e0009 */
[C---:B------:R-:W-:Y:S02]  /*1a240*/  R2UR UR6, R4.reuse ;  /* 0x00000000040672ca */ /* 0x040fe400000e0000 */
[----:B------:R-:W-:Y:S01]  /*1a250*/  R2UR UR7, R5 ;  /* 0x00000000050772ca */ /* 0x000fe200000e0000 */
[----:B------:R0:W-:Y:S01]  /*1a260*/  ST.E desc[UR44][R16.64+0x80], RZ ;  /* 0x000080ff10007985 */ /* 0x0001e2000c10192c */
[----:B------:R-:W-:Y:S01]  /*1a270*/  VIADD R8, R4, 0x2 ;  /* 0x0000000204087836 */ /* 0x000fe20000000000 */
[----:B---3--:R-:W-:Y:S02]  /*1a280*/  R2UR UR4, R18 ;  /* 0x00000000120472ca */ /* 0x008fe400000e0000 */
[----:B------:R-:W-:Y:S01]  /*1a290*/  R2UR UR5, R19 ;  /* 0x00000000130572ca */ /* 0x000fe200000e0000 */
[----:B------:R-:W2:Y:S01]  /*1a2a0*/  LD.E R18, desc[UR44][R16.64+0x54] ;  /* 0x0000542c10127980 */ /* 0x000ea2000c101900 */
[----:B------:R-:W-:-:S11]  /*1a2b0*/  WARPGROUP.ARRIVE ;  /* 0x00000000000079c5 */ /* 0x000fd60000000000 */
[----:B------:R-:W-:Y:S01]  /*1a2c0*/  HGMMA.64x64x16.F32 R24, gdesc[UR4], RZ, !UPT, gsb0 ;  /* 0x00e00000041879f0 */ /* 0x000fe2000c0008ff */
[----:B----4-:R-:W-:Y:S01]  /*1a2d0*/  VIADD R6, R6, 0x2 ;  /* 0x0000000206067836 */ /* 0x010fe20000000000 */
[----:B------:R-:W-:Y:S01]  /*1a2e0*/  R2UR UR6, R8 ;  /* 0x00000000080672ca */ /* 0x000fe200000e0000 */
[----:B------:R-:W-:Y:S01]  /*1a2f0*/  IMAD.MOV.U32 R19, RZ, RZ, 0x1 ;  /* 0x00000001ff137424 */ /* 0x000fe200078e00ff */
[----:B------:R-:W-:Y:S02]  /*1a300*/  R2UR UR7, R9 ;  /* 0x00000000090772ca */ /* 0x000fe400000e0000 */
[----:B------:R-:W-:Y:S02]  /*1a310*/  R2UR UR4, R6 ;  /* 0x00000000060472ca */ /* 0x000fe400000e0000 */
[----:B------:R-:W-:Y:S01]  /*1a320*/  R2UR UR5, R7 ;  /* 0x00000000070572ca */ /* 0x000fe200000e0000 */
[----:B------:R-:W-:Y:S02]  /*1a330*/  WARPGROUP.DEPBAR.LE gsb0, 0x0 ;  /* 0x00008000000079c5 */ /* 0x000fe40000010000 */
[----:B------:R0:W5:Y:S04]  /*1a340*/  LD.E R3, desc[UR44][R16.64+0x1e8] ;  /* 0x0001e82c10037980 */ /* 0x000168000c101900 */
[----:B------:R0:W5:Y:S01]  /*1a350*/  LD.E R14, desc[UR44][R16.64+0x1ec] ;  /* 0x0001ec2c100e7980 */ /* 0x000162000c101900 */
[----:B------:R-:W-:Y:S01]  /*1a360*/  VIADD R6, R10, 0x4 ;  /* 0x000000040a067836 */ /* 0x000fe20000000000 */
[----:B------:R-:W-:Y:S01]  /*1a370*/  BSSY B0, `(.L_x_2098) ;  /* 0x0000020000007945 */ /* 0x000fe20003800000 */
[----:B------:R-:W-:Y:S01]  /*1a380*/  VIADD R8, R4, 0x4 ;  /* 0x0000000404087836 */ /* 0x000fe20000000000 */
[----:B------:R0:W-:Y:S01]  /*1a390*/  ST.E desc[UR44][R16.64+0x80], R19 ;  /* 0x0000801310007985 */ /* 0x0001e2000c10192c */
[----:B------:R-:W-:Y:S01]  /*1a3a0*/  WARPGROUP.ARRIVE ;  /* 0x00000000000079c5 */ /* 0x000fe20000000000 */
[----:B------:R-:W-:-:S02]  /*1a3b0*/  IMAD.MOV.U32 R7, RZ, RZ, R11 ;  /* 0x000000ffff077224 */ /* 0x000fc400078e000b */
[----:B------:R-:W-:-:S03]  /*1a3c0*/  IMAD.MOV.U32 R5, RZ, RZ, R13 ;  /* 0x000000ffff057224 */ /* 0x000fc600078e000d */
[----:B------:R-:W-:Y:S01]  /*1a3d0*/  HGMMA.64x64x16.F32 R24, gdesc[UR4], R24, gsb0 ;  /* 0x00e00000041879f0 */ /* 0x000fe20008000818 */
[----:B------:R-:W-:Y:S02]  /*1a3e0*/  R2UR UR6, R8 ;  /* 0x00000000080672ca */ /* 0x000fe400000e0000 */
[----:B------:R-:W-:Y:S02]  /*1a3f0*/  R2UR UR7, R9 ;  /* 0x00000000090772ca */ /* 0x000fe400000e0000 */
[----:B------:R-:W-:Y:S01]  /*1a400*/  R2UR UR4, R6 ;  /* 0x00000000060472ca */ /* 0x000fe200000e0000 */
[----:B------:R-:W-:Y:S01]  /*1a410*/  VIADD R6, R4, 0x6 ;  /* 0x0000000604067836 */ /* 0x000fe20000000000 */
[----:B------:R-:W-:Y:S01]  /*1a420*/  R2UR UR5, R7 ;  /* 0x00000000070572ca */ /* 0x000fe200000e0000 */
[----:B------:R-:W-:Y:S02]  /*1a430*/  VIADD R4, R12, 0x6 ;  /* 0x000000060c047836 */ /* 0x000fe40000000000 */
[----:B------:R-:W-:Y:S01]  /*1a440*/  IMAD.MOV.U32 R7, RZ, RZ, R9 ;  /* 0x000000ffff077224 */ /* 0x000fe200078e0009 */
[----:B------:R-:W-:-:S02]  /*1a450*/  WARPGROUP.DEPBAR.LE gsb0, 0x0 ;  /* 0x00008000000079c5 */ /* 0x000fc40000010000 */
[----:B------:R0:W-:Y:S01]  /*1a460*/  ST.E desc[UR44][R16.64+0x80], R19 ;  /* 0x0000801310007985 */ /* 0x0001e2000c10192c */
[----:B------:R-:W-:-:S06]  /*1a470*/  WARPGROUP.ARRIVE ;  /* 0x00000000000079c5 */ /* 0x000fcc0000000000 */
[----:B------:R-:W-:Y:S01]  /*1a480*/  HGMMA.64x64x16.F32 R24, gdesc[UR4], R24, gsb0 ;  /* 0x00e00000041879f0 */ /* 0x000fe20008000818 */
[----:B------:R-:W-:Y:S02]  /*1a490*/  R2UR UR6, R6 ;  /* 0x00000000060672ca */ /* 0x000fe400000e0000 */
[----:B------:R-:W-:Y:S02]  /*1a4a0*/  R2UR UR7, R7 ;  /* 0x00000000070772ca */ /* 0x000fe400000e0000 */
[----:B------:R-:W-:Y:S02]  /*1a4b0*/  R2UR UR4, R4 ;  /* 0x00000000040472ca */ /* 0x000fe400000e0000 */
[----:B------:R-:W-:Y:S01]  /*1a4c0*/  R2UR UR5, R5 ;  /* 0x00000000050572ca */ /* 0x000fe200000e0000 */
[----:B------:R-:W-:Y:S02]  /*1a4d0*/  WARPGROUP.DEPBAR.LE gsb0, 0x0 ;  /* 0x00008000000079c5 */ /* 0x000fe40000010000 */
[----:B------:R0:W-:Y:S01]  /*1a4e0*/  ST.E desc[UR44][R16.64+0x80], R19 ;  /* 0x0000801310007985 */ /* 0x0001e2000c10192c */
[----:B------:R-:W-:-:S09]  /*1a4f0*/  WARPGROUP.ARRIVE ;  /* 0x00000000000079c5 */ /* 0x000fd20000000000 */
[----:B------:R-:W-:Y:S01]  /*1a500*/  HGMMA.64x64x16.F32 R24, gdesc[UR4], R24, gsb0 ;  /* 0x00e00000041879f0 */ /* 0x000fe20008000818 */
[----:B--2---:R-:W-:-:S04]  /*1a510*/  LOP3.LUT R18, R18, 0x1, RZ, 0xfc, !PT ;  /* 0x0000000112127812 */ /* 0x004fc800078efcff */
[----:B------:R-:W-:Y:S01]  /*1a520*/  ISETP.NE.AND P0, PT, R18, 0x3, PT ;  /* 0x000000031200780c */ /* 0x000fe20003f05270 */
[----:B------:R-:W-:Y:S02]  /*1a530*/  WARPGROUP.DEPBAR.LE gsb0, 0x0 ;  /* 0x00008000000079c5 */ /* 0x000fe40000010000 */
[----:B------:R0:W-:Y:S10]  /*1a540*/  ST.E desc[UR44][R16.64+0x80], R19 ;  /* 0x0000801310007985 */ /* 0x0001f4000c10192c */
[----:B------:R-:W-:Y:S05]  /*1a550*/  @!P0 BRA `(.L_x_2099) ;  /* 0x0000000000048947 */ /* 0x000fea0003800000 */
[----:B------:R-:W-:Y:S01]  /*1a560*/  BPT.TRAP 0x1 ;  /* 0x000000040000795c */ /* 0x000fe20000300000 */
.L_x_2099:
[----:B------:R-:W-:Y:S05]  /*1a570*/  BSYNC B0 ;  /* 0x0000000000007941 */ /* 0x000fea0003800000 */
.L_x_2098:
[----:B------:R-:W2:Y:S01]  /*1a580*/  LD.E.64 R4, desc[UR44][R16.64+0x40] ;  /* 0x0000402c10047980 */ /* 0x000ea2000c101b00 */
[----:B-----5:R-:W-:Y:S02]  /*1a590*/  SHF.L.U32 R14, R14, 0x1f, RZ ;  /* 0x0000001f0e0e7819 */ /* 0x020fe400000006ff */
[----:B--2---:R-:W-:-:S05]  /*1a5a0*/  MOV R4, R4 ;  /* 0x0000000400047202 */ /* 0x004fca0000000f00 */
[----:B------:R-:W-:-:S04]  /*1a5b0*/  IMAD R3, R3, 0x8, R4 ;  /* 0x0000000803037824 */ /* 0x000fc800078e0204 */
[----:B------:R1:W2:Y:S01]  /*1a5c0*/  SYNCS.PHASECHK.TRANS64.TRYWAIT P0, [R3+URZ], R14 ;  /* 0x0000000e030075a7 */ /* 0x0002a2000800017f */
[----:B------:R-:W3:Y:S04]  /*1a5d0*/  LD.E R4, desc[UR44][R16.64+0x54] ;  /* 0x0000542c10047980 */ /* 0x000ee8000c101900 */
[----:B------:R1:W5:Y:S04]  /*1a5e0*/  LD.E R6, desc[UR44][R16.64+0x1e8] ;  /* 0x0001e82c10067980 */ /* 0x000368000c101900 */
[----:B------:R1:W5:Y:S01]  /*1a5f0*/  LD.E R7, desc[UR44][R16.64+0x1ec] ;  /* 0x0001ec2c10077980 */ /* 0x000362000c101900 */
[----:B------:R-:W-:Y:S01]  /*1a600*/  BSSY B0, `(.L_x_2100) ;  /* 0x0000005000007945 */ /* 0x000fe20003800000 */
[----:B---3--:R-:W-:-:S04]  /*1a610*/  LOP3.LUT R4, R4, 0x1, RZ, 0xfc, !PT ;  /* 0x0000000104047812 */ /* 0x008fc800078efcff */
[----:B------:R-:W-:-:S13]  /*1a620*/  ISETP.NE.AND P1, PT, R4, 0x3, PT ;  /* 0x000000030400780c */ /* 0x000fda0003f25270 */
[----:B-12---:R-:W-:Y:S05]  /*1a630*/  @!P1 BRA `(.L_x_2101) ;  /* 0x0000000000049947 */ /* 0x006fea0003800000 */
[----:B------:R-:W-:Y:S01]  /*1a640*/  BPT.TRAP 0x1 ;  /* 0x000000040000795c */ /* 0x000fe20000300000 */
.L_x_2101:
[----:B------:R-:W-:Y:S05]  /*1a650*/  BSYNC B0 ;  /* 0x0000000000007941 */ /* 0x000fea0003800000 */
.L_x_2100:
[----:B------:R-:W-:Y:S04]  /*1a660*/  BSSY B0, `(.L_x_2102) ;  /* 0x0000008000007945 */ /* 0x000fe80003800000 */
[----:B------:R-:W-:Y:S05]  /*1a670*/  @P0 BRA `(.L_x_2103) ;  /* 0x0000000000180947 */ /* 0x000fea0003800000 */
[----:B------:R-:W2:Y:S01]  /*1a680*/  LD.E.64 R4, desc[UR44][R16.64+0x40] ;  /* 0x0000402c10047980 */ /* 0x000ea2000c101b00 */
[----:B-----5:R-:W-:Y:S02]  /*1a690*/  SHF.L.U32 R7, R7, 0x1f, RZ ;  /* 0x0000001f07077819 */ /* 0x020fe400000006ff */
[----:B--2---:R-:W-:-:S05]  /*1a6a0*/  MOV R5, R4 ;  /* 0x0000000400057202 */ /* 0x004fca0000000f00 */
[----:B------:R-:W-:-:S04]  /*1a6b0*/  IMAD R6, R6, 0x8, R5 ;  /* 0x0000000806067824 */ /* 0x000fc800078e0205 */
[----:B------:R-:W1:Y:S02]  /*1a6c0*/  SYNCS.PHASECHK.TRANS64.TRYWAIT P0, [R6+URZ], R7 ;  /* 0x00000007060075a7 */ /* 0x000e64000800017f */
[----:B-1----:R-:W-:Y:S05]  /*1a6d0*/  @!P0 BRA `(.L_x_2104) ;  /* 0x0000013c00208947 */ /* 0x002fea0003800000 */
.L_x_2103:
[----:B------:R-:W-:Y:S05]  /*1a6e0*/  BSYNC B0 ;  /* 0x0000000000007941 */ /* 0x000fea0003800000 */
.L_x_2102:
[----:B------:R-:W2:Y:S04]  /*1a6f0*/  LD.E R14, desc[UR44][R16.64+0x88] ;  /* 0x0000882c100e7980 */ /* 0x000ea8000c101900 */
[----:B------:R-:W3:Y:S04]  /*1a700*/  LD.E R3, desc[UR44][R16.64+0x1e8] ;  /* 0x0001e82c10037980 */ /* 0x000ee8000c101900 */
[----:B------:R-:W3:Y:S04]  /*1a710*/  LD.E.64 R4, desc[UR44][R16.64+0xb8] ;  /* 0x0000b82c10047980 */ /* 0x000ee8000c101b00 */
[----:B-1---5:R-:W4:Y:S04]  /*1a720*/  LD.E.64 R6, desc[UR44][R16.64+0xb0] ;  /* 0x0000b02c10067980 */ /* 0x022f28000c101b00 */
[----:B------:R-:W4:Y:S04]  /*1a730*/  LD.E.64 R8, desc[UR44][R16.64+0xb0] ;  /* 0x0000b02c10087980 */ /* 0x000f28000c101b00 */
[----:B------:R-:W4:Y:S04]  /*1a740*/  LD.E.64 R10, desc[UR44][R16.64+0xb0] ;  /* 0x0000b02c100a7980 */ /* 0x000f28000c101b00 */
[----:B------:R-:W4:Y:S01]  /*1a750*/  LD.E.64 R12, desc[UR44][R16.64+0xb0] ;  /* 0x0000b02c100c7980 */ /* 0x000f22000c101b00 */
[----:B------:R-:W-:Y:S05]  /*1a760*/  WARPSYNC.ALL ;  /* 0x0000000000007948 */ /* 0x000fea0003800000 */
[----:B------:R-:W4:Y:S01]  /*1a770*/  LD.E.64 R20, desc[UR44][R16.64+0xb0] ;  /* 0x0000b02c10147980 */ /* 0x000f22000c101b00 */
[----:B------:R-:W-:Y:S01]  /*1a780*/  WARPGROUP.ARRIVE ;  /* 0x00000000000079c5 */ /* 0x000fe20000000000 */
[----:B--2---:R-:W-:Y:S01]  /*1a790*/  ISETP.NE.U32.AND P0, PT, R14, RZ, PT ;  /* 0x000000ff0e00720c */ /* 0x004fe20003f05070 */
[----:B---3--:R-:W-:Y:S01]  /*1a7a0*/  IMAD R4, R3, 0x1000, R4 ;  /* 0x0000100003047824 */ /* 0x008fe200078e0204 */
[----:B------:R-:W-:-:S02]  /*1a7b0*/  R2UR UR7, R5 ;  /* 0x00000000050772ca */ /* 0x000fc400000e0000 */
[----:B----4-:R-:W-:Y:S02]  /*1a7c0*/  R2UR UR4, R6 ;  /* 0x00000000060472ca */ /* 0x010fe400000e0000 */
[----:B------:R-:W-:Y:S02]  /*1a7d0*/  R2UR UR6, R4 ;  /* 0x00000000040672ca */ /* 0x000fe400000e0000 */
[----:B------:R-:W-:-:S05]  /*1a7e0*/  R2UR UR5, R7 ;  /* 0x00000000070572ca */ /* 0x000fca00000e0000 */
[----:B------:R-:W-:-:S08]  /*1a7f0*/  VOTEU.ANY UP0, P0 ;  /* 0x00000000003f7886 */ /* 0x000fd00000000100 */
[----:B------:R-:W-:Y:S01]  /*1a800*/  HGMMA.64x64x16.F32 R24, gdesc[UR4], R24, UP0, gsb0 ;  /* 0x00e00000041879f0 */ /* 0x000fe2000b800818 */
[----:B------:R-:W-:Y:S02]  /*1a810*/  VIADD R6, R8, 0x2 ;  /* 0x0000000208067836 */ /* 0x000fe40000000000 */
[----:B------:R-:W-:Y:S02]  /*1a820*/  IMAD.MOV.U32 R7, RZ, RZ, R9 ;  /* 0x000000ffff077224 */ /* 0x000fe400078e0009 */
[----:B------:R-:W-:Y:S02]  /*1a830*/  VIADD R8, R4, 0x2 ;  /* 0x0000000204087836 */ /* 0x000fe40000000000 */
[----:B------:R-:W-:Y:S01]  /*1a840*/  IMAD.MOV.U32 R9, RZ, RZ, R5 ;  /* 0x000000ffff097224 */ /* 0x000fe200078e0005 */
[----:B------:R-:W-:Y:S02]  /*1a850*/  R2UR UR4, R6 ;  /* 0x00000000060472ca */ /* 0x000fe400000e0000 */
[----:B------:R-:W-:-:S02]  /*1a860*/  R2UR UR6, R8 ;  /* 0x00000000080672ca */ /* 0x000fc400000e0000 */
[----:B------:R-:W-:Y:S02]  /*1a870*/  R2UR UR7, R9 ;  /* 0x00000000090772ca */ /* 0x000fe400000e0000 */
[----:B------:R-:W-:Y:S01]  /*1a880*/  R2UR UR5, R7 ;  /* 0x00000000070572ca */ /* 0x000fe200000e0000 */
[----:B------:R-:W-:Y:S02]  /*1a890*/  WARPGROUP.DEPBAR.LE gsb0, 0x0 ;  /* 0x00008000000079c5 */ /* 0x000fe40000010000 */
[----:B------:R-:W2:Y:S04]  /*1a8a0*/  LD.E.64 R56, desc[UR44][R16.64+0xb0] ;  /* 0x0000b02c10387980 */ /* 0x000ea8000c101b00 */
[----:B------:R-:W-:Y:S01]  /*1a8b0*/  ST.E desc[UR44][R16.64+0x88], R19 ;  /* 0x0000881310007985 */ /* 0x000fe2000c10192c */
[----:B------:R-:W-:-:S06]  /*1a8c0*/  WARPGROUP.ARRIVE ;  /* 0x00000000000079c5 */ /* 0x000fcc0000000000 */
[----:B------:R-:W-:Y:S01]  /*1a8d0*/  HGMMA.64x64x16.F32 R24, gdesc[UR4], R24, gsb0 ;  /* 0x00e00000041879f0 */ /* 0x000fe20008000818 */
[----:B------:R-:W-:Y:S02]  /*1a8e0*/  VIADD R6, R10, 0x4 ;  /* 0x000000040a067836 */ /* 0x000fe40000000000 */
[----:B------:R-:W-:Y:S02]  /*1a8f0*/  VIADD R8, R4, 0x4 ;  /* 0x0000000404087836 */ /* 0x000fe40000000000 */
[----:B------:R-:W-:Y:S02]  /*1a900*/  IMAD.MOV.U32 R7, RZ, RZ, R11 ;  /* 0x000000ffff077224 */ /* 0x000fe400078e000b */
[----:B------:R-:W-:Y:S01]  /*1a910*/  IMAD.MOV.U32 R9, RZ, RZ, R5 ;  /* 0x000000ffff097224 */ /* 0x000fe200078e0005 */
[----:B------:R-:W-:Y:S02]  /*1a920*/  R2UR UR6, R8 ;  /* 0x00000000080672ca */ /* 0x000fe400000e0000 */
[----:B------:R-:W-:-:S02]  /*1a930*/  R2UR UR4, R6 ;  /* 0x00000000060472ca */ /* 0x000fc400000e0000 */
[----:B------:R-:W-:Y:S02]  /*1a940*/  R2UR UR7, R9 ;  /* 0x00000000090772ca */ /* 0x000fe400000e0000 */
[----:B------:R-:W-:Y:S01]  /*1a950*/  R2UR UR5, R7 ;  /* 0x00000000070572ca */ /* 0x000fe200000e0000 */
[----:B------:R-:W-:Y:S02]  /*1a960*/  WARPGROUP.DEPBAR.LE gsb0, 0x0 ;  /* 0x00008000000079c5 */ /* 0x000fe40000010000 */
[----:B------:R-:W3:Y:S04]  /*1a970*/  LD.E.64 R58, desc[UR44][R16.64+0xb0] ;  /* 0x0000b02c103a7980 */ /* 0x000ee8000c101b00 */
        /* <DEDUP_REMOVED lines=12> */
[----:B------:R-:W4:Y:S04]  /*1aa40*/  LD.E.64 R10, desc[UR44][R16.64+0xb0] ;  /* 0x0000b02c100a7980 */ /* 0x000f28000c101b00 */
        /* <DEDUP_REMOVED lines=17> */
[----:B------:R-:W-:-:S03]  /*1ab60*/  IMAD.MOV.U32 R9, RZ, RZ, R5 ;  /* 0x000000ffff097224 */ /* 0x000fc600078e0005 */
[----:B------:R-:W-:Y:S02]  /*1ab70*/  R2UR UR6, R8 ;  /* 0x00000000080672ca */ /* 0x000fe400000e0000 */
[----:B------:R-:W-:Y:S01]  /*1ab80*/  R2UR UR7, R9 ;  /* 0x00000000090772ca */ /* 0x000fe200000e0000 */
[----:B--2---:R-:W-:Y:S02]  /*1ab90*/  VIADD R6, R56, 0x202 ;  /* 0x0000020238067836 */ /* 0x004fe40000000000 */
[----:B------:R-:W-:-:S03]  /*1aba0*/  IMAD.MOV.U32 R7, RZ, RZ, R57 ;  /* 0x000000ffff077224 */ /* 0x000fc600078e0039 */
        /* <DEDUP_REMOVED lines=8> */
[----:B------:R-:W-:-:S03]  /*1ac30*/  IMAD.MOV.U32 R9, RZ, RZ, R5 ;  /* 0x000000ffff097224 */ /* 0x000fc600078e0005 */
[----:B------:R-:W-:Y:S02]  /*1ac40*/  R2UR UR6, R8 ;  /* 0x00000000080672ca */ /* 0x000fe400000e0000 */
[----:B------:R-:W-:Y:S01]  /*1ac50*/  R2UR UR7, R9 ;  /* 0x00000000090772ca */ /* 0x000fe200000e0000 */
[----:B---3--:R-:W-:Y:S02]  /*1ac60*/  VIADD R6, R58, 0x204 ;  /* 0x000002043a067836 */ /* 0x008fe40000000000 */
[----:B------:R-:W-:-:S03]  /*1ac70*/  IMAD.MOV.U32 R7, RZ, RZ, R59 ;  /* 0x000000ffff077224 */ /* 0x000fc600078e003b */
        /* <DEDUP_REMOVED lines=8> */
[----:B------:R-:W-:-:S03]  /*1ad00*/  IMAD.MOV.U32 R9, RZ, RZ, R5 ;  /* 0x000000ffff097224 */ /* 0x000fc600078e0005 */
[----:B------:R-:W-:Y:S02]  /*1ad10*/  R2UR UR6, R8 ;  /* 0x00000000080672ca */ /* 0x000fe400000e0000 */
[----:B------:R-:W-:Y:S01]  /*1ad20*/  R2UR UR7, R9 ;  /* 0x00000000090772ca */ /* 0x000fe200000e0000 */
[----:B----4-:R-:W-:Y:S02]  /*1ad30*/  VIADD R6, R10, 0x206 ;  /* 0x000002060a067836 */ /* 0x010fe40000000000 */
[----:B------:R-:W-:-:S03]  /*1ad40*/  IMAD.MOV.U32 R7, RZ, RZ, R11 ;  /* 0x000000ffff077224 */ /* 0x000fc600078e000b */
        /* <DEDUP_REMOVED lines=11> */
[----:B------:R-:W-:Y:S02]  /*1ae00*/  VIADD R6, R12, 0x400 ;  /* 0x000004000c067836 */ /* 0x000fe40000000000 */
        /* <DEDUP_REMOVED lines=94> */
[----:B------:R-:W1:Y:S01]  /*1b3f0*/  SHFL.IDX PT, R3, R159, RZ, 0x1f ;  /* 0x00001fff9f037589 */ /* 0x000e6200000e0000 */
[----:B------:R-:W-:-:S03]  /*1b400*/  WARPGROUP.DEPBAR.LE gsb0, 0x0 ;  /* 0x00008000000079c5 */ /* 0x000fc60000010000 */
[----:B------:R-:W4:Y:S04]  /*1b410*/  LD.E.64 R64, desc[UR44][R16.64+0xb0] ;  /* 0x0000b02c10407980 */ /* 0x000f28000c101b00 */
[----:B------:R-:W-:Y:S01]  /*1b420*/  ST.E desc[UR44][R16.64+0x88], R19 ;  /* 0x0000881310007985 */ /* 0x000fe2000c10192c */
[----:B------:R-:W-:-:S06]  /*1b430*/  WARPGROUP.ARRIVE ;  /* 0x00000000000079c5 */ /* 0x000fcc0000000000 */
[----:B------:R-:W-:Y:S01]  /*1b440*/  HGMMA.64x64x16.F32 R24, gdesc[UR4], R24, gsb0 ;  /* 0x00e00000041879f0 */ /* 0x000fe20008000818 */
[----:B-1----:R-:W-:Y:S01]  /*1b450*/  ISETP.GT.AND P1, PT, R3, 0x7f, PT ;  /* 0x0000007f0300780c */ /* 0x002fe20003f24270 */
[----:B------:R-:W-:-:S03]  /*1b460*/  VIADD R10, R4, 0x800 ;  /* 0x00000800040a7836 */ /* 0x000fc60000000000 */
[----:B------:R-:W-:Y:S01]  /*1b470*/  SEL R3, RZ, 0x2, !P1 ;  /* 0x00000002ff037807 */ /* 0x000fe20004800000 */
[----:B------:R-:W-:-:S04]  /*1b480*/  IMAD.MOV.U32 R9, RZ, RZ, R5 ;  /* 0x000000ffff097224 */ /* 0x000fc800078e0005 */
[----:B------:R-:W-:Y:S01]  /*1b490*/  IMAD.IADD R8, R3, 0x1, R10 ;  /* 0x0000000103087824 */ /* 0x000fe200078e020a */
[----:B------:R-:W-:Y:S01]  /*1b4a0*/  R2UR UR11, R9 ;  /* 0x00000000090b72ca */ /* 0x000fe200000e0000 */
[----:B------:R-:W-:-:S03]  /*1b4b0*/  UMOV UR4, 0x1 ;  /* 0x0000000100047882 */ /* 0x000fc60000000000 */
[----:B------:R-:W-:Y:S01]  /*1b4c0*/  R2UR UR10, R8 ;  /* 0x00000000080a72ca */ /* 0x000fe200000e0000 */
[----:B------:R-:W-:Y:S01]  /*1b4d0*/  IMAD.MOV.U32 R7, RZ, RZ, R59 ;  /* 0x000000ffff077224 */ /* 0x000fe200078e003b */
[----:B------:R-:W-:Y:S01]  /*1b4e0*/  IADD3 R6, R58, 0x800, R3 ;  /* 0x000008003a067810 */ /* 0x000fe20007ffe003 */
[----:B------:R-:W-:-:S03]  /*1b4f0*/  UISETP.NE.U32.AND UP0, UPT, UR4, URZ, UPT ;  /* 0x0000003f0400728c */ /* 0x000fc6000bf05070 */
[----:B------:R-:W-:Y:S02]  /*1b500*/  R2UR UR8, R6 ;  /* 0x00000000060872ca */ /* 0x000fe400000e0000 */
[----:B------:R-:W-:Y:S01]  /*1b510*/  R2UR UR9, R7 ;  /* 0x00000000070972ca */ /* 0x000fe200000e0000 */
[----:B------:R-:W-:Y:S02]  /*1b520*/  WARPGROUP.DEPBAR.LE gsb0, 0x0 ;  /* 0x00008000000079c5 */ /* 0x000fe40000010000 */
[----:B------:R-:W4:Y:S04]  /*1b530*/  LD.E.64 R56, desc[UR44][R16.64+0xb0] ;  /* 0x0000b02c10387980 */ /* 0x000f28000c101b00 */
[----:B------:R-:W-:Y:S01]  /*1b540*/  ST.E desc[UR44][R16.64+0x88], R19 ;  /* 0x0000881310007985 */ /* 0x000fe2000c10192c */
[----:B------:R-:W-:-:S06]  /*1b550*/  WARPGROUP.ARRIVE ;  /* 0x00000000000079c5 */ /* 0x000fcc0000000000 */
[----:B------:R-:W-:Y:S01]  /*1b560*/  HGMMA.64x64x16.F32 R24, gdesc[UR8], R24, UP0, gsb0 ;  /* 0x00e00000081879f0 */ /* 0x000fe2000b800818 */
[----:B------:R-:W-:-:S05]  /*1b570*/  IMAD.MOV.U32 R21, RZ, RZ, 0x4 ;  /* 0x00000004ff157424 */ /* 0x000fca00078e00ff */
[----:B------:R-:W-:Y:S01]  /*1b580*/  SEL R13, R21, 0x2, P1 ;  /* 0x00000002150d7807 */ /* 0x000fe20000800000 */
[----:B------:R-:W-:-:S04]  /*1b590*/  IMAD.MOV.U32 R9, RZ, RZ, R5 ;  /* 0x000000ffff097224 */ /* 0x000fc800078e0005 */
[----:B------:R-:W-:Y:S01]  /*1b5a0*/  IMAD.IADD R8, R10, 0x1, R13 ;  /* 0x000000010a087824 */ /* 0x000fe200078e020d */
[----:B------:R-:W-:-:S04]  /*1b5b0*/  R2UR UR7, R9 ;  /* 0x00000000090772ca */ /* 0x000fc800000e0000 */
[----:B------:R-:W-:Y:S01]  /*1b5c0*/  R2UR UR6, R8 ;  /* 0x00000000080672ca */ /* 0x000fe200000e0000 */
[----:B--2---:R-:W-:Y:S01]  /*1b5d0*/  IMAD.MOV.U32 R7, RZ, RZ, R61 ;  /* 0x000000ffff077224 */ /* 0x004fe200078e003d */
[----:B------:R-:W-:-:S04]  /*1b5e0*/  IADD3 R6, R13, 0x800, R60 ;  /* 0x000008000d067810 */ /* 0x000fc80007ffe03c */
[----:B------:R-:W-:Y:S02]  /*1b5f0*/  R2UR UR4, R6 ;  /* 0x00000000060472ca */ /* 0x000fe400000e0000 */
[----:B------:R-:W-:Y:S01]  /*1b600*/  R2UR UR5, R7 ;  /* 0x00000000070572ca */ /* 0x000fe200000e0000 */
[----:B------:R-:W-:Y:S02]  /*1b610*/  WARPGROUP.DEPBAR.LE gsb0, 0x0 ;  /* 0x00008000000079c5 */ /* 0x000fe40000010000 */
[----:B------:R-:W2:Y:S04]  /*1b620*/  LD.E.64 R58, desc[UR44][R16.64+0xb0] ;  /* 0x0000b02c103a7980 */ /* 0x000ea8000c101b00 */
[----:B------:R-:W-:Y:S01]  /*1b630*/  ST.E desc[UR44][R16.64+0x88], R19 ;  /* 0x0000881310007985 */ /* 0x000fe2000c10192c */
[----:B------:R-:W-:-:S06]  /*1b640*/  WARPGROUP.ARRIVE ;  /* 0x00000000000079c5 */ /* 0x000fcc0000000000 */
[----:B------:R-:W-:Y:S01]  /*1b650*/  HGMMA.64x64x16.F32 R24, gdesc[UR4], R24, gsb0 ;  /* 0x00e00000041879f0 */ /* 0x000fe20008000818 */
[----:B------:R-:W-:Y:S01]  /*1b660*/  SEL R21, R21, 0x6, !P1 ;  /* 0x0000000615157807 */ /* 0x000fe20004800000 */
[----:B------:R-:W-:-:S04]  /*1b670*/  IMAD.MOV.U32 R9, RZ, RZ, R5 ;  /* 0x000000ffff097224 */ /* 0x000fc800078e0005 */
[----:B------:R-:W-:Y:S01]  /*1b680*/  IMAD.IADD R8, R10, 0x1, R21 ;  /* 0x000000010a087824 */ /* 0x000fe200078e0215 */
[----:B------:R-:W-:-:S04]  /*1b690*/  R2UR UR7, R9 ;  /* 0x00000000090772ca */ /* 0x000fc800000e0000 */
[----:B------:R-:W-:Y:S01]  /*1b6a0*/  R2UR UR6, R8 ;  /* 0x00000000080672ca */ /* 0x000fe200000e0000 */
[----:B---3--:R-:W-:Y:S01]  /*1b6b0*/  IMAD.MOV.U32 R7, RZ, RZ, R63 ;  /* 0x000000ffff077224 */ /* 0x008fe200078e003f */
[----:B------:R-:W-:-:S04]  /*1b6c0*/  IADD3 R6, R21, 0x800, R62 ;  /* 0x0000080015067810 */ /* 0x000fc80007ffe03e */
[----:B------:R-:W-:Y:S02]  /*1b6d0*/  R2UR UR4, R6 ;  /* 0x00000000060472ca */ /* 0x000fe400000e0000 */
[----:B------:R-:W-:Y:S01]  /*1b6e0*/  R2UR UR5, R7 ;  /* 0x00000000070572ca */ /* 0x000fe200000e0000 */
[----:B------:R-:W-:Y:S02]  /*1b6f0*/  WARPGROUP.DEPBAR.LE gsb0, 0x0 ;  /* 0x00008000000079c5 */ /* 0x000fe40000010000 */
[----:B------:R-:W3:Y:S04]  /*1b700*/  LD.E.64 R60, desc[UR44][R16.64+0xb0] ;  /* 0x0000b02c103c7980 */ /* 0x000ee8000c101b00 */
[----:B------:R-:W-:Y:S01]  /*1b710*/  ST.E desc[UR44][R16.64+0x88], R19 ;  /* 0x0000881310007985 */ /* 0x000fe2000c10192c */
[----:B------:R-:W-:-:S06]  /*1b720*/  WARPGROUP.ARRIVE ;  /* 0x00000000000079c5 */ /* 0x000fcc0000000000 */
[----:B------:R-:W-:Y:S01]  /*1b730*/  HGMMA.64x64x16.F32 R24, gdesc[UR4], R24, gsb0 ;  /* 0x00e00000041879f0 */ /* 0x000fe20008000818 */
[----:B------:R-:W-:Y:S02]  /*1b740*/  IMAD.MOV.U32 R6, RZ, RZ, 0x28 ;  /* 0x00000028ff067424 */ /* 0x000fe400078e00ff */
[----:B------:R-:W-:-:S03]  /*1b750*/  IMAD.MOV.U32 R7, RZ, RZ, 0xa00 ;  /* 0x00000a00ff077424 */ /* 0x000fc600078e00ff */
[----:B------:R-:W-:Y:S02]  /*1b760*/  SEL R6, R6, 0x26, P1 ;  /* 0x0000002606067807 */ /* 0x000fe40000800000 */
[----:B------:R-:W-:-:S05]  /*1b770*/  SEL R7, R7, 0x980, P1 ;  /* 0x0000098007077807 */ /* 0x000fca0000800000 */
[----:B------:R-:W-:-:S05]  /*1b780*/  IMAD.IADD R6, R6, 0x1, R7 ;  /* 0x0000000106067824 */ /* 0x000fca00078e0207 */
[----:B------:R-:W-:Y:S01]  /*1b790*/  LOP3.LUT R9, R6, 0xa06, RZ, 0xc0, !PT ;  /* 0x00000a0606097812 */ /* 0x000fe200078ec0ff */
[----:B----4-:R-:W-:-:S04]  /*1b7a0*/  IMAD.MOV.U32 R7, RZ, RZ, R65 ;  /* 0x000000ffff077224 */ /* 0x010fc800078e0041 */
[----:B------:R-:W-:Y:S02]  /*1b7b0*/  IMAD.IADD R6, R9, 0x1, R64 ;  /* 0x0000000109067824 */ /* 0x000fe400078e0240 */
[----:B------:R-:W-:Y:S02]  /*1b7c0*/  IMAD.IADD R8, R4, 0x1, R9 ;  /* 0x0000000104087824 */ /* 0x000fe400078e0209 */
[----:B------:R-:W-:Y:S01]  /*1b7d0*/  IMAD.MOV.U32 R9, RZ, RZ, R5 ;  /* 0x000000ffff097224 */ /* 0x000fe200078e0005 */
[----:B------:R-:W-:Y:S02]  /*1b7e0*/  R2UR UR4, R6 ;  /* 0x00000000060472ca */ /* 0x000fe400000e0000 */
[----:B------:R-:W-:Y:S02]  /*1b7f0*/  R2UR UR6, R8 ;  /* 0x00000000080672ca */ /* 0x000fe400000e0000 */
[----:B------:R-:W-:Y:S02]  /*1b800*/  R2UR UR7, R9 ;  /* 0x00000000090772ca */ /* 0x000fe400000e0000 */
[----:B------:R-:W-:Y:S01]  /*1b810*/  R2UR UR5, R7 ;  /* 0x00000000070572ca */ /* 0x000fe200000e0000 */
[----:B------:R-:W-:-:S02]  /*1b820*/  WARPGROUP.DEPBAR.LE gsb0, 0x0 ;  /* 0x00008000000079c5 */ /* 0x000fc40000010000 */
[----:B------:R-:W4:Y:S04]  /*1b830*/  LD.E.64 R62, desc[UR44][R16.64+0xb0] ;  /* 0x0000b02c103e7980 */ /* 0x000f28000c101b00 */
[----:B------:R-:W-:Y:S01]  /*1b840*/  ST.E desc[UR44][R16.64+0x88], R19 ;  /* 0x0000881310007985 */ /* 0x000fe2000c10192c */
[----:B------:R-:W-:-:S06]  /*1b850*/  WARPGROUP.ARRIVE ;  /* 0x00000000000079c5 */ /* 0x000fcc0000000000 */
[----:B------:R-:W-:Y:S01]  /*1b860*/  HGMMA.64x64x16.F32 R24, gdesc[UR4], R24, gsb0 ;  /* 0x00e00000041879f0 */ /* 0x000fe20008000818 */
[----:B------:R-:W-:Y:S02]  /*1b870*/  VIADD R10, R4, 0xa00 ;  /* 0x00000a00040a7836 */ /* 0x000fe40000000000 */
[----:B------:R-:W-:Y:S02]  /*1b880*/  IMAD.MOV.U32 R9, RZ, RZ, R5 ;  /* 0x000000ffff097224 */ /* 0x000fe400078e0005 */
[----:B------:R-:W-:-:S03]  /*1b890*/  IMAD.IADD R8, R3, 0x1, R10 ;  /* 0x0000000103087824 */ /* 0x000fc600078e020a */
[----:B------:R-:W-:Y:S02]  /*1b8a0*/  R2UR UR7, R9 ;  /* 0x00000000090772ca */ /* 0x000fe400000e0000 */
[----:B------:R-:W-:Y:S01]  /*1b8b0*/  R2UR UR6, R8 ;  /* 0x00000000080672ca */ /* 0x000fe200000e0000 */
[----:B------:R-:W-:Y:S01]  /*1b8c0*/  IMAD.MOV.U32 R7, RZ, RZ, R57 ;  /* 0x000000ffff077224 */ /* 0x000fe200078e0039 */
[----:B------:R-:W-:-:S04]  /*1b8d0*/  IADD3 R6, R3, 0xa00, R56 ;  /* 0x00000a0003067810 */ /* 0x000fc80007ffe038 */
[----:B------:R-:W-:Y:S02]  /*1b8e0*/  R2UR UR4, R6 ;  /* 0x00000000060472ca */ /* 0x000fe400000e0000 */
[----:B------:R-:W-:Y:S01]  /*1b8f0*/  R2UR UR5, R7 ;  /* 0x00000000070572ca */ /* 0x000fe200000e0000 */
[----:B------:R-:W-:Y:S02]  /*1b900*/  WARPGROUP.DEPBAR.LE gsb0, 0x0 ;  /* 0x00008000000079c5 */ /* 0x000fe40000010000 */
[----:B------:R-:W4:Y:S04]  /*1b910*/  LD.E.64 R64, desc[UR44][R16.64+0xb0] ;  /* 0x0000b02c10407980 */ /* 0x000f28000c101b00 */
[----:B------:R-:W-:Y:S01]  /*1b920*/  ST.E desc[UR44][R16.64+0x88], R19 ;  /* 0x0000881310007985 */ /* 0x000fe2000c10192c */
[----:B------:R-:W-:-:S06]  /*1b930*/  WARPGROUP.ARRIVE ;  /* 0x00000000000079c5 */ /* 0x000fcc0000000000 */
[----:B------:R-:W-:Y:S01]  /*1b940*/  HGMMA.64x64x16.F32 R24, gdesc[UR4], R24, gsb0 ;  /* 0x00e00000041879f0 */ /* 0x000fe20008000818 */
[----:B------:R-:W-:Y:S02]  /*1b950*/  IMAD.IADD R8, R13, 0x1, R10 ;  /* 0x000000010d087824 */ /* 0x000fe400078e020a */
[----:B------:R-:W-:-:S03]  /*1b960*/  IMAD.MOV.U32 R9, RZ, RZ, R5 ;  /* 0x000000ffff097224 */ /* 0x000fc600078e0005 */
[----:B------:R-:W-:Y:S02]  /*1b970*/  R2UR UR6, R8 ;  /* 0x00000000080672ca */ /* 0x000fe400000e0000 */
        /* <DEDUP_REMOVED lines=10> */
[----:B------:R-:W-:Y:S02]  /*1ba20*/  IMAD.IADD R8, R21, 0x1, R10 ;  /* 0x0000000115087824 */ /* 0x000fe400078e020a */
[----:B------:R-:W-:-:S03]  /*1ba30*/  IMAD.MOV.U32 R9, RZ, RZ, R5 ;  /* 0x000000ffff097224 */ /* 0x000fc600078e0005 */
[----:B------:R-:W-:Y:S02]  /*1ba40*/  R2UR UR6, R8 ;  /* 0x00000000080672ca */ /* 0x000fe400000e0000 */
        /* <DEDUP_REMOVED lines=64> */
[----:B------:R-:W1:Y:S01]  /*1be50*/  S2R R18, SR_TID.X ;  /* 0x0000000000127919 */ /* 0x000e620000002100 */
        /* <DEDUP_REMOVED lines=9> */
[----:B------:R-:W-:Y:S01]  /*1bef0*/  IMAD.IADD R6, R6, 0x1, R7 ;  /* 0x0000000106067824 */ /* 0x000fe200078e0207 */
[----:B-1----:R-:W-:-:S04]  /*1bf00*/  LOP3.LUT R18, R18, 0x7f, RZ, 0xc0, !PT ;  /* 0x0000007f12127812 */ /* 0x002fc800078ec0ff */
[----:B------:R-:W-:Y:S02]  /*1bf10*/  LOP3.LUT R9, R6, 0xe06, RZ, 0xc0, !PT ;  /* 0x00000e0606097812 */ /* 0x000fe400078ec0ff */
[----:B------:R-:W-:Y:S01]  /*1bf20*/  ISETP.NE.AND P0, PT, R18, RZ, PT ;  /* 0x000000ff1200720c */ /* 0x000fe20003f05270 */
[----:B----4-:R-:W-:Y:S02]  /*1bf30*/  IMAD.MOV.U32 R7, RZ, RZ, R61 ;  /* 0x000000ffff077224 */ /* 0x010fe400078e003d */
[----:B------:R-:W-:Y:S02]  /*1bf40*/  IMAD.IADD R6, R9, 0x1, R60 ;  /* 0x0000000109067824 */ /* 0x000fe400078e023c */
[----:B------:R-:W-:Y:S02]  /*1bf50*/  IMAD.IADD R8, R4, 0x1, R9 ;  /* 0x0000000104087824 */ /* 0x000fe400078e0209 */
[----:B------:R-:W-:Y:S01]  /*1bf60*/  IMAD.MOV.U32 R9, RZ, RZ, R5 ;  /* 0x000000ffff097224 */ /* 0x000fe200078e0005 */
[----:B------:R-:W-:-:S02]  /*1bf70*/  R2UR UR4, R6 ;  /* 0x00000000060472ca */ /* 0x000fc400000e0000 */
[----:B------:R-:W-:Y:S02]  /*1bf80*/  R2UR UR6, R8 ;  /* 0x00000000080672ca */ /* 0x000fe400000e0000 */
[----:B------:R-:W-:Y:S02]  /*1bf90*/  R2UR UR7, R9 ;  /* 0x00000000090772ca */ /* 0x000fe400000e0000 */
[----:B------:R-:W-:Y:S01]  /*1bfa0*/  R2UR UR5, R7 ;  /* 0x00000000070572ca */ /* 0x000fe200000e0000 */
[----:B------:R-:W-:Y:S02]  /*1bfb0*/  WARPGROUP.DEPBAR.LE gsb0, 0x0 ;  /* 0x00008000000079c5 */ /* 0x000fe40000010000 */
[----:B------:R-:W4:Y:S04]  /*1bfc0*/  LD.E.64 R58, desc[UR44][R16.64+0xb0] ;  /* 0x0000b02c103a7980 */ /* 0x000f28000c101b00 */
[----:B------:R-:W4:Y:S04]  /*1bfd0*/  @!P0 LD.E.64 R10, desc[UR44][R16.64+0x30] ;  /* 0x0000302c100a8980 */ /* 0x000f28000c101b00 */
[----:B------:R-:W4:Y:S04]  /*1bfe0*/  @!P0 LD.E R14, desc[UR44][R16.64+0x1e8] ;  /* 0x0001e82c100e8980 */ /* 0x000f28000c101900 */
[----:B------:R-:W-:Y:S01]  /*1bff0*/  ST.E desc[UR44][R16.64+0x88], R19 ;  /* 0x0000881310007985 */ /* 0x000fe2000c10192c */
[----:B------:R-:W-:-:S06]  /*1c000*/  WARPGROUP.ARRIVE ;  /* 0x00000000000079c5 */ /* 0x000fcc0000000000 */
[----:B------:R-:W-:Y:S01]  /*1c010*/  HGMMA.64x64x16.F32 R24, gdesc[UR4], R24, gsb0 ;  /* 0x00e00000041879f0 */ /* 0x000fe20008000818 */
[----:B------:R-:W-:Y:S02]  /*1c020*/  VIADD R12, R4, 0xe00 ;  /* 0x00000e00040c7836 */ /* 0x000fe40000000000 */
[----:B------:R-:W-:Y:S02]  /*1c030*/  IMAD.MOV.U32 R9, RZ, RZ, R5 ;  /* 0x000000ffff097224 */ /* 0x000fe400078e0005 */
[----:B------:R-:W-:-:S03]  /*1c040*/  IMAD.IADD R8, R3, 0x1, R12 ;  /* 0x0000000103087824 */ /* 0x000fc600078e020c */
[----:B------:R-:W-:Y:S01]  /*1c050*/  R2UR UR7, R9 ;  /* 0x00000000090772ca */ /* 0x000fe200000e0000 */
[----:B------:R-:W-:Y:S01]  /*1c060*/  IMAD.MOV.U32 R7, RZ, RZ, R63 ;  /* 0x000000ffff077224 */ /* 0x000fe200078e003f */
[----:B------:R-:W-:Y:S02]  /*1c070*/  IADD3 R6, R3, 0xe00, R62 ;  /* 0x00000e0003067810 */ /* 0x000fe40007ffe03e */
[----:B------:R-:W-:Y:S02]  /*1c080*/  R2UR UR6, R8 ;  /* 0x00000000080672ca */ /* 0x000fe400000e0000 */
[----:B------:R-:W-:Y:S02]  /*1c090*/  R2UR UR4, R6 ;  /* 0x00000000060472ca */ /* 0x000fe400000e0000 */
[----:B------:R-:W-:Y:S01]  /*1c0a0*/  R2UR UR5, R7 ;  /* 0x00000000070572ca */ /* 0x000fe200000e0000 */
[----:B------:R-:W-:Y:S02]  /*1c0b0*/  WARPGROUP.DEPBAR.LE gsb0, 0x0 ;  /* 0x00008000000079c5 */ /* 0x000fe40000010000 */
[----:B------:R-:W-:Y:S01]  /*1c0c0*/  ST.E desc[UR44][R16.64+0x88], R19 ;  /* 0x0000881310007985 */ /* 0x000fe2000c10192c */
[----:B------:R-:W-:-:S09]  /*1c0d0*/  WARPGROUP.ARRIVE ;  /* 0x00000000000079c5 */ /* 0x000fd20000000000 */
        /* <DEDUP_REMOVED lines=22> */
[----:B------:R-:W-:Y:S01]  /*1c240*/  ST.E desc[UR44][R16.64+0x88], R19 ;  /* 0x0000881310007985 */ /* 0x000fe2000c10192c */
[----:B------:R-:W-:-:S09]  /*1c250*/  WARPGROUP.ARRIVE ;  /* 0x00000000000079c5 */ /* 0x000fd20000000000 */
[----:B------:R-:W-:Y:S01]  /*1c260*/  HGMMA.64x64x16.F32 R24, gdesc[UR4], R24, gsb0 ;  /* 0x00e00000041879f0 */ /* 0x000fe20008000818 */
[----:B------:R-:W-:Y:S02]  /*1c270*/  IMAD.MOV.U32 R3, RZ, RZ, 0x40 ;  /* 0x00000040ff037424 */ /* 0x000fe400078e00ff */
[----:B------:R-:W-:-:S03]  /*1c280*/  IMAD.MOV.U32 R6, RZ, RZ, 0x1000 ;  /* 0x00001000ff067424 */ /* 0x000fc600078e00ff */
[----:B------:R-:W-:Y:S02]  /*1c290*/  SEL R3, R3, 0x3e, P1 ;  /* 0x0000003e03037807 */ /* 0x000fe40000800000 */
[----:B------:R-:W-:-:S05]  /*1c2a0*/  SEL R6, R6, 0xf80, P1 ;  /* 0x00000f8006067807 */ /* 0x000fca0000800000 */
[----:B------:R-:W-:-:S05]  /*1c2b0*/  IMAD.IADD R3, R3, 0x1, R6 ;  /* 0x0000000103037824 */ /* 0x000fca00078e0206 */
[----:B------:R-:W-:Y:S01]  /*1c2c0*/  LOP3.LUT R3, R3, 0x1e06, RZ, 0xc0, !PT ;  /* 0x00001e0603037812 */ /* 0x000fe200078ec0ff */
[----:B------:R-:W-:-:S04]  /*1c2d0*/  IMAD.MOV.U32 R7, RZ, RZ, R5 ;  /* 0x000000ffff077224 */ /* 0x000fc800078e0005 */
[----:B------:R-:W-:Y:S02]  /*1c2e0*/  IMAD.IADD R6, R4, 0x1, R3 ;  /* 0x0000000104067824 */ /* 0x000fe400078e0203 */
[----:B----4-:R-:W-:Y:S02]  /*1c2f0*/  IMAD.IADD R4, R3, 0x1, R58 ;  /* 0x0000000103047824 */ /* 0x010fe400078e023a */
[----:B------:R-:W-:Y:S01]  /*1c300*/  IMAD.MOV.U32 R5, RZ, RZ, R59 ;  /* 0x000000ffff057224 */ /* 0x000fe200078e003b */
[----:B------:R-:W-:Y:S02]  /*1c310*/  R2UR UR6, R6 ;  /* 0x00000000060672ca */ /* 0x000fe400000e0000 */
[----:B------:R-:W-:Y:S02]  /*1c320*/  R2UR UR7, R7 ;  /* 0x00000000070772ca */ /* 0x000fe400000e0000 */
[----:B------:R-:W-:Y:S02]  /*1c330*/  R2UR UR4, R4 ;  /* 0x00000000040472ca */ /* 0x000fe400000e0000 */
[----:B------:R-:W-:Y:S01]  /*1c340*/  R2UR UR5, R5 ;  /* 0x00000000050572ca */ /* 0x000fe200000e0000 */
[----:B------:R-:W-:-:S02]  /*1c350*/  WARPGROUP.DEPBAR.LE gsb0, 0x0 ;  /* 0x00008000000079c5 */ /* 0x000fc40000010000 */
[----:B------:R-:W-:Y:S01]  /*1c360*/  ST.E desc[UR44][R16.64+0x88], R19 ;  /* 0x0000881310007985 */ /* 0x000fe2000c10192c */
[----:B------:R-:W-:-:S09]  /*1c370*/  WARPGROUP.ARRIVE ;  /* 0x00000000000079c5 */ /* 0x000fd20000000000 */
[----:B------:R-:W-:Y:S01]  /*1c380*/  HGMMA.64x64x16.F32 R24, gdesc[UR4], R24, gsb0 ;  /* 0x00e00000041879f0 */ /* 0x000fe20008000818 */
[----:B------:R-:W-:-:S05]  /*1c390*/  @!P0 MOV R11, R10 ;  /* 0x0000000a000b8202 */ /* 0x000fca0000000f00 */
[----:B------:R-:W-:-:S05]  /*1c3a0*/  @!P0 IMAD R14, R14, 0x8, R11 ;  /* 0x000000080e0e8824 */ /* 0x000fca00078e020b */
[----:B------:R-:W-:Y:S01]  /*1c3b0*/  @!P0 PRMT R14, RZ, 0x654, R14 ;  /* 0x00000654ff0e8816 */ /* 0x000fe2000000000e */
[----:B------:R-:W-:Y:S02]  /*1c3c0*/  WARPGROUP.DEPBAR.LE gsb0, 0x0 ;  /* 0x00008000000079c5 */ /* 0x000fe40000010000 */
[----:B------:R0:W-:Y:S01]  /*1c3d0*/  ST.E desc[UR44][R16.64+0x88], R19 ;  /* 0x0000881310007985 */ /* 0x0001e2000c10192c */
[----:B------:R1:W-:Y:S03]  /*1c3e0*/  @!P0 SYNCS.ARRIVE.TRANS64.RED.A1T0 RZ, [R14+URZ], RZ ;  /* 0x000000ff0eff89a7 */ /* 0x0003e6000810043f */
[----:B------:R-:W2:Y:S04]  /*1c3f0*/  LD.E.64 R20, desc[UR44][R16.64+0x120] ;  /* 0x0001202c10147980 */ /* 0x000ea8000c101b00 */
[----:B------:R-:W0:Y:S04]  /*1c400*/  LDL R18, [R1+0xec] ;  /* 0x0000ec0001127983 */ /* 0x000e280000100800 */
[----:B------:R-:W3:Y:S04]  /*1c410*/  LDL.64 R12, [R1+0x110] ;  /* 0x00011000010c7983 */ /* 0x000ee80000100a00 */
[----:B------:R-:W4:Y:S04]  /*1c420*/  LDL R3, [R1+0x70] ;  /* 0x0000700001037983 */ /* 0x000f280000100800 */
[----:B-1----:R-:W4:Y:S04]  /*1c430*/  LDL R14, [R1+0x118] ;  /* 0x00011800010e7983 */ /* 0x002f280000100800 */
[----:B------:R-:W4:Y:S04]  /*1c440*/  LDL.128 R8, [R1+0x100] ;  /* 0x0001000001087983 */ /* 0x000f280000100c00 */
[----:B------:R-:W4:Y:S04]  /*1c450*/  LDL.128 R4, [R1+0xf0] ;  /* 0x0000f00001047983 */ /* 0x000f280000100c00 */
[----:B--2---:R1:W2:Y:S01]  /*1c460*/  LD.E R20, desc[UR44][R20.64] ;  /* 0x0000002c14147980 */ /* 0x0042a2000c101900 */
[----:B0-----:R-:W-:-:S04]  /*1c470*/  SHF.R.S32.HI R19, RZ, 0x1f, R18 ;  /* 0x0000001fff137819 */ /* 0x001fc80000011412 */
[----:B-1----:R-:W-:-:S04]  /*1c480*/  LEA.HI R21, R19, R18, RZ, 0x7 ;  /* 0x0000001213157211 */ /* 0x002fc800078f38ff */
[----:B------:R-:W-:-:S05]  /*1c490*/  LOP3.LUT R21, R21, 0xffffff80, RZ, 0xc0, !PT ;  /* 0xffffff8015157812 */ /* 0x000fca00078ec0ff */
[----:B------:R-:W-:Y:S01]  /*1c4a0*/  IMAD.IADD R21, R18, 0x1, -R21 ;  /* 0x0000000112157824 */ /* 0x000fe200078e0a15 */
[----:B---3--:R-:W-:Y:S02]  /*1c4b0*/  ISETP.NE.AND P1, PT, R12, 0x1, PT ;  /* 0x000000010c00780c */ /* 0x008fe40003f25270 */
[----:B----4-:R-:W-:Y:S01]  /*1c4c0*/  ISETP.GE.AND P2, PT, R9, 0x1, PT ;  /* 0x000000010900780c */ /* 0x010fe20003f46270 */
[----:B------:R-:W-:Y:S01]  /*1c4d0*/  BSSY B0, `(.L_x_2105) ;  /* 0x0000075000007945 */ /* 0x000fe20003800000 */
[-C--:B--2---:R-:W-:Y:S01]  /*1c4e0*/  FMUL.FTZ R30, R30, R20.reuse ;  /* 0x000000141e1e7220 */ /* 0x084fe20000410000 */
[-C--:B------:R-:W-:Y:S01]  /*1c4f0*/  FMUL.FTZ R31, R31, R20.reuse ;  /* 0x000000141f1f7220 */ /* 0x080fe20000410000 */
[-C--:B------:R-:W-:Y:S02]  /*1c500*/  FMUL.FTZ R29, R29, R20.reuse ;  /* 0x000000141d1d7220 */ /* 0x080fe40000410000 */
[----:B------:R0:W1:Y:S01]  /*1c510*/  MUFU.TANH R57, R30 ;  /* 0x0000001e00397308 */ /* 0x0000620000002400 */
[----:B------:R-:W-:-:S07]  /*1c520*/  FMUL.FTZ R32, R32, R20 ;  /* 0x0000001420207220 */ /* 0x000fce0000410000 */
[----:B------:R2:W3:Y:S01]  /*1c530*/  MUFU.TANH R58, R31 ;  /* 0x0000001f003a7308 */ /* 0x0004e20000002400 */
[----:B0-----:R-:W-:-:S07]  /*1c540*/  SHF.R.S32.HI R30, RZ, 0x1f, R21 ;  /* 0x0000001fff1e7819 */ /* 0x001fce0000011415 */
[----:B------:R0:W4:Y:S01]  /*1c550*/  MUFU.TANH R56, R29 ;  /* 0x0000001d00387308 */ /* 0x0001220000002400 */
[----:B--2---:R-:W-:-:S04]  /*1c560*/  LEA.HI R31, R19, R18, RZ, 0x2 ;  /* 0x00000012131f7211 */ /* 0x004fc800078f10ff */
[----:B------:R-:W-:Y:S02]  /*1c570*/  LOP3.LUT R31, R31, 0xfffffffc, RZ, 0xc0, !PT ;  /* 0xfffffffc1f1f7812 */ /* 0x000fe400078ec0ff */
[-C--:B0-----:R-:W-:Y:S01]  /*1c580*/  LEA.HI R29, R30, R21.reuse, RZ, 0x2 ;  /* 0x000000151e1d7211 */ /* 0x081fe200078f10ff */
[----:B------:R0:W2:Y:S03]  /*1c590*/  MUFU.TANH R59, R32 ;  /* 0x00000020003b7308 */ /* 0x0000a60000002400 */
[----:B------:R-:W-:Y:S01]  /*1c5a0*/  SHF.R.S32.HI R19, RZ, 0x2, R29 ;  /* 0x00000002ff137819 */ /* 0x000fe2000001141d */
[----:B------:R-:W-:Y:S01]  /*1c5b0*/  IMAD.IADD R31, R18, 0x1, -R31 ;  /* 0x00000001121f7824 */ /* 0x000fe200078e0a1f */
[----:B------:R-:W-:Y:S02]  /*1c5c0*/  LEA.HI R30, R30, R21, RZ, 0x5 ;  /* 0x000000151e1e7211 */ /* 0x000fe400078f28ff */
[----:B0-----:R-:W-:-:S04]  /*1c5d0*/  SHF.R.S32.HI R32, RZ, 0x1f, R29 ;  /* 0x0000001fff207819 */ /* 0x001fc8000001141d */
        /* <DEDUP_REMOVED lines=10> */
[----:B------:R-:W-:Y:S01]  /*1c680*/  @P1 IMAD.HI.U32 R13, R18, R13, RZ ;  /* 0x0000000d120d1227 */ /* 0x000fe200078e00ff */
[----:B------:R-:W-:-:S04]  /*1c690*/  LOP3.LUT R12, R29, 0x7ffffffc, RZ, 0xc0, !PT ;  /* 0x7ffffffc1d0c7812 */ /* 0x000fc800078ec0ff */
[----:B------:R-:W-:Y:S01]  /*1c6a0*/  @P1 SHF.R.U32.HI R18, RZ, R14, R13 ;  /* 0x0000000eff121219 */ /* 0x000fe2000001160d */
[----:B------:R-:W-:-:S04]  /*1c6b0*/  IMAD.SHL.U32 R30, R0, 0x40, RZ ;  /* 0x00000040001e7824 */ /* 0x000fc800078e00ff */
[----:B------:R-:W0:Y:S01]  /*1c6c0*/  SHFL.IDX PT, R29, R18, RZ, 0x1c1f ;  /* 0x001c1fff121d7589 */ /* 0x000e2200000e0000 */
[----:B------:R-:W-:Y:S01]  /*1c6d0*/  IADD3 R3, -R30, 0x1, RZ ;  /* 0x000000011e037810 */ /* 0x000fe20007ffe1ff */
        /* <DEDUP_REMOVED lines=26> */
[----:B------:R-:W-:-:S02]  /*1c880*/  IMAD.IADD R12, R21, 0x1, -R12 ;  /* 0x00000001150c7824 */ /* 0x000fc400078e0a0c */
[-C--:B------:R-:W-:Y:S01]  /*1c890*/  FMUL.FTZ R54, R54, R20.reuse ;  /* 0x0000001436367220 */ /* 0x080fe20000410000 */
[----:B------:R-:W-:Y:S01]  /*1c8a0*/  FMUL.FTZ R20, R55, R20 ;  /* 0x0000001437147220 */ /* 0x000fe20000410000 */
[----:B------:R-:W-:Y:S01]  /*1c8b0*/  IMAD R3, R12, -0x2, R3 ;  /* 0xfffffffe0c037824 */ /* 0x000fe200078e0203 */
[----:B------:R-:W0:Y:S04]  /*1c8c0*/  MUFU.TANH R24, R24 ;  /* 0x0000001800187308 */ /* 0x000e280000002400 */
[----:B------:R-:W-:-:S04]  /*1c8d0*/  IADD3 R14, -R4, R3, R5 ;  /* 0x00000003040e7210 */ /* 0x000fc80007ffe105 */
[----:B------:R-:W0:Y:S01]  /*1c8e0*/  MUFU.TANH R25, R25 ;  /* 0x0000001900197308 */ /* 0x000e220000002400 */
[----:B------:R-:W-:-:S07]  /*1c8f0*/  LOP3.LUT R3, RZ, R6, RZ, 0x33, !PT ;  /* 0x00000006ff037212 */ /* 0x000fce00078e33ff */
        /* <DEDUP_REMOVED lines=26> */
[----:B------:R-:W1:Y:S01]  /*1caa0*/  MUFU.TANH R20, R20 ;  /* 0x0000001400147308 */ /* 0x000e620000002400 */
[----:B------:R-:W-:-:S02]  /*1cab0*/  IMAD.IADD R14, R14, 0x1, R3 ;  /* 0x000000010e0e7824 */ /* 0x000fc400078e0203 */
[----:B------:R-:W-:Y:S02]  /*1cac0*/  IMAD.IADD R19, R8, 0x1, -R30 ;  /* 0x0000000108137824 */ /* 0x000fe400078e0a1e */
[--C-:B0-----:R-:W-:Y:S02]  /*1cad0*/  IMAD.IADD R6, R13, 0x1, R29.reuse ;  /* 0x000000010d067824 */ /* 0x101fe400078e021d */
[----:B------:R-:W-:Y:S01]  /*1cae0*/  IMAD.IADD R3, R14, 0x1, R29 ;  /* 0x000000010e037824 */ /* 0x000fe200078e021d */
[----:B--234-:R-:W-:Y:S06]  /*1caf0*/  @!P2 BRA `(.L_x_2106) ;  /* 0x000000000048a947 */ /* 0x01cfec0003800000 */
        /* <DEDUP_REMOVED lines=10> */
.L_x_2108:
[----:B------:R-:W-:-:S13]  /*1cba0*/  ISETP.NE.AND P1, PT, R9, 0x1, PT ;  /* 0x000000010900780c */ /* 0x000fda0003f25270 */
[----:B------:R-:W-:-:S05]  /*1cbb0*/  @P1 IMAD.HI.U32 R8, R7, R10, RZ ;  /* 0x0000000a07081227 */ /* 0x000fca00078e00ff */
[----:B------:R-:W-:-:S07]  /*1cbc0*/  @P1 SHF.R.U32.HI R7, RZ, R11, R8 ;  /* 0x0000000bff071219 */ /* 0x000fce0000011608 */
.L_x_2109:
[----:B------:R-:W-:Y:S05]  /*1cbd0*/  BSYNC B1 ;  /* 0x0000000000017941 */ /* 0x000fea0003800000 */
.L_x_2107:
[----:B------:R-:W-:-:S04]  /*1cbe0*/  IMAD R7, R7, R9, -R30 ;  /* 0x0000000907077224 */ /* 0x000fc800078e0a1e */
[----:B------:R-:W-:-:S05]  /*1cbf0*/  IMAD R8, R12, -0x2, R7 ;  /* 0xfffffffe0c087824 */ /* 0x000fca00078e0207 */
[----:B------:R-:W-:Y:S02]  /*1cc00*/  VIMNMX R3, R3, R8, !PT ;  /* 0x0000000803037248 */ /* 0x000fe40007fe0100 */
[----:B------:R-:W-:-:S07]  /*1cc10*/  VIADDMNMX R6, R8, R9, R6, PT ;  /* 0x0000000908067246 */ /* 0x000fce0003800106 */
.L_x_2106:
[----:B------:R-:W-:Y:S05]  /*1cc20*/  BSYNC B0 ;  /* 0x0000000000007941 */ /* 0x000fea0003800000 */
.L_x_2105:
[C---:B------:R-:W-:Y:S01]  /*1cc30*/  ISETP.GE.AND P1, PT, R19.reuse, 0x2, PT ;  /* 0x000000021300780c */ /* 0x040fe20003f26270 */
[----:B------:R-:W0:Y:S01]  /*1cc40*/  SHFL.IDX PT, R18, R18, 0x1, 0x1c1f ;  /* 0x003c1f0012127f89 */ /* 0x000e2200000e0000 */
[----:B------:R-:W-:Y:S01]  /*1cc50*/  ISETP.GE.AND P5, PT, R19, 0xa, PT ;  /* 0x0000000a1300780c */ /* 0x000fe20003fa6270 */
        /* <DEDUP_REMOVED lines=11> */
[----:B------:R-:W-:Y:S02]  /*1cd10*/  ISETP.LT.OR P4, PT, R6, 0x9, P4 ;  /* 0x000000090600780c */ /* 0x000fe40002781670 */
        /* <DEDUP_REMOVED lines=17> */
[C---:B------:R-:W-:Y:S02]  /*1ce30*/  ISETP.LT.OR P3, PT, R6.reuse, 0x1a, P3 ;  /* 0x0000001a0600780c */ /* 0x040fe40001f61670 */
        /* <DEDUP_REMOVED lines=35> */
[----:B------:R-:W-:Y:S02]  /*1d070*/  P2R R7, PR, RZ, 0x40 ;  /* 0x00000040ff077803 */ /* 0x000fe40000000000 */
[----:B------:R-:W-:-:S04]  /*1d080*/  ISETP.GT.AND P6, PT, R3, RZ, !P6 ;  /* 0x000000ff0300720c */ /* 0x000fc800077c4270 */
[----:B------:R-:W-:-:S04]  /*1d090*/  ISETP.LT.OR P6, PT, R6, 0x1, P6 ;  /* 0x000000010600780c */ /* 0x000fc800037c1670 */
[----:B------:R-:W-:Y:S02]  /*1d0a0*/  FSEL R24, R24, -INF , !P6 ;  /* 0xff80000018187808 */ /* 0x000fe40007000000 */
[----:B------:R-:W-:-:S04]  /*1d0b0*/  ISETP.GE.AND P6, PT, R19, 0x3a, PT ;  /* 0x0000003a1300780c */ /* 0x000fc80003fc6270 */
[----:B------:R-:W-:Y:S02]  /*1d0c0*/  P2R R19, PR, RZ, 0x40 ;  /* 0x00000040ff137803 */ /* 0x000fe40000000000 */
[----:B------:R-:W-:Y:S01]  /*1d0d0*/  ISETP.GT.AND P6, PT, R3, 0x39, !P6 ;  /* 0x000000390300780c */ /* 0x000fe200077c4270 */
[----:B0-----:R-:W-:-:S03]  /*1d0e0*/  IMAD.IADD R3, R14, 0x1, R18 ;  /* 0x000000010e037824 */ /* 0x001fc600078e0212 */
        /* <DEDUP_REMOVED lines=15> */
.L_x_2113:
[----:B------:R-:W-:-:S13]  /*1d1e0*/  ISETP.NE.AND P6, PT, R9, 0x1, PT ;  /* 0x000000010900780c */ /* 0x000fda0003fc5270 */
[----:B------:R-:W-:-:S05]  /*1d1f0*/  @P6 IMAD.HI.U32 R10, R4, R10, RZ ;  /* 0x0000000a040a6227 */ /* 0x000fca00078e00ff */
[----:B------:R-:W-:-:S07]  /*1d200*/  @P6 SHF.R.U32.HI R4, RZ, R11, R10 ;  /* 0x0000000bff046219 */ /* 0x000fce000001160a */
.L_x_2114:
[----:B------:R-:W-:Y:S05]  /*1d210*/  BSYNC B1 ;  /* 0x0000000000017941 */ /* 0x000fea0003800000 */
.L_x_2112:
[----:B------:R-:W-:-:S04]  /*1d220*/  IMAD R5, R4, R9, -R30 ;  /* 0x0000000904057224 */ /* 0x000fc800078e0a1e */
[----:B------:R-:W-:-:S05]  /*1d230*/  IMAD R12, R12, -0x2, R5 ;  /* 0xfffffffe0c0c7824 */ /* 0x000fca00078e0205 */
[----:B------:R-:W-:Y:S02]  /*1d240*/  VIADDMNMX R6, R12, R9, R6, PT ;  /* 0x000000090c067246 */ /* 0x000fe40003800106 */
[----:B------:R-:W-:-:S07]  /*1d250*/  VIMNMX R3, R3, R12, !PT ;  /* 0x0000000c03037248 */ /* 0x000fce0007fe0100 */
.L_x_2111:
[----:B------:R-:W-:Y:S05]  /*1d260*/  BSYNC B0 ;  /* 0x0000000000007941 */ /* 0x000fea0003800000 */
.L_x_2110:
[----:B------:R-:W2:Y:S01]  /*1d270*/  LD.E.64 R4, desc[UR44][R16.64+0x200] ;  /* 0x0002002c10047980 */ /* 0x000ea2000c101b00 */
[----:B------:R-:W-:Y:S02]  /*1d280*/  ISETP.GT.AND P1, PT, R3, 0x1, !P1 ;  /* 0x000000010300780c */ /* 0x000fe40004f24270 */
[----:B------:R-:W-:Y:S02]  /*1d290*/  ISETP.NE.AND P6, PT, R7, RZ, PT ;  /* 0x000000ff0700720c */ /* 0x000fe40003fc5270 */
[----:B------:R-:W-:Y:S02]  /*1d2a0*/  ISETP.LT.OR P1, PT, R6, 0x2, P1 ;  /* 0x000000020600780c */ /* 0x000fe40000f21670 */
[----:B------:R-:W-:Y:S02]  /*1d2b0*/  ISETP.GT.AND P2, PT, R3, 0x8, !P2 ;  /* 0x000000080300780c */ /* 0x000fe40005744270 */
[----:B------:R-:W-:Y:S02]  /*1d2c0*/  FSEL R30, R27, -INF , !P1 ;  /* 0xff8000001b1e7808 */ /* 0x000fe40004800000 */
[----:B------:R-:W-:-:S02]  /*1d2d0*/  ISETP.NE.AND P1, PT, R8, RZ, PT ;  /* 0x000000ff0800720c */ /* 0x000fc40003f25270 */
[C---:B------:R-:W-:Y:S02]  /*1d2e0*/  ISETP.LT.OR P2, PT, R6.reuse, 0x9, P2 ;  /* 0x000000090600780c */ /* 0x040fe40001741670 */
[----:B------:R-:W-:Y:S02]  /*1d2f0*/  ISETP.GT.AND P1, PT, R3, 0x9, !P1 ;  /* 0x000000090300780c */ /* 0x000fe40004f24270 */
[----:B-1----:R-:W-:Y:S02]  /*1d300*/  FSEL R74, R57, -INF , !P2 ;  /* 0xff800000394a7808 */ /* 0x002fe40005000000 */
        /* <DEDUP_REMOVED lines=27> */
[C---:B------:R-:W-:Y:S02]  /*1d4c0*/  ISETP.GT.AND P1, PT, R3.reuse, RZ, !P6 ;  /* 0x000000ff0300720c */ /* 0x040fe40007724270 */
[C---:B------:R-:W-:Y:S02]  /*1d4d0*/  ISETP.GT.AND P2, PT, R3.reuse, 0x29, !P2 ;  /* 0x000000290300780c */ /* 0x040fe40005744270 */
[----:B------:R-:W-:Y:S02]  /*1d4e0*/  ISETP.LT.OR P1, PT, R6, 0x1, P1 ;  /* 0x000000010600780c */ /* 0x000fe40000f21670 */
[----:B------:R-:W-:Y:S02]  /*1d4f0*/  ISETP.GT.AND P3, PT, R3, 0x30, !P3 ;  /* 0x000000300300780c */ /* 0x000fe40005f64270 */
[----:B------:R-:W-:-:S02]  /*1d500*/  FSEL R26, R26, -INF , !P1 ;  /* 0xff8000001a1a7808 */ /* 0x000fc40004800000 */
[----:B------:R-:W-:Y:S02]  /*1d510*/  ISETP.NE.AND P1, PT, R41, RZ, PT ;  /* 0x000000ff2900720c */ /* 0x000fe40003f25270 */
[C---:B------:R-:W-:Y:S02]  /*1d520*/  ISETP.GT.AND P4, PT, R3.reuse, 0x31, !P4 ;  /* 0x000000310300780c */ /* 0x040fe40006784270 */
[----:B------:R-:W-:Y:S02]  /*1d530*/  ISETP.GT.AND P1, PT, R3, 0x28, !P1 ;  /* 0x000000280300780c */ /* 0x000fe40004f24270 */
[----:B------:R-:W-:Y:S02]  /*1d540*/  ISETP.NE.AND P6, PT, R19, RZ, PT ;  /* 0x000000ff1300720c */ /* 0x000fe40003fc5270 */
[C---:B------:R-:W-:Y:S02]  /*1d550*/  ISETP.LT.OR P1, PT, R6.reuse, 0x29, P1 ;  /* 0x000000290600780c */ /* 0x040fe40000f21670 */
[----:B------:R-:W-:-:S02]  /*1d560*/  ISETP.LT.OR P2, PT, R6, 0x2a, P2 ;  /* 0x0000002a0600780c */ /* 0x000fc40001741670 */
[----:B------:R-:W-:Y:S02]  /*1d570*/  FSEL R46, R46, -INF , !P1 ;  /* 0xff8000002e2e7808 */ /* 0x000fe40004800000 */
        /* <DEDUP_REMOVED lines=9> */
[----:B------:R-:W-:Y:S02]  /*1d610*/  FSEL R54, R54, -INF , !P5 ;  /* 0xff80000036367808 */ /* 0x000fe40006800000 */
[----:B------:R-:W-:-:S02]  /*1d620*/  FSEL R86, R20, -INF , !P1 ;  /* 0xff80000014567808 */ /* 0x000fc40004800000 */
[----:B------:R-:W-:Y:S02]  /*1d630*/  LOP3.LUT R152, R155, 0x4, RZ, 0xfc, !PT ;  /* 0x000000049b987812 */ /* 0x000fe400078efcff */
[----:B--2---:R-:W-:-:S04]  /*1d640*/  FMNMX.FTZ R7, R24, R4, !PT ;  /* 0x0000000418077209 */ /* 0x004fc80007810000 */
[----:B------:R-:W-:-:S04]  /*1d650*/  FMNMX.FTZ R7, R32, R7, !PT ;  /* 0x0000000720077209 */ /* 0x000fc80007810000 */
        /* <DEDUP_REMOVED lines=11> */
[----:B------:R-:W-:Y:S02]  /*1d710*/  FMNMX.FTZ R8, R70, R7, !PT ;  /* 0x0000000746087209 */ /* 0x000fe40007810000 */
[----:B------:R-:W-:Y:S02]  /*1d720*/  FMNMX.FTZ R7, R26, R5, !PT ;  /* 0x000000051a077209 */ /* 0x000fe40007810000 */
[----:B------:R-:W-:Y:S02]  /*1d730*/  FMNMX.FTZ R8, R52, R8, !PT ;  /* 0x0000000834087209 */ /* 0x000fe40007810000 */
[----:B------:R-:W-:Y:S02]  /*1d740*/  FMNMX.FTZ R7, R30, R7, !PT ;  /* 0x000000071e077209 */ /* 0x000fe40007810000 */
[----:B------:R-:W-:Y:S02]  /*1d750*/  FMNMX.FTZ R9, R72, R8, !PT ;  /* 0x0000000848097209 */ /* 0x000fe40007810000 */
[----:B------:R-:W-:-:S03]  /*1d760*/  FMNMX.FTZ R7, R74, R7, !PT ;  /* 0x000000074a077209 */ /* 0x000fc60007810000 */
[----:B------:R-:W0:Y:S01]  /*1d770*/  SHFL.BFLY PT, R8, R9, 0x2, 0x1f ;  /* 0x0c401f0009087f89 */ /* 0x000e2200000e0000 */
[----:B------:R-:W-:-:S04]  /*1d780*/  FMNMX.FTZ R7, R58, R7, !PT ;  /* 0x000000073a077209 */ /* 0x000fc80007810000 */
[----:B------:R-:W-:-:S04]  /*1d790*/  FMNMX.FTZ R7, R34, R7, !PT ;  /* 0x0000000722077209 */ /* 0x000fc80007810000 */
[----:B------:R-:W-:-:S04]  /*1d7a0*/  FMNMX.FTZ R7, R76, R7, !PT ;  /* 0x000000074c077209 */ /* 0x000fc80007810000 */
[----:B------:R-:W-:-:S04]  /*1d7b0*/  FMNMX.FTZ R7, R38, R7, !PT ;  /* 0x0000000726077209 */ /* 0x000fc80007810000 */
[----:B------:R-:W-:-:S04]  /*1d7c0*/  FMNMX.FTZ R7, R78, R7, !PT ;  /* 0x000000074e077209 */ /* 0x000fc80007810000 */
[----:B------:R-:W-:Y:S02]  /*1d7d0*/  FMNMX.FTZ R7, R42, R7, !PT ;  /* 0x000000072a077209 */ /* 0x000fe40007810000 */
[----:B0-----:R-:W-:Y:S02]  /*1d7e0*/  FMNMX.FTZ R8, R9, R8, !PT ;  /* 0x0000000809087209 */ /* 0x001fe40007810000 */
        /* <DEDUP_REMOVED lines=8> */
[----:B0-----:R-:W-:Y:S01]  /*1d870*/  FMNMX.FTZ R11, R8, R11, !PT ;  /* 0x0000000b080b7209 */ /* 0x001fe20007810000 */
[----:B------:R-:W-:Y:S04]  /*1d880*/  ST.E desc[UR44][R16.64+0x200], R9 ;  /* 0x0002000910007985 */ /* 0x000fe8000c10192c */
[----:B------:R-:W-:Y:S04]  /*1d890*/  ST.E desc[UR44][R152.64], R7 ;  /* 0x0000000798007985 */ /* 0x000fe8000c10192c */
[----:B------:R-:W-:Y:S04]  /*1d8a0*/  ST.E desc[UR44][R16.64+0x200], R11 ;  /* 0x0002000b10007985 */ /* 0x000fe8000c10192c */
[----:B------:R-:W2:Y:S04]  /*1d8b0*/  LD.E R3, desc[UR44][R152.64] ;  /* 0x0000002c98037980 */ /* 0x000ea8000c101900 */
[----:B--2---:R-:W0:Y:S02]  /*1d8c0*/  SHFL.BFLY PT, R6, R3, 0x2, 0x1f ;  /* 0x0c401f0003067f89 */ /* 0x004e2400000e0000 */
[----:B0-----:R-:W-:-:S05]  /*1d8d0*/  FMNMX.FTZ R8, R3, R6, !PT ;  /* 0x0000000603087209 */ /* 0x001fca0007810000 */
[----:B------:R-:W0:Y:S02]  /*1d8e0*/  SHFL.BFLY PT, R13, R8, 0x1, 0x1f ;  /* 0x0c201f00080d7f89 */ /* 0x000e2400000e0000 */
[----:B0-----:R-:W-:-:S05]  /*1d8f0*/  FMNMX.FTZ R13, R8, R13, !PT ;  /* 0x0000000d080d7209 */ /* 0x001fca0007810000 */
[----:B------:R0:W-:Y:S04]  /*1d900*/  ST.E desc[UR44][R152.64], R13 ;  /* 0x0000000d98007985 */ /* 0x0001e8000c10192c */
[----:B------:R-:W2:Y:S04]  /*1d910*/  LD.E R10, desc[UR44][R16.64+0x200] ;  /* 0x0002002c100a7980 */ /* 0x000ea8000c101900 */
[----:B------:R-:W3:Y:S04]  /*1d920*/  LD.E R19, desc[UR44][R16.64+0x220] ;  /* 0x0002202c10137980 */ /* 0x000ee8000c101900 */
[----:B------:R-:W4:Y:S04]  /*1d930*/  LD.E R14, desc[UR44][R16.64+0x214] ;  /* 0x0002142c100e7980 */ /* 0x000f28000c101900 */
[----:B------:R-:W5:Y:S04]  /*1d940*/  LD.E R9, desc[UR44][R16.64+0x210] ;  /* 0x0002102c10097980 */ /* 0x000f68000c101900 */
[----:B------:R-:W5:Y:S01]  /*1d950*/  LD.E.64 R6, desc[UR44][R16.64+0xd8] ;  /* 0x0000d82c10067980 */ /* 0x000f62000c101b00 */
[----:B------:R-:W-:-:S04]  /*1d960*/  FSETP.NEU.FTZ.AND P1, PT, R13, -INF , PT ;  /* 0xff8000000d00780b */ /* 0x000fc80003f3d000 */
[----:B------:R-:W-:-:S05]  /*1d970*/  FSEL R12, R13, RZ, P1 ;  /* 0x000000ff0d0c7208 */ /* 0x000fca0000800000 */
[----:B------:R-:W-:Y:S01]  /*1d980*/  FADD.FTZ R12, R5, -R12 ;  /* 0x8000000c050c7221 */ /* 0x000fe20000010000 */
[----:B--2---:R-:W-:-:S04]  /*1d990*/  FSETP.NEU.FTZ.AND P1, PT, R10, -INF , PT ;  /* 0xff8000000a00780b */ /* 0x004fc80003f3d000 */
[----:B------:R-:W-:-:S05]  /*1d9a0*/  FSEL R3, R10, RZ, P1 ;  /* 0x000000ff0a037208 */ /* 0x000fca0000800000 */
[----:B------:R-:W-:Y:S01]  /*1d9b0*/  FADD.FTZ R4, R4, -R3 ;  /* 0x8000000304047221 */ /* 0x000fe20000010000 */
[----:B---3--:R-:W-:-:S03]  /*1d9c0*/  FMUL.FTZ R12, R19, R12 ;  /* 0x0000000c130c7220 */ /* 0x008fc60000410000 */
[----:B------:R-:W-:Y:S01]  /*1d9d0*/  FMUL.FTZ R4, R4, R19 ;  /* 0x0000001304047220 */ /* 0x000fe20000410000 */
[----:B------:R-:W4:Y:S08]  /*1d9e0*/  MUFU.EX2 R3, R12 ;  /* 0x0000000c00037308 */ /* 0x000f300000000800 */
[----:B------:R-:W5:Y:S01]  /*1d9f0*/  MUFU.EX2 R4, R4 ;  /* 0x0000000400047308 */ /* 0x000f620000000800 */
[----:B----4-:R-:W-:Y:S01]  /*1da00*/  FMUL.FTZ R5, R3, R14 ;  /* 0x0000000e03057220 */ /* 0x010fe20000410000 */
[----:B-----5:R-:W-:-:S04]  /*1da10*/  FMUL.FTZ R9, R4, R9 ;  /* 0x0000000904097220 */ /* 0x020fc80000410000 */
[----:B------:R0:W-:Y:S04]  /*1da20*/  ST.E desc[UR44][R16.64+0x214], R5 ;  /* 0x0002140510007985 */ /* 0x0001e8000c10192c */
[----:B------:R0:W-:Y:S04]  /*1da30*/  ST.E desc[UR44][R16.64+0x210], R9 ;  /* 0x0002100910007985 */ /* 0x0001e8000c10192c */
[----:B------:R-:W2:Y:S01]  /*1da40*/  LD.E R8, desc[UR44][R6.64+0x4] ;  /* 0x0000042c06087980 */ /* 0x000ea2000c101900 */
[----:B------:R-:W-:Y:S01]  /*1da50*/  BSSY B0, `(.L_x_2115) ;  /* 0x000000c000007945 */ /* 0x000fe20003800000 */
[----:B--2---:R-:W-:-:S13]  /*1da60*/  ISETP.NE.AND P1, PT, R8, RZ, PT ;  /* 0x000000ff0800720c */ /* 0x004fda0003f25270 */
[----:B0-----:R-:W-:Y:S05]  /*1da70*/  @P1 BRA `(.L_x_2116) ;  /* 0x0000000000241947 */ /* 0x001fea0003800000 */
[----:B------:R-:W2:Y:S04]  /*1da80*/  LD.E.64 R8, desc[UR44][R16.64+0xe0] ;  /* 0x0000e02c10087980 */ /* 0x000ea8000c101b00 */
[----:B------:R-:W3:Y:S04]  /*1da90*/  LD.E R6, desc[UR44][R6.64] ;  /* 0x0000002c06067980 */ /* 0x000ee8000c101900 */
[----:B--2---:R-:W2:Y:S01]  /*1daa0*/  LD.E.64 R8, desc[UR44][R8.64] ;  /* 0x0000002c08087980 */ /* 0x004ea2000c101b00 */
[----:B---3--:R-:W-:-:S04]  /*1dab0*/  IMAD R11, R15, 0x40, R6 ;  /* 0x000000400f0b7824 */ /* 0x008fc800078e0206 */
[----:B--2---:R-:W-:-:S05]  /*1dac0*/  IMAD.WIDE R10, R11, 0x4, R8 ;  /* 0x000000040b0a7825 */ /* 0x004fca00078e0208 */
[----:B------:R0:W-:Y:S04]  /*1dad0*/  ST.E desc[UR44][R10.64], R4 ;  /* 0x000000040a007985 */ /* 0x0001e8000c10192c */
[----:B------:R-:W2:Y:S04]  /*1dae0*/  LD.E.64 R6, desc[UR44][R16.64+0xd8] ;  /* 0x0000d82c10067980 */ /* 0x000ea8000c101b00 */
[----:B--2---:R-:W2:Y:S02]  /*1daf0*/  LD.E R5, desc[UR44][R6.64+0x4] ;  /* 0x0000042c06057980 */ /* 0x004ea4000c101900 */
[----:B0-2---:R-:W-:-:S13]  /*1db00*/  ISETP.NE.AND P1, PT, R5, RZ, PT ;  /* 0x000000ff0500720c */ /* 0x005fda0003f25270 */
.L_x_2116:
[----:B------:R-:W-:Y:S05]  /*1db10*/  BSYNC B0 ;  /* 0x0000000000007941 */ /* 0x000fea0003800000 */
.L_x_2115:
[----:B------:R-:W2:Y:S04]  /*1db20*/  @!P1 LD.E.64 R8, desc[UR44][R16.64+0xe0] ;  /* 0x0000e02c10089980 */ /* 0x000ea8000c101b00 */
[----:B------:R-:W3:Y:S04]  /*1db30*/  @!P1 LD.E R6, desc[UR44][R6.64] ;  /* 0x0000002c06069980 */ /* 0x000ee8000c101900 */
[----:B--2---:R-:W2:Y:S01]  /*1db40*/  @!P1 LD.E.64 R8, desc[UR44][R8.64] ;  /* 0x0000002c08089980 */ /* 0x004ea2000c101b00 */
[----:B---3--:R-:W-:-:S04]  /*1db50*/  @!P1 IMAD R15, R15, 0x40, R6 ;  /* 0x000000400f0f9824 */ /* 0x008fc800078e0206 */
[----:B------:R-:W-:-:S04]  /*1db60*/  @!P1 VIADD R11, R15, 0x8 ;  /* 0x000000080f0b9836 */ /* 0x000fc80000000000 */
[----:B--2---:R-:W-:-:S05]  /*1db70*/  @!P1 IMAD.WIDE R10, R11, 0x4, R8 ;  /* 0x000000040b0a9825 */ /* 0x004fca00078e0208 */
[----:B------:R0:W-:Y:S04]  /*1db80*/  @!P1 ST.E desc[UR44][R10.64], R3 ;  /* 0x000000030a009985 */ /* 0x0001e8000c10192c */
[----:B------:R-:W2:Y:S04]  /*1db90*/  LD.E R5, desc[UR44][R16.64+0x200] ;  /* 0x0002002c10057980 */ /* 0x000ea8000c101900 */
[----:B------:R-:W3:Y:S04]  /*1dba0*/  LD.E R12, desc[UR44][R16.64+0x220] ;  /* 0x0002202c100c7980 */ /* 0x000ee8000c101900 */
[----:B------:R-:W4:Y:S04]  /*1dbb0*/  LD.E R29, desc[UR44][R16.64+0x204] ;  /* 0x0002042c101d7980 */ /* 0x000f28000c101900 */
[----:B------:R-:W5:Y:S04]  /*1dbc0*/  LD.E R31, desc[UR44][R16.64+0x210] ;  /* 0x0002102c101f7980 */ /* 0x000f68000c101900 */
[----:B------:R-:W5:Y:S01]  /*1dbd0*/  LD.E R33, desc[UR44][R16.64+0x214] ;  /* 0x0002142c10217980 */ /* 0x000f62000c101900 */
[C---:B--2---:R-:W-:Y:S01]  /*1dbe0*/  FSETP.NEU.FTZ.AND P1, PT, R5.reuse, -INF , PT ;  /* 0xff8000000500780b */ /* 0x044fe20003f3d000 */
[----:B---3--:R-:W-:Y:S01]  /*1dbf0*/  FMUL.FTZ R6, R5, R12 ;  /* 0x0000000c05067220 */ /* 0x008fe20000410000 */
[----:B----4-:R-:W-:-:S04]  /*1dc00*/  FMUL.FTZ R20, R12, R29 ;  /* 0x0000001d0c147220 */ /* 0x010fc80000410000 */
[----:B------:R-:W-:Y:S02]  /*1dc10*/  FSEL R5, R6, RZ, P1 ;  /* 0x000000ff06057208 */ /* 0x000fe40000800000 */
[----:B------:R-:W-:-:S03]  /*1dc20*/  FSETP.NEU.FTZ.AND P1, PT, R29, -INF , PT ;  /* 0xff8000001d00780b */ /* 0x000fc60003f3d000 */
[-CC-:B------:R-:W-:Y:S01]  /*1dc30*/  FFMA.FTZ R9, R56, R12.reuse, -R5.reuse ;  /* 0x0000000c38097223 */ /* 0x180fe20000010805 */
[-CC-:B------:R-:W-:Y:S01]  /*1dc40*/  FFMA.FTZ R14, R62, R12.reuse, -R5.reuse ;  /* 0x0000000c3e0e7223 */ /* 0x180fe20000010805 */
[-CC-:B------:R-:W-:Y:S01]  /*1dc50*/  FFMA.FTZ R6, R24, R12.reuse, -R5.reuse ;  /* 0x0000000c18067223 */ /* 0x180fe20000010805 */
[-CC-:B------:R-:W-:Y:S01]  /*1dc60*/  FFMA.FTZ R7, R32, R12.reuse, -R5.reuse ;  /* 0x0000000c20077223 */ /* 0x180fe20000010805 */
[----:B------:R1:W-:Y:S01]  /*1dc70*/  MUFU.EX2 R13, R9 ;  /* 0x00000009000d7308 */ /* 0x0003e20000000800 */
[-CC-:B------:R-:W-:Y:S01]  /*1dc80*/  FFMA.FTZ R8, R28, R12.reuse, -R5.reuse ;  /* 0x0000000c1c087223 */ /* 0x180fe20000010805 */
[-CC-:B0-----:R-:W-:Y:S01]  /*1dc90*/  FFMA.FTZ R10, R60, R12.reuse, -R5.reuse ;  /* 0x0000000c3c0a7223 */ /* 0x181fe20000010805 */
[----:B------:R-:W-:-:S05]  /*1dca0*/  FFMA.FTZ R18, R44, R12, -R5 ;  /* 0x0000000c2c127223 */ /* 0x000fca0000010805 */
[----:B------:R0:W-:Y:S01]  /*1dcb0*/  MUFU.EX2 R15, R14 ;  /* 0x0000000e000f7308 */ /* 0x0001e20000000800 */
[----:B-1----:R-:W-:-:S07]  /*1dcc0*/  FFMA.FTZ R9, R66, R12, -R5 ;  /* 0x0000000c42097223 */ /* 0x002fce0000010805 */
[----:B------:R1:W-:Y:S01]  /*1dcd0*/  MUFU.EX2 R21, R9 ;  /* 0x0000000900157308 */ /* 0x0003e20000000800 */
[----:B0-----:R-:W-:-:S07]  /*1dce0*/  FFMA.FTZ R14, R68, R12, -R5 ;  /* 0x0000000c440e7223 */ /* 0x001fce0000010805 */
[----:B------:R0:W5:Y:S01]  /*1dcf0*/  MUFU.EX2 R172, R6 ;  /* 0x0000000600ac7308 */ /* 0x0001620000000800 */
[----:B-1----:R-:W-:-:S05]  /*1dd00*/  FSEL R9, R20, RZ, P1 ;  /* 0x000000ff14097208 */ /* 0x002fca0000800000 */
[-CC-:B------:R-:W-:Y:S01]  /*1dd10*/  FFMA.FTZ R20, R58, R12.reuse, -R9.reuse ;  /* 0x0000000c3a147223 */ /* 0x180fe20000010809 */
[-C--:B------:R-:W-:Y:S01]  /*1dd20*/  FFMA.FTZ R22, R76, R12.reuse, -R9 ;  /* 0x0000000c4c167223 */ /* 0x080fe20000010809 */
[----:B------:R1:W2:Y:S01]  /*1dd30*/  MUFU.EX2 R11, R7 ;  /* 0x00000007000b7308 */ /* 0x0002a20000000800 */
[-C--:B0-----:R-:W-:Y:S01]  /*1dd40*/  FFMA.FTZ R6, R36, R12.reuse, -R5 ;  /* 0x0000000c24067223 */ /* 0x081fe20000010805 */
[----:B------:R-:W-:-:S06]  /*1dd50*/  FFMA.FTZ R24, R38, R12, -R9 ;  /* 0x0000000c26187223 */ /* 0x000fcc0000010809 */
[----:B------:R0:W-:Y:S01]  /*1dd60*/  MUFU.EX2 R25, R14 ;  /* 0x0000000e00197308 */ /* 0x0001e20000000800 */
[----:B-1----:R-:W-:Y:S01]  /*1dd70*/  FFMA.FTZ R7, R64, R12, -R5 ;  /* 0x0000000c40077223 */ /* 0x002fe20000010805 */
[----:B-----5:R-:W-:-:S06]  /*1dd80*/  FADD.FTZ R28, R172, R31 ;  /* 0x0000001fac1c7221 */ /* 0x020fcc0000010000 */
[----:B------:R1:W-:Y:S01]  /*1dd90*/  MUFU.EX2 R170, R6 ;  /* 0x0000000600aa7308 */ /* 0x0003e20000000800 */
[-CC-:B0-----:R-:W-:Y:S01]  /*1dda0*/  FFMA.FTZ R14, R26, R12.reuse, -R9.reuse ;  /* 0x0000000c1a0e7223 */ /* 0x181fe20000010809 */
[----:B--2---:R-:W-:Y:S01]  /*1ddb0*/  FADD.FTZ R29, R11, R28 ;  /* 0x0000001c0b1d7221 */ /* 0x004fe20000010000 */
[----:B------:R-:W-:-:S05]  /*1ddc0*/  FFMA.FTZ R26, R80, R12, -R9 ;  /* 0x0000000c501a7223 */ /* 0x000fca0000010809 */
[----:B------:R0:W-:Y:S01]  /*1ddd0*/  MUFU.EX2 R19, R7 ;  /* 0x0000000700137308 */ /* 0x0001e20000000800 */
[----:B-1----:R-:W-:-:S07]  /*1dde0*/  FFMA.FTZ R6, R48, R12, -R5 ;  /* 0x0000000c30067223 */ /* 0x002fce0000010805 */
[----:B------:R1:W-:Y:S01]  /*1ddf0*/  MUFU.EX2 R160, R6 ;  /* 0x0000000600a07308 */ /* 0x0003e20000000800 */
[----:B0-----:R-:W-:-:S07]  /*1de00*/  FFMA.FTZ R7, R70, R12, -R5 ;  /* 0x0000000c46077223 */ /* 0x001fce0000010805 */
[----:B------:R-:W0:Y:S01]  /*1de10*/  MUFU.EX2 R14, R14 ;  /* 0x0000000e000e7308 */ /* 0x000e220000000800 */
[----:B-1----:R-:W-:-:S07]  /*1de20*/  FFMA.FTZ R6, R30, R12, -R9 ;  /* 0x0000000c1e067223 */ /* 0x002fce0000010809 */
[----:B------:R1:W2:Y:S08]  /*1de30*/  MUFU.EX2 R174, R8 ;  /* 0x0000000800ae7308 */ /* 0x0002b00000000800 */
[----:B------:R3:W-:Y:S01]  /*1de40*/  MUFU.EX2 R27, R7 ;  /* 0x00000007001b7308 */ /* 0x0007e20000000800 */
[----:B-1----:R-:W-:Y:S01]  /*1de50*/  FFMA.FTZ R8, R40, R12, -R5 ;  /* 0x0000000c28087223 */ /* 0x002fe20000010805 */
[----:B0-----:R-:W-:-:S06]  /*1de60*/  FADD.FTZ R30, R14, R33 ;  /* 0x000000210e1e7221 */ /* 0x001fcc0000010000 */
[----:B------:R0:W1:Y:S01]  /*1de70*/  MUFU.EX2 R173, R6 ;  /* 0x0000000600ad7308 */ /* 0x0000620000000800 */
[----:B---3--:R-:W-:Y:S01]  /*1de80*/  FFMA.FTZ R7, R74, R12, -R9 ;  /* 0x0000000c4a077223 */ /* 0x008fe20000010809 */
[----:B--2---:R-:W-:-:S04]  /*1de90*/  FADD.FTZ R32, R174, R29 ;  /* 0x0000001dae207221 */ /* 0x004fc80000010000 */
[----:B------:R-:W-:Y:S02]  /*1dea0*/  FADD.FTZ R29, R13, R32 ;  /* 0x000000200d1d7221 */ /* 0x000fe40000010000 */
[----:B------:R2:W-:Y:S01]  /*1deb0*/  MUFU.EX2 R164, R8 ;  /* 0x0000000800a47308 */ /* 0x0005e20000000800 */
[----:B0-----:R-:W-:-:S07]  /*1dec0*/  FFMA.FTZ R6, R78, R12, -R9 ;  /* 0x0000000c4e067223 */ /* 0x001fce0000010809 */
[----:B------:R0:W-:Y:S01]  /*1ded0*/  MUFU.EX2 R175, R7 ;  /* 0x0000000700af7308 */ /* 0x0001e20000000800 */
[-CC-:B--2---:R-:W-:Y:S01]  /*1dee0*/  FFMA.FTZ R8, R52, R12.reuse, -R5.reuse ;  /* 0x0000000c34087223 */ /* 0x184fe20000010805 */
[----:B-1----:R-:W-:Y:S01]  /*1def0*/  FADD.FTZ R30, R173, R30 ;  /* 0x0000001ead1e7221 */ /* 0x002fe20000010000 */
[----:B------:R-:W-:-:S05]  /*1df00*/  FFMA.FTZ R5, R72, R12, -R5 ;  /* 0x0000000c48057223 */ /* 0x000fca0000010805 */
[----:B------:R1:W-:Y:S01]  /*1df10*/  MUFU.EX2 R162, R8 ;  /* 0x0000000800a27308 */ /* 0x0003e20000000800 */
[----:B0-----:R-:W-:-:S07]  /*1df20*/  FFMA.FTZ R7, R42, R12, -R9 ;  /* 0x0000000c2a077223 */ /* 0x001fce0000010809 */
[----:B------:R-:W-:Y:S01]  /*1df30*/  MUFU.EX2 R20, R20 ;  /* 0x0000001400147308 */ /* 0x000fe20000000800 */
[----:B-1----:R-:W-:-:S07]  /*1df40*/  FFMA.FTZ R8, R34, R12, -R9 ;  /* 0x0000000c22087223 */ /* 0x002fce0000010809 */
[----:B------:R-:W0:Y:S08]  /*1df50*/  MUFU.EX2 R10, R10 ;  /* 0x0000000a000a7308 */ /* 0x000e300000000800 */
[----:B------:R1:W2:Y:S08]  /*1df60*/  MUFU.EX2 R169, R8 ;  /* 0x0000000800a97308 */ /* 0x0002b00000000800 */
[----:B------:R-:W3:Y:S01]  /*1df70*/  MUFU.EX2 R22, R22 ;  /* 0x0000001600167308 */ /* 0x000ee20000000800 */
[----:B0-----:R-:W-:Y:S01]  /*1df80*/  FADD.FTZ R32, R10, R29 ;  /* 0x0000001d0a207221 */ /* 0x001fe20000010000 */
[----:B-1----:R-:W-:-:S03]  /*1df90*/  FFMA.FTZ R8, R46, R12, -R9 ;  /* 0x0000000c2e087223 */ /* 0x002fc60000010809 */
[----:B------:R-:W-:-:S03]  /*1dfa0*/  FADD.FTZ R31, R15, R32 ;  /* 0x000000200f1f7221 */ /* 0x000fc60000010000 */
[----:B------:R-:W0:Y:S01]  /*1dfb0*/  MUFU.EX2 R24, R24 ;  /* 0x0000001800187308 */ /* 0x000e220000000800 */
[----:B------:R-:W-:-:S07]  /*1dfc0*/  FADD.FTZ R32, R170, R31 ;  /* 0x0000001faa207221 */ /* 0x000fce0000010000 */
[----:B------:R1:W-:Y:S08]  /*1dfd0*/  MUFU.EX2 R165, R7 ;  /* 0x0000000700a57308 */ /* 0x0003f00000000800 */
[----:B------:R4:W5:Y:S01]  /*1dfe0*/  MUFU.EX2 R171, R6 ;  /* 0x0000000600ab7308 */ /* 0x0009620000000800 */
[----:B-1----:R-:W-:-:S04]  /*1dff0*/  FADD.FTZ R7, R175, R30 ;  /* 0x0000001eaf077221 */ /* 0x002fc80000010000 */
[----:B------:R-:W-:Y:S01]  /*1e000*/  FADD.FTZ R30, R20, R7 ;  /* 0x00000007141e7221 */ /* 0x000fe20000010000 */
[-CC-:B------:R-:W-:Y:S02]  /*1e010*/  FFMA.FTZ R7, R50, R12.reuse, -R9.reuse ;  /* 0x0000000c32077223 */ /* 0x180fe40000010809 */
[----:B------:R-:W1:Y:S01]  /*1e020*/  MUFU.EX2 R26, R26 ;  /* 0x0000001a001a7308 */ /* 0x000e620000000800 */
[----:B--2---:R-:W-:Y:S01]  /*1e030*/  FADD.FTZ R29, R169, R30 ;  /* 0x0000001ea91d7221 */ /* 0x004fe20000010000 */
[----:B----4-:R-:W-:-:S03]  /*1e040*/  FFMA.FTZ R6, R82, R12, -R9 ;  /* 0x0000000c52067223 */ /* 0x010fc60000010809 */
[----:B---3--:R-:W-:-:S03]  /*1e050*/  FADD.FTZ R29, R22, R29 ;  /* 0x0000001d161d7221 */ /* 0x008fc60000010000 */
[----:B------:R-:W2:Y:S08]  /*1e060*/  MUFU.EX2 R18, R18 ;  /* 0x0000001200127308 */ /* 0x000eb00000000800 */
[----:B------:R3:W4:Y:S08]  /*1e070*/  MUFU.EX2 R167, R8 ;  /* 0x0000000800a77308 */ /* 0x0007300000000800 */
[----:B------:R0:W4:Y:S01]  /*1e080*/  MUFU.EX2 R28, R6 ;  /* 0x00000006001c7308 */ /* 0x0001220000000800 */
[----:B---3--:R-:W-:-:S07]  /*1e090*/  FFMA.FTZ R8, R84, R12, -R9 ;  /* 0x0000000c54087223 */ /* 0x008fce0000010809 */
[----:B------:R3:W4:Y:S01]  /*1e0a0*/  MUFU.EX2 R161, R7 ;  /* 0x0000000700a17308 */ /* 0x0007220000000800 */
[----:B0-----:R-:W-:Y:S01]  /*1e0b0*/  FADD.FTZ R6, R24, R29 ;  /* 0x0000001d18067221 */ /* 0x001fe20000010000 */
[----:B------:R-:W-:-:S03]  /*1e0c0*/  FADD.FTZ R29, R19, R32 ;  /* 0x00000020131d7221 */ /* 0x000fc60000010000 */
[----:B-----5:R-:W-:Y:S01]  /*1e0d0*/  FADD.FTZ R32, R171, R6 ;  /* 0x00000006ab207221 */ /* 0x020fe20000010000 */
[----:B------:R-:W-:Y:S01]  /*1e0e0*/  FADD.FTZ R34, R164, R29 ;  /* 0x0000001da4227221 */ /* 0x000fe20000010000 */
[-CC-:B------:R-:W-:Y:S01]  /*1e0f0*/  FFMA.FTZ R6, R54, R12.reuse, -R9.reuse ;  /* 0x0000000c36067223 */ /* 0x180fe20000010809 */
[----:B------:R0:W5:Y:S01]  /*1e100*/  MUFU.EX2 R30, R8 ;  /* 0x00000008001e7308 */ /* 0x0001620000000800 */
[----:B---3--:R-:W-:Y:S01]  /*1e110*/  FADD.FTZ R7, R165, R32 ;  /* 0x00000020a5077221 */ /* 0x008fe20000010000 */
[----:B------:R-:W-:Y:S01]  /*1e120*/  FADD.FTZ R29, R21, R34 ;  /* 0x00000022151d7221 */ /* 0x000fe20000010000 */
[----:B------:R-:W-:Y:S02]  /*1e130*/  FFMA.FTZ R9, R86, R12, -R9 ;  /* 0x0000000c56097223 */ /* 0x000fe40000010809 */
[----:B-1----:R-:W-:Y:S01]  /*1e140*/  FADD.FTZ R32, R26, R7 ;  /* 0x000000071a207221 */ /* 0x002fe20000010000 */
[----:B--2---:R-:W-:Y:S02]  /*1e150*/  FADD.FTZ R34, R18, R29 ;  /* 0x0000001d12227221 */ /* 0x004fe40000010000 */
[----:B------:R5:W1:Y:S01]  /*1e160*/  MUFU.EX2 R163, R6 ;  /* 0x0000000600a37308 */ /* 0x000a620000000800 */
[----:B----4-:R-:W-:Y:S01]  /*1e170*/  FADD.FTZ R7, R167, R32 ;  /* 0x00000020a7077221 */ /* 0x010fe20000010000 */
[----:B------:R-:W-:-:S03]  /*1e180*/  FADD.FTZ R29, R25, R34 ;  /* 0x00000022191d7221 */ /* 0x000fc60000010000 */
[----:B0-----:R-:W-:Y:S01]  /*1e190*/  FADD.FTZ R8, R28, R7 ;  /* 0x000000071c087221 */ /* 0x001fe20000010000 */
[----:B------:R-:W-:Y:S02]  /*1e1a0*/  FADD.FTZ R32, R160, R29 ;  /* 0x0000001da0207221 */ /* 0x000fe40000010000 */
[----:B------:R-:W0:Y:S01]  /*1e1b0*/  MUFU.EX2 R5, R5 ;  /* 0x0000000500057308 */ /* 0x000e220000000800 */
[----:B------:R-:W-:Y:S01]  /*1e1c0*/  FADD.FTZ R7, R161, R8 ;  /* 0x00000008a1077221 */ /* 0x000fe20000010000 */
[----:B------:R-:W-:-:S03]  /*1e1d0*/  FADD.FTZ R29, R27, R32 ;  /* 0x000000201b1d7221 */ /* 0x000fc60000010000 */
[----:B-----5:R-:W-:Y:S01]  /*1e1e0*/  FADD.FTZ R6, R30, R7 ;  /* 0x000000071e067221 */ /* 0x020fe20000010000 */
[----:B------:R-:W-:Y:S02]  /*1e1f0*/  FADD.FTZ R8, R162, R29 ;  /* 0x0000001da2087221 */ /* 0x000fe40000010000 */
[----:B------:R-:W2:Y:S01]  /*1e200*/  MUFU.EX2 R12, R9 ;  /* 0x00000009000c7308 */ /* 0x000ea20000000800 */
[----:B-1----:R-:W-:Y:S01]  /*1e210*/  FADD.FTZ R7, R163, R6 ;  /* 0x00000006a3077221 */ /* 0x002fe20000010000 */
[----:B0-----:R-:W-:-:S05]  /*1e220*/  FADD.FTZ R29, R5, R8 ;  /* 0x00000008051d7221 */ /* 0x001fca0000010000 */
[----:B------:R-:W-:Y:S01]  /*1e230*/  ST.E desc[UR44][R16.64+0x210], R29 ;  /* 0x0002101d10007985 */ /* 0x000fe2000c10192c */
[----:B--2---:R-:W-:-:S05]  /*1e240*/  FADD.FTZ R31, R12, R7 ;  /* 0x000000070c1f7221 */ /* 0x004fca0000010000 */
[----:B------:R-:W-:Y:S01]  /*1e250*/  ST.E desc[UR44][R16.64+0x214], R31 ;  /* 0x0002141f10007985 */ /* 0x000fe2000c10192c */
[----:B------:R-:W-:Y:S06]  /*1e260*/  BAR.SYNC.DEFER_BLOCKING 0xf, 0x100 ;  /* 0x03c4000000007b1d */ /* 0x000fec0000010000 */
[----:B------:R-:W2:Y:S04]  /*1e270*/  LD.E.64 R6, desc[UR44][R16.64+0x138] ;  /* 0x0001382c10067980 */ /* 0x000ea8000c101b00 */
[----:B--2---:R-:W2:Y:S04]  /*1e280*/  LD.E.64 R8, desc[UR44][R6.64+0x8] ;  /* 0x0000082c06087980 */ /* 0x004ea8000c101b00 */
[----:B------:R-:W3:Y:S01]  /*1e290*/  LD.E.64 R32, desc[UR44][R6.64] ;  /* 0x0000002c06207980 */ /* 0x000ee2000c101b00 */
[----:B------:R-:W-:-:S02]  /*1e2a0*/  F2FP.F16.F32.PACK_AB R172, R11, R172 ;  /* 0x000000ac0bac723e */ /* 0x000fc400000000ff */
[----:B------:R-:W-:Y:S02]  /*1e2b0*/  F2FP.F16.F32.PACK_AB R174, R13, R174 ;  /* 0x000000ae0dae723e */ /* 0x000fe400000000ff */
[----:B------:R-:W-:Y:S02]  /*1e2c0*/  F2FP.F16.F32.PACK_AB R173, R173, R14 ;  /* 0x0000000eadad723e */ /* 0x000fe400000000ff */
[----:B------:R-:W-:Y:S02]  /*1e2d0*/  F2FP.F16.F32.PACK_AB R175, R20, R175 ;  /* 0x000000af14af723e */ /* 0x000fe400000000ff */
[----:B------:R-:W-:Y:S02]  /*1e2e0*/  F2FP.F16.F32.PACK_AB R168, R15, R10 ;  /* 0x0000000a0fa8723e */ /* 0x000fe400000000ff */
[----:B------:R-:W-:Y:S02]  /*1e2f0*/  F2FP.F16.F32.PACK_AB R170, R19, R170 ;  /* 0x000000aa13aa723e */ /* 0x000fe400000000ff */
        /* <DEDUP_REMOVED lines=10> */
[----:B--2---:R-:W-:-:S05]  /*1e3a0*/  MOV R9, R8 ;  /* 0x0000000800097202 */ /* 0x004fca0000000f00 */
[--C-:B---3--:R-:W-:Y:S01]  /*1e3b0*/  IMAD R33, R33, 0x2, R9.reuse ;  /* 0x0000000221217824 */ /* 0x108fe200078e0209 */
[----:B------:R-:W-:Y:S01]  /*1e3c0*/  STSM.16.M88.4 [R9], R172 ;  /* 0x000000ac09007844 */ /* 0x000fe20000000200 */
[C---:B------:R-:W-:Y:S02]  /*1e3d0*/  IMAD R8, R32.reuse, 0x2, R9 ;  /* 0x0000000220087824 */ /* 0x040fe400078e0209 */
[----:B------:R-:W-:-:S03]  /*1e3e0*/  IMAD R32, R32, 0x2, R33 ;  /* 0x0000000220207824 */ /* 0x000fc600078e0221 */
[----:B------:R-:W-:Y:S04]  /*1e3f0*/  STSM.16.M88.4 [R8], R168 ;  /* 0x000000a808007844 */ /* 0x000fe80000000200 */
[----:B------:R-:W-:Y:S04]  /*1e400*/  STSM.16.M88.4 [R33], R164 ;  /* 0x000000a421007844 */ /* 0x000fe80000000200 */
[----:B------:R-:W-:Y:S04]  /*1e410*/  STSM.16.M88.4 [R32], R160 ;  /* 0x000000a020007844 */ /* 0x000fe80000000200 */
[----:B------:R-:W2:Y:S01]  /*1e420*/  LD.E R5, desc[UR44][R16.64+0x230] ;  /* 0x0002302c10057980 */ /* 0x000ea2000c101900 */
[----:B------:R-:W-:Y:S01]  /*1e430*/  LOP3.LUT R22, R2, 0x4, RZ, 0xfc, !PT ;  /* 0x0000000402167812 */ /* 0x000fe200078efcff */
[----:B--2---:R-:W-:-:S05]  /*1e440*/  FMUL.FTZ R5, R4, R5 ;  /* 0x0000000504057220 */ /* 0x004fca0000410000 */
[----:B------:R0:W-:Y:S04]  /*1e450*/  ST.E desc[UR44][R16.64+0x230], R5 ;  /* 0x0002300510007985 */ /* 0x0001e8000c10192c */
[----:B------:R-:W2:Y:S02]  /*1e460*/  LD.E R7, desc[UR44][R22.64] ;  /* 0x0000002c16077980 */ /* 0x000ea4000c101900 */
[----:B--2---:R-:W-:-:S05]  /*1e470*/  FMUL.FTZ R7, R4, R7 ;  /* 0x0000000704077220 */ /* 0x004fca0000410000 */
[----:B------:R1:W-:Y:S04]  /*1e480*/  ST.E desc[UR44][R22.64], R7 ;  /* 0x0000000716007985 */ /* 0x0003e8000c10192c */
[----:B0-----:R-:W2:Y:S04]  /*1e490*/  LD.E R5, desc[UR44][R16.64+0x270] ;  /* 0x0002702c10057980 */ /* 0x001ea8000c101900 */
[----:B------:R-:W3:Y:S04]  /*1e4a0*/  LD.E R131, desc[UR44][R16.64+0x424] ;  /* 0x0004242c10837980 */ /* 0x000ee8000c101900 */
[----:B------:R-:W4:Y:S04]  /*1e4b0*/  LD.E R9, desc[UR44][R16.64+0x240] ;  /* 0x0002402c10097980 */ /* 0x000f28000c101900 */
[----:B------:R-:W5:Y:S04]  /*1e4c0*/  LD.E R11, desc[UR44][R16.64+0x244] ;  /* 0x0002442c100b7980 */ /* 0x000f68000c101900 */
[----:B------:R-:W5:Y:S04]  /*1e4d0*/  LD.E R13, desc[UR44][R16.64+0x250] ;  /* 0x0002502c100d7980 */ /* 0x000f68000c101900 */
[----:B------:R-:W5:Y:S04]  /*1e4e0*/  LD.E R15, desc[UR44][R16.64+0x254] ;  /* 0x0002542c100f7980 */ /* 0x000f68000c101900 */
[----:B------:R-:W5:Y:S04]  /*1e4f0*/  LD.E R19, desc[UR44][R16.64+0x260] ;  /* 0x0002602c10137980 */ /* 0x000f68000c101900 */
[----:B------:R-:W5:Y:S04]  /*1e500*/  LD.E R21, desc[UR44][R16.64+0x264] ;  /* 0x0002642c10157980 */ /* 0x000f68000c101900 */
[----:B------:R-:W5:Y:S04]  /*1e510*/  LD.E R25, desc[UR44][R16.64+0x274] ;  /* 0x0002742c10197980 */ /* 0x000f68000c101900 */
[----:B------:R-:W5:Y:S04]  /*1e520*/  LD.E R27, desc[UR44][R16.64+0x280] ;  /* 0x0002802c101b7980 */ /* 0x000f68000c101900 */
[----:B-1----:R-:W5:Y:S04]  /*1e530*/  LD.E R7, desc[UR44][R16.64+0x284] ;  /* 0x0002842c10077980 */ /* 0x002f68000c101900 */
[----:B------:R-:W5:Y:S04]  /*1e540*/  LD.E R29, desc[UR44][R16.64+0x290] ;  /* 0x0002902c101d7980 */ /* 0x000f68000c101900 */
        /* <DEDUP_REMOVED lines=49> */
[----:B------:R-:W5:Y:S01]  /*1e860*/  LD.E R129, desc[UR44][R16.64+0x420] ;  /* 0x0004202c10817980 */ /* 0x000f62000c101900 */
[C---:B--2---:R-:W-:Y:S01]  /*1e870*/  FMUL.FTZ R5, R4.reuse, R5 ;  /* 0x0000000504057220 */ /* 0x044fe20000410000 */
[----:B---3--:R-:W-:-:S04]  /*1e880*/  FMUL.FTZ R131, R4, R131 ;  /* 0x0000008304837220 */ /* 0x008fc80000410000 */
[----:B------:R0:W-:Y:S01]  /*1e890*/  ST.E desc[UR44][R16.64+0x270], R5 ;  /* 0x0002700510007985 */ /* 0x0001e2000c10192c */
[C---:B----4-:R-:W-:Y:S01]  /*1e8a0*/  FMUL.FTZ R9, R4.reuse, R9 ;  /* 0x0000000904097220 */ /* 0x050fe20000410000 */
[C---:B-----5:R-:W-:Y:S01]  /*1e8b0*/  FMUL.FTZ R11, R4.reuse, R11 ;  /* 0x0000000b040b7220 */ /* 0x060fe20000410000 */
[C---:B------:R-:W-:Y:S01]  /*1e8c0*/  FMUL.FTZ R13, R4.reuse, R13 ;  /* 0x0000000d040d7220 */ /* 0x040fe20000410000 */
[--C-:B0-----:R-:W-:Y:S02]  /*1e8d0*/  IMAD.MOV.U32 R5, RZ, RZ, R23.reuse ;  /* 0x000000ffff057224 */ /* 0x101fe400078e0017 */
        /* <DEDUP_REMOVED lines=57> */
[C---:B------:R-:W-:Y:S01]  /*1ec70*/  LOP3.LUT R4, R2.reuse, 0x8, RZ, 0xfc, !PT ;  /* 0x0000000802047812 */ /* 0x040fe200078efcff */
[----:B------:R-:W-:Y:S04]  /*1ec80*/  ST.E desc[UR44][R16.64+0x424], R131 ;  /* 0x0004248310007985 */ /* 0x000fe8000c10192c */
        /* <DEDUP_REMOVED lines=8> */
[----:B------:R0:W-:Y:S04]  /*1ed10*/  ST.E desc[UR44][R16.64+0x284], R7 ;  /* 0x0002840710007985 */ /* 0x0001e8000c10192c */
[----:B------:R-:W-:Y:S04]  /*1ed20*/  ST.E desc[UR44][R16.64+0x290], R29 ;  /* 0x0002901d10007985 */ /* 0x000fe8000c10192c */
[----:B------:R-:W-:Y:S04]  /*1ed30*/  ST.E desc[UR44][R16.64+0x294], R31 ;  /* 0x0002941f10007985 */ /* 0x000fe8000c10192c */
[----:B------:R-:W-:Y:S04]  /*1ed40*/  ST.E desc[UR44][R16.64+0x2a0], R33 ;  /* 0x0002a02110007985 */ /* 0x000fe8000c10192c */
[----:B------:R1:W-:Y:S04]  /*1ed50*/  ST.E desc[UR44][R16.64+0x2a4], R35 ;  /* 0x0002a42310007985 */ /* 0x0003e8000c10192c */
        /* <DEDUP_REMOVED lines=47> */
[----:B------:R-:W2:Y:S01]  /*1f050*/  LD.E R8, desc[UR44][R4.64] ;  /* 0x0000002c04087980 */ /* 0x000ea2000c101900 */
[----:B------:R-:W-:Y:S01]  /*1f060*/  LOP3.LUT R6, R2, 0xc, RZ, 0xfc, !PT ;  /* 0x0000000c02067812 */ /* 0x000fe200078efcff */
[----:B0-----:R-:W-:-:S02]  /*1f070*/  IMAD.MOV.U32 R7, RZ, RZ, R23 ;  /* 0x000000ffff077224 */ /* 0x001fc400078e0017 */
[----:B--2---:R-:W-:-:S05]  /*1f080*/  FMUL.FTZ R9, R3, R8 ;  /* 0x0000000803097220 */ /* 0x004fca0000410000 */
[----:B------:R0:W-:Y:S04]  /*1f090*/  ST.E desc[UR44][R4.64], R9 ;  /* 0x0000000904007985 */ /* 0x0001e8000c10192c */
[----:B------:R-:W2:Y:S02]  /*1f0a0*/  LD.E R8, desc[UR44][R6.64] ;  /* 0x0000002c06087980 */ /* 0x000ea4000c101900 */
[----:B--2---:R-:W-:-:S05]  /*1f0b0*/  FMUL.FTZ R11, R3, R8 ;  /* 0x00000008030b7220 */ /* 0x004fca0000410000 */
[----:B------:R2:W-:Y:S04]  /*1f0c0*/  ST.E desc[UR44][R6.64], R11 ;  /* 0x0000000b06007985 */ /* 0x0005e8000c10192c */
[----:B------:R-:W3:Y:S04]  /*1f0d0*/  LD.E R134, desc[UR44][R16.64+0x42c] ;  /* 0x00042c2c10867980 */ /* 0x000ee8000c101900 */
[----:B------:R-:W0:Y:S04]  /*1f0e0*/  LD.E R8, desc[UR44][R16.64+0x248] ;  /* 0x0002482c10087980 */ /* 0x000e28000c101900 */
[----:B------:R-:W2:Y:S04]  /*1f0f0*/  LD.E R10, desc[UR44][R16.64+0x24c] ;  /* 0x00024c2c100a7980 */ /* 0x000ea8000c101900 */
        /* <DEDUP_REMOVED lines=59> */
[----:B-1----:R-:W5:Y:S01]  /*1f4b0*/  LD.E R35, desc[UR44][R16.64+0x230] ;  /* 0x0002302c10237980 */ /* 0x002f62000c101900 */
[C---:B---3--:R-:W-:Y:S01]  /*1f4c0*/  FMUL.FTZ R25, R3.reuse, R134 ;  /* 0x0000008603197220 */ /* 0x048fe20000410000 */
[----:B0-----:R-:W-:-:S04]  /*1f4d0*/  FMUL.FTZ R9, R3, R8 ;  /* 0x0000000803097220 */ /* 0x001fc80000410000 */
[----:B------:R0:W-:Y:S01]  /*1f4e0*/  ST.E desc[UR44][R16.64+0x42c], R25 ;  /* 0x00042c1910007985 */ /* 0x0001e2000c10192c */
[C---:B--2---:R-:W-:Y:S01]  /*1f4f0*/  FMUL.FTZ R11, R3.reuse, R10 ;  /* 0x0000000a030b7220 */ /* 0x044fe20000410000 */
[C---:B----4-:R-:W-:Y:S01]  /*1f500*/  FMUL.FTZ R13, R3.reuse, R12 ;  /* 0x0000000c030d7220 */ /* 0x050fe20000410000 */
[C---:B-----5:R-:W-:Y:S01]  /*1f510*/  FMUL.FTZ R15, R3.reuse, R14 ;  /* 0x0000000e030f7220 */ /* 0x060fe20000410000 */
[C---:B------:R-:W-:Y:S01]  /*1f520*/  FMUL.FTZ R19, R3.reuse, R18 ;  /* 0x0000001203137220 */ /* 0x040fe20000410000 */
[C---:B------:R-:W-:Y:S01]  /*1f530*/  FMUL.FTZ R21, R3.reuse, R20 ;  /* 0x0000001403157220 */ /* 0x040fe20000410000 */
[C---:B0-----:R-:W-:Y:S01]  /*1f540*/  FMUL.FTZ R25, R3.reuse, R26 ;  /* 0x0000001a03197220 */ /* 0x041fe20000410000 */
[C---:B------:R-:W-:Y:S01]  /*1f550*/  FMUL.FTZ R27, R3.reuse, R28 ;  /* 0x0000001c031b7220 */ /* 0x040fe20000410000 */
[C---:B------:R-:W-:Y:S01]  /*1f560*/  FMUL.FTZ R29, R3.reuse, R30 ;  /* 0x0000001e031d7220 */ /* 0x040fe20000410000 */
[C---:B------:R-:W-:Y:S01]  /*1f570*/  FMUL.FTZ R31, R3.reuse, R32 ;  /* 0x00000020031f7220 */ /* 0x040fe20000410000 */
[----:B------:R0:W-:Y:S04]  /*1f580*/  ST.E desc[UR44][R16.64+0x248], R9 ;  /* 0x0002480910007985 */ /* 0x0001e8000c10192c */
[----:B------:R1:W-:Y:S04]  /*1f590*/  ST.E desc[UR44][R16.64+0x24c], R11 ;  /* 0x00024c0b10007985 */ /* 0x0003e8000c10192c */
[----:B------:R2:W-:Y:S04]  /*1f5a0*/  ST.E desc[UR44][R16.64+0x258], R13 ;  /* 0x0002580d10007985 */ /* 0x0005e8000c10192c */
[----:B------:R3:W-:Y:S01]  /*1f5b0*/  ST.E desc[UR44][R16.64+0x25c], R15 ;  /* 0x00025c0f10007985 */ /* 0x0007e2000c10192c */
[----:B0-----:R-:W-:-:S03]  /*1f5c0*/  FMUL.FTZ R9, R3, R24 ;  /* 0x0000001803097220 */ /* 0x001fc60000410000 */
[----:B------:R0:W-:Y:S01]  /*1f5d0*/  ST.E desc[UR44][R16.64+0x268], R19 ;  /* 0x0002681310007985 */ /* 0x0001e2000c10192c */
[----:B-1----:R-:W-:-:S03]  /*1f5e0*/  FMUL.FTZ R11, R3, R34 ;  /* 0x00000022030b7220 */ /* 0x002fc60000410000 */
[----:B------:R1:W-:Y:S01]  /*1f5f0*/  ST.E desc[UR44][R16.64+0x26c], R21 ;  /* 0x00026c1510007985 */ /* 0x0003e2000c10192c */
[----:B--2---:R-:W-:-:S03]  /*1f600*/  FMUL.FTZ R13, R3, R36 ;  /* 0x00000024030d7220 */ /* 0x004fc60000410000 */
[----:B------:R2:W-:Y:S01]  /*1f610*/  ST.E desc[UR44][R16.64+0x27c], R25 ;  /* 0x00027c1910007985 */ /* 0x0005e2000c10192c */
[----:B---3--:R-:W-:-:S03]  /*1f620*/  FMUL.FTZ R15, R3, R38 ;  /* 0x00000026030f7220 */ /* 0x008fc60000410000 */
[----:B------:R3:W-:Y:S01]  /*1f630*/  ST.E desc[UR44][R16.64+0x288], R27 ;  /* 0x0002881b10007985 */ /* 0x0007e2000c10192c */
[----:B0-----:R-:W-:-:S03]  /*1f640*/  FMUL.FTZ R19, R3, R40 ;  /* 0x0000002803137220 */ /* 0x001fc60000410000 */
[----:B------:R0:W-:Y:S01]  /*1f650*/  ST.E desc[UR44][R16.64+0x28c], R29 ;  /* 0x00028c1d10007985 */ /* 0x0001e2000c10192c */
[----:B-1----:R-:W-:-:S03]  /*1f660*/  FMUL.FTZ R21, R3, R42 ;  /* 0x0000002a03157220 */ /* 0x002fc60000410000 */
[----:B------:R1:W-:Y:S01]  /*1f670*/  ST.E desc[UR44][R16.64+0x298], R31 ;  /* 0x0002981f10007985 */ /* 0x0003e2000c10192c */
[C---:B--2---:R-:W-:Y:S01]  /*1f680*/  FMUL.FTZ R25, R3.reuse, R46 ;  /* 0x0000002e03197220 */ /* 0x044fe20000410000 */
[C---:B---3--:R-:W-:Y:S01]  /*1f690*/  FMUL.FTZ R27, R3.reuse, R48 ;  /* 0x00000030031b7220 */ /* 0x048fe20000410000 */
[C---:B0-----:R-:W-:Y:S01]  /*1f6a0*/  FMUL.FTZ R29, R3.reuse, R50 ;  /* 0x00000032031d7220 */ /* 0x041fe20000410000 */
[C---:B-1----:R-:W-:Y:S01]  /*1f6b0*/  FMUL.FTZ R31, R3.reuse, R52 ;  /* 0x00000034031f7220 */ /* 0x042fe20000410000 */
        /* <DEDUP_REMOVED lines=61> */
[----:B------:R1:W-:Y:S01]  /*1fa90*/  ST.E desc[UR44][R16.64+0x38c], R11 ;  /* 0x00038c0b10007985 */ /* 0x0003e2000c10192c */
[----:B------:R-:W-:-:S03]  /*1faa0*/  FMUL.FTZ R33, R3, R132 ;  /* 0x0000008403217220 */ /* 0x000fc60000410000 */
        /* <DEDUP_REMOVED lines=17> */
[----:B-1----:R-:W-:Y:S01]  /*1fbc0*/  FMUL.FTZ R31, R3, R130 ;  /* 0x00000082031f7220 */ /* 0x002fe20000410000 */
[----:B------:R-:W-:Y:S04]  /*1fbd0*/  ST.E desc[UR44][R16.64+0x3b8], R9 ;  /* 0x0003b80910007985 */ /* 0x000fe8000c10192c */
[----:B------:R0:W-:Y:S04]  /*1fbe0*/  ST.E desc[UR44][R16.64+0x3dc], R11 ;  /* 0x0003dc0b10007985 */ /* 0x0001e8000c10192c */
        /* <DEDUP_REMOVED lines=8> */
[----:B------:R-:W-:Y:S04]  /*1fc70*/  ST.E desc[UR44][R16.64+0x428], R33 ;  /* 0x0004282110007985 */ /* 0x000fe8000c10192c */
[----:B------:R-:W-:Y:S04]  /*1fc80*/  ST.E desc[UR44][R16.64+0x230], R35 ;  /* 0x0002302310007985 */ /* 0x000fe8000c10192c */
[----:B0-----:R-:W2:Y:S04]  /*1fc90*/  LD.E R11, desc[UR44][R22.64] ;  /* 0x0000002c160b7980 */ /* 0x001ea8000c101900 */
[----:B------:R-:W5:Y:S04]  /*1fca0*/  LD.E R3, desc[UR44][R16.64+0x1e8] ;  /* 0x0001e82c10037980 */ /* 0x000f68000c101900 */
[----:B------:R-:W5:Y:S04]  /*1fcb0*/  LD.E.64 R8, desc[UR44][R16.64+0xa8] ;  /* 0x0000a82c10087980 */ /* 0x000f68000c101b00 */
[----:B--2---:R0:W-:Y:S04]  /*1fcc0*/  ST.E desc[UR44][R22.64], R11 ;  /* 0x0000000b16007985 */ /* 0x0041e8000c10192c */
[----:B-1----:R-:W2:Y:S04]  /*1fcd0*/  LD.E R13, desc[UR44][R4.64] ;  /* 0x0000002c040d7980 */ /* 0x002ea8000c101900 */
[----:B--2---:R1:W-:Y:S04]  /*1fce0*/  ST.E desc[UR44][R4.64], R13 ;  /* 0x0000000d04007985 */ /* 0x0043e8000c10192c */
[----:B------:R-:W2:Y:S04]  /*1fcf0*/  LD.E R15, desc[UR44][R6.64] ;  /* 0x0000002c060f7980 */ /* 0x000ea8000c101900 */
[----:B--2---:R2:W-:Y:S04]  /*1fd00*/  ST.E desc[UR44][R6.64], R15 ;  /* 0x0000000f06007985 */ /* 0x0045e8000c10192c */
[----:B---3--:R-:W3:Y:S04]  /*1fd10*/  LD.E R19, desc[UR44][R16.64+0x240] ;  /* 0x0002402c10137980 */ /* 0x008ee8000c101900 */
[----:B----4-:R-:W4:Y:S04]  /*1fd20*/  LD.E R21, desc[UR44][R16.64+0x244] ;  /* 0x0002442c10157980 */ /* 0x010f28000c101900 */
[----:B-----5:R-:W5:Y:S04]  /*1fd30*/  LD.E R25, desc[UR44][R16.64+0x248] ;  /* 0x0002482c10197980 */ /* 0x020f68000c101900 */
[----:B------:R-:W5:Y:S04]  /*1fd40*/  LD.E R27, desc[UR44][R16.64+0x24c] ;  /* 0x00024c2c101b7980 */ /* 0x000f68000c101900 */
[----:B------:R-:W5:Y:S04]  /*1fd50*/  LD.E R29, desc[UR44][R16.64+0x250] ;  /* 0x0002502c101d7980 */ /* 0x000f68000c101900 */
[----:B------:R-:W5:Y:S04]  /*1fd60*/  LD.E R31, desc[UR44][R16.64+0x254] ;  /* 0x0002542c101f7980 */ /* 0x000f68000c101900 */
[----:B0-----:R-:W5:Y:S04]  /*1fd70*/  LD.E R11, desc[UR44][R16.64+0x258] ;  /* 0x0002582c100b7980 */ /* 0x001f68000c101900 */
[----:B------:R-:W5:Y:S04]  /*1fd80*/  LD.E R33, desc[UR44][R16.64+0x25c] ;  /* 0x00025c2c10217980 */ /* 0x000f68000c101900 */
[----:B-1----:R-:W5:Y:S04]  /*1fd90*/  LD.E R13, desc[UR44][R16.64+0x260] ;  /* 0x0002602c100d7980 */ /* 0x002f68000c101900 */
[----:B------:R-:W5:Y:S04]  /*1fda0*/  LD.E R35, desc[UR44][R16.64+0x264] ;  /* 0x0002642c10237980 */ /* 0x000f68000c101900 */
[----:B--2---:R-:W2:Y:S04]  /*1fdb0*/  LD.E R15, desc[UR44][R16.64+0x268] ;  /* 0x0002682c100f7980 */ /* 0x004ea8000c101900 */
[----:B------:R-:W2:Y:S04]  /*1fdc0*/  LD.E R37, desc[UR44][R16.64+0x26c] ;  /* 0x00026c2c10257980 */ /* 0x000ea8000c101900 */
        /* <DEDUP_REMOVED lines=112> */
[----:B---3--:R-:W-:Y:S04]  /*204d0*/  ST.E desc[UR44][R16.64+0x240], R19 ;  /* 0x0002401310007985 */ /* 0x008fe8000c10192c */
[----:B----4-:R-:W-:Y:S04]  /*204e0*/  ST.E desc[UR44][R16.64+0x244], R21 ;  /* 0x0002441510007985 */ /* 0x010fe8000c10192c */
[----:B-----5:R-:W-:Y:S04]  /*204f0*/  ST.E desc[UR44][R16.64+0x248], R25 ;  /* 0x0002481910007985 */ /* 0x020fe8000c10192c */
[----:B------:R-:W-:Y:S04]  /*20500*/  ST.E desc[UR44][R16.64+0x24c], R27 ;  /* 0x00024c1b10007985 */ /* 0x000fe8000c10192c */
[----:B------:R-:W-:Y:S04]  /*20510*/  ST.E desc[UR44][R16.64+0x250], R29 ;  /* 0x0002501d10007985 */ /* 0x000fe8000c10192c */
[----:B------:R-:W-:Y:S04]  /*20520*/  ST.E desc[UR44][R16.64+0x254], R31 ;  /* 0x0002541f10007985 */ /* 0x000fe8000c10192c */
[----:B------:R-:W-:Y:S04]  /*20530*/  ST.E desc[UR44][R16.64+0x258], R11 ;  /* 0x0002580b10007985 */ /* 0x000fe8000c10192c */
[----:B------:R-:W-:Y:S04]  /*20540*/  ST.E desc[UR44][R16.64+0x25c], R33 ;  /* 0x00025c2110007985 */ /* 0x000fe8000c10192c */
[----:B------:R-:W-:Y:S04]  /*20550*/  ST.E desc[UR44][R16.64+0x260], R13 ;  /* 0x0002600d10007985 */ /* 0x000fe8000c10192c */
[----:B------:R-:W-:Y:S04]  /*20560*/  ST.E desc[UR44][R16.64+0x264], R35 ;  /* 0x0002642310007985 */ /* 0x000fe8000c10192c */
[----:B--2---:R-:W-:Y:S04]  /*20570*/  ST.E desc[UR44][R16.64+0x268], R15 ;  /* 0x0002680f10007985 */ /* 0x004fe8000c10192c */
        /* <DEDUP_REMOVED lines=113> */
[----:B0-----:R-:W5:Y:S04]  /*20c90*/  LD.E R24, desc[UR44][R16.64+0x230] ;  /* 0x0002302c10187980 */ /* 0x001f68000c101900 */
[----:B-1----:R-:W5:Y:S04]  /*20ca0*/  LD.E R28, desc[UR44][R16.64+0x240] ;  /* 0x0002402c101c7980 */ /* 0x002f68000c101900 */
[----:B------:R-:W5:Y:S04]  /*20cb0*/  LD.E R29, desc[UR44][R16.64+0x244] ;  /* 0x0002442c101d7980 */ /* 0x000f68000c101900 */
[----:B--2---:R-:W2:Y:S04]  /*20cc0*/  LD.E R30, desc[UR44][R16.64+0x248] ;  /* 0x0002482c101e7980 */ /* 0x004ea8000c101900 */
[----:B------:R-:W2:Y:S04]  /*20cd0*/  LD.E R31, desc[UR44][R16.64+0x24c] ;  /* 0x00024c2c101f7980 */ /* 0x000ea8000c101900 */
[----:B---3--:R-:W2:Y:S04]  /*20ce0*/  LD.E R32, desc[UR44][R16.64+0x250] ;  /* 0x0002502c10207980 */ /* 0x008ea8000c101900 */
[----:B------:R-:W2:Y:S04]  /*20cf0*/  LD.E R33, desc[UR44][R16.64+0x254] ;  /* 0x0002542c10217980 */ /* 0x000ea8000c101900 */
[----:B----4-:R-:W2:Y:S04]  /*20d00*/  LD.E R34, desc[UR44][R16.64+0x258] ;  /* 0x0002582c10227980 */ /* 0x010ea8000c101900 */
[----:B------:R-:W2:Y:S04]  /*20d10*/  LD.E R35, desc[UR44][R16.64+0x25c] ;  /* 0x00025c2c10237980 */ /* 0x000ea8000c101900 */
[----:B-----5:R-:W2:Y:S04]  /*20d20*/  LD.E R36, desc[UR44][R16.64+0x260] ;  /* 0x0002602c10247980 */ /* 0x020ea8000c101900 */
        /* <DEDUP_REMOVED lines=117> */
[----:B------:R-:W2:Y:S01]  /*21480*/  LD.E R151, desc[UR44][R16.64+0x42c] ;  /* 0x00042c2c10977980 */ /* 0x000ea2000c101900 */
        /* <DEDUP_REMOVED lines=139> */
[----:B------:R0:W-:Y:S02]  /*21d40*/  ST.E desc[UR44][R16.64+0x42c], R151 ;  /* 0x00042c9710007985 */ /* 0x0001e4000c10192c */
[----:B0-----:R-:W-:-:S06]  /*21d50*/  WARPGROUP.ARRIVE ;  /* 0x00000000000079c5 */ /* 0x001fcc0000000000 */
[----:B------:R-:W-:Y:S01]  /*21d60*/  HGMMA.64x256x16.F32 R24, R168, gdesc[UR4].tnspB, R24, gsb0 ;  /* 0x43e00004a8187df0 */ /* 0x000fe20008000818 */
[----:B------:R-:W-:Y:S02]  /*21d70*/  R2UR UR6, R10 ;  /* 0x000000000a0672ca */ /* 0x000fe400000e0000 */
[----:B------:R-:W-:Y:S01]  /*21d80*/  R2UR UR7, R11 ;  /* 0x000000000b0772ca */ /* 0x000fe200000e0000 */
[----:B------:R-:W-:Y:S01]  /*21d90*/  VIADD R8, R8, 0x180 ;  /* 0x0000018008087836 */ /* 0x000fe20000000000 */
        /* <DEDUP_REMOVED lines=263> */
[----:B------:R-:W-:Y:S03]  /*22e10*/  HGMMA.64x256x16.F32 R24, R160, gdesc[UR4].tnspB, R24, gsb0 ;  /* 0x43e00004a0187df0 */ /* 0x000fe60008000818 */
[----:B------:R-:W-:Y:S02]  /*22e20*/  WARPGROUP.DEPBAR.LE gsb0, 0x0 ;  /* 0x00008000000079c5 */ /* 0x000fe40000010000 */
[----:B------:R-:W-:Y:S04]  /*22e30*/  ST.E desc[UR44][R16.64+0x230], R24 ;  /* 0x0002301810007985 */ /* 0x000fe8000c10192c */
[----:B------:R0:W-:Y:S04]  /*22e40*/  ST.E desc[UR44][R22.64], R25 ;  /* 0x0000001916007985 */ /* 0x0001e8000c10192c */
[----:B------:R-:W-:Y:S04]  /*22e50*/  ST.E desc[UR44][R4.64], R26 ;  /* 0x0000001a04007985 */ /* 0x000fe8000c10192c */
[----:B------:R-:W-:Y:S04]  /*22e60*/  ST.E desc[UR44][R6.64], R27 ;  /* 0x0000001b06007985 */ /* 0x000fe8000c10192c */
[----:B------:R-:W2:Y:S04]  /*22e70*/  LD.E R3, desc[UR44][R16.64+0x230] ;  /* 0x0002302c10037980 */ /* 0x000ea8000c101900 */
        /* <DEDUP_REMOVED lines=124> */
[----:B--2---:R1:W-:Y:S04]  /*23640*/  ST.E desc[UR44][R16.64+0x230], R3 ;  /* 0x0002300310007985 */ /* 0x0043e8000c10192c */
[----:B------:R-:W2:Y:S04]  /*23650*/  LD.E R9, desc[UR44][R22.64] ;  /* 0x0000002c16097980 */ /* 0x000ea8000c101900 */
[----:B--2---:R2:W-:Y:S04]  /*23660*/  ST.E desc[UR44][R22.64], R9 ;  /* 0x0000000916007985 */ /* 0x0045e8000c10192c */
[----:B------:R-:W3:Y:S04]  /*23670*/  LD.E R11, desc[UR44][R4.64] ;  /* 0x0000002c040b7980 */ /* 0x000ee8000c101900 */
[----:B---3--:R3:W-:Y:S04]  /*23680*/  ST.E desc[UR44][R4.64], R11 ;  /* 0x0000000b04007985 */ /* 0x0087e8000c10192c */
[----:B------:R-:W4:Y:S04]  /*23690*/  LD.E R13, desc[UR44][R6.64] ;  /* 0x0000002c060d7980 */ /* 0x000f28000c101900 */
[----:B----4-:R4:W-:Y:S04]  /*236a0*/  ST.E desc[UR44][R6.64], R13 ;  /* 0x0000000d06007985 */ /* 0x0109e8000c10192c */
[----:B------:R-:W5:Y:S04]  /*236b0*/  LD.E R15, desc[UR44][R16.64+0x240] ;  /* 0x0002402c100f7980 */ /* 0x000f68000c101900 */
[----:B------:R-:W5:Y:S04]  /*236c0*/  LD.E R19, desc[UR44][R16.64+0x244] ;  /* 0x0002442c10137980 */ /* 0x000f68000c101900 */
[----:B------:R-:W5:Y:S04]  /*236d0*/  LD.E R21, desc[UR44][R16.64+0x248] ;  /* 0x0002482c10157980 */ /* 0x000f68000c101900 */
[----:B0-----:R-:W5:Y:S04]  /*236e0*/  LD.E R25, desc[UR44][R16.64+0x24c] ;  /* 0x00024c2c10197980 */ /* 0x001f68000c101900 */
[----:B-1----:R-:W5:Y:S04]  /*236f0*/  LD.E R3, desc[UR44][R16.64+0x250] ;  /* 0x0002502c10037980 */ /* 0x002f68000c101900 */
[----:B------:R-:W5:Y:S04]  /*23700*/  LD.E R27, desc[UR44][R16.64+0x254] ;  /* 0x0002542c101b7980 */ /* 0x000f68000c101900 */
[----:B--2---:R-:W2:Y:S04]  /*23710*/  LD.E R9, desc[UR44][R16.64+0x258] ;  /* 0x0002582c10097980 */ /* 0x004ea8000c101900 */
[----:B------:R-:W2:Y:S04]  /*23720*/  LD.E R29, desc[UR44][R16.64+0x25c] ;  /* 0x00025c2c101d7980 */ /* 0x000ea8000c101900 */
[----:B---3--:R-:W3:Y:S04]  /*23730*/  LD.E R5, desc[UR44][R16.64+0x260] ;  /* 0x0002602c10057980 */ /* 0x008ee8000c101900 */
[----:B------:R-:W3:Y:S04]  /*23740*/  LD.E R11, desc[UR44][R16.64+0x264] ;  /* 0x0002642c100b7980 */ /* 0x000ee8000c101900 */
[----:B----4-:R-:W4:Y:S04]  /*23750*/  LD.E R7, desc[UR44][R16.64+0x268] ;  /* 0x0002682c10077980 */ /* 0x010f28000c101900 */
[----:B------:R-:W4:Y:S04]  /*23760*/  LD.E R13, desc[UR44][R16.64+0x26c] ;  /* 0x00026c2c100d7980 */ /* 0x000f28000c101900 */
        /* <DEDUP_REMOVED lines=112> */
[----:B-----5:R0:W-:Y:S04]  /*23e70*/  ST.E desc[UR44][R16.64+0x240], R15 ;  /* 0x0002400f10007985 */ /* 0x0201e8000c10192c */
[----:B------:R0:W-:Y:S04]  /*23e80*/  ST.E desc[UR44][R16.64+0x244], R19 ;  /* 0x0002441310007985 */ /* 0x0001e8000c10192c */
[----:B------:R0:W-:Y:S04]  /*23e90*/  ST.E desc[UR44][R16.64+0x248], R21 ;  /* 0x0002481510007985 */ /* 0x0001e8000c10192c */
[----:B------:R0:W-:Y:S04]  /*23ea0*/  ST.E desc[UR44][R16.64+0x24c], R25 ;  /* 0x00024c1910007985 */ /* 0x0001e8000c10192c */
[----:B------:R0:W-:Y:S04]  /*23eb0*/  ST.E desc[UR44][R16.64+0x250], R3 ;  /* 0x0002500310007985 */ /* 0x0001e8000c10192c */
[----:B------:R0:W-:Y:S04]  /*23ec0*/  ST.E desc[UR44][R16.64+0x254], R27 ;  /* 0x0002541b10007985 */ /* 0x0001e8000c10192c */
[----:B--2---:R0:W-:Y:S04]  /*23ed0*/  ST.E desc[UR44][R16.64+0x258], R9 ;  /* 0x0002580910007985 */ /* 0x0041e8000c10192c */
[----:B------:R0:W-:Y:S04]  /*23ee0*/  ST.E desc[UR44][R16.64+0x25c], R29 ;  /* 0x00025c1d10007985 */ /* 0x0001e8000c10192c */
[----:B---3--:R0:W-:Y:S04]  /*23ef0*/  ST.E desc[UR44][R16.64+0x260], R5 ;  /* 0x0002600510007985 */ /* 0x0081e8000c10192c */
[----:B------:R0:W-:Y:S04]  /*23f00*/  ST.E desc[UR44][R16.64+0x264], R11 ;  /* 0x0002640b10007985 */ /* 0x0001e8000c10192c */
[----:B----4-:R0:W-:Y:S04]  /*23f10*/  ST.E desc[UR44][R16.64+0x268], R7 ;  /* 0x0002680710007985 */ /* 0x0101e8000c10192c */
        /* <DEDUP_REMOVED lines=112> */
[----:B------:R0:W-:Y:S01]  /*24620*/  ST.E desc[UR44][R16.64+0x42c], R30 ;  /* 0x00042c1e10007985 */ /* 0x0001e2000c10192c */
[----:B------:R-:W-:Y:S01]  /*24630*/  @!PT LDS RZ, [RZ] ;  /* 0x00000000fffff984 */ /* 0x000fe20000000800 */
[----:B------:R-:W-:Y:S01]  /*24640*/  @!PT LDS RZ, [RZ] ;  /* 0x00000000fffff984 */ /* 0x000fe20000000800 */
[----:B------:R-:W-:Y:S01]  /*24650*/  @!PT LDS RZ, [RZ] ;  /* 0x00000000fffff984 */ /* 0x000fe20000000800 */
[----:B------:R-:W-:Y:S01]  /*24660*/  @!PT LDS RZ, [RZ] ;  /* 0x00000000fffff984 */ /* 0x000fe20000000800 */
[----:B------:R1:W-:Y:S06]  /*24670*/  MEMBAR.ALL.CTA ;  /* 0x0000000000007992 */ /* 0x0003ec0000008000 */
[----:B-1----:R-:W1:Y:S01]  /*24680*/  FENCE.VIEW.ASYNC.S ;  /* 0x00000000000073c6 */ /* 0x002e620000000000 */
[----:B------:R-:W-:Y:S01]  /*24690*/  BSSY B0, `(.L_x_2117) ;  /* 0x000000a000007945 */ /* 0x000fe20003800000 */
[----:B-1----:R-:W-:Y:S01]  /*246a0*/  NOP ;  /* 0x0000000000007918 */ /* 0x002fe20000000000 */
[----:B------:R-:W-:Y:S06]  /*246b0*/  BAR.ARV 0xe, 0x100 ;  /* 0x0384000000007b1d */ /* 0x000fec0000002000 */
[----:B------:R-:W-:Y:S05]  /*246c0*/  @P0 BRA `(.L_x_2118) ;  /* 0x0000000000180947 */ /* 0x000fea0003800000 */
[----:B0-----:R-:W2:Y:S04]  /*246d0*/  LD.E.64 R4, desc[UR44][R16.64+0x68] ;  /* 0x0000682c10047980 */ /* 0x001ea8000c101b00 */
[----:B------:R-:W3:Y:S01]  /*246e0*/  LD.E R3, desc[UR44][R16.64+0x1e8] ;  /* 0x0001e82c10037980 */ /* 0x000ee2000c101900 */
[----:B--2---:R-:W-:-:S05]  /*246f0*/  MOV R4, R4 ;  /* 0x0000000400047202 */ /* 0x004fca0000000f00 */
[----:B---3--:R-:W-:-:S05]  /*24700*/  IMAD R3, R3, 0x8, R4 ;  /* 0x0000000803037824 */ /* 0x008fca00078e0204 */
[----:B------:R-:W-:-:S04]  /*24710*/  PRMT R3, RZ, 0x654, R3 ;  /* 0x00000654ff037816 */ /* 0x000fc80000000003 */
[----:B------:R1:W-:Y:S03]  /*24720*/  SYNCS.ARRIVE.TRANS64.RED.A1T0 RZ, [R3+URZ], RZ ;  /* 0x000000ff03ff79a7 */ /* 0x0003e6000810043f */
.L_x_2118:
[----:B------:R-:W-:Y:S05]  /*24730*/  BSYNC B0 ;  /* 0x0000000000007941 */ /* 0x000fea0003800000 */
.L_x_2117:
[C---:B------:R-:W-:Y:S01]  /*24740*/  ISETP.GT.AND P0, PT, R0.reuse, R154, PT ;  /* 0x0000009a0000720c */ /* 0x040fe20003f04270 */
[----:B------:R-:W-:-:S12]  /*24750*/  VIADD R0, R0, 0xffffffff ;  /* 0xffffffff00007836 */ /* 0x000fd80000000000 */
[----:B------:R-:W-:Y:S05]  /*24760*/  @P0 BRA `(.L_x_2119) ;  /* 0xffffff5400e00947 */ /* 0x000fea000383ffff */
.L_x_2090:
[----:B------:R-:W-:Y:S05]  /*24770*/  WARPSYNC.ALL ;  /* 0x0000000000007948 */ /* 0x000fea0003800000 */
[----:B01----:R-:W2:Y:S04]  /*24780*/  LDL R5, [R1+0x210] ;  /* 0x0002100001057983 */ /* 0x003ea80000100800 */
[----:B------:R-:W3:Y:S04]  /*24790*/  LDL R6, [R1+0x214] ;  /* 0x0002140001067983 */ /* 0x000ee80000100800 */
[----:B------:R-:W4:Y:S01]  /*247a0*/  LDL.64 R14, [R1+0xd8] ;  /* 0x0000d800010e7983 */ /* 0x000f220000100a00 */
[----:B------:R-:W-:Y:S01]  /*247b0*/  IMAD.MOV.U32 R8, RZ, RZ, -0x800000 ;  /* 0xff800000ff087424 */ /* 0x000fe200078e00ff */
[----:B------:R-:W-:Y:S08]  /*247c0*/  BAR.ARV 0x8, 0x100 ;  /* 0x0204000000007b1d */ /* 0x000ff00000002000 */
[----:B------:R-:W-:Y:S06]  /*247d0*/  BAR.SYNC.DEFER_BLOCKING 0xf, 0x100 ;  /* 0x03c4000000007b1d */ /* 0x000fec0000010000 */
[----:B--2---:R-:W0:Y:S02]  /*247e0*/  SHFL.BFLY PT, R0, R5, 0x2, 0x1f ;  /* 0x0c401f0005007f89 */ /* 0x004e2400000e0000 */
[----:B0-----:R-:W-:-:S05]  /*247f0*/  FADD.FTZ R0, R5, R0 ;  /* 0x0000000005007221 */ /* 0x001fca0000010000 */
[----:B------:R-:W0:Y:S02]  /*24800*/  SHFL.BFLY PT, R3, R0, 0x1, 0x1f ;  /* 0x0c201f0000037f89 */ /* 0x000e2400000e0000 */
[----:B0-----:R-:W-:-:S05]  /*24810*/  FADD.FTZ R2, R0, R3 ;  /* 0x0000000300027221 */ /* 0x001fca0000010000 */
[----:B------:R-:W-:Y:S04]  /*24820*/  STL [R1+0x210], R2 ;  /* 0x0002100201007387 */ /* 0x000fe80000100800 */
[----:B------:R-:W2:Y:S04]  /*24830*/  LDL R13, [R1+0x210] ;  /* 0x00021000010d7983 */ /* 0x000ea80000100800 */
[----:B---3--:R-:W0:Y:S02]  /*24840*/  SHFL.BFLY PT, R3, R6, 0x2, 0x1f ;  /* 0x0c401f0006037f89 */ /* 0x008e2400000e0000 */
[----:B0-----:R-:W-:-:S05]  /*24850*/  FADD.FTZ R3, R3, R6 ;  /* 0x0000000603037221 */ /* 0x001fca0000010000 */
[----:B------:R-:W0:Y:S02]  /*24860*/  SHFL.BFLY PT, R4, R3, 0x1, 0x1f ;  /* 0x0c201f0003047f89 */ /* 0x000e2400000e0000 */
[----:B0-----:R-:W-:-:S05]  /*24870*/  FADD.FTZ R4, R3, R4 ;  /* 0x0000000403047221 */ /* 0x001fca0000010000 */
[----:B------:R-:W-:-:S13]  /*24880*/  FSETP.NE.FTZ.AND P2, PT, R4, RZ, PT ;  /* 0x000000ff0400720b */ /* 0x000fda0003f55000 */
[----:B------:R-:W3:Y:S04]  /*24890*/  @P2 LDL R7, [R1+0x220] ;  /* 0x0002200001072983 */ /* 0x000ee80000100800 */
[----:B------:R-:W5:Y:S01]  /*248a0*/  @P2 LDL R10, [R1+0x204] ;  /* 0x00020400010a2983 */ /* 0x000f620000100800 */
[----:B--2---:R-:W-:-:S13]  /*248b0*/  FSETP.NE.FTZ.AND P1, PT, R13, RZ, PT ;  /* 0x000000ff0d00720b */ /* 0x004fda0003f35000 */
[----:B------:R-:W2:Y:S04]  /*248c0*/  @P1 LDL R5, [R1+0x220] ;  /* 0x0002200001051983 */ /* 0x000ea80000100800 */
[----:B------:R-:W4:Y:S01]  /*248d0*/  @P1 LDL R2, [R1+0x200] ;  /* 0x0002000001021983 */ /* 0x000f220000100800 */
[----:B------:R-:W0:Y:S08]  /*248e0*/  @P2 MUFU.LG2 R9, R4 ;  /* 0x0000000400092308 */ /* 0x000e300000000c00 */
[----:B------:R-:W1:Y:S01]  /*248f0*/  @P1 MUFU.LG2 R6, R13 ;  /* 0x0000000d00061308 */ /* 0x000e620000000c00 */
[----:B------:R-:W-:-:S02]  /*24900*/  IMAD.MOV.U32 R0, RZ, RZ, -0x800000 ;  /* 0xff800000ff007424 */ /* 0x000fc400078e00ff */
[----:B0-----:R-:W-:Y:S01]  /*24910*/  @P2 FMUL.FTZ R12, R9, 0.69314718246459960938 ;  /* 0x3f317218090c2820 */ /* 0x001fe20000410000 */
[----:B-1----:R-:W-:Y:S01]  /*24920*/  @P1 FMUL.FTZ R6, R6, 0.69314718246459960938 ;  /* 0x3f31721806061820 */ /* 0x002fe20000410000 */
[----:B------:R-:W-:Y:S01]  /*24930*/  STL [R1+0x214], R4 ;  /* 0x0002140401007387 */ /* 0x000fe20000100800 */
[----:B---3--:R-:W-:-:S04]  /*24940*/  @P2 FMUL.FTZ R7, R7, 0.69314718246459960938 ;  /* 0x3f31721807072820 */ /* 0x008fc80000410000 */
[----:B-----5:R-:W-:-:S05]  /*24950*/  @P2 FFMA.FTZ R8, R7, R10, R12 ;  /* 0x0000000a07082223 */ /* 0x020fca000001000c */
[----:B------:R0:W-:Y:S01]  /*24960*/  STL [R1+0x214], R8 ;  /* 0x0002140801007387 */ /* 0x0001e20000100800 */
[----:B--2---:R-:W-:-:S04]  /*24970*/  @P1 FMUL.FTZ R5, R5, 0.69314718246459960938 ;  /* 0x3f31721805051820 */ /* 0x004fc80000410000 */
[----:B----4-:R-:W-:-:S05]  /*24980*/  @P1 FFMA.FTZ R0, R5, R2, R6 ;  /* 0x0000000205001223 */ /* 0x010fca0000010006 */
[----:B------:R1:W-:Y:S04]  /*24990*/  STL [R1+0x210], R0 ;  /* 0x0002100001007387 */ /* 0x0003e80000100800 */
[----:B------:R-:W2:Y:S02]  /*249a0*/  LD.E R2, desc[UR44][R14.64+0x4] ;  /* 0x0000042c0e027980 */ /* 0x000ea4000c101900 */
[----:B--2---:R-:W-:Y:S02]  /*249b0*/  ISETP.NE.AND P0, PT, R2, RZ, PT ;  /* 0x000000ff0200720c */ /* 0x004fe40003f05270 */
[----:B------:R-:W2:Y:S11]  /*249c0*/  LDL R2, [R1+0x1e8] ;  /* 0x0001e80001027983 */ /* 0x000eb60000100800 */
[----:B------:R-:W3:Y:S04]  /*249d0*/  @!P0 LDL.64 R6, [R1+0xe0] ;  /* 0x0000e00001068983 */ /* 0x000ee80000100a00 */
[----:B------:R-:W2:Y:S01]  /*249e0*/  @!P0 LD.E R3, desc[UR44][R14.64] ;  /* 0x0000002c0e038980 */ /* 0x000ea2000c101900 */
[----:B------:R-:W-:-:S06]  /*249f0*/  IMAD.MOV.U32 R42, RZ, RZ, RZ ;  /* 0x000000ffff2a7224 */ /* 0x000fcc00078e00ff */
[----:B------:R-:W4:Y:S01]  /*24a00*/  @P1 MUFU.RCP R42, R13 ;  /* 0x0000000d002a1308 */ /* 0x000f220000001000 */
[----:B---3--:R-:W0:Y:S01]  /*24a10*/  @!P0 LD.E.64 R6, desc[UR44][R6.64] ;  /* 0x0000002c06068980 */ /* 0x008e22000c101b00 */
[----:B--2---:R-:W-:-:S04]  /*24a20*/  @!P0 IMAD R3, R2, 0x40, R3 ;  /* 0x0000004002038824 */ /* 0x004fc800078e0203 */
[----:B0-----:R-:W-:-:S05]  /*24a30*/  @!P0 IMAD.WIDE R8, R3, 0x4, R6 ;  /* 0x0000000403088825 */ /* 0x001fca00078e0206 */
[----:B----4-:R0:W-:Y:S04]  /*24a40*/  @!P0 ST.E desc[UR44][R8.64], R42 ;  /* 0x0000002a08008985 */ /* 0x0101e8000c10192c */
[----:B------:R-:W1:Y:S04]  /*24a50*/  @!P0 LDL.64 R14, [R1+0xd8] ;  /* 0x0000d800010e8983 */ /* 0x000e680000100a00 */
[----:B-1----:R-:W2:Y:S02]  /*24a60*/  @!P0 LD.E R0, desc[UR44][R14.64+0x4] ;  /* 0x0000042c0e008980 */ /* 0x002ea4000c101900 */
[----:B--2---:R-:W-:-:S13]  /*24a70*/  @!P0 ISETP.NE.AND P0, PT, R0, RZ, PT ;  /* 0x000000ff0000820c */ /* 0x004fda0003f05270 */
[----:B------:R-:W2:Y:S04]  /*24a80*/  @!P0 LDL.64 R10, [R1+0xe0] ;  /* 0x0000e000010a8983 */ /* 0x000ea80000100a00 */
[----:B------:R-:W3:Y:S01]  /*24a90*/  @!P0 LD.E R3, desc[UR44][R14.64] ;  /* 0x0000002c0e038980 */ /* 0x000ee2000c101900 */
[----:B------:R-:W-:-:S06]  /*24aa0*/  IMAD.MOV.U32 R0, RZ, RZ, RZ ;  /* 0x000000ffff007224 */ /* 0x000fcc00078e00ff */
[----:B------:R-:W1:Y:S01]  /*24ab0*/  @P2 MUFU.RCP R0, R4 ;  /* 0x0000000400002308 */ /* 0x000e620000001000 */
[----:B--2---:R-:W2:Y:S01]  /*24ac0*/  @!P0 LD.E.64 R10, desc[UR44][R10.64] ;  /* 0x0000002c0a0a8980 */ /* 0x004ea2000c101b00 */
[----:B---3--:R-:W-:-:S04]  /*24ad0*/  @!P0 IMAD R3, R2, 0x40, R3 ;  /* 0x0000004002038824 */ /* 0x008fc800078e0203 */
[----:B------:R-:W-:-:S04]  /*24ae0*/  @!P0 VIADD R3, R3, 0x8 ;  /* 0x0000000803038836 */ /* 0x000fc80000000000 */
[----:B--2---:R-:W-:-:S05]  /*24af0*/  @!P0 IMAD.WIDE R2, R3, 0x4, R10 ;  /* 0x0000000403028825 */ /* 0x004fca00078e020a */
[----:B-1----:R1:W-:Y:S04]  /*24b00*/  @!P0 ST.E desc[UR44][R2.64], R0 ;  /* 0x0000000002008985 */ /* 0x0023e8000c10192c */
[----:B------:R-:W2:Y:S04]  /*24b10*/  LDL R34, [R1+0x1e8] ;  /* 0x0001e80001227983 */ /* 0x000ea80000100800 */
[----:B------:R-:W3:Y:S04]  /*24b20*/  LDL.64 R12, [R1+0x388] ;  /* 0x00038800010c7983 */ /* 0x000ee80000100a00 */
        /* <DEDUP_REMOVED lines=26> */
[----:B0-----:R-:W5:Y:S04]  /*24cd0*/  LDL.64 R8, [R1+0x3d8] ;  /* 0x0003d80001087983 */ /* 0x001f680000100a00 */
[----:B------:R-:W5:Y:S04]  /*24ce0*/  LDL.64 R4, [R1+0x3e8] ;  /* 0x0003e80001047983 */ /* 0x000f680000100a00 */
[----:B------:R-:W5:Y:S04]  /*24cf0*/  LDL.64 R10, [R1+0x3f8] ;  /* 0x0003f800010a7983 */ /* 0x000f680000100a00 */
[----:B-1----:R-:W5:Y:S04]  /*24d00*/  LDL.64 R2, [R1+0x408] ;  /* 0x0004080001027983 */ /* 0x002f680000100a00 */
        /* <DEDUP_REMOVED lines=33> */
[----:B------:R-:W5:Y:S04]  /*24f20*/  LDL R35, [R1+0x1f0] ;  /* 0x0001f00001237983 */ /* 0x000f680000100800 */
[----:B------:R-:W5:Y:S01]  /*24f30*/  LDL R32, [R1+0x1f4] ;  /* 0x0001f40001207983 */ /* 0x000f620000100800 */
[----:B--2---:R-:W-:-:S05]  /*24f40*/  VIADD R34, R34, 0x1 ;  /* 0x0000000122227836 */ /* 0x004fca0000000000 */
[----:B------:R-:W-:-:S13]  /*24f50*/  ISETP.NE.AND P0, PT, R34, 0x2, PT ;  /* 0x000000022200780c */ /* 0x000fda0003f05270 */
[----:B------:R-:W2:Y:S01]  /*24f60*/  @!P0 LDL R33, [R1+0x1ec] ;  /* 0x0001ec0001218983 */ /* 0x000ea20000100800 */
[-C--:B---3--:R-:W-:Y:S01]  /*24f70*/  FMUL.FTZ R13, R13, R0.reuse ;  /* 0x000000000d0d7220 */ /* 0x088fe20000410000 */
[-C--:B------:R-:W-:Y:S01]  /*24f80*/  FMUL.FTZ R12, R12, R0.reuse ;  /* 0x000000000c0c7220 */ /* 0x080fe20000410000 */
[-C--:B----4-:R-:W-:Y:S01]  /*24f90*/  FMUL.FTZ R135, R135, R0.reuse ;  /* 0x0000000087877220 */ /* 0x090fe20000410000 */
[-C--:B------:R-:W-:Y:S01]  /*24fa0*/  FMUL.FTZ R134, R134, R0.reuse ;  /* 0x0000000086867220 */ /* 0x080fe20000410000 */
        /* <DEDUP_REMOVED lines=12> */
[----:B------:R2:W-:Y:S01]  /*25070*/  STL.64 [R1+0x388], R12 ;  /* 0x0003880c01007387 */ /* 0x0005e20000100a00 */
        /* <DEDUP_REMOVED lines=112> */
[----:B------:R-:W-:-:S02]  /*25780*/  VIADD R0, R35, 0x1 ;  /* 0x0000000123007836 */ /* 0x000fc40000000000 */
[----:B------:R-:W-:Y:S01]  /*25790*/  VIADD R32, R32, 0x1 ;  /* 0x0000000120207836 */ /* 0x000fe20000000000 */
[----:B------:R-:W-:Y:S04]  /*257a0*/  STL [R1+0x1e8], R34 ;  /* 0x0001e82201007387 */ /* 0x000fe80000100800 */
        /* <DEDUP_REMOVED lines=11> */
[----:B------:R-:W-:Y:S01]  /*25860*/  STL.64 [R1+0x2c0], R62 ;  /* 0x0002c03e01007387 */ /* 0x000fe20000100a00 */
[----:B--2---:R-:W-:-:S03]  /*25870*/  @!P0 LOP3.LUT R12, R33, 0x1, RZ, 0x3c, !PT ;  /* 0x00000001210c8812 */ /* 0x004fc600078e3cff */
        /* <DEDUP_REMOVED lines=50> */
[----:B------:R-:W-:Y:S04]  /*25ba0*/  STL [R1+0x1f0], R0 ;  /* 0x0001f00001007387 */ /* 0x000fe80000100800 */
[----:B------:R-:W-:Y:S04]  /*25bb0*/  @!P0 STL [R1+0x1ec], R12 ;  /* 0x0001ec0c01008387 */ /* 0x000fe80000100800 */
[----:B------:R-:W-:Y:S04]  /*25bc0*/  STL [R1+0x1f4], R32 ;  /* 0x0001f42001007387 */ /* 0x000fe80000100800 */
[----:B------:R-:W-:Y:S04]  /*25bd0*/  @!P0 STL [R1+0x1e8], RZ ;  /* 0x0001e8ff01008387 */ /* 0x000fe80000100800 */
[----:B------:R0:W-:Y:S02]  /*25be0*/  STL.64 [R1+0x408], R2 ;  /* 0x0004080201007387 */ /* 0x0001e40000100a00 */
[----:B0-----:R-:W-:Y:S01]  /*25bf0*/  IMAD.MOV.U32 R3, RZ, RZ, 0x1 ;  /* 0x00000001ff037424 */ /* 0x001fe200078e00ff */
[----:B------:R-:W-:Y:S06]  /*25c00*/  BAR.ARV 0xe, 0x100 ;  /* 0x0384000000007b1d */ /* 0x000fec0000002000 */
.L_x_2007:
[----:B0-----:R-:W-:-:S04]  /*25c10*/  PRMT R0, R3, 0x9910, RZ ;  /* 0x0000991003007816 */ /* 0x001fc800000000ff */
[----:B------:R-:W-:-:S13]  /*25c20*/  ISETP.NE.AND P0, PT, R0, RZ, PT ;  /* 0x000000ff0000720c */ /* 0x000fda0003f05270 */
[----:B------:R-:W-:Y:S05]  /*25c30*/  @!P0 BRA `(.L_x_2120) ;  /* 0x0000002400e08947 */ /* 0x000fea0003800000 */
[----:B------:R-:W0:Y:S01]  /*25c40*/  S2R R0, SR_TID.X ;  /* 0x0000000000007919 */ /* 0x000e220000002100 */
[----:B------:R-:W1:Y:S01]  /*25c50*/  S2UR UR5, SR_CgaCtaId ;  /* 0x00000000000579c3 */ /* 0x000e620000008800 */
[----:B------:R-:W-:Y:S01]  /*25c60*/  UMOV UR4, 0x400 ;  /* 0x0000040000047882 */ /* 0x000fe20000000000 */
[----:B------:R-:W-:-:S06]  /*25c70*/  SHF.R.S32.HI R14, RZ, 0x1f, R157 ;  /* 0x0000001fff0e7819 */ /* 0x000fcc000001149d */
[----:B------:R-:W-:Y:S01]  /*25c80*/  BAR.SYNC.DEFER_BLOCKING 0x1, 0x100 ;  /* 0x0044000000007b1d */ /* 0x000fe20000010000 */
[----:B------:R-:W-:-:S07]  /*25c90*/  SHF.R.S32.HI R16, RZ, 0x1f, R156 ;  /* 0x0000001fff107819 */ /* 0x000fce000001149c */
[----:B------:R-:W2:Y:S01]  /*25ca0*/  LDC R28, c[0x0][0xce8] ;  /* 0x00033a00ff1c7b82 */ /* 0x000ea20000000800 */
[----:B------:R-:W3:Y:S07]  /*25cb0*/  S2R R23, SR_CTAID.X ;  /* 0x0000000000177919 */ /* 0x000eee0000002500 */
[----:B------:R-:W4:Y:S01]  /*25cc0*/  LDC.64 R18, c[0x0][0xc40] ;  /* 0x00031000ff127b82 */ /* 0x000f220000000a00 */
[----:B-1----:R-:W-:-:S04]  /*25cd0*/  ULEA UR4, UR5, UR4, 0x18 ;  /* 0x0000000405047291 */ /* 0x002fc8000f8ec03f */
[----:B------:R-:W-:Y:S01]  /*25ce0*/  UIADD3 UR4, UR4, 0x38820, URZ ;  /* 0x0003882004047890 */ /* 0x000fe2000fffe03f */
[----:B0-----:R-:W-:-:S03]  /*25cf0*/  VIADD R5, R0, 0xffffff80 ;  /* 0xffffff8000057836 */ /* 0x001fc60000000000 */
[----:B------:R-:W-:Y:S01]  /*25d00*/  UPRMT UR4, URZ, 0x654, UR4 ;  /* 0x000006543f047896 */ /* 0x000fe20008000004 */
[----:B--2---:R-:W-:Y:S02]  /*25d10*/  ISETP.NE.AND P1, PT, R28, 0x1, PT ;  /* 0x000000011c00780c */ /* 0x004fe40003f25270 */
[----:B------:R-:W-:-:S04]  /*25d20*/  SHF.R.S32.HI R2, RZ, 0x1f, R5 ;  /* 0x0000001fff027819 */ /* 0x000fc80000011405 */
[----:B------:R-:W-:Y:S02]  /*25d30*/  LEA.HI R0, R2, R5, RZ, 0x7 ;  /* 0x0000000502007211 */ /* 0x000fe400078f38ff */
[----:B------:R-:W-:Y:S02]  /*25d40*/  SYNCS.ARRIVE.TRANS64.RED.A1T0 RZ, [UR4], RZ ;  /* 0x000000ffffff79a7 */ /* 0x000fe40008100404 */
[----:B------:R-:W-:Y:S02]  /*25d50*/  SHF.R.S32.HI R22, RZ, 0x7, R0 ;  /* 0x00000007ff167819 */ /* 0x000fe40000011400 */
[----:B------:R-:W-:-:S03]  /*25d60*/  LOP3.LUT R4, R0, 0xffffff80, RZ, 0xc0, !PT ;  /* 0xffffff8000047812 */ /* 0x000fc600078ec0ff */
[----:B------:R-:W0:Y:S02]  /*25d70*/  SHFL.IDX PT, R3, R22, RZ, 0x1f ;  /* 0x00001fff16037589 */ /* 0x000e2400000e0000 */
[----:B------:R-:W-:-:S05]  /*25d80*/  IMAD.IADD R24, R5, 0x1, -R4 ;  /* 0x0000000105187824 */ /* 0x000fca00078e0a04 */
[----:B------:R-:W-:-:S04]  /*25d90*/  SHF.R.S32.HI R21, RZ, 0x1f, R24 ;  /* 0x0000001fff157819 */ /* 0x000fc80000011418 */
[----:B------:R-:W-:-:S04]  /*25da0*/  LEA.HI R20, R21, R24, RZ, 0x2 ;  /* 0x0000001815147211 */ /* 0x000fc800078f10ff */
[--C-:B------:R-:W-:Y:S02]  /*25db0*/  SHF.R.S32.HI R25, RZ, 0x2, R20.reuse ;  /* 0x00000002ff197819 */ /* 0x100fe40000011414 */
[----:B------:R-:W-:-:S04]  /*25dc0*/  SHF.R.S32.HI R4, RZ, 0x1f, R20 ;  /* 0x0000001fff047819 */ /* 0x000fc80000011414 */
[----:B------:R-:W-:Y:S02]  /*25dd0*/  LEA.HI R4, R4, R25, RZ, 0x3 ;  /* 0x0000001904047211 */ /* 0x000fe400078f18ff */
[----:B0-----:R-:W-:Y:S02]  /*25de0*/  ISETP.NE.AND P0, PT, R3, RZ, PT ;  /* 0x000000ff0300720c */ /* 0x001fe40003f05270 */
[----:B------:R-:W-:Y:S02]  /*25df0*/  LEA.HI R3, R2, R5, RZ, 0x2 ;  /* 0x0000000502037211 */ /* 0x000fe400078f10ff */
[----:B------:R-:W-:Y:S02]  /*25e00*/  LOP3.LUT R26, R4, 0xfffffff8, RZ, 0xc0, !PT ;  /* 0xfffffff8041a7812 */ /* 0x000fe400078ec0ff */
[----:B------:R-:W-:-:S05]  /*25e10*/  LOP3.LUT R6, R3, 0xfffffffc, RZ, 0xc0, !PT ;  /* 0xfffffffc03067812 */ /* 0x000fca00078ec0ff */
[----:B------:R-:W-:Y:S02]  /*25e20*/  IMAD.IADD R27, R5, 0x1, -R6 ;  /* 0x00000001051b7824 */ /* 0x000fe400078e0a06 */
[----:B---34-:R-:W-:Y:S05]  /*25e30*/  @P0 BRA `(.L_x_2121) ;  /* 0x0000000400440947 */ /* 0x018fea0003800000 */
[----:B------:R-:W-:Y:S01]  /*25e40*/  LOP3.LUT R0, R0, 0xffffff80, RZ, 0xc0, !PT ;  /* 0xffffff8000007812 */ /* 0x000fe200078ec0ff */
[----:B------:R-:W0:Y:S01]  /*25e50*/  S2R R11, SR_CTAID.X ;  /* 0x00000000000b7919 */ /* 0x000e220000002500 */
[----:B------:R-:W1:Y:S01]  /*25e60*/  LDC R12, c[0x0][0xce8] ;  /* 0x00033a00ff0c7b82 */ /* 0x000e620000000800 */
[----:B------:R-:W-:Y:S01]  /*25e70*/  LEA.HI R9, R22, R22, RZ, 0x1 ;  /* 0x0000001616097211 */ /* 0x000fe200078f08ff */
[----:B------:R-:W-:Y:S01]  /*25e80*/  ULDC UR4, c[0x0][0xb88] ;  /* 0x0002e20000047ab9 */ /* 0x000fe20000000800 */
[----:B------:R-:W-:Y:S02]  /*25e90*/  IMAD.IADD R0, R5, 0x1, -R0 ;  /* 0x0000000105007824 */ /* 0x000fe400078e0a00 */
[----:B------:R-:W-:-:S03]  /*25ea0*/  LOP3.LUT R13, R9, 0xfffffe, RZ, 0xc0, !PT ;  /* 0x00fffffe090d7812 */ /* 0x000fc600078ec0ff */
[----:B------:R-:W-:Y:S02]  /*25eb0*/  SHF.R.S32.HI R3, RZ, 0x1f, R0 ;  /* 0x0000001fff037819 */ /* 0x000fe40000011400 */
[----:B------:R-:W-:Y:S02]  /*25ec0*/  IMAD.IADD R13, R22, 0x1, -R13 ;  /* 0x00000001160d7824 */ /* 0x000fe400078e0a0d */
[CC--:B------:R-:W-:Y:S02]  /*25ed0*/  LEA.HI R4, R3.reuse, R0.reuse, RZ, 0x2 ;  /* 0x0000000003047211 */ /* 0x0c0fe400078f10ff */
[----:B------:R-:W-:Y:S02]  /*25ee0*/  LEA.HI R3, R3, R0, RZ, 0x5 ;  /* 0x0000000003037211 */ /* 0x000fe400078f28ff */
[--C-:B------:R-:W-:Y:S02]  /*25ef0*/  SHF.R.S32.HI R6, RZ, 0x2, R4.reuse ;  /* 0x00000002ff067819 */ /* 0x100fe40000011404 */
[----:B------:R-:W-:-:S04]  /*25f00*/  SHF.R.S32.HI R7, RZ, 0x1f, R4 ;  /* 0x0000001fff077819 */ /* 0x000fc80000011404 */
[----:B------:R-:W-:Y:S02]  /*25f10*/  LEA.HI R8, R7, R6, RZ, 0x3 ;  /* 0x0000000607087211 */ /* 0x000fe400078f18ff */
[----:B------:R-:W-:Y:S02]  /*25f20*/  LOP3.LUT R7, R4, 0x7ffffffc, RZ, 0xc0, !PT ;  /* 0x7ffffffc04077812 */ /* 0x000fe400078ec0ff */
[----:B------:R-:W-:Y:S01]  /*25f30*/  LOP3.LUT R9, R8, 0xfffffff8, RZ, 0xc0, !PT ;  /* 0xfffffff808097812 */ /* 0x000fe200078ec0ff */
[----:B-1----:R-:W-:Y:S01]  /*25f40*/  IMAD R8, R12, UR4, RZ ;  /* 0x000000040c087c24 */ /* 0x002fe2000f8e02ff */
[----:B------:R-:W-:Y:S01]  /*25f50*/  SHF.R.S32.HI R4, RZ, 0x5, R3 ;  /* 0x00000005ff047819 */ /* 0x000fe20000011403 */
[----:B------:R-:W-:Y:S01]  /*25f60*/  IMAD.IADD R0, R0, 0x1, -R7 ;  /* 0x0000000100007824 */ /* 0x000fe200078e0a07 */
[----:B------:R-:W-:Y:S01]  /*25f70*/  ISETP.NE.AND P3, PT, R12, 0x1, PT ;  /* 0x000000010c00780c */ /* 0x000fe20003f65270 */
[----:B------:R-:W-:Y:S01]  /*25f80*/  IMAD.IADD R9, R6, 0x1, -R9 ;  /* 0x0000000106097824 */ /* 0x000fe200078e0a09 */
[----:B------:R-:W-:Y:S01]  /*25f90*/  ULDC.64 UR4, c[0x0][0xcd0] ;  /* 0x0003340000047ab9 */ /* 0x000fe20000000a00 */
[----:B------:R-:W-:Y:S01]  /*25fa0*/  IMAD.U32 R3, R13, -0x100, RZ ;  /* 0xffffff000d037824 */ /* 0x000fe200078e00ff */
[----:B------:R-:W1:Y:S01]  /*25fb0*/  LDC.64 R6, c[0x0][0xcd8] ;  /* 0x00033600ff067b82 */ /* 0x000e620000000a00 */
[----:B------:R-:W-:-:S02]  /*25fc0*/  IMAD.SHL.U32 R0, R0, 0x2, RZ ;  /* 0x0000000200007824 */ /* 0x000fc400078e00ff */
[----:B------:R-:W-:-:S03]  /*25fd0*/  IMAD R17, R4, 0x10, R9 ;  /* 0x0000001004117824 */ /* 0x000fc600078e0209 */
[----:B------:R-:W-:Y:S01]  /*25fe0*/  ISETP.NE.AND P0, PT, R0, R3, PT ;  /* 0x000000030000720c */ /* 0x000fe20003f05270 */
[----:B0-----:R-:W-:Y:S02]  /*25ff0*/  IMAD R13, R11, 0x40, R17 ;  /* 0x000000400b0d7824 */ /* 0x001fe400078e0211 */
[----:B------:R-:W0:Y:S03]  /*26000*/  @P3 LDC R4, c[0x0][0xcec] ;  /* 0x00033b00ff043b82 */ /* 0x000e260000000800 */
[----:B------:R-:W-:-:S13]  /*26010*/  ISETP.GE.OR P2, PT, R13, R8, P0 ;  /* 0x000000080d00720c */ /* 0x000fda0000746670 */
[----:B------:R-:W2:Y:S01]  /*26020*/  @!P2 LDL R15, [R1+0x210] ;  /* 0x00021000010fa983 */ /* 0x000ea20000100800 */
[----:B------:R-:W-:Y:S01]  /*26030*/  LEA.HI R0, R2, R5, RZ, 0x2 ;  /* 0x0000000502007211 */ /* 0x000fe200078f10ff */
[----:B------:R-:W-:Y:S01]  /*26040*/  IMAD R10, R14, UR4, RZ ;  /* 0x000000040e0a7c24 */ /* 0x000fe2000f8e02ff */
[----:B------:R-:W-:Y:S01]  /*26050*/  BSSY B0, `(.L_x_2121) ;  /* 0x000002f000007945 */ /* 0x000fe20003800000 */
[----:B------:R-:W-:Y:S01]  /*26060*/  VIADD R13, R13, 0x8 ;  /* 0x000000080d0d7836 */ /* 0x000fe20000000000 */
[----:B------:R-:W-:Y:S01]  /*26070*/  LOP3.LUT R0, R0, 0xfffffffc, RZ, 0xc0, !PT ;  /* 0xfffffffc00007812 */ /* 0x000fe200078ec0ff */
[----:B------:R-:W-:Y:S02]  /*26080*/  IMAD R9, R157, UR5, R10 ;  /* 0x000000059d097c24 */ /* 0x000fe4000f8e020a */
[----:B-1----:R-:W-:Y:S01]  /*26090*/  IMAD R10, R6, UR37, RZ ;  /* 0x00000025060a7c24 */ /* 0x002fe2000f8e02ff */
[----:B------:R-:W-:Y:S01]  /*260a0*/  ISETP.GE.OR P0, PT, R13, R8, P0 ;  /* 0x000000080d00720c */ /* 0x000fe20000706670 */
[----:B------:R-:W-:-:S02]  /*260b0*/  IMAD.IADD R0, R5, 0x1, -R0 ;  /* 0x0000000105007824 */ /* 0x000fc400078e0a00 */
[----:B------:R-:W1:Y:S03]  /*260c0*/  @P3 LDC R5, c[0x0][0xcf0] ;  /* 0x00033c00ff053b82 */ /* 0x000e660000000800 */
[----:B------:R-:W-:-:S04]  /*260d0*/  LEA.HI R2, R0, R0, RZ, 0x1 ;  /* 0x0000000000027211 */ /* 0x000fc800078f08ff */
[----:B------:R-:W-:-:S05]  /*260e0*/  LOP3.LUT R3, R2, 0x1ffffffe, RZ, 0xc0, !PT ;  /* 0x1ffffffe02037812 */ /* 0x000fca00078ec0ff */
[----:B------:R-:W-:Y:S02]  /*260f0*/  IMAD.IADD R0, R0, 0x1, -R3 ;  /* 0x0000000100007824 */ /* 0x000fe400078e0a03 */
[----:B------:R-:W-:Y:S01]  /*26100*/  IMAD.WIDE.U32 R2, R157, UR4, RZ ;  /* 0x000000049d027c25 */ /* 0x000fe2000f8e00ff */
[----:B------:R-:W-:-:S03]  /*26110*/  ULDC.64 UR4, c[0x0][0xce0] ;  /* 0x0003380000047ab9 */ /* 0x000fc60000000a00 */
[----:B------:R-:W-:Y:S02]  /*26120*/  IMAD R0, R0, 0x8, R17 ;  /* 0x0000000800007824 */ /* 0x000fe400078e0211 */
[----:B------:R-:W-:Y:S02]  /*26130*/  IMAD.IADD R3, R3, 0x1, R9 ;  /* 0x0000000103037824 */ /* 0x000fe400078e0209 */
[----:B------:R-:W-:Y:S02]  /*26140*/  IMAD R9, R11, 0x40, R0 ;  /* 0x000000400b097824 */ /* 0x000fe400078e0200 */
[----:B------:R-:W-:Y:S02]  /*26150*/  IMAD R17, R7, UR36, R10 ;  /* 0x0000002407117c24 */ /* 0x000fe4000f8e020a */
[----:B0-----:R-:W-:-:S04]  /*26160*/  @P3 IMAD.HI.U32 R4, R9, R4, RZ ;  /* 0x0000000409043227 */ /* 0x001fc800078e00ff */
[----:B------:R-:W-:Y:S01]  /*26170*/  IMAD.MOV.U32 R11, RZ, RZ, R9 ;  /* 0x000000ffff0b7224 */ /* 0x000fe200078e0009 */
[----:B-1----:R-:W-:Y:S01]  /*26180*/  @P3 SHF.R.U32.HI R11, RZ, R5, R4 ;  /* 0x00000005ff0b3219 */ /* 0x002fe20000011604 */
[----:B------:R-:W-:-:S04]  /*26190*/  IMAD.WIDE.U32 R6, R6, UR36, R2 ;  /* 0x0000002406067c25 */ /* 0x000fc8000f8e0002 */
[----:B------:R-:W-:Y:S02]  /*261a0*/  IMAD.IADD R7, R7, 0x1, R17 ;  /* 0x0000000107077824 */ /* 0x000fe400078e0211 */
[----:B------:R-:W-:Y:S02]  /*261b0*/  IMAD.MOV R5, RZ, RZ, -R11 ;  /* 0x000000ffff057224 */ /* 0x000fe400078e0a0b */
[----:B------:R-:W-:Y:S02]  /*261c0*/  IMAD R17, R16, UR4, RZ ;  /* 0x0000000410117c24 */ /* 0x000fe4000f8e02ff */
[----:B------:R-:W-:Y:S01]  /*261d0*/  IMAD.WIDE.U32 R2, R156, UR4, R6 ;  /* 0x000000049c027c25 */ /* 0x000fe2000f8e0006 */
[----:B------:R-:W-:-:S03]  /*261e0*/  SHF.R.S32.HI R7, RZ, 0x1f, R11 ;  /* 0x0000001fff077819 */ /* 0x000fc6000001140b */
[----:B------:R-:W-:Y:S01]  /*261f0*/  IMAD R5, R12, R5, R9 ;  /* 0x000000050c057224 */ /* 0x000fe200078e0209 */
[----:B------:R-:W-:Y:S01]  /*26200*/  IADD3 R2, P3, R11, R2, RZ ;  /* 0x000000020b027210 */ /* 0x000fe20007f7e0ff */
[----:B------:R-:W-:Y:S01]  /*26210*/  IMAD R17, R156, UR5, R17 ;  /* 0x000000059c117c24 */ /* 0x000fe2000f8e0211 */
[----:B------:R-:W-:Y:S02]  /*26220*/  ULDC.64 UR4, c[0x0][0xcc8] ;  /* 0x0003320000047ab9 */ /* 0x000fe40000000a00 */
[----:B------:R-:W-:Y:S02]  /*26230*/  SHF.R.S32.HI R0, RZ, 0x1f, R5 ;  /* 0x0000001fff007819 */ /* 0x000fe40000011405 */
[----:B------:R-:W-:-:S03]  /*26240*/  IADD3.X R3, R7, R3, R17, P3, !PT ;  /* 0x0000000307037210 */ /* 0x000fc60001ffe411 */
[----:B------:R-:W-:Y:S02]  /*26250*/  IMAD R0, R0, UR4, RZ ;  /* 0x0000000400007c24 */ /* 0x000fe4000f8e02ff */
[----:B------:R-:W-:-:S04]  /*26260*/  IMAD.WIDE.U32 R2, R5, UR4, R2 ;  /* 0x0000000405027c25 */ /* 0x000fc8000f8e0002 */
[----:B------:R-:W-:Y:S01]  /*26270*/  IMAD R5, R5, UR5, R0 ;  /* 0x0000000505057c24 */ /* 0x000fe2000f8e0200 */
[----:B------:R-:W-:Y:S02]  /*26280*/  ULDC.64 UR4, c[0x0][0xca8] ;  /* 0x00032a0000047ab9 */ /* 0x000fe40000000a00 */
[----:B------:R-:W-:Y:S01]  /*26290*/  LEA R0, P3, R2, UR4, 0x2 ;  /* 0x0000000402007c11 */ /* 0x000fe2000f8610ff */
[----:B------:R-:W-:-:S04]  /*262a0*/  IMAD.IADD R3, R3, 0x1, R5 ;  /* 0x0000000103037824 */ /* 0x000fc800078e0205 */
[----:B------:R-:W-:Y:S01]  /*262b0*/  SHFL.IDX PT, R4, R0, 0x1, 0x1c1f ;  /* 0x003c1f0000047f89 */ /* 0x000fe200000e0000 */
[----:B------:R-:W-:-:S03]  /*262c0*/  LEA.HI.X R6, R2, UR5, R3, 0x2, P3 ;  /* 0x0000000502067c11 */ /* 0x000fc600098f1403 */
[----:B------:R-:W-:Y:S04]  /*262d0*/  SHFL.IDX PT, R2, R0, RZ, 0x1c1f ;  /* 0x001c1fff00027589 */ /* 0x000fe800000e0000 */
[----:B------:R-:W2:Y:S04]  /*262e0*/  SHFL.IDX PT, R3, R6, RZ, 0x1c1f ;  /* 0x001c1fff06037589 */ /* 0x000ea800000e0000 */
[----:B------:R0:W1:Y:S04]  /*262f0*/  SHFL.IDX PT, R5, R6, 0x1, 0x1c1f ;  /* 0x003c1f0006057f89 */ /* 0x00006800000e0000 */
[----:B--2---:R0:W-:Y:S01]  /*26300*/  @!P2 ST.E desc[UR44][R2.64], R15 ;  /* 0x0000000f0200a985 */ /* 0x0041e2000c10192c */
[----:B-1----:R-:W-:Y:S05]  /*26310*/  @P0 BRA `(.L_x_2122) ;  /* 0x0000000000080947 */ /* 0x002fea0003800000 */
[----:B0-----:R-:W2:Y:S04]  /*26320*/  LDL R3, [R1+0x214] ;  /* 0x0002140001037983 */ /* 0x001ea80000100800 */
[----:B--2---:R1:W-:Y:S02]  /*26330*/  ST.E desc[UR44][R4.64], R3 ;  /* 0x0000000304007985 */ /* 0x0043e4000c10192c */
.L_x_2122:
[----:B------:R-:W-:Y:S05]  /*26340*/  BSYNC B0 ;  /* 0x0000000000007941 */ /* 0x000fea0003800000 */
.L_x_2121:
[----:B------:R-:W2:Y:S01]  /*26350*/  @P1 LDC R9, c[0x0][0xcec] ;  /* 0x00033b00ff091b82 */ /* 0x000ea20000000800 */
[----:B0-----:R-:W-:Y:S01]  /*26360*/  LEA.HI R2, R27, R27, RZ, 0x1 ;  /* 0x0000001b1b027211 */ /* 0x001fe200078f08ff */
[----:B------:R-:W-:Y:S01]  /*26370*/  IMAD.IADD R26, R25, 0x1, -R26 ;  /* 0x00000001191a7824 */ /* 0x000fe200078e0a1a */
[----:B------:R-:W-:Y:S01]  /*26380*/  LEA.HI R21, R21, R24, RZ, 0x5 ;  /* 0x0000001815157211 */ /* 0x000fe200078f28ff */
[----:B------:R-:W-:Y:S01]  /*26390*/  ULDC.64 UR4, c[0x0][0xc38] ;  /* 0x00030e0000047ab9 */ /* 0x000fe20000000a00 */
[----:B-1----:R-:W-:Y:S01]  /*263a0*/  LOP3.LUT R4, R2, 0x1ffffffe, RZ, 0xc0, !PT ;  /* 0x1ffffffe02047812 */ /* 0x002fe200078ec0ff */
[----:B------:R-:W-:Y:S01]  /*263b0*/  IMAD R0, R14, UR4, RZ ;  /* 0x000000040e007c24 */ /* 0x000fe2000f8e02ff */
[----:B------:R-:W-:Y:S01]  /*263c0*/  SHF.R.S32.HI R21, RZ, 0x5, R21 ;  /* 0x00000005ff157819 */ /* 0x000fe20000011415 */
[----:B------:R-:W0:Y:S01]  /*263d0*/  @P1 LDC R11, c[0x0][0xcf0] ;  /* 0x00033c00ff0b1b82 */ /* 0x000e220000000800 */
[----:B------:R-:W-:Y:S01]  /*263e0*/  IMAD.WIDE.U32 R2, R157, UR4, RZ ;  /* 0x000000049d027c25 */ /* 0x000fe2000f8e00ff */
[----:B------:R-:W-:Y:S03]  /*263f0*/  BSSY B0, `(.L_x_2123) ;  /* 0x0000112000007945 */ /* 0x000fe60003800000 */
[----:B------:R-:W-:-:S02]  /*26400*/  IMAD.IADD R27, R27, 0x1, -R4 ;  /* 0x000000011b1b7824 */ /* 0x000fc400078e0a04 */
[----:B------:R-:W-:Y:S02]  /*26410*/  IMAD R26, R21, 0x10, R26 ;  /* 0x00000010151a7824 */ /* 0x000fe400078e021a */
[----:B------:R-:W-:Y:S01]  /*26420*/  IMAD R5, R157, UR5, R0 ;  /* 0x000000059d057c24 */ /* 0x000fe2000f8e0200 */
[----:B------:R-:W-:Y:S01]  /*26430*/  ULDC.64 UR4, c[0x0][0xc48] ;  /* 0x0003120000047ab9 */ /* 0x000fe20000000a00 */
[----:B------:R-:W-:Y:S02]  /*26440*/  IMAD R4, R27, 0x8, R26 ;  /* 0x000000081b047824 */ /* 0x000fe400078e021a */
[----:B------:R-:W-:Y:S02]  /*26450*/  IMAD R0, R18, UR37, RZ ;  /* 0x0000002512007c24 */ /* 0x000fe4000f8e02ff */
[----:B------:R-:W-:Y:S02]  /*26460*/  IMAD R4, R23, 0x40, R4 ;  /* 0x0000004017047824 */ /* 0x000fe400078e0204 */
[----:B------:R-:W-:-:S02]  /*26470*/  IMAD.IADD R3, R3, 0x1, R5 ;  /* 0x0000000103037824 */ /* 0x000fc400078e0205 */
[----:B------:R-:W-:Y:S02]  /*26480*/  IMAD R7, R19, UR36, R0 ;  /* 0x0000002413077c24 */ /* 0x000fe4000f8e0200 */
[----:B--2---:R-:W-:-:S04]  /*26490*/  @P1 IMAD.HI.U32 R0, R4, R9, RZ ;  /* 0x0000000904001227 */ /* 0x004fc800078e00ff */
[----:B------:R-:W-:-:S04]  /*264a0*/  IMAD.WIDE.U32 R2, R18, UR36, R2 ;  /* 0x0000002412027c25 */ /* 0x000fc8000f8e0002 */
[----:B------:R-:W-:Y:S01]  /*264b0*/  IMAD.MOV.U32 R5, RZ, RZ, R4 ;  /* 0x000000ffff057224 */ /* 0x000fe200078e0004 */
[----:B0-----:R-:W-:Y:S01]  /*264c0*/  @P1 SHF.R.U32.HI R5, RZ, R11, R0 ;  /* 0x0000000bff051219 */ /* 0x001fe20000011600 */
[----:B------:R-:W-:Y:S02]  /*264d0*/  IMAD R9, R16, UR4, RZ ;  /* 0x0000000410097c24 */ /* 0x000fe4000f8e02ff */
[----:B------:R-:W-:Y:S01]  /*264e0*/  IMAD.IADD R3, R3, 0x1, R7 ;  /* 0x0000000103037824 */ /* 0x000fe200078e0207 */
[----:B------:R-:W-:Y:S01]  /*264f0*/  SHF.R.S32.HI R0, RZ, 0x1f, R5 ;  /* 0x0000001fff007819 */ /* 0x000fe20000011405 */
[C---:B------:R-:W-:Y:S02]  /*26500*/  IMAD R9, R156.reuse, UR5, R9 ;  /* 0x000000059c097c24 */ /* 0x040fe4000f8e0209 */
[----:B------:R-:W-:Y:S02]  /*26510*/  IMAD.MOV R7, RZ, RZ, -R5 ;  /* 0x000000ffff077224 */ /* 0x000fe400078e0a05 */
[----:B------:R-:W-:Y:S01]  /*26520*/  IMAD.WIDE.U32 R156, R156, UR4, R2 ;  /* 0x000000049c9c7c25 */ /* 0x000fe2000f8e0002 */
[----:B------:R-:W-:-:S03]  /*26530*/  ULDC.64 UR4, c[0x0][0xc30] ;  /* 0x00030c0000047ab9 */ /* 0x000fc60000000a00 */
[----:B------:R-:W-:Y:S02]  /*26540*/  IMAD R7, R28, R7, R4 ;  /* 0x000000071c077224 */ /* 0x000fe400078e0204 */
[----:B------:R-:W-:Y:S02]  /*26550*/  IMAD R0, R0, UR4, RZ ;  /* 0x0000000400007c24 */ /* 0x000fe4000f8e02ff */
[----:B------:R-:W-:Y:S02]  /*26560*/  IMAD.IADD R157, R157, 0x1, R9 ;  /* 0x000000019d9d7824 */ /* 0x000fe400078e0209 */
[C---:B------:R-:W-:Y:S01]  /*26570*/  IMAD R9, R5.reuse, UR5, R0 ;  /* 0x0000000505097c24 */ /* 0x040fe2000f8e0200 */
[----:B------:R-:W-:Y:S01]  /*26580*/  SHF.R.S32.HI R0, RZ, 0x1f, R7 ;  /* 0x0000001fff007819 */ /* 0x000fe20000011407 */
[----:B------:R-:W-:Y:S01]  /*26590*/  IMAD.WIDE.U32 R2, R5, UR4, R156 ;  /* 0x0000000405027c25 */ /* 0x000fe2000f8e009c */
[----:B------:R-:W-:-:S03]  /*265a0*/  ULDC.64 UR4, c[0x0][0xc28] ;  /* 0x00030a0000047ab9 */ /* 0x000fc60000000a00 */
[----:B------:R-:W-:Y:S02]  /*265b0*/  IMAD.IADD R3, R3, 0x1, R9 ;  /* 0x0000000103037824 */ /* 0x000fe400078e0209 */
[----:B------:R-:W-:Y:S02]  /*265c0*/  IMAD R0, R0, UR4, RZ ;  /* 0x0000000400007c24 */ /* 0x000fe4000f8e02ff */
[----:B------:R-:W-:-:S04]  /*265d0*/  IMAD.WIDE.U32 R2, R7, UR4, R2 ;  /* 0x0000000407027c25 */ /* 0x000fc8000f8e0002 */
[----:B------:R-:W-:Y:S01]  /*265e0*/  IMAD R21, R7, UR5, R0 ;  /* 0x0000000507157c24 */ /* 0x000fe2000f8e0200 */
[----:B------:R-:W-:Y:S01]  /*265f0*/  ULDC.64 UR4, c[0x0][0xc00] ;  /* 0x0003000000047ab9 */ /* 0x000fe20000000a00 */
[----:B------:R-:W-:Y:S01]  /*26600*/  IMAD R23, R23, 0x40, R26 ;  /* 0x0000004017177824 */ /* 0x000fe200078e021a */
[----:B------:R-:W-:Y:S01]  /*26610*/  LEA R19, P0, R2, UR4, 0x2 ;  /* 0x0000000402137c11 */ /* 0x000fe2000f8010ff */
[----:B------:R-:W-:Y:S01]  /*26620*/  IMAD.IADD R21, R3, 0x1, R21 ;  /* 0x0000000103157824 */ /* 0x000fe200078e0215 */
[----:B------:R-:W-:Y:S01]  /*26630*/  ULDC UR4, c[0x0][0xb88] ;  /* 0x0002e20000047ab9 */ /* 0x000fe20000000800 */
[----:B------:R-:W-:Y:S01]  /*26640*/  LOP3.LUT R3, R20, 0x7ffffffc, RZ, 0xc0, !PT ;  /* 0x7ffffffc14037812 */ /* 0x000fe200078ec0ff */
[----:B------:R-:W-:Y:S01]  /*26650*/  IMAD R20, R28, UR4, RZ ;  /* 0x000000041c147c24 */ /* 0x000fe2000f8e02ff */
[----:B------:R-:W-:Y:S01]  /*26660*/  LEA.HI R0, R22, R22, RZ, 0x1 ;  /* 0x0000001616007211 */ /* 0x000fe200078f08ff */
[----:B------:R0:W1:Y:S01]  /*26670*/  SHFL.IDX PT, R14, R19, RZ, 0x1c1f ;  /* 0x001c1fff130e7589 */ /* 0x00006200000e0000 */
[----:B------:R-:W-:Y:S01]  /*26680*/  LEA.HI.X R21, R2, UR5, R21, 0x2, P0 ;  /* 0x0000000502157c11 */ /* 0x000fe200080f1415 */
[----:B------:R-:W-:Y:S01]  /*26690*/  IMAD.IADD R3, R24, 0x1, -R3 ;  /* 0x0000000118037824 */ /* 0x000fe200078e0a03 */
[----:B------:R-:W-:-:S02]  /*266a0*/  ISETP.GE.AND P0, PT, R23, R20, PT ;  /* 0x000000141700720c */ /* 0x000fc40003f06270 */
[----:B------:R-:W-:Y:S01]  /*266b0*/  LOP3.LUT R5, R0, 0xfffffe, RZ, 0xc0, !PT ;  /* 0x00fffffe00057812 */ /* 0x000fe200078ec0ff */
[----:B------:R0:W2:Y:S04]  /*266c0*/  SHFL.IDX PT, R15, R21, RZ, 0x1c1f ;  /* 0x001c1fff150f7589 */ /* 0x0000a800000e0000 */
[----:B------:R-:W-:-:S04]  /*266d0*/  IMAD.IADD R22, R22, 0x1, -R5 ;  /* 0x0000000116167824 */ /* 0x000fc800078e0a05 */
[----:B------:R-:W-:-:S04]  /*266e0*/  IMAD R3, R22, 0x80, R3 ;  /* 0x0000008016037824 */ /* 0x000fc800078e0203 */
[----:B------:R-:W-:Y:S01]  /*266f0*/  IMAD.SHL.U32 R18, R3, 0x2, RZ ;  /* 0x0000000203127824 */ /* 0x000fe200078e00ff */
[----:B0-----:R-:W-:Y:S06]  /*26700*/  @P0 BRA `(.L_x_2124) ;  /* 0x0000000c00800947 */ /* 0x001fec0003800000 */
[----:B------:R-:W-:Y:S02]  /*26710*/  ULDC UR4, c[0x0][0xbc8] ;  /* 0x0002f20000047ab9 */ /* 0x000fe40000000800 */
[----:B------:R-:W-:-:S13]  /*26720*/  ISETP.GE.AND P0, PT, R18, UR4, PT ;  /* 0x0000000412007c0c */ /* 0x000fda000bf06270 */
[----:B------:R-:W3:Y:S01]  /*26730*/  @!P0 LDL.64 R12, [R1+0x230] ;  /* 0x00023000010c8983 */ /* 0x000ee20000100a00 */
[C---:B------:R-:W-:Y:S01]  /*26740*/  VIADD R4, R18.reuse, 0x8 ;  /* 0x0000000812047836 */ /* 0x040fe20000000000 */
[----:B------:R-:W-:-:S04]  /*26750*/  @!P0 LEA.HI R0, R18, R18, RZ, 0x1 ;  /* 0x0000001212008211 */ /* 0x000fc800078f08ff */
[----:B------:R-:W-:Y:S02]  /*26760*/  ISETP.GE.AND P1, PT, R4, UR4, PT ;  /* 0x0000000404007c0c */ /* 0x000fe4000bf26270 */
[----:B------:R-:W-:-:S05]  /*26770*/  @!P0 LOP3.LUT R0, R0, 0xfffffffe, RZ, 0xc0, !PT ;  /* 0xfffffffe00008812 */ /* 0x000fca00078ec0ff */
[----:B-12---:R-:W-:-:S05]  /*26780*/  @!P0 IMAD.WIDE R2, R0, 0x4, R14 ;  /* 0x0000000400028825 */ /* 0x006fca00078e020e */
[----:B---3--:R0:W-:Y:S04]  /*26790*/  @!P0 ST.E.64 desc[UR44][R2.64], R12 ;  /* 0x0000000c02008985 */ /* 0x0081e8000c101b2c */
[----:B------:R-:W2:Y:S01]  /*267a0*/  @!P1 LDL.64 R6, [R1+0x240] ;  /* 0x0002400001069983 */ /* 0x000ea20000100a00 */
[----:B------:R-:W-:Y:S01]  /*267b0*/  VIADD R0, R18, 0x10 ;  /* 0x0000001012007836 */ /* 0x000fe20000000000 */
[----:B------:R-:W-:-:S04]  /*267c0*/  @!P1 LEA.HI R4, R4, R4, RZ, 0x1 ;  /* 0x0000000404049211 */ /* 0x000fc800078f08ff */
[----:B------:R-:W-:Y:S02]  /*267d0*/  ISETP.GE.AND P0, PT, R0, UR4, PT ;  /* 0x0000000400007c0c */ /* 0x000fe4000bf06270 */
[----:B------:R-:W-:-:S05]  /*267e0*/  @!P1 LOP3.LUT R4, R4, 0xfffffffe, RZ, 0xc0, !PT ;  /* 0xfffffffe04049812 */ /* 0x000fca00078ec0ff */
[----:B------:R-:W-:-:S05]  /*267f0*/  @!P1 IMAD.WIDE R4, R4, 0x4, R14 ;  /* 0x0000000404049825 */ /* 0x000fca00078e020e */
[----:B--2---:R1:W-:Y:S04]  /*26800*/  @!P1 ST.E.64 desc[UR44][R4.64], R6 ;  /* 0x0000000604009985 */ /* 0x0043e8000c101b2c */
[----:B------:R-:W2:Y:S01]  /*26810*/  @!P0 LDL.64 R8, [R1+0x250] ;  /* 0x0002500001088983 */ /* 0x000ea20000100a00 */
[----:B------:R-:W-:Y:S01]  /*26820*/  VIADD R10, R18, 0x18 ;  /* 0x00000018120a7836 */ /* 0x000fe20000000000 */
[----:B------:R-:W-:-:S04]  /*26830*/  @!P0 LEA.HI R0, R0, R0, RZ, 0x1 ;  /* 0x0000000000008211 */ /* 0x000fc800078f08ff */
[----:B------:R-:W-:Y:S02]  /*26840*/  ISETP.GE.AND P1, PT, R10, UR4, PT ;  /* 0x000000040a007c0c */ /* 0x000fe4000bf26270 */
[----:B------:R-:W-:-:S05]  /*26850*/  @!P0 LOP3.LUT R0, R0, 0xfffffffe, RZ, 0xc0, !PT ;  /* 0xfffffffe00008812 */ /* 0x000fca00078ec0ff */
[----:B0-----:R-:W-:-:S05]  /*26860*/  @!P0 IMAD.WIDE R2, R0, 0x4, R14 ;  /* 0x0000000400028825 */ /* 0x001fca00078e020e */
[----:B--2---:R0:W-:Y:S04]  /*26870*/  @!P0 ST.E.64 desc[UR44][R2.64], R8 ;  /* 0x0000000802008985 */ /* 0x0041e8000c101b2c */
[----:B------:R-:W2:Y:S01]  /*26880*/  @!P1 LDL.64 R12, [R1+0x260] ;  /* 0x00026000010c9983 */ /* 0x000ea20000100a00 */
[----:B------:R-:W-:Y:S01]  /*26890*/  VIADD R0, R18, 0x20 ;  /* 0x0000002012007836 */ /* 0x000fe20000000000 */
[----:B------:R-:W-:-:S04]  /*268a0*/  @!P1 LEA.HI R10, R10, R10, RZ, 0x1 ;  /* 0x0000000a0a0a9211 */ /* 0x000fc800078f08ff */
[----:B------:R-:W-:Y:S02]  /*268b0*/  ISETP.GE.AND P0, PT, R0, UR4, PT ;  /* 0x0000000400007c0c */ /* 0x000fe4000bf06270 */
[----:B------:R-:W-:-:S05]  /*268c0*/  @!P1 LOP3.LUT R10, R10, 0xfffffffe, RZ, 0xc0, !PT ;  /* 0xfffffffe0a0a9812 */ /* 0x000fca00078ec0ff */
[----:B------:R-:W-:-:S05]  /*268d0*/  @!P1 IMAD.WIDE R10, R10, 0x4, R14 ;  /* 0x000000040a0a9825 */ /* 0x000fca00078e020e */
[----:B--2---:R2:W-:Y:S04]  /*268e0*/  @!P1 ST.E.64 desc[UR44][R10.64], R12 ;  /* 0x0000000c0a009985 */ /* 0x0045e8000c101b2c */
[----:B-1----:R-:W3:Y:S01]  /*268f0*/  @!P0 LDL.64 R4, [R1+0x270] ;  /* 0x0002700001048983 */ /* 0x002ee20000100a00 */
[----:B------:R-:W-:Y:S01]  /*26900*/  VIADD R6, R18, 0x28 ;  /* 0x0000002812067836 */ /* 0x000fe20000000000 */
[----:B------:R-:W-:-:S04]  /*26910*/  @!P0 LEA.HI R0, R0, R0, RZ, 0x1 ;  /* 0x0000000000008211 */ /* 0x000fc800078f08ff */
[----:B------:R-:W-:Y:S02]  /*26920*/  ISETP.GE.AND P1, PT, R6, UR4, PT ;  /* 0x0000000406007c0c */ /* 0x000fe4000bf26270 */
[----:B------:R-:W-:-:S05]  /*26930*/  @!P0 LOP3.LUT R0, R0, 0xfffffffe, RZ, 0xc0, !PT ;  /* 0xfffffffe00008812 */ /* 0x000fca00078ec0ff */
[----:B0-----:R-:W-:-:S05]  /*26940*/  @!P0 IMAD.WIDE R2, R0, 0x4, R14 ;  /* 0x0000000400028825 */ /* 0x001fca00078e020e */
[----:B---3--:R0:W-:Y:S04]  /*26950*/  @!P0 ST.E.64 desc[UR44][R2.64], R4 ;  /* 0x0000000402008985 */ /* 0x0081e8000c101b2c */
[----:B------:R-:W3:Y:S01]  /*26960*/  @!P1 LDL.64 R8, [R1+0x280] ;  /* 0x0002800001089983 */ /* 0x000ee20000100a00 */
[----:B------:R-:W-:Y:S01]  /*26970*/  VIADD R0, R18, 0x30 ;  /* 0x0000003012007836 */ /* 0x000fe20000000000 */
[----:B------:R-:W-:-:S04]  /*26980*/  @!P1 LEA.HI R6, R6, R6, RZ, 0x1 ;  /* 0x0000000606069211 */ /* 0x000fc800078f08ff */
[----:B------:R-:W-:Y:S02]  /*26990*/  ISETP.GE.AND P0, PT, R0, UR4, PT ;  /* 0x0000000400007c0c */ /* 0x000fe4000bf06270 */
[----:B------:R-:W-:-:S05]  /*269a0*/  @!P1 LOP3.LUT R6, R6, 0xfffffffe, RZ, 0xc0, !PT ;  /* 0xfffffffe06069812 */ /* 0x000fca00078ec0ff */
[----:B------:R-:W-:-:S05]  /*269b0*/  @!P1 IMAD.WIDE R6, R6, 0x4, R14 ;  /* 0x0000000406069825 */ /* 0x000fca00078e020e */
[----:B---3--:R1:W-:Y:S04]  /*269c0*/  @!P1 ST.E.64 desc[UR44][R6.64], R8 ;  /* 0x0000000806009985 */ /* 0x0083e8000c101b2c */
[----:B--2---:R-:W2:Y:S01]  /*269d0*/  @!P0 LDL.64 R10, [R1+0x290] ;  /* 0x00029000010a8983 */ /* 0x004ea20000100a00 */
        /* <DEDUP_REMOVED lines=129> */
[----:B0-----:R-:W-:-:S05]  /*271f0*/  @!P0 LOP3.LUT R3, R0, 0xfffffffe, RZ, 0xc0, !PT ;  /* 0xfffffffe00038812 */ /* 0x001fca00078ec0ff */
[----:B------:R-:W-:-:S05]  /*27200*/  @!P0 IMAD.WIDE R2, R3, 0x4, R14 ;  /* 0x0000000403028825 */ /* 0x000fca00078e020e */
        /* <DEDUP_REMOVED lines=12> */
[----:B0-----:R-:W-:-:S05]  /*272d0*/  @!P0 LOP3.LUT R3, R0, 0xfffffffe, RZ, 0xc0, !PT ;  /* 0xfffffffe00038812 */ /* 0x001fca00078ec0ff */
[----:B------:R-:W-:-:S05]  /*272e0*/  @!P0 IMAD.WIDE R2, R3, 0x4, R14 ;  /* 0x0000000403028825 */ /* 0x000fca00078e020e */
[----:B--2---:R0:W-:Y:S04]  /*272f0*/  @!P0 ST.E.64 desc[UR44][R2.64], R6 ;  /* 0x0000000602008985 */ /* 0x0041e8000c101b2c */
[----:B------:R-:W2:Y:S01]  /*27300*/  @!P1 LDL.64 R8, [R1+0x3e0] ;  /* 0x0003e00001089983 */ /* 0x000ea20000100a00 */
[----:B------:R-:W-:Y:S01]  /*27310*/  VIADD R0, R18, 0xe0 ;  /* 0x000000e012007836 */ /* 0x000fe20000000000 */
[----:B------:R-:W-:-:S04]  /*27320*/  @!P1 LEA.HI R10, R10, R10, RZ, 0x1 ;  /* 0x0000000a0a0a9211 */ /* 0x000fc800078f08ff */
[----:B------:R-:W-:Y:S02]  /*27330*/  ISETP.GE.AND P0, PT, R0, UR4, PT ;  /* 0x0000000400007c0c */ /* 0x000fe4000bf06270 */
[----:B-1----:R-:W-:-:S05]  /*27340*/  @!P1 LOP3.LUT R5, R10, 0xfffffffe, RZ, 0xc0, !PT ;  /* 0xfffffffe0a059812 */ /* 0x002fca00078ec0ff */
[----:B------:R-:W-:-:S05]  /*27350*/  @!P1 IMAD.WIDE R4, R5, 0x4, R14 ;  /* 0x0000000405049825 */ /* 0x000fca00078e020e */
[----:B--2---:R1:W-:Y:S04]  /*27360*/  @!P1 ST.E.64 desc[UR44][R4.64], R8 ;  /* 0x0000000804009985 */ /* 0x0043e8000c101b2c */
[----:B------:R-:W2:Y:S01]  /*27370*/  @!P0 LDL.64 R10, [R1+0x3f0] ;  /* 0x0003f000010a8983 */ /* 0x000ea20000100a00 */
        /* <DEDUP_REMOVED lines=21> */
[----:B------:R-:W-:-:S04]  /*274d0*/  @!P1 LEA.HI R12, R12, R12, RZ, 0x1 ;  /* 0x0000000c0c0c9211 */ /* 0x000fc800078f08ff */
[----:B------:R-:W-:-:S05]  /*274e0*/  @!P1 LOP3.LUT R11, R12, 0xfffffffe, RZ, 0xc0, !PT ;  /* 0xfffffffe0c0b9812 */ /* 0x000fca00078ec0ff */
[----:B------:R-:W-:-:S05]  /*274f0*/  @!P1 IMAD.WIDE R14, R11, 0x4, R14 ;  /* 0x000000040b0e9825 */ /* 0x000fca00078e020e */
[----:B--2---:R3:W-:Y:S02]  /*27500*/  @!P1 ST.E.64 desc[UR44][R14.64], R16 ;  /* 0x000000100e009985 */ /* 0x0047e4000c101b2c */
.L_x_2124:
[----:B------:R-:W-:Y:S05]  /*27510*/  BSYNC B0 ;  /* 0x0000000000007941 */ /* 0x000fea0003800000 */
.L_x_2123:
[----:B------:R-:W-:Y:S01]  /*27520*/  VIADD R23, R23, 0x8 ;  /* 0x0000000817177836 */ /* 0x000fe20000000000 */
[----:B--23--:R3:W4:Y:S04]  /*27530*/  SHFL.IDX PT, R15, R21, 0x1, 0x1c1f ;  /* 0x003c1f00150f7f89 */ /* 0x00c72800000e0000 */
[----:B------:R-:W-:Y:S01]  /*27540*/  ISETP.GE.AND P0, PT, R23, R20, PT ;  /* 0x000000141700720c */ /* 0x000fe20003f06270 */
[----:B-1----:R3:W0:-:S12]  /*27550*/  SHFL.IDX PT, R14, R19, 0x1, 0x1c1f ;  /* 0x003c1f00130e7f89 */ /* 0x00261800000e0000 */
[----:B---3--:R-:W-:Y:S05]  /*27560*/  @P0 BRA `(.L_x_1998) ;  /* 0x0000006800fc0947 */ /* 0x008fea0003800000 */
[----:B------:R-:W1:Y:S02]  /*27570*/  LDC R17, c[0x0][0xbc8] ;  /* 0x0002f200ff117b82 */ /* 0x000e640000000800 */
[----:B-1----:R-:W-:-:S13]  /*27580*/  ISETP.GE.AND P0, PT, R18, R17, PT ;  /* 0x000000111200720c */ /* 0x002fda0003f06270 */
[----:B------:R-:W2:Y:S01]  /*27590*/  @!P0 LDL.64 R10, [R1+0x238] ;  /* 0x00023800010a8983 */ /* 0x000ea20000100a00 */
[C---:B------:R-:W-:Y:S01]  /*275a0*/  VIADD R4, R18.reuse, 0x8 ;  /* 0x0000000812047836 */ /* 0x040fe20000000000 */
[----:B------:R-:W-:-:S04]  /*275b0*/  @!P0 LEA.HI R0, R18, R18, RZ, 0x1 ;  /* 0x0000001212008211 */ /* 0x000fc800078f08ff */
[----:B------:R-:W-:Y:S02]  /*275c0*/  ISETP.GE.AND P1, PT, R4, R17, PT ;  /* 0x000000110400720c */ /* 0x000fe40003f26270 */
[----:B------:R-:W-:-:S05]  /*275d0*/  @!P0 LOP3.LUT R0, R0, 0xfffffffe, RZ, 0xc0, !PT ;  /* 0xfffffffe00008812 */ /* 0x000fca00078ec0ff */
[----:B0---4-:R-:W-:-:S05]  /*275e0*/  @!P0 IMAD.WIDE R2, R0, 0x4, R14 ;  /* 0x0000000400028825 */ /* 0x011fca00078e020e */
[----:B--2---:R0:W-:Y:S04]  /*275f0*/  @!P0 ST.E.64 desc[UR44][R2.64], R10 ;  /* 0x0000000a02008985 */ /* 0x0041e8000c101b2c */
[----:B------:R-:W2:Y:S01]  /*27600*/  @!P1 LDL.64 R6, [R1+0x248] ;  /* 0x0002480001069983 */ /* 0x000ea20000100a00 */
[----:B------:R-:W-:Y:S01]  /*27610*/  VIADD R0, R18, 0x10 ;  /* 0x0000001012007836 */ /* 0x000fe20000000000 */
[----:B------:R-:W-:-:S04]  /*27620*/  @!P1 LEA.HI R4, R4, R4, RZ, 0x1 ;  /* 0x0000000404049211 */ /* 0x000fc800078f08ff */
[----:B------:R-:W-:Y:S02]  /*27630*/  ISETP.GE.AND P0, PT, R0, R17, PT ;  /* 0x000000110000720c */ /* 0x000fe40003f06270 */
[----:B------:R-:W-:-:S05]  /*27640*/  @!P1 LOP3.LUT R4, R4, 0xfffffffe, RZ, 0xc0, !PT ;  /* 0xfffffffe04049812 */ /* 0x000fca00078ec0ff */
[----:B------:R-:W-:-:S05]  /*27650*/  @!P1 IMAD.WIDE R4, R4, 0x4, R14 ;  /* 0x0000000404049825 */ /* 0x000fca00078e020e */
[----:B--2---:R1:W-:Y:S04]  /*27660*/  @!P1 ST.E.64 desc[UR44][R4.64], R6 ;  /* 0x0000000604009985 */ /* 0x0043e8000c101b2c */
[----:B------:R-:W2:Y:S01]  /*27670*/  @!P0 LDL.64 R8, [R1+0x258] ;  /* 0x0002580001088983 */ /* 0x000ea20000100a00 */
[----:B------:R-:W-:Y:S01]  /*27680*/  VIADD R12, R18, 0x18 ;  /* 0x00000018120c7836 */ /* 0x000fe20000000000 */
[----:B------:R-:W-:-:S04]  /*27690*/  @!P0 LEA.HI R0, R0, R0, RZ, 0x1 ;  /* 0x0000000000008211 */ /* 0x000fc800078f08ff */
[----:B------:R-:W-:Y:S02]  /*276a0*/  ISETP.GE.AND P1, PT, R12, R17, PT ;  /* 0x000000110c00720c */ /* 0x000fe40003f26270 */
[----:B------:R-:W-:-:S05]  /*276b0*/  @!P0 LOP3.LUT R0, R0, 0xfffffffe, RZ, 0xc0, !PT ;  /* 0xfffffffe00008812 */ /* 0x000fca00078ec0ff */
[----:B0-----:R-:W-:-:S05]  /*276c0*/  @!P0 IMAD.WIDE R2, R0, 0x4, R14 ;  /* 0x0000000400028825 */ /* 0x001fca00078e020e */
[----:B--2---:R0:W-:Y:S04]  /*276d0*/  @!P0 ST.E.64 desc[UR44][R2.64], R8 ;  /* 0x0000000802008985 */ /* 0x0041e8000c101b2c */
[----:B------:R-:W2:Y:S01]  /*276e0*/  @!P1 LDL.64 R10, [R1+0x268] ;  /* 0x00026800010a9983 */ /* 0x000ea20000100a00 */
[----:B------:R-:W-:Y:S01]  /*276f0*/  VIADD R0, R18, 0x20 ;  /* 0x0000002012007836 */ /* 0x000fe20000000000 */
[----:B------:R-:W-:-:S04]  /*27700*/  @!P1 LEA.HI R12, R12, R12, RZ, 0x1 ;  /* 0x0000000c0c0c9211 */ /* 0x000fc800078f08ff */
[----:B------:R-:W-:Y:S02]  /*27710*/  ISETP.GE.AND P0, PT, R0, R17, PT ;  /* 0x000000110000720c */ /* 0x000fe40003f06270 */
[----:B-1----:R-:W-:-:S05]  /*27720*/  @!P1 LOP3.LUT R4, R12, 0xfffffffe, RZ, 0xc0, !PT ;  /* 0xfffffffe0c049812 */ /* 0x002fca00078ec0ff */
        /* <DEDUP_REMOVED lines=118> */
[----:B0-----:R-:W-:-:S05]  /*27e90*/  @!P0 LOP3.LUT R3, R0, 0xfffffffe, RZ, 0xc0, !PT ;  /* 0xfffffffe00038812 */ /* 0x001fca00078ec0ff */
[----:B------:R-:W-:-:S05]  /*27ea0*/  @!P0 IMAD.WIDE R2, R3, 0x4, R14 ;  /* 0x0000000403028825 */ /* 0x000fca00078e020e */
        /* <DEDUP_REMOVED lines=55> */
[----:B------:R-:W-:-:S04]  /*28220*/  @!P0 IMAD.WIDE R2, R3, 0x4, R14 ;  /* 0x0000000403028825 */ /* 0x000fc800078e020e */
[----:B------:R-:W-:Y:S01]  /*28230*/  VIADD R0, R18, 0xf0 ;  /* 0x000000f012007836 */ /* 0x000fe20000000000 */
[----:B--2---:R0:W-:Y:S04]  /*28240*/  @!P0 ST.E.64 desc[UR44][R2.64], R6 ;  /* 0x0000000602008985 */ /* 0x0041e8000c101b2c */
[----:B------:R-:W2:Y:S01]  /*28250*/  @!P1 LDL.64 R8, [R1+0x408] ;  /* 0x0004080001089983 */ /* 0x000ea20000100a00 */
[----:B------:R-:W-:Y:S01]  /*28260*/  @!P1 LEA.HI R12, R12, R12, RZ, 0x1 ;  /* 0x0000000c0c0c9211 */ /* 0x000fe200078f08ff */
[----:B------:R-:W-:Y:S01]  /*28270*/  VIADD R18, R18, 0xf8 ;  /* 0x000000f812127836 */ /* 0x000fe20000000000 */
[----:B------:R-:W-:Y:S01]  /*28280*/  ISETP.GE.AND P0, PT, R0, R17, PT ;  /* 0x000000110000720c */ /* 0x000fe20003f06270 */
[----:B------:R-:W-:Y:S01]  /*28290*/  BSSY B0, `(.L_x_2125) ;  /* 0x000000b000007945 */ /* 0x000fe20003800000 */
[----:B------:R-:W-:-:S05]  /*282a0*/  @!P1 LOP3.LUT R13, R12, 0xfffffffe, RZ, 0xc0, !PT ;  /* 0xfffffffe0c0d9812 */ /* 0x000fca00078ec0ff */
[----:B-1----:R-:W-:-:S05]  /*282b0*/  @!P1 IMAD.WIDE R4, R13, 0x4, R14 ;  /* 0x000000040d049825 */ /* 0x002fca00078e020e */
[----:B--2---:R0:W-:Y:S01]  /*282c0*/  @!P1 ST.E.64 desc[UR44][R4.64], R8 ;  /* 0x0000000804009985 */ /* 0x0041e2000c101b2c */
[----:B------:R-:W-:Y:S01]  /*282d0*/  ISETP.GE.AND P1, PT, R18, R17, PT ;  /* 0x000000111200720c */ /* 0x000fe20003f26270 */
[----:B------:R-:W-:-:S12]  /*282e0*/  @P0 BRA `(.L_x_2126) ;  /* 0x0000000000140947 */ /* 0x000fd80003800000 */
[----:B0-----:R-:W2:Y:S01]  /*282f0*/  LDL.64 R4, [R1+0x418] ;  /* 0x0004180001047983 */ /* 0x001ea20000100a00 */
[----:B------:R-:W-:-:S04]  /*28300*/  LEA.HI R0, R0, R0, RZ, 0x1 ;  /* 0x0000000000007211 */ /* 0x000fc800078f08ff */
[----:B------:R-:W-:-:S05]  /*28310*/  LOP3.LUT R3, R0, 0xfffffffe, RZ, 0xc0, !PT ;  /* 0xfffffffe00037812 */ /* 0x000fca00078ec0ff */
[----:B------:R-:W-:-:S05]  /*28320*/  IMAD.WIDE R2, R3, 0x4, R14 ;  /* 0x0000000403027825 */ /* 0x000fca00078e020e */
[----:B--2---:R1:W-:Y:S02]  /*28330*/  ST.E.64 desc[UR44][R2.64], R4 ;  /* 0x0000000402007985 */ /* 0x0043e4000c101b2c */
.L_x_2126:
[----:B------:R-:W-:Y:S05]  /*28340*/  BSYNC B0 ;  /* 0x0000000000007941 */ /* 0x000fea0003800000 */
.L_x_2125:
[----:B------:R-:W-:Y:S05]  /*28350*/  @P1 BRA `(.L_x_1998) ;  /* 0x0000005c00801947 */ /* 0x000fea0003800000 */
[----:B01----:R-:W2:Y:S01]  /*28360*/  LDL.64 R4, [R1+0x428] ;  /* 0x0004280001047983 */ /* 0x003ea20000100a00 */
[----:B------:R-:W-:-:S04]  /*28370*/  LEA.HI R18, R18, R18, RZ, 0x1 ;  /* 0x0000001212127211 */ /* 0x000fc800078f08ff */
[----:B------:R-:W-:-:S05]  /*28380*/  LOP3.LUT R3, R18, 0xfffffffe, RZ, 0xc0, !PT ;  /* 0xfffffffe12037812 */ /* 0x000fca00078ec0ff */
[----:B------:R-:W-:-:S05]  /*28390*/  IMAD.WIDE R2, R3, 0x4, R14 ;  /* 0x0000000403027825 */ /* 0x000fca00078e020e */
[----:B--2---:R3:W-:Y:S01]  /*283a0*/  ST.E.64 desc[UR44][R2.64], R4 ;  /* 0x0000000402007985 */ /* 0x0047e2000c101b2c */
[----:B------:R-:W-:Y:S05]  /*283b0*/  BRA `(.L_x_1998) ;  /* 0x0000005c00687947 */ /* 0x000fea0003800000 */
.L_x_2120:
[----:B------:R-:W0:Y:S02]  /*283c0*/  S2R R0, SR_TID.X ;  /* 0x0000000000007919 */ /* 0x000e240000002100 */
[----:B0-----:R-:W-:-:S05]  /*283d0*/  VIADD R0, R0, 0xffffff80 ;  /* 0xffffff8000007836 */ /* 0x001fca0000000000 */
[----:B------:R-:W-:-:S13]  /*283e0*/  ISETP.GT.AND P0, PT, R0, 0x3f, PT ;  /* 0x0000003f0000780c */ /* 0x000fda0003f04270 */
[----:B------:R-:W-:Y:S05]  /*283f0*/  @P0 BRA `(.L_x_1998) ;  /* 0x0000005c00580947 */ /* 0x000fea0003800000 */
[----:B------:R-:W0:Y:S01]  /*28400*/  S2R R3, SR_CTAID.X ;  /* 0x0000000000037919 */ /* 0x000e220000002500 */
[----:B------:R-:W1:Y:S01]  /*28410*/  LDC R6, c[0x0][0xce8] ;  /* 0x00033a00ff067b82 */ /* 0x000e620000000800 */
[----:B------:R-:W-:Y:S02]  /*28420*/  ULDC UR4, c[0x0][0xb88] ;  /* 0x0002e20000047ab9 */ /* 0x000fe40000000800 */
[----:B-1----:R-:W-:Y:S02]  /*28430*/  IMAD R5, R6, UR4, RZ ;  /* 0x0000000406057c24 */ /* 0x002fe4000f8e02ff */
[----:B0-----:R-:W-:-:S05]  /*28440*/  IMAD R0, R3, 0x40, R0 ;  /* 0x0000004003007824 */ /* 0x001fca00078e0200 */
[----:B------:R-:W-:-:S13]  /*28450*/  ISETP.GE.AND P0, PT, R0, R5, PT ;  /* 0x000000050000720c */ /* 0x000fda0003f06270 */
[----:B------:R-:W-:Y:S05]  /*28460*/  @P0 BRA `(.L_x_1998) ;  /* 0x0000005c003c0947 */ /* 0x000fea0003800000 */
[----:B------:R-:W-:Y:S01]  /*28470*/  ISETP.NE.AND P0, PT, R6, 0x1, PT ;  /* 0x000000010600780c */ /* 0x000fe20003f05270 */
[----:B------:R-:W0:Y:S01]  /*28480*/  LDC.64 R12, c[0x0][0xcd8] ;  /* 0x00033600ff0c7b82 */ /* 0x000e220000000a00 */
[----:B------:R-:W-:Y:S01]  /*28490*/  SHF.R.S32.HI R2, RZ, 0x1f, R157 ;  /* 0x0000001fff027819 */ /* 0x000fe2000001149d */
[----:B------:R-:W-:Y:S01]  /*284a0*/  ULDC.64 UR4, c[0x0][0xcd0] ;  /* 0x0003340000047ab9 */ /* 0x000fe20000000a00 */
[----:B------:R-:W-:-:S03]  /*284b0*/  IMAD.MOV.U32 R5, RZ, RZ, R0 ;  /* 0x000000ffff057224 */ /* 0x000fc600078e0000 */
[----:B------:R-:W-:-:S04]  /*284c0*/  IMAD R2, R2, UR4, RZ ;  /* 0x0000000402027c24 */ /* 0x000fc8000f8e02ff */
[C---:B------:R-:W-:Y:S02]  /*284d0*/  IMAD R7, R157.reuse, UR5, R2 ;  /* 0x000000059d077c24 */ /* 0x040fe4000f8e0202 */
[----:B------:R-:W1:Y:S01]  /*284e0*/  @P0 LDC R9, c[0x0][0xcec] ;  /* 0x00033b00ff090b82 */ /* 0x000e620000000800 */
[----:B------:R-:W-:Y:S01]  /*284f0*/  IMAD.WIDE.U32 R2, R157, UR4, RZ ;  /* 0x000000049d027c25 */ /* 0x000fe2000f8e00ff */
[----:B------:R-:W-:-:S03]  /*28500*/  ULDC.64 UR4, c[0x0][0xce0] ;  /* 0x0003380000047ab9 */ /* 0x000fc60000000a00 */
[----:B------:R-:W-:-:S03]  /*28510*/  IMAD.IADD R3, R3, 0x1, R7 ;  /* 0x0000000103037824 */ /* 0x000fc600078e0207 */
[----:B------:R-:W2:Y:S01]  /*28520*/  @P0 LDC R11, c[0x0][0xcf0] ;  /* 0x00033c00ff0b0b82 */ /* 0x000ea20000000800 */
[C---:B0-----:R-:W-:Y:S02]  /*28530*/  IMAD R8, R12.reuse, UR37, RZ ;  /* 0x000000250c087c24 */ /* 0x041fe4000f8e02ff */
[----:B------:R-:W-:-:S04]  /*28540*/  IMAD.WIDE.U32 R2, R12, UR36, R2 ;  /* 0x000000240c027c25 */ /* 0x000fc8000f8e0002 */
[----:B------:R-:W-:-:S04]  /*28550*/  IMAD R13, R13, UR36, R8 ;  /* 0x000000240d0d7c24 */ /* 0x000fc8000f8e0208 */
[----:B------:R-:W-:Y:S02]  /*28560*/  IMAD.IADD R3, R13, 0x1, R3 ;  /* 0x000000010d037824 */ /* 0x000fe400078e0203 */
[----:B-1----:R-:W-:Y:S01]  /*28570*/  @P0 IMAD.HI.U32 R4, R0, R9, RZ ;  /* 0x0000000900040227 */ /* 0x002fe200078e00ff */
[----:B------:R-:W-:-:S03]  /*28580*/  SHF.R.S32.HI R9, RZ, 0x1f, R156 ;  /* 0x0000001fff097819 */ /* 0x000fc6000001149c */
[----:B------:R-:W-:Y:S01]  /*28590*/  IMAD.WIDE.U32 R2, R156, UR4, R2 ;  /* 0x000000049c027c25 */ /* 0x000fe2000f8e0002 */
[----:B--2---:R-:W-:-:S03]  /*285a0*/  @P0 SHF.R.U32.HI R5, RZ, R11, R4 ;  /* 0x0000000bff050219 */ /* 0x004fc60000011604 */
[----:B------:R-:W-:Y:S01]  /*285b0*/  IMAD R9, R9, UR4, RZ ;  /* 0x0000000409097c24 */ /* 0x000fe2000f8e02ff */
[----:B------:R-:W-:Y:S01]  /*285c0*/  IADD3 R2, P0, R5, R2, RZ ;  /* 0x0000000205027210 */ /* 0x000fe20007f1e0ff */
[----:B------:R-:W-:Y:S02]  /*285d0*/  IMAD.MOV R7, RZ, RZ, -R5 ;  /* 0x000000ffff077224 */ /* 0x000fe400078e0a05 */
        /* <DEDUP_REMOVED lines=16> */
.L_x_1996:
[----:B------:R-:W-:-:S08]  /*286e0*/  NOP ;  /* 0x0000000000007918 */ /* 0x000fd00000000000 */
[----:B0-----:R-:W0:-:S00]  /*286f0*/  USETMAXREG.DEALLOC.CTAPOOL 0x18 ;  /* 0x00000018000079c8 */ /* 0x001e0000080e0500 */
[----:B0-----:R-:W-:Y:S01]  /*28700*/  LOP3.LUT R0, R0, 0x3, RZ, 0xc0, !PT ;  /* 0x0000000300007812 */ /* 0x001fe200078ec0ff */
[----:B------:R-:W0:Y:S05]  /*28710*/  S2R R18, SR_CTAID.Z ;  /* 0x0000000000127919 */ /* 0x000e2a0000002700 */
[----:B--2---:R-:W1:Y:S01]  /*28720*/  S2UR UR6, SR_CTAID.Y ;  /* 0x00000000000679c3 */ /* 0x004e620000002600 */
        /* <DEDUP_REMOVED lines=13> */
.L_x_2127:
[----:B------:R-:W-:Y:S01]  /*28800*/  ULDC UR7, c[0x0][0xd50] ;  /* 0x0003540000077ab9 */ /* 0x000fe20000000800 */
[----:B------:R-:W-:Y:S01]  /*28810*/  UMOV UR36, UR6 ;  /* 0x0000000600247c82 */ /* 0x000fe20008000000 */
[----:B------:R-:W-:-:S11]  /*28820*/  UISETP.NE.AND UP0, UPT, UR7, 0x1, UPT ;  /* 0x000000010700788c */ /* 0x000fd6000bf05270 */
[----:B------:R-:W-:Y:S01]  /*28830*/  @UP0 ULDC UR4, c[0x0][0xd54] ;  /* 0x0003550000040ab9 */ /* 0x000fe20000000800 */
[----:B------:R-:W-:Y:S01]  /*28840*/  @UP0 ULDC UR8, c[0x0][0xd58] ;  /* 0x0003560000080ab9 */ /* 0x000fe20000000800 */
[----:B------:R-:W-:-:S04]  /*28850*/  UIMAD.WIDE.U32 UR4, UR6, UR4, URZ ;  /* 0x00000004060472a5 */ /* 0x000fc8000f8e003f */
[----:B------:R-:W-:-:S12]  /*28860*/  @UP0 USHF.R.U32.HI UR36, URZ, UR8, UR5 ;  /* 0x000000083f240299 */ /* 0x000fd80008011605 */
.L_x_2128:
[----:B------:R-:W-:Y:S01]  /*28870*/  ISETP.GE.AND P0, PT, R18, RZ, PT ;  /* 0x000000ff1200720c */ /* 0x000fe20003f06270 */
[----:B------:R-:W-:Y:S01]  /*28880*/  UIADD3 UR40, -UR36, URZ, URZ ;  /* 0x0000003f24287290 */ /* 0x000fe2000fffe13f */
[----:B------:R-:W-:Y:S02]  /*28890*/  IMAD.MOV.U32 R0, RZ, RZ, 0x1 ;  /* 0x00000001ff007424 */ /* 0x000fe400078e00ff */
[----:B------:R-:W-:Y:S01]  /*288a0*/  IMAD.MOV.U32 R6, RZ, RZ, RZ ;  /* 0x000000ffff067224 */ /* 0x000fe200078e00ff */
[----:B------:R-:W-:Y:S01]  /*288b0*/  UIMAD UR40, UR7, UR40, UR6 ;  /* 0x00000028072872a4 */ /* 0x000fe2000f8e0206 */
[----:B------:R-:W-:-:S07]  /*288c0*/  IMAD.MOV.U32 R7, RZ, RZ, 0x1 ;  /* 0x00000001ff077424 */ /* 0x000fce00078e00ff */
        /* <DEDUP_REMOVED lines=11> */
[----:B------:R-:W-:Y:S01]  /*28980*/  ULDC UR12, c[0x0][0x288] ;  /* 0x0000a200000c7ab9 */ /* 0x000fe20000000800 */
[----:B------:R-:W-:Y:S01]  /*28990*/  ULDC UR13, c[0x0][0x2f0] ;  /* 0x0000bc00000d7ab9 */ /* 0x000fe20000000800 */
[----:B------:R-:W-:Y:S01]  /*289a0*/  @UP1 ULDC UR7, c[0x0][0x44c] ;  /* 0x0001130000071ab9 */ /* 0x000fe20000000800 */
[----:B------:R-:W-:Y:S02]  /*289b0*/  UIADD3 UR9, -UR12, 0x1, URZ ;  /* 0x000000010c097890 */ /* 0x000fe4000fffe13f */
[----:B------:R-:W-:Y:S01]  /*289c0*/  PLOP3.LUT P1, PT, PT, PT, UP0, 0x80, 0x0 ;  /* 0x000000000000781c */ /* 0x000fe20003f2f008 */
[----:B------:R-:W-:Y:S01]  /*289d0*/  UIMAD UR10, UR11, UR13, 0x3f ;  /* 0x0000003f0b0a74a4 */ /* 0x000fe2000f8e020d */
[----:B------:R-:W-:Y:S01]  /*289e0*/  @UP1 ULDC UR14, c[0x0][0x450] ;  /* 0x00011400000e1ab9 */ /* 0x000fe20000000800 */
[----:B------:R-:W-:Y:S02]  /*289f0*/  UIMAD UR9, UR11, UR13, UR9 ;  /* 0x0000000d0b0972a4 */ /* 0x000fe4000f8e0209 */
[----:B0-----:R-:W-:-:S04]  /*28a00*/  USHF.L.U32 UR39, UR39, 0x6, URZ ;  /* 0x0000000627277899 */ /* 0x001fc8000800063f */
[----:B------:R-:W-:-:S04]  /*28a10*/  UIADD3 UR8, UR39, 0x3f, URZ ;  /* 0x0000003f27087890 */ /* 0x000fc8000fffe03f */
[----:B------:R-:W-:Y:S02]  /*28a20*/  UIMAD.WIDE.U32 UR6, UR8, UR7, URZ ;  /* 0x00000007080672a5 */ /* 0x000fe4000f8e003f */
[----:B------:R-:W-:Y:S02]  /*28a30*/  USHF.R.S32.HI UR6, URZ, 0x1f, UR10 ;  /* 0x0000001f3f067899 */ /* 0x000fe4000801140a */
[----:B------:R-:W-:Y:S02]  /*28a40*/  @UP1 USHF.R.U32.HI UR8, URZ, UR14, UR7 ;  /* 0x0000000e3f081299 */ /* 0x000fe40008011607 */
[----:B------:R-:W-:Y:S02]  /*28a50*/  ULEA.HI UR6, UR6, UR10, URZ, 0x6 ;  /* 0x0000000a06067291 */ /* 0x000fe4000f8f303f */
[----:B------:R-:W-:Y:S02]  /*28a60*/  UIADD3 UR9, UR9, UR8, URZ ;  /* 0x0000000809097290 */ /* 0x000fe4000fffe03f */
[----:B------:R-:W-:-:S02]  /*28a70*/  USHF.R.S32.HI UR42, URZ, 0x6, UR6 ;  /* 0x000000063f2a7899 */ /* 0x000fc40008011406 */
        /* <DEDUP_REMOVED lines=12> */
.L_x_2131:
[----:B------:R-:W-:-:S11]  /*28b40*/  UISETP.NE.AND UP0, UPT, UR5, 0x1, UPT ;  /* 0x000000010500788c */ /* 0x000fd6000bf05270 */
[----:B------:R-:W-:Y:S02]  /*28b50*/  @UP0 ULDC.64 UR14, c[0x0][0xae0] ;  /* 0x0002b800000e0ab9 */ /* 0x000fe40000000a00 */
[----:B------:R-:W-:-:S04]  /*28b60*/  UIMAD.WIDE.U32 UR6, UR8, UR14, URZ ;  /* 0x0000000e080672a5 */ /* 0x000fc8000f8e003f */
[----:B------:R-:W-:-:S12]  /*28b70*/  @UP0 USHF.R.U32.HI UR8, URZ, UR15, UR7 ;  /* 0x0000000f3f080299 */ /* 0x000fd80008011607 */
.L_x_2132:
[----:B------:R-:W-:-:S04]  /*28b80*/  UIMAD UR8, UR8, UR5, UR5 ;  /* 0x00000005080872a4 */ /* 0x000fc8000f8e0205 */
[----:B------:R-:W-:-:S04]  /*28b90*/  UISETP.LT.AND UP0, UPT, UR4, UR8, UPT ;  /* 0x000000080400728c */ /* 0x000fc8000bf01270 */
[----:B------:R-:W-:-:S12]  /*28ba0*/  USEL UR4, UR4, UR8, UP0 ;  /* 0x0000000804047287 */ /* 0x000fd80008000000 */
.L_x_2130:
        /* <DEDUP_REMOVED lines=8> */
[----:B------:R-:W-:-:S02]  /*28c30*/  @UP1 USHF.R.U32.HI UR4, URZ, UR10, UR7 ;  /* 0x0000000a3f041299 */ /* 0x000fc40008011607 */
[----:B------:R-:W-:Y:S02]  /*28c40*/  USHF.R.S32.HI UR41, URZ, 0x6, UR8 ;  /* 0x000000063f297899 */ /* 0x000fe40008011408 */
[----:B------:R-:W-:Y:S02]  /*28c50*/  UIADD3 UR9, UR9, UR4, URZ ;  /* 0x0000000409097290 */ /* 0x000fe4000fffe03f */
[----:B------:R-:W-:Y:S01]  /*28c60*/  UISETP.LT.AND UP0, UPT, UR41, UR42, UPT ;  /* 0x0000002a2900728c */ /* 0x000fe2000bf01270 */
[----:B------:R-:W-:-:S03]  /*28c70*/  ULDC UR4, c[0x0][0xad4] ;  /* 0x0002b50000047ab9 */ /* 0x000fc60000000800 */
        /* <DEDUP_REMOVED lines=13> */
.L_x_2134:
[----:B------:R-:W-:-:S11]  /*28d50*/  UISETP.NE.AND UP0, UPT, UR5, 0x1, UPT ;  /* 0x000000010500788c */ /* 0x000fd6000bf05270 */
[----:B------:R-:W-:Y:S02]  /*28d60*/  @UP0 ULDC.64 UR10, c[0x0][0xae0] ;  /* 0x0002b800000a0ab9 */ /* 0x000fe40000000a00 */
[----:B------:R-:W-:-:S04]  /*28d70*/  UIMAD.WIDE.U32 UR6, UR9, UR10, URZ ;  /* 0x0000000a090672a5 */ /* 0x000fc8000f8e003f */
[----:B------:R-:W-:-:S12]  /*28d80*/  @UP0 USHF.R.U32.HI UR9, URZ, UR11, UR7 ;  /* 0x0000000b3f090299 */ /* 0x000fd80008011607 */
.L_x_2135:
[----:B------:R-:W-:-:S04]  /*28d90*/  UIMAD UR5, UR9, UR5, URZ ;  /* 0x00000005090572a4 */ /* 0x000fc8000f8e023f */
[----:B------:R-:W-:-:S04]  /*28da0*/  UISETP.LT.AND UP0, UPT, UR4, UR5, UPT ;  /* 0x000000050400728c */ /* 0x000fc8000bf01270 */
[----:B------:R-:W-:-:S12]  /*28db0*/  USEL UR4, UR4, UR5, !UP0 ;  /* 0x0000000504047287 */ /* 0x000fd8000c000000 */
.L_x_2133:
[----:B------:R-:W-:Y:S01]  /*28dc0*/  USHF.R.S32.HI UR5, URZ, 0x1f, UR4 ;  /* 0x0000001f3f057899 */ /* 0x000fe20008011404 */
[----:B------:R0:W-:Y:S03]  /*28dd0*/  STL [R1+0x454], RZ ;  /* 0x000454ff01007387 */ /* 0x0001e60000100800 */
[----:B------:R-:W-:Y:S02]  /*28de0*/  ULEA.HI UR5, UR5, UR4, URZ, 0x6 ;  /* 0x0000000405057291 */ /* 0x000fe4000f8f303f */
[----:B------:R-:W-:Y:S02]  /*28df0*/  USHF.R.U32.HI UR4, URZ, 0x10, UR40 ;  /* 0x000000103f047899 */ /* 0x000fe40008011628 */
[----:B------:R-:W-:Y:S02]  /*28e00*/  USHF.R.S32.HI UR5, URZ, 0x6, UR5 ;  /* 0x000000063f057899 */ /* 0x000fe40008011405 */
[----:B------:R-:W-:-:S02]  /*28e10*/  UISETP.NE.AND UP0, UPT, UR4, URZ, UPT ;  /* 0x0000003f0400728c */ /* 0x000fc4000bf05270 */
[----:B------:R-:W-:Y:S02]  /*28e20*/  ULOP3.LUT UR40, UR40, 0xffff, URZ, 0xc0, !UPT ;  /* 0x0000ffff28287892 */ /* 0x000fe4000f8ec03f */
[----:B------:R-:W-:-:S04]  /*28e30*/  VIMNMX R7, RZ, UR5, !PT ;  /* 0x00000005ff077c48 */ /* 0x000fc8000ffe0100 */
[----:B------:R-:W-:Y:S01]  /*28e40*/  ISETP.LT.AND P0, PT, R7, UR8, PT ;  /* 0x0000000807007c0c */ /* 0x000fe2000bf01270 */
[----:B------:R0:W-:Y:S02]  /*28e50*/  STL [R1+0x450], R7 ;  /* 0x0004500701007387 */ /* 0x0001e40000100800 */
[----:B------:R-:W-:-:S10]  /*28e60*/  @!UP0 ULDC UR4, c[0x0][0xae8] ;  /* 0x0002ba0000048ab9 */ /* 0x000fd40000000800 */
[----:B0-----:R-:W-:Y:S05]  /*28e70*/  @!P0 BRA `(.L_x_2136) ;  /* 0x0000000000708947 */ /* 0x001fea0003800000 */
[----:B------:R-:W-:Y:S01]  /*28e80*/  IMAD.U32 R6, RZ, RZ, UR4 ;  /* 0x00000004ff067e24 */ /* 0x000fe2000f8e00ff */
[----:B------:R-:W-:Y:S01]  /*28e90*/  UIADD3 UR5, UR4, -0x1, UR8 ;  /* 0xffffffff04057890 */ /* 0x000fe2000fffe008 */
[----:B------:R-:W-:-:S03]  /*28ea0*/  IMAD.MOV.U32 R2, RZ, RZ, RZ ;  /* 0x000000ffff027224 */ /* 0x000fc600078e00ff */
[-C--:B------:R-:W-:Y:S02]  /*28eb0*/  IABS R0, R6.reuse ;  /* 0x0000000600007213 */ /* 0x080fe40000000000 */
[----:B------:R-:W-:Y:S02]  /*28ec0*/  IABS R6, R6 ;  /* 0x0000000600067213 */ /* 0x000fe40000000000 */
[----:B------:R-:W0:Y:S08]  /*28ed0*/  I2F.RP R4, R0 ;  /* 0x0000000000047306 */ /* 0x000e300000209400 */
[----:B0-----:R-:W0:Y:S02]  /*28ee0*/  MUFU.RCP R4, R4 ;  /* 0x0000000400047308 */ /* 0x001e240000001000 */
[----:B0-----:R-:W-:-:S06]  /*28ef0*/  VIADD R3, R4, 0xffffffe ;  /* 0x0ffffffe04037836 */ /* 0x001fcc0000000000 */
[----:B------:R-:W0:Y:S02]  /*28f00*/  F2I.FTZ.U32.TRUNC.NTZ R3, R3 ;  /* 0x0000000300037305 */ /* 0x000e24000021f000 */
[----:B0-----:R-:W-:-:S04]  /*28f10*/  IMAD.MOV R5, RZ, RZ, -R3 ;  /* 0x000000ffff057224 */ /* 0x001fc800078e0a03 */
[----:B------:R-:W-:-:S04]  /*28f20*/  IMAD R5, R5, R0, RZ ;  /* 0x0000000005057224 */ /* 0x000fc800078e02ff */
[----:B------:R-:W-:Y:S01]  /*28f30*/  IMAD.HI.U32 R5, R3, R5, R2 ;  /* 0x0000000503057227 */ /* 0x000fe200078e0002 */
[----:B------:R-:W-:-:S03]  /*28f40*/  IADD3 R2, -R7, UR5, RZ ;  /* 0x0000000507027c10 */ /* 0x000fc6000fffe1ff */
[----:B------:R-:W-:Y:S01]  /*28f50*/  IMAD.MOV R3, RZ, RZ, -R6 ;  /* 0x000000ffff037224 */ /* 0x000fe200078e0a06 */
[----:B------:R-:W-:Y:S02]  /*28f60*/  IABS R4, R2 ;  /* 0x0000000200047213 */ /* 0x000fe40000000000 */
[----:B------:R-:W-:-:S03]  /*28f70*/  LOP3.LUT R2, R2, UR4, RZ, 0x3c, !PT ;  /* 0x0000000402027c12 */ /* 0x000fc6000f8e3cff */
[----:B------:R-:W-:Y:S01]  /*28f80*/  IMAD.HI.U32 R5, R5, R4, RZ ;  /* 0x0000000405057227 */ /* 0x000fe200078e00ff */
[----:B------:R-:W-:-:S03]  /*28f90*/  ISETP.GE.AND P2, PT, R2, RZ, PT ;  /* 0x000000ff0200720c */ /* 0x000fc60003f46270 */
        /* <DEDUP_REMOVED lines=8> */
[----:B------:R-:W-:-:S05]  /*29020*/  @!P1 LOP3.LUT R5, RZ, UR4, RZ, 0x33, !PT ;  /* 0x00000004ff059c12 */ /* 0x000fca000f8e33ff */
[----:B------:R0:W-:Y:S02]  /*29030*/  STL [R1+0x454], R5 ;  /* 0x0004540501007387 */ /* 0x0001e40000100800 */
.L_x_2136:
[----:B------:R-:W2:Y:S01]  /*29040*/  LDL R2, [R1+0x454] ;  /* 0x0004540001027983 */ /* 0x000ea20000100800 */
[----:B------:R-:W-:Y:S02]  /*29050*/  IMAD.MOV.U32 R6, RZ, RZ, RZ ;  /* 0x000000ffff067224 */ /* 0x000fe400078e00ff */
[----:B--2---:R-:W-:Y:S02]  /*29060*/  IMAD R0, R2, UR40, R7 ;  /* 0x0000002802007c24 */ /* 0x004fe4000f8e0207 */
[----:B------:R-:W-:-:S03]  /*29070*/  IMAD.MOV.U32 R7, RZ, RZ, 0x1 ;  /* 0x00000001ff077424 */ /* 0x000fc600078e00ff */
[----:B------:R-:W-:Y:S01]  /*29080*/  VIADDMNMX R19, R0, R2, UR8, PT ;  /* 0x0000000800137e46 */ /* 0x000fe2000b800102 */
[----:B------:R1:W-:Y:S03]  /*29090*/  STL [R1+0x448], R0 ;  /* 0x0004480001007387 */ /* 0x0003e60000100800 */
[----:B------:R-:W-:Y:S01]  /*290a0*/  ISETP.GT.AND P0, PT, R19, R0, PT ;  /* 0x000000001300720c */ /* 0x000fe20003f04270 */
[----:B------:R2:W-:Y:S01]  /*290b0*/  STL [R1+0x468], R19 ;  /* 0x0004681301007387 */ /* 0x0005e20000100800 */
[----:B-1----:R-:W-:-:S11]  /*290c0*/  IMAD.MOV.U32 R0, RZ, RZ, 0x1 ;  /* 0x00000001ff007424 */ /* 0x002fd600078e00ff */
[----:B--2---:R-:W-:Y:S05]  /*290d0*/  @!P0 BRA `(.L_x_2129) ;  /* 0x0000004c00608947 */ /* 0x004fea0003800000 */
[----:B------:R-:W1:Y:S01]  /*290e0*/  S2UR UR4, SR_CgaCtaId ;  /* 0x00000000000479c3 */ /* 0x000e620000008800 */
[----:B------:R-:W-:Y:S02]  /*290f0*/  UMOV UR38, 0x400 ;  /* 0x0000040000267882 */ /* 0x000fe40000000000 */
[----:B-1----:R-:W-:-:S04]  /*29100*/  ULEA UR38, UR4, UR38, 0x18 ;  /* 0x0000002604267291 */ /* 0x002fc8000f8ec03f */
        /* <DEDUP_REMOVED lines=10> */
[----:B0-----:R-:W-:Y:S02]  /*291b0*/  IMAD.U32 R5, RZ, RZ, UR7 ;  /* 0x00000007ff057e24 */ /* 0x001fe4000f8e00ff */
        /* <DEDUP_REMOVED lines=9> */
.L_x_2137:
        /* <DEDUP_REMOVED lines=8> */
[----:B------:R1:W2:Y:S01]  /*292d0*/  LDC.64 R2, c[0x4][R16] ;  /* 0x0100000010027b82 */ /* 0x0002a20000000a00 */
[----:B------:R-:W-:Y:S02]  /*292e0*/  IMAD.U32 R4, RZ, RZ, UR6 ;  /* 0x00000006ff047e24 */ /* 0x000fe4000f8e00ff */
[----:B0-----:R-:W-:Y:S02]  /*292f0*/  IMAD.U32 R5, RZ, RZ, UR7 ;  /* 0x00000007ff057e24 */ /* 0x001fe4000f8e00ff */
[----:B------:R-:W-:Y:S02]  /*29300*/  IMAD.U32 R6, RZ, RZ, UR8 ;  /* 0x00000008ff067e24 */ /* 0x000fe4000f8e00ff */
[----:B------:R-:W-:-:S02]  /*29310*/  IMAD.U32 R7, RZ, RZ, UR9 ;  /* 0x00000009ff077e24 */ /* 0x000fc4000f8e00ff */
[----:B------:R-:W-:Y:S02]  /*29320*/  IMAD.U32 R10, RZ, RZ, UR4 ;  /* 0x00000004ff0a7e24 */ /* 0x000fe4000f8e00ff */
[----:B------:R-:W-:Y:S02]  /*29330*/  IMAD.U32 R11, RZ, RZ, UR5 ;  /* 0x00000005ff0b7e24 */ /* 0x000fe4000f8e00ff */
[----:B------:R-:W-:Y:S02]  /*29340*/  IMAD.MOV.U32 R8, RZ, RZ, 0x70 ;  /* 0x00000070ff087424 */ /* 0x000fe400078e00ff */
[----:B------:R-:W-:Y:S02]  /*29350*/  IMAD.MOV.U32 R12, RZ, RZ, 0x1 ;  /* 0x00000001ff0c7424 */ /* 0x000fe400078e00ff */
[----:B-1----:R-:W-:-:S07]  /*29360*/  IMAD.MOV.U32 R13, RZ, RZ, RZ ;  /* 0x000000ffff0d7224 */ /* 0x002fce00078e00ff */
[----:B------:R-:W-:-:S07]  /*29370*/  LEPC R20, `(.L_x_2139) ;  /* 0x000000001014794e */ /* 0x000fce0000000000 */
[----:B--2---:R-:W-:Y:S05]  /*29380*/  CALL.ABS.NOINC R2 ;  /* 0x0000000002007343 */ /* 0x004fea0003c00000 */
.L_x_2139:
        /* <DEDUP_REMOVED lines=15> */
.L_x_2138:
[----:B------:R-:W1:Y:S02]  /*29480*/  LDC.64 R2, c[0x0][0xaf0] ;  /* 0x0002bc00ff027b82 */ /* 0x000e640000000a00 */
[----:B-1----:R-:W-:-:S04]  /*29490*/  ISETP.NE.U32.AND P0, PT, R2, RZ, PT ;  /* 0x000000ff0200720c */ /* 0x002fc80003f05070 */
[----:B------:R-:W-:-:S13]  /*294a0*/  ISETP.NE.AND.EX P0, PT, R3, RZ, PT, P0 ;  /* 0x000000ff0300720c */ /* 0x000fda0003f05300 */
[----:B------:R-:W1:Y:S02]  /*294b0*/  @P0 LDC.64 R2, c[0x0][0xaf0] ;  /* 0x0002bc00ff020b82 */ /* 0x000e640000000a00 */
[----:B-1----:R-:W-:-:S05]  /*294c0*/  @P0 IMAD.WIDE R2, R18, 0x4, R2 ;  /* 0x0000000412020825 */ /* 0x002fca00078e0202 */
[----:B------:R1:W2:Y:S01]  /*294d0*/  @P0 LDG.E R18, desc[UR44][R2.64] ;  /* 0x0000002c02120981 */ /* 0x0002a2000c1e1900 */
[----:B------:R-:W-:Y:S01]  /*294e0*/  UMOV UR4, 0xffffffff ;  /* 0xffffffff00047882 */ /* 0x000fe20000000000 */
[----:B------:R-:W-:Y:S01]  /*294f0*/  LOP3.LUT R17, R17, 0xfffffffe, RZ, 0xc0, !PT ;  /* 0xfffffffe11117812 */ /* 0x000fe200078ec0ff */
[----:B------:R-:W-:Y:S01]  /*29500*/  VIADD R0, R19, 0xffffffff ;  /* 0xffffffff13007836 */ /* 0x000fe20000000000 */
[----:B------:R-:W3:Y:S01]  /*29510*/  S2R R16, SR_TID.X ;  /* 0x0000000000107919 */ /* 0x000ee20000002100 */
[----:B-1----:R-:W1:Y:S02]  /*29520*/  LDC.64 R2, c[0x0][0x418] ;  /* 0x00010600ff027b82 */ /* 0x002e640000000a00 */
[----:B-1----:R-:W-:Y:S02]  /*29530*/  ISETP.NE.U32.AND P0, PT, R2, RZ, PT ;  /* 0x000000ff0200720c */ /* 0x002fe40003f05070 */
[----:B---3--:R-:W-:Y:S02]  /*29540*/  SHF.R.U32.HI R4, RZ, 0x5, R16 ;  /* 0x00000005ff047819 */ /* 0x008fe40000011610 */
[----:B------:R-:W-:-:S02]  /*29550*/  ISETP.NE.AND.EX P1, PT, R3, RZ, PT, P0 ;  /* 0x000000ff0300720c */ /* 0x000fc40003f25300 */
[----:B------:R-:W-:-:S11]  /*29560*/  LOP3.LUT R4, R4, 0x3, RZ, 0xc0, !PT ;  /* 0x0000000304047812 */ /* 0x000fd600078ec0ff */
[----:B------:R-:W-:Y:S02]  /*29570*/  @P1 LOP3.LUT R17, R17, 0x1, RZ, 0xfc, !PT ;  /* 0x0000000111111812 */ /* 0x000fe400078efcff */
[----:B--2---:R-:W-:Y:S02]  /*29580*/  SHF.R.S32.HI R19, RZ, 0x1f, R18 ;  /* 0x0000001fff137819 */ /* 0x004fe40000011412 */
[----:B------:R-:W-:Y:S01]  /*29590*/  SEL R16, R18, RZ, !P1 ;  /* 0x000000ff12107207 */ /* 0x000fe20004800000 */
[----:B------:R-:W-:Y:S06]  /*295a0*/  BRA.DIV UR4, `(.L_x_2140) ;  /* 0x0000004e04807947 */ /* 0x000fec000b800000 */
[----:B------:R1:W2:Y:S02]  /*295b0*/  SHFL.IDX PT, R14, R4, RZ, 0x1f ;  /* 0x00001fff040e7589 */ /* 0x0002a400000e0000 */
.L_x_2239:
[----:B------:R3:W-:Y:S01]  /*295c0*/  STL [R1+0x444], R0 ;  /* 0x0004440001007387 */ /* 0x0007e20000100800 */
[----:B--2---:R-:W-:Y:S02]  /*295d0*/  ISETP.NE.AND P0, PT, R14, RZ, PT ;  /* 0x000000ff0e00720c */ /* 0x004fe40003f05270 */
[----:B------:R-:W-:Y:S02]  /*295e0*/  PLOP3.LUT P2, PT, PT, PT, PT, 0x8, 0x0 ;  /* 0x000000000000781c */ /* 0x000fe40003f4e170 */
[----:B------:R-:W-:-:S11]  /*295f0*/  LOP3.LUT R17, R17, 0xfffffffd, RZ, 0xc0, !PT ;  /* 0xfffffffd11117812 */ /* 0x000fd600078ec0ff */
[----:B------:R-:W-:Y:S01]  /*29600*/  @P2 LOP3.LUT R17, R17, 0x2, RZ, 0xfc, !PT ;  /* 0x0000000211112812 */ /* 0x000fe200078efcff */
[----:B---3--:R-:W-:Y:S06]  /*29610*/  @P0 BRA `(.L_x_2141) ;  /* 0x0000000000e40947 */ /* 0x008fec0003800000 */
[----:B------:R-:W-:-:S03]  /*29620*/  UMOV UR4, 0xffffffff ;  /* 0xffffffff00047882 */ /* 0x000fc60000000000 */
[----:B------:R-:W-:Y:S05]  /*29630*/  BRA.DIV UR4, `(.L_x_2142) ;  /* 0x0000004e047c7947 */ /* 0x000fea000b800000 */
[----:B------:R-:W-:-:S13]  /*29640*/  ELECT P6, URZ, PT ;  /* 0x00000000003f782f */ /* 0x000fda00038c0000 */
.L_x_2242:
[----:B------:R-:W-:Y:S05]  /*29650*/  @!P6 BRA `(.L_x_2141) ;  /* 0x0000000000d4e947 */ /* 0x000fea0003800000 */
[----:B------:R-:W-:Y:S01]  /*29660*/  IMAD.MOV.U32 R16, RZ, RZ, R18 ;  /* 0x000000ffff107224 */ /* 0x000fe200078e0012 */
[----:B------:R-:W-:Y:S06]  /*29670*/  @!P1 BRA `(.L_x_2143) ;  /* 0x00000000004c9947 */ /* 0x000fec0003800000 */
[----:B------:R-:W2:Y:S01]  /*29680*/  LDC R6, c[0x0][0x43c] ;  /* 0x00010f00ff067b82 */ /* 0x000ea20000000800 */
[----:B------:R-:W-:Y:S01]  /*29690*/  IMAD.MOV.U32 R7, RZ, RZ, R0 ;  /* 0x000000ffff077224 */ /* 0x000fe200078e0000 */
[----:B------:R-:W-:Y:S01]  /*296a0*/  ULDC.64 UR4, c[0x0][0x428] ;  /* 0x00010a0000047ab9 */ /* 0x000fe20000000a00 */
[----:B--2---:R-:W-:-:S13]  /*296b0*/  ISETP.NE.AND P0, PT, R6, 0x1, PT ;  /* 0x000000010600780c */ /* 0x004fda0003f05270 */
[----:B01----:R-:W0:Y:S02]  /*296c0*/  @P0 LDC.64 R4, c[0x0][0x440] ;  /* 0x00011000ff040b82 */ /* 0x003e240000000a00 */
[----:B0-----:R-:W-:-:S04]  /*296d0*/  @P0 IMAD.HI.U32 R0, R7, R4, RZ ;  /* 0x0000000407000227 */ /* 0x001fc800078e00ff */
[----:B------:R-:W-:Y:S01]  /*296e0*/  IMAD.MOV.U32 R4, RZ, RZ, R7 ;  /* 0x000000ffff047224 */ /* 0x000fe200078e0007 */
[----:B------:R-:W-:-:S05]  /*296f0*/  @P0 SHF.R.U32.HI R4, RZ, R5, R0 ;  /* 0x00000005ff040219 */ /* 0x000fca0000011600 */
[----:B------:R-:W-:-:S04]  /*29700*/  IMAD.MOV R5, RZ, RZ, -R4 ;  /* 0x000000ffff057224 */ /* 0x000fc800078e0a04 */
[----:B------:R-:W-:Y:S01]  /*29710*/  IMAD R7, R6, R5, R7 ;  /* 0x0000000506077224 */ /* 0x000fe200078e0207 */
[----:B------:R-:W-:-:S04]  /*29720*/  SHF.R.S32.HI R5, RZ, 0x1f, R4 ;  /* 0x0000001fff057819 */ /* 0x000fc80000011404 */
[----:B------:R0:W-:Y:S01]  /*29730*/  STL [R1+0x444], R7 ;  /* 0x0004440701007387 */ /* 0x0001e20000100800 */
[----:B------:R-:W-:-:S03]  /*29740*/  IMAD.WIDE.U32 R4, R18, UR4, R4 ;  /* 0x0000000412047c25 */ /* 0x000fc6000f8e0004 */
[----:B------:R-:W-:Y:S01]  /*29750*/  LEA R2, P0, R4, R2, 0x2 ;  /* 0x0000000204027211 */ /* 0x000fe200078010ff */
[----:B0-----:R-:W-:-:S04]  /*29760*/  IMAD R7, R19, UR4, RZ ;  /* 0x0000000413077c24 */ /* 0x001fc8000f8e02ff */
[----:B------:R-:W-:-:S04]  /*29770*/  IMAD R7, R18, UR5, R7 ;  /* 0x0000000512077c24 */ /* 0x000fc8000f8e0207 */
[----:B------:R-:W-:-:S05]  /*29780*/  IMAD.IADD R0, R5, 0x1, R7 ;  /* 0x0000000105007824 */ /* 0x000fca00078e0207 */
[----:B------:R-:W-:-:S05]  /*29790*/  LEA.HI.X R3, R4, R3, R0, 0x2, P0 ;  /* 0x0000000304037211 */ /* 0x000fca00000f1400 */
[----:B------:R2:W5:Y:S02]  /*297a0*/  LDG.E R16, desc[UR44][R2.64] ;  /* 0x0000002c02107981 */ /* 0x000564000c1e1900 */
.L_x_2143:
[----:B------:R-:W-:Y:S01]  /*297b0*/  IMAD.MOV.U32 R0, RZ, RZ, 0x1 ;  /* 0x00000001ff007424 */ /* 0x000fe200078e00ff */
[----:B------:R-:W3:Y:S04]  /*297c0*/  S2R R8, SR_TID.X ;  /* 0x0000000000087919 */ /* 0x000ee80000002100 */
[----:B------:R-:W-:-:S04]  /*297d0*/  SHF.L.U32 R0, R0, 0x1f, RZ ;  /* 0x0000001f00007819 */ /* 0x000fc800000006ff */
[----:B------:R-:W4:Y:S01]  /*297e0*/  SYNCS.PHASECHK.TRANS64.TRYWAIT P0, [UR38+0x38840], R0 ;  /* 0x03884000ff0075a7 */ /* 0x000f220008000166 */
[----:B---3--:R-:W-:-:S04]  /*297f0*/  LOP3.LUT R8, R8, 0x7f, RZ, 0xc0, !PT ;  /* 0x0000007f08087812 */ /* 0x008fc800078ec0ff */
[----:B------:R-:W-:Y:S01]  /*29800*/  ISETP.NE.AND P1, PT, R8, RZ, PT ;  /* 0x000000ff0800720c */ /* 0x000fe20003f25270 */
[----:B----4-:R-:W-:-:S12]  /*29810*/  @!P0 BRA `(.L_x_2144) ;  /* 0x0000004c00248947 */ /* 0x010fd80003800000 */
.L_x_2243:
[----:B------:R-:W-:Y:S05]  /*29820*/  @P1 BRA `(.L_x_2145) ;  /* 0x0000000000181947 */ /* 0x000fea0003800000 */
[----:B--2---:R-:W2:Y:S01]  /*29830*/  S2R R2, SR_TID.X ;  /* 0x0000000000027919 */ /* 0x004ea20000002100 */
[----:B------:R-:W-:-:S04]  /*29840*/  IMAD.MOV.U32 R0, RZ, RZ, 0x2000 ;  /* 0x00002000ff007424 */ /* 0x000fc800078e00ff */
[----:B------:R3:W-:Y:S01]  /*29850*/  SYNCS.ARRIVE.TRANS64 RZ, [UR38+0x38830], R0 ;  /* 0x03883000ffff79a7 */ /* 0x0007e20008000026 */
[----:B--2---:R-:W-:-:S13]  /*29860*/  LOP3.LUT P0, RZ, R2, 0x1f, RZ, 0xc0, !PT ;  /* 0x0000001f02ff7812 */ /* 0x004fda000780c0ff */
[----:B---3--:R-:W-:Y:S05]  /*29870*/  @!P0 BRA `(.L_x_2145) ;  /* 0x0000000000048947 */ /* 0x008fea0003800000 */
[----:B------:R-:W-:Y:S01]  /*29880*/  BPT.TRAP 0x1 ;  /* 0x000000040000795c */ /* 0x000fe20000300000 */
.L_x_2145:
[----:B--2---:R-:W2:Y:S01]  /*29890*/  LDL R0, [R1+0x444] ;  /* 0x0004440001007983 */ /* 0x004ea20000100800 */
        /* <DEDUP_REMOVED lines=16> */
[----:B--2---:R-:W-:Y:S01]  /*299a0*/  NOP ;  /* 0x0000000000007918 */ /* 0x004fe20000000000 */
.L_x_2141:
[----:B------:R-:W-:Y:S05]  /*299b0*/  WARPSYNC.ALL ;  /* 0x0000000000007948 */ /* 0x000fea0003800000 */
[----:B------:R-:W-:Y:S01]  /*299c0*/  UIADD3 UR4, UR38, 0x20400, URZ ;  /* 0x0002040026047890 */ /* 0x000fe2000fffe03f */
[----:B------:R-:W-:Y:S01]  /*299d0*/  BAR.SYNC.DEFER_BLOCKING 0x8, 0x100 ;  /* 0x0204000000007b1d */ /* 0x000fe20000010000 */
[----:B------:R-:W-:Y:S02]  /*299e0*/  USHF.R.S32.HI UR43, URZ, 0x1f, UR36 ;  /* 0x0000001f3f2b7899 */ /* 0x000fe40008011424 */
[----:B------:R-:W-:-:S06]  /*299f0*/  ULOP3.LUT UP0, URZ, UR4, 0x3ff, URZ, 0xc0, !UPT ;  /* 0x000003ff043f7892 */ /* 0x000fcc000f80c03f */
[----:B------:R-:W-:-:S13]  /*29a00*/  PLOP3.LUT P0, PT, PT, PT, UP0, 0x80, 0x0 ;  /* 0x000000000000781c */ /* 0x000fda0003f0f008 */
[----:B------:R-:W-:Y:S05]  /*29a10*/  @!P0 BRA `(.L_x_2146) ;  /* 0x0000000000408947 */ /* 0x000fea0003800000 */
[----:B------:R-:W-:Y:S01]  /*29a20*/  MOV R2, 0x0 ;  /* 0x0000000000027802 */ /* 0x000fe20000000f00 */
[----:B------:R-:W-:Y:S01]  /*29a30*/  ULDC.64 UR4, c[0x4][0x90] ;  /* 0x0100240000047ab9 */ /* 0x000fe20000000a00 */
[----:B------:R-:W-:Y:S01]  /*29a40*/  ULDC.64 UR6, c[0x4][0x98] ;  /* 0x0100260000067ab9 */ /* 0x000fe20000000a00 */
[----:B------:R-:W-:Y:S01]  /*29a50*/  ULDC.64 UR8, c[0x4][0x20] ;  /* 0x0100080000087ab9 */ /* 0x000fe20000000a00 */
[----:B-1----:R-:W-:Y:S02]  /*29a60*/  IMAD.U32 R4, RZ, RZ, UR4 ;  /* 0x00000004ff047e24 */ /* 0x002fe4000f8e00ff */
        /* <DEDUP_REMOVED lines=11> */
.L_x_2146:
[----:B------:R-:W2:Y:S01]  /*29b20*/  LDC R7, c[0x0][0x448] ;  /* 0x00011200ff077b82 */ /* 0x000ea20000000800 */
[----:B------:R-:W3:Y:S01]  /*29b30*/  S2R R10, SR_TID.X ;  /* 0x00000000000a7919 */ /* 0x000ee20000002100 */
[----:B------:R-:W-:Y:S02]  /*29b40*/  ULDC.64 UR8, c[0x0][0x2d8] ;  /* 0x0000b60000087ab9 */ /* 0x000fe40000000a00 */
[----:B------:R-:W-:Y:S01]  /*29b50*/  UIMAD UR6, UR43, UR8, URZ ;  /* 0x000000082b0672a4 */ /* 0x000fe2000f8e023f */
[----:B-1----:R-:W1:Y:S01]  /*29b60*/  S2R R4, SR_CTAID.Z ;  /* 0x0000000000047919 */ /* 0x002e620000002700 */
[----:B------:R-:W-:Y:S02]  /*29b70*/  UIMAD.WIDE.U32 UR4, UR36, UR8, URZ ;  /* 0x00000008240472a5 */ /* 0x000fe4000f8e003f */
[----:B------:R-:W-:Y:S01]  /*29b80*/  UIMAD UR6, UR36, UR9, UR6 ;  /* 0x00000009240672a4 */ /* 0x000fe2000f8e0206 */
[----:B------:R-:W4:Y:S03]  /*29b90*/  S2R R9, SR_CTAID.Z ;  /* 0x0000000000097919 */ /* 0x000f260000002700 */
[----:B------:R-:W-:Y:S01]  /*29ba0*/  UIADD3 UR5, UR5, UR6, URZ ;  /* 0x0000000605057290 */ /* 0x000fe2000fffe03f */
[----:B--2---:R-:W-:-:S02]  /*29bb0*/  ISETP.NE.AND P0, PT, R7, 0x1, PT ;  /* 0x000000010700780c */ /* 0x004fc40003f05270 */
[C---:B---3--:R-:W-:Y:S01]  /*29bc0*/  LOP3.LUT R8, R10.reuse, 0x7f, RZ, 0xc0, !PT ;  /* 0x0000007f0a087812 */ /* 0x048fe200078ec0ff */
[----:B------:R-:W-:-:S10]  /*29bd0*/  IMAD.SHL.U32 R3, R10, 0x10, RZ ;  /* 0x000000100a037824 */ /* 0x000fd400078e00ff */
[----:B------:R-:W2:Y:S01]  /*29be0*/  @P0 LDC R0, c[0x0][0x44c] ;  /* 0x00011300ff000b82 */ /* 0x000ea20000000800 */
[----:B------:R-:W-:Y:S02]  /*29bf0*/  SHF.R.U32.HI R6, RZ, 0x3, R8 ;  /* 0x00000003ff067819 */ /* 0x000fe40000011608 */
[----:B-1----:R-:W-:Y:S02]  /*29c00*/  SHF.R.S32.HI R4, RZ, 0x1f, R4 ;  /* 0x0000001fff047819 */ /* 0x002fe40000011404 */
[----:B------:R-:W-:-:S03]  /*29c10*/  LOP3.LUT R3, R6, 0x70, R3, 0xf8, !PT ;  /* 0x0000007006037812 */ /* 0x000fc600078ef803 */
[----:B------:R-:W1:Y:S02]  /*29c20*/  @P0 LDC R2, c[0x0][0x450] ;  /* 0x00011400ff020b82 */ /* 0x000e640000000800 */
[----:B0-----:R-:W-:-:S04]  /*29c30*/  VIADD R5, R3, UR39 ;  /* 0x0000002703057c36 */ /* 0x001fc80008000000 */
[----:B--2---:R-:W-:-:S04]  /*29c40*/  @P0 IMAD.HI.U32 R3, R5, R0, RZ ;  /* 0x0000000005030227 */ /* 0x004fc800078e00ff */
[----:B------:R-:W-:Y:S01]  /*29c50*/  IMAD.MOV.U32 R0, RZ, RZ, R5 ;  /* 0x000000ffff007224 */ /* 0x000fe200078e0005 */
[----:B-1----:R-:W-:Y:S02]  /*29c60*/  @P0 SHF.R.U32.HI R0, RZ, R2, R3 ;  /* 0x00000002ff000219 */ /* 0x002fe40000011603 */
[----:B------:R-:W0:Y:S02]  /*29c70*/  LDC.64 R2, c[0x0][0x2e0] ;  /* 0x0000b800ff027b82 */ /* 0x000e240000000a00 */
[----:B0-----:R-:W-:-:S04]  /*29c80*/  IMAD R4, R4, R2, RZ ;  /* 0x0000000204047224 */ /* 0x001fc800078e02ff */
[C---:B----4-:R-:W-:Y:S02]  /*29c90*/  IMAD R4, R9.reuse, R3, R4 ;  /* 0x0000000309047224 */ /* 0x050fe400078e0204 */
[----:B------:R-:W-:Y:S01]  /*29ca0*/  IMAD.WIDE.U32 R2, R9, R2, UR4 ;  /* 0x0000000409027e25 */ /* 0x000fe2000f8e0002 */
[----:B------:R-:W-:-:S03]  /*29cb0*/  ULDC.64 UR4, c[0x0][0x2d0] ;  /* 0x0000b40000047ab9 */ /* 0x000fc60000000a00 */
[----:B------:R-:W-:Y:S01]  /*29cc0*/  IMAD.IADD R3, R3, 0x1, R4 ;  /* 0x0000000103037824 */ /* 0x000fe200078e0204 */
[----:B------:R-:W-:Y:S01]  /*29cd0*/  SHF.R.S32.HI R4, RZ, 0x1f, R0 ;  /* 0x0000001fff047819 */ /* 0x000fe20000011400 */
[----:B------:R-:W-:-:S04]  /*29ce0*/  IMAD.WIDE.U32 R2, R0, UR4, R2 ;  /* 0x0000000400027c25 */ /* 0x000fc8000f8e0002 */
[----:B------:R-:W-:-:S04]  /*29cf0*/  IMAD R4, R4, UR4, RZ ;  /* 0x0000000404047c24 */ /* 0x000fc8000f8e02ff */
[----:B------:R-:W-:Y:S01]  /*29d00*/  IMAD R4, R0, UR5, R4 ;  /* 0x0000000500047c24 */ /* 0x000fe2000f8e0204 */
[----:B------:R-:W-:Y:S01]  /*29d10*/  ULDC.64 UR4, c[0x0][0x2c8] ;  /* 0x0000b20000047ab9 */ /* 0x000fe20000000a00 */
[----:B------:R-:W-:Y:S02]  /*29d20*/  IMAD.MOV R0, RZ, RZ, -R0 ;  /* 0x000000ffff007224 */ /* 0x000fe400078e0a00 */
[----:B------:R-:W-:Y:S02]  /*29d30*/  IMAD.IADD R3, R3, 0x1, R4 ;  /* 0x0000000103037824 */ /* 0x000fe400078e0204 */
[----:B------:R-:W-:-:S04]  /*29d40*/  IMAD R0, R7, R0, R5 ;  /* 0x0000000007007224 */ /* 0x000fc800078e0205 */
[----:B------:R-:W-:Y:S01]  /*29d50*/  IMAD.WIDE.U32 R2, R0, UR4, R2 ;  /* 0x0000000400027c25 */ /* 0x000fe2000f8e0002 */
[----:B------:R-:W-:-:S05]  /*29d60*/  SHF.R.S32.HI R4, RZ, 0x1f, R0 ;  /* 0x0000001fff047819 */ /* 0x000fca0000011400 */
[----:B------:R-:W-:-:S04]  /*29d70*/  IMAD R4, R4, UR4, RZ ;  /* 0x0000000404047c24 */ /* 0x000fc8000f8e02ff */
[----:B------:R-:W-:Y:S01]  /*29d80*/  IMAD R5, R0, UR5, R4 ;  /* 0x0000000500057c24 */ /* 0x000fe2000f8e0204 */
[----:B------:R-:W-:Y:S01]  /*29d90*/  ULDC.64 UR4, c[0x0][0x280] ;  /* 0x0000a00000047ab9 */ /* 0x000fe20000000a00 */
[----:B------:R-:W-:Y:S01]  /*29da0*/  IMAD.SHL.U32 R4, R8, 0x8, RZ ;  /* 0x0000000808047824 */ /* 0x000fe200078e00ff */
        /* <DEDUP_REMOVED lines=14> */
[----:B------:R-:W-:Y:S02]  /*29e90*/  VIADD R10, R6, UR39 ;  /* 0x00000027060a7c36 */ /* 0x000fe40008000000 */
[----:B------:R-:W1:Y:S01]  /*29ea0*/  SHFL.IDX PT, R4, R3, RZ, 0x181f ;  /* 0x00181fff03047589 */ /* 0x000e6200000e0000 */
[----:B------:R-:W-:Y:S02]  /*29eb0*/  IMAD R2, R7, UR4, RZ ;  /* 0x0000000407027c24 */ /* 0x000fe4000f8e02ff */
[C---:B------:R-:W-:Y:S01]  /*29ec0*/  VIADD R11, R10.reuse, 0x10 ;  /* 0x000000100a0b7836 */ /* 0x040fe20000000000 */
[----:B------:R-:W-:Y:S01]  /*29ed0*/  STL [R1+0x440], R10 ;  /* 0x0004400a01007387 */ /* 0x000fe20000100800 */
[C---:B------:R-:W-:Y:S01]  /*29ee0*/  VIADD R7, R10.reuse, 0x20 ;  /* 0x000000200a077836 */ /* 0x040fe20000000000 */
[----:B------:R-:W-:-:S02]  /*29ef0*/  ISETP.GE.AND P1, PT, R10, R2, PT ;  /* 0x000000020a00720c */ /* 0x000fc40003f26270 */
[----:B------:R-:W-:Y:S04]  /*29f00*/  STL [R1+0x460], R11 ;  /* 0x0004600b01007387 */ /* 0x000fe80000100800 */
[----:B------:R-:W-:Y:S07]  /*29f10*/  STL [R1+0x464], R7 ;  /* 0x0004640701007387 */ /* 0x000fee0000100800 */
[----:B------:R-:W-:-:S02]  /*29f20*/  @!P1 LEA R6, R8, UR38, 0x1 ;  /* 0x0000002608069c11 */ /* 0x000fc4000f8e08ff */
[----:B0-----:R-:W-:-:S05]  /*29f30*/  @!P1 LEA R5, P2, R9, R5, 0x1 ;  /* 0x0000000509059211 */ /* 0x001fca00078408ff */
[----:B-1----:R-:W-:-:S05]  /*29f40*/  @!P1 IMAD.X R4, RZ, RZ, R4, P2 ;  /* 0x000000ffff049224 */ /* 0x002fca00010e0604 */
[----:B------:R-:W-:-:S04]  /*29f50*/  @!P1 LOP3.LUT R5, R5, R4, RZ, 0x3c, !PT ;  /* 0x0000000405059212 */ /* 0x000fc800078e3cff */
[----:B------:R-:W-:-:S04]  /*29f60*/  @!P1 LOP3.LUT R4, R5, R4, RZ, 0x3c, !PT ;  /* 0x0000000405049212 */ /* 0x000fc800078e3cff */
[----:B------:R-:W-:-:S05]  /*29f70*/  @!P1 LOP3.LUT R5, R5, R4, RZ, 0x3c, !PT ;  /* 0x0000000405059212 */ /* 0x000fca00078e3cff */
[----:B------:R-:W-:Y:S01]  /*29f80*/  @!PT LDS RZ, [RZ] ;  /* 0x00000000fffff984 */ /* 0x000fe20000000800 */
[----:B------:R0:W-:Y:S01]  /*29f90*/  @!P1 LDGSTS.E.BYPASS.LTC128B.128 [R6+0x20400], desc[UR44][R4.64], !P0 ;  /* 0x2040000004069fae */ /* 0x0001e2000c101d6c */
[----:B------:R-:W-:-:S03]  /*29fa0*/  ISETP.GE.AND P1, PT, R11, R2, PT ;  /* 0x000000020b00720c */ /* 0x000fc60003f26270 */
[----:B0-----:R-:W0:Y:S10]  /*29fb0*/  SHFL.IDX PT, R5, R0, 0x1, 0x181f ;  /* 0x00381f0000057f89 */ /* 0x001e3400000e0000 */
[----:B------:R-:W-:Y:S01]  /*29fc0*/  @!P1 LEA R6, R8, UR38, 0x1 ;  /* 0x0000002608069c11 */ /* 0x000fe2000f8e08ff */
[----:B------:R-:W1:Y:S01]  /*29fd0*/  SHFL.IDX PT, R4, R3, 0x1, 0x181f ;  /* 0x00381f0003047f89 */ /* 0x000e6200000e0000 */
[----:B0-----:R-:W-:-:S05]  /*29fe0*/  @!P1 LEA R5, P2, R9, R5, 0x1 ;  /* 0x0000000509059211 */ /* 0x001fca00078408ff */
[----:B-1----:R-:W-:-:S05]  /*29ff0*/  @!P1 IMAD.X R4, RZ, RZ, R4, P2 ;  /* 0x000000ffff049224 */ /* 0x002fca00010e0604 */
[----:B------:R-:W-:-:S04]  /*2a000*/  @!P1 LOP3.LUT R5, R5, R4, RZ, 0x3c, !PT ;  /* 0x0000000405059212 */ /* 0x000fc800078e3cff */
[----:B------:R-:W-:-:S04]  /*2a010*/  @!P1 LOP3.LUT R4, R5, R4, RZ, 0x3c, !PT ;  /* 0x0000000405049212 */ /* 0x000fc800078e3cff */
[----:B------:R-:W-:-:S05]  /*2a020*/  @!P1 LOP3.LUT R5, R5, R4, RZ, 0x3c, !PT ;  /* 0x0000000405059212 */ /* 0x000fca00078e3cff */
[----:B------:R0:W-:Y:S01]  /*2a030*/  @!P1 LDGSTS.E.BYPASS.LTC128B.128 [R6+0x20c00], desc[UR44][R4.64], !P0 ;  /* 0x20c0000004069fae */ /* 0x0001e2000c101d6c */
[----:B------:R-:W-:-:S03]  /*2a040*/  ISETP.GE.AND P1, PT, R7, R2, PT ;  /* 0x000000020700720c */ /* 0x000fc60003f26270 */
[----:B0-----:R-:W0:Y:S10]  /*2a050*/  SHFL.IDX PT, R5, R0, 0x2, 0x181f ;  /* 0x00581f0000057f89 */ /* 0x001e3400000e0000 */
[----:B------:R-:W-:Y:S01]  /*2a060*/  @!P1 LEA R6, R8, UR38, 0x1 ;  /* 0x0000002608069c11 */ /* 0x000fe2000f8e08ff */
[----:B------:R-:W1:Y:S04]  /*2a070*/  SHFL.IDX PT, R4, R3, 0x2, 0x181f ;  /* 0x00581f0003047f89 */ /* 0x000e6800000e0000 */
[----:B------:R-:W2:Y:S04]  /*2a080*/  SHFL.IDX PT, R0, R0, 0x3, 0x181f ;  /* 0x00781f0000007f89 */ /* 0x000ea800000e0000 */
[----:B------:R-:W3:Y:S01]  /*2a090*/  SHFL.IDX PT, R3, R3, 0x3, 0x181f ;  /* 0x00781f0003037f89 */ /* 0x000ee200000e0000 */
[----:B0-----:R-:W-:-:S05]  /*2a0a0*/  @!P1 LEA R5, P2, R9, R5, 0x1 ;  /* 0x0000000509059211 */ /* 0x001fca00078408ff */
[----:B-1----:R-:W-:-:S05]  /*2a0b0*/  @!P1 IMAD.X R4, RZ, RZ, R4, P2 ;  /* 0x000000ffff049224 */ /* 0x002fca00010e0604 */
[----:B------:R-:W-:-:S04]  /*2a0c0*/  @!P1 LOP3.LUT R5, R5, R4, RZ, 0x3c, !PT ;  /* 0x0000000405059212 */ /* 0x000fc800078e3cff */
[----:B------:R-:W-:-:S04]  /*2a0d0*/  @!P1 LOP3.LUT R4, R5, R4, RZ, 0x3c, !PT ;  /* 0x0000000405049212 */ /* 0x000fc800078e3cff */
[----:B------:R-:W-:-:S05]  /*2a0e0*/  @!P1 LOP3.LUT R5, R5, R4, RZ, 0x3c, !PT ;  /* 0x0000000405059212 */ /* 0x000fca00078e3cff */
[----:B--23--:R1:W-:Y:S02]  /*2a0f0*/  @!P1 LDGSTS.E.BYPASS.LTC128B.128 [R6+0x21400], desc[UR44][R4.64], !P0 ;  /* 0x2140000004069fae */ /* 0x00c3e4000c101d6c */
.L_x_2252:
[----:B01----:R-:W2:Y:S02]  /*2a100*/  LDL R4, [R1+0x440] ;  /* 0x0004400001047983 */ /* 0x003ea40000100800 */
        /* <DEDUP_REMOVED lines=13> */
[----:B-1----:R-:W1:Y:S01]  /*2a1e0*/  LDC.64 R2, c[0x0][0x3d8] ;  /* 0x0000f600ff027b82 */ /* 0x002e620000000a00 */
[----:B------:R-:W-:Y:S01]  /*2a1f0*/  NOP ;  /* 0x0000000000007918 */ /* 0x000fe20000000000 */
[C---:B-1----:R-:W-:Y:S01]  /*2a200*/  IMAD R0, R2.reuse, UR43, RZ ;  /* 0x0000002b02007c24 */ /* 0x042fe2000f8e02ff */
[----:B------:R-:W-:Y:S01]  /*2a210*/  UIADD3 UR4, UR38, 0x26400, URZ ;  /* 0x0002640026047890 */ /* 0x000fe2000fffe03f */
[----:B0-----:R-:W-:Y:S01]  /*2a220*/  IMAD.WIDE.U32 R4, R2, UR36, RZ ;  /* 0x0000002402047c25 */ /* 0x001fe2000f8e00ff */
        /* <DEDUP_REMOVED lines=24> */
.L_x_2148:
[----:B0-----:R-:W2:Y:S01]  /*2a3b0*/  LDL.LU.64 R4, [R1+0x470] ;  /* 0x0004700001047983 */ /* 0x001ea20000300a00 */
[----:B------:R-:W0:Y:S01]  /*2a3c0*/  LDC R7, c[0x0][0x448] ;  /* 0x00011200ff077b82 */ /* 0x000e220000000800 */
[----:B------:R-:W-:Y:S02]  /*2a3d0*/  ULDC.64 UR4, c[0x0][0x3e0] ;  /* 0x0000f80000047ab9 */ /* 0x000fe40000000a00 */
[----:B------:R-:W2:Y:S01]  /*2a3e0*/  LDL.LU.64 R2, [R1+0x458] ;  /* 0x0004580001027983 */ /* 0x000ea20000300a00 */
[----:B------:R-:W1:Y:S01]  /*2a3f0*/  S2R R0, SR_CTAID.Z ;  /* 0x0000000000007919 */ /* 0x000e620000002700 */
[----:B0-----:R-:W-:Y:S02]  /*2a400*/  ISETP.NE.AND P0, PT, R7, 0x1, PT ;  /* 0x000000010700780c */ /* 0x001fe40003f05270 */
[----:B-1----:R-:W-:-:S05]  /*2a410*/  SHF.R.S32.HI R0, RZ, 0x1f, R0 ;  /* 0x0000001fff007819 */ /* 0x002fca0000011400 */
[----:B------:R-:W-:Y:S01]  /*2a420*/  IMAD R0, R0, UR4, RZ ;  /* 0x0000000400007c24 */ /* 0x000fe2000f8e02ff */
[----:B------:R-:W0:Y:S02]  /*2a430*/  S2R R8, SR_TID.X ;  /* 0x0000000000087919 */ /* 0x000e240000002100 */
[----:B0-----:R-:W-:-:S05]  /*2a440*/  IMAD.SHL.U32 R10, R8, 0x8, RZ ;  /* 0x00000008080a7824 */ /* 0x001fca00078e00ff */
[----:B------:R-:W-:Y:S02]  /*2a450*/  LOP3.LUT R10, R10, 0x38, RZ, 0xc0, !PT ;  /* 0x000000380a0a7812 */ /* 0x000fe400078ec0ff */
[----:B------:R-:W-:Y:S01]  /*2a460*/  LOP3.LUT R17, R17, 0xfffffff7, RZ, 0xc0, !PT ;  /* 0xfffffff711117812 */ /* 0x000fe200078ec0ff */
[----:B--2---:R-:W-:Y:S02]  /*2a470*/  IMAD.MOV.U32 R2, RZ, RZ, R4 ;  /* 0x000000ffff027224 */ /* 0x004fe400078e0004 */
[----:B------:R-:W0:Y:S01]  /*2a480*/  S2R R4, SR_CTAID.Z ;  /* 0x0000000000047919 */ /* 0x000e220000002700 */
[----:B------:R-:W1:Y:S01]  /*2a490*/  S2R R5, SR_TID.X ;  /* 0x0000000000057919 */ /* 0x000e620000002100 */
[C---:B0-----:R-:W-:Y:S02]  /*2a4a0*/  IMAD R0, R4.reuse, UR5, R0 ;  /* 0x0000000504007c24 */ /* 0x041fe4000f8e0200 */
[----:B------:R-:W-:Y:S01]  /*2a4b0*/  IMAD.WIDE.U32 R2, R4, UR4, R2 ;  /* 0x0000000404027c25 */ /* 0x000fe2000f8e0002 */
[----:B------:R-:W-:-:S03]  /*2a4c0*/  ULDC.64 UR4, c[0x0][0x3d0] ;  /* 0x0000f40000047ab9 */ /* 0x000fc60000000a00 */
[----:B------:R-:W-:Y:S02]  /*2a4d0*/  IMAD.IADD R3, R3, 0x1, R0 ;  /* 0x0000000103037824 */ /* 0x000fe400078e0200 */
[----:B------:R-:W0:Y:S01]  /*2a4e0*/  @P0 LDC R0, c[0x0][0x44c] ;  /* 0x00011300ff000b82 */ /* 0x000e220000000800 */
[C---:B-1----:R-:W-:Y:S01]  /*2a4f0*/  LOP3.LUT R4, R5.reuse, 0x7f, RZ, 0xc0, !PT ;  /* 0x0000007f05047812 */ /* 0x042fe200078ec0ff */
[----:B------:R-:W-:-:S06]  /*2a500*/  IMAD.SHL.U32 R15, R5, 0x10, RZ ;  /* 0x00000010050f7824 */ /* 0x000fcc00078e00ff */
[----:B------:R-:W1:Y:S01]  /*2a510*/  @P0 LDC R5, c[0x0][0x450] ;  /* 0x00011400ff050b82 */ /* 0x000e620000000800 */
[----:B------:R-:W-:-:S04]  /*2a520*/  SHF.R.U32.HI R6, RZ, 0x3, R4 ;  /* 0x00000003ff067819 */ /* 0x000fc80000011604 */
[----:B------:R-:W-:-:S05]  /*2a530*/  LOP3.LUT R6, R6, 0x70, R15, 0xf8, !PT ;  /* 0x0000007006067812 */ /* 0x000fca00078ef80f */
[----:B------:R-:W-:-:S04]  /*2a540*/  VIADD R6, R6, UR39 ;  /* 0x0000002706067c36 */ /* 0x000fc80008000000 */
[----:B0-----:R-:W-:-:S04]  /*2a550*/  @P0 IMAD.HI.U32 R0, R6, R0, RZ ;  /* 0x0000000006000227 */ /* 0x001fc800078e00ff */
[----:B------:R-:W-:Y:S01]  /*2a560*/  IMAD.MOV.U32 R4, RZ, RZ, R6 ;  /* 0x000000ffff047224 */ /* 0x000fe200078e0006 */
[----:B-1----:R-:W-:-:S04]  /*2a570*/  @P0 SHF.R.U32.HI R4, RZ, R5, R0 ;  /* 0x00000005ff040219 */ /* 0x002fc80000011600 */
[--C-:B------:R-:W-:Y:S01]  /*2a580*/  SHF.R.S32.HI R5, RZ, 0x1f, R4.reuse ;  /* 0x0000001fff057819 */ /* 0x100fe20000011404 */
[----:B------:R-:W-:-:S04]  /*2a590*/  IMAD.MOV R0, RZ, RZ, -R4 ;  /* 0x000000ffff007224 */ /* 0x000fc800078e0a04 */
[----:B------:R-:W-:Y:S02]  /*2a5a0*/  IMAD R0, R7, R0, R6 ;  /* 0x0000000007007224 */ /* 0x000fe400078e0206 */
[----:B------:R-:W-:Y:S02]  /*2a5b0*/  IMAD R5, R5, UR4, RZ ;  /* 0x0000000405057c24 */ /* 0x000fe4000f8e02ff */
[----:B------:R-:W-:-:S04]  /*2a5c0*/  IMAD.WIDE.U32 R2, R4, UR4, R2 ;  /* 0x0000000404027c25 */ /* 0x000fc8000f8e0002 */
        /* <DEDUP_REMOVED lines=28> */
[----:B------:R-:W-:Y:S02]  /*2a790*/  LOP3.LUT R2, R10, 0x180, RZ, 0xfc, !PT ;  /* 0x000001800a027812 */ /* 0x000fe400078efcff */
        /* <DEDUP_REMOVED lines=27> */
[----:B------:R-:W-:Y:S01]  /*2a950*/  LOP3.LUT R17, R17, 0xffffefff, RZ, 0xc0, !PT ;  /* 0xffffefff11117812 */ /* 0x000fe200078ec0ff */
[----:B------:R-:W5:Y:S03]  /*2a960*/  SHFL.IDX PT, R3, R0, RZ, 0x181f ;  /* 0x00181fff00037589 */ /* 0x000f6600000e0000 */
[----:B------:R-:W-:-:S04]  /*2a970*/  @P1 LOP3.LUT R17, R17, 0x1000, RZ, 0xfc, !PT ;  /* 0x0000100011111812 */ /* 0x000fc800078efcff */
[C---:B------:R-:W-:Y:S02]  /*2a980*/  LOP3.LUT P1, RZ, R17.reuse, 0x8, RZ, 0xc0, !PT ;  /* 0x0000000811ff7812 */ /* 0x040fe4000782c0ff */
        /* <DEDUP_REMOVED lines=11> */
[----:B------:R-:W0:Y:S10]  /*2aa40*/  SHFL.IDX PT, R2, R6, RZ, 0x181f ;  /* 0x00181fff06027589 */ /* 0x000e3400000e0000 */
[----:B-----5:R-:W-:-:S02]  /*2aa50*/  @!P2 LEA R3, P6, R13, R3, 0x1 ;  /* 0x000000030d03a211 */ /* 0x020fc400078c08ff */
[----:B------:R-:W-:-:S04]  /*2aa60*/  @!P2 LOP3.LUT R8, R4, 0x40, RZ, 0xc0, !PT ;  /* 0x000000400408a812 */ /* 0x000fc800078ec0ff */
[----:B------:R-:W-:Y:S02]  /*2aa70*/  @!P2 SHF.R.U32.HI R8, RZ, 0x2, R8 ;  /* 0x00000002ff08a819 */ /* 0x000fe40000011608 */
[----:B------:R-:W-:Y:S02]  /*2aa80*/  @!P2 LEA R9, R11, UR38, 0x1 ;  /* 0x000000260b09ac11 */ /* 0x000fe4000f8e08ff */
[----:B------:R-:W-:Y:S01]  /*2aa90*/  @!P2 ISETP.NE.U32.AND P4, PT, R8, RZ, PT ;  /* 0x000000ff0800a20c */ /* 0x000fe20003f85070 */
[----:B0-----:R-:W-:-:S05]  /*2aaa0*/  @!P2 IMAD.X R2, RZ, RZ, R2, P6 ;  /* 0x000000ffff02a224 */ /* 0x001fca00030e0602 */
[----:B------:R-:W-:-:S04]  /*2aab0*/  @!P2 LOP3.LUT R3, R3, R2, RZ, 0x3c, !PT ;  /* 0x000000020303a212 */ /* 0x000fc800078e3cff */
[----:B------:R-:W-:Y:S02]  /*2aac0*/  @!P2 LOP3.LUT R2, R3, R2, RZ, 0x3c, !PT ;  /* 0x000000020302a212 */ /* 0x000fe400078e3cff */
[----:B------:R-:W-:Y:S02]  /*2aad0*/  @!P2 LOP3.LUT R8, R5, 0x80, RZ, 0xc0, !PT ;  /* 0x000000800508a812 */ /* 0x000fe400078ec0ff */
        /* <DEDUP_REMOVED lines=14> */
[----:B---3--:R-:W-:-:S13]  /*2abc0*/  ISETP.GE.AND P2, PT, R10, R7, PT ;  /* 0x000000070a00720c */ /* 0x008fda0003f46270 */
        /* <DEDUP_REMOVED lines=19> */
[----:B------:R-:W-:-:S13]  /*2ad00*/  @!P2 ISETP.NE.U32.AND P4, PT, R8, RZ, PT ;  /* 0x000000ff0800a20c */ /* 0x000fda0003f85070 */
[----:B------:R0:W-:Y:S01]  /*2ad10*/  @!P2 LDGSTS.E.BYPASS.LTC128B.128 [R21+0x34c00], desc[UR44][R2.64+0x380], P4 ;  /* 0x34c003800215afae */ /* 0x0001e2000a101d6c */
[----:B----4-:R-:W-:-:S03]  /*2ad20*/  ISETP.GE.AND P2, PT, R15, R7, PT ;  /* 0x000000070f00720c */ /* 0x010fc60003f46270 */
[----:B0-----:R-:W0:Y:S04]  /*2ad30*/  SHFL.IDX PT, R3, R0, 0x2, 0x181f ;  /* 0x00581f0000037f89 */ /* 0x001e2800000e0000 */
[----:B------:R-:W1:Y:S06]  /*2ad40*/  SHFL.IDX PT, R2, R6, 0x2, 0x181f ;  /* 0x00581f0006027f89 */ /* 0x000e6c00000e0000 */
[----:B------:R-:W-:-:S02]  /*2ad50*/  @!P2 LOP3.LUT R8, R4, 0x40, RZ, 0xc0, !PT ;  /* 0x000000400408a812 */ /* 0x000fc400078ec0ff */
[----:B0-----:R-:W-:-:S05]  /*2ad60*/  @!P2 LEA R3, P4, R13, R3, 0x1 ;  /* 0x000000030d03a211 */ /* 0x001fca00078808ff */
[----:B-1----:R-:W-:Y:S01]  /*2ad70*/  @!P2 IMAD.X R2, RZ, RZ, R2, P4 ;  /* 0x000000ffff02a224 */ /* 0x002fe200020e0602 */
[----:B------:R-:W-:-:S04]  /*2ad80*/  LOP3.LUT P4, RZ, R17, 0x10, RZ, 0xc0, !PT ;  /* 0x0000001011ff7812 */ /* 0x000fc8000788c0ff */
[----:B------:R-:W-:-:S04]  /*2ad90*/  @!P2 LOP3.LUT R3, R3, R2, RZ, 0x3c, !PT ;  /* 0x000000020303a212 */ /* 0x000fc800078e3cff */
[----:B------:R-:W-:Y:S02]  /*2ada0*/  @!P2 LOP3.LUT R2, R3, R2, RZ, 0x3c, !PT ;  /* 0x000000020302a212 */ /* 0x000fe400078e3cff */
[----:B------:R-:W-:Y:S02]  /*2adb0*/  @!P2 LEA R9, R11, UR38, 0x1 ;  /* 0x000000260b09ac11 */ /* 0x000fe4000f8e08ff */
[----:B------:R-:W-:Y:S02]  /*2adc0*/  @!P2 LOP3.LUT R3, R3, R2, RZ, 0x3c, !PT ;  /* 0x000000020303a212 */ /* 0x000fe400078e3cff */
[----:B------:R-:W-:-:S03]  /*2add0*/  @!P2 SHF.R.U32.HI R8, RZ, 0x2, R8 ;  /* 0x00000002ff08a819 */ /* 0x000fc60000011608 */
        /* <DEDUP_REMOVED lines=11> */
[----:B------:R-:W2:Y:S04]  /*2ae90*/  SHFL.IDX PT, R6, R6, 0x3, 0x181f ;  /* 0x00781f0006067f89 */ /* 0x000ea800000e0000 */
[----:B------:R1:W3:Y:S06]  /*2aea0*/  SHFL.IDX PT, R14, R0, 0x3, 0x181f ;  /* 0x00781f00000e7f89 */ /* 0x0002ec00000e0000 */
[----:B------:R1:W-:Y:S02]  /*2aeb0*/  @!P2 LDGSTS.E.BYPASS.LTC128B.128 [R9+0x35400], desc[UR44][R2.64+0x380], P4 ;  /* 0x354003800209afae */ /* 0x0003e4000a101d6c */
.L_x_2262:
[----:B-1----:R-:W4:Y:S01]  /*2aec0*/  LDL.LU R0, [R1+0x478] ;  /* 0x0004780001007983 */ /* 0x002f220000300800 */
[----:B------:R-:W-:Y:S01]  /*2aed0*/  BSSY B0, `(.L_x_2150) ;  /* 0x0000024000007945 */ /* 0x000fe20003800000 */
[----:B----4-:R-:W-:-:S13]  /*2aee0*/  ISETP.GE.AND P2, PT, R0, R7, PT ;  /* 0x000000070000720c */ /* 0x010fda0003f46270 */
[----:B------:R-:W-:Y:S05]  /*2aef0*/  @P2 BRA `(.L_x_2151) ;  /* 0x0000000000842947 */ /* 0x000fea0003800000 */
[----:B------:R-:W1:Y:S01]  /*2af00*/  S2R R0, SR_TID.X ;  /* 0x0000000000007919 */ /* 0x000e620000002100 */
[C---:B------:R-:W-:Y:S02]  /*2af10*/  LOP3.LUT P6, RZ, R17.reuse, 0x10, RZ, 0xc0, !PT ;  /* 0x0000001011ff7812 */ /* 0x040fe400078cc0ff */
[C---:B------:R-:W-:Y:S01]  /*2af20*/  LOP3.LUT P4, RZ, R17.reuse, 0x8, RZ, 0xc0, !PT ;  /* 0x0000000811ff7812 */ /* 0x040fe2000788c0ff */
[----:B0-----:R-:W0:Y:S01]  /*2af30*/  S2R R3, SR_TID.X ;  /* 0x0000000000037919 */ /* 0x001e220000002100 */
[----:B------:R-:W-:Y:S02]  /*2af40*/  LOP3.LUT P3, RZ, R17, 0x4, RZ, 0xc0, !PT ;  /* 0x0000000411ff7812 */ /* 0x000fe4000786c0ff */
[----:B------:R-:W-:Y:S02]  /*2af50*/  LOP3.LUT R4, R4, 0x40, RZ, 0xc0, !PT ;  /* 0x0000004004047812 */ /* 0x000fe400078ec0ff */
[----:B------:R-:W-:Y:S02]  /*2af60*/  LOP3.LUT R5, R5, 0x80, RZ, 0xc0, !PT ;  /* 0x0000008005057812 */ /* 0x000fe400078ec0ff */
[----:B------:R-:W-:-:S02]  /*2af70*/  SHF.R.U32.HI R4, RZ, 0x2, R4 ;  /* 0x00000002ff047819 */ /* 0x000fc40000011604 */
[----:B------:R-:W-:Y:S02]  /*2af80*/  SHF.R.U32.HI R5, RZ, 0x3, R5 ;  /* 0x00000003ff057819 */ /* 0x000fe40000011605 */
[----:B-1----:R-:W-:Y:S01]  /*2af90*/  LOP3.LUT R0, R0, 0x7f, RZ, 0xc0, !PT ;  /* 0x0000007f00007812 */ /* 0x002fe200078ec0ff */
[----:B0-----:R-:W-:-:S04]  /*2afa0*/  IMAD.SHL.U32 R2, R3, 0x8, RZ ;  /* 0x0000000803027824 */ /* 0x001fc800078e00ff */
[----:B------:R-:W-:Y:S02]  /*2afb0*/  IMAD.SHL.U32 R8, R0, 0x8, RZ ;  /* 0x0000000800087824 */ /* 0x000fe400078e00ff */
[----:B------:R-:W-:Y:S01]  /*2afc0*/  IMAD.SHL.U32 R0, R3, 0x8, RZ ;  /* 0x0000000803007824 */ /* 0x000fe200078e00ff */
[----:B------:R-:W-:-:S04]  /*2afd0*/  LOP3.LUT R2, R2, 0x38, RZ, 0xc0, !PT ;  /* 0x0000003802027812 */ /* 0x000fc800078ec0ff */
[----:B------:R-:W-:Y:S02]  /*2afe0*/  LOP3.LUT R0, R0, 0x1f8, RZ, 0xc0, !PT ;  /* 0x000001f800007812 */ /* 0x000fe400078ec0ff */
[----:B---3--:R-:W-:Y:S02]  /*2aff0*/  LEA R2, P2, R2, R14, 0x1 ;  /* 0x0000000e02027211 */ /* 0x008fe400078408ff */
[----:B------:R-:W-:-:S03]  /*2b000*/  LOP3.LUT R0, R0, 0x38, R3, 0x78, !PT ;  /* 0x0000003800007812 */ /* 0x000fc600078e7803 */
[----:B--2---:R-:W-:Y:S01]  /*2b010*/  IMAD.X R3, RZ, RZ, R6, P2 ;  /* 0x000000ffff037224 */ /* 0x004fe200010e0606 */
        /* <DEDUP_REMOVED lines=15> */
.L_x_2151:
[----:B------:R-:W-:Y:S05]  /*2b110*/  BSYNC B0 ;  /* 0x0000000000007941 */ /* 0x000fea0003800000 */
.L_x_2150:
[----:B------:R-:W-:Y:S01]  /*2b120*/  NOP ;  /* 0x0000000000007918 */ /* 0x000fe20000000000 */
[----:B------:R-:W-:Y:S01]  /*2b130*/  SYNCS.ARRIVE.TRANS64.RED.A0T1 RZ, [UR38+0x38810], RZ ;  /* 0x038810ffffff79a7 */ /* 0x000fe20008200426 */
[----:B01----:R-:W-:Y:S01]  /*2b140*/  IMAD.MOV.U32 R2, RZ, RZ, 0x1 ;  /* 0x00000001ff027424 */ /* 0x003fe200078e00ff */
[----:B------:R-:W-:Y:S04]  /*2b150*/  ARRIVES.LDGSTSBAR.64.TRANSCNT [UR38+0x38810] ;  /* 0x03881000ff0079b0 */ /* 0x000fe80008000aa6 */
[----:B------:R-:W-:Y:S01]  /*2b160*/  SHF.L.U32 R2, R2, 0x1f, RZ ;  /* 0x0000001f02027819 */ /* 0x000fe200000006ff */
[----:B------:R-:W-:Y:S01]  /*2b170*/  NOP ;  /* 0x0000000000007918 */ /* 0x000fe20000000000 */
[----:B------:R-:W-:Y:S02]  /*2b180*/  SYNCS.ARRIVE.TRANS64.A1T0 RZ, [UR38+0x38810], RZ ;  /* 0x038810ffffff79a7 */ /* 0x000fe40008100026 */
[----:B------:R-:W0:Y:S02]  /*2b190*/  SYNCS.PHASECHK.TRANS64.TRYWAIT P0, [UR38+0x38820], R2 ;  /* 0x03882002ff0075a7 */ /* 0x000e240008000166 */
[----:B0-----:R-:W-:Y:S05]  /*2b1a0*/  @!P0 BRA `(.L_x_2152) ;  /* 0x0000004000c88947 */ /* 0x001fea0003800000 */
.L_x_2263:
[----:B------:R-:W-:Y:S01]  /*2b1b0*/  LOP3.LUT P0, RZ, R17, 0x2, RZ, 0xc0, !PT ;  /* 0x0000000211ff7812 */ /* 0x000fe2000780c0ff */
[----:B------:R-:W-:Y:S01]  /*2b1c0*/  BSSY B0, `(.L_x_2153) ;  /* 0x000007f000007945 */ /* 0x000fe20003800000 */
[----:B------:R-:W-:-:S11]  /*2b1d0*/  IMAD.MOV.U32 R0, RZ, RZ, 0x1 ;  /* 0x00000001ff007424 */ /* 0x000fd600078e00ff */
[----:B------:R-:W-:Y:S05]  /*2b1e0*/  @!P0 BRA `(.L_x_2154) ;  /* 0x0000000400f08947 */ /* 0x000fea0003800000 */
[----:B------:R-:W1:Y:S01]  /*2b1f0*/  SYNCS.PHASECHK.TRANS64.TRYWAIT P0, [UR38+0x38860], R2 ;  /* 0x03886002ff0075a7 */ /* 0x000e620008000166 */
[----:B0-----:R-:W0:Y:S02]  /*2b200*/  S2R R3, SR_TID.X ;  /* 0x0000000000037919 */ /* 0x001e240000002100 */
[----:B0-----:R-:W-:-:S04]  /*2b210*/  LOP3.LUT R3, R3, 0x7f, RZ, 0xc0, !PT ;  /* 0x0000007f03037812 */ /* 0x001fc800078ec0ff */
[----:B------:R-:W-:Y:S01]  /*2b220*/  ISETP.NE.AND P1, PT, R3, RZ, PT ;  /* 0x000000ff0300720c */ /* 0x000fe20003f25270 */
[----:B-1----:R-:W-:-:S12]  /*2b230*/  @!P0 BRA `(.L_x_2155) ;  /* 0x0000004000bc8947 */ /* 0x002fd80003800000 */
.L_x_2264:
        /* <DEDUP_REMOVED lines=8> */
.L_x_2157:
[----:B------:R-:W-:Y:S05]  /*2b2c0*/  BSYNC B1 ;  /* 0x0000000000017941 */ /* 0x000fea0003800000 */
.L_x_2156:
[----:B0-----:R-:W4:Y:S01]  /*2b2d0*/  LDL.LU R2, [R1+0x444] ;  /* 0x0004440001027983 */ /* 0x001f220000300800 */
        /* <DEDUP_REMOVED lines=9> */
[----:B----4-:R-:W-:-:S08]  /*2b370*/  IMAD.SHL.U32 R2, R2, 0x40, RZ ;  /* 0x0000004002027824 */ /* 0x010fd000078e00ff */
.L_x_2158:
        /* <DEDUP_REMOVED lines=13> */
.L_x_2159:
        /* <DEDUP_REMOVED lines=13> */
.L_x_2160:
        /* <DEDUP_REMOVED lines=13> */
.L_x_2161:
        /* <DEDUP_REMOVED lines=13> */
.L_x_2162:
        /* <DEDUP_REMOVED lines=13> */
.L_x_2163:
        /* <DEDUP_REMOVED lines=13> */
.L_x_2164:
        /* <DEDUP_REMOVED lines=13> */
.L_x_2165:
        /* <DEDUP_REMOVED lines=8> */
.L_x_2154:
[----:B------:R-:W-:Y:S05]  /*2b9b0*/  BSYNC B0 ;  /* 0x0000000000007941 */ /* 0x000fea0003800000 */
.L_x_2153:
[----:B------:R-:W4:Y:S04]  /*2b9c0*/  LDL.LU R4, [R1+0x468] ;  /* 0x0004680001047983 */ /* 0x000f280000300800 */
[----:B0-----:R-:W5:Y:S01]  /*2b9d0*/  LDL R3, [R1+0x448] ;  /* 0x0004480001037983 */ /* 0x001f620000100800 */
[----:B------:R-:W-:Y:S02]  /*2b9e0*/  IMAD.MOV.U32 R7, RZ, RZ, RZ ;  /* 0x000000ffff077224 */ /* 0x000fe400078e00ff */
[----:B--2---:R-:W-:Y:S02]  /*2b9f0*/  IMAD.MOV.U32 R6, RZ, RZ, 0x1 ;  /* 0x00000001ff067424 */ /* 0x004fe400078e00ff */
[----:B----4-:R-:W-:-:S05]  /*2ba00*/  VIADD R8, R4, 0xfffffffe ;  /* 0xfffffffe04087836 */ /* 0x010fca0000000000 */
[----:B-----5:R-:W-:-:S13]  /*2ba10*/  ISETP.GE.AND P0, PT, R8, R3, PT ;  /* 0x000000030800720c */ /* 0x020fda0003f06270 */
[----:B------:R-:W-:Y:S05]  /*2ba20*/  @!P0 BRA `(.L_x_2129) ;  /* 0x00000024000c8947 */ /* 0x000fea0003800000 */
[----:B------:R-:W2:Y:S04]  /*2ba30*/  LDL.LU R5, [R1+0x454] ;  /* 0x0004540001057983 */ /* 0x000ea80000300800 */
[----:B------:R-:W4:Y:S01]  /*2ba40*/  LDL.LU R4, [R1+0x450] ;  /* 0x0004500001047983 */ /* 0x000f220000300800 */
[----:B------:R-:W-:Y:S01]  /*2ba50*/  UIADD3 UR4, UR40, 0x1, URZ ;  /* 0x0000000128047890 */ /* 0x000fe2000fffe03f */
[----:B------:R-:W-:Y:S01]  /*2ba60*/  LOP3.LUT R3, RZ, R3, RZ, 0x33, !PT ;  /* 0x00000003ff037212 */ /* 0x000fe200078e33ff */
[----:B------:R-:W-:-:S04]  /*2ba70*/  IMAD.MOV.U32 R6, RZ, RZ, 0x1 ;  /* 0x00000001ff067424 */ /* 0x000fc800078e00ff */
[----:B--2---:R-:W-:Y:S01]  /*2ba80*/  IMAD R0, R5, UR4, RZ ;  /* 0x0000000405007c24 */ /* 0x004fe2000f8e02ff */
[----:B------:R-:W-:-:S04]  /*2ba90*/  ULOP3.LUT UR4, URZ, UR41, URZ, 0x33, !UPT ;  /* 0x000000293f047292 */ /* 0x000fc8000f8e333f */
[----:B------:R-:W-:-:S04]  /*2baa0*/  LOP3.LUT R0, RZ, R0, RZ, 0x33, !PT ;  /* 0x00000000ff007212 */ /* 0x000fc800078e33ff */
[----:B----4-:R-:W-:Y:S01]  /*2bab0*/  VIADDMNMX R0, R0, -R4, UR4, !PT ;  /* 0x0000000400007e46 */ /* 0x010fe2000f800904 */
[----:B------:R-:W-:Y:S01]  /*2bac0*/  ULOP3.LUT UR4, URZ, UR42, URZ, 0x33, !UPT ;  /* 0x0000002a3f047292 */ /* 0x000fe2000f8e333f */
[----:B------:R-:W0:Y:S05]  /*2bad0*/  S2R R4, SR_TID.X ;  /* 0x0000000000047919 */ /* 0x000e2a0000002100 */
[----:B------:R-:W-:-:S04]  /*2bae0*/  VIMNMX R0, R0, UR4, !PT ;  /* 0x0000000400007c48 */ /* 0x000fc8000ffe0100 */
[----:B------:R-:W-:-:S05]  /*2baf0*/  VIADDMNMX R3, R0, 0x2, R3, !PT ;  /* 0x0000000200037846 */ /* 0x000fca0007800103 */
[----:B------:R-:W-:-:S05]  /*2bb00*/  VIADD R5, R3, 0xfffffffe ;  /* 0xfffffffe03057836 */ /* 0x000fca0000000000 */
[-C--:B------:R-:W-:Y:S02]  /*2bb10*/  ISETP.NE.AND P0, PT, R5, R0.reuse, PT ;  /* 0x000000000500720c */ /* 0x080fe40003f05270 */
[----:B------:R-:W-:-:S05]  /*2bb20*/  LOP3.LUT R0, RZ, R0, RZ, 0x33, !PT ;  /* 0x00000000ff007212 */ /* 0x000fca00078e33ff */
[----:B------:R-:W-:Y:S02]  /*2bb30*/  IMAD.IADD R2, R3, 0x1, R0 ;  /* 0x0000000103027824 */ /* 0x000fe400078e0200 */
[----:B------:R-:W-:-:S03]  /*2bb40*/  IMAD.MOV.U32 R0, RZ, RZ, 0x1 ;  /* 0x00000001ff007424 */ /* 0x000fc600078e00ff */
[----:B------:R-:W-:Y:S02]  /*2bb50*/  LOP3.LUT R11, R2, 0x1, RZ, 0xc0, !PT ;  /* 0x00000001020b7812 */ /* 0x000fe400078ec0ff */
[----:B0-----:R-:W-:Y:S01]  /*2bb60*/  LOP3.LUT R10, R4, 0x1f, RZ, 0xc0, !PT ;  /* 0x0000001f040a7812 */ /* 0x001fe200078ec0ff */
[----:B------:R-:W-:Y:S06]  /*2bb70*/  @!P0 BRA `(.L_x_2166) ;  /* 0x0000001400d48947 */ /* 0x000fec0003800000 */
[----:B------:R-:W-:Y:S01]  /*2bb80*/  BSSY B0, `(.L_x_2166) ;  /* 0x0000174000007945 */ /* 0x000fe20003800000 */
[----:B------:R-:W-:Y:S02]  /*2bb90*/  IMAD.IADD R9, R2, 0x1, -R11 ;  /* 0x0000000102097824 */ /* 0x000fe400078e0a0b */
[----:B------:R-:W-:-:S07]  /*2bba0*/  IMAD.MOV.U32 R0, RZ, RZ, 0x1 ;  /* 0x00000001ff007424 */ /* 0x000fce00078e00ff */
.L_x_2207:
        /* <DEDUP_REMOVED lines=27> */
.L_x_2169:
[----:B------:R-:W1:Y:S01]  /*2bd60*/  S2R R2, SR_TID.X ;  /* 0x0000000000027919 */ /* 0x000e620000002100 */
[----:B------:R-:W-:Y:S01]  /*2bd70*/  BSSY B2, `(.L_x_2170) ;  /* 0x0000006000027945 */ /* 0x000fe20003800000 */
[----:B-1----:R-:W-:Y:S02]  /*2bd80*/  LOP3.LUT R3, R2, 0x7f, RZ, 0xc0, !PT ;  /* 0x0000007f02037812 */ /* 0x002fe400078ec0ff */
[----:B------:R-:W-:Y:S02]  /*2bd90*/  SHF.L.U32 R2, R0, 0x1f, RZ ;  /* 0x0000001f00027819 */ /* 0x000fe400000006ff */
[----:B------:R-:W-:Y:S02]  /*2bda0*/  ISETP.NE.AND P2, PT, R3, RZ, PT ;  /* 0x000000ff0300720c */ /* 0x000fe40003f45270 */
[----:B------:R-:W1:Y:S02]  /*2bdb0*/  SYNCS.PHASECHK.TRANS64.TRYWAIT P0, [UR38+0x38848], R2 ;  /* 0x03884802ff0075a7 */ /* 0x000e640008000166 */
[----:B-1----:R-:W-:Y:S09]  /*2bdc0*/  @!P0 BRA `(.L_x_2171) ;  /* 0x0000003400f08947 */ /* 0x002ff20003800000 */
.L_x_2265:
[----:B------:R-:W-:Y:S05]  /*2bdd0*/  BSYNC B2 ;  /* 0x0000000000027941 */ /* 0x000fea0003800000 */
.L_x_2170:
[----:B------:R-:W-:Y:S04]  /*2bde0*/  BSSY B2, `(.L_x_2172) ;  /* 0x0000007000027945 */ /* 0x000fe80003800000 */
[----:B------:R-:W-:Y:S05]  /*2bdf0*/  @P2 BRA `(.L_x_2173) ;  /* 0x0000000000142947 */ /* 0x000fea0003800000 */
[----:B------:R-:W-:Y:S01]  /*2be00*/  ISETP.NE.AND P0, PT, R10, RZ, PT ;  /* 0x000000ff0a00720c */ /* 0x000fe20003f05270 */
[----:B-1----:R-:W-:-:S04]  /*2be10*/  IMAD.MOV.U32 R3, RZ, RZ, 0x2000 ;  /* 0x00002000ff037424 */ /* 0x002fc800078e00ff */
[----:B------:R2:W-:Y:S08]  /*2be20*/  SYNCS.ARRIVE.TRANS64 RZ, [UR38+0x38838], R3 ;  /* 0x03883803ffff79a7 */ /* 0x0005f00008000026 */
[----:B--2---:R-:W-:Y:S05]  /*2be30*/  @!P0 BRA `(.L_x_2173) ;  /* 0x0000000000048947 */ /* 0x004fea0003800000 */
[----:B------:R-:W-:Y:S01]  /*2be40*/  BPT.TRAP 0x1 ;  /* 0x000000040000795c */ /* 0x000fe20000300000 */
.L_x_2173:
[----:B------:R-:W-:Y:S05]  /*2be50*/  BSYNC B2 ;  /* 0x0000000000027941 */ /* 0x000fea0003800000 */
.L_x_2172:
        /* <DEDUP_REMOVED lines=11> */
.L_x_2174:
        /* <DEDUP_REMOVED lines=10> */
.L_x_2266:
[----:B------:R-:W-:Y:S05]  /*2bfb0*/  BSYNC B2 ;  /* 0x0000000000027941 */ /* 0x000fea0003800000 */
.L_x_2175:
        /* <DEDUP_REMOVED lines=9> */
.L_x_2178:
[----:B------:R-:W-:Y:S05]  /*2c050*/  BSYNC B2 ;  /* 0x0000000000027941 */ /* 0x000fea0003800000 */
.L_x_2177:
        /* <DEDUP_REMOVED lines=9> */
.L_x_2179:
        /* <DEDUP_REMOVED lines=13> */
.L_x_2180:
        /* <DEDUP_REMOVED lines=13> */
.L_x_2181:
        /* <DEDUP_REMOVED lines=13> */
.L_x_2182:
        /* <DEDUP_REMOVED lines=13> */
.L_x_2183:
        /* <DEDUP_REMOVED lines=13> */
.L_x_2184:
        /* <DEDUP_REMOVED lines=13> */
.L_x_2185:
        /* <DEDUP_REMOVED lines=13> */
.L_x_2186:
        /* <DEDUP_REMOVED lines=8> */
.L_x_2168:
[----:B------:R-:W-:Y:S05]  /*2c720*/  BSYNC B1 ;  /* 0x0000000000017941 */ /* 0x000fea0003800000 */
.L_x_2167:
[----:B------:R-:W-:Y:S01]  /*2c730*/  LOP3.LUT P3, RZ, R17, 0x2, RZ, 0xc0, !PT ;  /* 0x0000000211ff7812 */ /* 0x000fe2000786c0ff */
[----:B------:R-:W-:Y:S01]  /*2c740*/  BSSY B1, `(.L_x_2187) ;  /* 0x00000b5000017945 */ /* 0x000fe20003800000 */
[----:B------:R-:W-:-:S11]  /*2c750*/  LOP3.LUT R0, R0, 0x1, RZ, 0x3c, !PT ;  /* 0x0000000100007812 */ /* 0x000fd600078e3cff */
[----:B------:R-:W-:Y:S05]  /*2c760*/  @!P3 BRA `(.L_x_2188) ;  /* 0x0000000800c8b947 */ /* 0x000fea0003800000 */
[----:B------:R-:W-:Y:S01]  /*2c770*/  LOP3.LUT P3, RZ, R17, 0x1, RZ, 0xc0, !PT ;  /* 0x0000000111ff7812 */ /* 0x000fe2000786c0ff */
[----:B------:R-:W-:-:S12]  /*2c780*/  VIADD R12, R8, 0xffffffff ;  /* 0xffffffff080c7836 */ /* 0x000fd80000000000 */
[----:B------:R-:W-:Y:S05]  /*2c790*/  @!P3 BRA `(.L_x_2189) ;  /* 0x000000000048b947 */ /* 0x000fea0003800000 */
[----:B------:R-:W0:Y:S01]  /*2c7a0*/  LDC R5, c[0x0][0x43c] ;  /* 0x00010f00ff057b82 */ /* 0x000e220000000800 */
[----:B------:R-:W-:Y:S01]  /*2c7b0*/  ULDC.64 UR4, c[0x0][0x428] ;  /* 0x00010a0000047ab9 */ /* 0x000fe20000000a00 */
        /* <DEDUP_REMOVED lines=8> */
[----:B------:R-:W-:-:S04]  /*2c840*/  IMAD R5, R19, UR4, RZ ;  /* 0x0000000413057c24 */ /* 0x000fc8000f8e02ff */
[C---:B------:R-:W-:Y:S02]  /*2c850*/  IMAD R5, R18.reuse, UR5, R5 ;  /* 0x0000000512057c24 */ /* 0x040fe4000f8e0205 */
[----:B------:R-:W-:Y:S01]  /*2c860*/  IMAD.WIDE.U32 R2, R18, UR4, R2 ;  /* 0x0000000412027c25 */ /* 0x000fe2000f8e0002 */
[----:B------:R-:W-:-:S03]  /*2c870*/  ULDC.64 UR4, c[0x0][0x418] ;  /* 0x0001060000047ab9 */ /* 0x000fc60000000a00 */
[----:B------:R-:W-:Y:S01]  /*2c880*/  IMAD.IADD R3, R5, 0x1, R3 ;  /* 0x0000000105037824 */ /* 0x000fe200078e0203 */
[----:B------:R-:W-:-:S04]  /*2c890*/  LEA R4, P0, R2, UR4, 0x2 ;  /* 0x0000000402047c11 */ /* 0x000fc8000f8010ff */
[----:B------:R-:W-:-:S05]  /*2c8a0*/  LEA.HI.X R5, R2, UR5, R3, 0x2, P0 ;  /* 0x0000000502057c11 */ /* 0x000fca00080f1403 */
[----:B------:R0:W5:Y:S04]  /*2c8b0*/  LDG.E R16, desc[UR44][R4.64] ;  /* 0x0000002c04107981 */ /* 0x000168000c1e1900 */
.L_x_2189:
[----:B------:R-:W1:Y:S01]  /*2c8c0*/  S2R R2, SR_TID.X ;  /* 0x0000000000027919 */ /* 0x000e620000002100 */
[----:B------:R-:W-:Y:S01]  /*2c8d0*/  BSSY B2, `(.L_x_2190) ;  /* 0x0000006000027945 */ /* 0x000fe20003800000 */
[----:B-1----:R-:W-:Y:S02]  /*2c8e0*/  LOP3.LUT R3, R2, 0x7f, RZ, 0xc0, !PT ;  /* 0x0000007f02037812 */ /* 0x002fe400078ec0ff */
[----:B------:R-:W-:Y:S02]  /*2c8f0*/  SHF.L.U32 R2, R0, 0x1f, RZ ;  /* 0x0000001f00027819 */ /* 0x000fe400000006ff */
[----:B------:R-:W-:Y:S02]  /*2c900*/  ISETP.NE.AND P2, PT, R3, RZ, PT ;  /* 0x000000ff0300720c */ /* 0x000fe40003f45270 */
[----:B------:R-:W1:Y:S02]  /*2c910*/  SYNCS.PHASECHK.TRANS64.TRYWAIT P0, [UR38+0x38840], R2 ;  /* 0x03884002ff0075a7 */ /* 0x000e640008000166 */
[----:B-1----:R-:W-:Y:S09]  /*2c920*/  @!P0 BRA `(.L_x_2191) ;  /* 0x0000002c00488947 */ /* 0x002ff20003800000 */
.L_x_2267:
[----:B------:R-:W-:Y:S05]  /*2c930*/  BSYNC B2 ;  /* 0x0000000000027941 */ /* 0x000fea0003800000 */
.L_x_2190:
[----:B------:R-:W-:Y:S04]  /*2c940*/  BSSY B2, `(.L_x_2192) ;  /* 0x0000007000027945 */ /* 0x000fe80003800000 */
[----:B------:R-:W-:Y:S05]  /*2c950*/  @P2 BRA `(.L_x_2193) ;  /* 0x0000000000142947 */ /* 0x000fea0003800000 */
[----:B------:R-:W-:Y:S01]  /*2c960*/  ISETP.NE.AND P0, PT, R10, RZ, PT ;  /* 0x000000ff0a00720c */ /* 0x000fe20003f05270 */
[----:B-1----:R-:W-:-:S04]  /*2c970*/  IMAD.MOV.U32 R3, RZ, RZ, 0x2000 ;  /* 0x00002000ff037424 */ /* 0x002fc800078e00ff */
[----:B------:R2:W-:Y:S08]  /*2c980*/  SYNCS.ARRIVE.TRANS64 RZ, [UR38+0x38830], R3 ;  /* 0x03883003ffff79a7 */ /* 0x0005f00008000026 */
[----:B--2---:R-:W-:Y:S05]  /*2c990*/  @!P0 BRA `(.L_x_2193) ;  /* 0x0000000000048947 */ /* 0x004fea0003800000 */
[----:B------:R-:W-:Y:S01]  /*2c9a0*/  BPT.TRAP 0x1 ;  /* 0x000000040000795c */ /* 0x000fe20000300000 */
.L_x_2193:
[----:B------:R-:W-:Y:S05]  /*2c9b0*/  BSYNC B2 ;  /* 0x0000000000027941 */ /* 0x000fea0003800000 */
.L_x_2192:
        /* <DEDUP_REMOVED lines=11> */
.L_x_2194:
        /* <DEDUP_REMOVED lines=11> */
.L_x_2268:
[----:B------:R-:W-:Y:S05]  /*2cb20*/  BSYNC B2 ;  /* 0x0000000000027941 */ /* 0x000fea0003800000 */
.L_x_2195:
        /* <DEDUP_REMOVED lines=9> */
.L_x_2198:
[----:B------:R-:W-:Y:S05]  /*2cbc0*/  BSYNC B2 ;  /* 0x0000000000027941 */ /* 0x000fea0003800000 */
.L_x_2197:
        /* <DEDUP_REMOVED lines=9> */
.L_x_2199:
        /* <DEDUP_REMOVED lines=13> */
.L_x_2200:
        /* <DEDUP_REMOVED lines=13> */
.L_x_2201:
        /* <DEDUP_REMOVED lines=13> */
.L_x_2202:
        /* <DEDUP_REMOVED lines=13> */
.L_x_2203:
        /* <DEDUP_REMOVED lines=13> */
.L_x_2204:
        /* <DEDUP_REMOVED lines=13> */
.L_x_2205:
        /* <DEDUP_REMOVED lines=13> */
.L_x_2206:
        /* <DEDUP_REMOVED lines=8> */
.L_x_2188:
[----:B------:R-:W-:Y:S05]  /*2d290*/  BSYNC B1 ;  /* 0x0000000000017941 */ /* 0x000fea0003800000 */
.L_x_2187:
[----:B------:R-:W-:Y:S01]  /*2d2a0*/  VIADD R8, R8, 0xfffffffe ;  /* 0xfffffffe08087836 */ /* 0x000fe20000000000 */
[----:B------:R-:W-:Y:S06]  /*2d2b0*/  @P1 BRA `(.L_x_2207) ;  /* 0xffffffe8003c1947 */ /* 0x000fec000383ffff */
[----:B------:R-:W-:Y:S05]  /*2d2c0*/  BSYNC B0 ;  /* 0x0000000000007941 */ /* 0x000fea0003800000 */
.L_x_2166:
        /* <DEDUP_REMOVED lines=8> */
[----:B------:R-:W-:Y:S02]  /*2d350*/  ULDC.64 UR4, c[0x0][0x428] ;  /* 0x00010a0000047ab9 */ /* 0x000fe40000000a00 */
        /* <DEDUP_REMOVED lines=16> */
.L_x_2210:
[----:B------:R-:W1:Y:S01]  /*2d460*/  S2R R2, SR_TID.X ;  /* 0x0000000000027919 */ /* 0x000e620000002100 */
[----:B------:R-:W-:Y:S01]  /*2d470*/  BSSY B1, `(.L_x_2211) ;  /* 0x0000006000017945 */ /* 0x000fe20003800000 */
[----:B-1----:R-:W-:Y:S02]  /*2d480*/  LOP3.LUT R3, R2, 0x7f, RZ, 0xc0, !PT ;  /* 0x0000007f02037812 */ /* 0x002fe400078ec0ff */
[----:B------:R-:W-:Y:S02]  /*2d490*/  SHF.L.U32 R2, R0, 0x1f, RZ ;  /* 0x0000001f00027819 */ /* 0x000fe400000006ff */
[----:B------:R-:W-:Y:S02]  /*2d4a0*/  ISETP.NE.AND P1, PT, R3, RZ, PT ;  /* 0x000000ff0300720c */ /* 0x000fe40003f25270 */
[----:B------:R-:W1:Y:S02]  /*2d4b0*/  SYNCS.PHASECHK.TRANS64.TRYWAIT P0, [UR38+0x38848], R2 ;  /* 0x03884802ff0075a7 */ /* 0x000e640008000166 */
[----:B-1----:R-:W-:Y:S09]  /*2d4c0*/  @!P0 BRA `(.L_x_2212) ;  /* 0x0000002000908947 */ /* 0x002ff20003800000 */
.L_x_2269:
[----:B------:R-:W-:Y:S05]  /*2d4d0*/  BSYNC B1 ;  /* 0x0000000000017941 */ /* 0x000fea0003800000 */
.L_x_2211:
[----:B------:R-:W-:Y:S04]  /*2d4e0*/  BSSY B1, `(.L_x_2213) ;  /* 0x0000007000017945 */ /* 0x000fe80003800000 */
[----:B------:R-:W-:Y:S05]  /*2d4f0*/  @P1 BRA `(.L_x_2214) ;  /* 0x0000000000141947 */ /* 0x000fea0003800000 */
[----:B------:R-:W-:Y:S01]  /*2d500*/  ISETP.NE.AND P0, PT, R10, RZ, PT ;  /* 0x000000ff0a00720c */ /* 0x000fe20003f05270 */
[----:B-1----:R-:W-:-:S04]  /*2d510*/  IMAD.MOV.U32 R3, RZ, RZ, 0x2000 ;  /* 0x00002000ff037424 */ /* 0x002fc800078e00ff */
[----:B------:R2:W-:Y:S08]  /*2d520*/  SYNCS.ARRIVE.TRANS64 RZ, [UR38+0x38838], R3 ;  /* 0x03883803ffff79a7 */ /* 0x0005f00008000026 */
[----:B--2---:R-:W-:Y:S05]  /*2d530*/  @!P0 BRA `(.L_x_2214) ;  /* 0x0000000000048947 */ /* 0x004fea0003800000 */
[----:B------:R-:W-:Y:S01]  /*2d540*/  BPT.TRAP 0x1 ;  /* 0x000000040000795c */ /* 0x000fe20000300000 */
.L_x_2214:
[----:B------:R-:W-:Y:S05]  /*2d550*/  BSYNC B1 ;  /* 0x0000000000017941 */ /* 0x000fea0003800000 */
.L_x_2213:
        /* <DEDUP_REMOVED lines=11> */
.L_x_2215:
[----:B------:R-:W-:-:S13]  /*2d610*/  @P0 ELECT P2, URZ, PT ;  /* 0x00000000003f082f */ /* 0x000fda0003840000 */
[----:B-----5:R-:W-:Y:S01]  /*2d620*/  @P2 R2UR UR13, R16 ;  /* 0x00000000100d22ca */ /* 0x020fe200000e0000 */
[----:B------:R-:W-:Y:S01]  /*2d630*/  UMOV UR12, UR36 ;  /* 0x00000024000c7c82 */ /* 0x000fe20008000000 */
[----:B------:R-:W-:Y:S02]  /*2d640*/  @P2 R2UR UR11, R8 ;  /* 0x00000000080b22ca */ /* 0x000fe400000e0000 */
[----:B------:R-:W-:Y:S02]  /*2d650*/  @P2 PLOP3.LUT P0, PT, P2, PT, PT, 0x8, 0x0 ;  /* 0x000000000000281c */ /* 0x000fe4000170e170 */
[----:B------:R-:W-:-:S09]  /*2d660*/  PLOP3.LUT P2, PT, PT, PT, PT, 0x8, 0x0 ;  /* 0x000000000000781c */ /* 0x000fd20003f4e170 */
[----:B------:R2:W-:Y:S02]  /*2d670*/  UTMALDG.4D [UR8], [UR4], desc[UR6] ;  /* 0x00000608040075b4 */ /* 0x0005e40008019000 */
[----:B--2---:R-:W-:Y:S05]  /*2d680*/  @P0 BRA.U.ANY `(.L_x_2215) ;  /* 0xfffffffd00e00947 */ /* 0x004fea000393ffff */
[----:B------:R-:W2:Y:S01]  /*2d690*/  SYNCS.PHASECHK.TRANS64.TRYWAIT P0, [UR38+0x38868], R2 ;  /* 0x03886802ff0075a7 */ /* 0x000ea20008000166 */
[----:B------:R-:W-:Y:S04]  /*2d6a0*/  BSSY B1, `(.L_x_2216) ;  /* 0x0000002000017945 */ /* 0x000fe80003800000 */
[----:B--2---:R-:W-:Y:S05]  /*2d6b0*/  @!P0 BRA `(.L_x_2217) ;  /* 0x00000020002c8947 */ /* 0x004fea0003800000 */
.L_x_2270:
[----:B------:R-:W-:Y:S05]  /*2d6c0*/  BSYNC B1 ;  /* 0x0000000000017941 */ /* 0x000fea0003800000 */
.L_x_2216:
        /* <DEDUP_REMOVED lines=9> */
.L_x_2219:
[----:B------:R-:W-:Y:S05]  /*2d760*/  BSYNC B1 ;  /* 0x0000000000017941 */ /* 0x000fea0003800000 */
.L_x_2218:
        /* <DEDUP_REMOVED lines=9> */
.L_x_2220:
        /* <DEDUP_REMOVED lines=13> */
.L_x_2221:
        /* <DEDUP_REMOVED lines=13> */
.L_x_2222:
        /* <DEDUP_REMOVED lines=13> */
.L_x_2223:
        /* <DEDUP_REMOVED lines=13> */
.L_x_2224:
        /* <DEDUP_REMOVED lines=13> */
.L_x_2225:
        /* <DEDUP_REMOVED lines=13> */
.L_x_2226:
        /* <DEDUP_REMOVED lines=13> */
.L_x_2227:
        /* <DEDUP_REMOVED lines=8> */
.L_x_2209:
[----:B------:R-:W-:Y:S05]  /*2de30*/  BSYNC B0 ;  /* 0x0000000000007941 */ /* 0x000fea0003800000 */
.L_x_2208:
[----:B------:R-:W-:Y:S02]  /*2de40*/  LOP3.LUT R0, R0, 0x1, RZ, 0x3c, !PT ;  /* 0x0000000100007812 */ /* 0x000fe400078e3cff */
[----:B------:R-:W-:-:S07]  /*2de50*/  CS2R R6, SRZ ;  /* 0x0000000000067805 */ /* 0x000fce000001ff00 */
.L_x_2129:
[----:B------:R-:W1:Y:S01]  /*2de60*/  S2R R3, SR_CgaCtaId ;  /* 0x0000000000037919 */ /* 0x000e620000008800 */
[----:B------:R-:W-:Y:S02]  /*2de70*/  MOV R2, 0x400 ;  /* 0x0000040000027802 */ /* 0x000fe40000000f00 */
[----:B------:R-:W-:Y:S02]  /*2de80*/  SHF.L.U32 R7, R7, 0x1f, RZ ;  /* 0x0000001f07077819 */ /* 0x000fe400000006ff */
[----:B-1----:R-:W-:-:S04]  /*2de90*/  LEA R2, R3, R2, 0x18 ;  /* 0x0000000203027211 */ /* 0x002fc800078ec0ff */
[----:B------:R-:W1:Y:S02]  /*2dea0*/  SYNCS.PHASECHK.TRANS64.TRYWAIT P0, [R2+URZ+0x38820], R7 ;  /* 0x03882007020075a7 */ /* 0x000e64000800017f */
[----:B-1----:R-:W-:Y:S05]  /*2deb0*/  @!P0 BRA `(.L_x_2228) ;  /* 0x0000001800448947 */ /* 0x002fea0003800000 */
.L_x_2271:
[----:B------:R-:W-:-:S03]  /*2dec0*/  UMOV UR4, 0xffffffff ;  /* 0xffffffff00047882 */ /* 0x000fc60000000000 */
[----:B------:R-:W-:Y:S05]  /*2ded0*/  BRA.DIV UR4, `(.L_x_2229) ;  /* 0x0000001a04507947 */ /* 0x000fea000b800000 */
[----:B------:R-:W2:Y:S02]  /*2dee0*/  S2R R3, SR_TID.X ;  /* 0x0000000000037919 */ /* 0x000ea40000002100 */
[----:B--2---:R-:W-:-:S04]  /*2def0*/  SHF.R.U32.HI R3, RZ, 0x5, R3 ;  /* 0x00000005ff037819 */ /* 0x004fc80000011603 */
[----:B------:R-:W-:-:S05]  /*2df00*/  LOP3.LUT R3, R3, 0x3, RZ, 0xc0, !PT ;  /* 0x0000000303037812 */ /* 0x000fca00078ec0ff */
[----:B---3--:R2:W3:Y:S02]  /*2df10*/  SHFL.IDX PT, R14, R3, RZ, 0x1f ;  /* 0x00001fff030e7589 */ /* 0x0084e400000e0000 */
.L_x_2274:
[----:B---3--:R-:W-:-:S13]  /*2df20*/  ISETP.NE.AND P0, PT, R14, RZ, PT ;  /* 0x000000ff0e00720c */ /* 0x008fda0003f05270 */
[----:B------:R-:W-:Y:S05]  /*2df30*/  @P0 BRA `(.L_x_1998) ;  /* 0x0000000000880947 */ /* 0x000fea0003800000 */
[----:B------:R-:W-:-:S03]  /*2df40*/  UMOV UR4, 0xffffffff ;  /* 0xffffffff00047882 */ /* 0x000fc60000000000 */
[----:B------:R-:W-:Y:S05]  /*2df50*/  BRA.DIV UR4, `(.L_x_2230) ;  /* 0x0000001a04647947 */ /* 0x000fea000b800000 */
[----:B------:R-:W-:-:S13]  /*2df60*/  ELECT P6, URZ, PT ;  /* 0x00000000003f782f */ /* 0x000fda00038c0000 */
.L_x_2277:
[----:B------:R-:W-:Y:S05]  /*2df70*/  @!P6 BRA `(.L_x_1998) ;  /* 0x000000000078e947 */ /* 0x000fea0003800000 */
[----:B--2---:R-:W2:Y:S02]  /*2df80*/  LDL.LU R3, [R1+0x44c] ;  /* 0x00044c0001037983 */ /* 0x004ea40000300800 */
[----:B--2---:R-:W-:-:S04]  /*2df90*/  LOP3.LUT R3, R3, 0x2, RZ, 0xfc, !PT ;  /* 0x0000000203037812 */ /* 0x004fc800078efcff */
[----:B------:R-:W-:-:S13]  /*2dfa0*/  ISETP.NE.AND P2, PT, R3, 0x3, PT ;  /* 0x000000030300780c */ /* 0x000fda0003f45270 */
[----:B------:R-:W-:Y:S05]  /*2dfb0*/  @!P2 BRA `(.L_x_2231) ;  /* 0x000000000004a947 */ /* 0x000fea0003800000 */
[----:B------:R-:W-:Y:S01]  /*2dfc0*/  BPT.TRAP 0x1 ;  /* 0x000000040000795c */ /* 0x000fe20000300000 */
.L_x_2231:
[----:B------:R-:W-:Y:S01]  /*2dfd0*/  VIADD R3, R2, 0x38840 ;  /* 0x0003884002037836 */ /* 0x000fe20000000000 */
[----:B-1----:R-:W-:Y:S01]  /*2dfe0*/  SHF.L.U32 R7, R0, 0x1f, RZ ;  /* 0x0000001f00077819 */ /* 0x002fe200000006ff */
[C---:B------:R-:W-:Y:S02]  /*2dff0*/  VIADD R4, R6.reuse, 0x1 ;  /* 0x0000000106047836 */ /* 0x040fe40000000000 */
[----:B------:R-:W-:-:S03]  /*2e000*/  IMAD R8, R6, 0x8, R3 ;  /* 0x0000000806087824 */ /* 0x000fc600078e0203 */
[C---:B------:R-:W-:Y:S01]  /*2e010*/  ISETP.NE.AND P1, PT, R4.reuse, 0x2, PT ;  /* 0x000000020400780c */ /* 0x040fe20003f25270 */
[----:B------:R-:W1:Y:S03]  /*2e020*/  SYNCS.PHASECHK.TRANS64.TRYWAIT P0, [R8+URZ], R7 ;  /* 0x00000007080075a7 */ /* 0x000e66000800017f */
[----:B0-----:R-:W-:Y:S02]  /*2e030*/  SEL R5, RZ, 0x1, P1 ;  /* 0x00000001ff057807 */ /* 0x001fe40000800000 */
[----:B------:R-:W-:Y:S02]  /*2e040*/  SEL R4, R4, RZ, P1 ;  /* 0x000000ff04047207 */ /* 0x000fe40000800000 */
[----:B------:R-:W-:-:S03]  /*2e050*/  LOP3.LUT R0, R0, R5, RZ, 0x3c, !PT ;  /* 0x0000000500007212 */ /* 0x000fc600078e3cff */
[----:B------:R-:W-:Y:S01]  /*2e060*/  IMAD R3, R4, 0x8, R3 ;  /* 0x0000000804037824 */ /* 0x000fe200078e0203 */
[----:B------:R-:W-:Y:S01]  /*2e070*/  SHF.L.U32 R0, R0, 0x1f, RZ ;  /* 0x0000001f00007819 */ /* 0x000fe200000006ff */
[----:B-1----:R-:W-:Y:S06]  /*2e080*/  @!P0 BRA `(.L_x_2232) ;  /* 0x0000001800388947 */ /* 0x002fec0003800000 */
.L_x_2278:
[----:B------:R-:W1:Y:S02]  /*2e090*/  SYNCS.PHASECHK.TRANS64.TRYWAIT P0, [R3+URZ], R0 ;  /* 0x00000000030075a7 */ /* 0x000e64000800017f */
[----:B-1----:R-:W-:Y:S05]  /*2e0a0*/  @!P0 BRA `(.L_x_2233) ;  /* 0x0000001800448947 */ /* 0x002fea0003800000 */
.L_x_2279:
[----:B------:R-:W-:Y:S05]  /*2e0b0*/  @!P2 BRA `(.L_x_2234) ;  /* 0x000000000004a947 */ /* 0x000fea0003800000 */
[----:B------:R-:W-:Y:S01]  /*2e0c0*/  BPT.TRAP 0x1 ;  /* 0x000000040000795c */ /* 0x000fe20000300000 */
.L_x_2234:
[----:B-1----:R-:W-:-:S04]  /*2e0d0*/  VIADD R3, R2, 0x38860 ;  /* 0x0003886002037836 */ /* 0x002fc80000000000 */
[----:B------:R-:W-:-:S04]  /*2e0e0*/  IMAD R6, R6, 0x8, R3 ;  /* 0x0000000806067824 */ /* 0x000fc800078e0203 */
[----:B------:R-:W1:Y:S02]  /*2e0f0*/  SYNCS.PHASECHK.TRANS64.TRYWAIT P0, [R6+URZ], R7 ;  /* 0x00000007060075a7 */ /* 0x000e64000800017f */
[----:B-1----:R-:W-:Y:S05]  /*2e100*/  @!P0 BRA `(.L_x_2235) ;  /* 0x0000001800408947 */ /* 0x002fea0003800000 */
.L_x_2280:
[----:B------:R-:W-:-:S07]  /*2e110*/  IMAD R3, R4, 0x8, R3 ;  /* 0x0000000804037824 */ /* 0x000fce00078e0203 */
.L_x_2236:
[----:B--2---:R2:W3:Y:S02]  /*2e120*/  SYNCS.PHASECHK.TRANS64.TRYWAIT P0, [R3+URZ], R0 ;  /* 0x00000000030075a7 */ /* 0x0044e4000800017f */
[----:B---3--:R-:W-:Y:S05]  /*2e130*/  @!P0 NANOSLEEP.SYNCS 0x989680 ;  /* 0x009896800000895d */ /* 0x008fea0003900000 */
[----:B------:R-:W3:Y:S02]  /*2e140*/  @!P0 SYNCS.PHASECHK.TRANS64 P0, [R3+URZ], R0 ;  /* 0x00000000030085a7 */ /* 0x000ee4000800007f */
[----:B---3--:R-:W-:Y:S05]  /*2e150*/  @!P0 BRA `(.L_x_2236) ;  /* 0xfffffffc00f08947 */ /* 0x008fea000383ffff */
.L_x_1998:
[----:B------:R-:W-:Y:S05]  /*2e160*/  BSYNC B6 ;  /* 0x0000000000067941 */ /* 0x000fea0003800000 */
.L_x_1995:
[----:B------:R-:W-:Y:S05]  /*2e170*/  EXIT ;  /* 0x000000000000794d */ /* 0x000fea0003800000 */
.L_x_2026:
[----:B0-----:R0:W1:Y:S02]  /*2e180*/  SYNCS.PHASECHK.TRANS64.TRYWAIT P0, [R71+URZ+0x38800], R0 ;  /* 0x03880000470075a7 */ /* 0x001064000800017f */
[----:B-1----:R-:W-:Y:S05]  /*2e190*/  @!P0 NANOSLEEP.SYNCS 0x989680 ;  /* 0x009896800000895d */ /* 0x002fea0003900000 */
[----:B------:R-:W1:Y:S02]  /*2e1a0*/  @!P0 SYNCS.PHASECHK.TRANS64 P0, [R71+URZ+0x38800], R0 ;  /* 0x03880000470085a7 */ /* 0x000e64000800007f */
[----:B-1----:R-:W-:Y:S05]  /*2e1b0*/  @!P0 BRA `(.L_x_2026) ;  /* 0xfffffffc00f08947 */ /* 0x002fea000383ffff */
[----:B------:R-:W-:Y:S05]  /*2e1c0*/  BRA `(.L_x_2237) ;  /* 0xfffffdc4007c7947 */ /* 0x000fea000383ffff */
.L_x_2039:
[----:B-1----:R1:W2:Y:S02]  /*2e1d0*/  SYNCS.PHASECHK.TRANS64.TRYWAIT P0, [R8+URZ], R9 ;  /* 0x00000009080075a7 */ /* 0x0022a4000800017f */
[----:B--2---:R-:W-:Y:S05]  /*2e1e0*/  @!P0 NANOSLEEP.SYNCS 0x989680 ;  /* 0x009896800000895d */ /* 0x004fea0003900000 */
[----:B------:R-:W2:Y:S02]  /*2e1f0*/  @!P0 SYNCS.PHASECHK.TRANS64 P0, [R8+URZ], R9 ;  /* 0x00000009080085a7 */ /* 0x000ea4000800007f */
[----:B--2---:R-:W-:Y:S05]  /*2e200*/  @!P0 BRA `(.L_x_2039) ;  /* 0xfffffffc00f08947 */ /* 0x004fea000383ffff */
[----:B------:R-:W-:Y:S05]  /*2e210*/  BRA `(.L_x_2038) ;  /* 0xfffffdcc00587947 */ /* 0x000fea000383ffff */
.L_x_2046:
[----:B-1----:R1:W2:Y:S02]  /*2e220*/  SYNCS.PHASECHK.TRANS64.TRYWAIT P0, [R18+URZ], R19 ;  /* 0x00000013120075a7 */ /* 0x0022a4000800017f */
[----:B--2---:R-:W-:Y:S05]  /*2e230*/  @!P0 NANOSLEEP.SYNCS 0x989680 ;  /* 0x009896800000895d */ /* 0x004fea0003900000 */
[----:B------:R-:W2:Y:S02]  /*2e240*/  @!P0 SYNCS.PHASECHK.TRANS64 P0, [R18+URZ], R19 ;  /* 0x00000013120085a7 */ /* 0x000ea4000800007f */
[----:B--2---:R-:W-:Y:S05]  /*2e250*/  @!P0 BRA `(.L_x_2046) ;  /* 0xfffffffc00f08947 */ /* 0x004fea000383ffff */
[----:B------:R-:W-:Y:S05]  /*2e260*/  BRA `(.L_x_2045) ;  /* 0xfffffdd000647947 */ /* 0x000fea000383ffff */
.L_x_2075:
[----:B-1----:R1:W2:Y:S02]  /*2e270*/  SYNCS.PHASECHK.TRANS64.TRYWAIT P1, [R8+URZ], R9 ;  /* 0x00000009080075a7 */ /* 0x0022a4000802017f */
[----:B--2---:R-:W-:Y:S05]  /*2e280*/  @!P1 NANOSLEEP.SYNCS 0x989680 ;  /* 0x009896800000995d */ /* 0x004fea0003900000 */
[----:B------:R-:W2:Y:S02]  /*2e290*/  @!P1 SYNCS.PHASECHK.TRANS64 P1, [R8+URZ], R9 ;  /* 0x00000009080095a7 */ /* 0x000ea4000802007f */
[----:B--2---:R-:W-:Y:S05]  /*2e2a0*/  @!P1 BRA `(.L_x_2075) ;  /* 0xfffffffc00f09947 */ /* 0x004fea000383ffff */
[----:B------:R-:W-:Y:S05]  /*2e2b0*/  BRA `(.L_x_2074) ;  /* 0xfffffe4c008c7947 */ /* 0x000fea000383ffff */
.L_x_2082:
[----:B-1----:R1:W2:Y:S02]  /*2e2c0*/  SYNCS.PHASECHK.TRANS64.TRYWAIT P1, [R18+URZ], R19 ;  /* 0x00000013120075a7 */ /* 0x0022a4000802017f */
[----:B--2---:R-:W-:Y:S05]  /*2e2d0*/  @!P1 NANOSLEEP.SYNCS 0x989680 ;  /* 0x009896800000995d */ /* 0x004fea0003900000 */
[----:B------:R-:W2:Y:S02]  /*2e2e0*/  @!P1 SYNCS.PHASECHK.TRANS64 P1, [R18+URZ], R19 ;  /* 0x00000013120095a7 */ /* 0x000ea4000802007f */
[----:B--2---:R-:W-:Y:S05]  /*2e2f0*/  @!P1 BRA `(.L_x_2082) ;  /* 0xfffffffc00f09947 */ /* 0x004fea000383ffff */
[----:B------:R-:W-:Y:S05]  /*2e300*/  BRA `(.L_x_2081) ;  /* 0xfffffe5000987947 */ /* 0x000fea000383ffff */
.L_x_2097:
[----:B0-----:R0:W1:Y:S02]  /*2e310*/  SYNCS.PHASECHK.TRANS64.TRYWAIT P0, [R3+URZ], R6 ;  /* 0x00000006030075a7 */ /* 0x001064000800017f */
[----:B-1----:R-:W-:Y:S05]  /*2e320*/  @!P0 NANOSLEEP.SYNCS 0x989680 ;  /* 0x009896800000895d */ /* 0x002fea0003900000 */
[----:B------:R-:W1:Y:S02]  /*2e330*/  @!P0 SYNCS.PHASECHK.TRANS64 P0, [R3+URZ], R6 ;  /* 0x00000006030085a7 */ /* 0x000e64000800007f */
[----:B-1----:R-:W-:Y:S05]  /*2e340*/  @!P0 BRA `(.L_x_2097) ;  /* 0xfffffffc00f08947 */ /* 0x002fea000383ffff */
[----:B------:R-:W-:Y:S05]  /*2e350*/  BRA `(.L_x_2096) ;  /* 0xfffffebc00907947 */ /* 0x000fea000383ffff */
.L_x_2104:
[----:B-1----:R1:W2:Y:S02]  /*2e360*/  SYNCS.PHASECHK.TRANS64.TRYWAIT P0, [R6+URZ], R7 ;  /* 0x00000007060075a7 */ /* 0x0022a4000800017f */
[----:B--2---:R-:W-:Y:S05]  /*2e370*/  @!P0 NANOSLEEP.SYNCS 0x989680 ;  /* 0x009896800000895d */ /* 0x004fea0003900000 */
[----:B------:R-:W2:Y:S02]  /*2e380*/  @!P0 SYNCS.PHASECHK.TRANS64 P0, [R6+URZ], R7 ;  /* 0x00000007060085a7 */ /* 0x000ea4000800007f */
[----:B--2---:R-:W-:Y:S05]  /*2e390*/  @!P0 BRA `(.L_x_2104) ;  /* 0xfffffffc00f08947 */ /* 0x004fea000383ffff */
[----:B------:R-:W-:Y:S05]  /*2e3a0*/  BRA `(.L_x_2103) ;  /* 0xfffffec000cc7947 */ /* 0x000fea000383ffff */
.L_x_2140:
[----:B------:R-:W-:Y:S02]  /*2e3b0*/  IMAD.MOV.U32 R13, RZ, RZ, R4 ;  /* 0x000000ffff0d7224 */ /* 0x000fe400078e0004 */
[----:B------:R-:W-:Y:S02]  /*2e3c0*/  IMAD.MOV.U32 R12, RZ, RZ, RZ ;  /* 0x000000ffff0c7224 */ /* 0x000fe400078e00ff */
[----:B------:R-:W-:Y:S02]  /*2e3d0*/  IMAD.MOV.U32 R11, RZ, RZ, 0x1f ;  /* 0x0000001fff0b7424 */ /* 0x000fe400078e00ff */
[----:B------:R-:W-:-:S07]  /*2e3e0*/  IMAD.MOV.U32 R15, RZ, RZ, -0x1 ;  /* 0xffffffffff0f7424 */ /* 0x000fce00078e00ff */
[----:B0-----:R-:W-:Y:S05]  /*2e3f0*/  WARPSYNC.COLLECTIVE R15, `(.L_x_2238) ;  /* 0x000000000f087348 */ /* 0x001fea0003c00000 */
[----:B------:R1:W2:Y:S02]  /*2e400*/  SHFL.IDX P6, R14, R13, R12, R11 ;  /* 0x0000000c0d0e7389 */ /* 0x0002a400000c000b */
[----:B012---:R-:W-:Y:S01]  /*2e410*/  ENDCOLLECTIVE ;  /* 0x000000000000791b */ /* 0x007fe20003800000 */
.L_x_2238:
[----:B------:R-:W-:Y:S05]  /*2e420*/  BRA `(.L_x_2239) ;  /* 0xffffffb000647947 */ /* 0x000fea000383ffff */
.L_x_2142:
[----:B------:R-:W-:Y:S01]  /*2e430*/  BSSY B0, `(.L_x_2240) ;  /* 0x0000006000007945 */ /* 0x000fe20003800000 */
[----:B------:R-:W-:-:S07]  /*2e440*/  IMAD.MOV.U32 R15, RZ, RZ, -0x1 ;  /* 0xffffffffff0f7424 */ /* 0x000fce00078e00ff */
[----:B01----:R-:W-:Y:S05]  /*2e450*/  WARPSYNC.COLLECTIVE R15, `(.L_x_2241) ;  /* 0x000000000f0c7348 */ /* 0x003fea0003c00000 */
[----:B------:R-:W-:Y:S02]  /*2e460*/  ELECT P6, UR62, PT ;  /* 0x00000000003e782f */ /* 0x000fe400038c0000 */
[----:B------:R-:W-:Y:S01]  /*2e470*/  MOV R14, UR62 ;  /* 0x0000003e000e7c02 */ /* 0x000fe20008000f00 */
[----:B01----:R-:W-:Y:S10]  /*2e480*/  ENDCOLLECTIVE ;  /* 0x000000000000791b */ /* 0x003ff40003800000 */
.L_x_2241:
[----:B------:R-:W-:Y:S05]  /*2e490*/  BSYNC B0 ;  /* 0x0000000000007941 */ /* 0x000fea0003800000 */
.L_x_2240:
[----:B------:R-:W-:Y:S05]  /*2e4a0*/  BRA `(.L_x_2242) ;  /* 0xffffffb000687947 */ /* 0x000fea000383ffff */
.L_x_2144:
[----:B--2---:R-:W-:-:S04]  /*2e4b0*/  IMAD.U32 R3, RZ, RZ, UR38 ;  /* 0x00000026ff037e24 */ /* 0x004fc8000f8e00ff */
[----:B------:R2:W3:Y:S03]  /*2e4c0*/  SYNCS.PHASECHK.TRANS64.TRYWAIT P0, [R3+URZ+0x38840], R0 ;  /* 0x03884000030075a7 */ /* 0x0004e6000800017f */
[----:B---3--:R-:W-:Y:S05]  /*2e4d0*/  @!P0 NANOSLEEP.SYNCS 0x989680 ;  /* 0x009896800000895d */ /* 0x008fea0003900000 */
[----:B------:R-:W3:Y:S02]  /*2e4e0*/  @!P0 SYNCS.PHASECHK.TRANS64 P0, [R3+URZ+0x38840], R0 ;  /* 0x03884000030085a7 */ /* 0x000ee4000800007f */
[----:B---3--:R-:W-:Y:S05]  /*2e4f0*/  @!P0 BRA `(.L_x_2144) ;  /* 0xfffffffc00ec8947 */ /* 0x008fea000383ffff */
[----:B------:R-:W-:Y:S05]  /*2e500*/  BRA `(.L_x_2243) ;  /* 0xffffffb000c47947 */ /* 0x000fea000383ffff */
.L_x_2147:
[----:B------:R-:W-:Y:S02]  /*2e510*/  IMAD.MOV.U32 R13, RZ, RZ, R3 ;  /* 0x000000ffff0d7224 */ /* 0x000fe400078e0003 */
[----:B------:R-:W-:Y:S02]  /*2e520*/  IMAD.MOV.U32 R12, RZ, RZ, RZ ;  /* 0x000000ffff0c7224 */ /* 0x000fe400078e00ff */
[----:B------:R-:W-:Y:S02]  /*2e530*/  IMAD.MOV.U32 R11, RZ, RZ, 0x181f ;  /* 0x0000181fff0b7424 */ /* 0x000fe400078e00ff */
[----:B------:R-:W-:Y:S02]  /*2e540*/  IMAD.MOV.U32 R15, RZ, RZ, -0x1 ;  /* 0xffffffffff0f7424 */ /* 0x000fe400078e00ff */
[----:B------:R-:W-:-:S07]  /*2e550*/  VIADD R10, R6, UR39 ;  /* 0x00000027060a7c36 */ /* 0x000fce0008000000 */
[----:B------:R-:W-:Y:S05]  /*2e560*/  WARPSYNC.COLLECTIVE R15, `(.L_x_2244) ;  /* 0x000000000f087348 */ /* 0x000fea0003c00000 */
[----:B------:R0:W1:Y:S02]  /*2e570*/  SHFL.IDX P6, R14, R13, R12, R11 ;  /* 0x0000000c0d0e7389 */ /* 0x00006400000c000b */
[----:B01----:R-:W-:Y:S01]  /*2e580*/  ENDCOLLECTIVE ;  /* 0x000000000000791b */ /* 0x003fe20003800000 */
.L_x_2244:
[----:B------:R0:W-:Y:S01]  /*2e590*/  STL [R1+0x440], R10 ;  /* 0x0004400a01007387 */ /* 0x0001e20000100800 */
[----:B------:R-:W-:Y:S02]  /*2e5a0*/  IMAD.MOV.U32 R13, RZ, RZ, R0 ;  /* 0x000000ffff0d7224 */ /* 0x000fe400078e0000 */
[----:B------:R-:W-:-:S07]  /*2e5b0*/  IMAD.MOV.U32 R4, RZ, RZ, R14 ;  /* 0x000000ffff047224 */ /* 0x000fce00078e000e */
[----:B0-----:R-:W-:Y:S05]  /*2e5c0*/  WARPSYNC.COLLECTIVE R15, `(.L_x_2245) ;  /* 0x000000000f087348 */ /* 0x001fea0003c00000 */
[----:B------:R1:W2:Y:S02]  /*2e5d0*/  SHFL.IDX P6, R14, R13, R12, R11 ;  /* 0x0000000c0d0e7389 */ /* 0x0002a400000c000b */
[----:B012---:R-:W-:Y:S01]  /*2e5e0*/  ENDCOLLECTIVE ;  /* 0x000000000000791b */ /* 0x007fe20003800000 */
.L_x_2245:
[----:B------:R-:W-:Y:S02]  /*2e5f0*/  ULDC UR4, c[0x0][0x288] ;  /* 0x0000a20000047ab9 */ /* 0x000fe40000000800 */
[----:B------:R-:W-:Y:S02]  /*2e600*/  IMAD R2, R7, UR4, RZ ;  /* 0x0000000407027c24 */ /* 0x000fe4000f8e02ff */
[----:B------:R-:W-:-:S03]  /*2e610*/  VIADD R7, R10, 0x10 ;  /* 0x000000100a077836 */ /* 0x000fc60000000000 */
[----:B------:R-:W-:Y:S02]  /*2e620*/  ISETP.GE.AND P1, PT, R10, R2, PT ;  /* 0x000000020a00720c */ /* 0x000fe40003f26270 */
[----:B------:R0:W-:Y:S01]  /*2e630*/  STL [R1+0x460], R7 ;  /* 0x0004600701007387 */ /* 0x0001e20000100800 */
[----:B------:R-:W-:Y:S02]  /*2e640*/  IMAD.MOV.U32 R13, RZ, RZ, R3 ;  /* 0x000000ffff0d7224 */ /* 0x000fe400078e0003 */
[----:B------:R-:W-:-:S08]  /*2e650*/  IMAD.MOV.U32 R12, RZ, RZ, 0x1 ;  /* 0x00000001ff0c7424 */ /* 0x000fd000078e00ff */
[----:B------:R-:W-:Y:S01]  /*2e660*/  @!P1 LEA R6, R8, UR38, 0x1 ;  /* 0x0000002608069c11 */ /* 0x000fe2000f8e08ff */
[----:B0-----:R-:W-:-:S07]  /*2e670*/  IMAD.MOV.U32 R5, RZ, RZ, R14 ;  /* 0x000000ffff057224 */ /* 0x001fce00078e000e */
[----:B------:R-:W-:Y:S05]  /*2e680*/  WARPSYNC.COLLECTIVE R15, `(.L_x_2246) ;  /* 0x000000000f087348 */ /* 0x000fea0003c00000 */
[----:B------:R0:W1:Y:S02]  /*2e690*/  SHFL.IDX P6, R14, R13, R12, R11 ;  /* 0x0000000c0d0e7389 */ /* 0x00006400000c000b */
[----:B01----:R-:W-:Y:S01]  /*2e6a0*/  ENDCOLLECTIVE ;  /* 0x000000000000791b */ /* 0x003fe20003800000 */
.L_x_2246:
        /* <DEDUP_REMOVED lines=11> */
[----:B------:R-:W-:-:S05]  /*2e760*/  VIADD R7, R10, 0x20 ;  /* 0x000000200a077836 */ /* 0x000fca0000000000 */
[----:B------:R1:W-:Y:S01]  /*2e770*/  STL [R1+0x464], R7 ;  /* 0x0004640701007387 */ /* 0x0003e20000100800 */
[----:B0-----:R-:W-:-:S07]  /*2e780*/  IMAD.MOV.U32 R4, RZ, RZ, R14 ;  /* 0x000000ffff047224 */ /* 0x001fce00078e000e */
[----:B-1----:R-:W-:Y:S05]  /*2e790*/  WARPSYNC.COLLECTIVE R15, `(.L_x_2247) ;  /* 0x000000000f087348 */ /* 0x002fea0003c00000 */
[----:B------:R0:W2:Y:S02]  /*2e7a0*/  SHFL.IDX P6, R14, R13, R12, R11 ;  /* 0x0000000c0d0e7389 */ /* 0x0000a400000c000b */
[----:B012---:R-:W-:Y:S01]  /*2e7b0*/  ENDCOLLECTIVE ;  /* 0x000000000000791b */ /* 0x007fe20003800000 */
.L_x_2247:
[----:B------:R-:W-:Y:S01]  /*2e7c0*/  @!P1 LEA R6, R8, UR38, 0x1 ;  /* 0x0000002608069c11 */ /* 0x000fe2000f8e08ff */
[----:B------:R-:W-:Y:S02]  /*2e7d0*/  IMAD.MOV.U32 R13, RZ, RZ, R3 ;  /* 0x000000ffff0d7224 */ /* 0x000fe400078e0003 */
[----:B------:R-:W-:Y:S02]  /*2e7e0*/  IMAD.MOV.U32 R12, RZ, RZ, 0x2 ;  /* 0x00000002ff0c7424 */ /* 0x000fe400078e00ff */
[----:B------:R-:W-:-:S07]  /*2e7f0*/  IMAD.MOV.U32 R5, RZ, RZ, R14 ;  /* 0x000000ffff057224 */ /* 0x000fce00078e000e */
[----:B------:R-:W-:Y:S05]  /*2e800*/  WARPSYNC.COLLECTIVE R15, `(.L_x_2248) ;  /* 0x000000000f087348 */ /* 0x000fea0003c00000 */
[----:B------:R0:W1:Y:S02]  /*2e810*/  SHFL.IDX P6, R14, R13, R12, R11 ;  /* 0x0000000c0d0e7389 */ /* 0x00006400000c000b */
[----:B01----:R-:W-:Y:S01]  /*2e820*/  ENDCOLLECTIVE ;  /* 0x000000000000791b */ /* 0x003fe20003800000 */
.L_x_2248:
        /* <DEDUP_REMOVED lines=15> */
.L_x_2249:
[----:B------:R-:W-:Y:S01]  /*2e920*/  @!P1 LEA R6, R8, UR38, 0x1 ;  /* 0x0000002608069c11 */ /* 0x000fe2000f8e08ff */
[----:B------:R-:W-:Y:S02]  /*2e930*/  IMAD.MOV.U32 R13, RZ, RZ, R3 ;  /* 0x000000ffff0d7224 */ /* 0x000fe400078e0003 */
[----:B------:R-:W-:Y:S02]  /*2e940*/  IMAD.MOV.U32 R12, RZ, RZ, 0x3 ;  /* 0x00000003ff0c7424 */ /* 0x000fe400078e00ff */
[----:B------:R-:W-:-:S07]  /*2e950*/  IMAD.MOV.U32 R5, RZ, RZ, R14 ;  /* 0x000000ffff057224 */ /* 0x000fce00078e000e */
[----:B------:R-:W-:Y:S05]  /*2e960*/  WARPSYNC.COLLECTIVE R15, `(.L_x_2250) ;  /* 0x000000000f087348 */ /* 0x000fea0003c00000 */
[----:B------:R0:W1:Y:S02]  /*2e970*/  SHFL.IDX P6, R14, R13, R12, R11 ;  /* 0x0000000c0d0e7389 */ /* 0x00006400000c000b */
[----:B01----:R-:W-:Y:S01]  /*2e980*/  ENDCOLLECTIVE ;  /* 0x000000000000791b */ /* 0x003fe20003800000 */
.L_x_2250:
        /* <DEDUP_REMOVED lines=10> */
.L_x_2251:
[----:B------:R-:W-:Y:S01]  /*2ea30*/  @!PT LDS RZ, [RZ] ;  /* 0x00000000fffff984 */ /* 0x000fe20000000800 */
[----:B------:R-:W-:Y:S01]  /*2ea40*/  @!PT LDS RZ, [RZ] ;  /* 0x00000000fffff984 */ /* 0x000fe20000000800 */
[----:B------:R-:W-:Y:S01]  /*2ea50*/  @!PT LDS RZ, [RZ] ;  /* 0x00000000fffff984 */ /* 0x000fe20000000800 */
[----:B------:R0:W-:Y:S01]  /*2ea60*/  @!P1 LDGSTS.E.BYPASS.LTC128B.128 [R6+0x21400], desc[UR44][R4.64], !P0 ;  /* 0x2140000004069fae */ /* 0x0001e2000c101d6c */
[----:B------:R-:W-:Y:S01]  /*2ea70*/  IMAD.MOV.U32 R0, RZ, RZ, R14 ;  /* 0x000000ffff007224 */ /* 0x000fe200078e000e */
[----:B------:R-:W-:Y:S06]  /*2ea80*/  BRA `(.L_x_2252) ;  /* 0xffffffb4009c7947 */ /* 0x000fec000383ffff */
.L_x_2149:
        /* <DEDUP_REMOVED lines=8> */
.L_x_2254:
[----:B------:R-:W-:Y:S05]  /*2eb10*/  BSYNC B0 ;  /* 0x0000000000007941 */ /* 0x000fea0003800000 */
.L_x_2253:
[----:B------:R-:W0:Y:S01]  /*2eb20*/  S2R R3, SR_TID.X ;  /* 0x0000000000037919 */ /* 0x000e220000002100 */
[----:B------:R-:W-:-:S05]  /*2eb30*/  LOP3.LUT R8, R8, 0x7f, RZ, 0xc0, !PT ;  /* 0x0000007f08087812 */ /* 0x000fca00078ec0ff */
[----:B------:R-:W-:Y:S02]  /*2eb40*/  IMAD.SHL.U32 R9, R8, 0x8, RZ ;  /* 0x0000000808097824 */ /* 0x000fe400078e00ff */
[----:B------:R-:W-:Y:S02]  /*2eb50*/  IMAD.MOV.U32 R13, RZ, RZ, R0 ;  /* 0x000000ffff0d7224 */ /* 0x000fe400078e0000 */
[----:B------:R-:W-:Y:S02]  /*2eb60*/  IMAD.MOV.U32 R12, RZ, RZ, RZ ;  /* 0x000000ffff0c7224 */ /* 0x000fe400078e00ff */
[----:B------:R-:W-:Y:S02]  /*2eb70*/  IMAD.MOV.U32 R11, RZ, RZ, 0x181f ;  /* 0x0000181fff0b7424 */ /* 0x000fe400078e00ff */
[----:B------:R-:W-:Y:S02]  /*2eb80*/  IMAD.MOV.U32 R15, RZ, RZ, -0x1 ;  /* 0xffffffffff0f7424 */ /* 0x000fe400078e00ff */
[----:B------:R-:W-:-:S07]  /*2eb90*/  IMAD.MOV.U32 R2, RZ, RZ, R14 ;  /* 0x000000ffff027224 */ /* 0x000fce00078e000e */
[----:B0-----:R-:W-:Y:S05]  /*2eba0*/  WARPSYNC.COLLECTIVE R15, `(.L_x_2255) ;  /* 0x000000000f087348 */ /* 0x001fea0003c00000 */
[----:B------:R1:W2:Y:S02]  /*2ebb0*/  SHFL.IDX P6, R14, R13, R12, R11 ;  /* 0x0000000c0d0e7389 */ /* 0x0002a400000c000b */
[----:B012---:R-:W-:Y:S01]  /*2ebc0*/  ENDCOLLECTIVE ;  /* 0x000000000000791b */ /* 0x007fe20003800000 */
.L_x_2255:
[----:B------:R-:W-:Y:S01]  /*2ebd0*/  ULDC UR4, c[0x0][0x288] ;  /* 0x0000a20000047ab9 */ /* 0x000fe20000000800 */
[----:B------:R-:W-:Y:S01]  /*2ebe0*/  IMAD.SHL.U32 R8, R3, 0x8, RZ ;  /* 0x0000000803087824 */ /* 0x000fe200078e00ff */
[----:B------:R-:W2:Y:S04]  /*2ebf0*/  LDL.LU R11, [R1+0x440] ;  /* 0x00044000010b7983 */ /* 0x000ea80000300800 */
[----:B------:R-:W-:-:S04]  /*2ec00*/  LOP3.LUT R8, R8, 0x1f8, RZ, 0xc0, !PT ;  /* 0x000001f808087812 */ /* 0x000fc800078ec0ff */
[----:B------:R-:W-:-:S04]  /*2ec10*/  LOP3.LUT R8, R8, 0x38, R3, 0x78, !PT ;  /* 0x0000003808087812 */ /* 0x000fc800078e7803 */
[----:B------:R-:W-:Y:S02]  /*2ec20*/  LOP3.LUT R8, R8, 0x200, R9, 0xf8, !PT ;  /* 0x0000020008087812 */ /* 0x000fe400078ef809 */
[----:B------:R-:W3:Y:S03]  /*2ec30*/  LDL.LU R9, [R1+0x460] ;  /* 0x0004600001097983 */ /* 0x000ee60000300800 */
[----:B------:R-:W-:Y:S02]  /*2ec40*/  IMAD.MOV.U32 R3, RZ, RZ, R8 ;  /* 0x000000ffff037224 */ /* 0x000fe400078e0008 */
[----:B------:R-:W4:Y:S01]  /*2ec50*/  LDL.LU R8, [R1+0x464] ;  /* 0x0004640001087983 */ /* 0x000f220000300800 */
[----:B------:R-:W-:Y:S01]  /*2ec60*/  IMAD R7, R7, UR4, RZ ;  /* 0x0000000407077c24 */ /* 0x000fe2000f8e02ff */
[----:B------:R-:W-:Y:S01]  /*2ec70*/  LOP3.LUT R17, R17, 0xffffdfff, RZ, 0xc0, !PT ;  /* 0xffffdfff11117812 */ /* 0x000fe200078ec0ff */
[----:B------:R-:W-:-:S02]  /*2ec80*/  IMAD.MOV.U32 R15, RZ, RZ, R3 ;  /* 0x000000ffff0f7224 */ /* 0x000fc400078e0003 */
[----:B------:R-:W-:Y:S01]  /*2ec90*/  IMAD.MOV.U32 R3, RZ, RZ, R14 ;  /* 0x000000ffff037224 */ /* 0x000fe200078e000e */
[----:B------:R-:W-:-:S04]  /*2eca0*/  @P1 LOP3.LUT R17, R17, 0x2000, RZ, 0xfc, !PT ;  /* 0x0000200011111812 */ /* 0x000fc800078efcff */
[C---:B------:R-:W-:Y:S02]  /*2ecb0*/  LOP3.LUT P1, RZ, R17.reuse, 0x10, RZ, 0xc0, !PT ;  /* 0x0000001011ff7812 */ /* 0x040fe4000782c0ff */
[----:B------:R-:W-:Y:S01]  /*2ecc0*/  LOP3.LUT R17, R17, 0xffffefff, RZ, 0xc0, !PT ;  /* 0xffffefff11117812 */ /* 0x000fe200078ec0ff */
[----:B------:R-:W-:Y:S02]  /*2ecd0*/  IMAD.MOV.U32 R13, RZ, RZ, R6 ;  /* 0x000000ffff0d7224 */ /* 0x000fe400078e0006 */
[----:B------:R-:W-:Y:S01]  /*2ece0*/  IMAD.MOV.U32 R12, RZ, RZ, 0x1 ;  /* 0x00000001ff0c7424 */ /* 0x000fe200078e00ff */
[----:B--2---:R-:W-:-:S13]  /*2ecf0*/  ISETP.GE.AND P4, PT, R11, R7, PT ;  /* 0x000000070b00720c */ /* 0x004fda0003f86270 */
[----:B------:R-:W-:Y:S02]  /*2ed00*/  @!P4 LEA R3, P6, R10, R3, 0x1 ;  /* 0x000000030a03c211 */ /* 0x000fe400078c08ff */
[----:B----4-:R-:W-:-:S03]  /*2ed10*/  ISETP.GE.AND P3, PT, R8, R7, PT ;  /* 0x000000070800720c */ /* 0x010fc60003f66270 */
[----:B------:R-:W-:-:S05]  /*2ed20*/  @!P4 IMAD.X R2, RZ, RZ, R2, P6 ;  /* 0x000000ffff02c224 */ /* 0x000fca00030e0602 */
[----:B------:R-:W-:-:S05]  /*2ed30*/  @!P4 LOP3.LUT R3, R3, R2, RZ, 0x3c, !PT ;  /* 0x000000020303c212 */ /* 0x000fca00078e3cff */
[----:B------:R-:W-:-:S04]  /*2ed40*/  @P3 LOP3.LUT R17, R17, 0x1000, RZ, 0xfc, !PT ;  /* 0x0000100011113812 */ /* 0x000fc800078efcff */
[----:B------:R-:W-:Y:S02]  /*2ed50*/  LOP3.LUT P6, RZ, R17, 0x8, RZ, 0xc0, !PT ;  /* 0x0000000811ff7812 */ /* 0x000fe400078cc0ff */
[----:B------:R-:W-:Y:S02]  /*2ed60*/  @!P4 LOP3.LUT R2, R3, R2, RZ, 0x3c, !PT ;  /* 0x000000020302c212 */ /* 0x000fe400078e3cff */
[----:B---3--:R-:W-:Y:S02]  /*2ed70*/  ISETP.GE.AND P2, PT, R9, R7, PT ;  /* 0x000000070900720c */ /* 0x008fe40003f46270 */
[----:B------:R-:W-:Y:S02]  /*2ed80*/  @!P4 LOP3.LUT R8, R4, 0x40, RZ, 0xc0, !PT ;  /* 0x000000400408c812 */ /* 0x000fe400078ec0ff */
[----:B------:R-:W-:Y:S02]  /*2ed90*/  @!P4 LEA R9, R15, UR38, 0x1 ;  /* 0x000000260f09cc11 */ /* 0x000fe4000f8e08ff */
[----:B------:R-:W-:-:S02]  /*2eda0*/  @!P4 LOP3.LUT R3, R3, R2, RZ, 0x3c, !PT ;  /* 0x000000020303c212 */ /* 0x000fc400078e3cff */
[C---:B------:R-:W-:Y:S02]  /*2edb0*/  LOP3.LUT P3, RZ, R17.reuse, 0x4, RZ, 0xc0, !PT ;  /* 0x0000000411ff7812 */ /* 0x040fe4000786c0ff */
        /* <DEDUP_REMOVED lines=23> */
.L_x_2256:
[----:B------:R-:W-:Y:S02]  /*2ef30*/  IMAD.MOV.U32 R13, RZ, RZ, R0 ;  /* 0x000000ffff0d7224 */ /* 0x000fe400078e0000 */
[----:B------:R-:W-:-:S07]  /*2ef40*/  IMAD.MOV.U32 R8, RZ, RZ, R14 ;  /* 0x000000ffff087224 */ /* 0x000fce00078e000e */
[----:B------:R-:W-:Y:S05]  /*2ef50*/  WARPSYNC.COLLECTIVE R15, `(.L_x_2257) ;  /* 0x000000000f087348 */ /* 0x000fea0003c00000 */
[----:B------:R0:W1:Y:S02]  /*2ef60*/  SHFL.IDX P6, R14, R13, R12, R11 ;  /* 0x0000000c0d0e7389 */ /* 0x00006400000c000b */
[----:B01----:R-:W-:Y:S01]  /*2ef70*/  ENDCOLLECTIVE ;  /* 0x000000000000791b */ /* 0x003fe20003800000 */
.L_x_2257:
[----:B------:R-:W-:Y:S02]  /*2ef80*/  @!P2 LEA R21, R9, UR38, 0x1 ;  /* 0x000000260915ac11 */ /* 0x000fe4000f8e08ff */
[----:B------:R-:W-:-:S05]  /*2ef90*/  @!P2 LEA R10, P4, R10, R14, 0x1 ;  /* 0x0000000e0a0aa211 */ /* 0x000fca00078808ff */
[----:B------:R-:W-:Y:S01]  /*2efa0*/  @!P2 IMAD.X R14, RZ, RZ, R8, P4 ;  /* 0x000000ffff0ea224 */ /* 0x000fe200020e0608 */
[C---:B------:R-:W-:Y:S02]  /*2efb0*/  LOP3.LUT P4, RZ, R17.reuse, 0x10, RZ, 0xc0, !PT ;  /* 0x0000001011ff7812 */ /* 0x040fe4000788c0ff */
[----:B------:R-:W-:Y:S02]  /*2efc0*/  LOP3.LUT P6, RZ, R17, 0x8, RZ, 0xc0, !PT ;  /* 0x0000000811ff7812 */ /* 0x000fe400078cc0ff */
[----:B------:R-:W-:Y:S01]  /*2efd0*/  @!P2 LOP3.LUT R8, R4, 0x40, RZ, 0xc0, !PT ;  /* 0x000000400408a812 */ /* 0x000fe200078ec0ff */
[----:B------:R-:W-:Y:S02]  /*2efe0*/  @!P2 IMAD.MOV.U32 R2, RZ, RZ, R10 ;  /* 0x000000ffff02a224 */ /* 0x000fe400078e000a */
[----:B------:R-:W-:Y:S01]  /*2eff0*/  @!P2 IMAD.MOV.U32 R3, RZ, RZ, R14 ;  /* 0x000000ffff03a224 */ /* 0x000fe200078e000e */
[----:B------:R-:W-:Y:S01]  /*2f000*/  @!P2 SHF.R.U32.HI R8, RZ, 0x2, R8 ;  /* 0x00000002ff08a819 */ /* 0x000fe20000011608 */
[----:B------:R-:W-:-:S02]  /*2f010*/  IMAD.MOV.U32 R13, RZ, RZ, R6 ;  /* 0x000000ffff0d7224 */ /* 0x000fc400078e0006 */
[----:B------:R-:W-:Y:S02]  /*2f020*/  IMAD.MOV.U32 R12, RZ, RZ, 0x2 ;  /* 0x00000002ff0c7424 */ /* 0x000fe400078e00ff */
[----:B------:R-:W-:Y:S01]  /*2f030*/  @!PT LDS RZ, [RZ] ;  /* 0x00000000fffff984 */ /* 0x000fe20000000800 */
[----:B------:R-:W-:Y:S01]  /*2f040*/  @!PT LDS RZ, [RZ] ;  /* 0x00000000fffff984 */ /* 0x000fe20000000800 */
[----:B------:R-:W-:Y:S01]  /*2f050*/  @!PT LDS RZ, [RZ] ;  /* 0x00000000fffff984 */ /* 0x000fe20000000800 */
[----:B------:R0:W-:Y:S01]  /*2f060*/  @!P2 LDGSTS.E.BYPASS.LTC128B.128 [R21+0x26c00], desc[UR44][R2.64], !P4 ;  /* 0x26c000000215afae */ /* 0x0001e2000e101d6c */
[----:B------:R-:W-:-:S03]  /*2f070*/  @!P2 ISETP.NE.U32.AND P4, PT, R8, RZ, PT ;  /* 0x000000ff0800a20c */ /* 0x000fc60003f85070 */
[----:B------:R0:W-:Y:S01]  /*2f080*/  @!P2 LDGSTS.E.BYPASS.LTC128B.128 [R21+0x28c00], desc[UR44][R2.64+0x80], !P6 ;  /* 0x28c000800215afae */ /* 0x0001e2000f101d6c */
[----:B------:R-:W-:-:S09]  /*2f090*/  @!P2 LOP3.LUT R8, R5, 0x80, RZ, 0xc0, !PT ;  /* 0x000000800508a812 */ /* 0x000fd200078ec0ff */
[----:B0-----:R-:W-:Y:S05]  /*2f0a0*/  WARPSYNC.COLLECTIVE R15, `(.L_x_2258) ;  /* 0x000000000f087348 */ /* 0x001fea0003c00000 */
[----:B------:R1:W2:Y:S02]  /*2f0b0*/  SHFL.IDX P6, R14, R13, R12, R11 ;  /* 0x0000000c0d0e7389 */ /* 0x0002a400000c000b */
[----:B012---:R-:W-:Y:S01]  /*2f0c0*/  ENDCOLLECTIVE ;  /* 0x000000000000791b */ /* 0x007fe20003800000 */
.L_x_2258:
[----:B------:R-:W-:Y:S01]  /*2f0d0*/  @!P2 SHF.R.U32.HI R8, RZ, 0x3, R8 ;  /* 0x00000003ff08a819 */ /* 0x000fe20000011608 */
[----:B------:R-:W-:Y:S01]  /*2f0e0*/  @!PT LDS RZ, [RZ] ;  /* 0x00000000fffff984 */ /* 0x000fe20000000800 */
[----:B------:R-:W-:Y:S01]  /*2f0f0*/  @!PT LDS RZ, [RZ] ;  /* 0x00000000fffff984 */ /* 0x000fe20000000800 */
[----:B------:R-:W-:Y:S01]  /*2f100*/  @!PT LDS RZ, [RZ] ;  /* 0x00000000fffff984 */ /* 0x000fe20000000800 */
[----:B------:R-:W-:Y:S04]  /*2f110*/  @!P2 LDGSTS.E.BYPASS.LTC128B.128 [R21+0x2ac00], desc[UR44][R2.64+0x100], !P3 ;  /* 0x2ac001000215afae */ /* 0x000fe8000d901d6c */
[----:B------:R-:W-:Y:S04]  /*2f120*/  @!P2 LDGSTS.E.BYPASS.LTC128B.128 [R21+0x2cc00], desc[UR44][R2.64+0x180], !P5 ;  /* 0x2cc001800215afae */ /* 0x000fe8000e901d6c */
[----:B------:R-:W-:Y:S04]  /*2f130*/  @!P2 LDGSTS.E.BYPASS.LTC128B.128 [R21+0x2ec00], desc[UR44][R2.64+0x200], !P0 ;  /* 0x2ec002000215afae */ /* 0x000fe8000c101d6c */
[----:B------:R-:W-:Y:S04]  /*2f140*/  @!P2 LDGSTS.E.BYPASS.LTC128B.128 [R21+0x30c00], desc[UR44][R2.64+0x280], !P1 ;  /* 0x30c002800215afae */ /* 0x000fe8000c901d6c */
[----:B------:R-:W-:Y:S01]  /*2f150*/  @!P2 LDGSTS.E.BYPASS.LTC128B.128 [R21+0x32c00], desc[UR44][R2.64+0x300], P4 ;  /* 0x32c003000215afae */ /* 0x000fe2000a101d6c */
[----:B------:R-:W-:Y:S01]  /*2f160*/  @!P2 ISETP.NE.U32.AND P4, PT, R8, RZ, PT ;  /* 0x000000ff0800a20c */ /* 0x000fe20003f85070 */
[----:B------:R-:W0:Y:S01]  /*2f170*/  S2R R10, SR_TID.X ;  /* 0x00000000000a7919 */ /* 0x000e220000002100 */
[----:B------:R-:W-:-:S11]  /*2f180*/  IMAD.MOV.U32 R13, RZ, RZ, R0 ;  /* 0x000000ffff0d7224 */ /* 0x000fd600078e0000 */
[----:B------:R1:W-:Y:S02]  /*2f190*/  @!P2 LDGSTS.E.BYPASS.LTC128B.128 [R21+0x34c00], desc[UR44][R2.64+0x380], P4 ;  /* 0x34c003800215afae */ /* 0x0003e4000a101d6c */
[----:B-1----:R-:W-:-:S07]  /*2f1a0*/  IMAD.MOV.U32 R2, RZ, RZ, R14 ;  /* 0x000000ffff027224 */ /* 0x002fce00078e000e */
[----:B0-----:R-:W-:Y:S05]  /*2f1b0*/  WARPSYNC.COLLECTIVE R15, `(.L_x_2259) ;  /* 0x000000000f087348 */ /* 0x001fea0003c00000 */
[----:B------:R1:W2:Y:S02]  /*2f1c0*/  SHFL.IDX P6, R14, R13, R12, R11 ;  /* 0x0000000c0d0e7389 */ /* 0x0002a400000c000b */
[----:B012---:R-:W-:Y:S01]  /*2f1d0*/  ENDCOLLECTIVE ;  /* 0x000000000000791b */ /* 0x007fe20003800000 */
.L_x_2259:
[----:B------:R-:W-:Y:S01]  /*2f1e0*/  LOP3.LUT P3, RZ, R17, 0x1000, RZ, 0xc0, !PT ;  /* 0x0000100011ff7812 */ /* 0x000fe2000786c0ff */
[----:B------:R-:W-:-:S05]  /*2f1f0*/  IMAD.SHL.U32 R10, R10, 0x8, RZ ;  /* 0x000000080a0a7824 */ /* 0x000fca00078e00ff */
[----:B------:R-:W-:Y:S01]  /*2f200*/  LOP3.LUT R10, R10, 0x38, RZ, 0xc0, !PT ;  /* 0x000000380a0a7812 */ /* 0x000fe200078ec0ff */
[----:B------:R-:W-:-:S06]  /*2f210*/  IMAD.MOV.U32 R3, RZ, RZ, R14 ;  /* 0x000000ffff037224 */ /* 0x000fcc00078e000e */
[----:B------:R-:W-:-:S05]  /*2f220*/  @!P3 LEA R3, P4, R10, R3, 0x1 ;  /* 0x000000030a03b211 */ /* 0x000fca00078808ff */
[----:B------:R-:W-:Y:S01]  /*2f230*/  @!P3 IMAD.X R2, RZ, RZ, R2, P4 ;  /* 0x000000ffff02b224 */ /* 0x000fe200020e0602 */
[C---:B------:R-:W-:Y:S02]  /*2f240*/  LOP3.LUT P4, RZ, R17.reuse, 0x10, RZ, 0xc0, !PT ;  /* 0x0000001011ff7812 */ /* 0x040fe4000788c0ff */
[----:B------:R-:W-:Y:S02]  /*2f250*/  LOP3.LUT P6, RZ, R17, 0x8, RZ, 0xc0, !PT ;  /* 0x0000000811ff7812 */ /* 0x000fe400078cc0ff */
[-C--:B------:R-:W-:Y:S02]  /*2f260*/  @!P3 LOP3.LUT R3, R3, R2.reuse, RZ, 0x3c, !PT ;  /* 0x000000020303b212 */ /* 0x080fe400078e3cff */
[----:B------:R-:W-:Y:S02]  /*2f270*/  @!P3 LOP3.LUT R8, R4, 0x40, RZ, 0xc0, !PT ;  /* 0x000000400408b812 */ /* 0x000fe400078ec0ff */
[----:B------:R-:W-:Y:S02]  /*2f280*/  @!P3 LOP3.LUT R2, R3, R2, RZ, 0x3c, !PT ;  /* 0x000000020302b212 */ /* 0x000fe400078e3cff */
[----:B------:R-:W-:-:S02]  /*2f290*/  @!P3 LEA R9, R9, UR38, 0x1 ;  /* 0x000000260909bc11 */ /* 0x000fc4000f8e08ff */
[----:B------:R-:W-:Y:S01]  /*2f2a0*/  @!P3 LOP3.LUT R3, R3, R2, RZ, 0x3c, !PT ;  /* 0x000000020303b212 */ /* 0x000fe200078e3cff */
[----:B------:R-:W-:Y:S01]  /*2f2b0*/  IMAD.MOV.U32 R13, RZ, RZ, R6 ;  /* 0x000000ffff0d7224 */ /* 0x000fe200078e0006 */
[----:B------:R-:W-:Y:S01]  /*2f2c0*/  LOP3.LUT P2, RZ, R17, 0x4, RZ, 0xc0, !PT ;  /* 0x0000000411ff7812 */ /* 0x000fe2000784c0ff */
[----:B------:R-:W-:Y:S01]  /*2f2d0*/  IMAD.MOV.U32 R12, RZ, RZ, 0x3 ;  /* 0x00000003ff0c7424 */ /* 0x000fe200078e00ff */
[----:B------:R-:W-:Y:S01]  /*2f2e0*/  @!P3 SHF.R.U32.HI R8, RZ, 0x2, R8 ;  /* 0x00000002ff08b819 */ /* 0x000fe20000011608 */
[----:B------:R-:W-:Y:S01]  /*2f2f0*/  @!PT LDS RZ, [RZ] ;  /* 0x00000000fffff984 */ /* 0x000fe20000000800 */
[----:B------:R-:W-:Y:S01]  /*2f300*/  @!PT LDS RZ, [RZ] ;  /* 0x00000000fffff984 */ /* 0x000fe20000000800 */
[----:B------:R-:W-:Y:S01]  /*2f310*/  @!PT LDS RZ, [RZ] ;  /* 0x00000000fffff984 */ /* 0x000fe20000000800 */
[----:B------:R0:W-:Y:S03]  /*2f320*/  @!P3 LDGSTS.E.BYPASS.LTC128B.128 [R9+0x27400], desc[UR44][R2.64], !P4 ;  /* 0x274000000209bfae */ /* 0x0001e6000e101d6c */
[----:B------:R-:W-:Y:S01]  /*2f330*/  @!P3 ISETP.NE.U32.AND P4, PT, R8, RZ, PT ;  /* 0x000000ff0800b20c */ /* 0x000fe20003f85070 */
[----:B------:R0:W-:-:S12]  /*2f340*/  @!P3 LDGSTS.E.BYPASS.LTC128B.128 [R9+0x29400], desc[UR44][R2.64+0x80], !P6 ;  /* 0x294000800209bfae */ /* 0x0001d8000f101d6c */
[----:B0-----:R-:W-:Y:S05]  /*2f350*/  WARPSYNC.COLLECTIVE R15, `(.L_x_2260) ;  /* 0x000000000f087348 */ /* 0x001fea0003c00000 */
[----:B------:R1:W2:Y:S02]  /*2f360*/  SHFL.IDX P6, R14, R13, R12, R11 ;  /* 0x0000000c0d0e7389 */ /* 0x0002a400000c000b */
[----:B012---:R-:W-:Y:S01]  /*2f370*/  ENDCOLLECTIVE ;  /* 0x000000000000791b */ /* 0x007fe20003800000 */
.L_x_2260:
[----:B------:R-:W-:Y:S01]  /*2f380*/  @!P3 LOP3.LUT R8, R5, 0x80, RZ, 0xc0, !PT ;  /* 0x000000800508b812 */ /* 0x000fe200078ec0ff */
[----:B------:R-:W-:Y:S01]  /*2f390*/  @!PT LDS RZ, [RZ] ;  /* 0x00000000fffff984 */ /* 0x000fe20000000800 */
[----:B------:R-:W-:Y:S01]  /*2f3a0*/  @!PT LDS RZ, [RZ] ;  /* 0x00000000fffff984 */ /* 0x000fe20000000800 */
[----:B------:R-:W-:Y:S01]  /*2f3b0*/  @!PT LDS RZ, [RZ] ;  /* 0x00000000fffff984 */ /* 0x000fe20000000800 */
[----:B------:R0:W-:Y:S03]  /*2f3c0*/  @!P3 LDGSTS.E.BYPASS.LTC128B.128 [R9+0x2b400], desc[UR44][R2.64+0x100], !P2 ;  /* 0x2b4001000209bfae */ /* 0x0001e6000d101d6c */
[----:B------:R-:W-:Y:S01]  /*2f3d0*/  @!P3 SHF.R.U32.HI R8, RZ, 0x3, R8 ;  /* 0x00000003ff08b819 */ /* 0x000fe20000011608 */
[----:B------:R0:W-:Y:S04]  /*2f3e0*/  @!P3 LDGSTS.E.BYPASS.LTC128B.128 [R9+0x2d400], desc[UR44][R2.64+0x180], !P5 ;  /* 0x2d4001800209bfae */ /* 0x0001e8000e901d6c */
[----:B------:R0:W-:Y:S04]  /*2f3f0*/  @!P3 LDGSTS.E.BYPASS.LTC128B.128 [R9+0x2f400], desc[UR44][R2.64+0x200], !P0 ;  /* 0x2f4002000209bfae */ /* 0x0001e8000c101d6c */
[----:B------:R0:W-:Y:S04]  /*2f400*/  @!P3 LDGSTS.E.BYPASS.LTC128B.128 [R9+0x31400], desc[UR44][R2.64+0x280], !P1 ;  /* 0x314002800209bfae */ /* 0x0001e8000c901d6c */
[----:B------:R0:W-:Y:S01]  /*2f410*/  @!P3 LDGSTS.E.BYPASS.LTC128B.128 [R9+0x33400], desc[UR44][R2.64+0x300], P4 ;  /* 0x334003000209bfae */ /* 0x0001e2000a101d6c */
[----:B------:R-:W-:Y:S01]  /*2f420*/  @!P3 ISETP.NE.U32.AND P4, PT, R8, RZ, PT ;  /* 0x000000ff0800b20c */ /* 0x000fe20003f85070 */
[----:B------:R-:W-:-:S02]  /*2f430*/  IMAD.MOV.U32 R13, RZ, RZ, R0 ;  /* 0x000000ffff0d7224 */ /* 0x000fc400078e0000 */
[----:B------:R-:W-:-:S10]  /*2f440*/  IMAD.MOV.U32 R6, RZ, RZ, R14 ;  /* 0x000000ffff067224 */ /* 0x000fd400078e000e */
[----:B0-----:R-:W-:Y:S05]  /*2f450*/  WARPSYNC.COLLECTIVE R15, `(.L_x_2261) ;  /* 0x000000000f087348 */ /* 0x001fea0003c00000 */
[----:B------:R1:W2:Y:S02]  /*2f460*/  SHFL.IDX P6, R14, R13, R12, R11 ;  /* 0x0000000c0d0e7389 */ /* 0x0002a400000c000b */
[----:B012---:R-:W-:Y:S01]  /*2f470*/  ENDCOLLECTIVE ;  /* 0x000000000000791b */ /* 0x007fe20003800000 */
.L_x_2261:
[----:B------:R-:W-:Y:S01]  /*2f480*/  @!PT LDS RZ, [RZ] ;  /* 0x00000000fffff984 */ /* 0x000fe20000000800 */
[----:B------:R-:W-:Y:S01]  /*2f490*/  @!PT LDS RZ, [RZ] ;  /* 0x00000000fffff984 */ /* 0x000fe20000000800 */
[----:B------:R-:W-:Y:S01]  /*2f4a0*/  @!PT LDS RZ, [RZ] ;  /* 0x00000000fffff984 */ /* 0x000fe20000000800 */
[----:B------:R0:W-:Y:S01]  /*2f4b0*/  @!P3 LDGSTS.E.BYPASS.LTC128B.128 [R9+0x35400], desc[UR44][R2.64+0x380], P4 ;  /* 0x354003800209bfae */ /* 0x0001e2000a101d6c */
[----:B------:R-:W-:Y:S05]  /*2f4c0*/  BRA `(.L_x_2262) ;  /* 0xffffffb8007c7947 */ /* 0x000fea000383ffff */
.L_x_2152:
[----:B0-----:R-:W-:-:S04]  /*2f4d0*/  IMAD.U32 R3, RZ, RZ, UR38 ;  /* 0x00000026ff037e24 */ /* 0x001fc8000f8e00ff */
[----:B------:R0:W1:Y:S03]  /*2f4e0*/  SYNCS.PHASECHK.TRANS64.TRYWAIT P0, [R3+URZ+0x38820], R2 ;  /* 0x03882002030075a7 */ /* 0x000066000800017f */
[----:B-1----:R-:W-:Y:S05]  /*2f4f0*/  @!P0 NANOSLEEP.SYNCS 0x989680 ;  /* 0x009896800000895d */ /* 0x002fea0003900000 */
[----:B------:R-:W1:Y:S02]  /*2f500*/  @!P0 SYNCS.PHASECHK.TRANS64 P0, [R3+URZ+0x38820], R2 ;  /* 0x03882002030085a7 */ /* 0x000e64000800007f */
[----:B-1----:R-:W-:Y:S05]  /*2f510*/  @!P0 BRA `(.L_x_2152) ;  /* 0xfffffffc00ec8947 */ /* 0x002fea000383ffff */
[----:B------:R-:W-:Y:S05]  /*2f520*/  BRA `(.L_x_2263) ;  /* 0xffffffbc00207947 */ /* 0x000fea000383ffff */
.L_x_2155:
[----:B0-----:R-:W-:-:S04]  /*2f530*/  IMAD.U32 R3, RZ, RZ, UR38 ;  /* 0x00000026ff037e24 */ /* 0x001fc8000f8e00ff */
[----:B------:R0:W1:Y:S03]  /*2f540*/  SYNCS.PHASECHK.TRANS64.TRYWAIT P0, [R3+URZ+0x38860], R2 ;  /* 0x03886002030075a7 */ /* 0x000066000800017f */
[----:B-1----:R-:W-:Y:S05]  /*2f550*/  @!P0 NANOSLEEP.SYNCS 0x989680 ;  /* 0x009896800000895d */ /* 0x002fea0003900000 */
[----:B------:R-:W1:Y:S02]  /*2f560*/  @!P0 SYNCS.PHASECHK.TRANS64 P0, [R3+URZ+0x38860], R2 ;  /* 0x03886002030085a7 */ /* 0x000e64000800007f */
[----:B-1----:R-:W-:Y:S05]  /*2f570*/  @!P0 BRA `(.L_x_2155) ;  /* 0xfffffffc00ec8947 */ /* 0x002fea000383ffff */
[----:B------:R-:W-:Y:S05]  /*2f580*/  BRA `(.L_x_2264) ;  /* 0xffffffbc002c7947 */ /* 0x000fea000383ffff */
.L_x_2171:
[----:B-1----:R-:W-:-:S04]  /*2f590*/  IMAD.U32 R3, RZ, RZ, UR38 ;  /* 0x00000026ff037e24 */ /* 0x002fc8000f8e00ff */
[----:B------:R1:W2:Y:S03]  /*2f5a0*/  SYNCS.PHASECHK.TRANS64.TRYWAIT P0, [R3+URZ+0x38848], R2 ;  /* 0x03884802030075a7 */ /* 0x0002a6000800017f */
[----:B--2---:R-:W-:Y:S05]  /*2f5b0*/  @!P0 NANOSLEEP.SYNCS 0x989680 ;  /* 0x009896800000895d */ /* 0x004fea0003900000 */
[----:B------:R-:W2:Y:S02]  /*2f5c0*/  @!P0 SYNCS.PHASECHK.TRANS64 P0, [R3+URZ+0x38848], R2 ;  /* 0x03884802030085a7 */ /* 0x000ea4000800007f */
[----:B--2---:R-:W-:Y:S05]  /*2f5d0*/  @!P0 BRA `(.L_x_2171) ;  /* 0xfffffffc00ec8947 */ /* 0x004fea000383ffff */
[----:B------:R-:W-:Y:S05]  /*2f5e0*/  BRA `(.L_x_2265) ;  /* 0xffffffc400f87947 */ /* 0x000fea000383ffff */
.L_x_2176:
[----:B01----:R-:W-:-:S04]  /*2f5f0*/  IMAD.U32 R3, RZ, RZ, UR38 ;  /* 0x00000026ff037e24 */ /* 0x003fc8000f8e00ff */
[----:B------:R0:W1:Y:S03]  /*2f600*/  SYNCS.PHASECHK.TRANS64.TRYWAIT P0, [R3+URZ+0x38868], R2 ;  /* 0x03886802030075a7 */ /* 0x000066000800017f */
[----:B-1----:R-:W-:Y:S05]  /*2f610*/  @!P0 NANOSLEEP.SYNCS 0x989680 ;  /* 0x009896800000895d */ /* 0x002fea0003900000 */
[----:B------:R-:W1:Y:S02]  /*2f620*/  @!P0 SYNCS.PHASECHK.TRANS64 P0, [R3+URZ+0x38868], R2 ;  /* 0x03886802030085a7 */ /* 0x000e64000800007f */
[----:B-1----:R-:W-:Y:S05]  /*2f630*/  @!P0 BRA `(.L_x_2176) ;  /* 0xfffffffc00ec8947 */ /* 0x002fea000383ffff */
[----:B------:R-:W-:Y:S05]  /*2f640*/  BRA `(.L_x_2266) ;  /* 0xffffffc800587947 */ /* 0x000fea000383ffff */
.L_x_2191:
[----:B-1----:R-:W-:-:S04]  /*2f650*/  IMAD.U32 R3, RZ, RZ, UR38 ;  /* 0x00000026ff037e24 */ /* 0x002fc8000f8e00ff */
[----:B------:R1:W2:Y:S03]  /*2f660*/  SYNCS.PHASECHK.TRANS64.TRYWAIT P0, [R3+URZ+0x38840], R2 ;  /* 0x03884002030075a7 */ /* 0x0002a6000800017f */
[----:B--2---:R-:W-:Y:S05]  /*2f670*/  @!P0 NANOSLEEP.SYNCS 0x989680 ;  /* 0x009896800000895d */ /* 0x004fea0003900000 */
[----:B------:R-:W2:Y:S02]  /*2f680*/  @!P0 SYNCS.PHASECHK.TRANS64 P0, [R3+URZ+0x38840], R2 ;  /* 0x03884002030085a7 */ /* 0x000ea4000800007f */
[----:B--2---:R-:W-:Y:S05]  /*2f690*/  @!P0 BRA `(.L_x_2191) ;  /* 0xfffffffc00ec8947 */ /* 0x004fea000383ffff */
[----:B------:R-:W-:Y:S05]  /*2f6a0*/  BRA `(.L_x_2267) ;  /* 0xffffffd000a07947 */ /* 0x000fea000383ffff */
.L_x_2196:
[----:B01----:R-:W-:-:S04]  /*2f6b0*/  IMAD.U32 R3, RZ, RZ, UR38 ;  /* 0x00000026ff037e24 */ /* 0x003fc8000f8e00ff */
[----:B------:R0:W1:Y:S03]  /*2f6c0*/  SYNCS.PHASECHK.TRANS64.TRYWAIT P0, [R3+URZ+0x38860], R2 ;  /* 0x03886002030075a7 */ /* 0x000066000800017f */
[----:B-1----:R-:W-:Y:S05]  /*2f6d0*/  @!P0 NANOSLEEP.SYNCS 0x989680 ;  /* 0x009896800000895d */ /* 0x002fea0003900000 */
[----:B------:R-:W1:Y:S02]  /*2f6e0*/  @!P0 SYNCS.PHASECHK.TRANS64 P0, [R3+URZ+0x38860], R2 ;  /* 0x03886002030085a7 */ /* 0x000e64000800007f */
[----:B-1----:R-:W-:Y:S05]  /*2f6f0*/  @!P0 BRA `(.L_x_2196) ;  /* 0xfffffffc00ec8947 */ /* 0x002fea000383ffff */
[----:B------:R-:W-:Y:S05]  /*2f700*/  BRA `(.L_x_2268) ;  /* 0xffffffd400047947 */ /* 0x000fea000383ffff */
.L_x_2212:
[----:B-1----:R-:W-:-:S04]  /*2f710*/  IMAD.U32 R3, RZ, RZ, UR38 ;  /* 0x00000026ff037e24 */ /* 0x002fc8000f8e00ff */
[----:B------:R1:W2:Y:S03]  /*2f720*/  SYNCS.PHASECHK.TRANS64.TRYWAIT P0, [R3+URZ+0x38848], R2 ;  /* 0x03884802030075a7 */ /* 0x0002a6000800017f */
[----:B--2---:R-:W-:Y:S05]  /*2f730*/  @!P0 NANOSLEEP.SYNCS 0x989680 ;  /* 0x009896800000895d */ /* 0x004fea0003900000 */
[----:B------:R-:W2:Y:S02]  /*2f740*/  @!P0 SYNCS.PHASECHK.TRANS64 P0, [R3+URZ+0x38848], R2 ;  /* 0x03884802030085a7 */ /* 0x000ea4000800007f */
[----:B--2---:R-:W-:Y:S05]  /*2f750*/  @!P0 BRA `(.L_x_2212) ;  /* 0xfffffffc00ec8947 */ /* 0x004fea000383ffff */
[----:B------:R-:W-:Y:S05]  /*2f760*/  BRA `(.L_x_2269) ;  /* 0xffffffdc00587947 */ /* 0x000fea000383ffff */
.L_x_2217:
[----:B-1----:R-:W-:-:S04]  /*2f770*/  IMAD.U32 R3, RZ, RZ, UR38 ;  /* 0x00000026ff037e24 */ /* 0x002fc8000f8e00ff */
[----:B------:R1:W2:Y:S03]  /*2f780*/  SYNCS.PHASECHK.TRANS64.TRYWAIT P0, [R3+URZ+0x38868], R2 ;  /* 0x03886802030075a7 */ /* 0x0002a6000800017f */
[----:B--2---:R-:W-:Y:S05]  /*2f790*/  @!P0 NANOSLEEP.SYNCS 0x989680 ;  /* 0x009896800000895d */ /* 0x004fea0003900000 */
[----:B------:R-:W2:Y:S02]  /*2f7a0*/  @!P0 SYNCS.PHASECHK.TRANS64 P0, [R3+URZ+0x38868], R2 ;  /* 0x03886802030085a7 */ /* 0x000ea4000800007f */
[----:B--2---:R-:W-:Y:S05]  /*2f7b0*/  @!P0 BRA `(.L_x_2217) ;  /* 0xfffffffc00ec8947 */ /* 0x004fea000383ffff */
[----:B------:R-:W-:Y:S05]  /*2f7c0*/  BRA `(.L_x_2270) ;  /* 0xffffffdc00bc7947 */ /* 0x000fea000383ffff */
.L_x_2228:
[----:B-1----:R1:W2:Y:S02]  /*2f7d0*/  SYNCS.PHASECHK.TRANS64.TRYWAIT P0, [R2+URZ+0x38820], R7 ;  /* 0x03882007020075a7 */ /* 0x0022a4000800017f */
[----:B--2---:R-:W-:Y:S05]  /*2f7e0*/  @!P0 NANOSLEEP.SYNCS 0x989680 ;  /* 0x009896800000895d */ /* 0x004fea0003900000 */
[----:B------:R-:W2:Y:S02]  /*2f7f0*/  @!P0 SYNCS.PHASECHK.TRANS64 P0, [R2+URZ+0x38820], R7 ;  /* 0x03882007020085a7 */ /* 0x000ea4000800007f */
[----:B--2---:R-:W-:Y:S05]  /*2f800*/  @!P0 BRA `(.L_x_2228) ;  /* 0xfffffffc00f08947 */ /* 0x004fea000383ffff */
[----:B------:R-:W-:Y:S05]  /*2f810*/  BRA `(.L_x_2271) ;  /* 0xffffffe400a87947 */ /* 0x000fea000383ffff */
.L_x_2229:
[----:B------:R-:W2:Y:S01]  /*2f820*/  S2R R3, SR_TID.X ;  /* 0x0000000000037919 */ /* 0x000ea20000002100 */
[----:B------:R-:W-:Y:S01]  /*2f830*/  BSSY B0, `(.L_x_2272) ;  /* 0x000000a000007945 */ /* 0x000fe20003800000 */
[----:B------:R-:W-:Y:S02]  /*2f840*/  IMAD.MOV.U32 R12, RZ, RZ, RZ ;  /* 0x000000ffff0c7224 */ /* 0x000fe400078e00ff */
[----:B------:R-:W-:Y:S02]  /*2f850*/  IMAD.MOV.U32 R11, RZ, RZ, 0x1f ;  /* 0x0000001fff0b7424 */ /* 0x000fe400078e00ff */
[----:B------:R-:W-:Y:S01]  /*2f860*/  IMAD.MOV.U32 R15, RZ, RZ, -0x1 ;  /* 0xffffffffff0f7424 */ /* 0x000fe200078e00ff */
[----:B--2---:R-:W-:-:S04]  /*2f870*/  SHF.R.U32.HI R3, RZ, 0x5, R3 ;  /* 0x00000005ff037819 */ /* 0x004fc80000011603 */
[----:B------:R-:W-:-:S05]  /*2f880*/  LOP3.LUT R3, R3, 0x3, RZ, 0xc0, !PT ;  /* 0x0000000303037812 */ /* 0x000fca00078ec0ff */
[----:B------:R-:W-:-:S07]  /*2f890*/  IMAD.MOV.U32 R13, RZ, RZ, R3 ;  /* 0x000000ffff0d7224 */ /* 0x000fce00078e0003 */
[----:B01-3--:R-:W-:Y:S05]  /*2f8a0*/  WARPSYNC.COLLECTIVE R15, `(.L_x_2273) ;  /* 0x000000000f087348 */ /* 0x00bfea0003c00000 */
[----:B---3--:R2:W3:Y:S02]  /*2f8b0*/  SHFL.IDX P6, R14, R13, R12, R11 ;  /* 0x0000000c0d0e7389 */ /* 0x0084e400000c000b */
[----:B0123--:R-:W-:Y:S01]  /*2f8c0*/  ENDCOLLECTIVE ;  /* 0x000000000000791b */ /* 0x00ffe20003800000 */
.L_x_2273:
[----:B------:R-:W-:Y:S05]  /*2f8d0*/  BSYNC B0 ;  /* 0x0000000000007941 */ /* 0x000fea0003800000 */
.L_x_2272:
[----:B------:R-:W-:Y:S05]  /*2f8e0*/  BRA `(.L_x_2274) ;  /* 0xffffffe4008c7947 */ /* 0x000fea000383ffff */
.L_x_2230:
[----:B------:R-:W-:Y:S01]  /*2f8f0*/  BSSY B0, `(.L_x_2275) ;  /* 0x0000006000007945 */ /* 0x000fe20003800000 */
[----:B------:R-:W-:-:S07]  /*2f900*/  IMAD.MOV.U32 R15, RZ, RZ, -0x1 ;  /* 0xffffffffff0f7424 */ /* 0x000fce00078e00ff */
[----:B012---:R-:W-:Y:S05]  /*2f910*/  WARPSYNC.COLLECTIVE R15, `(.L_x_2276) ;  /* 0x000000000f0c7348 */ /* 0x007fea0003c00000 */
[----:B------:R-:W-:Y:S02]  /*2f920*/  ELECT P6, UR62, PT ;  /* 0x00000000003e782f */ /* 0x000fe400038c0000 */
[----:B------:R-:W-:Y:S01]  /*2f930*/  MOV R14, UR62 ;  /* 0x0000003e000e7c02 */ /* 0x000fe20008000f00 */
[----:B012---:R-:W-:Y:S10]  /*2f940*/  ENDCOLLECTIVE ;  /* 0x000000000000791b */ /* 0x007ff40003800000 */
.L_x_2276:
[----:B------:R-:W-:Y:S05]  /*2f950*/  BSYNC B0 ;  /* 0x0000000000007941 */ /* 0x000fea0003800000 */
.L_x_2275:
[----:B------:R-:W-:Y:S05]  /*2f960*/  BRA `(.L_x_2277) ;  /* 0xffffffe400807947 */ /* 0x000fea000383ffff */
.L_x_2232:
[----:B0-----:R0:W1:Y:S02]  /*2f970*/  SYNCS.PHASECHK.TRANS64.TRYWAIT P0, [R8+URZ], R7 ;  /* 0x00000007080075a7 */ /* 0x001064000800017f */
[----:B-1----:R-:W-:Y:S05]  /*2f980*/  @!P0 NANOSLEEP.SYNCS 0x989680 ;  /* 0x009896800000895d */ /* 0x002fea0003900000 */
[----:B------:R-:W1:Y:S02]  /*2f990*/  @!P0 SYNCS.PHASECHK.TRANS64 P0, [R8+URZ], R7 ;  /* 0x00000007080085a7 */ /* 0x000e64000800007f */
[----:B-1----:R-:W-:Y:S05]  /*2f9a0*/  @!P0 BRA `(.L_x_2232) ;  /* 0xfffffffc00f08947 */ /* 0x002fea000383ffff */
[----:B------:R-:W-:Y:S05]  /*2f9b0*/  BRA `(.L_x_2278) ;  /* 0xffffffe400b47947 */ /* 0x000fea000383ffff */
.L_x_2233:
[----:B-1----:R1:W2:Y:S02]  /*2f9c0*/  SYNCS.PHASECHK.TRANS64.TRYWAIT P0, [R3+URZ], R0 ;  /* 0x00000000030075a7 */ /* 0x0022a4000800017f */
[----:B--2---:R-:W-:Y:S05]  /*2f9d0*/  @!P0 NANOSLEEP.SYNCS 0x989680 ;  /* 0x009896800000895d */ /* 0x004fea0003900000 */
[----:B------:R-:W2:Y:S02]  /*2f9e0*/  @!P0 SYNCS.PHASECHK.TRANS64 P0, [R3+URZ], R0 ;  /* 0x00000000030085a7 */ /* 0x000ea4000800007f */
[----:B--2---:R-:W-:Y:S05]  /*2f9f0*/  @!P0 BRA `(.L_x_2233) ;  /* 0xfffffffc00f08947 */ /* 0x004fea000383ffff */
[----:B------:R-:W-:Y:S05]  /*2fa00*/  BRA `(.L_x_2279) ;  /* 0xffffffe400a87947 */ /* 0x000fea000383ffff */
.L_x_2235:
[----:B-1----:R1:W2:Y:S02]  /*2fa10*/  SYNCS.PHASECHK.TRANS64.TRYWAIT P0, [R6+URZ], R7 ;  /* 0x00000007060075a7 */ /* 0x0022a4000800017f */
[----:B--2---:R-:W-:Y:S05]  /*2fa20*/  @!P0 NANOSLEEP.SYNCS 0x989680 ;  /* 0x009896800000895d */ /* 0x004fea0003900000 */
[----:B------:R-:W2:Y:S02]  /*2fa30*/  @!P0 SYNCS.PHASECHK.TRANS64 P0, [R6+URZ], R7 ;  /* 0x00000007060085a7 */ /* 0x000ea4000800007f */
[----:B--2---:R-:W-:Y:S05]  /*2fa40*/  @!P0 BRA `(.L_x_2235) ;  /* 0xfffffffc00f08947 */ /* 0x004fea000383ffff */
[----:B------:R-:W-:Y:S05]  /*2fa50*/  BRA `(.L_x_2280) ;  /* 0xffffffe400ac7947 */ /* 0x000fea000383ffff */
        .type           $_ZN7cutlass13device_kernelIN5flash11enable_sm90INS1_16FlashAttnFwdSm90INS1_25CollectiveMainloopFwdSm90ILi2EN4cute5tupleIJNS5_1CILi1EEES8_S8_EEENS6_IJNS7_ILi64EEESA_SA_EEELi512ENS_6half_tEfNS_4arch4Sm90ELb0ELb1ELb1ELb0ELb0ELb0ELb1ELb0ELb0ELb1ELb1ELb0EEENS1_21CollectiveEpilogueFwdINS6_IJSA_NS7_ILi512EEESA_EEES9_SC_SE_Li256ELb0ELb1ELb1ELb0EEENS1_19SingleTileSchedulerILb0ELb1ELb1ELi64EEEEEEEEEvNT_6ParamsE$_ZZN5flash25CollectiveMainloopFwdSm90ILi2EN4cute5tupleIJNS1_1CILi1EEES4_S4_EEENS2_IJNS3_ILi64EEES6_S6_EEELi512EN7cutlass6half_tEfNS8_4arch4Sm90ELb0ELb1ELb1ELb0ELb0ELb0ELb1ELb0ELb0ELb1ELb1ELb0EE3mmaINS_16FlashAttnFwdSm90ISC_NS_21CollectiveEpilogueFwdINS2_IJS6_NS3_ILi512EEES6_EEES5_S9_SB_Li256ELb0ELb1ELb1ELb0EEENS_19SingleTileSchedulerILb0ELb1ELb1ELi64EEEE13SharedStorageENS1_6TensorINS1_11ArrayEngineIfLm128EEENS1_6LayoutINS2_IJNS2_IJNS3_ILi2EEESR_NS3_ILi32EEEEEES4_S4_EEENS2_IJNS2_IJS4_SR_NS3_ILi4EEEEEENS3_ILi0EEESX_EEEEEEENS_7SoftmaxILi2ELi0EEEEEbRKNSC_6ParamsENS8_25PipelineTmaAsyncNoClusterILi2ENS8_16PipelineTmaAsyncILi2EEEEES19_RNS8_13PipelineStateILj2EEERT0_RT1_iRiRKNS_16SeqlenInfoQKNewKILb0ELb0EEENS2_IJiiiiEEERT_ENKUliT_T0_T1_E_clIZSD_ISM_S10_S12_EbS15_S19_S19_S1C_S1E_S1G_iS1H_S1L_S1M_S1O_EUlRS1P_iE0_NS3_ILb1EEES1W_EEDaiS1P_S1Q_S1R_,@function
        .size           $_ZN7cutlass13device_kernelIN5flash11enable_sm90INS1_16FlashAttnFwdSm90INS1_25CollectiveMainloopFwdSm90ILi2EN4cute5tupleIJNS5_1CILi1EEES8_S8_EEENS6_IJNS7_ILi64EEESA_SA_EEELi512ENS_6half_tEfNS_4arch4Sm90ELb0ELb1ELb1ELb0ELb0ELb0ELb1ELb0ELb0ELb1ELb1ELb0EEENS1_21CollectiveEpilogueFwdINS6_IJSA_NS7_ILi512EEESA_EEES9_SC_SE_Li256ELb0ELb1ELb1ELb0EEENS1_19SingleTileSchedulerILb0ELb1ELb1ELi64EEEEEEEEEvNT_6ParamsE$_ZZN5flash25CollectiveMainloopFwdSm90ILi2EN4cute5tupleIJNS1_1CILi1EEES4_S4_EEENS2_IJNS3_ILi64EEES6_S6_EEELi512EN7cutlass6half_tEfNS8_4arch4Sm90ELb0ELb1ELb1ELb0ELb0ELb0ELb1ELb0ELb0ELb1ELb1ELb0EE3mmaINS_16FlashAttnFwdSm90ISC_NS_21CollectiveEpilogueFwdINS2_IJS6_NS3_ILi512EEES6_EEES5_S9_SB_Li256ELb0ELb1ELb1ELb0EEENS_19SingleTileSchedulerILb0ELb1ELb1ELi64EEEE13SharedStorageENS1_6TensorINS1_11ArrayEngineIfLm128EEENS1_6LayoutINS2_IJNS2_IJNS3_ILi2EEESR_NS3_ILi32EEEEEES4_S4_EEENS2_IJNS2_IJS4_SR_NS3_ILi4EEEEEENS3_ILi0EEESX_EEEEEEENS_7SoftmaxILi2ELi0EEEEEbRKNSC_6ParamsENS8_25PipelineTmaAsyncNoClusterILi2ENS8_16PipelineTmaAsyncILi2EEEEES19_RNS8_13PipelineStateILj2EEERT0_RT1_iRiRKNS_16SeqlenInfoQKNewKILb0ELb0EEENS2_IJiiiiEEERT_ENKUliT_T0_T1_E_clIZSD_ISM_S10_S12_EbS15_S19_S19_S1C_S1E_S1G_iS1H_S1L_S1M_S1O_EUlRS1P_iE0_NS3_ILb1EEES1W_EEDaiS1P_S1Q_S1R_,(.L_x_6045 - $_ZN7cutlass13device_kernelIN5flash11enable_sm90INS1_16FlashAttnFwdSm90INS1_25CollectiveMainloopFwdSm90ILi2EN4cute5tupleIJNS5_1CILi1EEES8_S8_EEENS6_IJNS7_ILi64EEESA_SA_EEELi512ENS_6half_tEfNS_4arch4Sm90ELb0ELb1ELb1ELb0ELb0ELb0ELb1ELb0ELb0ELb1ELb1ELb0EEENS1_21CollectiveEpilogueFwdINS6_IJSA_NS7_ILi512EEESA_EEES9_SC_SE_Li256ELb0ELb1ELb1ELb0EEENS1_19SingleTileSchedulerILb0ELb1ELb1ELi64EEEEEEEEEvNT_6ParamsE$_ZZN5flash25CollectiveMainloopFwdSm90ILi2EN4cute5tupleIJNS1_1CILi1EEES4_S4_EEENS2_IJNS3_ILi64EEES6_S6_EEELi512EN7cutlass6half_tEfNS8_4arch4Sm90ELb0ELb1ELb1ELb0ELb0ELb0ELb1ELb0ELb0ELb1ELb1ELb0EE3mmaINS_16FlashAttnFwdSm90ISC_NS_21CollectiveEpilogueFwdINS2_IJS6_NS3_ILi512EEES6_EEES5_S9_SB_Li256ELb0ELb1ELb1ELb0EEENS_19SingleTileSchedulerILb0ELb1ELb1ELi64EEEE13SharedStorageENS1_6TensorINS1_11ArrayEngineIfLm128EEENS1_6LayoutINS2_IJNS2_IJNS3_ILi2EEESR_NS3_ILi32EEEEEES4_S4_EEENS2_IJNS2_IJS4_SR_NS3_ILi4EEEEEENS3_ILi0EEESX_EEEEEEENS_7SoftmaxILi2ELi0EEEEEbRKNSC_6ParamsENS8_25PipelineTmaAsyncNoClusterILi2ENS8_16PipelineTmaAsyncILi2EEEEES19_RNS8_13PipelineStateILj2EEERT0_RT1_iRiRKNS_16SeqlenInfoQKNewKILb0ELb0EEENS2_IJiiiiEEERT_ENKUliT_T0_T1_E_clIZSD_ISM_S10_S12_EbS15_S19_S19_S1C_S1E_S1G_iS1H_S1L_S1M_S1O_EUlRS1P_iE0_NS3_ILb1EEES1W_EEDaiS1P_S1Q_S1R_)
$_ZN7cutlass13device_kernelIN5flash11enable_sm90INS1_16FlashAttnFwdSm90INS1_25CollectiveMainloopFwdSm90ILi2EN4cute5tupleIJNS5_1CILi1EEES8_S8_EEENS6_IJNS7_ILi64EEESA_SA_EEELi512ENS_6half_tEfNS_4arch4Sm90ELb0ELb1ELb1ELb0ELb0ELb0ELb1ELb0ELb0ELb1ELb1ELb0EEENS1_21CollectiveEpilogueFwdINS6_IJSA_NS7_ILi512EEESA_EEES9_SC_SE_Li256ELb0ELb1ELb1ELb0EEENS1_19SingleTileSchedulerILb0ELb1ELb1ELi64EEEEEEEEEvNT_6ParamsE$_ZZN5flash25CollectiveMainloopFwdSm90ILi2EN4cute5tupleIJNS1_1CILi1EEES4_S4_EEENS2_IJNS3_ILi64EEES6_S6_EEELi512EN7cutlass6half_tEfNS8_4arch4Sm90ELb0ELb1ELb1ELb0ELb0ELb0ELb1ELb0ELb0ELb1ELb1ELb0EE3mmaINS_16FlashAttnFwdSm90ISC_NS_21CollectiveEpilogueFwdINS2_IJS6_NS3_ILi512EEES6_EEES5_S9_SB_Li256ELb0ELb1ELb1ELb0EEENS_19SingleTileSchedulerILb0ELb1ELb1ELi64EEEE13SharedStorageENS1_6TensorINS1_11ArrayEngineIfLm128EEENS1_6LayoutINS2_IJNS2_IJNS3_ILi2EEESR_NS3_ILi32EEEEEES4_S4_EEENS2_IJNS2_IJS4_SR_NS3_ILi4EEEEEENS3_ILi0EEESX_EEEEEEENS_7SoftmaxILi2ELi0EEEEEbRKNSC_6ParamsENS8_25PipelineTmaAsyncNoClusterILi2ENS8_16PipelineTmaAsyncILi2EEEEES19_RNS8_13PipelineStateILj2EEERT0_RT1_iRiRKNS_16SeqlenInfoQKNewKILb0ELb0EEENS2_IJiiiiEEERT_ENKUliT_T0_T1_E_clIZSD_ISM_S10_S12_EbS15_S19_S19_S1C_S1E_S1G_iS1H_S1L_S1M_S1O_EUlRS1P_iE0_NS3_ILb1EEES1W_EEDaiS1P_S1Q_S1R_:
[----:B------:R-:W-:Y:S05]  /*2fa60*/  YIELD ;  /* 0x0000000000007946 */ /* 0x000fea0003800000 */
[----:B------:R-:W-:Y:S02]  /*2fa70*/  ULDC UR4, c[0x0][0x20] ;  /* 0x0000080000047ab9 */ /* 0x000fe40000000800 */
[----:B------:R-:W-:-:S05]  /*2fa80*/  VIADD R6, R39, -UR4 ;  /* 0x8000000427067c36 */ /* 0x000fca0008000000 */
[----:B------:R-:W2:Y:S01]  /*2fa90*/  LDL.64 R12, [R6+0x18] ;  /* 0x00001800060c7983 */ /* 0x000ea20000100a00 */
[----:B------:R-:W0:Y:S03]  /*2faa0*/  LDC.64 R4, c[0x0][0x208] ;  /* 0x00008200ff047b82 */ /* 0x000e260000000a00 */
[----:B------:R-:W3:Y:S01]  /*2fab0*/  LDL.64 R10, [R6] ;  /* 0x00000000060a7983 */ /* 0x000ee20000100a00 */
[----:B0-----:R-:W-:Y:S02]  /*2fac0*/  R2UR UR4, R4 ;  /* 0x00000000040472ca */ /* 0x001fe400000e0000 */
[----:B------:R-:W-:-:S13]  /*2fad0*/  R2UR UR5, R5 ;  /* 0x00000000050572ca */ /* 0x000fda00000e0000 */
[----:B--2---:R-:W2:Y:S01]  /*2fae0*/  LD.E R8, desc[UR4][R12.64+0x1c] ;  /* 0x00001c040c087980 */ /* 0x004ea2000c101900 */
[C---:B------:R-:W-:Y:S02]  /*2faf0*/  R2UR UR4, R4.reuse ;  /* 0x00000000040472ca */ /* 0x040fe400000e0000 */
[C---:B------:R-:W-:Y:S02]  /*2fb00*/  R2UR UR5, R5.reuse ;  /* 0x00000000050572ca */ /* 0x040fe400000e0000 */
[----:B------:R-:W-:Y:S02]  /*2fb10*/  R2UR UR6, R4 ;  /* 0x00000000040672ca */ /* 0x000fe400000e0000 */
[----:B------:R-:W-:Y:S01]  /*2fb20*/  R2UR UR7, R5 ;  /* 0x00000000050772ca */ /* 0x000fe200000e0000 */
[----:B------:R-:W-:Y:S01]  /*2fb30*/  BSSY B1, `(.L_x_2281) ;  /* 0x0000009000017945 */ /* 0x000fe20003800000 */
[----:B------:R-:W-:-:S07]  /*2fb40*/  IMAD.MOV.U32 R9, RZ, RZ, R53 ;  /* 0x000000ffff097224 */ /* 0x000fce00078e0035 */
[----:B---3--:R0:W5:Y:S04]  /*2fb50*/  LD.E R7, desc[UR4][R10.64] ;  /* 0x000000040a077980 */ /* 0x008168000c101900 */
[----:B------:R0:W5:Y:S01]  /*2fb60*/  LD.E R18, desc[UR6][R10.64+0x4] ;  /* 0x000004060a127980 */ /* 0x000162000c101900 */
[----:B--2---:R-:W-:-:S04]  /*2fb70*/  LOP3.LUT R8, R8, 0x1, RZ, 0xfc, !PT ;  /* 0x0000000108087812 */ /* 0x004fc800078efcff */
[----:B------:R-:W-:Y:S01]  /*2fb80*/  ISETP.NE.AND P0, PT, R8, 0x3, PT ;  /* 0x000000030800780c */ /* 0x000fe20003f05270 */
[----:B------:R-:W-:-:S12]  /*2fb90*/  IMAD.MOV.U32 R8, RZ, RZ, R52 ;  /* 0x000000ffff087224 */ /* 0x000fd800078e0034 */
[----:B0-----:R-:W-:Y:S05]  /*2fba0*/  @!P0 BRA `(.L_x_2282) ;  /* 0x0000000000048947 */ /* 0x001fea0003800000 */
[----:B------:R-:W-:Y:S01]  /*2fbb0*/  BPT.TRAP 0x1 ;  /* 0x000000040000795c */ /* 0x000fe20000300000 */
.L_x_2282:
[----:B------:R-:W-:Y:S05]  /*2fbc0*/  BSYNC B1 ;  /* 0x0000000000017941 */ /* 0x000fea0003800000 */
.L_x_2281:
[----:B------:R-:W-:Y:S02]  /*2fbd0*/  R2UR UR4, R4 ;  /* 0x00000000040472ca */ /* 0x000fe400000e0000 */
[----:B------:R-:W-:-:S13]  /*2fbe0*/  R2UR UR5, R5 ;  /* 0x00000000050572ca */ /* 0x000fda00000e0000 */
[----:B------:R-:W2:Y:S01]  /*2fbf0*/  LD.E.64 R14, desc[UR4][R12.64+0x8] ;  /* 0x000008040c0e7980 */ /* 0x000ea2000c101b00 */
[----:B-----5:R-:W-:Y:S02]  /*2fc00*/  SHF.L.U32 R20, R18, 0x1f, RZ ;  /* 0x0000001f12147819 */ /* 0x020fe400000006ff */
[----:B--2---:R-:W-:-:S05]  /*2fc10*/  MOV R14, R14 ;  /* 0x0000000e000e7202 */ /* 0x004fca0000000f00 */
[----:B------:R-:W-:-:S04]  /*2fc20*/  IMAD R7, R7, 0x8, R14 ;  /* 0x0000000807077824 */ /* 0x000fc800078e020e */
[----:B------:R0:W1:Y:S01]  /*2fc30*/  SYNCS.PHASECHK.TRANS64.TRYWAIT P0, [R7+URZ], R20 ;  /* 0x00000014070075a7 */ /* 0x000062000800017f */
[----:B------:R-:W2:Y:S01]  /*2fc40*/  LD.E R18, desc[UR4][R12.64+0x1c] ;  /* 0x00001c040c127980 */ /* 0x000ea2000c101900 */
[----:B------:R-:W-:Y:S02]  /*2fc50*/  R2UR UR6, R4 ;  /* 0x00000000040672ca */ /* 0x000fe400000e0000 */
[----:B------:R-:W-:Y:S01]  /*2fc60*/  R2UR UR7, R5 ;  /* 0x00000000050772ca */ /* 0x000fe200000e0000 */
[----:B------:R0:W5:Y:S01]  /*2fc70*/  LD.E R14, desc[UR4][R10.64] ;  /* 0x000000040a0e7980 */ /* 0x000162000c101900 */
[----:B------:R-:W-:Y:S11]  /*2fc80*/  BSSY B1, `(.L_x_2283) ;  /* 0x0000006000017945 */ /* 0x000ff60003800000 */
[----:B------:R0:W5:Y:S01]  /*2fc90*/  LD.E R15, desc[UR6][R10.64+0x4] ;  /* 0x000004060a0f7980 */ /* 0x000162000c101900 */
[----:B--2---:R-:W-:-:S04]  /*2fca0*/  LOP3.LUT R18, R18, 0x1, RZ, 0xfc, !PT ;  /* 0x0000000112127812 */ /* 0x004fc800078efcff */
[----:B------:R-:W-:-:S13]  /*2fcb0*/  ISETP.NE.AND P1, PT, R18, 0x3, PT ;  /* 0x000000031200780c */ /* 0x000fda0003f25270 */
[----:B01----:R-:W-:Y:S05]  /*2fcc0*/  @!P1 BRA `(.L_x_2284) ;  /* 0x0000000000049947 */ /* 0x003fea0003800000 */
[----:B------:R-:W-:Y:S01]  /*2fcd0*/  BPT.TRAP 0x1 ;  /* 0x000000040000795c */ /* 0x000fe20000300000 */
.L_x_2284:
[----:B------:R-:W-:Y:S05]  /*2fce0*/  BSYNC B1 ;  /* 0x0000000000017941 */ /* 0x000fea0003800000 */
.L_x_2283:
[----:B------:R-:W-:Y:S04]  /*2fcf0*/  BSSY B1, `(.L_x_2285) ;  /* 0x000000a000017945 */ /* 0x000fe80003800000 */
[----:B------:R-:W-:Y:S05]  /*2fd00*/  @P0 BRA `(.L_x_2286) ;  /* 0x0000000000200947 */ /* 0x000fea0003800000 */
[----:B------:R-:W-:Y:S02]  /*2fd10*/  R2UR UR4, R4 ;  /* 0x00000000040472ca */ /* 0x000fe400000e0000 */
[----:B------:R-:W-:-:S13]  /*2fd20*/  R2UR UR5, R5 ;  /* 0x00000000050572ca */ /* 0x000fda00000e0000 */
[----:B------:R-:W2:Y:S01]  /*2fd30*/  LD.E.64 R12, desc[UR4][R12.64+0x8] ;  /* 0x000008040c0c7980 */ /* 0x000ea2000c101b00 */
[----:B-----5:R-:W-:Y:S02]  /*2fd40*/  SHF.L.U32 R15, R15, 0x1f, RZ ;  /* 0x0000001f0f0f7819 */ /* 0x020fe400000006ff */
[----:B--2---:R-:W-:-:S05]  /*2fd50*/  MOV R7, R12 ;  /* 0x0000000c00077202 */ /* 0x004fca0000000f00 */
[----:B------:R-:W-:-:S04]  /*2fd60*/  IMAD R14, R14, 0x8, R7 ;  /* 0x000000080e0e7824 */ /* 0x000fc800078e0207 */
[----:B------:R-:W0:Y:S02]  /*2fd70*/  SYNCS.PHASECHK.TRANS64.TRYWAIT P0, [R14+URZ], R15 ;  /* 0x0000000f0e0075a7 */ /* 0x000e24000800017f */
[----:B0-----:R-:W-:Y:S05]  /*2fd80*/  @!P0 BRA `(.L_x_2287) ;  /* 0x000000f000d88947 */ /* 0x001fea0003800000 */
.L_x_2286:
[----:B------:R-:W-:Y:S05]  /*2fd90*/  BSYNC B1 ;  /* 0x0000000000017941 */ /* 0x000fea0003800000 */
.L_x_2285:
[----:B0----5:R-:W2:Y:S04]  /*2fda0*/  LDL.64 R14, [R6] ;  /* 0x00000000060e7983 */ /* 0x021ea80000100a00 */
[----:B------:R-:W3:Y:S01]  /*2fdb0*/  LDL.64 R12, [R6+0x28] ;  /* 0x00002800060c7983 */ /* 0x000ee20000100a00 */
[C---:B------:R-:W-:Y:S02]  /*2fdc0*/  R2UR UR6, R4.reuse ;  /* 0x00000000040672ca */ /* 0x040fe400000e0000 */
[C---:B------:R-:W-:Y:S01]  /*2fdd0*/  R2UR UR7, R5.reuse ;  /* 0x00000000050772ca */ /* 0x040fe200000e0000 */
[----:B------:R-:W4:Y:S01]  /*2fde0*/  LDL.64 R10, [R6+0x20] ;  /* 0x00002000060a7983 */ /* 0x000f220000100a00 */
[C---:B------:R-:W-:Y:S02]  /*2fdf0*/  R2UR UR4, R4.reuse ;  /* 0x00000000040472ca */ /* 0x040fe400000e0000 */
[----:B------:R-:W-:Y:S01]  /*2fe00*/  R2UR UR5, R5 ;  /* 0x00000000050572ca */ /* 0x000fe200000e0000 */
[----:B------:R-:W4:Y:S08]  /*2fe10*/  LDL.64 R18, [R6+0x8] ;  /* 0x0000080006127983 */ /* 0x000f300000100a00 */
[----:B--2---:R-:W2:Y:S04]  /*2fe20*/  LD.E R15, desc[UR6][R14.64] ;  /* 0x000000060e0f7980 */ /* 0x004ea8000c101900 */
[----:B---3--:R-:W2:Y:S01]  /*2fe30*/  LD.E.64 R20, desc[UR4][R12.64] ;  /* 0x000000040c147980 */ /* 0x008ea2000c101b00 */
[----:B------:R-:W-:Y:S05]  /*2fe40*/  WARPSYNC.ALL ;  /* 0x0000000000007948 */ /* 0x000fea0003800000 */
[----:B------:R-:W-:-:S02]  /*2fe50*/  R2UR UR4, R4 ;  /* 0x00000000040472ca */ /* 0x000fc400000e0000 */
[C---:B------:R-:W-:Y:S02]  /*2fe60*/  R2UR UR5, R5.reuse ;  /* 0x00000000050572ca */ /* 0x040fe400000e0000 */
[----:B------:R-:W-:Y:S02]  /*2fe70*/  R2UR UR6, R4 ;  /* 0x00000000040672ca */ /* 0x000fe400000e0000 */
[----:B------:R-:W-:-:S09]  /*2fe80*/  R2UR UR7, R5 ;  /* 0x00000000050772ca */ /* 0x000fd200000e0000 */
[----:B----4-:R0:W-:Y:S04]  /*2fe90*/  ST.E desc[UR4][R18.64], RZ ;  /* 0x000000ff12007985 */ /* 0x0101e8000c101904 */
[----:B------:R-:W3:Y:S01]  /*2fea0*/  LD.E.64 R12, desc[UR6][R10.64] ;  /* 0x000000060a0c7980 */ /* 0x000ee2000c101b00 */
[----:B--2---:R-:W-:Y:S01]  /*2feb0*/  IMAD R14, R15, 0x200, R20 ;  /* 0x000002000f0e7824 */ /* 0x004fe200078e0214 */
[----:B------:R-:W-:Y:S01]  /*2fec0*/  WARPGROUP.ARRIVE ;  /* 0x00000000000079c5 */ /* 0x000fe20000000000 */
[----:B------:R-:W-:Y:S01]  /*2fed0*/  IMAD.MOV.U32 R15, RZ, RZ, R21 ;  /* 0x000000ffff0f7224 */ /* 0x000fe200078e0015 */
[----:B------:R-:W-:Y:S01]  /*2fee0*/  R2UR UR8, R4 ;  /* 0x00000000040872ca */ /* 0x000fe200000e0000 */
[----:B------:R-:W-:Y:S01]  /*2fef0*/  IMAD.MOV.U32 R7, RZ, RZ, 0x1 ;  /* 0x00000001ff077424 */ /* 0x000fe200078e00ff */
[----:B------:R-:W-:-:S02]  /*2ff00*/  R2UR UR6, R14 ;  /* 0x000000000e0672ca */ /* 0x000fc400000e0000 */
[----:B------:R-:W-:Y:S02]  /*2ff10*/  R2UR UR7, R15 ;  /* 0x000000000f0772ca */ /* 0x000fe400000e0000 */
[C---:B------:R-:W-:Y:S02]  /*2ff20*/  R2UR UR9, R5.reuse ;  /* 0x00000000050972ca */ /* 0x040fe400000e0000 */
[----:B------:R-:W-:Y:S02]  /*2ff30*/  R2UR UR10, R4 ;  /* 0x00000000040a72ca */ /* 0x000fe400000e0000 */
[----:B------:R-:W-:Y:S02]  /*2ff40*/  R2UR UR11, R5 ;  /* 0x00000000050b72ca */ /* 0x000fe400000e0000 */
[----:B---3--:R-:W-:Y:S02]  /*2ff50*/  R2UR UR4, R12 ;  /* 0x000000000c0472ca */ /* 0x008fe400000e0000 */
[----:B------:R-:W-:-:S13]  /*2ff60*/  R2UR UR5, R13 ;  /* 0x000000000d0572ca */ /* 0x000fda00000e0000 */
[----:B------:R-:W-:Y:S03]  /*2ff70*/  HGMMA.64x64x16.F32 R24, gdesc[UR4], RZ, !UPT, gsb0 ;  /* 0x00e00000041879f0 */ /* 0x000fe6000c0008ff */
[----:B------:R-:W-:Y:S02]  /*2ff80*/  WARPGROUP.DEPBAR.LE gsb0, 0x0 ;  /* 0x00008000000079c5 */ /* 0x000fe40000010000 */
[----:B------:R0:W-:Y:S04]  /*2ff90*/  ST.E desc[UR8][R18.64], R7 ;  /* 0x0000000712007985 */ /* 0x0001e8000c101908 */
[----:B------:R-:W2:Y:S01]  /*2ffa0*/  LD.E.64 R12, desc[UR10][R10.64] ;  /* 0x0000000a0a0c7980 */ /* 0x000ea2000c101b00 */
[----:B------:R-:W-:Y:S01]  /*2ffb0*/  VIADD R20, R14, 0x2 ;  /* 0x000000020e147836 */ /* 0x000fe20000000000 */
[----:B------:R-:W-:Y:S01]  /*2ffc0*/  R2UR UR7, R21 ;  /* 0x00000000150772ca */ /* 0x000fe200000e0000 */
[----:B------:R-:W-:Y:S01]  /*2ffd0*/  WARPGROUP.ARRIVE ;  /* 0x00000000000079c5 */ /* 0x000fe20000000000 */
[----:B------:R-:W-:-:S02]  /*2ffe0*/  R2UR UR8, R4 ;  /* 0x00000000040872ca */ /* 0x000fc400000e0000 */
[----:B------:R-:W-:Y:S02]  /*2fff0*/  R2UR UR6, R20 ;  /* 0x00000000140672ca */ /* 0x000fe400000e0000 */
[C---:B------:R-:W-:Y:S02]  /*30000*/  R2UR UR9, R5.reuse ;  /* 0x00000000050972ca */ /* 0x040fe400000e0000 */
[----:B------:R-:W-:Y:S02]  /*30010*/  R2UR UR10, R4 ;  /* 0x00000000040a72ca */ /* 0x000fe400000e0000 */
[----:B------:R-:W-:Y:S01]  /*30020*/  R2UR UR11, R5 ;  /* 0x00000000050b72ca */ /* 0x000fe200000e0000 */
[----:B--2---:R-:W-:Y:S01]  /*30030*/  VIADD R12, R12, 0x2 ;  /* 0x000000020c0c7836 */ /* 0x004fe20000000000 */
[----:B------:R-:W-:-:S04]  /*30040*/  R2UR UR5, R13 ;  /* 0x000000000d0572ca */ /* 0x000fc800000e0000 */
[----:B------:R-:W-:-:S13]  /*30050*/  R2UR UR4, R12 ;  /* 0x000000000c0472ca */ /* 0x000fda00000e0000 */
[----:B------:R-:W-:Y:S03]  /*30060*/  HGMMA.64x64x16.F32 R24, gdesc[UR4], R24, gsb0 ;  /* 0x00e00000041879f0 */ /* 0x000fe60008000818 */
        /* <DEDUP_REMOVED lines=19> */
[----:B------:R-:W-:Y:S01]  /*301a0*/  WARPGROUP.ARRIVE ;  /* 0x00000000000079c5 */ /* 0x000fe20000000000 */
[----:B------:R-:W-:Y:S01]  /*301b0*/  IMAD.MOV.U32 R15, RZ, RZ, R21 ;  /* 0x000000ffff0f7224 */ /* 0x000fe200078e0015 */
[----:B------:R-:W-:-:S02]  /*301c0*/  R2UR UR8, R4 ;  /* 0x00000000040872ca */ /* 0x000fc400000e0000 */
[----:B------:R-:W-:Y:S02]  /*301d0*/  R2UR UR6, R14 ;  /* 0x000000000e0672ca */ /* 0x000fe400000e0000 */
        /* <DEDUP_REMOVED lines=8> */
[----:B------:R-:W2:Y:S01]  /*30260*/  LDL.64 R12, [R6+0x38] ;  /* 0x00003800060c7983 */ /* 0x000ea20000100a00 */
[----:B------:R-:W-:-:S02]  /*30270*/  R2UR UR4, R4 ;  /* 0x00000000040472ca */ /* 0x000fc400000e0000 */
[----:B------:R-:W-:Y:S01]  /*30280*/  R2UR UR5, R5 ;  /* 0x00000000050572ca */ /* 0x000fe200000e0000 */
[----:B------:R-:W3:-:S12]  /*30290*/  LDL.64 R10, [R6+0x30] ;  /* 0x00003000060a7983 */ /* 0x000ed80000100a00 */
[----:B--2---:R-:W2:Y:S01]  /*302a0*/  LD.E R12, desc[UR4][R12.64] ;  /* 0x000000040c0c7980 */ /* 0x004ea2000c101900 */
[----:B---3--:R-:W-:Y:S01]  /*302b0*/  MOV R10, R10 ;  /* 0x0000000a000a7202 */ /* 0x008fe20000000f00 */
[----:B------:R-:W-:Y:S01]  /*302c0*/  BSSY B1, `(.L_x_2288) ;  /* 0x0000007000017945 */ /* 0x000fe20003800000 */
[----:B--2---:R-:W-:-:S04]  /*302d0*/  LEA.HI R14, R12, R12, RZ, 0x1 ;  /* 0x0000000c0c0e7211 */ /* 0x004fc800078f08ff */
[----:B------:R-:W-:-:S05]  /*302e0*/  LOP3.LUT R15, R14, 0xfffffffe, RZ, 0xc0, !PT ;  /* 0xfffffffe0e0f7812 */ /* 0x000fca00078ec0ff */
[----:B------:R-:W-:-:S05]  /*302f0*/  IMAD.IADD R15, R12, 0x1, -R15 ;  /* 0x000000010c0f7824 */ /* 0x000fca00078e0a0f */
[----:B------:R-:W-:-:S04]  /*30300*/  SHF.L.U32 R15, R15, 0x1f, RZ ;  /* 0x0000001f0f0f7819 */ /* 0x000fc800000006ff */
[----:B------:R-:W1:Y:S02]  /*30310*/  SYNCS.PHASECHK.TRANS64.TRYWAIT P0, [R10+URZ+0x38810], R15 ;  /* 0x0388100f0a0075a7 */ /* 0x000e64000800017f */
[----:B01----:R-:W-:Y:S05]  /*30320*/  @!P0 BRA `(.L_x_2289) ;  /* 0x000000ec00848947 */ /* 0x003fea0003800000 */
.L_x_2312:
[----:B------:R-:W-:Y:S05]  /*30330*/  BSYNC B1 ;  /* 0x0000000000017941 */ /* 0x000fea0003800000 */
.L_x_2288:
[----:B------:R-:W2:Y:S01]  /*30340*/  LDL.64 R12, [R6+0x40] ;  /* 0x00004000060c7983 */ /* 0x000ea20000100a00 */
[----:B------:R-:W-:Y:S02]  /*30350*/  R2UR UR4, R4 ;  /* 0x00000000040472ca */ /* 0x000fe400000e0000 */
[----:B------:R-:W-:Y:S01]  /*30360*/  R2UR UR5, R5 ;  /* 0x00000000050572ca */ /* 0x000fe200000e0000 */
[----:B0-----:R-:W3:-:S12]  /*30370*/  LDL.64 R10, [R6] ;  /* 0x00000000060a7983 */ /* 0x001ed80000100a00 */
[----:B--2---:R-:W2:Y:S01]  /*30380*/  LD.E R14, desc[UR4][R12.64+0x1c] ;  /* 0x00001c040c0e7980 */ /* 0x004ea2000c101900 */
[----:B------:R-:W-:Y:S02]  /*30390*/  R2UR UR6, R4 ;  /* 0x00000000040672ca */ /* 0x000fe400000e0000 */
[----:B------:R-:W-:Y:S01]  /*303a0*/  R2UR UR7, R5 ;  /* 0x00000000050772ca */ /* 0x000fe200000e0000 */
[----:B---3--:R0:W5:Y:S01]  /*303b0*/  LD.E R18, desc[UR4][R10.64] ;  /* 0x000000040a127980 */ /* 0x008162000c101900 */
[----:B------:R-:W-:Y:S11]  /*303c0*/  BSSY B1, `(.L_x_2290) ;  /* 0x0000006000017945 */ /* 0x000ff60003800000 */
[----:B------:R0:W5:Y:S01]  /*303d0*/  LD.E R19, desc[UR6][R10.64+0x4] ;  /* 0x000004060a137980 */ /* 0x000162000c101900 */
[----:B--2---:R-:W-:-:S04]  /*303e0*/  LOP3.LUT R14, R14, 0x1, RZ, 0xfc, !PT ;  /* 0x000000010e0e7812 */ /* 0x004fc800078efcff */
[----:B------:R-:W-:-:S13]  /*303f0*/  ISETP.NE.AND P0, PT, R14, 0x3, PT ;  /* 0x000000030e00780c */ /* 0x000fda0003f05270 */
[----:B0-----:R-:W-:Y:S05]  /*30400*/  @!P0 BRA `(.L_x_2291) ;  /* 0x0000000000048947 */ /* 0x001fea0003800000 */
[----:B------:R-:W-:Y:S01]  /*30410*/  BPT.TRAP 0x1 ;  /* 0x000000040000795c */ /* 0x000fe20000300000 */
.L_x_2291:
[----:B------:R-:W-:Y:S05]  /*30420*/  BSYNC B1 ;  /* 0x0000000000017941 */ /* 0x000fea0003800000 */
.L_x_2290:
        /* <DEDUP_REMOVED lines=17> */
.L_x_2293:
[----:B------:R-:W-:Y:S05]  /*30540*/  BSYNC B1 ;  /* 0x0000000000017941 */ /* 0x000fea0003800000 */
.L_x_2292:
        /* <DEDUP_REMOVED lines=10> */
.L_x_2295:
[----:B------:R-:W-:Y:S05]  /*305f0*/  BSYNC B1 ;  /* 0x0000000000017941 */ /* 0x000fea0003800000 */
.L_x_2294:
[----:B------:R-:W2:Y:S04]  /*30600*/  LDL.64 R18, [R6] ;  /* 0x0000000006127983 */ /* 0x000ea80000100a00 */
[----:B------:R-:W3:Y:S01]  /*30610*/  LDL.64 R12, [R6+0x58] ;  /* 0x00005800060c7983 */ /* 0x000ee20000100a00 */
[C---:B------:R-:W-:Y:S02]  /*30620*/  R2UR UR6, R4.reuse ;  /* 0x00000000040672ca */ /* 0x040fe400000e0000 */
[C---:B------:R-:W-:Y:S01]  /*30630*/  R2UR UR7, R5.reuse ;  /* 0x00000000050772ca */ /* 0x040fe200000e0000 */
[----:B------:R-:W4:Y:S01]  /*30640*/  LDL.64 R10, [R6+0x48] ;  /* 0x00004800060a7983 */ /* 0x000f220000100a00 */
[C---:B------:R-:W-:Y:S02]  /*30650*/  R2UR UR4, R4.reuse ;  /* 0x00000000040472ca */ /* 0x040fe400000e0000 */
[----:B------:R-:W-:Y:S01]  /*30660*/  R2UR UR5, R5 ;  /* 0x00000000050572ca */ /* 0x000fe200000e0000 */
[----:B0----5:R-:W4:Y:S08]  /*30670*/  LDL.64 R14, [R6+0x50] ;  /* 0x00005000060e7983 */ /* 0x021f300000100a00 */
[----:B--2---:R-:W2:Y:S04]  /*30680*/  LD.E R21, desc[UR6][R18.64] ;  /* 0x0000000612157980 */ /* 0x004ea8000c101900 */
[----:B---3--:R-:W2:Y:S01]  /*30690*/  LD.E.64 R12, desc[UR4][R12.64] ;  /* 0x000000040c0c7980 */ /* 0x008ea2000c101b00 */
[----:B------:R-:W-:Y:S05]  /*306a0*/  WARPSYNC.ALL ;  /* 0x0000000000007948 */ /* 0x000fea0003800000 */
[----:B------:R-:W-:-:S02]  /*306b0*/  R2UR UR6, R4 ;  /* 0x00000000040672ca */ /* 0x000fc400000e0000 */
[C---:B------:R-:W-:Y:S02]  /*306c0*/  R2UR UR7, R5.reuse ;  /* 0x00000000050772ca */ /* 0x040fe400000e0000 */
[----:B------:R-:W-:Y:S02]  /*306d0*/  R2UR UR4, R4 ;  /* 0x00000000040472ca */ /* 0x000fe400000e0000 */
[----:B------:R-:W-:-:S09]  /*306e0*/  R2UR UR5, R5 ;  /* 0x00000000050572ca */ /* 0x000fd200000e0000 */
[----:B----4-:R-:W3:Y:S04]  /*306f0*/  LD.E R20, desc[UR6][R10.64] ;  /* 0x000000060a147980 */ /* 0x010ee8000c101900 */
[----:B------:R-:W4:Y:S01]  /*30700*/  LD.E.64 R18, desc[UR4][R14.64] ;  /* 0x000000040e127980 */ /* 0x000f22000c101b00 */
[----:B--2---:R-:W-:Y:S01]  /*30710*/  IMAD R12, R21, 0x1000, R12 ;  /* 0x00001000150c7824 */ /* 0x004fe200078e020c */
[----:B------:R-:W-:Y:S01]  /*30720*/  R2UR UR7, R13 ;  /* 0x000000000d0772ca */ /* 0x000fe200000e0000 */
[----:B------:R-:W-:Y:S01]  /*30730*/  WARPGROUP.ARRIVE ;  /* 0x00000000000079c5 */ /* 0x000fe20000000000 */
[----:B------:R-:W-:Y:S02]  /*30740*/  R2UR UR8, R4 ;  /* 0x00000000040872ca */ /* 0x000fe400000e0000 */
[----:B------:R-:W-:-:S02]  /*30750*/  R2UR UR6, R12 ;  /* 0x000000000c0672ca */ /* 0x000fc400000e0000 */
[C---:B------:R-:W-:Y:S02]  /*30760*/  R2UR UR9, R5.reuse ;  /* 0x00000000050972ca */ /* 0x040fe400000e0000 */
[----:B------:R-:W-:Y:S02]  /*30770*/  R2UR UR10, R4 ;  /* 0x00000000040a72ca */ /* 0x000fe400000e0000 */
[----:B------:R-:W-:Y:S02]  /*30780*/  R2UR UR11, R5 ;  /* 0x00000000050b72ca */ /* 0x000fe400000e0000 */
[----:B---3--:R-:W-:Y:S02]  /*30790*/  ISETP.NE.U32.AND P0, PT, R20, RZ, PT ;  /* 0x000000ff1400720c */ /* 0x008fe40003f05070 */
[----:B----4-:R-:W-:Y:S02]  /*307a0*/  R2UR UR4, R18 ;  /* 0x00000000120472ca */ /* 0x010fe400000e0000 */
[----:B------:R-:W-:-:S09]  /*307b0*/  R2UR UR5, R19 ;  /* 0x00000000130572ca */ /* 0x000fd200000e0000 */
[----:B------:R-:W-:-:S05]  /*307c0*/  VOTEU.ANY UP0, P0 ;  /* 0x00000000003f7886 */ /* 0x000fca0000000100 */
[----:B------:R-:W-:Y:S03]  /*307d0*/  HGMMA.64x64x16.F32 R24, gdesc[UR4], R24, UP0, gsb0 ;  /* 0x00e00000041879f0 */ /* 0x000fe6000b800818 */
[----:B------:R-:W-:Y:S02]  /*307e0*/  WARPGROUP.DEPBAR.LE gsb0, 0x0 ;  /* 0x00008000000079c5 */ /* 0x000fe40000010000 */
[----:B------:R-:W-:Y:S04]  /*307f0*/  ST.E desc[UR8][R10.64], R7 ;  /* 0x000000070a007985 */ /* 0x000fe8000c101908 */
[----:B------:R-:W2:Y:S01]  /*30800*/  LD.E.64 R18, desc[UR10][R14.64] ;  /* 0x0000000a0e127980 */ /* 0x000ea2000c101b00 */
[----:B------:R-:W-:Y:S01]  /*30810*/  VIADD R20, R12, 0x2 ;  /* 0x000000020c147836 */ /* 0x000fe20000000000 */
[----:B------:R-:W-:Y:S01]  /*30820*/  WARPGROUP.ARRIVE ;  /* 0x00000000000079c5 */ /* 0x000fe20000000000 */
[----:B------:R-:W-:Y:S01]  /*30830*/  IMAD.MOV.U32 R21, RZ, RZ, R13 ;  /* 0x000000ffff157224 */ /* 0x000fe200078e000d */
[----:B------:R-:W-:-:S02]  /*30840*/  R2UR UR8, R4 ;  /* 0x00000000040872ca */ /* 0x000fc400000e0000 */
[----:B------:R-:W-:Y:S02]  /*30850*/  R2UR UR6, R20 ;  /* 0x00000000140672ca */ /* 0x000fe400000e0000 */
        /* <DEDUP_REMOVED lines=236> */
[----:B------:R-:W-:Y:S01]  /*31720*/  UMOV UR4, 0x1 ;  /* 0x0000000100047882 */ /* 0x000fe20000000000 */
[----:B------:R-:W-:Y:S01]  /*31730*/  IMAD.MOV.U32 R21, RZ, RZ, R13 ;  /* 0x000000ffff157224 */ /* 0x000fe200078e000d */
[----:B------:R-:W0:Y:S01]  /*31740*/  S2R R60, SR_TID.X ;  /* 0x00000000003c7919 */ /* 0x000e220000002100 */
[----:B------:R-:W-:Y:S01]  /*31750*/  UISETP.NE.U32.AND UP0, UPT, UR4, URZ, UPT ;  /* 0x0000003f0400728c */ /* 0x000fe2000bf05070 */
[----:B------:R-:W-:Y:S01]  /*31760*/  WARPGROUP.ARRIVE ;  /* 0x00000000000079c5 */ /* 0x000fe20000000000 */
[----:B------:R-:W-:-:S02]  /*31770*/  R2UR UR6, R4 ;  /* 0x00000000040672ca */ /* 0x000fc400000e0000 */
[----:B------:R-:W-:Y:S02]  /*31780*/  R2UR UR11, R21 ;  /* 0x00000000150b72ca */ /* 0x000fe400000e0000 */
[C---:B------:R-:W-:Y:S02]  /*31790*/  R2UR UR7, R5.reuse ;  /* 0x00000000050772ca */ /* 0x040fe400000e0000 */
[----:B------:R-:W-:Y:S02]  /*317a0*/  R2UR UR12, R4 ;  /* 0x00000000040c72ca */ /* 0x000fe400000e0000 */
[----:B------:R-:W-:Y:S02]  /*317b0*/  R2UR UR13, R5 ;  /* 0x00000000050d72ca */ /* 0x000fe400000e0000 */
[----:B0-----:R-:W-:-:S06]  /*317c0*/  SHF.R.U32.HI R56, RZ, 0x7, R60 ;  /* 0x00000007ff387819 */ /* 0x001fcc000001163c */
[----:B------:R-:W0:Y:S02]  /*317d0*/  SHFL.IDX PT, R56, R56, RZ, 0x1f ;  /* 0x00001fff38387589 */ /* 0x000e2400000e0000 */
[----:B0-----:R-:W-:-:S04]  /*317e0*/  ISETP.GT.AND P0, PT, R56, 0x7f, PT ;  /* 0x0000007f3800780c */ /* 0x001fc80003f04270 */
[----:B------:R-:W-:-:S05]  /*317f0*/  SEL R59, RZ, 0x2, !P0 ;  /* 0x00000002ff3b7807 */ /* 0x000fca0004000000 */
[----:B------:R-:W-:-:S05]  /*31800*/  IMAD.IADD R20, R59, 0x1, R58 ;  /* 0x000000013b147824 */ /* 0x000fca00078e023a */
[----:B------:R-:W-:Y:S02]  /*31810*/  R2UR UR10, R20 ;  /* 0x00000000140a72ca */ /* 0x000fe400000e0000 */
[----:B--2---:R-:W-:Y:S02]  /*31820*/  IADD3 R18, R59, 0x800, R18 ;  /* 0x000008003b127810 */ /* 0x004fe40007ffe012 */
[----:B------:R-:W-:Y:S02]  /*31830*/  R2UR UR9, R19 ;  /* 0x00000000130972ca */ /* 0x000fe400000e0000 */
[----:B------:R-:W-:-:S13]  /*31840*/  R2UR UR8, R18 ;  /* 0x00000000120872ca */ /* 0x000fda00000e0000 */
[----:B------:R-:W-:Y:S03]  /*31850*/  HGMMA.64x64x16.F32 R24, gdesc[UR8], R24, UP0, gsb0 ;  /* 0x00e00000081879f0 */ /* 0x000fe6000b800818 */
[----:B------:R-:W-:Y:S02]  /*31860*/  WARPGROUP.DEPBAR.LE gsb0, 0x0 ;  /* 0x00008000000079c5 */ /* 0x000fe40000010000 */
[----:B------:R-:W-:Y:S04]  /*31870*/  ST.E desc[UR6][R10.64], R7 ;  /* 0x000000070a007985 */ /* 0x000fe8000c101906 */
[----:B------:R-:W2:Y:S01]  /*31880*/  LD.E.64 R18, desc[UR12][R14.64] ;  /* 0x0000000c0e127980 */ /* 0x000ea2000c101b00 */
[----:B------:R-:W-:Y:S01]  /*31890*/  IMAD.MOV.U32 R63, RZ, RZ, 0x4 ;  /* 0x00000004ff3f7424 */ /* 0x000fe200078e00ff */
[----:B------:R-:W-:Y:S01]  /*318a0*/  WARPGROUP.ARRIVE ;  /* 0x00000000000079c5 */ /* 0x000fe20000000000 */
[----:B------:R-:W-:Y:S01]  /*318b0*/  IMAD.MOV.U32 R21, RZ, RZ, R13 ;  /* 0x000000ffff157224 */ /* 0x000fe200078e000d */
[----:B------:R-:W-:-:S02]  /*318c0*/  R2UR UR8, R4 ;  /* 0x00000000040872ca */ /* 0x000fc400000e0000 */
[----:B------:R-:W-:Y:S02]  /*318d0*/  SEL R61, R63, 0x2, P0 ;  /* 0x000000023f3d7807 */ /* 0x000fe40000000000 */
[----:B------:R-:W-:Y:S02]  /*318e0*/  R2UR UR7, R21 ;  /* 0x00000000150772ca */ /* 0x000fe400000e0000 */
[C---:B------:R-:W-:Y:S01]  /*318f0*/  R2UR UR9, R5.reuse ;  /* 0x00000000050972ca */ /* 0x040fe200000e0000 */
[----:B------:R-:W-:Y:S01]  /*31900*/  IMAD.IADD R20, R58, 0x1, R61 ;  /* 0x000000013a147824 */ /* 0x000fe200078e023d */
[----:B------:R-:W-:Y:S02]  /*31910*/  R2UR UR10, R4 ;  /* 0x00000000040a72ca */ /* 0x000fe400000e0000 */
[----:B------:R-:W-:Y:S02]  /*31920*/  R2UR UR11, R5 ;  /* 0x00000000050b72ca */ /* 0x000fe400000e0000 */
[----:B------:R-:W-:-:S02]  /*31930*/  R2UR UR6, R20 ;  /* 0x00000000140672ca */ /* 0x000fc400000e0000 */
[----:B--2---:R-:W-:Y:S02]  /*31940*/  IADD3 R18, R61, 0x800, R18 ;  /* 0x000008003d127810 */ /* 0x004fe40007ffe012 */
[----:B------:R-:W-:Y:S02]  /*31950*/  R2UR UR5, R19 ;  /* 0x00000000130572ca */ /* 0x000fe400000e0000 */
[----:B------:R-:W-:-:S13]  /*31960*/  R2UR UR4, R18 ;  /* 0x00000000120472ca */ /* 0x000fda00000e0000 */
[----:B------:R-:W-:Y:S03]  /*31970*/  HGMMA.64x64x16.F32 R24, gdesc[UR4], R24, gsb0 ;  /* 0x00e00000041879f0 */ /* 0x000fe60008000818 */
[----:B------:R-:W-:Y:S02]  /*31980*/  WARPGROUP.DEPBAR.LE gsb0, 0x0 ;  /* 0x00008000000079c5 */ /* 0x000fe40000010000 */
[----:B------:R-:W-:Y:S04]  /*31990*/  ST.E desc[UR8][R10.64], R7 ;  /* 0x000000070a007985 */ /* 0x000fe8000c101908 */
[----:B------:R-:W2:Y:S01]  /*319a0*/  LD.E.64 R18, desc[UR10][R14.64] ;  /* 0x0000000a0e127980 */ /* 0x000ea2000c101b00 */
[----:B------:R-:W-:Y:S01]  /*319b0*/  SEL R63, R63, 0x6, !P0 ;  /* 0x000000063f3f7807 */ /* 0x000fe20004000000 */
[----:B------:R-:W-:Y:S01]  /*319c0*/  IMAD.MOV.U32 R21, RZ, RZ, R13 ;  /* 0x000000ffff157224 */ /* 0x000fe200078e000d */
[----:B------:R-:W-:Y:S01]  /*319d0*/  WARPGROUP.ARRIVE ;  /* 0x00000000000079c5 */ /* 0x000fe20000000000 */
[----:B------:R-:W-:-:S02]  /*319e0*/  R2UR UR8, R4 ;  /* 0x00000000040872ca */ /* 0x000fc400000e0000 */
[----:B------:R-:W-:Y:S01]  /*319f0*/  IMAD.IADD R20, R58, 0x1, R63 ;  /* 0x000000013a147824 */ /* 0x000fe200078e023f */
[----:B------:R-:W-:Y:S02]  /*31a00*/  R2UR UR7, R21 ;  /* 0x00000000150772ca */ /* 0x000fe400000e0000 */
[C---:B------:R-:W-:Y:S02]  /*31a10*/  R2UR UR9, R5.reuse ;  /* 0x00000000050972ca */ /* 0x040fe400000e0000 */
[----:B------:R-:W-:Y:S02]  /*31a20*/  R2UR UR6, R20 ;  /* 0x00000000140672ca */ /* 0x000fe400000e0000 */
[----:B------:R-:W-:Y:S02]  /*31a30*/  R2UR UR10, R4 ;  /* 0x00000000040a72ca */ /* 0x000fe400000e0000 */
[----:B------:R-:W-:Y:S02]  /*31a40*/  R2UR UR11, R5 ;  /* 0x00000000050b72ca */ /* 0x000fe400000e0000 */
[----:B--2---:R-:W-:-:S02]  /*31a50*/  IADD3 R18, R63, 0x800, R18 ;  /* 0x000008003f127810 */ /* 0x004fc40007ffe012 */
[----:B------:R-:W-:Y:S02]  /*31a60*/  R2UR UR5, R19 ;  /* 0x00000000130572ca */ /* 0x000fe400000e0000 */
[----:B------:R-:W-:-:S13]  /*31a70*/  R2UR UR4, R18 ;  /* 0x00000000120472ca */ /* 0x000fda00000e0000 */
[----:B------:R-:W-:Y:S03]  /*31a80*/  HGMMA.64x64x16.F32 R24, gdesc[UR4], R24, gsb0 ;  /* 0x00e00000041879f0 */ /* 0x000fe60008000818 */
[----:B------:R-:W-:Y:S02]  /*31a90*/  WARPGROUP.DEPBAR.LE gsb0, 0x0 ;  /* 0x00008000000079c5 */ /* 0x000fe40000010000 */
[----:B------:R-:W-:Y:S04]  /*31aa0*/  ST.E desc[UR8][R10.64], R7 ;  /* 0x000000070a007985 */ /* 0x000fe8000c101908 */
[----:B------:R-:W2:Y:S01]  /*31ab0*/  LD.E.64 R64, desc[UR10][R14.64] ;  /* 0x0000000a0e407980 */ /* 0x000ea2000c101b00 */
[----:B------:R-:W-:Y:S01]  /*31ac0*/  IMAD.MOV.U32 R18, RZ, RZ, 0x28 ;  /* 0x00000028ff127424 */ /* 0x000fe200078e00ff */
[----:B------:R-:W-:Y:S01]  /*31ad0*/  WARPGROUP.ARRIVE ;  /* 0x00000000000079c5 */ /* 0x000fe20000000000 */
[----:B------:R-:W-:Y:S01]  /*31ae0*/  IMAD.MOV.U32 R19, RZ, RZ, 0xa00 ;  /* 0x00000a00ff137424 */ /* 0x000fe200078e00ff */
[----:B------:R-:W-:Y:S01]  /*31af0*/  R2UR UR8, R4 ;  /* 0x00000000040872ca */ /* 0x000fe200000e0000 */
[----:B------:R-:W-:Y:S01]  /*31b00*/  IMAD.MOV.U32 R21, RZ, RZ, R13 ;  /* 0x000000ffff157224 */ /* 0x000fe200078e000d */
[----:B------:R-:W-:-:S02]  /*31b10*/  SEL R18, R18, 0x26, P0 ;  /* 0x0000002612127807 */ /* 0x000fc40000000000 */
[----:B------:R-:W-:Y:S02]  /*31b20*/  SEL R19, R19, 0x980, P0 ;  /* 0x0000098013137807 */ /* 0x000fe40000000000 */
[----:B------:R-:W-:Y:S02]  /*31b30*/  R2UR UR7, R21 ;  /* 0x00000000150772ca */ /* 0x000fe400000e0000 */
[C---:B------:R-:W-:Y:S01]  /*31b40*/  R2UR UR9, R5.reuse ;  /* 0x00000000050972ca */ /* 0x040fe200000e0000 */
[----:B------:R-:W-:Y:S01]  /*31b50*/  IMAD.IADD R18, R18, 0x1, R19 ;  /* 0x0000000112127824 */ /* 0x000fe200078e0213 */
[----:B------:R-:W-:Y:S02]  /*31b60*/  R2UR UR10, R4 ;  /* 0x00000000040a72ca */ /* 0x000fe400000e0000 */
[----:B------:R-:W-:Y:S02]  /*31b70*/  R2UR UR11, R5 ;  /* 0x00000000050b72ca */ /* 0x000fe400000e0000 */
[----:B------:R-:W-:-:S05]  /*31b80*/  LOP3.LUT R19, R18, 0xa06, RZ, 0xc0, !PT ;  /* 0x00000a0612137812 */ /* 0x000fca00078ec0ff */
[----:B------:R-:W-:-:S05]  /*31b90*/  IMAD.IADD R20, R12, 0x1, R19 ;  /* 0x000000010c147824 */ /* 0x000fca00078e0213 */
[----:B------:R-:W-:Y:S01]  /*31ba0*/  R2UR UR6, R20 ;  /* 0x00000000140672ca */ /* 0x000fe200000e0000 */
[----:B--2---:R-:W-:Y:S02]  /*31bb0*/  IMAD.IADD R18, R19, 0x1, R64 ;  /* 0x0000000113127824 */ /* 0x004fe400078e0240 */
[----:B------:R-:W-:-:S03]  /*31bc0*/  IMAD.MOV.U32 R19, RZ, RZ, R65 ;  /* 0x000000ffff137224 */ /* 0x000fc600078e0041 */
[----:B------:R-:W-:Y:S02]  /*31bd0*/  R2UR UR4, R18 ;  /* 0x00000000120472ca */ /* 0x000fe400000e0000 */
        /* <DEDUP_REMOVED lines=8> */
[----:B------:R-:W-:Y:S01]  /*31c60*/  R2UR UR8, R4 ;  /* 0x00000000040872ca */ /* 0x000fe200000e0000 */
[----:B------:R-:W-:Y:S01]  /*31c70*/  IMAD.IADD R20, R59, 0x1, R56 ;  /* 0x000000013b147824 */ /* 0x000fe200078e0238 */
[----:B------:R-:W-:-:S02]  /*31c80*/  R2UR UR9, R5 ;  /* 0x00000000050972ca */ /* 0x000fc400000e0000 */
[----:B------:R-:W-:Y:S02]  /*31c90*/  R2UR UR7, R21 ;  /* 0x00000000150772ca */ /* 0x000fe400000e0000 */
[----:B------:R-:W-:Y:S02]  /*31ca0*/  R2UR UR6, R20 ;  /* 0x00000000140672ca */ /* 0x000fe400000e0000 */
[----:B------:R-:W-:Y:S02]  /*31cb0*/  R2UR UR10, R4 ;  /* 0x00000000040a72ca */ /* 0x000fe400000e0000 */
[----:B------:R-:W-:Y:S02]  /*31cc0*/  R2UR UR11, R5 ;  /* 0x00000000050b72ca */ /* 0x000fe400000e0000 */
[----:B--2---:R-:W-:Y:S02]  /*31cd0*/  IADD3 R18, R59, 0xa00, R18 ;  /* 0x00000a003b127810 */ /* 0x004fe40007ffe012 */
[----:B------:R-:W-:-:S02]  /*31ce0*/  R2UR UR5, R19 ;  /* 0x00000000130572ca */ /* 0x000fc400000e0000 */
[----:B------:R-:W-:-:S13]  /*31cf0*/  R2UR UR4, R18 ;  /* 0x00000000120472ca */ /* 0x000fda00000e0000 */
[----:B------:R-:W-:Y:S03]  /*31d00*/  HGMMA.64x64x16.F32 R24, gdesc[UR4], R24, gsb0 ;  /* 0x00e00000041879f0 */ /* 0x000fe60008000818 */
[----:B------:R-:W-:Y:S02]  /*31d10*/  WARPGROUP.DEPBAR.LE gsb0, 0x0 ;  /* 0x00008000000079c5 */ /* 0x000fe40000010000 */
[----:B------:R-:W-:Y:S04]  /*31d20*/  ST.E desc[UR8][R10.64], R7 ;  /* 0x000000070a007985 */ /* 0x000fe8000c101908 */
[----:B------:R-:W2:Y:S01]  /*31d30*/  LD.E.64 R18, desc[UR10][R14.64] ;  /* 0x0000000a0e127980 */ /* 0x000ea2000c101b00 */
[----:B------:R-:W-:Y:S01]  /*31d40*/  IMAD.IADD R20, R61, 0x1, R56 ;  /* 0x000000013d147824 */ /* 0x000fe200078e0238 */
[----:B------:R-:W-:Y:S01]  /*31d50*/  WARPGROUP.ARRIVE ;  /* 0x00000000000079c5 */ /* 0x000fe20000000000 */
[----:B------:R-:W-:Y:S01]  /*31d60*/  IMAD.MOV.U32 R21, RZ, RZ, R13 ;  /* 0x000000ffff157224 */ /* 0x000fe200078e000d */
[----:B------:R-:W-:-:S02]  /*31d70*/  R2UR UR8, R4 ;  /* 0x00000000040872ca */ /* 0x000fc400000e0000 */
[----:B------:R-:W-:Y:S02]  /*31d80*/  R2UR UR6, R20 ;  /* 0x00000000140672ca */ /* 0x000fe400000e0000 */
[----:B------:R-:W-:Y:S02]  /*31d90*/  R2UR UR7, R21 ;  /* 0x00000000150772ca */ /* 0x000fe400000e0000 */
[C---:B------:R-:W-:Y:S02]  /*31da0*/  R2UR UR9, R5.reuse ;  /* 0x00000000050972ca */ /* 0x040fe400000e0000 */
        /* <DEDUP_REMOVED lines=172> */
[----:B------:R-:W-:-:S02]  /*32870*/  R2UR UR8, R4 ;  /* 0x00000000040872ca */ /* 0x000fc400000e0000 */
[----:B------:R-:W-:Y:S02]  /*32880*/  SEL R18, R18, 0x3e, P0 ;  /* 0x0000003e12127807 */ /* 0x000fe40000000000 */
[----:B------:R-:W-:Y:S02]  /*32890*/  SEL R19, R19, 0xf80, P0 ;  /* 0x00000f8013137807 */ /* 0x000fe40000000000 */
[----:B------:R-:W-:Y:S02]  /*328a0*/  R2UR UR9, R5 ;  /* 0x00000000050972ca */ /* 0x000fe400000e0000 */
[----:B------:R-:W-:Y:S01]  /*328b0*/  LOP3.LUT P0, RZ, R60, 0x7f, RZ, 0xc0, !PT ;  /* 0x0000007f3cff7812 */ /* 0x000fe2000780c0ff */
[----:B------:R-:W-:-:S05]  /*328c0*/  IMAD.IADD R18, R18, 0x1, R19 ;  /* 0x0000000112127824 */ /* 0x000fca00078e0213 */
[----:B------:R-:W-:-:S05]  /*328d0*/  LOP3.LUT R19, R18, 0x1e06, RZ, 0xc0, !PT ;  /* 0x00001e0612137812 */ /* 0x000fca00078ec0ff */
[----:B------:R-:W-:-:S05]  /*328e0*/  IMAD.IADD R18, R12, 0x1, R19 ;  /* 0x000000010c127824 */ /* 0x000fca00078e0213 */
[----:B------:R-:W-:Y:S01]  /*328f0*/  R2UR UR6, R18 ;  /* 0x00000000120672ca */ /* 0x000fe200000e0000 */
[----:B--2---:R-:W-:Y:S02]  /*32900*/  IMAD.IADD R12, R19, 0x1, R14 ;  /* 0x00000001130c7824 */ /* 0x004fe400078e020e */
[----:B------:R-:W-:Y:S02]  /*32910*/  IMAD.MOV.U32 R19, RZ, RZ, R13 ;  /* 0x000000ffff137224 */ /* 0x000fe400078e000d */
[----:B------:R-:W-:Y:S01]  /*32920*/  IMAD.MOV.U32 R13, RZ, RZ, R15 ;  /* 0x000000ffff0d7224 */ /* 0x000fe200078e000f */
[----:B------:R-:W-:Y:S02]  /*32930*/  R2UR UR4, R12 ;  /* 0x000000000c0472ca */ /* 0x000fe400000e0000 */
[----:B------:R-:W-:Y:S02]  /*32940*/  R2UR UR7, R19 ;  /* 0x00000000130772ca */ /* 0x000fe400000e0000 */
[----:B------:R-:W-:-:S13]  /*32950*/  R2UR UR5, R13 ;  /* 0x000000000d0572ca */ /* 0x000fda00000e0000 */
[----:B------:R-:W-:Y:S03]  /*32960*/  HGMMA.64x64x16.F32 R24, gdesc[UR4], R24, gsb0 ;  /* 0x00e00000041879f0 */ /* 0x000fe60008000818 */
[----:B------:R-:W-:Y:S02]  /*32970*/  WARPGROUP.DEPBAR.LE gsb0, 0x0 ;  /* 0x00008000000079c5 */ /* 0x000fe40000010000 */
[----:B------:R0:W-:Y:S04]  /*32980*/  ST.E desc[UR8][R10.64], R7 ;  /* 0x000000070a007985 */ /* 0x0001e8000c101908 */
[----:B------:R-:W2:Y:S04]  /*32990*/  @!P0 LDL.64 R12, [R6+0x18] ;  /* 0x00001800060c8983 */ /* 0x000ea80000100a00 */
[----:B------:R-:W3:Y:S01]  /*329a0*/  @!P0 LDL.64 R14, [R6] ;  /* 0x00000000060e8983 */ /* 0x000ee20000100a00 */
[----:B------:R-:W-:-:S02]  /*329b0*/  @!P0 R2UR UR4, R4 ;  /* 0x00000000040482ca */ /* 0x000fc400000e0000 */
[C---:B------:R-:W-:Y:S02]  /*329c0*/  @!P0 R2UR UR5, R5.reuse ;  /* 0x00000000050582ca */ /* 0x040fe400000e0000 */
[----:B------:R-:W-:Y:S02]  /*329d0*/  @!P0 R2UR UR6, R4 ;  /* 0x00000000040682ca */ /* 0x000fe400000e0000 */
[----:B------:R-:W-:-:S09]  /*329e0*/  @!P0 R2UR UR7, R5 ;  /* 0x00000000050782ca */ /* 0x000fd200000e0000 */
[----:B--2---:R-:W2:Y:S04]  /*329f0*/  @!P0 LD.E.64 R12, desc[UR4][R12.64+0x30] ;  /* 0x000030040c0c8980 */ /* 0x004ea8000c101b00 */
[----:B---3--:R-:W3:Y:S01]  /*32a00*/  @!P0 LD.E R14, desc[UR6][R14.64] ;  /* 0x000000060e0e8980 */ /* 0x008ee2000c101900 */
[----:B--2---:R-:W-:-:S05]  /*32a10*/  @!P0 MOV R19, R12 ;  /* 0x0000000c00138202 */ /* 0x004fca0000000f00 */
[----:B---3--:R-:W-:-:S05]  /*32a20*/  @!P0 IMAD R18, R14, 0x8, R19 ;  /* 0x000000080e128824 */ /* 0x008fca00078e0213 */
[----:B------:R-:W-:-:S04]  /*32a30*/  @!P0 PRMT R18, RZ, 0x654, R18 ;  /* 0x00000654ff128816 */ /* 0x000fc80000000012 */
[----:B------:R1:W-:Y:S01]  /*32a40*/  @!P0 SYNCS.ARRIVE.TRANS64.RED.A1T0 RZ, [R18+URZ], RZ ;  /* 0x000000ff12ff89a7 */ /* 0x0003e2000810043f */
[----:B0-----:R-:W2:Y:S01]  /*32a50*/  LDL.64 R10, [R6+0x68] ;  /* 0x00006800060a7983 */ /* 0x001ea20000100a00 */
[----:B------:R-:W-:Y:S02]  /*32a60*/  R2UR UR4, R4 ;  /* 0x00000000040472ca */ /* 0x000fe400000e0000 */
[----:B------:R-:W-:-:S13]  /*32a70*/  R2UR UR5, R5 ;  /* 0x00000000050572ca */ /* 0x000fda00000e0000 */
[----:B--2---:R-:W2:Y:S01]  /*32a80*/  LD.E.64 R10, desc[UR4][R10.64] ;  /* 0x000000040a0a7980 */ /* 0x004ea2000c101b00 */
[----:B------:R-:W-:Y:S02]  /*32a90*/  R2UR UR4, R4 ;  /* 0x00000000040472ca */ /* 0x000fe400000e0000 */
[----:B------:R-:W-:-:S13]  /*32aa0*/  R2UR UR5, R5 ;  /* 0x00000000050572ca */ /* 0x000fda00000e0000 */
[----:B-1----:R-:W3:Y:S01]  /*32ab0*/  LD.E R18, desc[UR4][R8.64+0x24] ;  /* 0x0000240408127980 */ /* 0x002ee2000c101900 */
[C---:B------:R-:W-:Y:S02]  /*32ac0*/  R2UR UR4, R4.reuse ;  /* 0x00000000040472ca */ /* 0x040fe400000e0000 */
[C---:B------:R-:W-:Y:S01]  /*32ad0*/  R2UR UR5, R5.reuse ;  /* 0x00000000050572ca */ /* 0x040fe200000e0000 */
[----:B------:R-:W-:Y:S01]  /*32ae0*/  IMAD.MOV.U32 R56, RZ, RZ, R22 ;  /* 0x000000ffff387224 */ /* 0x000fe200078e0016 */
[C---:B------:R-:W-:Y:S02]  /*32af0*/  R2UR UR14, R4.reuse ;  /* 0x00000000040e72ca */ /* 0x040fe400000e0000 */
[C---:B------:R-:W-:Y:S02]  /*32b00*/  R2UR UR15, R5.reuse ;  /* 0x00000000050f72ca */ /* 0x040fe400000e0000 */
[----:B------:R-:W-:Y:S02]  /*32b10*/  R2UR UR10, R4 ;  /* 0x00000000040a72ca */ /* 0x000fe400000e0000 */
[----:B------:R-:W-:-:S02]  /*32b20*/  R2UR UR11, R5 ;  /* 0x00000000050b72ca */ /* 0x000fc400000e0000 */
[C---:B------:R-:W-:Y:S02]  /*32b30*/  R2UR UR8, R4.reuse ;  /* 0x00000000040872ca */ /* 0x040fe400000e0000 */
[----:B------:R-:W-:Y:S02]  /*32b40*/  R2UR UR9, R5 ;  /* 0x00000000050972ca */ /* 0x000fe400000e0000 */
[----:B------:R-:W-:-:S03]  /*32b50*/  R2UR UR12, R4 ;  /* 0x00000000040c72ca */ /* 0x000fc600000e0000 */
[----:B------:R-:W4:Y:S01]  /*32b60*/  LD.E R61, desc[UR14][R8.64+0x18] ;  /* 0x0000180e083d7980 */ /* 0x000f22000c101900 */
[----:B------:R-:W-:-:S03]  /*32b70*/  R2UR UR13, R5 ;  /* 0x00000000050d72ca */ /* 0x000fc600000e0000 */
[----:B------:R-:W4:Y:S10]  /*32b80*/  LD.E R58, desc[UR10][R8.64+0xc] ;  /* 0x00000c0a083a7980 */ /* 0x000f34000c101900 */
[----:B------:R-:W4:Y:S04]  /*32b90*/  LD.E R60, desc[UR12][R8.64+0x14] ;  /* 0x0000140c083c7980 */ /* 0x000f28000c101900 */
[----:B--2---:R0:W2:Y:S01]  /*32ba0*/  LD.E R7, desc[UR4][R10.64] ;  /* 0x000000040a077980 */ /* 0x0040a2000c101900 */
[----:B------:R-:W-:-:S02]  /*32bb0*/  R2UR UR4, R4 ;  /* 0x00000000040472ca */ /* 0x000fc400000e0000 */
[----:B------:R-:W-:-:S13]  /*32bc0*/  R2UR UR5, R5 ;  /* 0x00000000050572ca */ /* 0x000fda00000e0000 */
[----:B------:R-:W0:Y:S01]  /*32bd0*/  LD.E R12, desc[UR4][R8.64] ;  /* 0x00000004080c7980 */ /* 0x000e22000c101900 */
[----:B------:R-:W-:Y:S02]  /*32be0*/  R2UR UR4, R4 ;  /* 0x00000000040472ca */ /* 0x000fe400000e0000 */
[----:B------:R-:W-:Y:S02]  /*32bf0*/  R2UR UR5, R5 ;  /* 0x00000000050572ca */ /* 0x000fe400000e0000 */
[----:B---3--:R-:W-:-:S11]  /*32c00*/  ISETP.NE.AND P1, PT, R18, 0x1, PT ;  /* 0x000000011200780c */ /* 0x008fd60003f25270 */
[----:B------:R-:W3:Y:S02]  /*32c10*/  LD.E R57, desc[UR4][R56.64] ;  /* 0x0000000438397980 */ /* 0x000ee4000c101900 */
[C---:B------:R-:W-:Y:S02]  /*32c20*/  @P1 R2UR UR4, R4.reuse ;  /* 0x00000000040412ca */ /* 0x040fe400000e0000 */
[C---:B------:R-:W-:Y:S02]  /*32c30*/  @P1 R2UR UR5, R5.reuse ;  /* 0x00000000050512ca */ /* 0x040fe400000e0000 */
[C---:B------:R-:W-:Y:S02]  /*32c40*/  @P1 R2UR UR6, R4.reuse ;  /* 0x00000000040612ca */ /* 0x040fe400000e0000 */
[----:B------:R-:W-:Y:S01]  /*32c50*/  @P1 R2UR UR7, R5 ;  /* 0x00000000050712ca */ /* 0x000fe200000e0000 */
[----:B------:R-:W2:Y:S08]  /*32c60*/  LD.E R56, desc[UR8][R8.64+0x10] ;  /* 0x0000100808387980 */ /* 0x000eb0000c101900 */
[----:B------:R-:W2:Y:S04]  /*32c70*/  @P1 LD.E R21, desc[UR4][R8.64+0x28] ;  /* 0x0000280408151980 */ /* 0x000ea8000c101900 */
[----:B------:R-:W2:Y:S01]  /*32c80*/  @P1 LD.E R20, desc[UR6][R8.64+0x2c] ;  /* 0x00002c0608141980 */ /* 0x000ea2000c101900 */
[----:B------:R-:W-:-:S02]  /*32c90*/  R2UR UR4, R4 ;  /* 0x00000000040472ca */ /* 0x000fc400000e0000 */
[C---:B------:R-:W-:Y:S02]  /*32ca0*/  R2UR UR5, R5.reuse ;  /* 0x00000000050572ca */ /* 0x040fe400000e0000 */
[----:B------:R-:W-:Y:S02]  /*32cb0*/  R2UR UR6, R4 ;  /* 0x00000000040672ca */ /* 0x000fe400000e0000 */
[----:B------:R-:W-:-:S09]  /*32cc0*/  R2UR UR7, R5 ;  /* 0x00000000050772ca */ /* 0x000fd200000e0000 */
[----:B------:R-:W2:Y:S04]  /*32cd0*/  LD.E R18, desc[UR4][R8.64+0x8] ;  /* 0x0000080408127980 */ /* 0x000ea8000c101900 */
[----:B------:R-:W2:Y:S01]  /*32ce0*/  LD.E R59, desc[UR6][R8.64+0x4] ;  /* 0x00000406083b7980 */ /* 0x000ea2000c101900 */
[----:B----4-:R-:W-:Y:S02]  /*32cf0*/  ISETP.GE.AND P2, PT, R61, 0x1, PT ;  /* 0x000000013d00780c */ /* 0x010fe40003f46270 */
[----:B------:R-:W-:Y:S01]  /*32d00*/  LOP3.LUT R58, RZ, R58, RZ, 0x33, !PT ;  /* 0x0000003aff3a7212 */ /* 0x000fe200078e33ff */
[----:B------:R-:W-:Y:S01]  /*32d10*/  BSSY B1, `(.L_x_2297) ;  /* 0x000008a000017945 */ /* 0x000fe20003800000 */
[----:B0-----:R-:W-:-:S04]  /*32d20*/  SHF.R.S32.HI R11, RZ, 0x1f, R12 ;  /* 0x0000001fff0b7819 */ /* 0x001fc8000001140c */
[----:B------:R-:W-:-:S04]  /*32d30*/  LEA.HI R10, R11, R12, RZ, 0x7 ;  /* 0x0000000c0b0a7211 */ /* 0x000fc800078f38ff */
[----:B------:R-:W-:-:S05]  /*32d40*/  LOP3.LUT R13, R10, 0xffffff80, RZ, 0xc0, !PT ;  /* 0xffffff800a0d7812 */ /* 0x000fca00078ec0ff */
[----:B------:R-:W-:Y:S01]  /*32d50*/  IMAD.IADD R13, R12, 0x1, -R13 ;  /* 0x000000010c0d7824 */ /* 0x000fe200078e0a0d */
[----:B------:R-:W-:-:S04]  /*32d60*/  LEA.HI R14, R11, R12, RZ, 0x2 ;  /* 0x0000000c0b0e7211 */ /* 0x000fc800078f10ff */
[----:B------:R-:W-:Y:S02]  /*32d70*/  SHF.R.S32.HI R10, RZ, 0x1f, R13 ;  /* 0x0000001fff0a7819 */ /* 0x000fe4000001140d */
[----:B------:R-:W-:Y:S02]  /*32d80*/  LOP3.LUT R19, R14, 0xfffffffc, RZ, 0xc0, !PT ;  /* 0xfffffffc0e137812 */ /* 0x000fe400078ec0ff */
[----:B------:R-:W-:-:S04]  /*32d90*/  LEA.HI R11, R10, R13, RZ, 0x2 ;  /* 0x0000000d0a0b7211 */ /* 0x000fc800078f10ff */
[--C-:B------:R-:W-:Y:S02]  /*32da0*/  SHF.R.S32.HI R14, RZ, 0x2, R11.reuse ;  /* 0x00000002ff0e7819 */ /* 0x100fe4000001140b */
[----:B------:R-:W-:Y:S01]  /*32db0*/  SHF.R.S32.HI R15, RZ, 0x1f, R11 ;  /* 0x0000001fff0f7819 */ /* 0x000fe2000001140b */
[----:B------:R-:W-:Y:S01]  /*32dc0*/  IMAD.IADD R19, R12, 0x1, -R19 ;  /* 0x000000010c137824 */ /* 0x000fe200078e0a13 */
[----:B------:R-:W-:Y:S02]  /*32dd0*/  LEA.HI R10, R10, R13, RZ, 0x5 ;  /* 0x0000000d0a0a7211 */ /* 0x000fe400078f28ff */
[----:B------:R-:W-:Y:S02]  /*32de0*/  LEA.HI R15, R15, R14, RZ, 0x3 ;  /* 0x0000000e0f0f7211 */ /* 0x000fe400078f18ff */
[----:B------:R-:W-:Y:S02]  /*32df0*/  SHF.R.S32.HI R10, RZ, 0x5, R10 ;  /* 0x00000005ff0a7819 */ /* 0x000fe4000001140a */
[----:B------:R-:W-:-:S02]  /*32e00*/  LEA.HI R12, R19, R19, RZ, 0x1 ;  /* 0x00000013130c7211 */ /* 0x000fc400078f08ff */
[----:B------:R-:W-:Y:S01]  /*32e10*/  LOP3.LUT R15, R15, 0xfffffff8, RZ, 0xc0, !PT ;  /* 0xfffffff80f0f7812 */ /* 0x000fe200078ec0ff */
[----:B---3--:R-:W-:Y:S01]  /*32e20*/  IMAD R10, R57, 0x4, R10 ;  /* 0x00000004390a7824 */ /* 0x008fe200078e020a */
[----:B------:R-:W-:-:S03]  /*32e30*/  LOP3.LUT R12, R12, 0x1ffffffe, RZ, 0xc0, !PT ;  /* 0x1ffffffe0c0c7812 */ /* 0x000fc600078ec0ff */
[----:B------:R-:W-:Y:S02]  /*32e40*/  IMAD.IADD R15, R14, 0x1, -R15 ;  /* 0x000000010e0f7824 */ /* 0x000fe400078e0a0f */
[----:B------:R-:W-:Y:S02]  /*32e50*/  IMAD.IADD R12, R19, 0x1, -R12 ;  /* 0x00000001130c7824 */ /* 0x000fe400078e0a0c */
[----:B------:R-:W-:-:S04]  /*32e60*/  IMAD.U32 R15, R10, 0x10, R15 ;  /* 0x000000100a0f7824 */ /* 0x000fc800078e000f */
[----:B------:R-:W-:-:S04]  /*32e70*/  IMAD R12, R12, 0x8, R15 ;  /* 0x000000080c0c7824 */ /* 0x000fc800078e020f */
[----:B--2---:R-:W-:-:S05]  /*32e80*/  @P1 IMAD.HI.U32 R21, R12, R21, RZ ;  /* 0x000000150c151227 */ /* 0x004fca00078e00ff */
[----:B------:R-:W-:Y:S01]  /*32e90*/  @P1 SHF.R.U32.HI R12, RZ, R20, R21 ;  /* 0x00000014ff0c1219 */ /* 0x000fe20000011615 */
        /* <DEDUP_REMOVED lines=38> */
[----:B------:R-:W1:Y:S01]  /*33100*/  MUFU.TANH R25, R25 ;  /* 0x0000001900197308 */ /* 0x000e620000002400 */
[----:B------:R-:W-:-:S03]  /*33110*/  IMAD.IADD R3, R18, 0x1, -R15 ;  /* 0x0000000112037824 */ /* 0x000fc600078e0a0f */
[----:B------:R-:W-:-:S04]  /*33120*/  IADD3 R11, -R59, R11, R18 ;  /* 0x0000000b3b0b7210 */ /* 0x000fc80007ffe112 */
[----:B------:R2:W3:Y:S01]  /*33130*/  MUFU.TANH R62, R24 ;  /* 0x00000018003e7308 */ /* 0x0004e20000002400 */
[----:B------:R-:W-:-:S07]  /*33140*/  IMAD R13, R10, -0x2, R3 ;  /* 0xfffffffe0a0d7824 */ /* 0x000fce00078e0203 */
[----:B------:R-:W4:Y:S01]  /*33150*/  MUFU.TANH R26, R26 ;  /* 0x0000001a001a7308 */ /* 0x000f220000002400 */
        /* <DEDUP_REMOVED lines=30> */
[----:B------:R-:W-:Y:S01]  /*33340*/  IMAD.IADD R58, R11, 0x1, R58 ;  /* 0x000000010b3a7824 */ /* 0x000fe200078e023a */
[----:B0-----:R-:W-:Y:S01]  /*33350*/  VIADDMNMX R14, R19, R56, R13, PT ;  /* 0x00000038130e7246 */ /* 0x001fe2000380010d */
[----:B------:R-:W-:-:S02]  /*33360*/  IMAD.IADD R60, R60, 0x1, -R15 ;  /* 0x000000013c3c7824 */ /* 0x000fc400078e0a0f */
[----:B------:R-:W-:Y:S01]  /*33370*/  IMAD.IADD R3, R58, 0x1, R19 ;  /* 0x000000013a037824 */ /* 0x000fe200078e0213 */
[----:B---34-:R-:W-:Y:S06]  /*33380*/  @!P2 BRA `(.L_x_2298) ;  /* 0x000000000088a947 */ /* 0x018fec0003800000 */
[----:B------:R-:W-:Y:S01]  /*33390*/  IADD3 R20, -R59, R18, R19 ;  /* 0x000000123b147210 */ /* 0x000fe20007ffe113 */
[----:B------:R-:W-:Y:S03]  /*333a0*/  BSSY B2, `(.L_x_2299) ;  /* 0x000001c000027945 */ /* 0x000fe60003800000 */
[----:B------:R-:W-:-:S13]  /*333b0*/  ISETP.GT.AND P1, PT, R20, -0x1, PT ;  /* 0xffffffff1400780c */ /* 0x000fda0003f24270 */
[----:B------:R-:W-:Y:S05]  /*333c0*/  @P1 BRA `(.L_x_2300) ;  /* 0x00000000003c1947 */ /* 0x000fea0003800000 */
[----:B------:R-:W-:Y:S01]  /*333d0*/  ISETP.NE.AND P1, PT, R61, 0x1, PT ;  /* 0x000000013d00780c */ /* 0x000fe20003f25270 */
[----:B------:R-:W-:Y:S01]  /*333e0*/  BSSY B3, `(.L_x_2301) ;  /* 0x000000b000037945 */ /* 0x000fe20003800000 */
[----:B------:R-:W-:-:S11]  /*333f0*/  LOP3.LUT R20, RZ, R20, RZ, 0x33, !PT ;  /* 0x00000014ff147212 */ /* 0x000fd600078e33ff */
[----:B------:R-:W-:Y:S05]  /*33400*/  @!P1 BRA `(.L_x_2302) ;  /* 0x0000000000209947 */ /* 0x000fea0003800000 */
[C---:B------:R-:W-:Y:S02]  /*33410*/  R2UR UR4, R4.reuse ;  /* 0x00000000040472ca */ /* 0x040fe400000e0000 */
[C---:B------:R-:W-:Y:S02]  /*33420*/  R2UR UR5, R5.reuse ;  /* 0x00000000050572ca */ /* 0x040fe400000e0000 */
[----:B------:R-:W-:Y:S02]  /*33430*/  R2UR UR6, R4 ;  /* 0x00000000040672ca */ /* 0x000fe400000e0000 */
[----:B------:R-:W-:-:S09]  /*33440*/  R2UR UR7, R5 ;  /* 0x00000000050772ca */ /* 0x000fd200000e0000 */
[----:B--2---:R-:W2:Y:S04]  /*33450*/  LD.E R7, desc[UR4][R8.64+0x1c] ;  /* 0x00001c0408077980 */ /* 0x004ea8000c101900 */
[----:B------:R-:W3:Y:S01]  /*33460*/  LD.E R24, desc[UR6][R8.64+0x20] ;  /* 0x0000200608187980 */ /* 0x000ee2000c101900 */
[----:B--2---:R-:W-:-:S05]  /*33470*/  IMAD.HI.U32 R7, R20, R7, RZ ;  /* 0x0000000714077227 */ /* 0x004fca00078e00ff */
[----:B---3--:R-:W-:-:S07]  /*33480*/  SHF.R.U32.HI R20, RZ, R24, R7 ;  /* 0x00000018ff147219 */ /* 0x008fce0000011607 */
.L_x_2302:
[----:B------:R-:W-:Y:S05]  /*33490*/  BSYNC B3 ;  /* 0x0000000000037941 */ /* 0x000fea0003800000 */
.L_x_2301:
[----:B------:R-:W-:Y:S01]  /*334a0*/  LOP3.LUT R20, RZ, R20, RZ, 0x33, !PT ;  /* 0x00000014ff147212 */ /* 0x000fe200078e33ff */
[----:B------:R-:W-:Y:S06]  /*334b0*/  BRA `(.L_x_2303) ;  /* 0x0000000000287947 */ /* 0x000fec0003800000 */
.L_x_2300:
[----:B------:R-:W-:-:S13]  /*334c0*/  ISETP.NE.AND P1, PT, R61, 0x1, PT ;  /* 0x000000013d00780c */ /* 0x000fda0003f25270 */
        /* <DEDUP_REMOVED lines=9> */
.L_x_2303:
[----:B------:R-:W-:Y:S05]  /*33560*/  BSYNC B2 ;  /* 0x0000000000027941 */ /* 0x000fea0003800000 */
.L_x_2299:
[----:B--2---:R-:W-:-:S04]  /*33570*/  IMAD R7, R61, R20, -R15 ;  /* 0x000000143d077224 */ /* 0x004fc800078e0a0f */
[----:B------:R-:W-:-:S05]  /*33580*/  IMAD R20, R10, -0x2, R7 ;  /* 0xfffffffe0a147824 */ /* 0x000fca00078e0207 */
[----:B------:R-:W-:Y:S02]  /*33590*/  VIMNMX R3, R3, R20, !PT ;  /* 0x0000001403037248 */ /* 0x000fe40007fe0100 */
[----:B------:R-:W-:-:S07]  /*335a0*/  VIADDMNMX R14, R20, R61, R14, PT ;  /* 0x0000003d140e7246 */ /* 0x000fce000380010e */
.L_x_2298:
[----:B------:R-:W-:Y:S05]  /*335b0*/  BSYNC B1 ;  /* 0x0000000000017941 */ /* 0x000fea0003800000 */
.L_x_2297:
[C---:B------:R-:W-:Y:S01]  /*335c0*/  ISETP.GE.AND P1, PT, R60.reuse, 0x2, PT ;  /* 0x000000023c00780c */ /* 0x040fe20003f26270 */
[----:B--2---:R-:W0:Y:S01]  /*335d0*/  SHFL.IDX PT, R7, R12, 0x1, 0x1c1f ;  /* 0x003c1f000c077f89 */ /* 0x004e2200000e0000 */
[C---:B------:R-:W-:Y:S01]  /*335e0*/  ISETP.GE.AND P5, PT, R60.reuse, 0xa, PT ;  /* 0x0000000a3c00780c */ /* 0x040fe20003fa6270 */
[----:B------:R-:W-:Y:S01]  /*335f0*/  BSSY B1, `(.L_x_2304) ;  /* 0x0000070000017945 */ /* 0x000fe20003800000 */
[----:B------:R-:W-:Y:S02]  /*33600*/  ISETP.GT.AND P3, PT, R3, 0x1, !P1 ;  /* 0x000000010300780c */ /* 0x000fe40004f64270 */
[----:B------:R-:W-:Y:S02]  /*33610*/  ISETP.GE.AND P2, PT, R60, 0x9, PT ;  /* 0x000000093c00780c */ /* 0x000fe40003f46270 */
[----:B------:R-:W-:Y:S02]  /*33620*/  ISETP.LT.OR P3, PT, R14, 0x2, P3 ;  /* 0x000000020e00780c */ /* 0x000fe40001f61670 */
[----:B------:R-:W-:-:S02]  /*33630*/  P2R R19, PR, RZ, 0x20 ;  /* 0x00000020ff137803 */ /* 0x000fc40000000000 */
[----:B-1----:R-:W-:Y:S02]  /*33640*/  FSEL R64, R25, -INF , !P3 ;  /* 0xff80000019407808 */ /* 0x002fe40005800000 */
        /* <DEDUP_REMOVED lines=67> */
[----:B------:R-:W-:Y:S02]  /*33a80*/  ISETP.LT.OR P6, PT, R14, 0x3a, P6 ;  /* 0x0000003a0e00780c */ /* 0x000fe400037c1670 */
[----:B------:R-:W-:Y:S02]  /*33a90*/  VIADDMNMX R14, R7, R56, R13, PT ;  /* 0x00000038070e7246 */ /* 0x000fe4000380010d */
[----:B------:R-:W-:Y:S02]  /*33aa0*/  FSEL R60, R53, -INF , !P6 ;  /* 0xff800000353c7808 */ /* 0x000fe40007000000 */
[----:B------:R-:W-:-:S13]  /*33ab0*/  ISETP.GE.AND P6, PT, R61, 0x1, PT ;  /* 0x000000013d00780c */ /* 0x000fda0003fc6270 */
[----:B------:R-:W-:Y:S05]  /*33ac0*/  @!P6 BRA `(.L_x_2305) ;  /* 0x000000000088e947 */ /* 0x000fea0003800000 */
        /* <DEDUP_REMOVED lines=12> */
[----:B------:R-:W2:Y:S04]  /*33b90*/  LD.E R7, desc[UR4][R8.64+0x1c] ;  /* 0x00001c0408077980 */ /* 0x000ea8000c101900 */
[----:B------:R-:W3:Y:S01]  /*33ba0*/  LD.E R11, desc[UR6][R8.64+0x20] ;  /* 0x00002006080b7980 */ /* 0x000ee2000c101900 */
[----:B--2---:R-:W-:-:S05]  /*33bb0*/  IMAD.HI.U32 R18, R18, R7, RZ ;  /* 0x0000000712127227 */ /* 0x004fca00078e00ff */
[----:B---3--:R-:W-:-:S07]  /*33bc0*/  SHF.R.U32.HI R18, RZ, R11, R18 ;  /* 0x0000000bff127219 */ /* 0x008fce0000011612 */
.L_x_2309:
[----:B------:R-:W-:Y:S05]  /*33bd0*/  BSYNC B3 ;  /* 0x0000000000037941 */ /* 0x000fea0003800000 */
.L_x_2308:
[----:B------:R-:W-:Y:S01]  /*33be0*/  LOP3.LUT R18, RZ, R18, RZ, 0x33, !PT ;  /* 0x00000012ff127212 */ /* 0x000fe200078e33ff */
[----:B------:R-:W-:Y:S06]  /*33bf0*/  BRA `(.L_x_2310) ;  /* 0x0000000000287947 */ /* 0x000fec0003800000 */
.L_x_2307:
[----:B------:R-:W-:-:S13]  /*33c00*/  ISETP.NE.AND P6, PT, R61, 0x1, PT ;  /* 0x000000013d00780c */ /* 0x000fda0003fc5270 */
        /* <DEDUP_REMOVED lines=9> */
.L_x_2310:
[----:B------:R-:W-:Y:S05]  /*33ca0*/  BSYNC B2 ;  /* 0x0000000000027941 */ /* 0x000fea0003800000 */
.L_x_2306:
[----:B------:R-:W-:-:S04]  /*33cb0*/  IMAD R7, R61, R18, -R15 ;  /* 0x000000123d077224 */ /* 0x000fc800078e0a0f */
[----:B------:R-:W-:-:S05]  /*33cc0*/  IMAD R10, R10, -0x2, R7 ;  /* 0xfffffffe0a0a7824 */ /* 0x000fca00078e0207 */
[----:B------:R-:W-:Y:S02]  /*33cd0*/  VIADDMNMX R14, R10, R61, R14, PT ;  /* 0x0000003d0a0e7246 */ /* 0x000fe4000380010e */
[----:B------:R-:W-:-:S07]  /*33ce0*/  VIMNMX R3, R3, R10, !PT ;  /* 0x0000000a03037248 */ /* 0x000fce0007fe0100 */
.L_x_2305:
[----:B------:R-:W-:Y:S05]  /*33cf0*/  BSYNC B1 ;  /* 0x0000000000017941 */ /* 0x000fea0003800000 */
.L_x_2304:
[----:B------:R-:W2:Y:S01]  /*33d00*/  LDL.64 R8, [R6+0x70] ;  /* 0x0000700006087983 */ /* 0x000ea20000100a00 */
[C---:B------:R-:W-:Y:S02]  /*33d10*/  ISETP.GT.AND P1, PT, R3.reuse, 0x1, !P1 ;  /* 0x000000010300780c */ /* 0x040fe40004f24270 */
[----:B------:R-:W-:Y:S02]  /*33d20*/  ISETP.GT.AND P2, PT, R3, 0x8, !P2 ;  /* 0x000000080300780c */ /* 0x000fe40005744270 */
[C---:B------:R-:W-:Y:S02]  /*33d30*/  ISETP.LT.OR P1, PT, R14.reuse, 0x2, P1 ;  /* 0x000000020e00780c */ /* 0x040fe40000f21670 */
[----:B------:R-:W-:Y:S02]  /*33d40*/  ISETP.LT.OR P2, PT, R14, 0x9, P2 ;  /* 0x000000090e00780c */ /* 0x000fe40001741670 */
[----:B------:R-:W-:Y:S02]  /*33d50*/  FSEL R12, R27, -INF , !P1 ;  /* 0xff8000001b0c7808 */ /* 0x000fe40004800000 */
[----:B------:R-:W-:-:S02]  /*33d60*/  ISETP.NE.AND P1, PT, R19, RZ, PT ;  /* 0x000000ff1300720c */ /* 0x000fc40003f25270 */
[----:B------:R-:W-:Y:S02]  /*33d70*/  FSEL R13, R30, -INF , !P2 ;  /* 0xff8000001e0d7808 */ /* 0x000fe40005000000 */
[----:B------:R-:W-:Y:S02]  /*33d80*/  ISETP.GT.AND P1, PT, R3, 0x9, !P1 ;  /* 0x000000090300780c */ /* 0x000fe40004f24270 */
[----:B------:R-:W-:Y:S02]  /*33d90*/  ISETP.NE.AND P2, PT, R20, RZ, PT ;  /* 0x000000ff1400720c */ /* 0x000fe40003f45270 */
[----:B------:R-:W-:Y:S02]  /*33da0*/  ISETP.LT.OR P1, PT, R14, 0xa, P1 ;  /* 0x0000000a0e00780c */ /* 0x000fe40000f21670 */
[----:B------:R-:W-:Y:S02]  /*33db0*/  ISETP.NE.AND P6, PT, R29, RZ, PT ;  /* 0x000000ff1d00720c */ /* 0x000fe40003fc5270 */
[----:B------:R-:W-:-:S02]  /*33dc0*/  FSEL R15, R31, -INF , !P1 ;  /* 0xff8000001f0f7808 */ /* 0x000fc40004800000 */
        /* <DEDUP_REMOVED lines=16> */
[C---:B------:R-:W-:Y:S02]  /*33ed0*/  ISETP.GT.AND P1, PT, R3.reuse, 0x20, !P6 ;  /* 0x000000200300780c */ /* 0x040fe40007724270 */
        /* <DEDUP_REMOVED lines=8> */
[----:B------:R-:W-:-:S04]  /*33f60*/  ISETP.LT.OR P1, PT, R14, 0x22, P1 ;  /* 0x000000220e00780c */ /* 0x000fc80000f21670 */
[----:B------:R-:W-:Y:S02]  /*33f70*/  FSEL R25, R43, -INF , !P1 ;  /* 0xff8000002b197808 */ /* 0x000fe40004800000 */
[----:B------:R-:W-:-:S04]  /*33f80*/  ISETP.NE.AND P1, PT, R28, RZ, PT ;  /* 0x000000ff1c00720c */ /* 0x000fc80003f25270 */
[----:B------:R-:W-:-:S04]  /*33f90*/  ISETP.GT.AND P1, PT, R3, RZ, !P1 ;  /* 0x000000ff0300720c */ /* 0x000fc80004f24270 */
[----:B------:R-:W-:-:S04]  /*33fa0*/  ISETP.LT.OR P1, PT, R14, 0x1, P1 ;  /* 0x000000010e00780c */ /* 0x000fc80000f21670 */
[----:B------:R-:W-:Y:S02]  /*33fb0*/  FSEL R7, R26, -INF , !P1 ;  /* 0xff8000001a077808 */ /* 0x000fe40004800000 */
[----:B------:R-:W-:Y:S02]  /*33fc0*/  ISETP.NE.AND P1, PT, R33, RZ, PT ;  /* 0x000000ff2100720c */ /* 0x000fe40003f25270 */
[----:B------:R-:W-:-:S04]  /*33fd0*/  FMNMX.FTZ R10, R7, R12, !PT ;  /* 0x0000000c070a7209 */ /* 0x000fc80007810000 */
[----:B------:R-:W-:-:S04]  /*33fe0*/  FMNMX.FTZ R10, R13, R10, !PT ;  /* 0x0000000a0d0a7209 */ /* 0x000fc80007810000 */
[----:B------:R-:W-:-:S04]  /*33ff0*/  FMNMX.FTZ R11, R15, R10, !PT ;  /* 0x0000000a0f0b7209 */ /* 0x000fc80007810000 */
[----:B------:R-:W-:-:S04]  /*34000*/  FMNMX.FTZ R10, R18, R11, !PT ;  /* 0x0000000b120a7209 */ /* 0x000fc80007810000 */
[----:B------:R-:W-:-:S04]  /*34010*/  FMNMX.FTZ R11, R19, R10, !PT ;  /* 0x0000000a130b7209 */ /* 0x000fc80007810000 */
[----:B------:R-:W-:Y:S02]  /*34020*/  FMNMX.FTZ R10, R20, R11, !PT ;  /* 0x0000000b140a7209 */ /* 0x000fe40007810000 */
[----:B------:R-:W-:Y:S02]  /*34030*/  ISETP.GT.AND P1, PT, R3, 0x28, !P1 ;  /* 0x000000280300780c */ /* 0x000fe40004f24270 */
[----:B------:R-:W-:Y:S02]  /*34040*/  FMNMX.FTZ R11, R21, R10, !PT ;  /* 0x0000000a150b7209 */ /* 0x000fe40007810000 */
[----:B------:R-:W-:Y:S02]  /*34050*/  ISETP.LT.OR P1, PT, R14, 0x29, P1 ;  /* 0x000000290e00780c */ /* 0x000fe40000f21670 */
[----:B------:R-:W-:Y:S02]  /*34060*/  FMNMX.FTZ R10, R24, R11, !PT ;  /* 0x0000000b180a7209 */ /* 0x000fe40007810000 */
[----:B------:R-:W-:-:S02]  /*34070*/  ISETP.LT.OR P2, PT, R14, 0x2a, P2 ;  /* 0x0000002a0e00780c */ /* 0x000fc40001741670 */
[----:B------:R-:W-:Y:S02]  /*34080*/  FSEL R26, R46, -INF , !P1 ;  /* 0xff8000002e1a7808 */ /* 0x000fe40004800000 */
[----:B------:R-:W-:Y:S02]  /*34090*/  FMNMX.FTZ R11, R25, R10, !PT ;  /* 0x0000000a190b7209 */ /* 0x000fe40007810000 */
[----:B------:R-:W-:Y:S02]  /*340a0*/  ISETP.LT.OR P3, PT, R14, 0x31, P3 ;  /* 0x000000310e00780c */ /* 0x000fe40001f61670 */
[----:B------:R-:W-:Y:S02]  /*340b0*/  FSEL R27, R47, -INF , !P2 ;  /* 0xff8000002f1b7808 */ /* 0x000fe40005000000 */
[----:B------:R-:W-:Y:S02]  /*340c0*/  FMNMX.FTZ R10, R26, R11, !PT ;  /* 0x0000000b1a0a7209 */ /* 0x000fe40007810000 */
[----:B------:R-:W-:-:S02]  /*340d0*/  ISETP.GT.AND P5, PT, R3, 0x38, !P5 ;  /* 0x000000380300780c */ /* 0x000fc40006fa4270 */
[----:B------:R-:W-:Y:S02]  /*340e0*/  ISETP.LT.OR P4, PT, R14, 0x32, P4 ;  /* 0x000000320e00780c */ /* 0x000fe40002781670 */
[----:B------:R-:W-:Y:S02]  /*340f0*/  FSEL R28, R50, -INF , !P3 ;  /* 0xff800000321c7808 */ /* 0x000fe40005800000 */
[----:B------:R-:W-:Y:S02]  /*34100*/  FMNMX.FTZ R11, R27, R10, !PT ;  /* 0x0000000a1b0b7209 */ /* 0x000fe40007810000 */
[----:B------:R-:W-:Y:S02]  /*34110*/  ISETP.GT.AND P1, PT, R3, 0x39, !P6 ;  /* 0x000000390300780c */ /* 0x000fe40007724270 */
[----:B------:R-:W-:Y:S02]  /*34120*/  ISETP.LT.OR P5, PT, R14, 0x39, P5 ;  /* 0x000000390e00780c */ /* 0x000fe40002fa1670 */
[----:B------:R-:W-:-:S02]  /*34130*/  FSEL R3, R51, -INF , !P4 ;  /* 0xff80000033037808 */ /* 0x000fc40006000000 */
[----:B------:R-:W-:Y:S02]  /*34140*/  FMNMX.FTZ R10, R28, R11, !PT ;  /* 0x0000000b1c0a7209 */ /* 0x000fe40007810000 */
[----:B------:R-:W-:Y:S02]  /*34150*/  ISETP.LT.OR P1, PT, R14, 0x3a, P1 ;  /* 0x0000003a0e00780c */ /* 0x000fe40000f21670 */
[----:B------:R-:W-:Y:S02]  /*34160*/  R2UR UR4, R4 ;  /* 0x00000000040472ca */ /* 0x000fe400000e0000 */
[----:B------:R-:W-:Y:S02]  /*34170*/  R2UR UR5, R5 ;  /* 0x00000000050572ca */ /* 0x000fe400000e0000 */
[----:B------:R-:W-:Y:S02]  /*34180*/  FSEL R14, R54, -INF , !P5 ;  /* 0xff800000360e7808 */ /* 0x000fe40006800000 */
[----:B------:R-:W-:-:S02]  /*34190*/  FMNMX.FTZ R11, R3, R10, !PT ;  /* 0x0000000a030b7209 */ /* 0x000fc40007810000 */
[----:B------:R-:W-:Y:S02]  /*341a0*/  R2UR UR6, R4 ;  /* 0x00000000040672ca */ /* 0x000fe400000e0000 */
[----:B------:R-:W-:Y:S02]  /*341b0*/  R2UR UR7, R5 ;  /* 0x00000000050772ca */ /* 0x000fe400000e0000 */
[----:B------:R-:W-:Y:S02]  /*341c0*/  FSEL R29, R55, -INF , !P1 ;  /* 0xff800000371d7808 */ /* 0x000fe40004800000 */
[----:B------:R-:W-:-:S04]  /*341d0*/  FMNMX.FTZ R10, R14, R11, !PT ;  /* 0x0000000b0e0a7209 */ /* 0x000fc80007810000 */
[----:B------:R-:W-:-:S05]  /*341e0*/  FMNMX.FTZ R11, R29, R10, !PT ;  /* 0x0000000a1d0b7209 */ /* 0x000fca0007810000 */
[----:B--2---:R-:W-:Y:S04]  /*341f0*/  ST.E desc[UR4][R8.64+0x4], R11 ;  /* 0x0000040b08007985 */ /* 0x004fe8000c101904 */
[----:B------:R-:W2:Y:S01]  /*34200*/  LD.E R32, desc[UR6][R8.64+0x4] ;  /* 0x0000040608207980 */ /* 0x000ea2000c101900 */
        /* <DEDUP_REMOVED lines=15> */
[----:B------:R-:W0:Y:S01]  /*34300*/  SHFL.BFLY PT, R10, R31, 0x2, 0x1f ;  /* 0x0c401f001f0a7f89 */ /* 0x000e2200000e0000 */
[----:B------:R-:W-:Y:S02]  /*34310*/  R2UR UR8, R4 ;  /* 0x00000000040872ca */ /* 0x000fe400000e0000 */
[----:B------:R-:W-:Y:S02]  /*34320*/  R2UR UR9, R5 ;  /* 0x00000000050972ca */ /* 0x000fe400000e0000 */
[----:B0-----:R-:W-:Y:S01]  /*34330*/  FMNMX.FTZ R30, R31, R10, !PT ;  /* 0x0000000a1f1e7209 */ /* 0x001fe20007810000 */
[----:B------:R-:W-:Y:S04]  /*34340*/  ST.E desc[UR4][R8.64], R31 ;  /* 0x0000001f08007985 */ /* 0x000fe8000c101904 */
[----:B--2---:R-:W0:Y:S02]  /*34350*/  SHFL.BFLY PT, R11, R32, 0x2, 0x1f ;  /* 0x0c401f00200b7f89 */ /* 0x004e2400000e0000 */
[----:B0-----:R-:W-:-:S02]  /*34360*/  FMNMX.FTZ R34, R32, R11, !PT ;  /* 0x0000000b20227209 */ /* 0x001fc40007810000 */
[----:B------:R-:W0:Y:S04]  /*34370*/  SHFL.BFLY PT, R11, R30, 0x1, 0x1f ;  /* 0x0c201f001e0b7f89 */ /* 0x000e2800000e0000 */
[----:B------:R-:W1:Y:S01]  /*34380*/  SHFL.BFLY PT, R35, R34, 0x1, 0x1f ;  /* 0x0c201f0022237f89 */ /* 0x000e6200000e0000 */
[----:B0-----:R-:W-:Y:S02]  /*34390*/  FMNMX.FTZ R33, R30, R11, !PT ;  /* 0x0000000b1e217209 */ /* 0x001fe40007810000 */
[----:B-1----:R-:W-:-:S03]  /*343a0*/  FMNMX.FTZ R35, R34, R35, !PT ;  /* 0x0000002322237209 */ /* 0x002fc60007810000 */
[----:B------:R-:W-:Y:S04]  /*343b0*/  ST.E desc[UR6][R8.64], R33 ;  /* 0x0000002108007985 */ /* 0x000fe8000c101906 */
[----:B------:R0:W-:Y:S04]  /*343c0*/  ST.E desc[UR8][R8.64+0x4], R35 ;  /* 0x0000042308007985 */ /* 0x0001e8000c101908 */
[----:B------:R-:W2:Y:S04]  /*343d0*/  LDL.64 R10, [R6+0x70] ;  /* 0x00007000060a7983 */ /* 0x000ea80000100a00 */
[----:B--2---:R-:W2:Y:S04]  /*343e0*/  LD.E R32, desc[UR6][R10.64+0x20] ;  /* 0x000020060a207980 */ /* 0x004ea8000c101900 */
[----:B------:R-:W2:Y:S04]  /*343f0*/  LD.E R30, desc[UR4][R10.64] ;  /* 0x000000040a1e7980 */ /* 0x000ea8000c101900 */
[----:B------:R-:W3:Y:S01]  /*34400*/  LD.E R47, desc[UR4][R10.64+0x4] ;  /* 0x000004040a2f7980 */ /* 0x000ee2000c101900 */
[C---:B--2---:R-:W-:Y:S01]  /*34410*/  FMUL.FTZ R34, R30.reuse, R32 ;  /* 0x000000201e227220 */ /* 0x044fe20000410000 */
[----:B------:R-:W-:Y:S01]  /*34420*/  FSETP.NEU.FTZ.AND P1, PT, R30, -INF , PT ;  /* 0xff8000001e00780b */ /* 0x000fe20003f3d000 */
[----:B---3--:R-:W-:-:S03]  /*34430*/  FMUL.FTZ R46, R32, R47 ;  /* 0x0000002f202e7220 */ /* 0x008fc60000410000 */
[----:B------:R-:W-:Y:S02]  /*34440*/  FSEL R31, R34, RZ, P1 ;  /* 0x000000ff221f7208 */ /* 0x000fe40000800000 */
[----:B------:R-:W-:-:S03]  /*34450*/  FSETP.NEU.FTZ.AND P1, PT, R47, -INF , PT ;  /* 0xff8000002f00780b */ /* 0x000fc60003f3d000 */
[-CC-:B------:R-:W-:Y:S01]  /*34460*/  FFMA.FTZ R34, R68, R32.reuse, -R31.reuse ;  /* 0x0000002044227223 */ /* 0x180fe2000001081f */
[----:B------:R-:W-:Y:S01]  /*34470*/  FSEL R47, R46, RZ, P1 ;  /* 0x000000ff2e2f7208 */ /* 0x000fe20000800000 */
[-CC-:B0-----:R-:W-:Y:S02]  /*34480*/  FFMA.FTZ R8, R62, R32.reuse, -R31.reuse ;  /* 0x000000203e087223 */ /* 0x181fe4000001081f */
[----:B------:R0:W-:Y:S01]  /*34490*/  MUFU.EX2 R35, R34 ;  /* 0x0000002200237308 */ /* 0x0001e20000000800 */
[-C--:B------:R-:W-:Y:S01]  /*344a0*/  FFMA.FTZ R9, R64, R32.reuse, -R31 ;  /* 0x0000002040097223 */ /* 0x080fe2000001081f */
[-CC-:B------:R-:W-:Y:S01]  /*344b0*/  FFMA.FTZ R7, R7, R32.reuse, -R47.reuse ;  /* 0x0000002007077223 */ /* 0x180fe2000001082f */
[-C--:B------:R-:W-:Y:S01]  /*344c0*/  FFMA.FTZ R12, R12, R32.reuse, -R47 ;  /* 0x000000200c0c7223 */ /* 0x080fe2000001082f */
[-CC-:B------:R-:W-:Y:S01]  /*344d0*/  FFMA.FTZ R30, R66, R32.reuse, -R31.reuse ;  /* 0x00000020421e7223 */ /* 0x180fe2000001081f */
[----:B0-----:R-:W-:-:S03]  /*344e0*/  FFMA.FTZ R34, R78, R32, -R31 ;  /* 0x000000204e227223 */ /* 0x001fc6000001081f */
[----:B------:R-:W-:Y:S01]  /*344f0*/  MUFU.EX2 R164, R8 ;  /* 0x0000000800a47308 */ /* 0x000fe20000000800 */
[-C--:B------:R-:W-:Y:S01]  /*34500*/  FFMA.FTZ R13, R13, R32.reuse, -R47 ;  /* 0x000000200d0d7223 */ /* 0x080fe2000001082f */
[-C--:B------:R-:W-:Y:S01]  /*34510*/  FFMA.FTZ R42, R80, R32.reuse, -R31 ;  /* 0x00000020502a7223 */ /* 0x080fe2000001081f */
[----:B------:R-:W-:-:S05]  /*34520*/  FFMA.FTZ R15, R15, R32, -R47 ;  /* 0x000000200f0f7223 */ /* 0x000fca000001082f */
[----:B------:R0:W1:Y:S01]  /*34530*/  MUFU.EX2 R33, R9 ;  /* 0x0000000900217308 */ /* 0x0000620000000800 */
[----:B------:R-:W-:-:S07]  /*34540*/  FFMA.FTZ R36, R70, R32, -R31 ;  /* 0x0000002046247223 */ /* 0x000fce000001081f */
[----:B------:R-:W-:Y:S01]  /*34550*/  MUFU.EX2 R41, R34 ;  /* 0x0000002200297308 */ /* 0x000fe20000000800 */
[-C--:B0-----:R-:W-:Y:S01]  /*34560*/  FFMA.FTZ R9, R76, R32.reuse, -R31 ;  /* 0x000000204c097223 */ /* 0x081fe2000001081f */
[----:B------:R-:W-:-:S06]  /*34570*/  FFMA.FTZ R18, R18, R32, -R47 ;  /* 0x0000002012127223 */ /* 0x000fcc000001082f */
[----:B------:R-:W-:Y:S01]  /*34580*/  MUFU.EX2 R7, R7 ;  /* 0x0000000700077308 */ /* 0x000fe20000000800 */
[----:B------:R-:W-:-:S07]  /*34590*/  FFMA.FTZ R8, R74, R32, -R31 ;  /* 0x000000204a087223 */ /* 0x000fce000001081f */
[----:B------:R-:W0:Y:S01]  /*345a0*/  MUFU.EX2 R34, R12 ;  /* 0x0000000c00227308 */ /* 0x000e220000000800 */
[----:B------:R-:W-:-:S07]  /*345b0*/  FFMA.FTZ R37, R72, R32, -R31 ;  /* 0x0000002048257223 */ /* 0x000fce000001081f */
[----:B------:R-:W2:Y:S01]  /*345c0*/  MUFU.EX2 R30, R30 ;  /* 0x0000001e001e7308 */ /* 0x000ea20000000800 */
[----:B------:R-:W-:-:S07]  /*345d0*/  FFMA.FTZ R19, R19, R32, -R47 ;  /* 0x0000002013137223 */ /* 0x000fce000001082f */
[----:B------:R-:W3:Y:S01]  /*345e0*/  MUFU.EX2 R167, R13 ;  /* 0x0000000d00a77308 */ /* 0x000ee20000000800 */
[----:B------:R-:W-:-:S07]  /*345f0*/  FFMA.FTZ R20, R20, R32, -R47 ;  /* 0x0000002014147223 */ /* 0x000fce000001082f */
[----:B------:R-:W-:Y:S08]  /*34600*/  MUFU.EX2 R43, R42 ;  /* 0x0000002a002b7308 */ /* 0x000ff00000000800 */
[----:B------:R-:W4:Y:S08]  /*34610*/  MUFU.EX2 R42, R15 ;  /* 0x0000000f002a7308 */ /* 0x000f300000000800 */
[----:B------:R5:W-:Y:S01]  /*34620*/  MUFU.EX2 R39, R9 ;  /* 0x0000000900277308 */ /* 0x000be20000000800 */
[----:B------:R-:W-:-:S07]  /*34630*/  FFMA.FTZ R21, R21, R32, -R47 ;  /* 0x0000002015157223 */ /* 0x000fce000001082f */
[----:B------:R-:W4:Y:S01]  /*34640*/  MUFU.EX2 R36, R36 ;  /* 0x0000002400247308 */ /* 0x000f220000000800 */
[----:B-----5:R-:W-:-:S07]  /*34650*/  FFMA.FTZ R9, R82, R32, -R31 ;  /* 0x0000002052097223 */ /* 0x020fce000001081f */
[----:B------:R5:W-:Y:S08]  /*34660*/  MUFU.EX2 R170, R8 ;  /* 0x0000000800aa7308 */ /* 0x000bf00000000800 */
[----:B------:R-:W4:Y:S01]  /*34670*/  MUFU.EX2 R18, R18 ;  /* 0x0000001200127308 */ /* 0x000f220000000800 */
[-CC-:B-----5:R-:W-:Y:S01]  /*34680*/  FFMA.FTZ R8, R48, R32.reuse, -R31.reuse ;  /* 0x0000002030087223 */ /* 0x1a0fe2000001081f */
[----:B------:R-:W-:-:S06]  /*34690*/  FFMA.FTZ R38, R40, R32, -R31 ;  /* 0x0000002028267223 */ /* 0x000fcc000001081f */
[----:B------:R-:W5:Y:S01]  /*346a0*/  MUFU.EX2 R37, R37 ;  /* 0x0000002500257308 */ /* 0x000f620000000800 */
[----:B------:R-:W-:-:S07]  /*346b0*/  FFMA.FTZ R24, R24, R32, -R47 ;  /* 0x0000002018187223 */ /* 0x000fce000001082f */
[----:B------:R1:W-:Y:S08]  /*346c0*/  MUFU.EX2 R45, R9 ;  /* 0x00000009002d7308 */ /* 0x0003f00000000800 */
[----:B------:R0:W-:Y:S01]  /*346d0*/  MUFU.EX2 R176, R8 ;  /* 0x0000000800b07308 */ /* 0x0001e20000000800 */
[----:B-1----:R-:W-:-:S07]  /*346e0*/  FADD.FTZ R9, R164, R33 ;  /* 0x00000021a4097221 */ /* 0x002fce0000010000 */
[----:B------:R-:W1:Y:S01]  /*346f0*/  MUFU.EX2 R19, R19 ;  /* 0x0000001300137308 */ /* 0x000e620000000800 */
[----:B0-----:R-:W-:Y:S01]  /*34700*/  FADD.FTZ R8, R7, R34 ;  /* 0x0000002207087221 */ /* 0x001fe20000010000 */
[----:B--2---:R-:W-:-:S03]  /*34710*/  FADD.FTZ R12, R30, R9 ;  /* 0x000000091e0c7221 */ /* 0x004fc60000010000 */
[----:B---3--:R-:W-:-:S03]  /*34720*/  FADD.FTZ R9, R167, R8 ;  /* 0x00000008a7097221 */ /* 0x008fc60000010000 */
[----:B------:R-:W0:Y:S01]  /*34730*/  MUFU.EX2 R20, R20 ;  /* 0x0000001400147308 */ /* 0x000e220000000800 */
[----:B------:R-:W-:Y:S01]  /*34740*/  FADD.FTZ R13, R35, R12 ;  /* 0x0000000c230d7221 */ /* 0x000fe20000010000 */
[----:B----4-:R-:W-:Y:S01]  /*34750*/  FADD.FTZ R9, R42, R9 ;  /* 0x000000092a097221 */ /* 0x010fe20000010000 */
[----:B------:R-:W-:-:S05]  /*34760*/  FFMA.FTZ R25, R25, R32, -R47 ;  /* 0x0000002019197223 */ /* 0x000fca000001082f */
[----:B------:R-:W2:Y:S01]  /*34770*/  MUFU.EX2 R21, R21 ;  /* 0x0000001500157308 */ /* 0x000ea20000000800 */
[----:B------:R-:W-:Y:S01]  /*34780*/  FADD.FTZ R8, R36, R13 ;  /* 0x0000000d24087221 */ /* 0x000fe20000010000 */
[-C--:B------:R-:W-:Y:S01]  /*34790*/  FFMA.FTZ R40, R44, R32.reuse, -R31 ;  /* 0x000000202c287223 */ /* 0x080fe2000001081f */
[----:B------:R-:W-:Y:S01]  /*347a0*/  FADD.FTZ R12, R18, R9 ;  /* 0x00000009120c7221 */ /* 0x000fe20000010000 */
[----:B------:R-:W-:-:S04]  /*347b0*/  FFMA.FTZ R26, R26, R32, -R47 ;  /* 0x000000201a1a7223 */ /* 0x000fc8000001082f */
[----:B------:R-:W3:Y:S01]  /*347c0*/  MUFU.EX2 R38, R38 ;  /* 0x0000002600267308 */ /* 0x000ee20000000800 */
[----:B-----5:R-:W-:Y:S01]  /*347d0*/  FADD.FTZ R9, R37, R8 ;  /* 0x0000000825097221 */ /* 0x020fe20000010000 */
[----:B-1----:R-:W-:-:S06]  /*347e0*/  FADD.FTZ R13, R19, R12 ;  /* 0x0000000c130d7221 */ /* 0x002fcc0000010000 */
[----:B------:R-:W1:Y:S01]  /*347f0*/  MUFU.EX2 R24, R24 ;  /* 0x0000001800187308 */ /* 0x000e620000000800 */
[----:B------:R-:W-:Y:S01]  /*34800*/  FFMA.FTZ R27, R27, R32, -R47 ;  /* 0x000000201b1b7223 */ /* 0x000fe2000001082f */
[----:B------:R-:W-:Y:S01]  /*34810*/  FADD.FTZ R8, R170, R9 ;  /* 0x00000009aa087221 */ /* 0x000fe20000010000 */
[----:B0-----:R-:W-:-:S05]  /*34820*/  FADD.FTZ R12, R20, R13 ;  /* 0x0000000d140c7221 */ /* 0x001fca0000010000 */
[----:B------:R-:W0:Y:S01]  /*34830*/  MUFU.EX2 R25, R25 ;  /* 0x0000001900197308 */ /* 0x000e220000000800 */
[----:B------:R-:W-:Y:S01]  /*34840*/  FFMA.FTZ R28, R28, R32, -R47 ;  /* 0x000000201c1c7223 */ /* 0x000fe2000001082f */
[----:B------:R-:W-:-:S06]  /*34850*/  FADD.FTZ R9, R39, R8 ;  /* 0x0000000827097221 */ /* 0x000fcc0000010000 */
[----:B------:R-:W4:Y:S01]  /*34860*/  MUFU.EX2 R40, R40 ;  /* 0x0000002800287308 */ /* 0x000f220000000800 */
[----:B--2---:R-:W-:Y:S01]  /*34870*/  FADD.FTZ R13, R21, R12 ;  /* 0x0000000c150d7221 */ /* 0x004fe20000010000 */
[----:B------:R-:W-:-:S06]  /*34880*/  FFMA.FTZ R3, R3, R32, -R47 ;  /* 0x0000002003037223 */ /* 0x000fcc000001082f */
[----:B------:R-:W2:Y:S01]  /*34890*/  MUFU.EX2 R26, R26 ;  /* 0x0000001a001a7308 */ /* 0x000ea20000000800 */
[----:B---3--:R-:W-:Y:S01]  /*348a0*/  FADD.FTZ R8, R38, R9 ;  /* 0x0000000926087221 */ /* 0x008fe20000010000 */
[----:B------:R-:W-:Y:S01]  /*348b0*/  FFMA.FTZ R44, R52, R32, -R31 ;  /* 0x00000020342c7223 */ /* 0x000fe2000001081f */
[----:B-1----:R-:W-:-:S05]  /*348c0*/  FADD.FTZ R12, R24, R13 ;  /* 0x0000000d180c7221 */ /* 0x002fca0000010000 */
[----:B------:R-:W1:Y:S01]  /*348d0*/  MUFU.EX2 R27, R27 ;  /* 0x0000001b001b7308 */ /* 0x000e620000000800 */
[----:B------:R-:W-:Y:S01]  /*348e0*/  FFMA.FTZ R14, R14, R32, -R47 ;  /* 0x000000200e0e7223 */ /* 0x000fe2000001082f */
[----:B------:R-:W-:Y:S01]  /*348f0*/  FADD.FTZ R9, R41, R8 ;  /* 0x0000000829097221 */ /* 0x000fe20000010000 */
[----:B0-----:R-:W-:-:S05]  /*34900*/  FADD.FTZ R13, R25, R12 ;  /* 0x0000000c190d7221 */ /* 0x001fca0000010000 */
[----:B------:R-:W0:Y:S01]  /*34910*/  MUFU.EX2 R28, R28 ;  /* 0x0000001c001c7308 */ /* 0x000e220000000800 */
[-C--:B------:R-:W-:Y:S01]  /*34920*/  FFMA.FTZ R31, R60, R32.reuse, -R31 ;  /* 0x000000203c1f7223 */ /* 0x080fe2000001081f */
[----:B------:R-:W-:Y:S01]  /*34930*/  FFMA.FTZ R29, R29, R32, -R47 ;  /* 0x000000201d1d7223 */ /* 0x000fe2000001082f */
[----:B----4-:R-:W-:-:S05]  /*34940*/  FADD.FTZ R8, R40, R9 ;  /* 0x0000000928087221 */ /* 0x010fca0000010000 */
[----:B------:R-:W3:Y:S01]  /*34950*/  MUFU.EX2 R3, R3 ;  /* 0x0000000300037308 */ /* 0x000ee20000000800 */
[----:B--2---:R-:W-:Y:S01]  /*34960*/  FADD.FTZ R12, R26, R13 ;  /* 0x0000000d1a0c7221 */ /* 0x004fe20000010000 */
[----:B------:R-:W-:-:S06]  /*34970*/  FADD.FTZ R9, R43, R8 ;  /* 0x000000082b097221 */ /* 0x000fcc0000010000 */
[----:B------:R-:W2:Y:S01]  /*34980*/  MUFU.EX2 R44, R44 ;  /* 0x0000002c002c7308 */ /* 0x000ea20000000800 */
[----:B-1----:R-:W-:-:S07]  /*34990*/  FADD.FTZ R13, R27, R12 ;  /* 0x0000000c1b0d7221 */ /* 0x002fce0000010000 */
[----:B------:R-:W1:Y:S01]  /*349a0*/  MUFU.EX2 R179, R14 ;  /* 0x0000000e00b37308 */ /* 0x000e620000000800 */
[----:B------:R-:W-:Y:S01]  /*349b0*/  FADD.FTZ R8, R176, R9 ;  /* 0x00000009b0087221 */ /* 0x000fe20000010000 */
[----:B0-----:R-:W-:-:S06]  /*349c0*/  FADD.FTZ R12, R28, R13 ;  /* 0x0000000d1c0c7221 */ /* 0x001fcc0000010000 */
[----:B------:R-:W0:Y:S08]  /*349d0*/  MUFU.EX2 R31, R31 ;  /* 0x0000001f001f7308 */ /* 0x000e300000000800 */
[----:B------:R0:W4:Y:S01]  /*349e0*/  MUFU.EX2 R32, R29 ;  /* 0x0000001d00207308 */ /* 0x0001220000000800 */
[----:B------:R-:W-:Y:S01]  /*349f0*/  FADD.FTZ R9, R45, R8 ;  /* 0x000000082d097221 */ /* 0x000fe20000010000 */
[----:B---3--:R-:W-:-:S03]  /*34a00*/  FADD.FTZ R12, R3, R12 ;  /* 0x0000000c030c7221 */ /* 0x008fc60000010000 */
[----:B--2---:R-:W-:Y:S01]  /*34a10*/  FADD.FTZ R8, R44, R9 ;  /* 0x000000092c087221 */ /* 0x004fe20000010000 */
[----:B-1----:R-:W-:-:S03]  /*34a20*/  FADD.FTZ R9, R179, R12 ;  /* 0x0000000cb3097221 */ /* 0x002fc60000010000 */
[----:B0-----:R-:W-:Y:S01]  /*34a30*/  FADD.FTZ R29, R31, R8 ;  /* 0x000000081f1d7221 */ /* 0x001fe20000010000 */
[----:B----4-:R-:W-:-:S04]  /*34a40*/  FADD.FTZ R47, R32, R9 ;  /* 0x00000009202f7221 */ /* 0x010fc80000010000 */
[----:B------:R-:W-:Y:S04]  /*34a50*/  ST.E desc[UR4][R10.64+0x10], R29 ;  /* 0x0000101d0a007985 */ /* 0x000fe8000c101904 */
[----:B------:R0:W-:Y:S04]  /*34a60*/  ST.E desc[UR6][R10.64+0x14], R47 ;  /* 0x0000142f0a007985 */ /* 0x0001e8000c101906 */
[----:B------:R-:W2:Y:S01]  /*34a70*/  LDL.64 R12, [R6+0x80] ;  /* 0x00008000060c7983 */ /* 0x000ea20000100a00 */
[----:B------:R-:W-:Y:S06]  /*34a80*/  BAR.SYNC.DEFER_BLOCKING 0xf, 0x100 ;  /* 0x03c4000000007b1d */ /* 0x000fec0000010000 */
[----:B------:R-:W3:Y:S01]  /*34a90*/  LDL.64 R8, [R6+0x88] ;  /* 0x0000880006087983 */ /* 0x000ee20000100a00 */
[----:B------:R-:W-:-:S02]  /*34aa0*/  F2FP.F16.F32.PACK_AB R164, R33, R164 ;  /* 0x000000a421a4723e */ /* 0x000fc400000000ff */
[----:B------:R-:W-:Y:S01]  /*34ab0*/  F2FP.F16.F32.PACK_AB R166, R35, R30 ;  /* 0x0000001e23a6723e */ /* 0x000fe200000000ff */
[----:B0-----:R-:W4:Y:S04]  /*34ac0*/  LDL.64 R10, [R6+0x90] ;  /* 0x00009000060a7983 */ /* 0x001f280000100a00 */
[----:B--2---:R-:W2:Y:S04]  /*34ad0*/  LD.E.64 R12, desc[UR4][R12.64+0x10] ;  /* 0x000010040c0c7980 */ /* 0x004ea8000c101b00 */
[----:B--2---:R-:W2:Y:S04]  /*34ae0*/  LD.E.64 R14, desc[UR6][R12.64+0x8] ;  /* 0x000008060c0e7980 */ /* 0x004ea8000c101b00 */
[----:B------:R-:W5:Y:S01]  /*34af0*/  LD.E.64 R48, desc[UR4][R12.64] ;  /* 0x000000040c307980 */ /* 0x000f62000c101b00 */
[----:B------:R-:W-:-:S02]  /*34b00*/  F2FP.F16.F32.PACK_AB R165, R34, R7 ;  /* 0x0000000722a5723e */ /* 0x000fc400000000ff */
[----:B------:R-:W-:Y:S02]  /*34b10*/  F2FP.F16.F32.PACK_AB R167, R42, R167 ;  /* 0x000000a72aa7723e */ /* 0x000fe400000000ff */
[----:B------:R-:W-:Y:S02]  /*34b20*/  F2FP.F16.F32.PACK_AB R168, R37, R36 ;  /* 0x0000002425a8723e */ /* 0x000fe400000000ff */
[----:B------:R-:W-:Y:S02]  /*34b30*/  F2FP.F16.F32.PACK_AB R170, R39, R170 ;  /* 0x000000aa27aa723e */ /* 0x000fe400000000ff */
[----:B------:R-:W-:Y:S01]  /*34b40*/  F2FP.F16.F32.PACK_AB R169, R19, R18 ;  /* 0x0000001213a9723e */ /* 0x000fe200000000ff */
[----:B------:R-:W4:Y:S01]  /*34b50*/  LDL.64 R12, [R6] ;  /* 0x00000000060c7983 */ /* 0x000f220000100a00 */
        /* <DEDUP_REMOVED lines=9> */
[----:B--2---:R-:W-:-:S05]  /*34bf0*/  MOV R29, R14 ;  /* 0x0000000e001d7202 */ /* 0x004fca0000000f00 */
[--C-:B-----5:R-:W-:Y:S02]  /*34c00*/  IMAD R48, R48, 0x2, R29.reuse ;  /* 0x0000000230307824 */ /* 0x120fe400078e021d */
[C---:B------:R-:W-:Y:S02]  /*34c10*/  IMAD R14, R49.reuse, 0x2, R29 ;  /* 0x00000002310e7824 */ /* 0x040fe400078e021d */
[----:B------:R-:W-:Y:S01]  /*34c20*/  IMAD R49, R49, 0x2, R48 ;  /* 0x0000000231317824 */ /* 0x000fe200078e0230 */
[----:B------:R0:W-:Y:S04]  /*34c30*/  STSM.16.M88.4 [R29], R164 ;  /* 0x000000a41d007844 */ /* 0x0001e80000000200 */
[----:B------:R-:W-:Y:S04]  /*34c40*/  STSM.16.M88.4 [R48], R168 ;  /* 0x000000a830007844 */ /* 0x000fe80000000200 */
[----:B------:R-:W-:Y:S04]  /*34c50*/  STSM.16.M88.4 [R14], R172 ;  /* 0x000000ac0e007844 */ /* 0x000fe80000000200 */
[----:B------:R1:W-:Y:S04]  /*34c60*/  STSM.16.M88.4 [R49], R176 ;  /* 0x000000b031007844 */ /* 0x0003e80000000200 */
[----:B---3--:R-:W2:Y:S01]  /*34c70*/  LD.E R3, desc[UR4][R8.64] ;  /* 0x0000000408037980 */ /* 0x008ea2000c101900 */
[----:B------:R-:W-:-:S02]  /*34c80*/  R2UR UR10, R4 ;  /* 0x00000000040a72ca */ /* 0x000fc400000e0000 */
[C---:B------:R-:W-:Y:S01]  /*34c90*/  R2UR UR11, R5.reuse ;  /* 0x00000000050b72ca */ /* 0x040fe200000e0000 */
[----:B----4-:R-:W3:Y:S01]  /*34ca0*/  LD.E R13, desc[UR6][R12.64] ;  /* 0x000000060c0d7980 */ /* 0x010ee2000c101900 */
[C---:B------:R-:W-:Y:S02]  /*34cb0*/  R2UR UR28, R4.reuse ;  /* 0x00000000041c72ca */ /* 0x040fe400000e0000 */
[----:B------:R-:W-:Y:S01]  /*34cc0*/  R2UR UR29, R5 ;  /* 0x00000000051d72ca */ /* 0x000fe200000e0000 */
[----:B------:R-:W3:Y:S04]  /*34cd0*/  LD.E.64 R10, desc[UR4][R10.64] ;  /* 0x000000040a0a7980 */ /* 0x000ee8000c101b00 */
[----:B------:R-:W4:Y:S04]  /*34ce0*/  LD.E R7, desc[UR6][R8.64+0x4] ;  /* 0x0000040608077980 */ /* 0x000f28000c101900 */
[----:B------:R-:W5:Y:S04]  /*34cf0*/  LD.E R15, desc[UR8][R8.64+0x8] ;  /* 0x00000808080f7980 */ /* 0x000f68000c101900 */
[----:B------:R-:W3:Y:S01]  /*34d00*/  LD.E R19, desc[UR10][R8.64+0xc] ;  /* 0x00000c0a08137980 */ /* 0x000ee2000c101900 */
[----:B------:R-:W-:-:S02]  /*34d10*/  R2UR UR12, R4 ;  /* 0x00000000040c72ca */ /* 0x000fc400000e0000 */
[C---:B------:R-:W-:Y:S01]  /*34d20*/  R2UR UR13, R5.reuse ;  /* 0x00000000050d72ca */ /* 0x040fe200000e0000 */
[----:B------:R-:W3:Y:S01]  /*34d30*/  LD.E R25, desc[UR4][R8.64+0x14] ;  /* 0x0000140408197980 */ /* 0x000ee2000c101900 */
[C---:B------:R-:W-:Y:S02]  /*34d40*/  R2UR UR14, R4.reuse ;  /* 0x00000000040e72ca */ /* 0x040fe400000e0000 */
[C---:B------:R-:W-:Y:S01]  /*34d50*/  R2UR UR15, R5.reuse ;  /* 0x00000000050f72ca */ /* 0x040fe200000e0000 */
[----:B------:R-:W3:Y:S01]  /*34d60*/  LD.E R27, desc[UR6][R8.64+0x18] ;  /* 0x00001806081b7980 */ /* 0x000ee2000c101900 */
[C---:B------:R-:W-:Y:S02]  /*34d70*/  R2UR UR16, R4.reuse ;  /* 0x00000000041072ca */ /* 0x040fe400000e0000 */
[----:B------:R-:W-:Y:S01]  /*34d80*/  R2UR UR17, R5 ;  /* 0x00000000051172ca */ /* 0x000fe200000e0000 */
[----:B0-----:R-:W3:Y:S01]  /*34d90*/  LD.E R29, desc[UR8][R8.64+0x1c] ;  /* 0x00001c08081d7980 */ /* 0x001ee2000c101900 */
        /* <DEDUP_REMOVED lines=8> */
[----:B------:R-:W3:Y:S01]  /*34e20*/  LD.E R33, desc[UR12][R8.64+0x24] ;  /* 0x0000240c08217980 */ /* 0x000ee2000c101900 */
[----:B------:R-:W-:-:S02]  /*34e30*/  R2UR UR24, R4 ;  /* 0x00000000041872ca */ /* 0x000fc400000e0000 */
[C---:B------:R-:W-:Y:S01]  /*34e40*/  R2UR UR25, R5.reuse ;  /* 0x00000000051972ca */ /* 0x040fe200000e0000 */
[----:B------:R-:W3:Y:S01]  /*34e50*/  LD.E R35, desc[UR14][R8.64+0x28] ;  /* 0x0000280e08237980 */ /* 0x000ee2000c101900 */
[----:B------:R-:W-:Y:S02]  /*34e60*/  R2UR UR26, R4 ;  /* 0x00000000041a72ca */ /* 0x000fe400000e0000 */
[----:B------:R-:W-:Y:S01]  /*34e70*/  R2UR UR27, R5 ;  /* 0x00000000051b72ca */ /* 0x000fe200000e0000 */
[----:B------:R-:W3:Y:S04]  /*34e80*/  LD.E R37, desc[UR16][R8.64+0x2c] ;  /* 0x00002c1008257980 */ /* 0x000ee8000c101900 */
[----:B------:R-:W3:Y:S04]  /*34e90*/  LD.E R39, desc[UR18][R8.64+0x30] ;  /* 0x0000301208277980 */ /* 0x000ee8000c101900 */
[----:B------:R-:W3:Y:S04]  /*34ea0*/  LD.E R41, desc[UR20][R8.64+0x34] ;  /* 0x0000341408297980 */ /* 0x000ee8000c101900 */
[----:B------:R-:W3:Y:S04]  /*34eb0*/  LD.E R43, desc[UR22][R8.64+0x38] ;  /* 0x00003816082b7980 */ /* 0x000ee8000c101900 */
[----:B------:R-:W3:Y:S04]  /*34ec0*/  LD.E R45, desc[UR24][R8.64+0x3c] ;  /* 0x00003c18082d7980 */ /* 0x000ee8000c101900 */
[----:B------:R-:W3:Y:S04]  /*34ed0*/  LD.E R47, desc[UR26][R8.64+0x40] ;  /* 0x0000401a082f7980 */ /* 0x000ee8000c101900 */
[----:B-1----:R-:W3:Y:S04]  /*34ee0*/  LD.E R49, desc[UR28][R8.64+0x44] ;  /* 0x0000441c08317980 */ /* 0x002ee8000c101900 */
[----:B------:R-:W3:Y:S04]  /*34ef0*/  LD.E R51, desc[UR4][R8.64+0x48] ;  /* 0x0000480408337980 */ /* 0x000ee8000c101900 */
        /* <DEDUP_REMOVED lines=24> */
[----:B--2---:R0:W-:Y:S04]  /*35080*/  ST.E desc[UR8][R8.64], R3 ;  /* 0x0000000308007985 */ /* 0x0041e8000c101908 */
[----:B0-----:R-:W2:Y:S04]  /*35090*/  LD.E R3, desc[UR28][R8.64+0xac] ;  /* 0x0000ac1c08037980 */ /* 0x001ea8000c101900 */
[----:B----4-:R0:W-:Y:S04]  /*350a0*/  ST.E desc[UR10][R8.64+0x4], R7 ;  /* 0x0000040708007985 */ /* 0x0101e8000c10190a */
[----:B-----5:R1:W-:Y:S04]  /*350b0*/  ST.E desc[UR12][R8.64+0x8], R15 ;  /* 0x0000080f08007985 */ /* 0x0203e8000c10190c */
[----:B---3--:R3:W-:Y:S04]  /*350c0*/  ST.E desc[UR14][R8.64+0xc], R19 ;  /* 0x00000c1308007985 */ /* 0x0087e8000c10190e */
[----:B0-----:R-:W4:Y:S04]  /*350d0*/  LD.E R7, desc[UR6][R8.64+0xb0] ;  /* 0x0000b00608077980 */ /* 0x001f28000c101900 */
[----:B-1----:R-:W5:Y:S04]  /*350e0*/  LD.E R15, desc[UR6][R8.64+0xb4] ;  /* 0x0000b406080f7980 */ /* 0x002f68000c101900 */
[----:B---3--:R-:W3:Y:S04]  /*350f0*/  LD.E R19, desc[UR6][R8.64+0xb8] ;  /* 0x0000b80608137980 */ /* 0x008ee8000c101900 */
        /* <DEDUP_REMOVED lines=105> */
[----:B----4-:R0:W-:Y:S04]  /*35790*/  ST.E desc[UR4][R8.64+0x130], R7 ;  /* 0x0001300708007985 */ /* 0x0101e8000c101904 */
[----:B-----5:R1:W-:Y:S04]  /*357a0*/  ST.E desc[UR4][R8.64+0x134], R15 ;  /* 0x0001340f08007985 */ /* 0x0203e8000c101904 */
[----:B---3--:R3:W-:Y:S04]  /*357b0*/  ST.E desc[UR4][R8.64+0x138], R19 ;  /* 0x0001381308007985 */ /* 0x0087e8000c101904 */
[----:B--2---:R2:W-:Y:S04]  /*357c0*/  ST.E desc[UR4][R8.64+0x13c], R3 ;  /* 0x00013c0308007985 */ /* 0x0045e8000c101904 */
[----:B0-----:R-:W4:Y:S04]  /*357d0*/  LD.E R7, desc[UR6][R8.64+0x140] ;  /* 0x0001400608077980 */ /* 0x001f28000c101900 */
[----:B----4-:R0:W-:Y:S04]  /*357e0*/  ST.E desc[UR4][R8.64+0x140], R7 ;  /* 0x0001400708007985 */ /* 0x0101e8000c101904 */
[----:B-1----:R-:W4:Y:S04]  /*357f0*/  LD.E R15, desc[UR6][R8.64+0x144] ;  /* 0x00014406080f7980 */ /* 0x002f28000c101900 */
[----:B----4-:R1:W-:Y:S04]  /*35800*/  ST.E desc[UR4][R8.64+0x144], R15 ;  /* 0x0001440f08007985 */ /* 0x0103e8000c101904 */
[----:B---3--:R-:W3:Y:S04]  /*35810*/  LD.E R19, desc[UR6][R8.64+0x148] ;  /* 0x0001480608137980 */ /* 0x008ee8000c101900 */
[----:B---3--:R3:W-:Y:S04]  /*35820*/  ST.E desc[UR4][R8.64+0x148], R19 ;  /* 0x0001481308007985 */ /* 0x0087e8000c101904 */
[----:B--2---:R-:W2:Y:S04]  /*35830*/  LD.E R3, desc[UR6][R8.64+0x14c] ;  /* 0x00014c0608037980 */ /* 0x004ea8000c101900 */
        /* <DEDUP_REMOVED lines=82> */
[----:B----4-:R-:W-:Y:S04]  /*35d60*/  ST.E desc[UR4][R8.64+0x1f0], R7 ;  /* 0x0001f00708007985 */ /* 0x010fe8000c101904 */
[----:B-1----:R-:W4:Y:S04]  /*35d70*/  LD.E R15, desc[UR6][R8.64+0x1f4] ;  /* 0x0001f406080f7980 */ /* 0x002f28000c101900 */
[----:B----4-:R-:W-:Y:S04]  /*35d80*/  ST.E desc[UR4][R8.64+0x1f4], R15 ;  /* 0x0001f40f08007985 */ /* 0x010fe8000c101904 */
[----:B---3--:R-:W3:Y:S01]  /*35d90*/  LD.E R19, desc[UR6][R8.64+0x1f8] ;  /* 0x0001f80608137980 */ /* 0x008ee2000c101900 */
[----:B------:R-:W-:-:S03]  /*35da0*/  IMAD R10, R13, 0x1000, R10 ;  /* 0x000010000d0a7824 */ /* 0x000fc600078e020a */
[----:B---3--:R-:W-:Y:S04]  /*35db0*/  ST.E desc[UR4][R8.64+0x1f8], R19 ;  /* 0x0001f81308007985 */ /* 0x008fe8000c101904 */
[----:B--2---:R-:W2:Y:S01]  /*35dc0*/  LD.E R3, desc[UR6][R8.64+0x1fc] ;  /* 0x0001fc0608037980 */ /* 0x004ea2000c101900 */
[----:B------:R-:W-:Y:S02]  /*35dd0*/  R2UR UR6, R10 ;  /* 0x000000000a0672ca */ /* 0x000fe400000e0000 */
[----:B------:R-:W-:Y:S02]  /*35de0*/  R2UR UR7, R11 ;  /* 0x000000000b0772ca */ /* 0x000fe400000e0000 */
[----:B------:R-:W-:Y:S02]  /*35df0*/  R2UR UR8, R4 ;  /* 0x00000000040872ca */ /* 0x000fe400000e0000 */
[----:B------:R-:W-:-:S02]  /*35e00*/  R2UR UR9, R5 ;  /* 0x00000000050972ca */ /* 0x000fc400000e0000 */
[C---:B------:R-:W-:Y:S02]  /*35e10*/  R2UR UR10, R4.reuse ;  /* 0x00000000040a72ca */ /* 0x040fe400000e0000 */
[C---:B------:R-:W-:Y:S02]  /*35e20*/  R2UR UR11, R5.reuse ;  /* 0x00000000050b72ca */ /* 0x040fe400000e0000 */
[C---:B------:R-:W-:Y:S02]  /*35e30*/  R2UR UR12, R4.reuse ;  /* 0x00000000040c72ca */ /* 0x040fe400000e0000 */
[C---:B------:R-:W-:Y:S02]  /*35e40*/  R2UR UR13, R5.reuse ;  /* 0x00000000050d72ca */ /* 0x040fe400000e0000 */
        /* <DEDUP_REMOVED lines=43> */
[----:B------:R-:W-:Y:S01]  /*36100*/  R2UR UR61, R5 ;  /* 0x00000000053d72ca */ /* 0x000fe200000e0000 */
[----:B--2---:R-:W-:Y:S01]  /*36110*/  ST.E desc[UR4][R8.64+0x1fc], R3 ;  /* 0x0001fc0308007985 */ /* 0x004fe2000c101904 */
[----:B------:R-:W-:-:S06]  /*36120*/  WARPGROUP.ARRIVE ;  /* 0x00000000000079c5 */ /* 0x000fcc0000000000 */
[----:B------:R-:W-:Y:S01]  /*36130*/  HGMMA.64x256x16.F32 R24, R164, gdesc[UR4].tnspB, RZ, !UPT, gsb0 ;  /* 0x43e00004a4187df0 */ /* 0x000fe2000c0008ff */
[----:B------:R-:W-:Y:S02]  /*36140*/  R2UR UR4, R4 ;  /* 0x00000000040472ca */ /* 0x000fe400000e0000 */
[----:B------:R-:W-:Y:S01]  /*36150*/  R2UR UR5, R5 ;  /* 0x00000000050572ca */ /* 0x000fe200000e0000 */
[----:B------:R-:W-:Y:S02]  /*36160*/  VIADD R12, R10, 0x80 ;  /* 0x000000800a0c7836 */ /* 0x000fe40000000000 */
[----:B------:R-:W-:-:S03]  /*36170*/  IMAD.MOV.U32 R13, RZ, RZ, R11 ;  /* 0x000000ffff0d7224 */ /* 0x000fc600078e000b */
        /* <DEDUP_REMOVED lines=12> */
[----:B------:R-:W-:Y:S01]  /*36240*/  ST.E desc[UR26][R8.64+0x24], R33 ;  /* 0x0000242108007985 */ /* 0x000fe2000c10191a */
[----:B------:R-:W-:-:S03]  /*36250*/  R2UR UR8, R4 ;  /* 0x00000000040872ca */ /* 0x000fc600000e0000 */
[----:B------:R-:W-:Y:S01]  /*36260*/  ST.E desc[UR28][R8.64+0x28], R34 ;  /* 0x0000282208007985 */ /* 0x000fe2000c10191c */
[----:B------:R-:W-:-:S03]  /*36270*/  R2UR UR9, R5 ;  /* 0x00000000050972ca */ /* 0x000fc600000e0000 */
[----:B------:R-:W-:Y:S01]  /*36280*/  ST.E desc[UR30][R8.64+0x2c], R35 ;  /* 0x00002c2308007985 */ /* 0x000fe2000c10191e */
[----:B------:R-:W-:-:S03]  /*36290*/  R2UR UR10, R4 ;  /* 0x00000000040a72ca */ /* 0x000fc600000e0000 */
[----:B------:R-:W-:Y:S01]  /*362a0*/  ST.E desc[UR32][R8.64+0x30], R36 ;  /* 0x0000302408007985 */ /* 0x000fe2000c101920 */
[----:B------:R-:W-:-:S03]  /*362b0*/  R2UR UR11, R5 ;  /* 0x00000000050b72ca */ /* 0x000fc600000e0000 */
[----:B------:R-:W-:Y:S01]  /*362c0*/  ST.E desc[UR34][R8.64+0x34], R37 ;  /* 0x0000342508007985 */ /* 0x000fe2000c101922 */
[C---:B------:R-:W-:Y:S02]  /*362d0*/  R2UR UR12, R4.reuse ;  /* 0x00000000040c72ca */ /* 0x040fe400000e0000 */
[C---:B------:R-:W-:Y:S01]  /*362e0*/  R2UR UR13, R5.reuse ;  /* 0x00000000050d72ca */ /* 0x040fe200000e0000 */
[----:B------:R-:W-:Y:S01]  /*362f0*/  ST.E desc[UR38][R8.64+0x38], R38 ;  /* 0x0000382608007985 */ /* 0x000fe2000c101926 */
[C---:B------:R-:W-:Y:S02]  /*36300*/  R2UR UR14, R4.reuse ;  /* 0x00000000040e72ca */ /* 0x040fe400000e0000 */
[C---:B------:R-:W-:Y:S01]  /*36310*/  R2UR UR15, R5.reuse ;  /* 0x00000000050f72ca */ /* 0x040fe200000e0000 */
[----:B------:R-:W-:Y:S01]  /*36320*/  ST.E desc[UR40][R8.64+0x3c], R39 ;  /* 0x00003c2708007985 */ /* 0x000fe2000c101928 */
[C---:B------:R-:W-:Y:S02]  /*36330*/  R2UR UR16, R4.reuse ;  /* 0x00000000041072ca */ /* 0x040fe400000e0000 */
[----:B------:R-:W-:Y:S01]  /*36340*/  R2UR UR17, R5 ;  /* 0x00000000051172ca */ /* 0x000fe200000e0000 */
[----:B------:R-:W-:Y:S01]  /*36350*/  ST.E desc[UR42][R8.64+0x40], R40 ;  /* 0x0000402808007985 */ /* 0x000fe2000c10192a */
[----:B------:R-:W-:-:S02]  /*36360*/  R2UR UR18, R4 ;  /* 0x00000000041272ca */ /* 0x000fc400000e0000 */
        /* <DEDUP_REMOVED lines=288> */
[----:B------:R-:W-:Y:S01]  /*37570*/  R2UR UR59, R5 ;  /* 0x00000000053b72ca */ /* 0x000fe200000e0000 */
        /* <DEDUP_REMOVED lines=460> */
[----:B------:R-:W-:Y:S01]  /*39240*/  VIADD R10, R10, 0x180 ;  /* 0x000001800a0a7836 */ /* 0x000fe20000000000 */
[----:B------:R-:W-:-:S04]  /*39250*/  R2UR UR7, R11 ;  /* 0x000000000b0772ca */ /* 0x000fc800000e0000 */
        /* <DEDUP_REMOVED lines=357> */
[----:B------:R-:W-:Y:S01]  /*3a8b0*/  R2UR UR25, R5 ;  /* 0x00000000051972ca */ /* 0x000fe200000e0000 */
[----:B------:R-:W-:Y:S02]  /*3a8c0*/  WARPGROUP.DEPBAR.LE gsb0, 0x0 ;  /* 0x00008000000079c5 */ /* 0x000fe40000010000 */
[----:B------:R-:W-:Y:S01]  /*3a8d0*/  ST.E desc[UR4][R8.64], R24 ;  /* 0x0000001808007985 */ /* 0x000fe2000c101904 */
[----:B------:R-:W-:-:S02]  /*3a8e0*/  R2UR UR4, R4 ;  /* 0x00000000040472ca */ /* 0x000fc400000e0000 */
[----:B------:R-:W-:Y:S01]  /*3a8f0*/  R2UR UR5, R5 ;  /* 0x00000000050572ca */ /* 0x000fe200000e0000 */
[----:B------:R-:W-:Y:S04]  /*3a900*/  ST.E desc[UR6][R8.64+0x4], R25 ;  /* 0x0000041908007985 */ /* 0x000fe8000c101906 */
[----:B------:R-:W-:Y:S04]  /*3a910*/  ST.E desc[UR8][R8.64+0x8], R26 ;  /* 0x0000081a08007985 */ /* 0x000fe8000c101908 */
[----:B------:R-:W-:Y:S01]  /*3a920*/  ST.E desc[UR10][R8.64+0xc], R27 ;  /* 0x00000c1b08007985 */ /* 0x000fe2000c10190a */
[----:B------:R-:W-:-:S03]  /*3a930*/  R2UR UR6, R4 ;  /* 0x00000000040672ca */ /* 0x000fc600000e0000 */
[----:B------:R-:W-:Y:S01]  /*3a940*/  ST.E desc[UR12][R8.64+0x10], R28 ;  /* 0x0000101c08007985 */ /* 0x000fe2000c10190c */
[----:B------:R-:W-:-:S03]  /*3a950*/  R2UR UR7, R5 ;  /* 0x00000000050772ca */ /* 0x000fc600000e0000 */
        /* <DEDUP_REMOVED lines=21> */
[C---:B------:R-:W-:Y:S02]  /*3aab0*/  R2UR UR20, R4.reuse ;  /* 0x00000000041472ca */ /* 0x040fe400000e0000 */
[----:B------:R-:W-:Y:S01]  /*3aac0*/  R2UR UR21, R5 ;  /* 0x00000000051572ca */ /* 0x000fe200000e0000 */
[----:B------:R-:W-:Y:S01]  /*3aad0*/  ST.E desc[UR6][R8.64+0x30], R36 ;  /* 0x0000302408007985 */ /* 0x000fe2000c101906 */
[----:B------:R-:W-:-:S02]  /*3aae0*/  R2UR UR22, R4 ;  /* 0x00000000041672ca */ /* 0x000fc400000e0000 */
[C---:B------:R-:W-:Y:S02]  /*3aaf0*/  R2UR UR23, R5.reuse ;  /* 0x00000000051772ca */ /* 0x040fe400000e0000 */
[C---:B------:R-:W-:Y:S02]  /*3ab00*/  R2UR UR24, R4.reuse ;  /* 0x00000000041872ca */ /* 0x040fe400000e0000 */
[C---:B------:R-:W-:Y:S02]  /*3ab10*/  R2UR UR25, R5.reuse ;  /* 0x00000000051972ca */ /* 0x040fe400000e0000 */
        /* <DEDUP_REMOVED lines=33> */
[C---:B------:R-:W-:Y:S01]  /*3ad30*/  R2UR UR21, R5.reuse ;  /* 0x00000000051572ca */ /* 0x040fe200000e0000 */
[----:B------:R-:W-:Y:S01]  /*3ad40*/  ST.E desc[UR4][R8.64+0x64], R49 ;  /* 0x0000643108007985 */ /* 0x000fe2000c101904 */
[C---:B------:R-:W-:Y:S02]  /*3ad50*/  R2UR UR22, R4.reuse ;  /* 0x00000000041672ca */ /* 0x040fe400000e0000 */
[C---:B------:R-:W-:Y:S01]  /*3ad60*/  R2UR UR23, R5.reuse ;  /* 0x00000000051772ca */ /* 0x040fe200000e0000 */
[----:B------:R-:W-:Y:S01]  /*3ad70*/  ST.E desc[UR6][R8.64+0x68], R50 ;  /* 0x0000683208007985 */ /* 0x000fe2000c101906 */
[C---:B------:R-:W-:Y:S02]  /*3ad80*/  R2UR UR24, R4.reuse ;  /* 0x00000000041872ca */ /* 0x040fe400000e0000 */
[----:B------:R-:W-:Y:S02]  /*3ad90*/  R2UR UR25, R5 ;  /* 0x00000000051972ca */ /* 0x000fe400000e0000 */
[----:B------:R-:W-:-:S02]  /*3ada0*/  R2UR UR4, R4 ;  /* 0x00000000040472ca */ /* 0x000fc400000e0000 */
[C---:B------:R-:W-:Y:S02]  /*3adb0*/  R2UR UR5, R5.reuse ;  /* 0x00000000050572ca */ /* 0x040fe400000e0000 */
[C---:B------:R-:W-:Y:S02]  /*3adc0*/  R2UR UR6, R4.reuse ;  /* 0x00000000040672ca */ /* 0x040fe400000e0000 */
        /* <DEDUP_REMOVED lines=9> */
[----:B------:R-:W-:Y:S04]  /*3ae60*/  ST.E desc[UR20][R8.64+0x84], R57 ;  /* 0x0000843908007985 */ /* 0x000fe8000c101914 */
[----:B------:R-:W-:Y:S04]  /*3ae70*/  ST.E desc[UR22][R8.64+0x88], R58 ;  /* 0x0000883a08007985 */ /* 0x000fe8000c101916 */
[----:B------:R-:W-:Y:S01]  /*3ae80*/  ST.E desc[UR24][R8.64+0x8c], R59 ;  /* 0x00008c3b08007985 */ /* 0x000fe2000c101918 */
[----:B------:R-:W-:-:S03]  /*3ae90*/  R2UR UR10, R4 ;  /* 0x00000000040a72ca */ /* 0x000fc600000e0000 */
[----:B------:R-:W-:Y:S01]  /*3aea0*/  ST.E desc[UR4][R8.64+0x90], R60 ;  /* 0x0000903c08007985 */ /* 0x000fe2000c101904 */
[C---:B------:R-:W-:Y:S02]  /*3aeb0*/  R2UR UR4, R4.reuse ;  /* 0x00000000040472ca */ /* 0x040fe400000e0000 */
[C---:B------:R-:W-:Y:S01]  /*3aec0*/  R2UR UR5, R5.reuse ;  /* 0x00000000050572ca */ /* 0x040fe200000e0000 */
[----:B------:R-:W-:Y:S01]  /*3aed0*/  ST.E desc[UR6][R8.64+0x94], R61 ;  /* 0x0000943d08007985 */ /* 0x000fe2000c101906 */
        /* <DEDUP_REMOVED lines=268> */
[----:B------:R-:W-:-:S02]  /*3bfa0*/  R2UR UR4, R4 ;  /* 0x00000000040472ca */ /* 0x000fc400000e0000 */
[C---:B------:R-:W-:Y:S02]  /*3bfb0*/  R2UR UR5, R5.reuse ;  /* 0x00000000050572ca */ /* 0x040fe400000e0000 */
[----:B------:R-:W-:Y:S02]  /*3bfc0*/  R2UR UR6, R4 ;  /* 0x00000000040672ca */ /* 0x000fe400000e0000 */
[----:B------:R-:W-:-:S09]  /*3bfd0*/  R2UR UR7, R5 ;  /* 0x00000000050772ca */ /* 0x000fd200000e0000 */
[----:B--2---:R0:W-:Y:S04]  /*3bfe0*/  ST.E desc[UR4][R8.64], R3 ;  /* 0x0000000308007985 */ /* 0x0041e8000c101904 */
[----:B------:R-:W2:Y:S01]  /*3bff0*/  LD.E R7, desc[UR6][R8.64+0x4] ;  /* 0x0000040608077980 */ /* 0x000ea2000c101900 */
[C---:B------:R-:W-:Y:S02]  /*3c000*/  R2UR UR4, R4.reuse ;  /* 0x00000000040472ca */ /* 0x040fe400000e0000 */
        /* <DEDUP_REMOVED lines=10> */
[----:B------:R-:W3:Y:S01]  /*3c0b0*/  LD.E R13, desc[UR6][R8.64+0xc] ;  /* 0x00000c06080d7980 */ /* 0x000ee2000c101900 */
[C---:B------:R-:W-:Y:S02]  /*3c0c0*/  R2UR UR4, R4.reuse ;  /* 0x00000000040472ca */ /* 0x040fe400000e0000 */
[C---:B------:R-:W-:Y:S02]  /*3c0d0*/  R2UR UR5, R5.reuse ;  /* 0x00000000050572ca */ /* 0x040fe400000e0000 */
[----:B------:R-:W-:Y:S02]  /*3c0e0*/  R2UR UR6, R4 ;  /* 0x00000000040672ca */ /* 0x000fe400000e0000 */
[----:B------:R-:W-:-:S09]  /*3c0f0*/  R2UR UR7, R5 ;  /* 0x00000000050772ca */ /* 0x000fd200000e0000 */
[----:B---3--:R3:W-:Y:S04]  /*3c100*/  ST.E desc[UR4][R8.64+0xc], R13 ;  /* 0x00000c0d08007985 */ /* 0x0087e8000c101904 */
[----:B0-----:R-:W4:Y:S01]  /*3c110*/  LD.E R3, desc[UR6][R8.64+0x10] ;  /* 0x0000100608037980 */ /* 0x001f22000c101900 */
[C---:B------:R-:W-:Y:S02]  /*3c120*/  R2UR UR4, R4.reuse ;  /* 0x00000000040472ca */ /* 0x040fe400000e0000 */
[C---:B------:R-:W-:Y:S02]  /*3c130*/  R2UR UR5, R5.reuse ;  /* 0x00000000050572ca */ /* 0x040fe400000e0000 */
[----:B------:R-:W-:Y:S02]  /*3c140*/  R2UR UR6, R4 ;  /* 0x00000000040672ca */ /* 0x000fe400000e0000 */
[----:B------:R-:W-:-:S09]  /*3c150*/  R2UR UR7, R5 ;  /* 0x00000000050772ca */ /* 0x000fd200000e0000 */
[----:B----4-:R0:W-:Y:S04]  /*3c160*/  ST.E desc[UR4][R8.64+0x10], R3 ;  /* 0x0000100308007985 */ /* 0x0101e8000c101904 */
[----:B-1----:R-:W4:Y:S01]  /*3c170*/  LD.E R7, desc[UR6][R8.64+0x14] ;  /* 0x0000140608077980 */ /* 0x002f22000c101900 */
[C---:B------:R-:W-:Y:S02]  /*3c180*/  R2UR UR4, R4.reuse ;  /* 0x00000000040472ca */ /* 0x040fe400000e0000 */
[C---:B------:R-:W-:Y:S02]  /*3c190*/  R2UR UR5, R5.reuse ;  /* 0x00000000050572ca */ /* 0x040fe400000e0000 */
[----:B------:R-:W-:Y:S02]  /*3c1a0*/  R2UR UR6, R4 ;  /* 0x00000000040672ca */ /* 0x000fe400000e0000 */
[----:B------:R-:W-:-:S09]  /*3c1b0*/  R2UR UR7, R5 ;  /* 0x00000000050772ca */ /* 0x000fd200000e0000 */
[----:B----4-:R1:W-:Y:S04]  /*3c1c0*/  ST.E desc[UR4][R8.64+0x14], R7 ;  /* 0x0000140708007985 */ /* 0x0103e8000c101904 */
[----:B--2---:R-:W2:Y:S01]  /*3c1d0*/  LD.E R11, desc[UR6][R8.64+0x18] ;  /* 0x00001806080b7980 */ /* 0x004ea2000c101900 */
[C---:B------:R-:W-:Y:S02]  /*3c1e0*/  R2UR UR4, R4.reuse ;  /* 0x00000000040472ca */ /* 0x040fe400000e0000 */
[C---:B------:R-:W-:Y:S02]  /*3c1f0*/  R2UR UR5, R5.reuse ;  /* 0x00000000050572ca */ /* 0x040fe400000e0000 */
[----:B------:R-:W-:Y:S02]  /*3c200*/  R2UR UR6, R4 ;  /* 0x00000000040672ca */ /* 0x000fe400000e0000 */
[----:B------:R-:W-:-:S09]  /*3c210*/  R2UR UR7, R5 ;  /* 0x00000000050772ca */ /* 0x000fd200000e0000 */
[----:B--2---:R2:W-:Y:S04]  /*3c220*/  ST.E desc[UR4][R8.64+0x18], R11 ;  /* 0x0000180b08007985 */ /* 0x0045e8000c101904 */
[----:B---3--:R-:W3:Y:S01]  /*3c230*/  LD.E R13, desc[UR6][R8.64+0x1c] ;  /* 0x00001c06080d7980 */ /* 0x008ee2000c101900 */
        /* <DEDUP_REMOVED lines=719> */
[----:B---3--:R-:W2:Y:S01]  /*3ef30*/  LD.E R13, desc[UR6][R8.64+0x1fc] ;  /* 0x0001fc06080d7980 */ /* 0x008ea2000c101900 */
[----:B------:R-:W-:Y:S02]  /*3ef40*/  R2UR UR4, R4 ;  /* 0x00000000040472ca */ /* 0x000fe400000e0000 */
[----:B------:R-:W-:-:S13]  /*3ef50*/  R2UR UR5, R5 ;  /* 0x00000000050572ca */ /* 0x000fda00000e0000 */
[----:B--2---:R0:W-:Y:S01]  /*3ef60*/  ST.E desc[UR4][R8.64+0x1fc], R13 ;  /* 0x0001fc0d08007985 */ /* 0x0041e2000c101904 */
        /* <DEDUP_REMOVED lines=8> */
[----:B------:R-:W-:Y:S05]  /*3eff0*/  @P0 BRA `(.L_x_2311) ;  /* 0x0000000000300947 */ /* 0x000fea0003800000 */
[----:B0-----:R-:W2:Y:S04]  /*3f000*/  LDL.64 R8, [R6+0x40] ;  /* 0x0000400006087983 */ /* 0x001ea80000100a00 */
[----:B------:R-:W3:Y:S01]  /*3f010*/  LDL.64 R10, [R6] ;  /* 0x00000000060a7983 */ /* 0x000ee20000100a00 */
[C---:B------:R-:W-:Y:S02]  /*3f020*/  R2UR UR4, R4.reuse ;  /* 0x00000000040472ca */ /* 0x040fe400000e0000 */
[C---:B------:R-:W-:Y:S02]  /*3f030*/  R2UR UR5, R5.reuse ;  /* 0x00000000050572ca */ /* 0x040fe400000e0000 */
[----:B------:R-:W-:Y:S02]  /*3f040*/  R2UR UR6, R4 ;  /* 0x00000000040672ca */ /* 0x000fe400000e0000 */
[----:B------:R-:W-:-:S09]  /*3f050*/  R2UR UR7, R5 ;  /* 0x00000000050772ca */ /* 0x000fd200000e0000 */
[----:B--2---:R-:W2:Y:S04]  /*3f060*/  LD.E.64 R8, desc[UR4][R8.64+0x30] ;  /* 0x0000300408087980 */ /* 0x004ea8000c101b00 */
[----:B---3--:R-:W3:Y:S01]  /*3f070*/  LD.E R10, desc[UR6][R10.64] ;  /* 0x000000060a0a7980 */ /* 0x008ee2000c101900 */
[----:B--2---:R-:W-:-:S05]  /*3f080*/  MOV R3, R8 ;  /* 0x0000000800037202 */ /* 0x004fca0000000f00 */
[----:B---3--:R-:W-:-:S05]  /*3f090*/  IMAD R3, R10, 0x8, R3 ;  /* 0x000000080a037824 */ /* 0x008fca00078e0203 */
[----:B------:R-:W-:-:S04]  /*3f0a0*/  PRMT R3, RZ, 0x654, R3 ;  /* 0x00000654ff037816 */ /* 0x000fc80000000003 */
[----:B------:R1:W-:Y:S03]  /*3f0b0*/  SYNCS.ARRIVE.TRANS64.RED.A1T0 RZ, [R3+URZ], RZ ;  /* 0x000000ff03ff79a7 */ /* 0x0003e6000810043f */
.L_x_2311:
[----:B------:R-:W-:Y:S02]  /*3f0c0*/  IMAD.MOV.U32 R4, RZ, RZ, R0 ;  /* 0x000000ffff047224 */ /* 0x000fe400078e0000 */
[----:B------:R-:W-:-:S04]  /*3f0d0*/  IMAD.MOV.U32 R5, RZ, RZ, 0x0 ;  /* 0x00000000ff057424 */ /* 0x000fc800078e00ff */
[----:B01----:R-:W-:Y:S05]  /*3f0e0*/  RET.REL.NODEC R4 `(_ZN7cutlass13device_kernelIN5flash11enable_sm90INS1_16FlashAttnFwdSm90INS1_25CollectiveMainloopFwdSm90ILi2EN4cute5tupleIJNS5_1CILi1EEES8_S8_EEENS6_IJNS7_ILi64EEESA_SA_EEELi512ENS_6half_tEfNS_4arch4Sm90ELb0ELb1ELb1ELb0ELb0ELb0ELb1ELb0ELb0ELb1ELb1ELb0EEENS1_21CollectiveEpilogueFwdINS6_IJSA_NS7_ILi512EEESA_EEES9_SC_SE_Li256ELb0ELb1ELb1ELb0EEENS1_19SingleTileSchedulerILb0ELb1ELb1ELi64EEEEEEEEEvNT_6ParamsE) ;  /* 0xfffffc0c04c47950 */ /* 0x003fea0003c3ffff */
.L_x_2287:
[----:B0-----:R0:W1:Y:S02]  /*3f0f0*/  SYNCS.PHASECHK.TRANS64.TRYWAIT P0, [R14+URZ], R15 ;  /* 0x0000000f0e0075a7 */ /* 0x001064000800017f */
[----:B-1----:R-:W-:Y:S05]  /*3f100*/  @!P0 NANOSLEEP.SYNCS 0x989680 ;  /* 0x009896800000895d */ /* 0x002fea0003900000 */
[----:B------:R-:W1:Y:S02]  /*3f110*/  @!P0 SYNCS.PHASECHK.TRANS64 P0, [R14+URZ], R15 ;  /* 0x0000000f0e0085a7 */ /* 0x000e64000800007f */
[----:B-1----:R-:W-:Y:S05]  /*3f120*/  @!P0 BRA `(.L_x_2287) ;  /* 0xfffffffc00f08947 */ /* 0x002fea000383ffff */
[----:B------:R-:W-:Y:S05]  /*3f130*/  BRA `(.L_x_2286) ;  /* 0xffffff0c00147947 */ /* 0x000fea000383ffff */
.L_x_2289:
[----:B0-----:R0:W1:Y:S02]  /*3f140*/  SYNCS.PHASECHK.TRANS64.TRYWAIT P0, [R10+URZ+0x38810], R15 ;  /* 0x0388100f0a0075a7 */ /* 0x001064000800017f */
[----:B-1----:R-:W-:Y:S05]  /*3f150*/  @!P0 NANOSLEEP.SYNCS 0x989680 ;  /* 0x009896800000895d */ /* 0x002fea0003900000 */
[----:B------:R-:W1:Y:S02]  /*3f160*/  @!P0 SYNCS.PHASECHK.TRANS64 P0, [R10+URZ+0x38810], R15 ;  /* 0x0388100f0a0085a7 */ /* 0x000e64000800007f */
[----:B-1----:R-:W-:Y:S05]  /*3f170*/  @!P0 BRA `(.L_x_2289) ;  /* 0xfffffffc00f08947 */ /* 0x002fea000383ffff */
[----:B------:R-:W-:Y:S05]  /*3f180*/  BRA `(.L_x_2312) ;  /* 0xffffff1000687947 */ /* 0x000fea000383ffff */
.L_x_2296:
[----:B0-----:R0:W1:Y:S02]  /*3f190*/  SYNCS.PHASECHK.TRANS64.TRYWAIT P0, [R14+URZ], R15 ;  /* 0x0000000f0e0075a7 */ /* 0x001064000800017f */
[----:B-1----:R-:W-:Y:S05]  /*3f1a0*/  @!P0 NANOSLEEP.SYNCS 0x989680 ;  /* 0x009896800000895d */ /* 0x002fea0003900000 */
[----:B------:R-:W1:Y:S02]  /*3f1b0*/  @!P0 SYNCS.PHASECHK.TRANS64 P0, [R14+URZ], R15 ;  /* 0x0000000f0e0085a7 */ /* 0x000e64000800007f */
[----:B-1----:R-:W-:Y:S05]  /*3f1c0*/  @!P0 BRA `(.L_x_2296) ;  /* 0xfffffffc00f08947 */ /* 0x002fea000383ffff */
[----:B------:R-:W-:Y:S05]  /*3f1d0*/  BRA `(.L_x_2295) ;  /* 0xffffff1400047947 */ /* 0x000fea000383ffff */
.L_x_2313:
        /* <DEDUP_REMOVED lines=10> */
.L_x_6045:


//--------------------- .text._ZN7cutlass13device_kernelIN5flash11enable_sm90INS1_16FlashAttnFwdSm90INS1_25CollectiveMainloopFwdSm90ILi2EN4cute5tupleIJNS5_1CILi1EEES8_S8_EEENS6_IJNS7_ILi64EEESA_SA_EEELi512ENS_6half_tEfNS_4arch4Sm90ELb0ELb1ELb1ELb1ELb0ELb0ELb0ELb0ELb0ELb1ELb1ELb0EEENS1_21CollectiveEpilogueFwdINS6_IJSA_NS7_ILi512EEESA_EEES9_SC_SE_Li256ELb1ELb1ELb1ELb0EEENS1_36VarlenDynamicPersistentTileSchedulerILi64ELi64ELi256ELi128ELb1ELb1ELb1ELb1ELb0ELb1EEEEEEEEEvNT_6ParamsE --------------------------
	.section	.text._ZN7cutlass13device_kernelIN5flash11enable_sm90INS1_16FlashAttnFwdSm90INS1_25CollectiveMainloopFwdSm90ILi2EN4cute5tupleIJNS5_1CILi1EEES8_S8_EEENS6_IJNS7_ILi64EEESA_SA_EEELi512ENS_6half_tEfNS_4arch4Sm90ELb0ELb1ELb1ELb1ELb0ELb0ELb0ELb0ELb0ELb1ELb1ELb0EEENS1_21CollectiveEpilogueFwdINS6_IJSA_NS7_ILi512EEESA_EEES9_SC_SE_Li256ELb1ELb1ELb1ELb0EEENS1_36VarlenDynamicPersistentTileSchedulerILi64ELi64ELi256ELi128ELb1ELb1ELb1ELb1ELb0ELb1EEEEEEEEEvNT_6ParamsE,"ax",@progbits
	.align	128
.text._ZN7cutlass13device_kernelIN5flash11enable_sm90INS1_16FlashAttnFwdSm90INS1_25CollectiveMainloopFwdSm90ILi2EN4cute5tupleIJNS5_1CILi1EEES8_S8_EEENS6_IJNS7_ILi64EEESA_SA_EEELi512ENS_6half_tEfNS_4arch4Sm90ELb0ELb1ELb1ELb1ELb0ELb0ELb0ELb0ELb0ELb1ELb1ELb0EEENS1_21CollectiveEpilogueFwdINS6_IJSA_NS7_ILi512EEESA_EEES9_SC_SE_Li256ELb1ELb1ELb1ELb0EEENS1_36VarlenDynamicPersistentTileSchedulerILi64ELi64ELi256ELi128ELb1ELb1ELb1ELb1ELb0ELb1EEEEEEEEEvNT_6ParamsE:
        .type           _ZN7cutlass13device_kernelIN5flash11enable_sm90INS1_16FlashAttnFwdSm90INS1_25CollectiveMainloopFwdSm90ILi2EN4cute5tupleIJNS5_1CILi1EEES8_S8_EEENS6_IJNS7_ILi64EEESA_SA_EEELi512ENS_6half_tEfNS_4arch4Sm90ELb0ELb1ELb1ELb1ELb0ELb0ELb0ELb0ELb0ELb1ELb1ELb0EEENS1_21CollectiveEpilogueFwdINS6_IJSA_NS7_ILi512EEESA_EEES9_SC_SE_Li256ELb1ELb1ELb1ELb0EEENS1_36VarlenDynamicPersistentTileSchedulerILi64ELi64ELi256ELi128ELb1ELb1ELb1ELb1ELb0ELb1EEEEEEEEEvNT_6ParamsE,@function
        .size           _ZN7cutlass13device_kernelIN5flash11enable_sm90INS1_16FlashAttnFwdSm90INS1_25CollectiveMainloopFwdSm90ILi2EN4cute5tupleIJNS5_1CILi1EEES8_S8_EEENS6_IJNS7_ILi64EEESA_SA_EEELi512ENS_6half_tEfNS_4arch4Sm90ELb0ELb1ELb1ELb1ELb0ELb0ELb0ELb0ELb0ELb1ELb1ELb0EEENS1_21CollectiveEpilogueFwdINS6_IJSA_NS7_ILi512EEESA_EEES9_SC_SE_Li256ELb1ELb1ELb1ELb0EEENS1_36VarlenDynamicPersistentTileSchedulerILi64ELi64ELi256ELi128ELb1ELb1ELb1ELb1ELb0ELb1EEEEEEEEEvNT_6ParamsE,(.L_x_6047 - _ZN7cutlass13device_kernelIN5flash11enable_sm90INS1_16FlashAttnFwdSm90INS1_25CollectiveMainloopFwdSm90ILi2EN4cute5tupleIJNS5_1CILi1EEES8_S8_EEENS6_IJNS7_ILi64EEESA_SA_EEELi512ENS_6half_tEfNS_4arch4Sm90ELb0ELb1ELb1ELb1ELb0ELb0ELb0ELb0ELb0ELb1ELb1ELb0EEENS1_21CollectiveEpilogueFwdINS6_IJSA_NS7_ILi512EEESA_EEES9_SC_SE_Li256ELb1ELb1ELb1ELb0EEENS1_36VarlenDynamicPersistentTileSchedulerILi64ELi64ELi256ELi128ELb1ELb1ELb1ELb1ELb0ELb1EEEEEEEEEvNT_6ParamsE)
        .other          _ZN7cutlass13device_kernelIN5flash11enable_sm90INS1_16FlashAttnFwdSm90INS1_25CollectiveMainloopFwdSm90ILi2EN4cute5tupleIJNS5_1CILi1EEES8_S8_EEENS6_IJNS7_ILi64EEESA_SA_EEELi512ENS_6half_tEfNS_4arch4Sm90ELb0ELb1ELb1ELb1ELb0ELb0ELb0ELb0ELb0ELb1ELb1ELb0EEENS1_21CollectiveEpilogueFwdINS6_IJSA_NS7_ILi512EEESA_EEES9_SC_SE_Li256ELb1ELb1ELb1ELb0EEENS1_36VarlenDynamicPersistentTileSchedulerILi64ELi64ELi256ELi128ELb1ELb1ELb1ELb1ELb0ELb1EEEEEEEEEvNT_6ParamsE,@"STO_CUDA_ENTRY STV_DEFAULT"
_ZN7cutlass13device_kernelIN5flash11enable_sm90INS1_16FlashAttnFwdSm90INS1_25CollectiveMainloopFwdSm90ILi2EN4cute5tupleIJNS5_1CILi1EEES8_S8_EEENS6_IJNS7_ILi64EEESA_SA_EEELi512ENS_6half_tEfNS_4arch4Sm90ELb0ELb1ELb1ELb1ELb0ELb0ELb0ELb0ELb0ELb1ELb1ELb0EEENS1_21CollectiveEpilogueFwdINS6_IJSA_NS7_ILi512EEESA_EEES9_SC_SE_Li256ELb1ELb1ELb1ELb0EEENS1_36VarlenDynamicPersistentTileSchedulerILi64ELi64ELi256ELi128ELb1ELb1ELb1ELb1ELb0ELb1EEEEEEEEEvNT_6ParamsE:
        /* <DEDUP_REMOVED lines=18> */
.L_x_2315:
[----:B------:R-:W-:Y:S05]  /*0120*/  BSYNC B0 ;  /* 0x0000000000007941 */ /* 0x000fea0003800000 */
.L_x_2314:
        /* <DEDUP_REMOVED lines=37> */
.L_x_2316:
        /* <DEDUP_REMOVED lines=22> */
.L_x_2317:
        /* <DEDUP_REMOVED lines=18> */
.L_x_2318:
        /* <DEDUP_REMOVED lines=22> */
.L_x_2319:
        /* <DEDUP_REMOVED lines=22> */
.L_x_2320:
[----:B------:R-:W-:Y:S01]  /*08c0*/  PLOP3.LUT P0, PT, PT, PT, UP0, 0x80, 0x0 ;  /* 0x000000000000781c */ /* 0x000fe20003f0f008 */
[----:B------:R-:W-:Y:S01]  /*08d0*/  UMOV UR36, 0x1 ;  /* 0x0000000100247882 */ /* 0x000fe20000000000 */
[----:B------:R-:W-:Y:S01]  /*08e0*/  NOP ;  /* 0x0000000000007918 */ /* 0x000fe20000000000 */
[----:B------:R-:W-:Y:S01]  /*08f0*/  USEL UR36, UR36, 0x2, !UP0 ;  /* 0x0000000224247887 */ /* 0x000fe2000c000000 */
[----:B------:R-:W-:Y:S01]  /*0900*/  ULDC.64 UR40, c[0x0][0x208] ;  /* 0x0000820000287ab9 */ /* 0x000fe20000000a00 */
[----:B012-4-:R-:W-:Y:S08]  /*0910*/  BAR.SYNC.DEFER_BLOCKING 0x0 ;  /* 0x0000000000007b1d */ /* 0x017ff00000010000 */
[----:B------:R-:W-:Y:S05]  /*0920*/  @!P0 BRA `(.L_x_2321) ;  /* 0x0000012800c08947 */ /* 0x000fea0003800000 */
.L_x_2322:
        /* <DEDUP_REMOVED lines=25> */
[----:B------:R-:W-:Y:S01]  /*0ac0*/  R2UR UR5, R9 ;  /* 0x00000000090572ca */ /* 0x000fe200000e0000 */
[----:B------:R-:W-:Y:S01]  /*0ad0*/  UMOV UR37, URZ ;  /* 0x0000003f00257c82 */ /* 0x000fe20008000000 */
        /* <DEDUP_REMOVED lines=9> */
[----:B------:R-:W-:Y:S01]  /*0b70*/  IMAD.IADD R10, R6, 0x1, -R11 ;  /* 0x00000001060a7824 */ /* 0x000fe200078e0a0b */
[----:B------:R-:W-:Y:S02]  /*0b80*/  SHF.R.S32.HI R7, RZ, 0x1f, R2 ;  /* 0x0000001fff077819 */ /* 0x000fe40000011402 */
[----:B------:R-:W-:Y:S01]  /*0b90*/  LEA.HI R2, R0, R5, RZ, 0x1 ;  /* 0x0000000500027211 */ /* 0x000fe200078f08ff */
[----:B------:R-:W-:Y:S01]  /*0ba0*/  IMAD.IADD R0, R6, 0x1, -R3 ;  /* 0x0000000106007824 */ /* 0x000fe200078e0a03 */
[----:B------:R-:W-:Y:S02]  /*0bb0*/  LEA.HI R7, R7, R4, RZ, 0x2 ;  /* 0x0000000407077211 */ /* 0x000fe400078f10ff */
[----:B------:R-:W-:Y:S02]  /*0bc0*/  LOP3.LUT R2, R2, 0x1ffffffe, RZ, 0xc0, !PT ;  /* 0x1ffffffe02027812 */ /* 0x000fe400078ec0ff */
[----:B------:R-:W-:-:S02]  /*0bd0*/  SHF.R.S32.HI R3, RZ, 0x1f, R0 ;  /* 0x0000001fff037819 */ /* 0x000fc40000011400 */
[----:B------:R-:W-:Y:S01]  /*0be0*/  SHF.R.S32.HI R221, RZ, 0x7, R8 ;  /* 0x00000007ffdd7819 */ /* 0x000fe20000011408 */
[----:B------:R-:W-:Y:S01]  /*0bf0*/  IMAD.IADD R2, R5, 0x1, -R2 ;  /* 0x0000000105027824 */ /* 0x000fe200078e0a02 */
[----:B------:R-:W-:Y:S02]  /*0c00*/  LEA.HI R5, R3, R0, RZ, 0x3 ;  /* 0x0000000003057211 */ /* 0x000fe400078f18ff */
[----:B------:R-:W-:Y:S01]  /*0c10*/  LOP3.LUT R7, R7, 0x3ffffc, RZ, 0xc0, !PT ;  /* 0x003ffffc07077812 */ /* 0x000fe200078ec0ff */
[----:B------:R-:W-:Y:S01]  /*0c20*/  IMAD R12, R221, 0x100, R0 ;  /* 0x00000100dd0c7824 */ /* 0x000fe200078e0200 */
[----:B------:R-:W-:Y:S01]  /*0c30*/  LOP3.LUT R9, R8, 0xffffff80, RZ, 0xc0, !PT ;  /* 0xffffff8008097812 */ /* 0x000fe200078ec0ff */
[----:B------:R-:W-:Y:S01]  /*0c40*/  IMAD.SHL.U32 R2, R2, 0x8, RZ ;  /* 0x0000000802027824 */ /* 0x000fe200078e00ff */
[----:B------:R-:W-:Y:S01]  /*0c50*/  LOP3.LUT R187, R220, 0xfffffff8, RZ, 0xc0, !PT ;  /* 0xfffffff8dcbb7812 */ /* 0x000fe200078ec0ff */
[----:B------:R-:W-:Y:S01]  /*0c60*/  IMAD.IADD R7, R4, 0x1, -R7 ;  /* 0x0000000104077824 */ /* 0x000fe200078e0a07 */
[C---:B------:R-:W-:Y:S01]  /*0c70*/  LOP3.LUT R11, R5.reuse, 0xfffffff8, RZ, 0xc0, !PT ;  /* 0xfffffff8050b7812 */ /* 0x040fe200078ec0ff */
[----:B------:R-:W-:Y:S01]  /*0c80*/  IMAD.SHL.U32 R5, R5, 0x40, RZ ;  /* 0x0000004005057824 */ /* 0x000fe200078e00ff */
[----:B------:R-:W-:Y:S01]  /*0c90*/  LEA.HI R8, R8, R221, RZ, 0x1 ;  /* 0x000000dd08087211 */ /* 0x000fe200078f08ff */
[C---:B------:R-:W-:Y:S01]  /*0ca0*/  IMAD.IADD R9, R6.reuse, 0x1, -R9 ;  /* 0x0000000106097824 */ /* 0x040fe200078e0a09 */
[----:B------:R-:W-:Y:S01]  /*0cb0*/  SHF.R.S32.HI R220, RZ, 0x3, R220 ;  /* 0x00000003ffdc7819 */ /* 0x000fe200000114dc */
[----:B------:R-:W-:Y:S01]  /*0cc0*/  IMAD.IADD R187, R6, 0x1, -R187 ;  /* 0x0000000106bb7824 */ /* 0x000fe200078e0abb */
[----:B------:R-:W-:Y:S01]  /*0cd0*/  LEA.HI R6, R10, R10, RZ, 0x1 ;  /* 0x0000000a0a067211 */ /* 0x000fe200078f08ff */
[----:B------:R-:W-:Y:S01]  /*0ce0*/  IMAD.IADD R11, R0, 0x1, -R11 ;  /* 0x00000001000b7824 */ /* 0x000fe200078e0a0b */
[----:B------:R-:W-:Y:S01]  /*0cf0*/  LOP3.LUT R8, R8, 0xfffffe, RZ, 0xc0, !PT ;  /* 0x00fffffe08087812 */ /* 0x000fe200078ec0ff */
[----:B------:R-:W-:Y:S01]  /*0d00*/  IMAD R15, R7, 0x10, R12 ;  /* 0x00000010070f7824 */ /* 0x000fe200078e020c */
[----:B------:R-:W-:Y:S01]  /*0d10*/  LOP3.LUT R7, R5, 0x7ffffe00, RZ, 0xc0, !PT ;  /* 0x7ffffe0005077812 */ /* 0x000fe200078ec0ff */
[----:B------:R-:W-:Y:S01]  /*0d20*/  IMAD.SHL.U32 R5, R11, 0x40, RZ ;  /* 0x000000400b057824 */ /* 0x000fe200078e00ff */
[----:B------:R-:W-:Y:S01]  /*0d30*/  LOP3.LUT R3, R6, 0x1ffffffe, RZ, 0xc0, !PT ;  /* 0x1ffffffe06037812 */ /* 0x000fe200078ec0ff */
[----:B------:R-:W-:Y:S01]  /*0d40*/  IMAD.IADD R8, R221, 0x1, -R8 ;  /* 0x00000001dd087824 */ /* 0x000fe200078e0a08 */
[----:B------:R-:W-:Y:S01]  /*0d50*/  SHF.R.S32.HI R6, RZ, 0x1f, R9 ;  /* 0x0000001fff067819 */ /* 0x000fe20000011409 */
[----:B------:R-:W-:Y:S01]  /*0d60*/  IMAD R7, R4, 0x400, R7 ;  /* 0x0000040004077824 */ /* 0x000fe200078e0207 */
[----:B------:R-:W-:Y:S01]  /*0d70*/  LOP3.LUT R5, R5, 0x1c0, RZ, 0xc0, !PT ;  /* 0x000001c005057812 */ /* 0x000fe200078ec0ff */
[----:B------:R-:W-:Y:S01]  /*0d80*/  IMAD.IADD R13, R10, 0x1, -R3 ;  /* 0x000000010a0d7824 */ /* 0x000fe200078e0a03 */
[----:B------:R-:W-:Y:S01]  /*0d90*/  LEA.HI R3, R6, R9, RZ, 0x2 ;  /* 0x0000000906037211 */ /* 0x000fe200078f10ff */
[--C-:B------:R-:W-:Y:S01]  /*0da0*/  IMAD.U32 R4, R15, 0x40, R2.reuse ;  /* 0x000000400f047824 */ /* 0x100fe200078e0002 */
[----:B------:R-:W-:Y:S01]  /*0db0*/  LOP3.LUT R2, R5, 0x8, R2, 0xf8, !PT ;  /* 0x0000000805027812 */ /* 0x000fe200078ef802 */
[----:B------:R-:W-:Y:S01]  /*0dc0*/  IMAD.SHL.U32 R185, R187, 0x8, RZ ;  /* 0x00000008bbb97824 */ /* 0x000fe200078e00ff */
[----:B------:R-:W-:-:S02]  /*0dd0*/  SHF.R.U32.HI R5, RZ, 0x3, R5 ;  /* 0x00000003ff057819 */ /* 0x000fc40000011605 */
[----:B------:R-:W-:Y:S01]  /*0de0*/  LOP3.LUT R10, R3, 0x7ffffffc, RZ, 0xc0, !PT ;  /* 0x7ffffffc030a7812 */ /* 0x000fe200078ec0ff */
[----:B------:R0:W-:Y:S01]  /*0df0*/  STL [R1+0x44], R4 ;  /* 0x0000440401007387 */ /* 0x0001e20000100800 */
[--C-:B------:R-:W-:Y:S01]  /*0e00*/  SHF.R.S32.HI R0, RZ, 0x2, R3.reuse ;  /* 0x00000002ff007819 */ /* 0x100fe20000011403 */
[----:B------:R-:W-:Y:S01]  /*0e10*/  VIADD R188, R185, 0x40 ;  /* 0x00000040b9bc7836 */ /* 0x000fe20000000000 */
[----:B------:R-:W-:Y:S01]  /*0e20*/  SHF.R.S32.HI R3, RZ, 0x1f, R3 ;  /* 0x0000001fff037819 */ /* 0x000fe20000011403 */
[----:B------:R-:W-:Y:S01]  /*0e30*/  IMAD.IADD R10, R9, 0x1, -R10 ;  /* 0x00000001090a7824 */ /* 0x000fe200078e0a0a */
[----:B------:R-:W-:Y:S02]  /*0e40*/  LOP3.LUT R2, R2, R5, RZ, 0x3c, !PT ;  /* 0x0000000502027212 */ /* 0x000fe400078e3cff */
[----:B------:R-:W-:Y:S02]  /*0e50*/  LEA.HI R3, R3, R0, RZ, 0x3 ;  /* 0x0000000003037211 */ /* 0x000fe400078f18ff */
[----:B------:R-:W-:Y:S01]  /*0e60*/  R2P PR, R11, 0x6 ;  /* 0x000000060b007804 */ /* 0x000fe20000000000 */
[----:B------:R-:W-:Y:S01]  /*0e70*/  IMAD.IADD R7, R7, 0x1, R2 ;  /* 0x0000000107077824 */ /* 0x000fe200078e0202 */
[----:B------:R-:W-:Y:S01]  /*0e80*/  LEA.HI R6, R6, R9, RZ, 0x5 ;  /* 0x0000000906067211 */ /* 0x000fe200078f28ff */
[----:B0-----:R-:W-:Y:S01]  /*0e90*/  IMAD.SHL.U32 R4, R8, 0x100, RZ ;  /* 0x0000010008047824 */ /* 0x001fe200078e00ff */
[----:B------:R-:W-:Y:S01]  /*0ea0*/  LOP3.LUT R3, R3, 0xfffffff8, RZ, 0xc0, !PT ;  /* 0xfffffff803037812 */ /* 0x000fe200078ec0ff */
[----:B------:R-:W-:Y:S01]  /*0eb0*/  IMAD.SHL.U32 R2, R10, 0x2, RZ ;  /* 0x000000020a027824 */ /* 0x000fe200078e00ff */
[----:B------:R-:W-:-:S02]  /*0ec0*/  LEA R19, R7, UR46, 0x1 ;  /* 0x0000002e07137c11 */ /* 0x000fc4000f8e08ff */
[----:B------:R-:W-:Y:S01]  /*0ed0*/  SHF.R.S32.HI R6, RZ, 0x5, R6 ;  /* 0x00000005ff067819 */ /* 0x000fe20000011406 */
[----:B------:R-:W-:Y:S01]  /*0ee0*/  IMAD.IADD R17, R2, 0x1, R4 ;  /* 0x0000000102117824 */ /* 0x000fe200078e0204 */
[----:B------:R-:W-:Y:S01]  /*0ef0*/  SEL R23, R23, 0xffffffc0, !P2 ;  /* 0xffffffc017177807 */ /* 0x000fe20005000000 */
[----:B------:R-:W-:Y:S01]  /*0f00*/  IMAD.IADD R3, R0, 0x1, -R3 ;  /* 0x0000000100037824 */ /* 0x000fe200078e0a03 */
[----:B------:R0:W-:Y:S01]  /*0f10*/  STL [R1+0x40], R4 ;  /* 0x0000400401007387 */ /* 0x0001e20000100800 */
[C---:B------:R-:W-:Y:S01]  /*0f20*/  VIADD R219, R17.reuse, 0x8 ;  /* 0x0000000811db7836 */ /* 0x040fe20000000000 */
[----:B------:R-:W-:Y:S01]  /*0f30*/  SHF.R.S32.HI R0, RZ, 0x1f, R17 ;  /* 0x0000001fff007819 */ /* 0x000fe20000011411 */
[C---:B------:R-:W-:Y:S02]  /*0f40*/  VIADD R218, R17.reuse, 0x10 ;  /* 0x0000001011da7836 */ /* 0x040fe40000000000 */
[C---:B------:R-:W-:Y:S02]  /*0f50*/  VIADD R217, R17.reuse, 0x18 ;  /* 0x0000001811d97836 */ /* 0x040fe40000000000 */
[----:B------:R-:W-:-:S02]  /*0f60*/  VIADD R216, R17, 0x20 ;  /* 0x0000002011d87836 */ /* 0x000fc40000000000 */
[C---:B------:R-:W-:Y:S01]  /*0f70*/  VIADD R215, R17.reuse, 0x28 ;  /* 0x0000002811d77836 */ /* 0x040fe20000000000 */
[----:B0-----:R-:W-:Y:S01]  /*0f80*/  SHF.R.S32.HI R4, RZ, 0x1f, R219 ;  /* 0x0000001fff047819 */ /* 0x001fe200000114db */
[----:B------:R-:W-:Y:S01]  /*0f90*/  VIADD R214, R17, 0x30 ;  /* 0x0000003011d67836 */ /* 0x000fe20000000000 */
[----:B------:R-:W-:Y:S01]  /*0fa0*/  SHF.R.S32.HI R0, RZ, 0x1f, R217 ;  /* 0x0000001fff007819 */ /* 0x000fe200000114d9 */
[----:B------:R-:W-:Y:S01]  /*0fb0*/  VIADD R184, R19, 0x26800 ;  /* 0x0002680013b87836 */ /* 0x000fe20000000000 */
[----:B------:R-:W-:Y:S01]  /*0fc0*/  SHF.R.S32.HI R4, RZ, 0x1f, R216 ;  /* 0x0000001fff047819 */ /* 0x000fe200000114d8 */
[C---:B------:R-:W-:Y:S01]  /*0fd0*/  VIADD R213, R17.reuse, 0x38 ;  /* 0x0000003811d57836 */ /* 0x040fe20000000000 */
[----:B------:R-:W-:Y:S01]  /*0fe0*/  SHF.R.S32.HI R0, RZ, 0x1f, R214 ;  /* 0x0000001fff007819 */ /* 0x000fe200000114d6 */
[C---:B------:R-:W-:Y:S02]  /*0ff0*/  VIADD R212, R17.reuse, 0x40 ;  /* 0x0000004011d47836 */ /* 0x040fe40000000000 */
[C---:B------:R-:W-:Y:S01]  /*1000*/  VIADD R211, R17.reuse, 0x48 ;  /* 0x0000004811d37836 */ /* 0x040fe20000000000 */
[----:B------:R-:W-:Y:S01]  /*1010*/  SHF.R.S32.HI R4, RZ, 0x1f, R213 ;  /* 0x0000001fff047819 */ /* 0x000fe200000114d5 */
[----:B------:R-:W-:Y:S01]  /*1020*/  IMAD R16, R6, 0x10, R3 ;  /* 0x0000001006107824 */ /* 0x000fe200078e0203 */
        /* <DEDUP_REMOVED lines=51> */
[----:B------:R-:W-:Y:S01]  /*1360*/  IMAD R186, R13, 0x8, R16 ;  /* 0x000000080dba7824 */ /* 0x000fe200078e0210 */
[----:B------:R-:W-:Y:S01]  /*1370*/  SHF.R.S32.HI R222, RZ, 0x1f, R189 ;  /* 0x0000001fffde7819 */ /* 0x000fe200000114bd */
[----:B------:R-:W-:-:S07]  /*1380*/  IMAD.IADD R23, R23, 0x1, R22 ;  /* 0x0000000117177824 */ /* 0x000fce00078e0216 */
.L_x_2435:
[----:B------:R-:W-:Y:S02]  /*1390*/  ULDC.64 UR8, c[0x0][0xa28] ;  /* 0x00028a0000087ab9 */ /* 0x000fe40000000a00 */
[----:B------:R-:W-:-:S04]  /*13a0*/  UISETP.NE.U32.AND UP0, UPT, UR8, URZ, UPT ;  /* 0x0000003f0800728c */ /* 0x000fc8000bf05070 */
[----:B------:R-:W-:-:S03]  /*13b0*/  UISETP.NE.AND.EX UP0, UPT, UR9, URZ, UPT, UP0 ;  /* 0x0000003f0900728c */ /* 0x000fc6000bf05300 */
[----:B------:R-:W-:Y:S02]  /*13c0*/  ULDC.64 UR8, c[0x0][0xa18] ;  /* 0x0002860000087ab9 */ /* 0x000fe40000000a00 */
[----:B------:R-:W-:Y:S01]  /*13d0*/  UISETP.NE.U32.AND UP1, UPT, UR8, URZ, UPT ;  /* 0x0000003f0800728c */ /* 0x000fe2000bf25070 */
[----:B------:R-:W-:-:S03]  /*13e0*/  PLOP3.LUT P0, PT, PT, PT, UP0, 0x80, 0x0 ;  /* 0x000000000000781c */ /* 0x000fc60003f0f008 */
[----:B------:R-:W-:-:S03]  /*13f0*/  UISETP.NE.AND.EX UP1, UPT, UR9, URZ, UPT, UP1 ;  /* 0x0000003f0900728c */ /* 0x000fc6000bf25310 */
[----:B------:R-:W-:Y:S02]  /*1400*/  @UP0 ULDC.64 UR8, c[0x0][0xa28] ;  /* 0x00028a0000080ab9 */ /* 0x000fe40000000a00 */
[----:B------:R-:W-:Y:S01]  /*1410*/  @UP0 UIMAD.WIDE UR8, UR6, 0x4, UR8 ;  /* 0x00000004060808a5 */ /* 0x000fe2000f8e0208 */
[----:B------:R-:W-:-:S05]  /*1420*/  PLOP3.LUT P2, PT, PT, PT, UP1, 0x80, 0x0 ;  /* 0x000000000000781c */ /* 0x000fca0003f4f018 */
[----:B------:R-:W-:Y:S01]  /*1430*/  @UP1 ULDC.64 UR10, c[0x0][0xa18] ;  /* 0x00028600000a1ab9 */ /* 0x000fe20000000a00 */
[----:B0---4-:R-:W-:Y:S02]  /*1440*/  IMAD.U32 R4, RZ, RZ, UR8 ;  /* 0x00000008ff047e24 */ /* 0x011fe4000f8e00ff */
[----:B------:R-:W-:Y:S01]  /*1450*/  IMAD.U32 R5, RZ, RZ, UR9 ;  /* 0x00000009ff057e24 */ /* 0x000fe2000f8e00ff */
[----:B------:R-:W-:Y:S02]  /*1460*/  @UP1 UIMAD.WIDE UR8, UR6, 0x4, UR10 ;  /* 0x00000004060818a5 */ /* 0x000fe4000f8e020a */
[----:B------:R-:W-:Y:S02]  /*1470*/  ULOP3.LUT UR4, UR7, 0xff000000, URZ, 0xc0, !UPT ;  /* 0xff00000007047892 */ /* 0x000fe4000f8ec03f */
[----:B--2---:R-:W2:Y:S01]  /*1480*/  @P0 LDG.E R4, desc[UR40][R4.64] ;  /* 0x0000002804040981 */ /* 0x004ea2000c1e1900 */
[----:B------:R-:W-:Y:S01]  /*1490*/  ULDC.64 UR10, c[0x0][0xa20] ;  /* 0x00028800000a7ab9 */ /* 0x000fe20000000a00 */
[----:B-1----:R-:W-:-:S02]  /*14a0*/  IMAD.U32 R6, RZ, RZ, UR8 ;  /* 0x00000008ff067e24 */ /* 0x002fc4000f8e00ff */
[----:B------:R-:W-:Y:S01]  /*14b0*/  IMAD.U32 R7, RZ, RZ, UR9 ;  /* 0x00000009ff077e24 */ /* 0x000fe2000f8e00ff */
[----:B------:R-:W-:-:S04]  /*14c0*/  ULDC.64 UR8, c[0x0][0x418] ;  /* 0x0001060000087ab9 */ /* 0x000fc80000000a00 */
[----:B---3--:R-:W3:Y:S01]  /*14d0*/  @P2 LDG.E R6, desc[UR40][R6.64] ;  /* 0x0000002806062981 */ /* 0x008ee2000c1e1900 */
[----:B------:R-:W-:Y:S01]  /*14e0*/  UISETP.NE.U32.AND UP0, UPT, UR8, URZ, UPT ;  /* 0x0000003f0800728c */ /* 0x000fe2000bf05070 */
[----:B------:R-:W-:Y:S01]  /*14f0*/  ISETP.NE.U32.AND P1, PT, RZ, UR10, PT ;  /* 0x0000000aff007c0c */ /* 0x000fe2000bf25070 */
[----:B------:R-:W-:Y:S02]  /*1500*/  ULOP3.LUT UR45, UR7, 0xff0000, URZ, 0xc0, !UPT ;  /* 0x00ff0000072d7892 */ /* 0x000fe4000f8ec03f */
[----:B------:R-:W-:Y:S01]  /*1510*/  UISETP.NE.AND.EX UP0, UPT, UR9, URZ, UPT, UP0 ;  /* 0x0000003f0900728c */ /* 0x000fe2000bf05300 */
[----:B------:R-:W-:Y:S01]  /*1520*/  ISETP.NE.AND.EX P1, PT, RZ, UR11, PT, P1 ;  /* 0x0000000bff007c0c */ /* 0x000fe2000bf25310 */
[----:B------:R-:W-:Y:S01]  /*1530*/  ULDC UR8, c[0x0][0x424] ;  /* 0x0001090000087ab9 */ /* 0x000fe20000000800 */
[----:B------:R-:W-:Y:S02]  /*1540*/  USHF.R.U32.HI UR4, URZ, 0x8, UR4 ;  /* 0x000000083f047899 */ /* 0x000fe40008011604 */
[----:B------:R-:W-:Y:S01]  /*1550*/  USEL UR8, UR8, 0x1, UP0 ;  /* 0x0000000108087887 */ /* 0x000fe20008000000 */
[----:B------:R-:W-:Y:S01]  /*1560*/  ULDC UR9, c[0x0][0x2f0] ;  /* 0x0000bc0000097ab9 */ /* 0x000fe20000000800 */
[----:B------:R-:W-:Y:S01]  /*1570*/  UMOV UR49, URZ ;  /* 0x0000003f00317c82 */ /* 0x000fe20008000000 */
[----:B------:R-:W-:Y:S01]  /*1580*/  ULEA.HI UR45, UR45, UR4, URZ, 0x10 ;  /* 0x000000042d2d7291 */ /* 0x000fe2000f8f803f */
[----:B------:R-:W-:Y:S01]  /*1590*/  ULDC UR51, c[0x0][0x288] ;  /* 0x0000a20000337ab9 */ /* 0x000fe20000000800 */
[----:B------:R-:W-:-:S02]  /*15a0*/  UIMAD UR4, UR8, UR9, URZ ;  /* 0x00000009080472a4 */ /* 0x000fc4000f8e023f */
[----:B------:R-:W-:Y:S01]  /*15b0*/  ULOP3.LUT UR44, UR7, 0xffff, URZ, 0xc0, !UPT ;  /* 0x0000ffff072c7892 */ /* 0x000fe2000f8ec03f */
[----:B--2---:R-:W-:Y:S02]  /*15c0*/  @P0 R2UR UR49, R4 ;  /* 0x00000000043102ca */ /* 0x004fe400000e0000 */
        /* <DEDUP_REMOVED lines=15> */
.L_x_2323:
[----:B------:R-:W-:Y:S01]  /*16c0*/  UMOV UR43, UR6 ;  /* 0x00000006002b7c82 */ /* 0x000fe20008000000 */
[----:B------:R-:W-:Y:S05]  /*16d0*/  @!P1 BRA `(.L_x_2324) ;  /* 0x00000000001c9947 */ /* 0x000fea0003800000 */
[----:B------:R-:W-:Y:S02]  /*16e0*/  ULDC.64 UR8, c[0x0][0xa20] ;  /* 0x0002880000087ab9 */ /* 0x000fe40000000a00 */
[----:B------:R-:W-:-:S06]  /*16f0*/  UIMAD.WIDE UR6, UR6, 0x4, UR8 ;  /* 0x00000004060678a5 */ /* 0x000fcc000f8e0208 */
[----:B------:R-:W-:Y:S02]  /*1700*/  IMAD.U32 R4, RZ, RZ, UR6 ;  /* 0x00000006ff047e24 */ /* 0x000fe4000f8e00ff */
[----:B------:R-:W-:-:S05]  /*1710*/  IMAD.U32 R5, RZ, RZ, UR7 ;  /* 0x00000007ff057e24 */ /* 0x000fca000f8e00ff */
[----:B------:R-:W2:Y:S02]  /*1720*/  LDG.E R4, desc[UR40][R4.64] ;  /* 0x0000002804047981 */ /* 0x000ea4000c1e1900 */
[----:B--2---:R-:W-:Y:S01]  /*1730*/  R2UR UR4, R4 ;  /* 0x00000000040472ca */ /* 0x004fe200000e0000 */
[----:B------:R-:W-:-:S14]  /*1740*/  BRA `(.L_x_2325) ;  /* 0x0000000000347947 */ /* 0x000fdc0003800000 */
.L_x_2324:
        /* <DEDUP_REMOVED lines=13> */
.L_x_2325:
[----:B------:R-:W-:Y:S02]  /*1820*/  UISETP.NE.AND UP0, UPT, UR47, 0x1, UPT ;  /* 0x000000012f00788c */ /* 0x000fe4000bf05270 */
[----:B------:R-:W-:Y:S02]  /*1830*/  UIADD3 UR49, UR4, -UR49, URZ ;  /* 0x8000003104317290 */ /* 0x000fe4000fffe03f */
[----:B------:R-:W-:Y:S02]  /*1840*/  USHF.L.U32 UR42, UR5, 0x6, URZ ;  /* 0x00000006052a7899 */ /* 0x000fe4000800063f */
[----:B------:R-:W-:Y:S01]  /*1850*/  UIADD3 UR4, UR49, 0x3f, URZ ;  /* 0x0000003f31047890 */ /* 0x000fe2000fffe03f */
[----:B------:R-:W-:-:S03]  /*1860*/  PLOP3.LUT P0, PT, PT, PT, UP0, 0x80, 0x0 ;  /* 0x000000000000781c */ /* 0x000fc60003f0f008 */
[----:B------:R-:W-:-:S04]  /*1870*/  USHF.R.S32.HI UR6, URZ, 0x1f, UR4 ;  /* 0x0000001f3f067899 */ /* 0x000fc80008011404 */
[----:B------:R-:W-:-:S04]  /*1880*/  ULEA.HI UR6, UR6, UR4, URZ, 0x6 ;  /* 0x0000000406067291 */ /* 0x000fc8000f8f303f */
[----:B------:R-:W-:Y:S02]  /*1890*/  USHF.R.S32.HI UR6, URZ, 0x6, UR6 ;  /* 0x000000063f067899 */ /* 0x000fe40008011406 */
[----:B------:R-:W-:Y:S10]  /*18a0*/  @!P0 BRA `(.L_x_2326) ;  /* 0x0000002400108947 */ /* 0x000ff40003800000 */
[----:B------:R-:W-:Y:S01]  /*18b0*/  ULDC UR4, c[0x0][0x448] ;  /* 0x0001120000047ab9 */ /* 0x000fe20000000800 */
[----:B------:R-:W-:Y:S02]  /*18c0*/  UIADD3 UR7, UR42, 0x3f, URZ ;  /* 0x0000003f2a077890 */ /* 0x000fe4000fffe03f */
[----:B------:R-:W-:Y:S02]  /*18d0*/  UISETP.NE.AND UP0, UPT, UR4, 0x1, UPT ;  /* 0x000000010400788c */ /* 0x000fe4000bf05270 */
[----:B------:R-:W-:Y:S01]  /*18e0*/  UIADD3 UR10, UR49, 0x1, -UR51 ;  /* 0x00000001310a7890 */ /* 0x000fe2000fffe833 */
[----:B------:R-:W-:Y:S02]  /*18f0*/  ULDC.64 UR4, c[0x0][0x9e0] ;  /* 0x0002780000047ab9 */ /* 0x000fe40000000a00 */
[----:B------:R-:W-:-:S06]  /*1900*/  UISETP.GE.AND UP1, UPT, UR5, 0x1, UPT ;  /* 0x000000010500788c */ /* 0x000fcc000bf26270 */
        /* <DEDUP_REMOVED lines=18> */
.L_x_2328:
[----:B------:R-:W-:-:S11]  /*1a30*/  UISETP.NE.AND UP1, UPT, UR5, 0x1, UPT ;  /* 0x000000010500788c */ /* 0x000fd6000bf25270 */
[----:B------:R-:W-:Y:S02]  /*1a40*/  @UP1 ULDC.64 UR10, c[0x0][0x9e8] ;  /* 0x00027a00000a1ab9 */ /* 0x000fe40000000a00 */
[----:B------:R-:W-:-:S04]  /*1a50*/  UIMAD.WIDE.U32 UR8, UR7, UR10, URZ ;  /* 0x0000000a070872a5 */ /* 0x000fc8000f8e003f */
[----:B------:R-:W-:-:S12]  /*1a60*/  @UP1 USHF.R.U32.HI UR7, URZ, UR11, UR9 ;  /* 0x0000000b3f071299 */ /* 0x000fd80008011609 */
.L_x_2329:
[----:B------:R-:W-:-:S04]  /*1a70*/  UIMAD UR7, UR7, UR5, UR5 ;  /* 0x00000005070772a4 */ /* 0x000fc8000f8e0205 */
[----:B------:R-:W-:-:S04]  /*1a80*/  UISETP.LT.AND UP1, UPT, UR4, UR7, UPT ;  /* 0x000000070400728c */ /* 0x000fc8000bf21270 */
[----:B------:R-:W-:-:S12]  /*1a90*/  USEL UR4, UR4, UR7, UP1 ;  /* 0x0000000704047287 */ /* 0x000fd80008800000 */
.L_x_2327:
[----:B------:R-:W-:Y:S01]  /*1aa0*/  UIADD3 UR4, UR4, 0x3f, URZ ;  /* 0x0000003f04047890 */ /* 0x000fe2000fffe03f */
[----:B------:R-:W-:Y:S01]  /*1ab0*/  @UP0 ULDC UR8, c[0x0][0x44c] ;  /* 0x0001130000080ab9 */ /* 0x000fe20000000800 */
[----:B------:R-:W-:Y:S02]  /*1ac0*/  @UP0 ULDC UR10, c[0x0][0x450] ;  /* 0x00011400000a0ab9 */ /* 0x000fe40000000800 */
[----:B------:R-:W-:Y:S02]  /*1ad0*/  USHF.R.S32.HI UR7, URZ, 0x1f, UR4 ;  /* 0x0000001f3f077899 */ /* 0x000fe40008011404 */
[----:B------:R-:W-:Y:S02]  /*1ae0*/  UIMAD.WIDE.U32 UR8, UR42, UR8, URZ ;  /* 0x000000082a0872a5 */ /* 0x000fe4000f8e003f */
[----:B------:R-:W-:-:S03]  /*1af0*/  ULEA.HI UR7, UR7, UR4, URZ, 0x6 ;  /* 0x0000000407077291 */ /* 0x000fc6000f8f303f */
[----:B------:R-:W-:Y:S01]  /*1b00*/  UMOV UR4, UR42 ;  /* 0x0000002a00047c82 */ /* 0x000fe20008000000 */
[----:B------:R-:W-:Y:S02]  /*1b10*/  @UP0 USHF.R.U32.HI UR4, URZ, UR10, UR9 ;  /* 0x0000000a3f040299 */ /* 0x000fe40008011609 */
[----:B------:R-:W-:Y:S02]  /*1b20*/  USHF.R.S32.HI UR7, URZ, 0x6, UR7 ;  /* 0x000000063f077899 */ /* 0x000fe40008011407 */
[----:B------:R-:W-:Y:S02]  /*1b30*/  UIADD3 UR49, UR4, UR49, -UR51 ;  /* 0x0000003104317290 */ /* 0x000fe4000fffe833 */
        /* <DEDUP_REMOVED lines=15> */
.L_x_2331:
[----:B------:R-:W-:-:S11]  /*1c30*/  UISETP.NE.AND UP0, UPT, UR5, 0x1, UPT ;  /* 0x000000010500788c */ /* 0x000fd6000bf05270 */
[----:B------:R-:W-:Y:S02]  /*1c40*/  @UP0 ULDC.64 UR10, c[0x0][0x9e8] ;  /* 0x00027a00000a0ab9 */ /* 0x000fe40000000a00 */
[----:B------:R-:W-:-:S04]  /*1c50*/  UIMAD.WIDE.U32 UR6, UR49, UR10, URZ ;  /* 0x0000000a310672a5 */ /* 0x000fc8000f8e003f */
[----:B------:R-:W-:-:S12]  /*1c60*/  @UP0 USHF.R.U32.HI UR49, URZ, UR11, UR7 ;  /* 0x0000000b3f310299 */ /* 0x000fd80008011607 */
.L_x_2332:
[----:B------:R-:W-:-:S04]  /*1c70*/  UIMAD UR5, UR49, UR5, URZ ;  /* 0x00000005310572a4 */ /* 0x000fc8000f8e023f */
[----:B------:R-:W-:-:S04]  /*1c80*/  UISETP.LT.AND UP0, UPT, UR4, UR5, UPT ;  /* 0x000000050400728c */ /* 0x000fc8000bf01270 */
[----:B------:R-:W-:-:S12]  /*1c90*/  USEL UR4, UR4, UR5, !UP0 ;  /* 0x0000000504047287 */ /* 0x000fd8000c000000 */
.L_x_2330:
[----:B------:R-:W-:Y:S02]  /*1ca0*/  USHF.R.S32.HI UR5, URZ, 0x1f, UR4 ;  /* 0x0000001f3f057899 */ /* 0x000fe40008011404 */
[----:B------:R-:W-:Y:S02]  /*1cb0*/  ULOP3.LUT UR20, UR45, 0xff, URZ, 0xc0, !UPT ;  /* 0x000000ff2d147892 */ /* 0x000fe4000f8ec03f */
[----:B------:R-:W-:-:S03]  /*1cc0*/  ULEA.HI UR5, UR5, UR4, URZ, 0x6 ;  /* 0x0000000405057291 */ /* 0x000fc6000f8f303f */
[----:B------:R-:W-:Y:S01]  /*1cd0*/  UMOV UR4, URZ ;  /* 0x0000003f00047c82 */ /* 0x000fe20008000000 */
[----:B------:R-:W-:-:S04]  /*1ce0*/  USHF.R.S32.HI UR5, URZ, 0x6, UR5 ;  /* 0x000000063f057899 */ /* 0x000fc80008011405 */
[----:B------:R-:W-:-:S04]  /*1cf0*/  UISETP.LT.AND UP0, UPT, URZ, UR5, UPT ;  /* 0x000000053f00728c */ /* 0x000fc8000bf01270 */
[----:B------:R-:W-:-:S04]  /*1d00*/  USEL UR10, URZ, UR5, !UP0 ;  /* 0x000000053f0a7287 */ /* 0x000fc8000c000000 */
[----:B------:R-:W-:-:S06]  /*1d10*/  UISETP.GT.AND UP0, UPT, UR9, UR10, UPT ;  /* 0x0000000a0900728c */ /* 0x000fcc000bf04270 */
[----:B------:R-:W-:-:S13]  /*1d20*/  PLOP3.LUT P0, PT, PT, PT, UP0, 0x80, 0x0 ;  /* 0x000000000000781c */ /* 0x000fda0003f0f008 */
[----:B------:R-:W-:Y:S05]  /*1d30*/  @!P0 BRA `(.L_x_2333) ;  /* 0x0000000000948947 */ /* 0x000fea0003800000 */
[----:B------:R-:W-:-:S04]  /*1d40*/  USHF.R.U32.HI UR11, URZ, 0x10, UR45 ;  /* 0x000000103f0b7899 */ /* 0x000fc8000801162d */
[----:B------:R-:W-:-:S11]  /*1d50*/  UISETP.NE.AND UP0, UPT, UR11, URZ, UPT ;  /* 0x0000003f0b00728c */ /* 0x000fd6000bf05270 */
[----:B------:R-:W-:Y:S02]  /*1d60*/  @!UP0 ULDC UR11, c[0x0][0x9f0] ;  /* 0x00027c00000b8ab9 */ /* 0x000fe40000000800 */
        /* <DEDUP_REMOVED lines=9> */
[----:B------:R-:W-:-:S05]  /*1e00*/  IABS R5, R5 ;  /* 0x0000000500057213 */ /* 0x000fca0000000000 */
[----:B------:R-:W0:Y:S01]  /*1e10*/  I2F.RP R0, UR12 ;  /* 0x0000000c00007d06 */ /* 0x000e220008209400 */
[----:B------:R-:W-:-:S05]  /*1e20*/  IMAD.MOV.U32 R4, RZ, RZ, R5 ;  /* 0x000000ffff047224 */ /* 0x000fca00078e0005 */
[----:B------:R-:W-:Y:S02]  /*1e30*/  R2UR UR8, R4 ;  /* 0x00000000040872ca */ /* 0x000fe400000e0000 */
        /* <DEDUP_REMOVED lines=21> */
.L_x_2333:
[----:B------:R-:W-:Y:S01]  /*1f90*/  UIMAD UR20, UR20, UR4, UR10 ;  /* 0x00000004141472a4 */ /* 0x000fe2000f8e020a */
[----:B------:R-:W-:Y:S01]  /*1fa0*/  IMAD.U32 R0, RZ, RZ, UR9 ;  /* 0x00000009ff007e24 */ /* 0x000fe2000f8e00ff */
[----:B------:R-:W-:Y:S01]  /*1fb0*/  PLOP3.LUT P0, PT, PT, PT, PT, 0x80, 0x0 ;  /* 0x000000000000781c */ /* 0x000fe20003f0f070 */
[----:B------:R-:W-:Y:S01]  /*1fc0*/  IMAD.U32 R3, RZ, RZ, UR4 ;  /* 0x00000004ff037e24 */ /* 0x000fe2000f8e00ff */
[----:B------:R-:W-:Y:S01]  /*1fd0*/  CS2R R150, SRZ ;  /* 0x0000000000967805 */ /* 0x000fe2000001ff00 */
[----:B------:R-:W-:Y:S01]  /*1fe0*/  IMAD.MOV.U32 R12, RZ, RZ, RZ ;  /* 0x000000ffff0c7224 */ /* 0x000fe200078e00ff */
[----:B------:R-:W-:Y:S02]  /*1ff0*/  CS2R R148, SRZ ;  /* 0x0000000000947805 */ /* 0x000fe4000001ff00 */
[----:B------:R-:W-:Y:S02]  /*2000*/  CS2R R146, SRZ ;  /* 0x0000000000927805 */ /* 0x000fe4000001ff00 */
[----:B------:R-:W-:Y:S01]  /*2010*/  VIADDMNMX R0, R3, UR20, R0, PT ;  /* 0x0000001403007c46 */ /* 0x000fe2000b800100 */
[----:B------:R-:W-:Y:S01]  /*2020*/  IMAD.MOV.U32 R3, RZ, RZ, RZ ;  /* 0x000000ffff037224 */ /* 0x000fe200078e00ff */
[----:B------:R-:W-:-:S02]  /*2030*/  CS2R R144, SRZ ;  /* 0x0000000000907805 */ /* 0x000fc4000001ff00 */
[----:B------:R-:W-:Y:S02]  /*2040*/  CS2R R142, SRZ ;  /* 0x00000000008e7805 */ /* 0x000fe4000001ff00 */
[----:B------:R-:W-:Y:S02]  /*2050*/  R2UR UR22, R0 ;  /* 0x00000000001672ca */ /* 0x000fe400000e0000 */
        /* <DEDUP_REMOVED lines=12> */
[----:B------:R-:W-:Y:S01]  /*2120*/  UISETP.GT.AND UP0, UPT, UR22, UR20, UPT ;  /* 0x000000141600728c */ /* 0x000fe2000bf04270 */
[----:B------:R-:W-:Y:S02]  /*2130*/  CS2R R116, SRZ ;  /* 0x0000000000747805 */ /* 0x000fe4000001ff00 */
[----:B------:R-:W-:Y:S02]  /*2140*/  CS2R R114, SRZ ;  /* 0x0000000000727805 */ /* 0x000fe4000001ff00 */
[----:B------:R-:W-:Y:S02]  /*2150*/  CS2R R112, SRZ ;  /* 0x0000000000707805 */ /* 0x000fe4000001ff00 */
[----:B------:R-:W-:-:S02]  /*2160*/  CS2R R110, SRZ ;  /* 0x00000000006e7805 */ /* 0x000fc4000001ff00 */
[----:B------:R-:W-:Y:S02]  /*2170*/  CS2R R108, SRZ ;  /* 0x00000000006c7805 */ /* 0x000fe4000001ff00 */
[----:B------:R-:W-:Y:S02]  /*2180*/  PLOP3.LUT P1, PT, PT, PT, UP0, 0x80, 0x0 ;  /* 0x000000000000781c */ /* 0x000fe40003f2f008 */
        /* <DEDUP_REMOVED lines=44> */
[----:B------:R-:W-:Y:S02]  /*2450*/  ISETP.NE.AND P0, PT, RZ, UR47, PT ;  /* 0x0000002fff007c0c */ /* 0x000fe4000bf05270 */
[----:B0-----:R-:W-:Y:S01]  /*2460*/  R2UR UR4, R0 ;  /* 0x00000000000472ca */ /* 0x001fe200000e0000 */
[----:B------:R-:W-:-:S05]  /*2470*/  IMAD.MOV.U32 R0, RZ, RZ, 0x1 ;  /* 0x00000001ff007424 */ /* 0x000fca00078e00ff */
[----:B------:R-:W-:-:S04]  /*2480*/  SEL R0, R0, 0x2, !P0 ;  /* 0x0000000200007807 */ /* 0x000fc80004000000 */
[----:B------:R-:W-:-:S03]  /*2490*/  LOP3.LUT R0, R0, 0x1, RZ, 0xfc, !PT ;  /* 0x0000000100007812 */ /* 0x000fc600078efcff */
[----:B------:R-:W-:Y:S01]  /*24a0*/  ULEA.HI UR5, UR4, UR4, URZ, 0x1 ;  /* 0x0000000404057291 */ /* 0x000fe2000f8f083f */
[----:B------:R-:W-:-:S03]  /*24b0*/  ISETP.NE.AND P0, PT, R0, 0x3, PT ;  /* 0x000000030000780c */ /* 0x000fc60003f05270 */
        /* <DEDUP_REMOVED lines=9> */
.L_x_2335:
[----:B------:R-:W-:Y:S01]  /*2550*/  ULEA UR23, UR37, UR46, 0x3 ;  /* 0x0000002e25177291 */ /* 0x000fe2000f8e183f */
[----:B------:R-:W-:-:S05]  /*2560*/  IMAD.U32 R0, RZ, RZ, UR38 ;  /* 0x00000026ff007e24 */ /* 0x000fca000f8e00ff */
[----:B------:R-:W-:-:S04]  /*2570*/  SHF.L.U32 R0, R0, 0x1f, RZ ;  /* 0x0000001f00007819 */ /* 0x000fc800000006ff */
[----:B------:R-:W0:Y:S02]  /*2580*/  SYNCS.PHASECHK.TRANS64.TRYWAIT P1, [UR23+0x28c50], R0 ;  /* 0x028c5000ff0075a7 */ /* 0x000e240008020157 */
[----:B0-----:R-:W-:Y:S05]  /*2590*/  @!P1 BRA `(.L_x_2336) ;  /* 0x0000018c004c9947 */ /* 0x001fea0003800000 */
.L_x_2586:
        /* <DEDUP_REMOVED lines=9> */
[----:B------:R-:W-:-:S02]  /*2630*/  UIADD3 UR6, UR18, 0x80, URZ ;  /* 0x0000008012067890 */ /* 0x000fc4000fffe03f */
[----:B------:R-:W-:Y:S01]  /*2640*/  ULOP3.LUT UR16, UR4, 0x10000, URZ, 0xfc, !UPT ;  /* 0x0001000004107892 */ /* 0x000fe2000f8efc3f */
[----:B------:R-:W-:Y:S01]  /*2650*/  UMOV UR7, 0x40000040 ;  /* 0x4000004000077882 */ /* 0x000fe20000000000 */
[----:B------:R-:W-:Y:S02]  /*2660*/  UMOV UR5, 0x40000040 ;  /* 0x4000004000057882 */ /* 0x000fe40000000000 */
[----:B------:R-:W-:Y:S02]  /*2670*/  UIADD3 UR4, UR16, 0x2, URZ ;  /* 0x0000000210047890 */ /* 0x000fe4000fffe03f */
[----:B------:R-:W-:Y:S02]  /*2680*/  UIADD3 UR10, UR18, 0x100, URZ ;  /* 0x00000100120a7890 */ /* 0x000fe4000fffe03f */
[----:B------:R-:W-:Y:S01]  /*2690*/  UIADD3 UR8, UR16, 0x4, URZ ;  /* 0x0000000410087890 */ /* 0x000fe2000fffe03f */
[----:B------:R-:W-:Y:S01]  /*26a0*/  UMOV UR11, 0x40000040 ;  /* 0x40000040000b7882 */ /* 0x000fe20000000000 */
[----:B------:R-:W-:Y:S01]  /*26b0*/  WARPGROUP.ARRIVE ;  /* 0x00000000000079c5 */ /* 0x000fe20000000000 */
[----:B------:R-:W-:Y:S01]  /*26c0*/  UMOV UR9, 0x40000040 ;  /* 0x4000004000097882 */ /* 0x000fe20000000000 */
[----:B------:R-:W-:-:S02]  /*26d0*/  UIADD3 UR14, UR18, 0x180, URZ ;  /* 0x00000180120e7890 */ /* 0x000fc4000fffe03f */
[----:B------:R-:W-:Y:S02]  /*26e0*/  UIADD3 UR12, UR16, 0x6, URZ ;  /* 0x00000006100c7890 */ /* 0x000fe4000fffe03f */
[----:B------:R-:W-:Y:S01]  /*26f0*/  HGMMA.64x256x16.F32 R24, gdesc[UR16].tnspB, RZ, !UPT, gsb0 ;  /* 0x43e00000101879f0 */ /* 0x000fe2000c0008ff */
[----:B------:R-:W-:Y:S01]  /*2700*/  UMOV UR15, 0x40000040 ;  /* 0x40000040000f7882 */ /* 0x000fe20000000000 */
        /* <DEDUP_REMOVED lines=9> */
[----:B------:R-:W-:-:S06]  /*27a0*/  UISETP.GE.AND UP0, UPT, UR6, UR20, UPT ;  /* 0x000000140600728c */ /* 0x000fcc000bf06270 */
[----:B------:R-:W-:Y:S01]  /*27b0*/  PLOP3.LUT P1, PT, PT, PT, UP0, 0x80, 0x0 ;  /* 0x000000000000781c */ /* 0x000fe20003f2f008 */
        /* <DEDUP_REMOVED lines=12> */
.L_x_2342:
[----:B------:R-:W-:Y:S01]  /*2880*/  BAR.SYNC.DEFER_BLOCKING 0xe, 0x100 ;  /* 0x0384000000007b1d */ /* 0x000fe20000010000 */
[----:B------:R-:W-:Y:S01]  /*2890*/  IMAD.U32 R3, RZ, RZ, UR37 ;  /* 0x00000025ff037e24 */ /* 0x000fe2000f8e00ff */
[----:B------:R-:W-:-:S03]  /*28a0*/  UIADD3 UR37, UR37, 0x1, URZ ;  /* 0x0000000125257890 */ /* 0x000fc6000fffe03f */
[----:B01----:R-:W-:Y:S01]  /*28b0*/  IMAD R0, R3, 0x40, R16 ;  /* 0x0000004003007824 */ /* 0x003fe200078e0210 */
[----:B------:R-:W-:Y:S01]  /*28c0*/  UISETP.NE.AND UP0, UPT, UR37, 0x2, UPT ;  /* 0x000000022500788c */ /* 0x000fe2000bf05270 */
[----:B------:R-:W-:Y:S01]  /*28d0*/  UMOV UR6, UR22 ;  /* 0x0000001600067c82 */ /* 0x000fe20008000000 */
[----:B------:R-:W-:Y:S02]  /*28e0*/  UIADD3 UR22, UR22, -0x1, URZ ;  /* 0xffffffff16167890 */ /* 0x000fe4000fffe03f */
[----:B------:R-:W-:Y:S01]  /*28f0*/  LEA R0, R0, UR46, 0x2 ;  /* 0x0000002e00007c11 */ /* 0x000fe2000f8e10ff */
[----:B------:R-:W-:Y:S02]  /*2900*/  UISETP.GT.AND UP1, UPT, UR6, UR20, UPT ;  /* 0x000000140600728c */ /* 0x000fe4000bf24270 */
[----:B------:R-:W-:Y:S02]  /*2910*/  USEL UR6, URZ, 0x1, UP0 ;  /* 0x000000013f067887 */ /* 0x000fe40008000000 */
[----:B------:R-:W-:-:S02]  /*2920*/  USEL UR37, UR37, URZ, UP0 ;  /* 0x0000003f25257287 */ /* 0x000fc40008000000 */
        /* <DEDUP_REMOVED lines=133> */
.L_x_2338:
[----:B------:R-:W-:Y:S01]  /*3180*/  ULEA UR23, UR37, UR46, 0x3 ;  /* 0x0000002e25177291 */ /* 0x000fe2000f8e183f */
[----:B------:R-:W-:-:S05]  /*3190*/  IMAD.U32 R0, RZ, RZ, UR38 ;  /* 0x00000026ff007e24 */ /* 0x000fca000f8e00ff */
[----:B------:R-:W-:-:S04]  /*31a0*/  SHF.L.U32 R0, R0, 0x1f, RZ ;  /* 0x0000001f00007819 */ /* 0x000fc800000006ff */
[----:B------:R0:W1:Y:S01]  /*31b0*/  SYNCS.PHASECHK.TRANS64.TRYWAIT P1, [UR23+0x28c50], R0 ;  /* 0x028c5000ff0075a7 */ /* 0x0000620008020157 */
[----:B------:R-:W-:Y:S05]  /*31c0*/  @!P0 BRA `(.L_x_2339) ;  /* 0x0000000000048947 */ /* 0x000fea0003800000 */
[----:B------:R-:W-:Y:S01]  /*31d0*/  BPT.TRAP 0x1 ;  /* 0x000000040000795c */ /* 0x000fe20000300000 */
.L_x_2339:
[----:B-1----:R-:W-:Y:S05]  /*31e0*/  @P1 BRA `(.L_x_2340) ;  /* 0x0000000000081947 */ /* 0x002fea0003800000 */
[----:B------:R-:W1:Y:S02]  /*31f0*/  SYNCS.PHASECHK.TRANS64.TRYWAIT P1, [UR23+0x28c50], R0 ;  /* 0x028c5000ff0075a7 */ /* 0x000e640008020157 */
[----:B-1----:R-:W-:Y:S05]  /*3200*/  @!P1 BRA `(.L_x_2341) ;  /* 0x0000018000489947 */ /* 0x002fea0003800000 */
.L_x_2340:
[----:B------:R-:W-:Y:S01]  /*3210*/  ULEA UR18, UR37, UR21, 0xc ;  /* 0x0000001525127291 */ /* 0x000fe2000f8e603f */
[----:B------:R-:W-:Y:S01]  /*3220*/  WARPGROUP.ARRIVE ;  /* 0x00000000000079c5 */ /* 0x000fe20000000000 */
[----:B------:R-:W-:Y:S01]  /*3230*/  UMOV UR19, 0x40000040 ;  /* 0x4000004000137882 */ /* 0x000fe20000000000 */
[----:B------:R-:W-:Y:S01]  /*3240*/  UMOV UR7, 0x40000040 ;  /* 0x4000004000077882 */ /* 0x000fe20000000000 */
[----:B------:R-:W-:Y:S01]  /*3250*/  UIADD3 UR6, UR18, 0x80, URZ ;  /* 0x0000008012067890 */ /* 0x000fe2000fffe03f */
[----:B01----:R-:W-:Y:S01]  /*3260*/  IMAD.U32 R0, RZ, RZ, UR23 ;  /* 0x00000017ff007e24 */ /* 0x003fe2000f8e00ff */
[----:B------:R-:W-:Y:S01]  /*3270*/  UIADD3 UR10, UR18, 0x100, URZ ;  /* 0x00000100120a7890 */ /* 0x000fe2000fffe03f */
[----:B------:R-:W-:Y:S01]  /*3280*/  PLOP3.LUT P1, PT, PT, PT, UP1, 0x80, 0x0 ;  /* 0x000000000000781c */ /* 0x000fe20003f2f018 */
[----:B------:R-:W-:Y:S01]  /*3290*/  UMOV UR11, 0x40000040 ;  /* 0x40000040000b7882 */ /* 0x000fe20000000000 */
        /* <DEDUP_REMOVED lines=21> */
.L_x_2337:
[----:B------:R-:W-:Y:S01]  /*33f0*/  BAR.SYNC.DEFER_BLOCKING 0xe, 0x100 ;  /* 0x0384000000007b1d */ /* 0x000fe20000010000 */
[----:B------:R-:W-:Y:S01]  /*3400*/  IMAD.U32 R3, RZ, RZ, UR37 ;  /* 0x00000025ff037e24 */ /* 0x000fe2000f8e00ff */
[----:B------:R-:W-:Y:S01]  /*3410*/  UIADD3 UR37, UR37, 0x1, URZ ;  /* 0x0000000125257890 */ /* 0x000fe2000fffe03f */
[----:B------:R-:W-:Y:S01]  /*3420*/  PLOP3.LUT P0, PT, PT, PT, PT, 0x8, 0x0 ;  /* 0x000000000000781c */ /* 0x000fe20003f0e170 */
[----:B------:R-:W-:Y:S02]  /*3430*/  IMAD.MOV.U32 R12, RZ, RZ, RZ ;  /* 0x000000ffff0c7224 */ /* 0x000fe400078e00ff */
[----:B01----:R-:W-:Y:S01]  /*3440*/  IMAD R0, R3, 0x40, R16 ;  /* 0x0000004003007824 */ /* 0x003fe200078e0210 */
        /* <DEDUP_REMOVED lines=138> */
.L_x_2326:
        /* <DEDUP_REMOVED lines=24> */
.L_x_2344:
[----:B------:R-:W-:-:S11]  /*3e70*/  UISETP.NE.AND UP1, UPT, UR5, 0x1, UPT ;  /* 0x000000010500788c */ /* 0x000fd6000bf25270 */
[----:B------:R-:W-:Y:S02]  /*3e80*/  @UP1 ULDC.64 UR10, c[0x0][0x9e8] ;  /* 0x00027a00000a1ab9 */ /* 0x000fe40000000a00 */
[----:B------:R-:W-:-:S04]  /*3e90*/  UIMAD.WIDE.U32 UR8, UR7, UR10, URZ ;  /* 0x0000000a070872a5 */ /* 0x000fc8000f8e003f */
[----:B------:R-:W-:-:S12]  /*3ea0*/  @UP1 USHF.R.U32.HI UR7, URZ, UR11, UR9 ;  /* 0x0000000b3f071299 */ /* 0x000fd80008011609 */
.L_x_2345:
[----:B------:R-:W-:-:S04]  /*3eb0*/  UIMAD UR7, UR7, UR5, UR5 ;  /* 0x00000005070772a4 */ /* 0x000fc8000f8e0205 */
[----:B------:R-:W-:-:S04]  /*3ec0*/  UISETP.LT.AND UP1, UPT, UR4, UR7, UPT ;  /* 0x000000070400728c */ /* 0x000fc8000bf21270 */
[----:B------:R-:W-:-:S12]  /*3ed0*/  USEL UR4, UR4, UR7, UP1 ;  /* 0x0000000704047287 */ /* 0x000fd80008800000 */
.L_x_2343:
[----:B------:R-:W-:Y:S01]  /*3ee0*/  UIADD3 UR4, UR4, 0x3f, URZ ;  /* 0x0000003f04047890 */ /* 0x000fe2000fffe03f */
[----:B------:R-:W-:Y:S01]  /*3ef0*/  @UP0 ULDC UR8, c[0x0][0x44c] ;  /* 0x0001130000080ab9 */ /* 0x000fe20000000800 */
[----:B------:R-:W-:Y:S02]  /*3f00*/  @UP0 ULDC UR10, c[0x0][0x450] ;  /* 0x00011400000a0ab9 */ /* 0x000fe40000000800 */
[----:B------:R-:W-:Y:S02]  /*3f10*/  USHF.R.S32.HI UR7, URZ, 0x1f, UR4 ;  /* 0x0000001f3f077899 */ /* 0x000fe40008011404 */
[----:B------:R-:W-:Y:S02]  /*3f20*/  UIMAD.WIDE.U32 UR8, UR42, UR8, URZ ;  /* 0x000000082a0872a5 */ /* 0x000fe4000f8e003f */
[----:B------:R-:W-:-:S03]  /*3f30*/  ULEA.HI UR7, UR7, UR4, URZ, 0x6 ;  /* 0x0000000407077291 */ /* 0x000fc6000f8f303f */
[----:B------:R-:W-:Y:S01]  /*3f40*/  UMOV UR4, UR42 ;  /* 0x0000002a00047c82 */ /* 0x000fe20008000000 */
[----:B------:R-:W-:Y:S02]  /*3f50*/  USHF.R.S32.HI UR7, URZ, 0x6, UR7 ;  /* 0x000000063f077899 */ /* 0x000fe40008011407 */
[----:B------:R-:W-:Y:S02]  /*3f60*/  @UP0 USHF.R.U32.HI UR4, URZ, UR10, UR9 ;  /* 0x0000000a3f040299 */ /* 0x000fe40008011609 */
[----:B------:R-:W-:Y:S02]  /*3f70*/  UISETP.LT.AND UP0, UPT, UR6, UR7, UPT ;  /* 0x000000070600728c */ /* 0x000fe4000bf01270 */
[----:B------:R-:W-:Y:S01]  /*3f80*/  UIADD3 UR4, UR4, UR49, -UR51 ;  /* 0x0000003104047290 */ /* 0x000fe2000fffe833 */
        /* <DEDUP_REMOVED lines=14> */
.L_x_2347:
[----:B------:R-:W-:-:S11]  /*4070*/  UISETP.NE.AND UP0, UPT, UR5, 0x1, UPT ;  /* 0x000000010500788c */ /* 0x000fd6000bf05270 */
[----:B------:R-:W-:Y:S02]  /*4080*/  @UP0 ULDC.64 UR10, c[0x0][0x9e8] ;  /* 0x00027a00000a0ab9 */ /* 0x000fe40000000a00 */
[----:B------:R-:W-:-:S04]  /*4090*/  UIMAD.WIDE.U32 UR8, UR4, UR10, URZ ;  /* 0x0000000a040872a5 */ /* 0x000fc8000f8e003f */
[----:B------:R-:W-:-:S12]  /*40a0*/  @UP0 USHF.R.U32.HI UR4, URZ, UR11, UR9 ;  /* 0x0000000b3f040299 */ /* 0x000fd80008011609 */
.L_x_2348:
[----:B------:R-:W-:-:S04]  /*40b0*/  UIMAD UR4, UR4, UR5, URZ ;  /* 0x00000005040472a4 */ /* 0x000fc8000f8e023f */
[----:B------:R-:W-:-:S04]  /*40c0*/  UISETP.LT.AND UP0, UPT, UR7, UR4, UPT ;  /* 0x000000040700728c */ /* 0x000fc8000bf01270 */
[----:B------:R-:W-:-:S12]  /*40d0*/  USEL UR7, UR7, UR4, !UP0 ;  /* 0x0000000407077287 */ /* 0x000fd8000c000000 */
.L_x_2346:
[----:B------:R-:W-:Y:S02]  /*40e0*/  USHF.R.S32.HI UR4, URZ, 0x1f, UR7 ;  /* 0x0000001f3f047899 */ /* 0x000fe40008011407 */
[----:B------:R-:W-:Y:S02]  /*40f0*/  ULOP3.LUT UR10, UR45, 0xff, URZ, 0xc0, !UPT ;  /* 0x000000ff2d0a7892 */ /* 0x000fe4000f8ec03f */
[----:B------:R-:W-:-:S04]  /*4100*/  ULEA.HI UR4, UR4, UR7, URZ, 0x6 ;  /* 0x0000000704047291 */ /* 0x000fc8000f8f303f */
[----:B------:R-:W-:-:S04]  /*4110*/  USHF.R.S32.HI UR4, URZ, 0x6, UR4 ;  /* 0x000000063f047899 */ /* 0x000fc80008011404 */
[----:B------:R-:W-:-:S04]  /*4120*/  UISETP.LT.AND UP0, UPT, URZ, UR4, UPT ;  /* 0x000000043f00728c */ /* 0x000fc8000bf01270 */
[----:B------:R-:W-:-:S03]  /*4130*/  USEL UR48, URZ, UR4, !UP0 ;  /* 0x000000043f307287 */ /* 0x000fc6000c000000 */
[----:B------:R-:W-:Y:S01]  /*4140*/  UMOV UR4, URZ ;  /* 0x0000003f00047c82 */ /* 0x000fe20008000000 */
        /* <DEDUP_REMOVED lines=40> */
.L_x_2349:
        /* <DEDUP_REMOVED lines=12> */
[----:B------:R-:W-:Y:S02]  /*4490*/  ISETP.GT.AND P1, PT, R168, UR48, PT ;  /* 0x00000030a8007c0c */ /* 0x000fe4000bf24270 */
        /* <DEDUP_REMOVED lines=90> */
.L_x_2350:
[----:B------:R-:W-:Y:S01]  /*4a40*/  ULEA.HI UR4, UR39, UR39, URZ, 0x1 ;  /* 0x0000002727047291 */ /* 0x000fe2000f8f083f */
[----:B------:R-:W-:Y:S01]  /*4a50*/  IMAD.MOV.U32 R3, RZ, RZ, 0x1 ;  /* 0x00000001ff037424 */ /* 0x000fe200078e00ff */
[----:B------:R-:W-:Y:S02]  /*4a60*/  ISETP.NE.AND P0, PT, RZ, UR47, PT ;  /* 0x0000002fff007c0c */ /* 0x000fe4000bf05270 */
[----:B------:R-:W-:Y:S02]  /*4a70*/  ULOP3.LUT UR4, UR4, 0xfffffffe, URZ, 0xc0, !UPT ;  /* 0xfffffffe04047892 */ /* 0x000fe4000f8ec03f */
[----:B------:R-:W-:Y:S02]  /*4a80*/  SEL R3, R3, 0x2, !P0 ;  /* 0x0000000203037807 */ /* 0x000fe40004000000 */
[----:B------:R-:W-:Y:S02]  /*4a90*/  UIADD3 UR4, UR39, -UR4, URZ ;  /* 0x8000000427047290 */ /* 0x000fe4000fffe03f */
[----:B------:R-:W-:-:S04]  /*4aa0*/  LOP3.LUT R3, R3, 0x1, RZ, 0xfc, !PT ;  /* 0x0000000103037812 */ /* 0x000fc800078efcff */
[----:B------:R-:W-:Y:S01]  /*4ab0*/  IMAD.U32 R0, RZ, RZ, UR4 ;  /* 0x00000004ff007e24 */ /* 0x000fe2000f8e00ff */
[----:B------:R-:W-:-:S04]  /*4ac0*/  ISETP.NE.AND P0, PT, R3, 0x3, PT ;  /* 0x000000030300780c */ /* 0x000fc80003f05270 */
[----:B------:R-:W-:-:S04]  /*4ad0*/  SHF.L.U32 R0, R0, 0x1f, RZ ;  /* 0x0000001f00007819 */ /* 0x000fc800000006ff */
[----:B------:R-:W0:Y:S02]  /*4ae0*/  SYNCS.PHASECHK.TRANS64.TRYWAIT P1, [UR46+0x28c00], R0 ;  /* 0x028c0000ff0075a7 */ /* 0x000e24000802016e */
[----:B0-----:R-:W-:Y:S05]  /*4af0*/  @!P1 BRA `(.L_x_2351) ;  /* 0x0000016800249947 */ /* 0x001fea0003800000 */
.L_x_2587:
[----:B------:R-:W-:Y:S05]  /*4b00*/  @!P0 BRA `(.L_x_2352) ;  /* 0x0000000000048947 */ /* 0x000fea0003800000 */
[----:B------:R-:W-:Y:S01]  /*4b10*/  BPT.TRAP 0x1 ;  /* 0x000000040000795c */ /* 0x000fe20000300000 */
.L_x_2352:
[----:B------:R-:W-:Y:S02]  /*4b20*/  IMAD.U32 R7, RZ, RZ, UR37 ;  /* 0x00000025ff077e24 */ /* 0x000fe4000f8e00ff */
[----:B------:R-:W-:-:S03]  /*4b30*/  IMAD.U32 R8, RZ, RZ, UR38 ;  /* 0x00000026ff087e24 */ /* 0x000fc6000f8e00ff */
[----:B------:R-:W-:Y:S02]  /*4b40*/  LEA R7, R7, UR46, 0x3 ;  /* 0x0000002e07077c11 */ /* 0x000fe4000f8e18ff */
[----:B------:R-:W-:-:S04]  /*4b50*/  SHF.L.U32 R8, R8, 0x1f, RZ ;  /* 0x0000001f08087819 */ /* 0x000fc800000006ff */
[----:B------:R1:W2:Y:S01]  /*4b60*/  SYNCS.PHASECHK.TRANS64.TRYWAIT P1, [R7+URZ+0x28c30], R8 ;  /* 0x028c3008070075a7 */ /* 0x0002a2000802017f */
[----:B------:R-:W-:Y:S05]  /*4b70*/  @!P0 BRA `(.L_x_2353) ;  /* 0x0000000000048947 */ /* 0x000fea0003800000 */
[----:B------:R-:W-:Y:S01]  /*4b80*/  BPT.TRAP 0x1 ;  /* 0x000000040000795c */ /* 0x000fe20000300000 */
.L_x_2353:
[----:B--2---:R-:W-:Y:S05]  /*4b90*/  @P1 BRA `(.L_x_2354) ;  /* 0x0000000000081947 */ /* 0x004fea0003800000 */
[----:B------:R-:W2:Y:S02]  /*4ba0*/  SYNCS.PHASECHK.TRANS64.TRYWAIT P1, [R7+URZ+0x28c30], R8 ;  /* 0x028c3008070075a7 */ /* 0x000ea4000802017f */
[----:B--2---:R-:W-:Y:S05]  /*4bb0*/  @!P1 BRA `(.L_x_2355) ;  /* 0x00000168000c9947 */ /* 0x004fea0003800000 */
.L_x_2354:
        /* <DEDUP_REMOVED lines=15> */
[----:B------:R-:W-:Y:S01]  /*4cb0*/  VIADD R4, R186, UR42 ;  /* 0x0000002aba047c36 */ /* 0x000fe20008000000 */
[----:B------:R-:W-:Y:S01]  /*4cc0*/  UMOV UR7, 0x40000040 ;  /* 0x4000004000077882 */ /* 0x000fe20000000000 */
[----:B------:R-:W-:Y:S01]  /*4cd0*/  UMOV UR5, 0x40000040 ;  /* 0x4000004000057882 */ /* 0x000fe20000000000 */
[----:B------:R-:W-:Y:S01]  /*4ce0*/  ULOP3.LUT UR4, UR4, 0x3fff, URZ, 0xc0, !UPT ;  /* 0x00003fff04047892 */ /* 0x000fe2000f8ec03f */
[----:B------:R-:W-:Y:S01]  /*4cf0*/  IMAD.MOV.U32 R5, RZ, RZ, R4 ;  /* 0x000000ffff057224 */ /* 0x000fe200078e0004 */
[----:B------:R-:W-:Y:S01]  /*4d00*/  UMOV UR11, 0x40000040 ;  /* 0x40000040000b7882 */ /* 0x000fe20000000000 */
[----:B------:R-:W-:Y:S01]  /*4d10*/  UMOV UR9, 0x40000040 ;  /* 0x4000004000097882 */ /* 0x000fe20000000000 */
[----:B------:R-:W-:Y:S01]  /*4d20*/  ULEA UR18, UR37, UR18, 0x9 ;  /* 0x0000001225127291 */ /* 0x000fe2000f8e483f */
[----:B------:R-:W-:Y:S01]  /*4d30*/  IMAD.MOV.U32 R9, RZ, RZ, -0x40 ;  /* 0xffffffc0ff097424 */ /* 0x000fe200078e00ff */
[----:B------:R-:W-:-:S02]  /*4d40*/  ULOP3.LUT UR16, UR4, 0x10000, URZ, 0xfc, !UPT ;  /* 0x0001000004107892 */ /* 0x000fc4000f8efc3f */
[----:B------:R-:W-:Y:S01]  /*4d50*/  UIADD3 UR6, UR18, 0x2, URZ ;  /* 0x0000000212067890 */ /* 0x000fe2000fffe03f */
[----:B------:R-:W-:Y:S01]  /*4d60*/  IMAD R9, R168, R9, 0x41 ;  /* 0x00000041a8097424 */ /* 0x000fe200078e0209 */
[----:B------:R-:W-:Y:S02]  /*4d70*/  UIADD3 UR4, UR16, 0x2, URZ ;  /* 0x0000000210047890 */ /* 0x000fe4000fffe03f */
[----:B------:R-:W-:Y:S02]  /*4d80*/  UIADD3 UR10, UR18, 0x4, URZ ;  /* 0x00000004120a7890 */ /* 0x000fe4000fffe03f */
[----:B------:R-:W-:Y:S02]  /*4d90*/  UIADD3 UR8, UR16, 0x4, URZ ;  /* 0x0000000410087890 */ /* 0x000fe4000fffe03f */
[----:B------:R-:W-:Y:S01]  /*4da0*/  HGMMA.64x64x16.F32 R24, gdesc[UR16], RZ, !UPT, gsb0 ;  /* 0x00e00000101879f0 */ /* 0x000fe2000c0008ff */
[----:B------:R-:W-:Y:S02]  /*4db0*/  UIADD3 UR14, UR18, 0x6, URZ ;  /* 0x00000006120e7890 */ /* 0x000fe4000fffe03f */
[----:B------:R-:W-:Y:S01]  /*4dc0*/  UIADD3 UR12, UR16, 0x6, URZ ;  /* 0x00000006100c7890 */ /* 0x000fe2000fffe03f */
[----:B------:R-:W-:Y:S01]  /*4dd0*/  UMOV UR15, 0x40000040 ;  /* 0x40000040000f7882 */ /* 0x000fe20000000000 */
[----:B------:R-:W-:Y:S01]  /*4de0*/  UMOV UR13, 0x40000040 ;  /* 0x40000040000d7882 */ /* 0x000fe20000000000 */
[----:B------:R-:W-:-:S02]  /*4df0*/  ULDC UR20, c[0x0][0x9dc] ;  /* 0x0002770000147ab9 */ /* 0x000fc40000000800 */
[----:B------:R-:W-:Y:S01]  /*4e00*/  ULOP3.LUT UR20, URZ, UR20, URZ, 0x33, !UPT ;  /* 0x000000143f147292 */ /* 0x000fe2000f8e333f */
[----:B------:R-:W-:Y:S02]  /*4e10*/  WARPGROUP.DEPBAR.LE gsb0, 0x0 ;  /* 0x00008000000079c5 */ /* 0x000fe40000010000 */
[----:B------:R-:W-:-:S06]  /*4e20*/  WARPGROUP.ARRIVE ;  /* 0x00000000000079c5 */ /* 0x000fcc0000000000 */
[----:B------:R-:W-:Y:S01]  /*4e30*/  HGMMA.64x64x16.F32 R24, gdesc[UR4], R24, gsb0 ;  /* 0x00e00000041879f0 */ /* 0x000fe20008000818 */
[----:B------:R-:W-:Y:S01]  /*4e40*/  ULDC UR7, c[0x0][0x448] ;  /* 0x0001120000077ab9 */ /* 0x000fe20000000800 */
[----:B------:R-:W-:Y:S01]  /*4e50*/  ULDC UR6, c[0x0][0x9d8] ;  /* 0x0002760000067ab9 */ /* 0x000fe20000000800 */
[----:B------:R-:W-:-:S06]  /*4e60*/  UISETP.NE.AND UP0, UPT, UR7, 0x1, UPT ;  /* 0x000000010700788c */ /* 0x000fcc000bf05270 */
[----:B------:R-:W-:Y:S02]  /*4e70*/  PLOP3.LUT P2, PT, PT, PT, UP0, 0x80, 0x0 ;  /* 0x000000000000781c */ /* 0x000fe40003f4f008 */
[----:B------:R-:W-:-:S03]  /*4e80*/  PLOP3.LUT P3, PT, PT, PT, UP0, 0x80, 0x0 ;  /* 0x000000000000781c */ /* 0x000fc60003f6f008 */
[----:B------:R-:W-:-:S08]  /*4e90*/  @UP0 ULDC UR7, c[0x0][0x44c] ;  /* 0x0001130000070ab9 */ /* 0x000fd00000000800 */
[----:B------:R-:W-:Y:S01]  /*4ea0*/  @P2 IMAD.HI.U32 R6, R4, UR7, RZ ;  /* 0x0000000704062c27 */ /* 0x000fe2000f8e00ff */
[----:B------:R-:W-:-:S03]  /*4eb0*/  @UP0 ULDC UR7, c[0x0][0x450] ;  /* 0x0001140000070ab9 */ /* 0x000fc60000000800 */
[----:B------:R-:W-:Y:S01]  /*4ec0*/  @!P1 VIADD R4, R7, 0x28c40 ;  /* 0x00028c4007049836 */ /* 0x000fe20000000000 */
[----:B------:R-:W-:-:S04]  /*4ed0*/  @P3 SHF.R.U32.HI R5, RZ, UR7, R6 ;  /* 0x00000007ff053c19 */ /* 0x000fc80008011606 */
[----:B------:R-:W-:Y:S01]  /*4ee0*/  @!P1 PRMT R4, RZ, 0x654, R4 ;  /* 0x00000654ff049816 */ /* 0x000fe20000000004 */
[----:B------:R-:W-:Y:S02]  /*4ef0*/  WARPGROUP.DEPBAR.LE gsb0, 0x0 ;  /* 0x00008000000079c5 */ /* 0x000fe40000010000 */
[----:B------:R-:W-:-:S06]  /*4f00*/  WARPGROUP.ARRIVE ;  /* 0x00000000000079c5 */ /* 0x000fcc0000000000 */
[----:B------:R-:W-:Y:S03]  /*4f10*/  HGMMA.64x64x16.F32 R24, gdesc[UR8], R24, gsb0 ;  /* 0x00e00000081879f0 */ /* 0x000fe60008000818 */
[----:B------:R-:W-:Y:S02]  /*4f20*/  WARPGROUP.DEPBAR.LE gsb0, 0x0 ;  /* 0x00008000000079c5 */ /* 0x000fe40000010000 */
[----:B------:R-:W-:-:S06]  /*4f30*/  WARPGROUP.ARRIVE ;  /* 0x00000000000079c5 */ /* 0x000fcc0000000000 */
[----:B------:R-:W-:Y:S01]  /*4f40*/  HGMMA.64x64x16.F32 R24, gdesc[UR12], R24, gsb0 ;  /* 0x00e000000c1879f0 */ /* 0x000fe20008000818 */
[----:B------:R-:W-:Y:S02]  /*4f50*/  ULDC.64 UR14, c[0x0][0x9e0] ;  /* 0x00027800000e7ab9 */ /* 0x000fe40000000a00 */
[----:B------:R-:W-:-:S06]  /*4f60*/  UISETP.GE.AND UP1, UPT, UR15, 0x1, UPT ;  /* 0x000000010f00788c */ /* 0x000fcc000bf26270 */
[----:B------:R-:W-:Y:S01]  /*4f70*/  PLOP3.LUT P2, PT, PT, PT, UP1, 0x40, 0x0 ;  /* 0x000000000000781c */ /* 0x000fe20003f4e818 */
[----:B------:R-:W-:Y:S02]  /*4f80*/  WARPGROUP.DEPBAR.LE gsb0, 0x0 ;  /* 0x00008000000079c5 */ /* 0x000fe40000010000 */
[----:B------:R-:W-:Y:S01]  /*4f90*/  FMUL.FTZ R38, R38, UR6 ;  /* 0x0000000626267c20 */ /* 0x000fe20008410000 */
[----:B------:R-:W-:Y:S01]  /*4fa0*/  FMUL.FTZ R24, R24, UR6 ;  /* 0x0000000618187c20 */ /* 0x000fe20008410000 */
[----:B------:R-:W-:Y:S01]  /*4fb0*/  FMUL.FTZ R25, R25, UR6 ;  /* 0x0000000619197c20 */ /* 0x000fe20008410000 */
[----:B------:R-:W-:Y:S01]  /*4fc0*/  FMUL.FTZ R3, R26, UR6 ;  /* 0x000000061a037c20 */ /* 0x000fe20008410000 */
[----:B------:R0:W3:Y:S01]  /*4fd0*/  MUFU.TANH R14, R38 ;  /* 0x00000026000e7308 */ /* 0x0000e20000002400 */
        /* <DEDUP_REMOVED lines=8> */
[----:B0-----:R-:W0:Y:S01]  /*5060*/  SHFL.IDX PT, R38, R5, RZ, 0x1c1f ;  /* 0x001c1fff05267589 */ /* 0x001e2200000e0000 */
        /* <DEDUP_REMOVED lines=17> */
[----:B------:R-:W0:Y:S01]  /*5180*/  MUFU.TANH R24, R24 ;  /* 0x0000001800187308 */ /* 0x000e220000002400 */
[----:B------:R-:W-:Y:S01]  /*5190*/  FMUL.FTZ R34, R34, UR6 ;  /* 0x0000000622227c20 */ /* 0x000fe20008410000 */
[----:B------:R-:W-:Y:S01]  /*51a0*/  FMUL.FTZ R27, R27, UR6 ;  /* 0x000000061b1b7c20 */ /* 0x000fe20008410000 */
[----:B------:R-:W-:Y:S01]  /*51b0*/  FMUL.FTZ R31, R31, UR6 ;  /* 0x000000061f1f7c20 */ /* 0x000fe20008410000 */
[----:B------:R-:W-:Y:S01]  /*51c0*/  LEA R26, R168, 0xffffffc0, 0x6 ;  /* 0xffffffc0a81a7811 */ /* 0x000fe200078e30ff */
[----:B------:R-:W-:Y:S01]  /*51d0*/  FMUL.FTZ R35, R35, UR6 ;  /* 0x0000000623237c20 */ /* 0x000fe20008410000 */
[----:B----4-:R-:W-:-:S02]  /*51e0*/  IADD3 R4, -R2, UR49, R9 ;  /* 0x0000003102047c10 */ /* 0x010fc4000fffe109 */
[----:B------:R-:W4:Y:S03]  /*51f0*/  MUFU.TANH R25, R25 ;  /* 0x0000001900197308 */ /* 0x000f260000002400 */
[----:B------:R-:W-:-:S05]  /*5200*/  VIADD R4, R4, -UR51 ;  /* 0x8000003304047c36 */ /* 0x000fca0008000000 */
        /* <DEDUP_REMOVED lines=27> */
[----:B-----5:R-:W-:-:S07]  /*53c0*/  VIADD R34, R4, UR14 ;  /* 0x0000000e04227c36 */ /* 0x020fce0008000000 */
[----:B------:R5:W2:Y:S01]  /*53d0*/  MUFU.TANH R11, R31 ;  /* 0x0000001f000b7308 */ /* 0x000aa20000002400 */
[----:B-1----:R-:W-:-:S07]  /*53e0*/  IADD3 R27, -R2, UR49, -R26 ;  /* 0x00000031021b7c10 */ /* 0x002fce000fffe91a */
[----:B------:R1:W2:Y:S01]  /*53f0*/  MUFU.TANH R13, R35 ;  /* 0x00000023000d7308 */ /* 0x0002a20000002400 */
[----:B-----5:R-:W-:Y:S01]  /*5400*/  VIADD R31, R4, UR20 ;  /* 0x00000014041f7c36 */ /* 0x020fe20008000000 */
[----:B0-----:R-:W-:-:S03]  /*5410*/  VIADDMNMX R4, R38, R34, R27, PT ;  /* 0x0000002226047246 */ /* 0x001fc6000380011b */
[----:B------:R-:W-:Y:S02]  /*5420*/  IMAD.IADD R6, R31, 0x1, R38 ;  /* 0x000000011f067824 */ /* 0x000fe400078e0226 */
[----:B-1----:R-:W-:Y:S01]  /*5430*/  VIADD R35, R9, 0xffffffff ;  /* 0xffffffff09237836 */ /* 0x002fe20000000000 */
[----:B---34-:R-:W-:Y:S06]  /*5440*/  @P2 BRA `(.L_x_2356) ;  /* 0x00000000005c2947 */ /* 0x018fec0003800000 */
[----:B------:R-:W-:Y:S01]  /*5450*/  IMAD.U32 R9, RZ, RZ, UR51 ;  /* 0x00000033ff097e24 */ /* 0x000fe2000f8e00ff */
[----:B------:R-:W-:Y:S04]  /*5460*/  BSSY B0, `(.L_x_2357) ;  /* 0x0000011000007945 */ /* 0x000fe80003800000 */
[----:B------:R-:W-:-:S04]  /*5470*/  IADD3 R9, -R9, UR49, R38 ;  /* 0x0000003109097c10 */ /* 0x000fc8000fffe126 */
        /* <DEDUP_REMOVED lines=10> */
.L_x_2358:
[----:B------:R-:W-:-:S06]  /*5520*/  UISETP.NE.AND UP2, UPT, UR15, 0x1, UPT ;  /* 0x000000010f00788c */ /* 0x000fcc000bf45270 */
[----:B------:R-:W-:-:S05]  /*5530*/  PLOP3.LUT P2, PT, PT, PT, UP2, 0x80, 0x0 ;  /* 0x000000000000781c */ /* 0x000fca0003f4f028 */
[----:B------:R-:W-:-:S08]  /*5540*/  @UP2 ULDC.64 UR6, c[0x0][0x9e8] ;  /* 0x00027a0000062ab9 */ /* 0x000fd00000000a00 */
[----:B------:R-:W-:-:S05]  /*5550*/  @P2 IMAD.HI.U32 R38, R9, UR6, RZ ;  /* 0x0000000609262c27 */ /* 0x000fca000f8e00ff */
[----:B------:R-:W-:-:S07]  /*5560*/  @P2 SHF.R.U32.HI R9, RZ, UR7, R38 ;  /* 0x00000007ff092c19 */ /* 0x000fce0008011626 */
.L_x_2359:
[----:B------:R-:W-:Y:S05]  /*5570*/  BSYNC B0 ;  /* 0x0000000000007941 */ /* 0x000fea0003800000 */
.L_x_2357:
[----:B------:R-:W-:-:S04]  /*5580*/  IMAD R9, R9, UR15, -R26 ;  /* 0x0000000f09097c24 */ /* 0x000fc8000f8e0a1a */
[----:B------:R-:W-:-:S05]  /*5590*/  IMAD.IADD R9, R9, 0x1, -R2 ;  /* 0x0000000109097824 */ /* 0x000fca00078e0a02 */
[----:B------:R-:W-:Y:S02]  /*55a0*/  VIMNMX R6, R6, R9, !PT ;  /* 0x0000000906067248 */ /* 0x000fe40007fe0100 */
[----:B------:R-:W-:-:S07]  /*55b0*/  VIADDMNMX R4, R9, UR15, R4, PT ;  /* 0x0000000f09047c46 */ /* 0x000fce000b800104 */
.L_x_2356:
[C---:B------:R-:W-:Y:S02]  /*55c0*/  ISETP.GE.AND P2, PT, R35.reuse, 0x2, PT ;  /* 0x000000022300780c */ /* 0x040fe40003f46270 */
[C---:B------:R-:W-:Y:S02]  /*55d0*/  ISETP.GE.AND P6, PT, R35.reuse, 0xa, PT ;  /* 0x0000000a2300780c */ /* 0x040fe40003fc6270 */
[----:B------:R-:W-:Y:S02]  /*55e0*/  ISETP.GT.AND P4, PT, R6, 0x1, !P2 ;  /* 0x000000010600780c */ /* 0x000fe40005784270 */
[----:B------:R-:W-:Y:S02]  /*55f0*/  ISETP.GE.AND P3, PT, R35, 0x9, PT ;  /* 0x000000092300780c */ /* 0x000fe40003f66270 */
[----:B------:R-:W-:Y:S02]  /*5600*/  ISETP.LT.OR P4, PT, R4, 0x2, P4 ;  /* 0x000000020400780c */ /* 0x000fe40002781670 */
[----:B------:R-:W-:-:S02]  /*5610*/  ISETP.GT.AND P5, PT, R6, 0x8, !P3 ;  /* 0x000000080600780c */ /* 0x000fc40005fa4270 */
[----:B------:R-:W-:Y:S02]  /*5620*/  FSEL R38, R25, -INF , !P4 ;  /* 0xff80000019267808 */ /* 0x000fe40006000000 */
[----:B------:R-:W-:Y:S02]  /*5630*/  ISETP.GT.AND P4, PT, R6, 0x9, !P6 ;  /* 0x000000090600780c */ /* 0x000fe40007784270 */
[----:B------:R-:W-:Y:S02]  /*5640*/  P2R R25, PR, RZ, 0x40 ;  /* 0x00000040ff197803 */ /* 0x000fe40000000000 */
        /* <DEDUP_REMOVED lines=27> */
[C---:B------:R-:W-:Y:S02]  /*5800*/  ISETP.GE.AND P5, PT, R35.reuse, 0x22, PT ;  /* 0x000000222300780c */ /* 0x040fe40003fa6270 */
        /* <DEDUP_REMOVED lines=34> */
[----:B------:R-:W-:Y:S01]  /*5a30*/  ISETP.GE.AND P6, PT, R35, 0x3a, PT ;  /* 0x0000003a2300780c */ /* 0x000fe20003fc6270 */
[----:B------:R-:W0:Y:S03]  /*5a40*/  SHFL.IDX PT, R24, R5, 0x1, 0x1c1f ;  /* 0x003c1f0005187f89 */ /* 0x000e2600000e0000 */
[----:B------:R-:W-:Y:S02]  /*5a50*/  P2R R35, PR, RZ, 0x40 ;  /* 0x00000040ff237803 */ /* 0x000fe40000000000 */
[----:B------:R-:W-:-:S04]  /*5a60*/  ISETP.GT.AND P6, PT, R6, 0x39, !P6 ;  /* 0x000000390600780c */ /* 0x000fc800077c4270 */
[----:B------:R-:W-:-:S04]  /*5a70*/  ISETP.LT.OR P6, PT, R4, 0x3a, P6 ;  /* 0x0000003a0400780c */ /* 0x000fc800037c1670 */
[----:B------:R-:W-:Y:S02]  /*5a80*/  FSEL R72, R53, -INF , !P6 ;  /* 0xff80000035487808 */ /* 0x000fe40007000000 */
[----:B------:R-:W-:Y:S02]  /*5a90*/  PLOP3.LUT P6, PT, PT, PT, UP1, 0x40, 0x0 ;  /* 0x000000000000781c */ /* 0x000fe40003fce818 */
[----:B0-----:R-:W-:Y:S01]  /*5aa0*/  VIADDMNMX R4, R24, R34, R27, PT ;  /* 0x0000002218047246 */ /* 0x001fe2000380011b */
[----:B------:R-:W-:-:S10]  /*5ab0*/  IMAD.IADD R6, R31, 0x1, R24 ;  /* 0x000000011f067824 */ /* 0x000fd400078e0218 */
[----:B------:R-:W-:Y:S05]  /*5ac0*/  @P6 BRA `(.L_x_2360) ;  /* 0x0000000000646947 */ /* 0x000fea0003800000 */
        /* <DEDUP_REMOVED lines=9> */
[----:B------:R-:W-:Y:S01]  /*5b60*/  @P6 IMAD.HI.U32 R24, R5, UR6, RZ ;  /* 0x0000000605186c27 */ /* 0x000fe2000f8e00ff */
[----:B------:R-:W-:-:S13]  /*5b70*/  PLOP3.LUT P6, PT, PT, PT, UP2, 0x80, 0x0 ;  /* 0x000000000000781c */ /* 0x000fda0003fcf028 */
[----:B------:R-:W-:-:S04]  /*5b80*/  @P6 SHF.R.U32.HI R5, RZ, UR7, R24 ;  /* 0x00000007ff056c19 */ /* 0x000fc80008011618 */
[----:B------:R-:W-:Y:S01]  /*5b90*/  LOP3.LUT R5, RZ, R5, RZ, 0x33, !PT ;  /* 0x00000005ff057212 */ /* 0x000fe200078e33ff */
[----:B------:R-:W-:Y:S06]  /*5ba0*/  BRA `(.L_x_2363) ;  /* 0x0000000000187947 */ /* 0x000fec0003800000 */
.L_x_2362:
[----:B------:R-:W-:-:S06]  /*5bb0*/  UISETP.NE.AND UP2, UPT, UR15, 0x1, UPT ;  /* 0x000000010f00788c */ /* 0x000fcc000bf45270 */
[----:B------:R-:W-:-:S05]  /*5bc0*/  PLOP3.LUT P6, PT, PT, PT, UP2, 0x80, 0x0 ;  /* 0x000000000000781c */ /* 0x000fca0003fcf028 */
[----:B------:R-:W-:-:S08]  /*5bd0*/  @UP2 ULDC.64 UR6, c[0x0][0x9e8] ;  /* 0x00027a0000062ab9 */ /* 0x000fd00000000a00 */
[----:B------:R-:W-:Y:S01]  /*5be0*/  @P6 IMAD.HI.U32 R24, R5, UR6, RZ ;  /* 0x0000000605186c27 */ /* 0x000fe2000f8e00ff */
[----:B------:R-:W-:-:S13]  /*5bf0*/  PLOP3.LUT P6, PT, PT, PT, UP2, 0x80, 0x0 ;  /* 0x000000000000781c */ /* 0x000fda0003fcf028 */
[----:B------:R-:W-:-:S07]  /*5c00*/  @P6 SHF.R.U32.HI R5, RZ, UR7, R24 ;  /* 0x00000007ff056c19 */ /* 0x000fce0008011618 */
.L_x_2363:
[----:B------:R-:W-:Y:S05]  /*5c10*/  BSYNC B0 ;  /* 0x0000000000007941 */ /* 0x000fea0003800000 */
.L_x_2361:
[----:B------:R-:W-:-:S04]  /*5c20*/  IMAD R5, R5, UR15, -R26 ;  /* 0x0000000f05057c24 */ /* 0x000fc8000f8e0a1a */
[----:B------:R-:W-:-:S05]  /*5c30*/  IMAD.IADD R5, R5, 0x1, -R2 ;  /* 0x0000000105057824 */ /* 0x000fca00078e0a02 */
[----:B------:R-:W-:Y:S02]  /*5c40*/  VIMNMX R6, R6, R5, !PT ;  /* 0x0000000506067248 */ /* 0x000fe40007fe0100 */
[----:B------:R-:W-:-:S07]  /*5c50*/  VIADDMNMX R4, R5, UR15, R4, PT ;  /* 0x0000000f05047c46 */ /* 0x000fce000b800104 */
.L_x_2360:
[----:B------:R-:W-:Y:S01]  /*5c60*/  BAR.SYNC.DEFER_BLOCKING 0xf, 0x100 ;  /* 0x03c4000000007b1d */ /* 0x000fe20000010000 */
[----:B------:R-:W-:Y:S02]  /*5c70*/  ISETP.GT.AND P2, PT, R6, 0x1, !P2 ;  /* 0x000000010600780c */ /* 0x000fe40005744270 */
[----:B------:R-:W-:Y:S02]  /*5c80*/  FMNMX.FTZ R5, R32, R38, !PT ;  /* 0x0000002620057209 */ /* 0x000fe40007810000 */
[----:B------:R-:W-:Y:S01]  /*5c90*/  ISETP.LT.OR P2, PT, R4, 0x2, P2 ;  /* 0x000000020400780c */ /* 0x000fe20001741670 */
[----:B------:R-:W-:Y:S01]  /*5ca0*/  ULDC UR10, c[0x0][0x988] ;  /* 0x00026200000a7ab9 */ /* 0x000fe20000000800 */
[----:B------:R-:W-:Y:S02]  /*5cb0*/  FMNMX.FTZ R5, R42, R5, !PT ;  /* 0x000000052a057209 */ /* 0x000fe40007810000 */
[----:B------:R-:W-:Y:S02]  /*5cc0*/  FSEL R10, R10, -INF , !P2 ;  /* 0xff8000000a0a7808 */ /* 0x000fe40005000000 */
[----:B------:R-:W-:-:S02]  /*5cd0*/  ISETP.NE.AND P2, PT, R25, RZ, PT ;  /* 0x000000ff1900720c */ /* 0x000fc40003f45270 */
[----:B------:R-:W-:Y:S02]  /*5ce0*/  FMNMX.FTZ R5, R56, R5, !PT ;  /* 0x0000000538057209 */ /* 0x000fe40007810000 */
[----:B------:R-:W-:Y:S02]  /*5cf0*/  ISETP.GT.AND P2, PT, R6, 0x9, !P2 ;  /* 0x000000090600780c */ /* 0x000fe40005744270 */
[----:B------:R-:W-:Y:S02]  /*5d00*/  FMNMX.FTZ R5, R58, R5, !PT ;  /* 0x000000053a057209 */ /* 0x000fe40007810000 */
[----:B------:R-:W-:Y:S02]  /*5d10*/  ISETP.LT.OR P2, PT, R4, 0xa, P2 ;  /* 0x0000000a0400780c */ /* 0x000fe40001741670 */
[----:B------:R-:W-:Y:S02]  /*5d20*/  FMNMX.FTZ R5, R60, R5, !PT ;  /* 0x000000053c057209 */ /* 0x000fe40007810000 */
[----:B--2---:R-:W-:-:S02]  /*5d30*/  FSEL R11, R11, -INF , !P2 ;  /* 0xff8000000b0b7808 */ /* 0x004fc40005000000 */
[----:B------:R-:W-:Y:S02]  /*5d40*/  ISETP.NE.AND P2, PT, R28, RZ, PT ;  /* 0x000000ff1c00720c */ /* 0x000fe40003f45270 */
[----:B------:R-:W-:Y:S02]  /*5d50*/  FMNMX.FTZ R5, R62, R5, !PT ;  /* 0x000000053e057209 */ /* 0x000fe40007810000 */
[----:B------:R-:W-:Y:S02]  /*5d60*/  ISETP.GT.AND P2, PT, R6, 0x10, !P2 ;  /* 0x000000100600780c */ /* 0x000fe40005744270 */
[----:B------:R-:W-:Y:S02]  /*5d70*/  FMNMX.FTZ R5, R64, R5, !PT ;  /* 0x0000000540057209 */ /* 0x000fe40007810000 */
[----:B------:R-:W-:Y:S02]  /*5d80*/  ISETP.LT.OR P2, PT, R4, 0x11, P2 ;  /* 0x000000110400780c */ /* 0x000fe40001741670 */
[----:B------:R-:W-:-:S02]  /*5d90*/  FMNMX.FTZ R5, R40, R5, !PT ;  /* 0x0000000528057209 */ /* 0x000fc40007810000 */
[----:B------:R-:W-:Y:S02]  /*5da0*/  FSEL R12, R12, -INF , !P2 ;  /* 0xff8000000c0c7808 */ /* 0x000fe40005000000 */
[----:B------:R-:W-:Y:S02]  /*5db0*/  ISETP.NE.AND P2, PT, R29, RZ, PT ;  /* 0x000000ff1d00720c */ /* 0x000fe40003f45270 */
[----:B------:R-:W-:Y:S02]  /*5dc0*/  FMNMX.FTZ R5, R66, R5, !PT ;  /* 0x0000000542057209 */ /* 0x000fe40007810000 */
[----:B------:R-:W-:Y:S02]  /*5dd0*/  ISETP.GT.AND P2, PT, R6, 0x11, !P2 ;  /* 0x000000110600780c */ /* 0x000fe40005744270 */
[----:B------:R-:W-:Y:S02]  /*5de0*/  FMNMX.FTZ R5, R44, R5, !PT ;  /* 0x000000052c057209 */ /* 0x000fe40007810000 */
[----:B------:R-:W-:-:S02]  /*5df0*/  ISETP.LT.OR P2, PT, R4, 0x12, P2 ;  /* 0x000000120400780c */ /* 0x000fc40001741670 */
[----:B------:R-:W-:Y:S02]  /*5e00*/  FMNMX.FTZ R5, R68, R5, !PT ;  /* 0x0000000544057209 */ /* 0x000fe40007810000 */
[----:B------:R-:W-:Y:S02]  /*5e10*/  FSEL R13, R13, -INF , !P2 ;  /* 0xff8000000d0d7808 */ /* 0x000fe40005000000 */
[----:B------:R-:W-:Y:S02]  /*5e20*/  ISETP.NE.AND P2, PT, R33, RZ, PT ;  /* 0x000000ff2100720c */ /* 0x000fe40003f45270 */
[----:B------:R-:W-:Y:S02]  /*5e30*/  FMNMX.FTZ R5, R48, R5, !PT ;  /* 0x0000000530057209 */ /* 0x000fe40007810000 */
[----:B------:R-:W-:Y:S02]  /*5e40*/  ISETP.GT.AND P2, PT, R6, 0x18, !P2 ;  /* 0x000000180600780c */ /* 0x000fe40005744270 */
[----:B------:R-:W-:-:S02]  /*5e50*/  FMNMX.FTZ R5, R70, R5, !PT ;  /* 0x0000000546057209 */ /* 0x000fc40007810000 */
[----:B------:R-:W-:Y:S02]  /*5e60*/  ISETP.LT.OR P2, PT, R4, 0x19, P2 ;  /* 0x000000190400780c */ /* 0x000fe40001741670 */
[----:B------:R-:W-:Y:S02]  /*5e70*/  FMNMX.FTZ R5, R52, R5, !PT ;  /* 0x0000000534057209 */ /* 0x000fe40007810000 */
[----:B------:R-:W-:Y:S02]  /*5e80*/  FSEL R14, R14, -INF , !P2 ;  /* 0xff8000000e0e7808 */ /* 0x000fe40005000000 */
[----:B------:R-:W-:Y:S02]  /*5e90*/  ISETP.NE.AND P2, PT, R36, RZ, PT ;  /* 0x000000ff2400720c */ /* 0x000fe40003f45270 */
[C---:B------:R-:W-:Y:S02]  /*5ea0*/  ISETP.GT.AND P3, PT, R6.reuse, 0x8, !P3 ;  /* 0x000000080600780c */ /* 0x040fe40005f64270 */
[----:B------:R-:W-:-:S02]  /*5eb0*/  ISETP.GT.AND P2, PT, R6, 0x19, !P2 ;  /* 0x000000190600780c */ /* 0x000fc40005744270 */
[----:B------:R-:W-:Y:S02]  /*5ec0*/  FMNMX.FTZ R27, R72, R5, !PT ;  /* 0x00000005481b7209 */ /* 0x000fe40007810000 */
[C---:B------:R-:W-:Y:S02]  /*5ed0*/  ISETP.LT.OR P2, PT, R4.reuse, 0x1a, P2 ;  /* 0x0000001a0400780c */ /* 0x040fe40001741670 */
[----:B------:R-:W-:Y:S01]  /*5ee0*/  ISETP.LT.OR P3, PT, R4, 0x9, P3 ;  /* 0x000000090400780c */ /* 0x000fe20001f61670 */
[----:B------:R-:W0:Y:S01]  /*5ef0*/  SHFL.BFLY PT, R26, R27, 0x2, 0x1f ;  /* 0x0c401f001b1a7f89 */ /* 0x000e2200000e0000 */
[----:B------:R-:W-:Y:S02]  /*5f00*/  FSEL R15, R15, -INF , !P2 ;  /* 0xff8000000f0f7808 */ /* 0x000fe40005000000 */
[----:B------:R-:W-:Y:S02]  /*5f10*/  ISETP.NE.AND P2, PT, R37, RZ, PT ;  /* 0x000000ff2500720c */ /* 0x000fe40003f45270 */
[----:B------:R-:W-:-:S02]  /*5f20*/  ISETP.NE.AND P6, PT, R9, RZ, PT ;  /* 0x000000ff0900720c */ /* 0x000fc40003fc5270 */
[----:B------:R-:W-:Y:S02]  /*5f30*/  ISETP.GT.AND P2, PT, R6, 0x20, !P2 ;  /* 0x000000200600780c */ /* 0x000fe40005744270 */
[----:B------:R-:W-:Y:S02]  /*5f40*/  FSEL R9, R30, -INF , !P3 ;  /* 0xff8000001e097808 */ /* 0x000fe40005800000 */
[----:B------:R-:W-:Y:S02]  /*5f50*/  ISETP.LT.OR P2, PT, R4, 0x21, P2 ;  /* 0x000000210400780c */ /* 0x000fe40001741670 */
[----:B------:R-:W-:Y:S02]  /*5f60*/  ISETP.NE.AND P3, PT, R41, RZ, PT ;  /* 0x000000ff2900720c */ /* 0x000fe40003f65270 */
[----:B------:R-:W-:Y:S02]  /*5f70*/  FSEL R20, R20, -INF , !P2 ;  /* 0xff80000014147808 */ /* 0x000fe40005000000 */
[----:B------:R-:W-:-:S02]  /*5f80*/  ISETP.NE.AND P2, PT, R39, RZ, PT ;  /* 0x000000ff2700720c */ /* 0x000fc40003f45270 */
[C---:B------:R-:W-:Y:S02]  /*5f90*/  ISETP.GT.AND P4, PT, R6.reuse, 0x31, !P4 ;  /* 0x000000310600780c */ /* 0x040fe40006784270 */
[C---:B------:R-:W-:Y:S02]  /*5fa0*/  ISETP.GT.AND P2, PT, R6.reuse, 0x21, !P2 ;  /* 0x000000210600780c */ /* 0x040fe40005744270 */
[----:B------:R-:W-:Y:S02]  /*5fb0*/  ISETP.GT.AND P5, PT, R6, 0x38, !P5 ;  /* 0x000000380600780c */ /* 0x000fe40006fa4270 */
[----:B------:R-:W-:Y:S02]  /*5fc0*/  ISETP.LT.OR P2, PT, R4, 0x22, P2 ;  /* 0x000000220400780c */ /* 0x000fe40001741670 */
[----:B0-----:R-:W-:Y:S02]  /*5fd0*/  FMNMX.FTZ R28, R27, R26, !PT ;  /* 0x0000001a1b1c7209 */ /* 0x001fe40007810000 */
[----:B------:R-:W-:-:S02]  /*5fe0*/  FSEL R21, R21, -INF , !P2 ;  /* 0xff80000015157808 */ /* 0x000fc40005000000 */
[----:B------:R-:W-:Y:S01]  /*5ff0*/  ISETP.GT.AND P2, PT, R6, 0x28, !P3 ;  /* 0x000000280600780c */ /* 0x000fe20005f44270 */
[----:B------:R-:W0:Y:S01]  /*6000*/  SHFL.BFLY PT, R29, R28, 0x1, 0x1f ;  /* 0x0c201f001c1d7f89 */ /* 0x000e2200000e0000 */
[----:B------:R-:W-:Y:S02]  /*6010*/  ISETP.NE.AND P3, PT, R45, RZ, PT ;  /* 0x000000ff2d00720c */ /* 0x000fe40003f65270 */
[----:B------:R-:W-:Y:S02]  /*6020*/  ISETP.LT.OR P2, PT, R4, 0x29, P2 ;  /* 0x000000290400780c */ /* 0x000fe40001741670 */
[----:B------:R-:W-:Y:S02]  /*6030*/  ISETP.GT.AND P3, PT, R6, 0x30, !P3 ;  /* 0x000000300600780c */ /* 0x000fe40005f64270 */
[----:B------:R-:W-:Y:S02]  /*6040*/  FSEL R24, R46, -INF , !P2 ;  /* 0xff8000002e187808 */ /* 0x000fe40005000000 */
[----:B------:R-:W-:-:S02]  /*6050*/  ISETP.GT.AND P2, PT, R6, RZ, !P6 ;  /* 0x000000ff0600720c */ /* 0x000fc40007744270 */
[----:B------:R-:W-:Y:S02]  /*6060*/  ISETP.NE.AND P6, PT, R35, RZ, PT ;  /* 0x000000ff2300720c */ /* 0x000fe40003fc5270 */
[C---:B------:R-:W-:Y:S02]  /*6070*/  ISETP.LT.OR P2, PT, R4.reuse, 0x1, P2 ;  /* 0x000000010400780c */ /* 0x040fe40001741670 */
[----:B------:R-:W-:Y:S02]  /*6080*/  ISETP.LT.OR P3, PT, R4, 0x31, P3 ;  /* 0x000000310400780c */ /* 0x000fe40001f61670 */
[----:B------:R-:W-:Y:S02]  /*6090*/  FSEL R3, R3, -INF , !P2 ;  /* 0xff80000003037808 */ /* 0x000fe40005000000 */
[----:B------:R-:W-:Y:S02]  /*60a0*/  ISETP.NE.AND P2, PT, R43, RZ, PT ;  /* 0x000000ff2b00720c */ /* 0x000fe40003f45270 */
[----:B------:R-:W-:-:S02]  /*60b0*/  FMNMX.FTZ R26, R3, R10, !PT ;  /* 0x0000000a031a7209 */ /* 0x000fc40007810000 */
[----:B------:R-:W-:Y:S02]  /*60c0*/  ISETP.GT.AND P2, PT, R6, 0x29, !P2 ;  /* 0x000000290600780c */ /* 0x000fe40005744270 */
[----:B------:R-:W-:Y:S02]  /*60d0*/  FMNMX.FTZ R26, R9, R26, !PT ;  /* 0x0000001a091a7209 */ /* 0x000fe40007810000 */
[C---:B------:R-:W-:Y:S02]  /*60e0*/  ISETP.LT.OR P2, PT, R4.reuse, 0x2a, P2 ;  /* 0x0000002a0400780c */ /* 0x040fe40001741670 */
[----:B------:R-:W-:Y:S02]  /*60f0*/  FMNMX.FTZ R5, R11, R26, !PT ;  /* 0x0000001a0b057209 */ /* 0x000fe40007810000 */
[----:B------:R-:W-:Y:S02]  /*6100*/  ISETP.LT.OR P4, PT, R4, 0x32, P4 ;  /* 0x000000320400780c */ /* 0x000fe40002781670 */
[----:B------:R-:W-:-:S02]  /*6110*/  FMNMX.FTZ R26, R12, R5, !PT ;  /* 0x000000050c1a7209 */ /* 0x000fc40007810000 */
[----:B0-----:R-:W-:Y:S02]  /*6120*/  FMNMX.FTZ R5, R28, R29, !PT ;  /* 0x0000001d1c057209 */ /* 0x001fe40007810000 */
[----:B------:R-:W-:Y:S02]  /*6130*/  FMNMX.FTZ R25, R13, R26, !PT ;  /* 0x0000001a0d197209 */ /* 0x000fe40007810000 */
[----:B------:R-:W-:Y:S01]  /*6140*/  ISETP.LT.OR P5, PT, R4, 0x39, P5 ;  /* 0x000000390400780c */ /* 0x000fe20002fa1670 */
[----:B------:R-:W-:Y:S01]  /*6150*/  FMUL.FTZ R28, R5, UR10 ;  /* 0x0000000a051c7c20 */ /* 0x000fe20008410000 */
[----:B------:R-:W-:Y:S02]  /*6160*/  FMNMX.FTZ R26, R14, R25, !PT ;  /* 0x000000190e1a7209 */ /* 0x000fe40007810000 */
[----:B------:R-:W-:Y:S02]  /*6170*/  FSEL R25, R47, -INF , !P2 ;  /* 0xff8000002f197808 */ /* 0x000fe40005000000 */
[----:B------:R-:W-:-:S02]  /*6180*/  FMNMX.FTZ R27, R15, R26, !PT ;  /* 0x0000001a0f1b7209 */ /* 0x000fc40007810000 */
[----:B------:R-:W-:Y:S02]  /*6190*/  FSETP.NEU.FTZ.AND P2, PT, R5, -INF , PT ;  /* 0xff8000000500780b */ /* 0x000fe40003f5d000 */
[----:B------:R-:W-:Y:S02]  /*61a0*/  FMNMX.FTZ R26, R20, R27, !PT ;  /* 0x0000001b141a7209 */ /* 0x000fe40007810000 */
[----:B------:R-:W-:Y:S02]  /*61b0*/  FSEL R31, R28, RZ, P2 ;  /* 0x000000ff1c1f7208 */ /* 0x000fe40001000000 */
[----:B------:R-:W-:Y:S02]  /*61c0*/  FMNMX.FTZ R27, R21, R26, !PT ;  /* 0x0000001a151b7209 */ /* 0x000fe40007810000 */
[----:B------:R-:W-:Y:S01]  /*61d0*/  ISETP.GT.AND P2, PT, R6, 0x39, !P6 ;  /* 0x000000390600780c */ /* 0x000fe20007744270 */
[--C-:B------:R-:W-:Y:S01]  /*61e0*/  FFMA.FTZ R30, R32, UR10, -R31.reuse ;  /* 0x0000000a201e7c23 */ /* 0x100fe2000801081f */
[----:B------:R-:W-:Y:S01]  /*61f0*/  FMNMX.FTZ R6, R24, R27, !PT ;  /* 0x0000001b18067209 */ /* 0x000fe20007810000 */
[--C-:B------:R-:W-:Y:S01]  /*6200*/  FFMA.FTZ R34, R56, UR10, -R31.reuse ;  /* 0x0000000a38227c23 */ /* 0x100fe2000801081f */
[----:B------:R-:W-:Y:S01]  /*6210*/  FSEL R26, R50, -INF , !P3 ;  /* 0xff800000321a7808 */ /* 0x000fe20005800000 */
[----:B------:R0:W-:Y:S01]  /*6220*/  MUFU.EX2 R152, R30 ;  /* 0x0000001e00987308 */ /* 0x0001e20000000800 */
        /* <DEDUP_REMOVED lines=8> */
[----:B------:R-:W-:Y:S01]  /*62b0*/  FSEL R4, R54, -INF , !P5 ;  /* 0xff80000036047808 */ /* 0x000fe20006800000 */
[--C-:B0-----:R-:W-:Y:S01]  /*62c0*/  FFMA.FTZ R30, R42, UR10, -R31.reuse ;  /* 0x0000000a2a1e7c23 */ /* 0x101fe2000801081f */
[----:B------:R-:W-:Y:S01]  /*62d0*/  FMNMX.FTZ R29, R27, R6, !PT ;  /* 0x000000061b1d7209 */ /* 0x000fe20007810000 */
[--C-:B------:R-:W-:Y:S01]  /*62e0*/  FFMA.FTZ R42, R68, UR10, -R31.reuse ;  /* 0x0000000a442a7c23 */ /* 0x100fe2000801081f */
[----:B------:R-:W-:Y:S01]  /*62f0*/  FSEL R28, R55, -INF , !P2 ;  /* 0xff800000371c7808 */ /* 0x000fe20005000000 */
[--C-:B------:R-:W-:Y:S01]  /*6300*/  FFMA.FTZ R39, R64, UR10, -R31.reuse ;  /* 0x0000000a40277c23 */ /* 0x100fe2000801081f */
[----:B------:R-:W-:Y:S01]  /*6310*/  FMNMX.FTZ R29, R4, R29, !PT ;  /* 0x0000001d041d7209 */ /* 0x000fe20007810000 */
[----:B------:R-:W-:Y:S01]  /*6320*/  MUFU.EX2 R154, R30 ;  /* 0x0000001e009a7308 */ /* 0x000fe20000000800 */
[--C-:B-1----:R-:W-:Y:S01]  /*6330*/  FFMA.FTZ R34, R66, UR10, -R31.reuse ;  /* 0x0000000a42227c23 */ /* 0x102fe2000801081f */
[--C-:B------:R-:W-:Y:S01]  /*6340*/  FFMA.FTZ R40, R40, UR10, -R31.reuse ;  /* 0x0000000a28287c23 */ /* 0x100fe2000801081f */
[----:B------:R-:W-:Y:S01]  /*6350*/  FMNMX.FTZ R29, R28, R29, !PT ;  /* 0x0000001d1c1d7209 */ /* 0x000fe20007810000 */
[----:B------:R-:W-:-:S04]  /*6360*/  FFMA.FTZ R45, R70, UR10, -R31 ;  /* 0x0000000a462d7c23 */ /* 0x000fc8000801081f */
[----:B------:R-:W0:Y:S01]  /*6370*/  SHFL.BFLY PT, R6, R29, 0x2, 0x1f ;  /* 0x0c401f001d067f89 */ /* 0x000e2200000e0000 */
[----:B------:R-:W-:Y:S08]  /*6380*/  MUFU.EX2 R41, R34 ;  /* 0x0000002200297308 */ /* 0x000ff00000000800 */
[----:B------:R1:W-:Y:S08]  /*6390*/  MUFU.EX2 R33, R32 ;  /* 0x0000002000217308 */ /* 0x0003f00000000800 */
[----:B------:R-:W-:Y:S01]  /*63a0*/  MUFU.EX2 R36, R36 ;  /* 0x0000002400247308 */ /* 0x000fe20000000800 */
[----:B-1----:R-:W-:Y:S01]  /*63b0*/  FFMA.FTZ R32, R60, UR10, -R31 ;  /* 0x0000000a3c207c23 */ /* 0x002fe2000801081f */
[----:B0-----:R-:W-:-:S06]  /*63c0*/  FMNMX.FTZ R30, R29, R6, !PT ;  /* 0x000000061d1e7209 */ /* 0x001fcc0007810000 */
[----:B------:R-:W-:Y:S01]  /*63d0*/  MUFU.EX2 R43, R42 ;  /* 0x0000002a002b7308 */ /* 0x000fe20000000800 */
[----:B------:R-:W0:Y:S07]  /*63e0*/  SHFL.BFLY PT, R29, R30, 0x1, 0x1f ;  /* 0x0c201f001e1d7f89 */ /* 0x000e2e00000e0000 */
[----:B------:R1:W2:Y:S08]  /*63f0*/  MUFU.EX2 R37, R32 ;  /* 0x0000002000257308 */ /* 0x0002b00000000800 */
[----:B------:R-:W-:Y:S01]  /*6400*/  MUFU.EX2 R38, R38 ;  /* 0x0000002600267308 */ /* 0x000fe20000000800 */
[--C-:B-1----:R-:W-:Y:S01]  /*6410*/  FFMA.FTZ R32, R44, UR10, -R31.reuse ;  /* 0x0000000a2c207c23 */ /* 0x102fe2000801081f */
[----:B------:R-:W-:-:S06]  /*6420*/  FFMA.FTZ R44, R48, UR10, -R31 ;  /* 0x0000000a302c7c23 */ /* 0x000fcc000801081f */
[----:B------:R-:W1:Y:S01]  /*6430*/  MUFU.EX2 R39, R39 ;  /* 0x0000002700277308 */ /* 0x000e620000000800 */
[----:B--2---:R-:W-:Y:S02]  /*6440*/  F2FP.F16.F32.PACK_AB R156, R37, R36 ;  /* 0x00000024259c723e */ /* 0x004fe400000000ff */
[----:B0-----:R-:W-:Y:S01]  /*6450*/  FMNMX.FTZ R6, R30, R29, !PT ;  /* 0x0000001d1e067209 */ /* 0x001fe20007810000 */
[--C-:B------:R-:W-:Y:S01]  /*6460*/  FFMA.FTZ R29, R52, UR10, -R31.reuse ;  /* 0x0000000a341d7c23 */ /* 0x100fe2000801081f */
[----:B------:R-:W-:Y:S02]  /*6470*/  FFMA.FTZ R31, R72, UR10, -R31 ;  /* 0x0000000a481f7c23 */ /* 0x000fe4000801081f */
[C---:B------:R-:W-:Y:S01]  /*6480*/  FSETP.NEU.FTZ.AND P2, PT, R6.reuse, -INF , PT ;  /* 0xff8000000600780b */ /* 0x040fe20003f5d000 */
[----:B------:R-:W-:Y:S01]  /*6490*/  FMUL.FTZ R30, R6, UR10 ;  /* 0x0000000a061e7c20 */ /* 0x000fe20008410000 */
[----:B------:R-:W0:Y:S04]  /*64a0*/  MUFU.EX2 R40, R40 ;  /* 0x0000002800287308 */ /* 0x000e280000000800 */
[----:B------:R-:W-:-:S02]  /*64b0*/  FSEL R34, R30, RZ, P2 ;  /* 0x000000ff1e227208 */ /* 0x000fc40001000000 */
[----:B-1----:R-:W-:Y:S02]  /*64c0*/  F2FP.F16.F32.PACK_AB R158, R39, R38 ;  /* 0x00000026279e723e */ /* 0x002fe400000000ff */
        /* <DEDUP_REMOVED lines=18> */
[----:B------:R-:W-:Y:S01]  /*65f0*/  FFMA.FTZ R28, R28, UR10, -R34 ;  /* 0x0000000a1c1c7c23 */ /* 0x000fe20008010822 */
[----:B0-----:R-:W-:-:S05]  /*6600*/  F2FP.F16.F32.PACK_AB R160, R41, R40 ;  /* 0x0000002829a0723e */ /* 0x001fca00000000ff */
[----:B------:R-:W0:Y:S08]  /*6610*/  MUFU.EX2 R9, R9 ;  /* 0x0000000900097308 */ /* 0x000e300000000800 */
[----:B------:R2:W3:Y:S01]  /*6620*/  MUFU.EX2 R42, R11 ;  /* 0x0000000b002a7308 */ /* 0x0004e20000000800 */
[----:B-1----:R-:W-:Y:S01]  /*6630*/  FADD.FTZ R46, R3, R10 ;  /* 0x0000000a032e7221 */ /* 0x002fe20000010000 */
[----:B------:R-:W-:-:S06]  /*6640*/  F2FP.F16.F32.PACK_AB R153, R10, R3 ;  /* 0x000000030a99723e */ /* 0x000fcc00000000ff */
[----:B------:R-:W1:Y:S01]  /*6650*/  MUFU.EX2 R12, R12 ;  /* 0x0000000c000c7308 */ /* 0x000e620000000800 */
[----:B--2---:R-:W-:Y:S01]  /*6660*/  FADD.FTZ R11, R152, R33 ;  /* 0x00000021980b7221 */ /* 0x004fe20000010000 */
[----:B------:R-:W-:-:S03]  /*6670*/  F2FP.F16.F32.PACK_AB R152, R33, R152 ;  /* 0x000000982198723e */ /* 0x000fc600000000ff */
[----:B------:R-:W-:Y:S01]  /*6680*/  FADD.FTZ R48, R154, R11 ;  /* 0x0000000b9a307221 */ /* 0x000fe20000010000 */
[----:B0-----:R-:W-:Y:S01]  /*6690*/  FADD.FTZ R11, R9, R46 ;  /* 0x0000002e090b7221 */ /* 0x001fe20000010000 */
[C---:B------:R-:W-:Y:S01]  /*66a0*/  F2FP.F16.F32.PACK_AB R154, R35.reuse, R154 ;  /* 0x0000009a239a723e */ /* 0x040fe200000000ff */
[----:B------:R-:W0:Y:S01]  /*66b0*/  MUFU.EX2 R13, R13 ;  /* 0x0000000d000d7308 */ /* 0x000e220000000800 */
[----:B------:R-:W-:Y:S01]  /*66c0*/  FADD.FTZ R31, R35, R48 ;  /* 0x00000030231f7221 */ /* 0x000fe20000010000 */
[C---:B---3--:R-:W-:Y:S01]  /*66d0*/  FADD.FTZ R11, R42.reuse, R11 ;  /* 0x0000000b2a0b7221 */ /* 0x048fe20000010000 */
[----:B------:R-:W-:Y:S02]  /*66e0*/  F2FP.F16.F32.PACK_AB R155, R42, R9 ;  /* 0x000000092a9b723e */ /* 0x000fe400000000ff */
[----:B------:R-:W-:-:S03]  /*66f0*/  FADD.FTZ R46, R36, R31 ;  /* 0x0000001f242e7221 */ /* 0x000fc60000010000 */
[----:B------:R-:W2:Y:S01]  /*6700*/  MUFU.EX2 R14, R14 ;  /* 0x0000000e000e7308 */ /* 0x000ea20000000800 */
[----:B------:R-:W-:Y:S01]  /*6710*/  FADD.FTZ R31, R37, R46 ;  /* 0x0000002e251f7221 */ /* 0x000fe20000010000 */
[----:B-1----:R-:W-:Y:S01]  /*6720*/  FADD.FTZ R34, R12, R11 ;  /* 0x0000000b0c227221 */ /* 0x002fe20000010000 */
[----:B------:R1:W-:Y:S02]  /*6730*/  STSM.16.M88.4 [R19+0x26800], R152 ;  /* 0x0268009813007844 */ /* 0x0003e40000000200 */
[----:B------:R-:W-:-:S03]  /*6740*/  FADD.FTZ R46, R38, R31 ;  /* 0x0000001f262e7221 */ /* 0x000fc60000010000 */
[----:B------:R-:W3:Y:S01]  /*6750*/  MUFU.EX2 R15, R15 ;  /* 0x0000000f000f7308 */ /* 0x000ee20000000800 */
[----:B0-----:R-:W-:Y:S01]  /*6760*/  FADD.FTZ R11, R13, R34 ;  /* 0x000000220d0b7221 */ /* 0x001fe20000010000 */
[----:B------:R-:W-:Y:S01]  /*6770*/  FADD.FTZ R31, R39, R46 ;  /* 0x0000002e271f7221 */ /* 0x000fe20000010000 */
[----:B------:R-:W-:-:S03]  /*6780*/  F2FP.F16.F32.PACK_AB R157, R13, R12 ;  /* 0x0000000c0d9d723e */ /* 0x000fc600000000ff */
[----:B------:R-:W-:Y:S02]  /*6790*/  FADD.FTZ R36, R40, R31 ;  /* 0x0000001f28247221 */ /* 0x000fe40000010000 */
[----:B------:R-:W0:Y:S01]  /*67a0*/  MUFU.EX2 R20, R20 ;  /* 0x0000001400147308 */ /* 0x000e220000000800 */
[----:B--2---:R-:W-:Y:S01]  /*67b0*/  FADD.FTZ R34, R14, R11 ;  /* 0x0000000b0e227221 */ /* 0x004fe20000010000 */
[----:B------:R-:W-:-:S06]  /*67c0*/  FADD.FTZ R33, R41, R36 ;  /* 0x0000002429217221 */ /* 0x000fcc0000010000 */
[----:B------:R-:W2:Y:S01]  /*67d0*/  MUFU.EX2 R21, R21 ;  /* 0x0000001500157308 */ /* 0x000ea20000000800 */
[C---:B---3--:R-:W-:Y:S01]  /*67e0*/  FADD.FTZ R31, R15.reuse, R34 ;  /* 0x000000220f1f7221 */ /* 0x048fe20000010000 */
[----:B------:R-:W-:-:S05]  /*67f0*/  F2FP.F16.F32.PACK_AB R159, R15, R14 ;  /* 0x0000000e0f9f723e */ /* 0x000fca00000000ff */
[----:B------:R1:W-:Y:S01]  /*6800*/  STSM.16.M88.4 [R22], R156 ;  /* 0x0000009c16007844 */ /* 0x0003e20000000200 */
[----:B------:R-:W3:Y:S01]  /*6810*/  MUFU.EX2 R32, R32 ;  /* 0x0000002000207308 */ /* 0x000ee20000000800 */
[----:B0-----:R-:W-:-:S07]  /*6820*/  FADD.FTZ R10, R20, R31 ;  /* 0x0000001f140a7221 */ /* 0x001fce0000010000 */
[----:B------:R-:W0:Y:S01]  /*6830*/  MUFU.EX2 R24, R24 ;  /* 0x0000001800187308 */ /* 0x000e220000000800 */
[C---:B--2---:R-:W-:Y:S01]  /*6840*/  FADD.FTZ R3, R21.reuse, R10 ;  /* 0x0000000a15037221 */ /* 0x044fe20000010000 */
[----:B------:R-:W-:-:S06]  /*6850*/  F2FP.F16.F32.PACK_AB R161, R21, R20 ;  /* 0x0000001415a1723e */ /* 0x000fcc00000000ff */
[----:B------:R-:W2:Y:S01]  /*6860*/  MUFU.EX2 R25, R25 ;  /* 0x0000001900197308 */ /* 0x000ea20000000800 */
[----:B---3--:R-:W-:Y:S01]  /*6870*/  FADD.FTZ R10, R32, R33 ;  /* 0x00000021200a7221 */ /* 0x008fe20000010000 */
[----:B------:R-:W-:-:S03]  /*6880*/  F2FP.F16.F32.PACK_AB R162, R43, R32 ;  /* 0x000000202ba2723e */ /* 0x000fc600000000ff */
[----:B------:R-:W-:-:S03]  /*6890*/  FADD.FTZ R43, R43, R10 ;  /* 0x0000000a2b2b7221 */ /* 0x000fc60000010000 */
[----:B------:R-:W-:Y:S01]  /*68a0*/  MUFU.EX2 R44, R44 ;  /* 0x0000002c002c7308 */ /* 0x000fe20000000800 */
[----:B0-----:R-:W-:-:S07]  /*68b0*/  FADD.FTZ R12, R24, R3 ;  /* 0x00000003180c7221 */ /* 0x001fce0000010000 */
[----:B------:R-:W0:Y:S01]  /*68c0*/  MUFU.EX2 R45, R45 ;  /* 0x0000002d002d7308 */ /* 0x000e220000000800 */
[C---:B--2---:R-:W-:Y:S01]  /*68d0*/  F2FP.F16.F32.PACK_AB R163, R25.reuse, R24 ;  /* 0x0000001819a3723e */ /* 0x044fe200000000ff */
[----:B------:R-:W-:-:S04]  /*68e0*/  FADD.FTZ R25, R25, R12 ;  /* 0x0000000c19197221 */ /* 0x000fc80000010000 */
[----:B------:R1:W-:Y:S02]  /*68f0*/  STSM.16.M88.4 [R184], R160 ;  /* 0x000000a0b8007844 */ /* 0x0003e40000000200 */
        /* <DEDUP_REMOVED lines=20> */
.L_x_2364:
[----:B------:R0:W2:Y:S01]  /*6a40*/  SYNCS.PHASECHK.TRANS64.TRYWAIT P2, [R7+URZ+0x28c50], R8 ;  /* 0x028c5008070075a7 */ /* 0x0000a2000804017f */
[----:B------:R-:W-:Y:S05]  /*6a50*/  @!P0 BRA `(.L_x_2365) ;  /* 0x0000000000048947 */ /* 0x000fea0003800000 */
[----:B------:R-:W-:Y:S01]  /*6a60*/  BPT.TRAP 0x1 ;  /* 0x000000040000795c */ /* 0x000fe20000300000 */
.L_x_2365:
[----:B--2---:R-:W-:Y:S05]  /*6a70*/  @P2 BRA `(.L_x_2366) ;  /* 0x0000000000082947 */ /* 0x004fea0003800000 */
[----:B------:R-:W2:Y:S02]  /*6a80*/  SYNCS.PHASECHK.TRANS64.TRYWAIT P2, [R7+URZ+0x28c50], R8 ;  /* 0x028c5008070075a7 */ /* 0x000ea4000804017f */
[----:B--2---:R-:W-:Y:S05]  /*6a90*/  @!P2 BRA `(.L_x_2367) ;  /* 0x000001480068a947 */ /* 0x004fea0003800000 */
.L_x_2366:
[----:B------:R-:W-:Y:S01]  /*6aa0*/  ULEA UR11, UR37, UR50, 0xc ;  /* 0x00000032250b7291 */ /* 0x000fe2000f8e603f */
[----:B------:R-:W-:Y:S01]  /*6ab0*/  WARPGROUP.ARRIVE ;  /* 0x00000000000079c5 */ /* 0x000fe20000000000 */
[----:B------:R-:W-:Y:S01]  /*6ac0*/  UMOV UR7, 0x40000040 ;  /* 0x4000004000077882 */ /* 0x000fe20000000000 */
[----:B------:R-:W-:Y:S01]  /*6ad0*/  R2UR UR21, R168 ;  /* 0x00000000a81572ca */ /* 0x000fe200000e0000 */
[----:B------:R-:W-:Y:S01]  /*6ae0*/  @UP0 ULDC UR18, c[0x0][0x450] ;  /* 0x0001140000120ab9 */ /* 0x000fe20000000800 */
[----:B------:R-:W-:Y:S01]  /*6af0*/  PLOP3.LUT P2, PT, PT, PT, UP1, 0x40, 0x0 ;  /* 0x000000000000781c */ /* 0x000fe20003f4e818 */
[----:B0-2---:R-:W-:Y:S01]  /*6b00*/  @!P1 VIADD R7, R7, 0x28c60 ;  /* 0x00028c6007079836 */ /* 0x005fe20000000000 */
[----:B------:R-:W-:Y:S02]  /*6b10*/  UMOV UR6, UR11 ;  /* 0x0000000b00067c82 */ /* 0x000fe40008000000 */
[----:B------:R-:W-:Y:S01]  /*6b20*/  HGMMA.64x256x16.F32 R24, R152, gdesc[UR4].tnspB, RZ, !UPT, gsb0 ;  /* 0x43e0000498187df0 */ /* 0x000fe2000c0008ff */
[----:B------:R-:W-:Y:S01]  /*6b30*/  UIADD3 UR6, UR11, 0x80, URZ ;  /* 0x000000800b067890 */ /* 0x000fe2000fffe03f */
[----:B------:R-:W-:Y:S01]  /*6b40*/  @!P1 PRMT R7, RZ, 0x654, R7 ;  /* 0x00000654ff079816 */ /* 0x000fe20000000007 */
[----:B------:R-:W-:-:S04]  /*6b50*/  UMOV UR7, 0x40000040 ;  /* 0x4000004000077882 */ /* 0x000fc80000000000 */
[----:B------:R-:W-:Y:S01]  /*6b60*/  UIADD3 UR21, UR21, -0x2, URZ ;  /* 0xfffffffe15157890 */ /* 0x000fe2000fffe03f */
[----:B------:R-:W-:Y:S02]  /*6b70*/  WARPGROUP.DEPBAR.LE gsb0, 0x0 ;  /* 0x00008000000079c5 */ /* 0x000fe40000010000 */
[----:B------:R-:W-:-:S15]  /*6b80*/  WARPGROUP.ARRIVE ;  /* 0x00000000000079c5 */ /* 0x000fde0000000000 */
[----:B------:R-:W-:-:S03]  /*6b90*/  NOP ;  /* 0x0000000000007918 */ /* 0x000fc60000000000 */
        /* <DEDUP_REMOVED lines=8> */
[----:B------:R-:W-:Y:S02]  /*6c20*/  UMOV UR7, 0x40000040 ;  /* 0x4000004000077882 */ /* 0x000fe40000000000 */
[----:B------:R-:W-:Y:S01]  /*6c30*/  UMOV UR11, UR42 ;  /* 0x0000002a000b7c82 */ /* 0x000fe20008000000 */
[----:B------:R-:W-:Y:S02]  /*6c40*/  WARPGROUP.DEPBAR.LE gsb0, 0x0 ;  /* 0x00008000000079c5 */ /* 0x000fe40000010000 */
[----:B------:R-:W-:-:S15]  /*6c50*/  WARPGROUP.ARRIVE ;  /* 0x00000000000079c5 */ /* 0x000fde0000000000 */
[----:B------:R-:W-:-:S06]  /*6c60*/  NOP ;  /* 0x0000000000007918 */ /* 0x000fcc0000000000 */
[----:B------:R-:W-:Y:S01]  /*6c70*/  HGMMA.64x256x16.F32 R24, R164, gdesc[UR4].tnspB, R24, gsb0 ;  /* 0x43e00004a4187df0 */ /* 0x000fe20008000818 */
[----:B------:R-:W-:Y:S02]  /*6c80*/  @UP0 ULDC UR6, c[0x0][0x44c] ;  /* 0x0001130000060ab9 */ /* 0x000fe40000000800 */
[----:B------:R-:W-:-:S04]  /*6c90*/  UIMAD.WIDE.U32 UR6, UR42, UR6, URZ ;  /* 0x000000062a0672a5 */ /* 0x000fc8000f8e003f */
[----:B------:R-:W-:-:S04]  /*6ca0*/  @UP0 USHF.R.U32.HI UR11, URZ, UR18, UR7 ;  /* 0x000000123f0b0299 */ /* 0x000fc80008011607 */
[----:B------:R-:W-:-:S04]  /*6cb0*/  UIADD3 UR6, UR11, UR49, -UR51 ;  /* 0x000000310b067290 */ /* 0x000fc8000fffe833 */
[----:B------:R-:W-:Y:S01]  /*6cc0*/  UIADD3 UR14, UR6, UR14, URZ ;  /* 0x0000000e060e7290 */ /* 0x000fe2000fffe03f */
        /* <DEDUP_REMOVED lines=21> */
.L_x_2369:
[----:B------:R-:W-:-:S11]  /*6e20*/  UISETP.NE.AND UP2, UPT, UR15, 0x1, UPT ;  /* 0x000000010f00788c */ /* 0x000fd6000bf45270 */
[----:B------:R-:W-:Y:S02]  /*6e30*/  @UP2 ULDC.64 UR18, c[0x0][0x9e8] ;  /* 0x00027a0000122ab9 */ /* 0x000fe40000000a00 */
[----:B------:R-:W-:-:S04]  /*6e40*/  UIMAD.WIDE.U32 UR6, UR11, UR18, URZ ;  /* 0x000000120b0672a5 */ /* 0x000fc8000f8e003f */
[----:B------:R-:W-:-:S12]  /*6e50*/  @UP2 USHF.R.U32.HI UR11, URZ, UR19, UR7 ;  /* 0x000000133f0b2299 */ /* 0x000fd80008011607 */
.L_x_2370:
[----:B------:R-:W-:-:S04]  /*6e60*/  UIMAD UR11, UR11, UR15, UR15 ;  /* 0x0000000f0b0b72a4 */ /* 0x000fc8000f8e020f */
[----:B------:R-:W-:-:S04]  /*6e70*/  UISETP.LT.AND UP2, UPT, UR14, UR11, UPT ;  /* 0x0000000b0e00728c */ /* 0x000fc8000bf41270 */
[----:B------:R-:W-:-:S12]  /*6e80*/  USEL UR14, UR14, UR11, UP2 ;  /* 0x0000000b0e0e7287 */ /* 0x000fd80009000000 */
.L_x_2368:
[----:B------:R-:W-:Y:S01]  /*6e90*/  USHF.R.S32.HI UR6, URZ, 0x1f, UR14 ;  /* 0x0000001f3f067899 */ /* 0x000fe2000801140e */
[----:B------:R-:W-:Y:S01]  /*6ea0*/  ULDC UR25, c[0x0][0x9e4] ;  /* 0x0002790000197ab9 */ /* 0x000fe20000000800 */
[----:B------:R-:W-:Y:S02]  /*6eb0*/  ULDC UR26, c[0x0][0x9d8] ;  /* 0x00027600001a7ab9 */ /* 0x000fe40000000800 */
[----:B------:R-:W-:Y:S01]  /*6ec0*/  ULEA.HI UR6, UR6, UR14, URZ, 0x6 ;  /* 0x0000000e06067291 */ /* 0x000fe2000f8f303f */
[----:B------:R-:W-:Y:S01]  /*6ed0*/  ULDC UR23, c[0x0][0x988] ;  /* 0x0002620000177ab9 */ /* 0x000fe20000000800 */
[----:B------:R-:W-:Y:S02]  /*6ee0*/  ULDC UR27, c[0x0][0x9e0] ;  /* 0x00027800001b7ab9 */ /* 0x000fe40000000800 */
[----:B------:R-:W-:-:S04]  /*6ef0*/  USHF.R.S32.HI UR6, URZ, 0x6, UR6 ;  /* 0x000000063f067899 */ /* 0x000fc80008011406 */
[----:B------:R-:W-:-:S04]  /*6f00*/  UISETP.LT.AND UP2, UPT, UR48, UR6, UPT ;  /* 0x000000063000728c */ /* 0x000fc8000bf41270 */
[----:B------:R-:W-:-:S04]  /*6f10*/  USEL UR22, UR48, UR6, !UP2 ;  /* 0x0000000630167287 */ /* 0x000fc8000d000000 */
[----:B------:R-:W-:-:S06]  /*6f20*/  UISETP.GE.AND UP2, UPT, UR21, UR22, UPT ;  /* 0x000000161500728c */ /* 0x000fcc000bf46270 */
[----:B------:R-:W-:-:S13]  /*6f30*/  PLOP3.LUT P2, PT, PT, PT, UP2, 0x80, 0x0 ;  /* 0x000000000000781c */ /* 0x000fda0003f4f028 */
[----:B------:R-:W-:Y:S05]  /*6f40*/  @!P2 BRA `(.L_x_2371) ;  /* 0x000000280058a947 */ /* 0x000fea0003800000 */
.L_x_2388:
[----:B------:R-:W-:-:S04]  /*6f50*/  UIADD3 UR24, UR37, 0x1, URZ ;  /* 0x0000000125187890 */ /* 0x000fc8000fffe03f */
[----:B------:R-:W-:-:S04]  /*6f60*/  UISETP.NE.AND UP2, UPT, UR24, 0x2, UPT ;  /* 0x000000021800788c */ /* 0x000fc8000bf45270 */
[----:B------:R-:W-:Y:S02]  /*6f70*/  USEL UR6, URZ, 0x1, UP2 ;  /* 0x000000013f067887 */ /* 0x000fe40009000000 */
[----:B------:R-:W-:Y:S02]  /*6f80*/  USEL UR24, UR24, URZ, UP2 ;  /* 0x0000003f18187287 */ /* 0x000fe40009000000 */
[----:B------:R-:W-:Y:S01]  /*6f90*/  ULOP3.LUT UR38, UR38, UR6, URZ, 0x3c, !UPT ;  /* 0x0000000626267292 */ /* 0x000fe2000f8e3c3f */
[----:B--2---:R-:W-:Y:S11]  /*6fa0*/  @!P0 BRA `(.L_x_2372) ;  /* 0x0000000000048947 */ /* 0x004ff60003800000 */
[----:B------:R-:W-:Y:S01]  /*6fb0*/  BPT.TRAP 0x1 ;  /* 0x000000040000795c */ /* 0x000fe20000300000 */
.L_x_2372:
[----:B------:R-:W-:Y:S01]  /*6fc0*/  ULEA UR28, UR24, UR46, 0x3 ;  /* 0x0000002e181c7291 */ /* 0x000fe2000f8e183f */
[----:B0-----:R-:W-:-:S05]  /*6fd0*/  IMAD.U32 R7, RZ, RZ, UR38 ;  /* 0x00000026ff077e24 */ /* 0x001fca000f8e00ff */
[----:B------:R-:W-:-:S04]  /*6fe0*/  SHF.L.U32 R7, R7, 0x1f, RZ ;  /* 0x0000001f07077819 */ /* 0x000fc800000006ff */
[----:B------:R0:W2:Y:S01]  /*6ff0*/  SYNCS.PHASECHK.TRANS64.TRYWAIT P2, [UR28+0x28c30], R7 ;  /* 0x028c3007ff0075a7 */ /* 0x0000a2000804015c */
[----:B------:R-:W-:Y:S05]  /*7000*/  @!P0 BRA `(.L_x_2373) ;  /* 0x0000000000048947 */ /* 0x000fea0003800000 */
[----:B------:R-:W-:Y:S01]  /*7010*/  BPT.TRAP 0x1 ;  /* 0x000000040000795c */ /* 0x000fe20000300000 */
.L_x_2373:
[----:B--2---:R-:W-:Y:S05]  /*7020*/  @P2 BRA `(.L_x_2374) ;  /* 0x0000000000082947 */ /* 0x004fea0003800000 */
[----:B------:R-:W2:Y:S02]  /*7030*/  SYNCS.PHASECHK.TRANS64.TRYWAIT P2, [UR28+0x28c30], R7 ;  /* 0x028c3007ff0075a7 */ /* 0x000ea4000804015c */
[----:B--2---:R-:W-:Y:S05]  /*7040*/  @!P2 BRA `(.L_x_2375) ;  /* 0x000001440010a947 */ /* 0x004fea0003800000 */
.L_x_2374:
[----:B------:R-:W-:Y:S01]  /*7050*/  R2UR UR18, R0 ;  /* 0x00000000001272ca */ /* 0x000fe200000e0000 */
[----:B-1----:R-:W-:Y:S01]  /*7060*/  WARPGROUP.ARRIVE ;  /* 0x00000000000079c5 */ /* 0x002fe20000000000 */
[----:B------:R-:W-:Y:S01]  /*7070*/  UMOV UR19, 0x40000040 ;  /* 0x4000004000137882 */ /* 0x000fe20000000000 */
[----:B------:R-:W-:Y:S01]  /*7080*/  UMOV UR7, 0x40000040 ;  /* 0x4000004000077882 */ /* 0x000fe20000000000 */
[----:B------:R-:W-:Y:S01]  /*7090*/  UMOV UR11, 0x40000040 ;  /* 0x40000040000b7882 */ /* 0x000fe20000000000 */
[----:B------:R-:W-:Y:S01]  /*70a0*/  UMOV UR15, 0x40000040 ;  /* 0x40000040000f7882 */ /* 0x000fe20000000000 */
[----:B------:R-:W-:Y:S02]  /*70b0*/  PLOP3.LUT P2, PT, PT, PT, UP0, 0x80, 0x0 ;  /* 0x000000000000781c */ /* 0x000fe40003f4f008 */
[----:B------:R-:W-:-:S05]  /*70c0*/  PLOP3.LUT P3, PT, PT, PT, UP0, 0x80, 0x0 ;  /* 0x000000000000781c */ /* 0x000fca0003f6f008 */
[----:B------:R-:W-:-:S04]  /*70d0*/  ULEA UR18, UR24, UR18, 0x9 ;  /* 0x0000001218127291 */ /* 0x000fc8000f8e483f */
[----:B------:R-:W-:Y:S02]  /*70e0*/  UIADD3 UR6, UR18, 0x2, URZ ;  /* 0x0000000212067890 */ /* 0x000fe4000fffe03f */
[----:B------:R-:W-:Y:S02]  /*70f0*/  UIADD3 UR10, UR18, 0x4, URZ ;  /* 0x00000004120a7890 */ /* 0x000fe4000fffe03f */
[----:B------:R-:W-:Y:S02]  /*7100*/  UIADD3 UR14, UR18, 0x6, URZ ;  /* 0x00000006120e7890 */ /* 0x000fe4000fffe03f */
[----:B------:R-:W-:Y:S03]  /*7110*/  HGMMA.64x64x16.F32 R152, gdesc[UR16], RZ, !UPT, gsb0 ;  /* 0x00e00000109879f0 */ /* 0x000fe6000c0008ff */
[----:B------:R-:W-:Y:S02]  /*7120*/  WARPGROUP.DEPBAR.LE gsb0, 0x0 ;  /* 0x00008000000079c5 */ /* 0x000fe40000010000 */
[----:B------:R-:W-:-:S06]  /*7130*/  WARPGROUP.ARRIVE ;  /* 0x00000000000079c5 */ /* 0x000fcc0000000000 */
[----:B------:R-:W-:Y:S01]  /*7140*/  HGMMA.64x64x16.F32 R152, gdesc[UR4], R152, gsb0 ;  /* 0x00e00000049879f0 */ /* 0x000fe20008000898 */
[----:B------:R-:W-:Y:S02]  /*7150*/  @UP0 ULDC UR6, c[0x0][0x44c] ;  /* 0x0001130000060ab9 */ /* 0x000fe40000000800 */
        /* <DEDUP_REMOVED lines=10> */
[----:B------:R-:W-:Y:S02]  /*7200*/  VIADD R172, R186, UR42 ;  /* 0x0000002abaac7c36 */ /* 0x000fe40008000000 */
[----:B------:R-:W-:Y:S01]  /*7210*/  FMUL.FTZ R12, R152, UR26 ;  /* 0x0000001a980c7c20 */ /* 0x000fe20008410000 */
[----:B------:R-:W-:Y:S01]  /*7220*/  FMUL.FTZ R152, R162, UR26 ;  /* 0x0000001aa2987c20 */ /* 0x000fe20008410000 */
[----:B------:R-:W-:Y:S01]  /*7230*/  FMUL.FTZ R162, R168, UR26 ;  /* 0x0000001aa8a27c20 */ /* 0x000fe20008410000 */
[----:B--2---:R-:W-:Y:S01]  /*7240*/  @P2 IMAD.HI.U32 R8, R172, UR6, RZ ;  /* 0x00000006ac082c27 */ /* 0x004fe2000f8e00ff */
[----:B------:R-:W-:-:S03]  /*7250*/  @UP0 ULDC UR6, c[0x0][0x450] ;  /* 0x0001140000060ab9 */ /* 0x000fc60000000800 */
[----:B------:R-:W-:Y:S01]  /*7260*/  FMUL.FTZ R11, R155, UR26 ;  /* 0x0000001a9b0b7c20 */ /* 0x000fe20008410000 */
[----:B------:R-:W-:Y:S01]  /*7270*/  FMUL.FTZ R155, R161, UR26 ;  /* 0x0000001aa19b7c20 */ /* 0x000fe20008410000 */
[----:B------:R-:W-:Y:S01]  /*7280*/  IMAD.U32 R168, RZ, RZ, UR28 ;  /* 0x0000001cffa87e24 */ /* 0x000fe2000f8e00ff */
[----:B------:R-:W-:Y:S01]  /*7290*/  @P3 SHF.R.U32.HI R172, RZ, UR6, R8 ;  /* 0x00000006ffac3c19 */ /* 0x000fe20008011608 */
[----:B------:R-:W-:Y:S01]  /*72a0*/  USHF.L.U32 UR6, UR21, 0x6, URZ ;  /* 0x0000000615067899 */ /* 0x000fe2000800063f */
[----:B------:R-:W-:Y:S01]  /*72b0*/  FMUL.FTZ R161, R171, UR26 ;  /* 0x0000001aaba17c20 */ /* 0x000fe20008410000 */
[----:B------:R-:W-:Y:S02]  /*72c0*/  @!P1 VIADD R8, R168, 0x28c40 ;  /* 0x00028c40a8089836 */ /* 0x000fe40000000000 */
[----:B------:R-:W-:Y:S01]  /*72d0*/  FMUL.FTZ R171, R176, UR26 ;  /* 0x0000001ab0ab7c20 */ /* 0x000fe20008410000 */
[----:B------:R-:W-:Y:S01]  /*72e0*/  FMUL.FTZ R176, R180, UR26 ;  /* 0x0000001ab4b07c20 */ /* 0x000fe20008410000 */
[----:B------:R-:W-:-:S02]  /*72f0*/  IMAD.U32 R180, RZ, RZ, UR51 ;  /* 0x00000033ffb47e24 */ /* 0x000fc4000f8e00ff */
[----:B------:R-:W-:Y:S01]  /*7300*/  FMUL.FTZ R21, R157, UR26 ;  /* 0x0000001a9d157c20 */ /* 0x000fe20008410000 */
[----:B------:R-:W-:Y:S01]  /*7310*/  @!P1 PRMT R8, RZ, 0x654, R8 ;  /* 0x00000654ff089816 */ /* 0x000fe20000000008 */
        /* <DEDUP_REMOVED lines=11> */
[----:B-1----:R-:W-:-:S02]  /*73d0*/  IMAD.U32 R8, RZ, RZ, UR6 ;  /* 0x00000006ff087e24 */ /* 0x002fc4000f8e00ff */
[----:B------:R-:W-:Y:S01]  /*73e0*/  FMUL.FTZ R163, R169, UR26 ;  /* 0x0000001aa9a37c20 */ /* 0x000fe20008410000 */
[----:B------:R-:W-:Y:S01]  /*73f0*/  FMUL.FTZ R160, R170, UR26 ;  /* 0x0000001aaaa07c20 */ /* 0x000fe20008410000 */
[----:B------:R-:W-:Y:S01]  /*7400*/  FMUL.FTZ R164, R174, UR26 ;  /* 0x0000001aaea47c20 */ /* 0x000fe20008410000 */
[----:B------:R-:W-:Y:S01]  /*7410*/  FMUL.FTZ R165, R175, UR26 ;  /* 0x0000001aafa57c20 */ /* 0x000fe20008410000 */
[----:B------:R-:W-:Y:S01]  /*7420*/  IADD3 R8, -R2, 0x1, -R8 ;  /* 0x0000000102087810 */ /* 0x000fe20007ffe908 */
[----:B------:R-:W-:Y:S01]  /*7430*/  FMUL.FTZ R173, R177, UR26 ;  /* 0x0000001ab1ad7c20 */ /* 0x000fe20008410000 */
[----:B------:R-:W-:Y:S01]  /*7440*/  FMUL.FTZ R169, R178, UR26 ;  /* 0x0000001ab2a97c20 */ /* 0x000fe20008410000 */
[----:B------:R-:W-:Y:S01]  /*7450*/  FMUL.FTZ R170, R179, UR26 ;  /* 0x0000001ab3aa7c20 */ /* 0x000fe20008410000 */
[----:B------:R-:W-:Y:S01]  /*7460*/  IADD3 R180, -R180, UR49, R8 ;  /* 0x00000031b4b47c10 */ /* 0x000fe2000fffe108 */
[----:B------:R-:W-:Y:S01]  /*7470*/  FMUL.FTZ R177, R181, UR26 ;  /* 0x0000001ab5b17c20 */ /* 0x000fe20008410000 */
[----:B------:R-:W1:Y:S01]  /*7480*/  SHFL.IDX PT, R8, R172, RZ, 0x1c1f ;  /* 0x001c1fffac087589 */ /* 0x000e6200000e0000 */
[----:B------:R-:W-:Y:S01]  /*7490*/  FMUL.FTZ R174, R182, UR26 ;  /* 0x0000001ab6ae7c20 */ /* 0x000fe20008410000 */
[----:B------:R-:W-:Y:S01]  /*74a0*/  FMUL.FTZ R175, R183, UR26 ;  /* 0x0000001ab7af7c20 */ /* 0x000fe20008410000 */
[----:B------:R-:W-:Y:S01]  /*74b0*/  PLOP3.LUT P2, PT, PT, PT, UP1, 0x40, 0x0 ;  /* 0x000000000000781c */ /* 0x000fe20003f4e818 */
[----:B------:R-:W2:Y:S01]  /*74c0*/  MUFU.TANH R12, R12 ;  /* 0x0000000c000c7308 */ /* 0x000ea20000002400 */
[----:B------:R-:W-:-:S02]  /*74d0*/  VIADD R181, R180, UR27 ;  /* 0x0000001bb4b57c36 */ /* 0x000fc40008000000 */
[----:B------:R-:W-:-:S05]  /*74e0*/  VIADD R180, R180, UR20 ;  /* 0x00000014b4b47c36 */ /* 0x000fca0008000000 */
[----:B------:R-:W3:Y:S08]  /*74f0*/  MUFU.TANH R13, R13 ;  /* 0x0000000d000d7308 */ /* 0x000ef00000002400 */
[----:B------:R-:W4:Y:S01]  /*7500*/  MUFU.TANH R10, R10 ;  /* 0x0000000a000a7308 */ /* 0x000f220000002400 */
[C---:B-1----:R-:W-:Y:S02]  /*7510*/  IMAD.IADD R179, R8.reuse, 0x1, R181 ;  /* 0x0000000108b37824 */ /* 0x042fe400078e02b5 */
[----:B------:R-:W-:-:S05]  /*7520*/  IMAD.IADD R178, R8, 0x1, R180 ;  /* 0x0000000108b27824 */ /* 0x000fca00078e02b4 */
[----:B------:R-:W1:Y:S08]  /*7530*/  MUFU.TANH R11, R11 ;  /* 0x0000000b000b7308 */ /* 0x000e700000002400 */
        /* <DEDUP_REMOVED lines=27> */
[----:B------:R-:W0:Y:S01]  /*76f0*/  MUFU.TANH R175, R175 ;  /* 0x000000af00af7308 */ /* 0x000e220000002400 */
[----:B-1234-:R-:W-:Y:S05]  /*7700*/  @P2 BRA `(.L_x_2376) ;  /* 0x00000000005c2947 */ /* 0x01efea0003800000 */
[----:B------:R-:W-:Y:S01]  /*7710*/  IMAD.U32 R182, RZ, RZ, UR51 ;  /* 0x00000033ffb67e24 */ /* 0x000fe2000f8e00ff */
[----:B------:R-:W-:Y:S04]  /*7720*/  BSSY B0, `(.L_x_2377) ;  /* 0x0000011000007945 */ /* 0x000fe80003800000 */
[----:B------:R-:W-:-:S04]  /*7730*/  IADD3 R182, -R182, UR49, R8 ;  /* 0x00000031b6b67c10 */ /* 0x000fc8000fffe108 */
        /* <DEDUP_REMOVED lines=10> */
.L_x_2378:
[----:B------:R-:W-:-:S05]  /*77e0*/  IMAD.U32 R183, RZ, RZ, UR25 ;  /* 0x00000019ffb77e24 */ /* 0x000fca000f8e00ff */
[----:B------:R-:W-:-:S13]  /*77f0*/  ISETP.NE.AND P2, PT, R183, 0x1, PT ;  /* 0x00000001b700780c */ /* 0x000fda0003f45270 */
[----:B------:R-:W1:Y:S02]  /*7800*/  @P2 LDC.64 R8, c[0x0][0x9e8] ;  /* 0x00027a00ff082b82 */ /* 0x000e640000000a00 */
[----:B-1----:R-:W-:-:S05]  /*7810*/  @P2 IMAD.HI.U32 R8, R182, R8, RZ ;  /* 0x00000008b6082227 */ /* 0x002fca00078e00ff */
[----:B------:R-:W-:-:S07]  /*7820*/  @P2 SHF.R.U32.HI R182, RZ, R9, R8 ;  /* 0x00000009ffb62219 */ /* 0x000fce0000011608 */
.L_x_2379:
[----:B------:R-:W-:Y:S05]  /*7830*/  BSYNC B0 ;  /* 0x0000000000007941 */ /* 0x000fea0003800000 */
.L_x_2377:
[----:B------:R-:W-:-:S04]  /*7840*/  IMAD R182, R182, R183, -UR6 ;  /* 0x80000006b6b67e24 */ /* 0x000fc8000f8e02b7 */
[----:B------:R-:W-:-:S05]  /*7850*/  IMAD.IADD R182, R182, 0x1, -R2 ;  /* 0x00000001b6b67824 */ /* 0x000fca00078e0a02 */
[----:B------:R-:W-:Y:S02]  /*7860*/  VIMNMX R178, R178, R182, !PT ;  /* 0x000000b6b2b27248 */ /* 0x000fe40007fe0100 */
[----:B------:R-:W-:-:S07]  /*7870*/  VIADDMNMX R179, R182, R183, R179, PT ;  /* 0x000000b7b6b37246 */ /* 0x000fce00038001b3 */
.L_x_2376:
[----:B------:R-:W-:Y:S01]  /*7880*/  UISETP.GT.AND UP2, UPT, UR21, -0x1, UPT ;  /* 0xffffffff1500788c */ /* 0x000fe2000bf44270 */
[----:B------:R-:W1:Y:S05]  /*7890*/  SHFL.IDX PT, R172, R172, 0x1, 0x1c1f ;  /* 0x003c1f00acac7f89 */ /* 0x000e6a00000e0000 */
[----:B------:R-:W-:-:S04]  /*78a0*/  PLOP3.LUT P2, PT, PT, PT, UP2, 0x80, 0x0 ;  /* 0x000000000000781c */ /* 0x000fc80003f4f028 */
[C---:B------:R-:W-:Y:S02]  /*78b0*/  ISETP.GT.AND P5, PT, R178.reuse, RZ, P2 ;  /* 0x000000ffb200720c */ /* 0x040fe400017a4270 */
[C---:B------:R-:W-:Y:S02]  /*78c0*/  ISETP.GT.AND P4, PT, R178.reuse, 0x1, P2 ;  /* 0x00000001b200780c */ /* 0x040fe40001784270 */
[----:B------:R-:W-:Y:S02]  /*78d0*/  ISETP.LT.OR P5, PT, R179, 0x1, P5 ;  /* 0x00000001b300780c */ /* 0x000fe40002fa1670 */
[----:B------:R-:W-:Y:S02]  /*78e0*/  ISETP.GT.AND P6, PT, R178, 0x8, P2 ;  /* 0x00000008b200780c */ /* 0x000fe400017c4270 */
[----:B------:R-:W-:Y:S02]  /*78f0*/  FSEL R12, R12, -INF , !P5 ;  /* 0xff8000000c0c7808 */ /* 0x000fe40006800000 */
[----:B------:R-:W-:-:S02]  /*7900*/  ISETP.GT.AND P5, PT, R178, 0x10, P2 ;  /* 0x00000010b200780c */ /* 0x000fc400017a4270 */
[----:B------:R-:W-:Y:S02]  /*7910*/  ISETP.GT.AND P3, PT, R178, 0x9, P2 ;  /* 0x00000009b200780c */ /* 0x000fe40001764270 */
[----:B------:R-:W-:Y:S01]  /*7920*/  ISETP.LT.OR P5, PT, R179, 0x11, P5 ;  /* 0x00000011b300780c */ /* 0x000fe20002fa1670 */
[--C-:B-1----:R-:W-:Y:S01]  /*7930*/  IMAD.IADD R181, R181, 0x1, R172.reuse ;  /* 0x00000001b5b57824 */ /* 0x102fe200078e02ac */
[C---:B------:R-:W-:Y:S01]  /*7940*/  ISETP.LT.OR P4, PT, R179.reuse, 0x2, P4 ;  /* 0x00000002b300780c */ /* 0x040fe20002781670 */
[----:B------:R-:W-:Y:S01]  /*7950*/  IMAD.IADD R180, R180, 0x1, R172 ;  /* 0x00000001b4b47824 */ /* 0x000fe200078e02ac */
[----:B0-----:R-:W-:Y:S02]  /*7960*/  FSEL R154, R154, -INF , !P5 ;  /* 0xff8000009a9a7808 */ /* 0x001fe40006800000 */
        /* <DEDUP_REMOVED lines=28> */
[----:B------:R-:W-:Y:S02]  /*7b30*/  FSEL R166, R166, -INF , !P6 ;  /* 0xff800000a6a67808 */ /* 0x000fe40007000000 */
[----:B------:R-:W-:Y:S02]  /*7b40*/  FSEL R167, R167, -INF , !P3 ;  /* 0xff800000a7a77808 */ /* 0x000fe40005800000 */
[C---:B------:R-:W-:Y:S02]  /*7b50*/  ISETP.GT.AND P4, PT, R178.reuse, 0x31, P2 ;  /* 0x00000031b200780c */ /* 0x040fe40001784270 */
[----:B------:R-:W-:-:S02]  /*7b60*/  ISETP.GT.AND P6, PT, R178, 0x38, P2 ;  /* 0x00000038b200780c */ /* 0x000fc400017c4270 */
[----:B------:R-:W-:Y:S02]  /*7b70*/  ISETP.GT.AND P3, PT, R178, 0x39, P2 ;  /* 0x00000039b200780c */ /* 0x000fe40001764270 */
[C---:B------:R-:W-:Y:S02]  /*7b80*/  ISETP.LT.OR P4, PT, R179.reuse, 0x32, P4 ;  /* 0x00000032b300780c */ /* 0x040fe40002781670 */
[C---:B------:R-:W-:Y:S02]  /*7b90*/  ISETP.LT.OR P6, PT, R179.reuse, 0x39, P6 ;  /* 0x00000039b300780c */ /* 0x040fe400037c1670 */
[----:B------:R-:W-:Y:S02]  /*7ba0*/  ISETP.LT.OR P3, PT, R179, 0x3a, P3 ;  /* 0x0000003ab300780c */ /* 0x000fe40001f61670 */
[----:B------:R-:W-:Y:S02]  /*7bb0*/  FSEL R173, R173, -INF , !P4 ;  /* 0xff800000adad7808 */ /* 0x000fe40006000000 */
[----:B------:R-:W-:-:S02]  /*7bc0*/  FSEL R176, R176, -INF , !P6 ;  /* 0xff800000b0b07808 */ /* 0x000fc40007000000 */
[----:B------:R-:W-:Y:S01]  /*7bd0*/  FSEL R177, R177, -INF , !P3 ;  /* 0xff800000b1b17808 */ /* 0x000fe20005800000 */
[----:B------:R-:W-:Y:S06]  /*7be0*/  @P5 BRA `(.L_x_2380) ;  /* 0x00000000005c5947 */ /* 0x000fec0003800000 */
        /* <DEDUP_REMOVED lines=13> */
.L_x_2382:
[----:B------:R-:W-:-:S05]  /*7cc0*/  IMAD.U32 R178, RZ, RZ, UR25 ;  /* 0x00000019ffb27e24 */ /* 0x000fca000f8e00ff */
[----:B------:R-:W-:-:S13]  /*7cd0*/  ISETP.NE.AND P3, PT, R178, 0x1, PT ;  /* 0x00000001b200780c */ /* 0x000fda0003f65270 */
[----:B------:R-:W0:Y:S02]  /*7ce0*/  @P3 LDC.64 R8, c[0x0][0x9e8] ;  /* 0x00027a00ff083b82 */ /* 0x000e240000000a00 */
[----:B0-----:R-:W-:-:S05]  /*7cf0*/  @P3 IMAD.HI.U32 R8, R172, R8, RZ ;  /* 0x00000008ac083227 */ /* 0x001fca00078e00ff */
[----:B------:R-:W-:-:S07]  /*7d00*/  @P3 SHF.R.U32.HI R172, RZ, R9, R8 ;  /* 0x00000009ffac3219 */ /* 0x000fce0000011608 */
.L_x_2383:
[----:B------:R-:W-:Y:S05]  /*7d10*/  BSYNC B0 ;  /* 0x0000000000007941 */ /* 0x000fea0003800000 */
.L_x_2381:
[----:B------:R-:W-:-:S04]  /*7d20*/  IMAD R172, R172, R178, -UR6 ;  /* 0x80000006acac7e24 */ /* 0x000fc8000f8e02b2 */
[----:B------:R-:W-:-:S05]  /*7d30*/  IMAD.IADD R172, R172, 0x1, -R2 ;  /* 0x00000001acac7824 */ /* 0x000fca00078e0a02 */
[----:B------:R-:W-:Y:S02]  /*7d40*/  VIMNMX R180, R180, R172, !PT ;  /* 0x000000acb4b47248 */ /* 0x000fe40007fe0100 */
[----:B------:R-:W-:-:S07]  /*7d50*/  VIADDMNMX R181, R172, R178, R181, PT ;  /* 0x000000b2acb57246 */ /* 0x000fce00038001b5 */
.L_x_2380:
[----:B------:R-:W-:Y:S01]  /*7d60*/  FMNMX.FTZ R8, R12, R5, !PT ;  /* 0x000000050c087209 */ /* 0x000fe20007810000 */
[----:B------:R-:W-:Y:S01]  /*7d70*/  UMOV UR10, UR23 ;  /* 0x00000017000a7c82 */ /* 0x000fe20008000000 */
[----:B------:R-:W-:Y:S02]  /*7d80*/  LOP3.LUT R18, R18, 0xffffdfff, RZ, 0xc0, !PT ;  /* 0xffffdfff12127812 */ /* 0x000fe400078ec0ff */
[----:B------:R-:W-:Y:S02]  /*7d90*/  FMNMX.FTZ R8, R13, R8, !PT ;  /* 0x000000080d087209 */ /* 0x000fe40007810000 */
[----:B------:R-:W-:Y:S02]  /*7da0*/  @P0 LOP3.LUT R18, R18, 0x2000, RZ, 0xfc, !PT ;  /* 0x0000200012120812 */ /* 0x000fe400078efcff */
[----:B------:R-:W-:Y:S02]  /*7db0*/  FMNMX.FTZ R8, R20, R8, !PT ;  /* 0x0000000814087209 */ /* 0x000fe40007810000 */
[----:B------:R-:W-:-:S02]  /*7dc0*/  ISETP.GT.AND P0, PT, R180, 0x31, P2 ;  /* 0x00000031b400780c */ /* 0x000fc40001704270 */
[----:B------:R-:W-:Y:S02]  /*7dd0*/  FMNMX.FTZ R8, R21, R8, !PT ;  /* 0x0000000815087209 */ /* 0x000fe40007810000 */
[----:B------:R-:W-:Y:S02]  /*7de0*/  LOP3.LUT R18, R18, 0xffffefff, RZ, 0xc0, !PT ;  /* 0xffffefff12127812 */ /* 0x000fe400078ec0ff */
[----:B------:R-:W-:Y:S02]  /*7df0*/  FMNMX.FTZ R8, R154, R8, !PT ;  /* 0x000000089a087209 */ /* 0x000fe40007810000 */
[----:B------:R-:W-:Y:S02]  /*7e00*/  @P1 LOP3.LUT R18, R18, 0x1000, RZ, 0xfc, !PT ;  /* 0x0000100012121812 */ /* 0x000fe400078efcff */
[----:B------:R-:W-:Y:S02]  /*7e10*/  FMNMX.FTZ R8, R155, R8, !PT ;  /* 0x000000089b087209 */ /* 0x000fe40007810000 */
[----:B------:R-:W-:-:S02]  /*7e20*/  LOP3.LUT R18, R18, 0xfffffffd, RZ, 0xc0, !PT ;  /* 0xfffffffd12127812 */ /* 0x000fc400078ec0ff */
[----:B------:R-:W-:Y:S02]  /*7e30*/  FMNMX.FTZ R8, R158, R8, !PT ;  /* 0x000000089e087209 */ /* 0x000fe40007810000 */
[C---:B------:R-:W-:Y:S02]  /*7e40*/  ISETP.GT.AND P3, PT, R180.reuse, 0x1, P2 ;  /* 0x00000001b400780c */ /* 0x040fe40001764270 */
[----:B------:R-:W-:Y:S02]  /*7e50*/  FMNMX.FTZ R8, R159, R8, !PT ;  /* 0x000000089f087209 */ /* 0x000fe40007810000 */
[----:B------:R-:W-:Y:S02]  /*7e60*/  ISETP.GT.AND P4, PT, R180, 0x8, P2 ;  /* 0x00000008b400780c */ /* 0x000fe40001784270 */
[----:B------:R-:W-:Y:S02]  /*7e70*/  FMNMX.FTZ R8, R162, R8, !PT ;  /* 0x00000008a2087209 */ /* 0x000fe40007810000 */
[----:B------:R-:W-:-:S02]  /*7e80*/  ISETP.GT.AND P5, PT, R180, 0x9, P2 ;  /* 0x00000009b400780c */ /* 0x000fc400017a4270 */
[----:B------:R-:W-:Y:S02]  /*7e90*/  FMNMX.FTZ R8, R163, R8, !PT ;  /* 0x00000008a3087209 */ /* 0x000fe40007810000 */
[----:B------:R-:W-:Y:S02]  /*7ea0*/  @P0 LOP3.LUT R18, R18, 0x2, RZ, 0xfc, !PT ;  /* 0x0000000212120812 */ /* 0x000fe400078efcff */
[----:B------:R-:W-:Y:S02]  /*7eb0*/  FMNMX.FTZ R8, R166, R8, !PT ;  /* 0x00000008a6087209 */ /* 0x000fe40007810000 */
[----:B------:R-:W-:Y:S02]  /*7ec0*/  ISETP.LT.OR P3, PT, R181, 0x2, P3 ;  /* 0x00000002b500780c */ /* 0x000fe40001f61670 */
[----:B------:R-:W-:Y:S02]  /*7ed0*/  FMNMX.FTZ R8, R167, R8, !PT ;  /* 0x00000008a7087209 */ /* 0x000fe40007810000 */
[----:B------:R-:W-:-:S02]  /*7ee0*/  ISETP.LT.OR P4, PT, R181, 0x9, P4 ;  /* 0x00000009b500780c */ /* 0x000fc40002781670 */
[----:B------:R-:W-:Y:S02]  /*7ef0*/  FMNMX.FTZ R8, R171, R8, !PT ;  /* 0x00000008ab087209 */ /* 0x000fe40007810000 */
[----:B------:R-:W-:Y:S02]  /*7f00*/  ISETP.LT.OR P5, PT, R181, 0xa, P5 ;  /* 0x0000000ab500780c */ /* 0x000fe40002fa1670 */
[----:B------:R-:W-:Y:S02]  /*7f10*/  FMNMX.FTZ R8, R173, R8, !PT ;  /* 0x00000008ad087209 */ /* 0x000fe40007810000 */
[----:B------:R-:W-:Y:S02]  /*7f20*/  ISETP.GT.AND P0, PT, R180, 0x38, P2 ;  /* 0x00000038b400780c */ /* 0x000fe40001704270 */
[----:B------:R-:W-:Y:S02]  /*7f30*/  FMNMX.FTZ R8, R176, R8, !PT ;  /* 0x00000008b0087209 */ /* 0x000fe40007810000 */
[----:B------:R-:W-:-:S02]  /*7f40*/  FSEL R11, R11, -INF , !P3 ;  /* 0xff8000000b0b7808 */ /* 0x000fc40005800000 */
[----:B------:R-:W-:Y:S02]  /*7f50*/  FSEL R14, R14, -INF , !P4 ;  /* 0xff8000000e0e7808 */ /* 0x000fe40006000000 */
[----:B------:R-:W-:Y:S02]  /*7f60*/  FSEL R15, R15, -INF , !P5 ;  /* 0xff8000000f0f7808 */ /* 0x000fe40006800000 */
[C---:B------:R-:W-:Y:S02]  /*7f70*/  ISETP.GT.AND P6, PT, R180.reuse, 0x10, P2 ;  /* 0x00000010b400780c */ /* 0x040fe400017c4270 */
[C---:B------:R-:W-:Y:S02]  /*7f80*/  ISETP.GT.AND P3, PT, R180.reuse, 0x11, P2 ;  /* 0x00000011b400780c */ /* 0x040fe40001764270 */
[C---:B------:R-:W-:Y:S02]  /*7f90*/  ISETP.GT.AND P4, PT, R180.reuse, 0x18, P2 ;  /* 0x00000018b400780c */ /* 0x040fe40001784270 */
[----:B------:R-:W-:-:S02]  /*7fa0*/  ISETP.GT.AND P5, PT, R180, 0x19, P2 ;  /* 0x00000019b400780c */ /* 0x000fc400017a4270 */
[----:B------:R-:W-:Y:S02]  /*7fb0*/  FMNMX.FTZ R8, R177, R8, !PT ;  /* 0x00000008b1087209 */ /* 0x000fe40007810000 */
[C---:B------:R-:W-:Y:S02]  /*7fc0*/  ISETP.LT.OR P6, PT, R181.reuse, 0x11, P6 ;  /* 0x00000011b500780c */ /* 0x040fe400037c1670 */
[C---:B------:R-:W-:Y:S01]  /*7fd0*/  ISETP.LT.OR P3, PT, R181.reuse, 0x12, P3 ;  /* 0x00000012b500780c */ /* 0x040fe20001f61670 */
[----:B------:R-:W0:Y:S01]  /*7fe0*/  SHFL.BFLY PT, R9, R8, 0x2, 0x1f ;  /* 0x0c401f0008097f89 */ /* 0x000e2200000e0000 */
[C---:B------:R-:W-:Y:S02]  /*7ff0*/  ISETP.LT.OR P4, PT, R181.reuse, 0x19, P4 ;  /* 0x00000019b500780c */ /* 0x040fe40002781670 */
[----:B------:R-:W-:Y:S02]  /*8000*/  ISETP.LT.OR P5, PT, R181, 0x1a, P5 ;  /* 0x0000001ab500780c */ /* 0x000fe40002fa1670 */
[----:B------:R-:W-:-:S02]  /*8010*/  LOP3.LUT R18, R18, 0xfffffff7, RZ, 0xc0, !PT ;  /* 0xfffffff712127812 */ /* 0x000fc400078ec0ff */
[----:B------:R-:W-:Y:S02]  /*8020*/  FSEL R152, R152, -INF , !P6 ;  /* 0xff80000098987808 */ /* 0x000fe40007000000 */
[----:B------:R-:W-:Y:S02]  /*8030*/  FSEL R153, R153, -INF , !P3 ;  /* 0xff80000099997808 */ /* 0x000fe40005800000 */
[----:B------:R-:W-:Y:S02]  /*8040*/  FSEL R156, R156, -INF , !P4 ;  /* 0xff8000009c9c7808 */ /* 0x000fe40006000000 */
[----:B------:R-:W-:Y:S02]  /*8050*/  FSEL R157, R157, -INF , !P5 ;  /* 0xff8000009d9d7808 */ /* 0x000fe40006800000 */
[----:B------:R-:W-:Y:S02]  /*8060*/  @P0 LOP3.LUT R18, R18, 0x8, RZ, 0xfc, !PT ;  /* 0x0000000812120812 */ /* 0x000fe400078efcff */
[----:B------:R-:W-:-:S02]  /*8070*/  ISETP.GT.AND P1, PT, R180, 0x20, P2 ;  /* 0x00000020b400780c */ /* 0x000fc40001724270 */
[C---:B------:R-:W-:Y:S02]  /*8080*/  ISETP.GT.AND P3, PT, R180.reuse, 0x21, P2 ;  /* 0x00000021b400780c */ /* 0x040fe40001764270 */
[C---:B------:R-:W-:Y:S02]  /*8090*/  ISETP.GT.AND P4, PT, R180.reuse, 0x28, P2 ;  /* 0x00000028b400780c */ /* 0x040fe40001784270 */
[C---:B------:R-:W-:Y:S02]  /*80a0*/  ISETP.GT.AND P5, PT, R180.reuse, 0x29, P2 ;  /* 0x00000029b400780c */ /* 0x040fe400017a4270 */
[C---:B------:R-:W-:Y:S02]  /*80b0*/  ISETP.GT.AND P6, PT, R180.reuse, 0x30, P2 ;  /* 0x00000030b400780c */ /* 0x040fe400017c4270 */
[C---:B------:R-:W-:Y:S02]  /*80c0*/  ISETP.GT.AND P0, PT, R180.reuse, RZ, P2 ;  /* 0x000000ffb400720c */ /* 0x040fe40001704270 */
[----:B------:R-:W-:-:S02]  /*80d0*/  ISETP.GT.AND P2, PT, R180, 0x39, P2 ;  /* 0x00000039b400780c */ /* 0x000fc40001744270 */
[----:B------:R-:W-:Y:S02]  /*80e0*/  LOP3.LUT R18, R18, 0xffffffdf, RZ, 0xc0, !PT ;  /* 0xffffffdf12127812 */ /* 0x000fe400078ec0ff */
[C---:B------:R-:W-:Y:S02]  /*80f0*/  ISETP.LT.OR P1, PT, R181.reuse, 0x21, P1 ;  /* 0x00000021b500780c */ /* 0x040fe40000f21670 */
[----:B0-----:R-:W-:Y:S02]  /*8100*/  FMNMX.FTZ R8, R8, R9, !PT ;  /* 0x0000000908087209 */ /* 0x001fe40007810000 */
[C---:B------:R-:W-:Y:S02]  /*8110*/  ISETP.LT.OR P0, PT, R181.reuse, 0x1, P0 ;  /* 0x00000001b500780c */ /* 0x040fe40000701670 */
[----:B------:R-:W-:Y:S01]  /*8120*/  ISETP.LT.OR P6, PT, R181, 0x31, P6 ;  /* 0x00000031b500780c */ /* 0x000fe200037c1670 */
[----:B------:R-:W0:Y:S01]  /*8130*/  SHFL.BFLY PT, R9, R8, 0x1, 0x1f ;  /* 0x0c201f0008097f89 */ /* 0x000e2200000e0000 */
[----:B------:R-:W-:-:S02]  /*8140*/  FSEL R10, R10, -INF , !P0 ;  /* 0xff8000000a0a7808 */ /* 0x000fc40004000000 */
[----:B------:R-:W-:-:S04]  /*8150*/  @P2 LOP3.LUT R18, R18, 0x20, RZ, 0xfc, !PT ;  /* 0x0000002012122812 */ /* 0x000fc800078efcff */
[C---:B------:R-:W-:Y:S02]  /*8160*/  LOP3.LUT P2, RZ, R18.reuse, 0x8, RZ, 0xc0, !PT ;  /* 0x0000000812ff7812 */ /* 0x040fe4000784c0ff */
[----:B------:R-:W-:Y:S02]  /*8170*/  LOP3.LUT R18, R18, 0xfffffeff, RZ, 0xc0, !PT ;  /* 0xfffffeff12127812 */ /* 0x000fe400078ec0ff */
[C---:B------:R-:W-:Y:S02]  /*8180*/  ISETP.LT.OR P2, PT, R181.reuse, 0x39, P2 ;  /* 0x00000039b500780c */ /* 0x040fe40001741670 */
[----:B------:R-:W-:Y:S02]  /*8190*/  @P1 LOP3.LUT R18, R18, 0x100, RZ, 0xfc, !PT ;  /* 0x0000010012121812 */ /* 0x000fe400078efcff */
[----:B------:R-:W-:Y:S02]  /*81a0*/  ISETP.LT.OR P1, PT, R181, 0x22, P3 ;  /* 0x00000022b500780c */ /* 0x000fe40001f21670 */
[----:B------:R-:W-:-:S02]  /*81b0*/  LOP3.LUT P3, RZ, R18, 0x2, RZ, 0xc0, !PT ;  /* 0x0000000212ff7812 */ /* 0x000fc4000786c0ff */
[----:B------:R-:W-:Y:S02]  /*81c0*/  LOP3.LUT R18, R18, 0xffffffbf, RZ, 0xc0, !PT ;  /* 0xffffffbf12127812 */ /* 0x000fe400078ec0ff */
[----:B------:R-:W-:Y:S02]  /*81d0*/  ISETP.LT.OR P3, PT, R181, 0x32, P3 ;  /* 0x00000032b500780c */ /* 0x000fe40001f61670 */
[----:B------:R-:W-:Y:S02]  /*81e0*/  FSEL R174, R174, -INF , !P2 ;  /* 0xff800000aeae7808 */ /* 0x000fe40005000000 */
[----:B0-----:R-:W-:Y:S02]  /*81f0*/  FMNMX.FTZ R8, R8, R9, !PT ;  /* 0x0000000908087209 */ /* 0x001fe40007810000 */
[----:B------:R-:W-:Y:S02]  /*8200*/  FSEL R170, R170, -INF , !P3 ;  /* 0xff800000aaaa7808 */ /* 0x000fe40005800000 */
[----:B------:R-:W-:-:S02]  /*8210*/  @P1 LOP3.LUT R18, R18, 0x40, RZ, 0xfc, !PT ;  /* 0x0000004012121812 */ /* 0x000fc400078efcff */
[C---:B------:R-:W-:Y:S02]  /*8220*/  ISETP.LT.OR P1, PT, R181.reuse, 0x29, P4 ;  /* 0x00000029b500780c */ /* 0x040fe40002721670 */
[C---:B------:R-:W-:Y:S02]  /*8230*/  LOP3.LUT P4, RZ, R18.reuse, 0x20, RZ, 0xc0, !PT ;  /* 0x0000002012ff7812 */ /* 0x040fe4000788c0ff */
[----:B------:R-:W-:Y:S02]  /*8240*/  LOP3.LUT R18, R18, 0xffffffef, RZ, 0xc0, !PT ;  /* 0xffffffef12127812 */ /* 0x000fe400078ec0ff */
[----:B------:R-:W-:Y:S02]  /*8250*/  ISETP.LT.OR P4, PT, R181, 0x3a, P4 ;  /* 0x0000003ab500780c */ /* 0x000fe40002781670 */
[----:B------:R-:W-:Y:S02]  /*8260*/  ISETP.NE.AND P2, PT, R17, RZ, PT ;  /* 0x000000ff1100720c */ /* 0x000fe40003f45270 */
[----:B------:R-:W-:-:S03]  /*8270*/  FSEL R175, R175, -INF , !P4 ;  /* 0xff800000afaf7808 */ /* 0x000fc60006000000 */
[----:B------:R-:W-:Y:S02]  /*8280*/  @P1 LOP3.LUT R18, R18, 0x10, RZ, 0xfc, !PT ;  /* 0x0000001012121812 */ /* 0x000fe400078efcff */
[----:B------:R-:W-:Y:S02]  /*8290*/  ISETP.LT.OR P1, PT, R181, 0x2a, P5 ;  /* 0x0000002ab500780c */ /* 0x000fe40002f21670 */
[----:B------:R-:W-:Y:S02]  /*82a0*/  FSETP.NEU.FTZ.AND P5, PT, R8, -INF , PT ;  /* 0xff8000000800780b */ /* 0x000fe40003fbd000 */
[----:B------:R-:W-:Y:S02]  /*82b0*/  LOP3.LUT R18, R18, 0xffffbfff, RZ, 0xc0, !PT ;  /* 0xffffbfff12127812 */ /* 0x000fe400078ec0ff */
[----:B------:R-:W-:-:S05]  /*82c0*/  FSEL R9, R8, RZ, P5 ;  /* 0x000000ff08097208 */ /* 0x000fca0002800000 */
[----:B------:R-:W-:Y:S01]  /*82d0*/  FADD.FTZ R5, -R9, R5 ;  /* 0x0000000509057221 */ /* 0x000fe20000010100 */
[----:B------:R-:W-:Y:S01]  /*82e0*/  FMUL.FTZ R9, R8, UR10 ;  /* 0x0000000a08097c20 */ /* 0x000fe20008410000 */
[----:B------:R-:W-:Y:S02]  /*82f0*/  @P1 LOP3.LUT R18, R18, 0x4000, RZ, 0xfc, !PT ;  /* 0x0000400012121812 */ /* 0x000fe400078efcff */
[----:B------:R-:W-:Y:S02]  /*8300*/  FMUL.FTZ R5, R5, UR10 ;  /* 0x0000000a05057c20 */ /* 0x000fe40008410000 */
[----:B------:R-:W-:Y:S02]  /*8310*/  FSEL R9, R9, RZ, P5 ;  /* 0x000000ff09097208 */ /* 0x000fe40002800000 */
[----:B------:R-:W-:-:S03]  /*8320*/  LOP3.LUT R18, R18, 0xffff7fff, RZ, 0xc0, !PT ;  /* 0xffff7fff12127812 */ /* 0x000fc600078ec0ff */
        /* <DEDUP_REMOVED lines=15> */
[----:B------:R-:W-:Y:S01]  /*8420*/  FFMA.FTZ R177, R177, UR10, -R9 ;  /* 0x0000000ab1b17c23 */ /* 0x000fe20008010809 */
[----:B------:R-:W-:Y:S01]  /*8430*/  FMNMX.FTZ R9, R10, R6, !PT ;  /* 0x000000060a097209 */ /* 0x000fe20007810000 */
[----:B------:R-:W-:Y:S01]  /*8440*/  MUFU.EX2 R12, R12 ;  /* 0x0000000c000c7308 */ /* 0x000fe20000000800 */
[----:B------:R-:W-:-:S02]  /*8450*/  @P6 LOP3.LUT R18, R18, 0x8000, RZ, 0xfc, !PT ;  /* 0x0000800012126812 */ /* 0x000fc400078efcff */
[----:B------:R-:W-:Y:S02]  /*8460*/  FMNMX.FTZ R9, R11, R9, !PT ;  /* 0x000000090b097209 */ /* 0x000fe40007810000 */
[----:B------:R-:W-:Y:S02]  /*8470*/  LOP3.LUT P6, RZ, R18, 0x100, RZ, 0xc0, !PT ;  /* 0x0000010012ff7812 */ /* 0x000fe400078cc0ff */
[----:B------:R-:W-:Y:S01]  /*8480*/  FMNMX.FTZ R9, R14, R9, !PT ;  /* 0x000000090e097209 */ /* 0x000fe20007810000 */
[----:B------:R-:W-:Y:S01]  /*8490*/  MUFU.EX2 R13, R13 ;  /* 0x0000000d000d7308 */ /* 0x000fe20000000800 */
[----:B------:R-:W-:Y:S02]  /*84a0*/  LOP3.LUT P1, RZ, R18, 0x40, RZ, 0xc0, !PT ;  /* 0x0000004012ff7812 */ /* 0x000fe4000782c0ff */
[----:B------:R-:W-:Y:S02]  /*84b0*/  FMNMX.FTZ R9, R15, R9, !PT ;  /* 0x000000090f097209 */ /* 0x000fe40007810000 */
[----:B------:R-:W-:-:S02]  /*84c0*/  FSEL R160, R160, -INF , !P6 ;  /* 0xff800000a0a07808 */ /* 0x000fc40007000000 */
[----:B------:R-:W-:Y:S01]  /*84d0*/  FMNMX.FTZ R9, R152, R9, !PT ;  /* 0x0000000998097209 */ /* 0x000fe20007810000 */
[----:B------:R-:W-:Y:S01]  /*84e0*/  MUFU.EX2 R20, R20 ;  /* 0x0000001400147308 */ /* 0x000fe20000000800 */
[----:B------:R-:W-:Y:S02]  /*84f0*/  LOP3.LUT P5, RZ, R18, 0x10, RZ, 0xc0, !PT ;  /* 0x0000001012ff7812 */ /* 0x000fe400078ac0ff */
[----:B------:R-:W-:Y:S02]  /*8500*/  FMNMX.FTZ R9, R153, R9, !PT ;  /* 0x0000000999097209 */ /* 0x000fe40007810000 */
[----:B------:R-:W-:Y:S02]  /*8510*/  FSEL R161, R161, -INF , !P1 ;  /* 0xff800000a1a17808 */ /* 0x000fe40004800000 */
[----:B------:R-:W-:Y:S01]  /*8520*/  FMNMX.FTZ R9, R156, R9, !PT ;  /* 0x000000099c097209 */ /* 0x000fe20007810000 */
[----:B------:R-:W-:Y:S01]  /*8530*/  MUFU.EX2 R21, R21 ;  /* 0x0000001500157308 */ /* 0x000fe20000000800 */
[----:B------:R-:W-:-:S02]  /*8540*/  LOP3.LUT P1, RZ, R18, 0x4000, RZ, 0xc0, !PT ;  /* 0x0000400012ff7812 */ /* 0x000fc4000782c0ff */
[----:B------:R-:W-:Y:S02]  /*8550*/  FMNMX.FTZ R9, R157, R9, !PT ;  /* 0x000000099d097209 */ /* 0x000fe40007810000 */
[----:B------:R-:W-:Y:S02]  /*8560*/  FSEL R164, R164, -INF , !P5 ;  /* 0xff800000a4a47808 */ /* 0x000fe40006800000 */
[----:B------:R-:W-:Y:S01]  /*8570*/  FMNMX.FTZ R9, R160, R9, !PT ;  /* 0x00000009a0097209 */ /* 0x000fe20007810000 */
[----:B------:R-:W-:Y:S01]  /*8580*/  MUFU.EX2 R155, R155 ;  /* 0x0000009b009b7308 */ /* 0x000fe20000000800 */
[----:B------:R-:W-:Y:S02]  /*8590*/  LOP3.LUT P6, RZ, R18, 0x8000, RZ, 0xc0, !PT ;  /* 0x0000800012ff7812 */ /* 0x000fe400078cc0ff */
[----:B------:R-:W-:Y:S02]  /*85a0*/  FMNMX.FTZ R9, R161, R9, !PT ;  /* 0x00000009a1097209 */ /* 0x000fe40007810000 */
[----:B------:R-:W-:-:S02]  /*85b0*/  FSEL R165, R165, -INF , !P1 ;  /* 0xff800000a5a57808 */ /* 0x000fc40004800000 */
[----:B------:R-:W-:Y:S01]  /*85c0*/  FMNMX.FTZ R9, R164, R9, !PT ;  /* 0x00000009a4097209 */ /* 0x000fe20007810000 */
[----:B------:R-:W-:Y:S01]  /*85d0*/  MUFU.EX2 R158, R158 ;  /* 0x0000009e009e7308 */ /* 0x000fe20000000800 */
[----:B------:R-:W-:Y:S02]  /*85e0*/  FSEL R169, R169, -INF , !P6 ;  /* 0xff800000a9a97808 */ /* 0x000fe40007000000 */
[----:B------:R-:W-:Y:S02]  /*85f0*/  FMNMX.FTZ R9, R165, R9, !PT ;  /* 0x00000009a5097209 */ /* 0x000fe40007810000 */
[C---:B------:R-:W-:Y:S02]  /*8600*/  LOP3.LUT P0, RZ, R18.reuse, 0x2000, RZ, 0xc0, !PT ;  /* 0x0000200012ff7812 */ /* 0x040fe4000780c0ff */
[----:B------:R-:W-:Y:S01]  /*8610*/  FMNMX.FTZ R9, R169, R9, !PT ;  /* 0x00000009a9097209 */ /* 0x000fe20007810000 */
[----:B------:R-:W-:Y:S01]  /*8620*/  MUFU.EX2 R159, R159 ;  /* 0x0000009f009f7308 */ /* 0x000fe20000000800 */
[----:B------:R-:W-:-:S02]  /*8630*/  LOP3.LUT P1, RZ, R18, 0x1000, RZ, 0xc0, !PT ;  /* 0x0000100012ff7812 */ /* 0x000fc4000782c0ff */
[----:B------:R-:W-:-:S04]  /*8640*/  FMNMX.FTZ R9, R170, R9, !PT ;  /* 0x00000009aa097209 */ /* 0x000fc80007810000 */
[----:B------:R-:W-:Y:S01]  /*8650*/  FMNMX.FTZ R9, R174, R9, !PT ;  /* 0x00000009ae097209 */ /* 0x000fe20007810000 */
[----:B------:R-:W-:Y:S03]  /*8660*/  MUFU.EX2 R162, R162 ;  /* 0x000000a200a27308 */ /* 0x000fe60000000800 */
[----:B------:R-:W-:-:S05]  /*8670*/  FMNMX.FTZ R9, R175, R9, !PT ;  /* 0x00000009af097209 */ /* 0x000fca0007810000 */
[----:B------:R-:W0:Y:S01]  /*8680*/  SHFL.BFLY PT, R172, R9, 0x2, 0x1f ;  /* 0x0c401f0009ac7f89 */ /* 0x000e2200000e0000 */
[----:B------:R-:W-:Y:S08]  /*8690*/  MUFU.EX2 R163, R163 ;  /* 0x000000a300a37308 */ /* 0x000ff00000000800 */
[----:B------:R-:W-:Y:S08]  /*86a0*/  MUFU.EX2 R166, R166 ;  /* 0x000000a600a67308 */ /* 0x000ff00000000800 */
[----:B------:R-:W-:Y:S01]  /*86b0*/  MUFU.EX2 R167, R167 ;  /* 0x000000a700a77308 */ /* 0x000fe20000000800 */
[----:B0-----:R-:W-:-:S07]  /*86c0*/  FMNMX.FTZ R9, R9, R172, !PT ;  /* 0x000000ac09097209 */ /* 0x001fce0007810000 */
[----:B------:R-:W-:Y:S01]  /*86d0*/  MUFU.EX2 R173, R173 ;  /* 0x000000ad00ad7308 */ /* 0x000fe20000000800 */
[----:B------:R-:W0:Y:S07]  /*86e0*/  SHFL.BFLY PT, R172, R9, 0x1, 0x1f ;  /* 0x0c201f0009ac7f89 */ /* 0x000e2e00000e0000 */
[----:B------:R-:W-:Y:S08]  /*86f0*/  MUFU.EX2 R176, R176 ;  /* 0x000000b000b07308 */ /* 0x000ff00000000800 */
[----:B------:R-:W-:Y:S01]  /*8700*/  MUFU.EX2 R177, R177 ;  /* 0x000000b100b17308 */ /* 0x000fe20000000800 */
[----:B0-----:R-:W-:-:S07]  /*8710*/  FMNMX.FTZ R9, R9, R172, !PT ;  /* 0x000000ac09097209 */ /* 0x001fce0007810000 */
[----:B------:R0:W-:Y:S01]  /*8720*/  MUFU.EX2 R172, R154 ;  /* 0x0000009a00ac7308 */ /* 0x0001e20000000800 */
[----:B------:R-:W-:-:S04]  /*8730*/  FSETP.NEU.FTZ.AND P3, PT, R9, -INF , PT ;  /* 0xff8000000900780b */ /* 0x000fc80003f7d000 */
[----:B0-----:R-:W-:-:S05]  /*8740*/  FSEL R154, R9, RZ, P3 ;  /* 0x000000ff099a7208 */ /* 0x001fca0001800000 */
[----:B------:R-:W-:Y:S02]  /*8750*/  FADD.FTZ R154, -R154, R6 ;  /* 0x000000069a9a7221 */ /* 0x000fe40000010100 */
[----:B------:R0:W1:Y:S02]  /*8760*/  MUFU.EX2 R6, R5 ;  /* 0x0000000500067308 */ /* 0x0000640000000800 */
[----:B0-----:R-:W-:Y:S01]  /*8770*/  FMUL.FTZ R5, R154, UR10 ;  /* 0x0000000a9a057c20 */ /* 0x001fe20008410000 */
[----:B------:R-:W-:-:S04]  /*8780*/  IMAD.U32 R154, RZ, RZ, UR37 ;  /* 0x00000025ff9a7e24 */ /* 0x000fc8000f8e00ff */
[----:B------:R-:W-:Y:S01]  /*8790*/  @!P2 IMAD R154, R154, 0x40, R16 ;  /* 0x000000409a9aa824 */ /* 0x000fe200078e0210 */
[----:B------:R-:W0:Y:S01]  /*87a0*/  MUFU.EX2 R5, R5 ;  /* 0x0000000500057308 */ /* 0x000e220000000800 */
[----:B-1----:R-:W-:Y:S01]  /*87b0*/  FFMA.FTZ R3, R6, R3, R12 ;  /* 0x0000000306037223 */ /* 0x002fe2000001000c */
[-C--:B------:R-:W-:Y:S02]  /*87c0*/  FMUL.FTZ R24, R24, R6.reuse ;  /* 0x0000000618187220 */ /* 0x080fe40000410000 */
[----:B------:R-:W-:Y:S01]  /*87d0*/  @!P2 LEA R154, R154, UR46, 0x2 ;  /* 0x0000002e9a9aac11 */ /* 0x000fe2000f8e10ff */
[-C--:B------:R-:W-:Y:S01]  /*87e0*/  FMUL.FTZ R25, R25, R6.reuse ;  /* 0x0000000619197220 */ /* 0x080fe20000410000 */
[----:B------:R-:W-:Y:S01]  /*87f0*/  FADD.FTZ R3, R13, R3 ;  /* 0x000000030d037221 */ /* 0x000fe20000010000 */
[-C--:B------:R-:W-:Y:S01]  /*8800*/  FMUL.FTZ R28, R28, R6.reuse ;  /* 0x000000061c1c7220 */ /* 0x080fe20000410000 */
[-C--:B------:R-:W-:Y:S01]  /*8810*/  FMUL.FTZ R29, R29, R6.reuse ;  /* 0x000000061d1d7220 */ /* 0x080fe20000410000 */
[----:B------:R-:W-:Y:S01]  /*8820*/  @!P2 STS [R154+0x28800], R6 ;  /* 0x028800069a00a388 */ /* 0x000fe20000000800 */
[----:B------:R-:W-:Y:S01]  /*8830*/  FADD.FTZ R3, R20, R3 ;  /* 0x0000000314037221 */ /* 0x000fe20000010000 */
[-C--:B------:R-:W-:Y:S01]  /*8840*/  FMUL.FTZ R32, R32, R6.reuse ;  /* 0x0000000620207220 */ /* 0x080fe20000410000 */
[-C--:B------:R-:W-:Y:S01]  /*8850*/  FMUL.FTZ R33, R33, R6.reuse ;  /* 0x0000000621217220 */ /* 0x080fe20000410000 */
[-C--:B------:R-:W-:Y:S01]  /*8860*/  FMUL.FTZ R36, R36, R6.reuse ;  /* 0x0000000624247220 */ /* 0x080fe20000410000 */
[----:B------:R-:W-:Y:S01]  /*8870*/  FADD.FTZ R3, R21, R3 ;  /* 0x0000000315037221 */ /* 0x000fe20000010000 */
[-C--:B------:R-:W-:Y:S01]  /*8880*/  FMUL.FTZ R37, R37, R6.reuse ;  /* 0x0000000625257220 */ /* 0x080fe20000410000 */
[-C--:B------:R-:W-:Y:S01]  /*8890*/  FMUL.FTZ R40, R40, R6.reuse ;  /* 0x0000000628287220 */ /* 0x080fe20000410000 */
[----:B0-----:R0:W-:Y:S01]  /*88a0*/  @!P2 STS [R154+0x28820], R5 ;  /* 0x028820059a00a388 */ /* 0x0011e20000000800 */
[----:B------:R-:W-:Y:S01]  /*88b0*/  FADD.FTZ R3, R172, R3 ;  /* 0x00000003ac037221 */ /* 0x000fe20000010000 */
[-C--:B------:R-:W-:Y:S01]  /*88c0*/  FMUL.FTZ R41, R41, R6.reuse ;  /* 0x0000000629297220 */ /* 0x080fe20000410000 */
[-C--:B------:R-:W-:Y:S01]  /*88d0*/  FMUL.FTZ R44, R44, R6.reuse ;  /* 0x000000062c2c7220 */ /* 0x080fe20000410000 */
[-C--:B------:R-:W-:Y:S01]  /*88e0*/  FMUL.FTZ R45, R45, R6.reuse ;  /* 0x000000062d2d7220 */ /* 0x080fe20000410000 */
[----:B------:R-:W-:Y:S01]  /*88f0*/  FADD.FTZ R3, R155, R3 ;  /* 0x000000039b037221 */ /* 0x000fe20000010000 */
[-C--:B------:R-:W-:Y:S01]  /*8900*/  FMUL.FTZ R48, R48, R6.reuse ;  /* 0x0000000630307220 */ /* 0x080fe20000410000 */
[-C--:B------:R-:W-:Y:S01]  /*8910*/  FMUL.FTZ R49, R49, R6.reuse ;  /* 0x0000000631317220 */ /* 0x080fe20000410000 */
[----:B------:R-:W-:Y:S01]  /*8920*/  FMUL.FTZ R52, R52, R6 ;  /* 0x0000000634347220 */ /* 0x000fe20000410000 */
[----:B------:R-:W-:Y:S01]  /*8930*/  FADD.FTZ R3, R158, R3 ;  /* 0x000000039e037221 */ /* 0x000fe20000010000 */
[----:B0-----:R-:W-:Y:S01]  /*8940*/  FMUL.FTZ R154, R9, UR10 ;  /* 0x0000000a099a7c20 */ /* 0x001fe20008410000 */
[----:B------:R-:W-:Y:S01]  /*8950*/  F2FP.F16.F32.PACK_AB R158, R159, R158 ;  /* 0x0000009e9f9e723e */ /* 0x000fe200000000ff */
[-C--:B------:R-:W-:Y:S01]  /*8960*/  FMUL.FTZ R53, R53, R6.reuse ;  /* 0x0000000635357220 */ /* 0x080fe20000410000 */
[----:B------:R-:W-:Y:S01]  /*8970*/  FADD.FTZ R3, R159, R3 ;  /* 0x000000039f037221 */ /* 0x000fe20000010000 */
[-C--:B------:R-:W-:Y:S01]  /*8980*/  FMUL.FTZ R56, R56, R6.reuse ;  /* 0x0000000638387220 */ /* 0x080fe20000410000 */
[----:B------:R-:W-:Y:S01]  /*8990*/  FSEL R154, R154, RZ, P3 ;  /* 0x000000ff9a9a7208 */ /* 0x000fe20001800000 */
[-C--:B------:R-:W-:Y:S01]  /*89a0*/  FMUL.FTZ R57, R57, R6.reuse ;  /* 0x0000000639397220 */ /* 0x080fe20000410000 */
[----:B------:R-:W-:Y:S01]  /*89b0*/  FADD.FTZ R3, R162, R3 ;  /* 0x00000003a2037221 */ /* 0x000fe20000010000 */
[-C--:B------:R-:W-:Y:S01]  /*89c0*/  FMUL.FTZ R60, R60, R6.reuse ;  /* 0x000000063c3c7220 */ /* 0x080fe20000410000 */
[----:B------:R-:W-:Y:S01]  /*89d0*/  FMUL.FTZ R61, R61, R6 ;  /* 0x000000063d3d7220 */ /* 0x000fe20000410000 */
[--C-:B------:R-:W-:Y:S01]  /*89e0*/  FFMA.FTZ R10, R10, UR10, -R154.reuse ;  /* 0x0000000a0a0a7c23 */ /* 0x100fe2000801089a */
[--C-:B------:R-:W-:Y:S01]  /*89f0*/  FFMA.FTZ R11, R11, UR10, -R154.reuse ;  /* 0x0000000a0b0b7c23 */ /* 0x100fe2000801089a */
[--C-:B------:R-:W-:Y:S01]  /*8a00*/  FFMA.FTZ R14, R14, UR10, -R154.reuse ;  /* 0x0000000a0e0e7c23 */ /* 0x100fe2000801089a */
[--C-:B------:R-:W-:Y:S01]  /*8a10*/  FFMA.FTZ R15, R15, UR10, -R154.reuse ;  /* 0x0000000a0f0f7c23 */ /* 0x100fe2000801089a */
[--C-:B------:R-:W-:Y:S01]  /*8a20*/  FFMA.FTZ R178, R152, UR10, -R154.reuse ;  /* 0x0000000a98b27c23 */ /* 0x100fe2000801089a */
[--C-:B------:R-:W-:Y:S01]  /*8a30*/  FFMA.FTZ R153, R153, UR10, -R154.reuse ;  /* 0x0000000a99997c23 */ /* 0x100fe2000801089a */
[----:B------:R-:W0:Y:S01]  /*8a40*/  MUFU.EX2 R10, R10 ;  /* 0x0000000a000a7308 */ /* 0x000e220000000800 */
[----:B------:R-:W-:Y:S01]  /*8a50*/  F2FP.F16.F32.PACK_AB R152, R13, R12 ;  /* 0x0000000c0d98723e */ /* 0x000fe200000000ff */
[--C-:B------:R-:W-:Y:S01]  /*8a60*/  FFMA.FTZ R179, R156, UR10, -R154.reuse ;  /* 0x0000000a9cb37c23 */ /* 0x100fe2000801089a */
[--C-:B------:R-:W-:Y:S01]  /*8a70*/  FFMA.FTZ R157, R157, UR10, -R154.reuse ;  /* 0x0000000a9d9d7c23 */ /* 0x100fe2000801089a */
[--C-:B------:R-:W-:Y:S01]  /*8a80*/  FFMA.FTZ R180, R160, UR10, -R154.reuse ;  /* 0x0000000aa0b47c23 */ /* 0x100fe2000801089a */
[--C-:B------:R-:W-:Y:S01]  /*8a90*/  FFMA.FTZ R161, R161, UR10, -R154.reuse ;  /* 0x0000000aa1a17c23 */ /* 0x100fe2000801089a */
[--C-:B------:R-:W-:Y:S01]  /*8aa0*/  FFMA.FTZ R181, R164, UR10, -R154.reuse ;  /* 0x0000000aa4b57c23 */ /* 0x100fe2000801089a */
[--C-:B------:R-:W-:Y:S01]  /*8ab0*/  FFMA.FTZ R165, R165, UR10, -R154.reuse ;  /* 0x0000000aa5a57c23 */ /* 0x100fe2000801089a */
[----:B------:R-:W1:Y:S01]  /*8ac0*/  MUFU.EX2 R11, R11 ;  /* 0x0000000b000b7308 */ /* 0x000e620000000800 */
[C---:B------:R-:W-:Y:S01]  /*8ad0*/  FADD.FTZ R3, R163.reuse, R3 ;  /* 0x00000003a3037221 */ /* 0x040fe20000010000 */
[----:B------:R-:W-:Y:S01]  /*8ae0*/  F2FP.F16.F32.PACK_AB R160, R163, R162 ;  /* 0x000000a2a3a0723e */ /* 0x000fe200000000ff */
[--C-:B------:R-:W-:Y:S01]  /*8af0*/  FFMA.FTZ R169, R169, UR10, -R154.reuse ;  /* 0x0000000aa9a97c23 */ /* 0x100fe2000801089a */
[--C-:B------:R-:W-:Y:S01]  /*8b00*/  FFMA.FTZ R170, R170, UR10, -R154.reuse ;  /* 0x0000000aaaaa7c23 */ /* 0x100fe2000801089a */
[--C-:B------:R-:W-:Y:S01]  /*8b10*/  FFMA.FTZ R175, R175, UR10, -R154.reuse ;  /* 0x0000000aafaf7c23 */ /* 0x100fe2000801089a */
[----:B------:R-:W-:Y:S01]  /*8b20*/  FADD.FTZ R3, R166, R3 ;  /* 0x00000003a6037221 */ /* 0x000fe20000010000 */
[----:B------:R-:W-:Y:S01]  /*8b30*/  FFMA.FTZ R174, R174, UR10, -R154 ;  /* 0x0000000aaeae7c23 */ /* 0x000fe2000801089a */
[----:B------:R-:W2:Y:S01]  /*8b40*/  MUFU.EX2 R14, R14 ;  /* 0x0000000e000e7308 */ /* 0x000ea20000000800 */
[----:B0-----:R-:W-:Y:S01]  /*8b50*/  FFMA.FTZ R4, R5, R4, R10 ;  /* 0x0000000405047223 */ /* 0x001fe2000001000a */
[C---:B------:R-:W-:Y:S01]  /*8b60*/  FADD.FTZ R3, R167.reuse, R3 ;  /* 0x00000003a7037221 */ /* 0x040fe20000010000 */
[----:B------:R-:W-:Y:S01]  /*8b70*/  F2FP.F16.F32.PACK_AB R162, R167, R166 ;  /* 0x000000a6a7a2723e */ /* 0x000fe200000000ff */
[----:B------:R-:W-:Y:S01]  /*8b80*/  FMUL.FTZ R64, R64, R6 ;  /* 0x0000000640407220 */ /* 0x000fe20000410000 */
[----:B------:R-:W-:Y:S01]  /*8b90*/  F2FP.F16.F32.PACK_AB R156, R155, R172 ;  /* 0x000000ac9b9c723e */ /* 0x000fe200000000ff */
[----:B------:R-:W-:Y:S01]  /*8ba0*/  FMUL.FTZ R65, R65, R6 ;  /* 0x0000000641417220 */ /* 0x000fe20000410000 */
[----:B------:R-:W-:Y:S01]  /*8bb0*/  F2FP.F16.F32.PACK_AB R154, R21, R20 ;  /* 0x00000014159a723e */ /* 0x000fe200000000ff */
[----:B------:R-:W0:Y:S01]  /*8bc0*/  MUFU.EX2 R15, R15 ;  /* 0x0000000f000f7308 */ /* 0x000e220000000800 */
[----:B-1----:R-:W-:Y:S01]  /*8bd0*/  FADD.FTZ R4, R11, R4 ;  /* 0x000000040b047221 */ /* 0x002fe20000010000 */
[----:B------:R-:W-:Y:S01]  /*8be0*/  F2FP.F16.F32.PACK_AB R166, R177, R176 ;  /* 0x000000b0b1a6723e */ /* 0x000fe200000000ff */
        /* <DEDUP_REMOVED lines=12> */
[----:B------:R-:W-:Y:S01]  /*8cb0*/  FMUL.FTZ R88, R88, R6 ;  /* 0x0000000658587220 */ /* 0x000fe20000410000 */
[----:B------:R2:W3:Y:S01]  /*8cc0*/  MUFU.EX2 R12, R153 ;  /* 0x00000099000c7308 */ /* 0x0004e20000000800 */
[C---:B0-----:R-:W-:Y:S01]  /*8cd0*/  FADD.FTZ R4, R15.reuse, R4 ;  /* 0x000000040f047221 */ /* 0x041fe20000010000 */
[----:B------:R-:W-:Y:S01]  /*8ce0*/  F2FP.F16.F32.PACK_AB R155, R15, R14 ;  /* 0x0000000e0f9b723e */ /* 0x000fe200000000ff */
[-C--:B------:R-:W-:Y:S01]  /*8cf0*/  FMUL.FTZ R89, R89, R6.reuse ;  /* 0x0000000659597220 */ /* 0x080fe20000410000 */
[-C--:B------:R-:W-:Y:S01]  /*8d00*/  FMUL.FTZ R92, R92, R6.reuse ;  /* 0x000000065c5c7220 */ /* 0x080fe20000410000 */
[-C--:B------:R-:W-:Y:S01]  /*8d10*/  FMUL.FTZ R93, R93, R6.reuse ;  /* 0x000000065d5d7220 */ /* 0x080fe20000410000 */
[-C--:B------:R-:W-:Y:S01]  /*8d20*/  FMUL.FTZ R96, R96, R6.reuse ;  /* 0x0000000660607220 */ /* 0x080fe20000410000 */
[----:B------:R-:W-:Y:S01]  /*8d30*/  FMUL.FTZ R97, R97, R6 ;  /* 0x0000000661617220 */ /* 0x000fe20000410000 */
        /* <DEDUP_REMOVED lines=20> */
[-C--:B------:R-:W-:Y:S01]  /*8e80*/  FMUL.FTZ R121, R121, R6.reuse ;  /* 0x0000000679797220 */ /* 0x080fe20000410000 */
[-C--:B------:R-:W-:Y:S01]  /*8e90*/  FMUL.FTZ R124, R124, R6.reuse ;  /* 0x000000067c7c7220 */ /* 0x080fe20000410000 */
[-C--:B------:R-:W-:Y:S01]  /*8ea0*/  FMUL.FTZ R125, R125, R6.reuse ;  /* 0x000000067d7d7220 */ /* 0x080fe20000410000 */
[-C--:B------:R-:W-:Y:S01]  /*8eb0*/  FMUL.FTZ R128, R128, R6.reuse ;  /* 0x0000000680807220 */ /* 0x080fe20000410000 */
[-C--:B------:R-:W-:Y:S01]  /*8ec0*/  FMUL.FTZ R129, R129, R6.reuse ;  /* 0x0000000681817220 */ /* 0x080fe20000410000 */
[----:B------:R-:W0:Y:S01]  /*8ed0*/  MUFU.EX2 R161, R161 ;  /* 0x000000a100a17308 */ /* 0x000e220000000800 */
[C---:B--2---:R-:W-:Y:S01]  /*8ee0*/  FADD.FTZ R4, R13.reuse, R4 ;  /* 0x000000040d047221 */ /* 0x044fe20000010000 */
[----:B------:R-:W-:Y:S01]  /*8ef0*/  F2FP.F16.F32.PACK_AB R159, R13, R159 ;  /* 0x0000009f0d9f723e */ /* 0x000fe200000000ff */
[----:B------:R1:W-:Y:S01]  /*8f00*/  STSM.16.M88.4 [R19+0x26800], R152 ;  /* 0x0268009813007844 */ /* 0x0003e20000000200 */
[-C--:B------:R-:W-:Y:S01]  /*8f10*/  FMUL.FTZ R132, R132, R6.reuse ;  /* 0x0000000684847220 */ /* 0x080fe20000410000 */
[-C--:B------:R-:W-:Y:S01]  /*8f20*/  FMUL.FTZ R133, R133, R6.reuse ;  /* 0x0000000685857220 */ /* 0x080fe20000410000 */
[-C--:B------:R-:W-:Y:S01]  /*8f30*/  FMUL.FTZ R136, R136, R6.reuse ;  /* 0x0000000688887220 */ /* 0x080fe20000410000 */
[----:B------:R1:W-:Y:S01]  /*8f40*/  STSM.16.M88.4 [R22], R156 ;  /* 0x0000009c16007844 */ /* 0x0003e20000000200 */
[----:B------:R-:W2:Y:S01]  /*8f50*/  MUFU.EX2 R163, R181 ;  /* 0x000000b500a37308 */ /* 0x000ea20000000800 */
        /* <DEDUP_REMOVED lines=8> */
[C---:B0-----:R-:W-:Y:S01]  /*8fe0*/  FADD.FTZ R4, R161.reuse, R4 ;  /* 0x00000004a1047221 */ /* 0x041fe20000010000 */
[----:B------:R-:W-:Y:S01]  /*8ff0*/  F2FP.F16.F32.PACK_AB R161, R161, R180 ;  /* 0x000000b4a1a1723e */ /* 0x000fe200000000ff */
[----:B------:R-:W-:Y:S01]  /*9000*/  FMUL.FTZ R149, R149, R6 ;  /* 0x0000000695957220 */ /* 0x000fe20000410000 */
[-C--:B------:R-:W-:Y:S01]  /*9010*/  FMUL.FTZ R26, R26, R5.reuse ;  /* 0x000000051a1a7220 */ /* 0x080fe20000410000 */
[-C--:B------:R-:W-:Y:S01]  /*9020*/  FMUL.FTZ R27, R27, R5.reuse ;  /* 0x000000051b1b7220 */ /* 0x080fe20000410000 */
[-C--:B------:R-:W-:Y:S01]  /*9030*/  FMUL.FTZ R30, R30, R5.reuse ;  /* 0x000000051e1e7220 */ /* 0x080fe20000410000 */
[-C--:B------:R-:W-:Y:S01]  /*9040*/  FMUL.FTZ R31, R31, R5.reuse ;  /* 0x000000051f1f7220 */ /* 0x080fe20000410000 */
[----:B------:R-:W0:Y:S01]  /*9050*/  MUFU.EX2 R169, R169 ;  /* 0x000000a900a97308 */ /* 0x000e220000000800 */
[----:B--2---:R-:W-:Y:S01]  /*9060*/  FADD.FTZ R4, R163, R4 ;  /* 0x00000004a3047221 */ /* 0x004fe20000010000 */
[-C--:B------:R-:W-:Y:S01]  /*9070*/  FMUL.FTZ R34, R34, R5.reuse ;  /* 0x0000000522227220 */ /* 0x080fe20000410000 */
[-C--:B------:R-:W-:Y:S01]  /*9080*/  FMUL.FTZ R35, R35, R5.reuse ;  /* 0x0000000523237220 */ /* 0x080fe20000410000 */
[-C--:B------:R-:W-:Y:S01]  /*9090*/  FMUL.FTZ R38, R38, R5.reuse ;  /* 0x0000000526267220 */ /* 0x080fe20000410000 */
        /* <DEDUP_REMOVED lines=10> */
[----:B------:R1:W-:Y:S01]  /*9140*/  STSM.16.M88.4 [R184], R160 ;  /* 0x000000a0b8007844 */ /* 0x0003e20000000200 */
[----:B------:R-:W3:Y:S01]  /*9150*/  MUFU.EX2 R164, R171 ;  /* 0x000000ab00a47308 */ /* 0x000ee20000000800 */
        /* <DEDUP_REMOVED lines=8> */
[C---:B--2---:R-:W-:Y:S01]  /*91e0*/  FADD.FTZ R4, R170.reuse, R4 ;  /* 0x00000004aa047221 */ /* 0x044fe20000010000 */
[----:B------:R-:W-:Y:S01]  /*91f0*/  F2FP.F16.F32.PACK_AB R165, R170, R169 ;  /* 0x000000a9aaa5723e */ /* 0x000fe200000000ff */
[-C--:B------:R-:W-:Y:S01]  /*9200*/  FMUL.FTZ R66, R66, R5.reuse ;  /* 0x0000000542427220 */ /* 0x080fe20000410000 */
[-C--:B------:R-:W-:Y:S01]  /*9210*/  FMUL.FTZ R67, R67, R5.reuse ;  /* 0x0000000543437220 */ /* 0x080fe20000410000 */
[-C--:B------:R-:W-:Y:S01]  /*9220*/  FMUL.FTZ R70, R70, R5.reuse ;  /* 0x0000000546467220 */ /* 0x080fe20000410000 */
[-C--:B------:R-:W-:Y:S01]  /*9230*/  FMUL.FTZ R71, R71, R5.reuse ;  /* 0x0000000547477220 */ /* 0x080fe20000410000 */
[-C--:B------:R-:W-:Y:S01]  /*9240*/  FMUL.FTZ R74, R74, R5.reuse ;  /* 0x000000054a4a7220 */ /* 0x080fe20000410000 */
[----:B------:R-:W2:Y:S01]  /*9250*/  MUFU.EX2 R175, R175 ;  /* 0x000000af00af7308 */ /* 0x000ea20000000800 */
[----:B---3--:R-:W-:Y:S01]  /*9260*/  FADD.FTZ R3, R164, R3 ;  /* 0x00000003a4037221 */ /* 0x008fe20000010000 */
[----:B------:R-:W-:Y:S01]  /*9270*/  F2FP.F16.F32.PACK_AB R164, R173, R164 ;  /* 0x000000a4ada4723e */ /* 0x000fe200000000ff */
[-C--:B------:R-:W-:Y:S01]  /*9280*/  FMUL.FTZ R75, R75, R5.reuse ;  /* 0x000000054b4b7220 */ /* 0x080fe20000410000 */
[-C--:B------:R-:W-:Y:S01]  /*9290*/  FMUL.FTZ R78, R78, R5.reuse ;  /* 0x000000054e4e7220 */ /* 0x080fe20000410000 */
[----:B------:R-:W-:Y:S01]  /*92a0*/  FADD.FTZ R3, R173, R3 ;  /* 0x00000003ad037221 */ /* 0x000fe20000010000 */
[-C--:B------:R-:W-:Y:S01]  /*92b0*/  FMUL.FTZ R79, R79, R5.reuse ;  /* 0x000000054f4f7220 */ /* 0x080fe20000410000 */
[-C--:B------:R-:W-:Y:S01]  /*92c0*/  FMUL.FTZ R82, R82, R5.reuse ;  /* 0x0000000552527220 */ /* 0x080fe20000410000 */
[-C--:B------:R-:W-:Y:S01]  /*92d0*/  FMUL.FTZ R83, R83, R5.reuse ;  /* 0x0000000553537220 */ /* 0x080fe20000410000 */
[----:B0-----:R-:W-:Y:S01]  /*92e0*/  FADD.FTZ R4, R167, R4 ;  /* 0x00000004a7047221 */ /* 0x001fe20000010000 */
[----:B------:R-:W-:Y:S01]  /*92f0*/  FADD.FTZ R3, R176, R3 ;  /* 0x00000003b0037221 */ /* 0x000fe20000010000 */
[-C--:B------:R-:W-:Y:S01]  /*9300*/  FMUL.FTZ R86, R86, R5.reuse ;  /* 0x0000000556567220 */ /* 0x080fe20000410000 */
[-C--:B------:R-:W-:Y:S01]  /*9310*/  FMUL.FTZ R87, R87, R5.reuse ;  /* 0x0000000557577220 */ /* 0x080fe20000410000 */
[-C--:B------:R-:W-:Y:S01]  /*9320*/  FMUL.FTZ R90, R90, R5.reuse ;  /* 0x000000055a5a7220 */ /* 0x080fe20000410000 */
[----:B------:R-:W-:Y:S01]  /*9330*/  FADD.FTZ R3, R177, R3 ;  /* 0x00000003b1037221 */ /* 0x000fe20000010000 */
[-C--:B------:R-:W-:Y:S01]  /*9340*/  FMUL.FTZ R91, R91, R5.reuse ;  /* 0x000000055b5b7220 */ /* 0x080fe20000410000 */
[----:B------:R-:W-:Y:S01]  /*9350*/  FMUL.FTZ R94, R94, R5 ;  /* 0x000000055e5e7220 */ /* 0x000fe20000410000 */
[C---:B--2---:R-:W-:Y:S01]  /*9360*/  F2FP.F16.F32.PACK_AB R167, R175.reuse, R167 ;  /* 0x000000a7afa7723e */ /* 0x044fe200000000ff */
[----:B------:R-:W-:Y:S01]  /*9370*/  FADD.FTZ R4, R175, R4 ;  /* 0x00000004af047221 */ /* 0x000fe20000010000 */
[-C--:B------:R-:W-:Y:S01]  /*9380*/  FMUL.FTZ R95, R95, R5.reuse ;  /* 0x000000055f5f7220 */ /* 0x080fe20000410000 */
[-C--:B------:R-:W-:Y:S01]  /*9390*/  FMUL.FTZ R98, R98, R5.reuse ;  /* 0x0000000562627220 */ /* 0x080fe20000410000 */
[-C--:B------:R-:W-:Y:S01]  /*93a0*/  FMUL.FTZ R99, R99, R5.reuse ;  /* 0x0000000563637220 */ /* 0x080fe20000410000 */
[----:B------:R1:W-:Y:S01]  /*93b0*/  STSM.16.M88.4 [R23], R164 ;  /* 0x000000a417007844 */ /* 0x0003e20000000200 */
        /* <DEDUP_REMOVED lines=26> */
[----:B-1----:R-:W-:Y:S06]  /*9560*/  @!P0 BRA `(.L_x_2384) ;  /* 0x0000000000048947 */ /* 0x002fec0003800000 */
[----:B------:R-:W-:Y:S01]  /*9570*/  BPT.TRAP 0x1 ;  /* 0x000000040000795c */ /* 0x000fe20000300000 */
.L_x_2384:
[----:B------:R0:W1:Y:S01]  /*9580*/  SYNCS.PHASECHK.TRANS64.TRYWAIT P2, [UR28+0x28c50], R7 ;  /* 0x028c5007ff0075a7 */ /* 0x000062000804015c */
[----:B------:R-:W-:Y:S05]  /*9590*/  @!P0 BRA `(.L_x_2385) ;  /* 0x0000000000048947 */ /* 0x000fea0003800000 */
[----:B------:R-:W-:Y:S01]  /*95a0*/  BPT.TRAP 0x1 ;  /* 0x000000040000795c */ /* 0x000fe20000300000 */
.L_x_2385:
[----:B-1----:R-:W-:Y:S05]  /*95b0*/  @P2 BRA `(.L_x_2386) ;  /* 0x0000000000082947 */ /* 0x002fea0003800000 */
[----:B------:R-:W1:Y:S02]  /*95c0*/  SYNCS.PHASECHK.TRANS64.TRYWAIT P2, [UR28+0x28c50], R7 ;  /* 0x028c5007ff0075a7 */ /* 0x000e64000804015c */
[----:B-1----:R-:W-:Y:S05]  /*95d0*/  @!P2 BRA `(.L_x_2387) ;  /* 0x0000011c00c4a947 */ /* 0x002fea0003800000 */
.L_x_2386:
        /* <DEDUP_REMOVED lines=42> */
[----:B------:R-:W-:Y:S01]  /*9880*/  IMAD.MOV.U32 R6, RZ, RZ, R9 ;  /* 0x000000ffff067224 */ /* 0x000fe200078e0009 */
[----:B------:R-:W-:Y:S01]  /*9890*/  UMOV UR37, UR24 ;  /* 0x0000001800257c82 */ /* 0x000fe20008000000 */
[----:B------:R-:W-:-:S07]  /*98a0*/  IMAD.MOV.U32 R5, RZ, RZ, R8 ;  /* 0x000000ffff057224 */ /* 0x000fce00078e0008 */
.L_x_2371:
[----:B------:R-:W-:Y:S01]  /*98b0*/  ULDC UR6, c[0x0][0x448] ;  /* 0x0001120000067ab9 */ /* 0x000fe20000000800 */
[----:B------:R-:W-:Y:S01]  /*98c0*/  ULDC UR15, c[0x0][0x9e4] ;  /* 0x00027900000f7ab9 */ /* 0x000fe20000000800 */
[----:B------:R-:W-:Y:S02]  /*98d0*/  UISETP.NE.AND UP0, UPT, UR6, 0x1, UPT ;  /* 0x000000010600788c */ /* 0x000fe4000bf05270 */
[----:B------:R-:W-:Y:S02]  /*98e0*/  UISETP.GE.AND UP1, UPT, UR15, 0x1, UPT ;  /* 0x000000010f00788c */ /* 0x000fe4000bf26270 */
[----:B------:R-:W-:Y:S02]  /*98f0*/  UIADD3 UR11, UR42, 0x3f, URZ ;  /* 0x0000003f2a0b7890 */ /* 0x000fe4000fffe03f */
[----:B------:R-:W-:Y:S02]  /*9900*/  UIADD3 UR14, UR49, 0x1, -UR51 ;  /* 0x00000001310e7890 */ /* 0x000fe4000fffe833 */
[----:B------:R-:W-:-:S03]  /*9910*/  PLOP3.LUT P5, PT, PT, PT, UP1, 0x80, 0x0 ;  /* 0x000000000000781c */ /* 0x000fc60003faf018 */
[----:B------:R-:W-:Y:S01]  /*9920*/  @UP0 ULDC UR6, c[0x0][0x44c] ;  /* 0x0001130000060ab9 */ /* 0x000fe20000000800 */
[----:B------:R-:W-:Y:S01]  /*9930*/  @UP0 ULDC UR18, c[0x0][0x450] ;  /* 0x0001140000120ab9 */ /* 0x000fe20000000800 */
[----:B------:R-:W-:-:S04]  /*9940*/  UIMAD.WIDE.U32 UR6, UR11, UR6, URZ ;  /* 0x000000060b0672a5 */ /* 0x000fc8000f8e003f */
[----:B------:R-:W-:-:S04]  /*9950*/  @UP0 USHF.R.U32.HI UR11, URZ, UR18, UR7 ;  /* 0x000000123f0b0299 */ /* 0x000fc80008011607 */
[----:B------:R-:W-:-:S03]  /*9960*/  UIADD3 UR11, UR14, UR11, URZ ;  /* 0x0000000b0e0b7290 */ /* 0x000fc6000fffe03f */
        /* <DEDUP_REMOVED lines=13> */
.L_x_2390:
[----:B------:R-:W-:-:S11]  /*9a40*/  UISETP.NE.AND UP1, UPT, UR15, 0x1, UPT ;  /* 0x000000010f00788c */ /* 0x000fd6000bf25270 */
[----:B------:R-:W-:Y:S02]  /*9a50*/  @UP1 ULDC.64 UR18, c[0x0][0x9e8] ;  /* 0x00027a0000121ab9 */ /* 0x000fe40000000a00 */
[----:B------:R-:W-:-:S04]  /*9a60*/  UIMAD.WIDE.U32 UR6, UR11, UR18, URZ ;  /* 0x000000120b0672a5 */ /* 0x000fc8000f8e003f */
[----:B------:R-:W-:-:S12]  /*9a70*/  @UP1 USHF.R.U32.HI UR11, URZ, UR19, UR7 ;  /* 0x000000133f0b1299 */ /* 0x000fd80008011607 */
.L_x_2391:
[----:B------:R-:W-:-:S04]  /*9a80*/  UIMAD UR11, UR11, UR15, URZ ;  /* 0x0000000f0b0b72a4 */ /* 0x000fc8000f8e023f */
[----:B------:R-:W-:-:S04]  /*9a90*/  UISETP.LT.AND UP1, UPT, UR14, UR11, UPT ;  /* 0x0000000b0e00728c */ /* 0x000fc8000bf21270 */
[----:B------:R-:W-:-:S12]  /*9aa0*/  USEL UR14, UR14, UR11, !UP1 ;  /* 0x0000000b0e0e7287 */ /* 0x000fd8000c800000 */
.L_x_2389:
        /* <DEDUP_REMOVED lines=12> */
[----:B------:R-:W-:Y:S01]  /*9b70*/  UMOV UR24, UR37 ;  /* 0x0000002500187c82 */ /* 0x000fe20008000000 */
[----:B------:R-:W-:Y:S01]  /*9b80*/  ULDC UR25, c[0x0][0x9d8] ;  /* 0x0002760000197ab9 */ /* 0x000fe20000000800 */
[----:B------:R-:W-:-:S05]  /*9b90*/  ULDC UR21, c[0x0][0x988] ;  /* 0x0002620000157ab9 */ /* 0x000fca0000000800 */
.L_x_2401:
        /* <DEDUP_REMOVED lines=10> */
.L_x_2393:
[----:B------:R-:W-:Y:S01]  /*9c40*/  ULEA UR26, UR37, UR46, 0x3 ;  /* 0x0000002e251a7291 */ /* 0x000fe2000f8e183f */
[----:B0-----:R-:W-:-:S05]  /*9c50*/  IMAD.U32 R7, RZ, RZ, UR38 ;  /* 0x00000026ff077e24 */ /* 0x001fca000f8e00ff */
[----:B------:R-:W-:-:S04]  /*9c60*/  SHF.L.U32 R7, R7, 0x1f, RZ ;  /* 0x0000001f07077819 */ /* 0x000fc800000006ff */
[----:B------:R0:W3:Y:S01]  /*9c70*/  SYNCS.PHASECHK.TRANS64.TRYWAIT P2, [UR26+0x28c30], R7 ;  /* 0x028c3007ff0075a7 */ /* 0x0000e2000804015a */
[----:B------:R-:W-:Y:S05]  /*9c80*/  @!P0 BRA `(.L_x_2394) ;  /* 0x0000000000048947 */ /* 0x000fea0003800000 */
[----:B------:R-:W-:Y:S01]  /*9c90*/  BPT.TRAP 0x1 ;  /* 0x000000040000795c */ /* 0x000fe20000300000 */
.L_x_2394:
[----:B---3--:R-:W-:Y:S05]  /*9ca0*/  @P2 BRA `(.L_x_2395) ;  /* 0x0000000000082947 */ /* 0x008fea0003800000 */
[----:B------:R-:W3:Y:S02]  /*9cb0*/  SYNCS.PHASECHK.TRANS64.TRYWAIT P2, [UR26+0x28c30], R7 ;  /* 0x028c3007ff0075a7 */ /* 0x000ee4000804015a */
[----:B---3--:R-:W-:Y:S05]  /*9cc0*/  @!P2 BRA `(.L_x_2396) ;  /* 0x00000118001ca947 */ /* 0x008fea0003800000 */
.L_x_2395:
[----:B------:R-:W-:Y:S01]  /*9cd0*/  R2UR UR18, R0 ;  /* 0x00000000001272ca */ /* 0x000fe200000e0000 */
[----:B-12---:R-:W-:Y:S01]  /*9ce0*/  WARPGROUP.ARRIVE ;  /* 0x00000000000079c5 */ /* 0x006fe20000000000 */
[----:B------:R-:W-:Y:S01]  /*9cf0*/  UMOV UR19, 0x40000040 ;  /* 0x4000004000137882 */ /* 0x000fe20000000000 */
[----:B------:R-:W-:Y:S01]  /*9d00*/  UMOV UR7, 0x40000040 ;  /* 0x4000004000077882 */ /* 0x000fe20000000000 */
[----:B------:R-:W-:Y:S01]  /*9d10*/  UMOV UR11, 0x40000040 ;  /* 0x40000040000b7882 */ /* 0x000fe20000000000 */
[----:B------:R-:W-:Y:S01]  /*9d20*/  UMOV UR15, 0x40000040 ;  /* 0x40000040000f7882 */ /* 0x000fe20000000000 */
[----:B------:R-:W-:-:S07]  /*9d30*/  ISETP.NE.AND P2, PT, R17, RZ, PT ;  /* 0x000000ff1100720c */ /* 0x000fce0003f45270 */
[----:B------:R-:W-:-:S04]  /*9d40*/  ULEA UR18, UR37, UR18, 0x9 ;  /* 0x0000001225127291 */ /* 0x000fc8000f8e483f */
[----:B------:R-:W-:Y:S02]  /*9d50*/  UIADD3 UR6, UR18, 0x2, URZ ;  /* 0x0000000212067890 */ /* 0x000fe4000fffe03f */
[----:B------:R-:W-:Y:S02]  /*9d60*/  UIADD3 UR10, UR18, 0x4, URZ ;  /* 0x00000004120a7890 */ /* 0x000fe4000fffe03f */
[----:B------:R-:W-:Y:S02]  /*9d70*/  UIADD3 UR14, UR18, 0x6, URZ ;  /* 0x00000006120e7890 */ /* 0x000fe4000fffe03f */
[----:B------:R-:W-:Y:S03]  /*9d80*/  HGMMA.64x64x16.F32 R152, gdesc[UR16], RZ, !UPT, gsb0 ;  /* 0x00e00000109879f0 */ /* 0x000fe6000c0008ff */
        /* <DEDUP_REMOVED lines=8> */
[----:B------:R-:W-:-:S06]  /*9e10*/  WARPGROUP.ARRIVE ;  /* 0x00000000000079c5 */ /* 0x000fcc0000000000 */
[----:B------:R-:W-:Y:S03]  /*9e20*/  HGMMA.64x64x16.F32 R152, gdesc[UR12], R152, gsb0 ;  /* 0x00e000000c9879f0 */ /* 0x000fe60008000898 */
[----:B------:R-:W-:Y:S02]  /*9e30*/  WARPGROUP.DEPBAR.LE gsb0, 0x0 ;  /* 0x00008000000079c5 */ /* 0x000fe40000010000 */
[----:B---3--:R-:W-:Y:S01]  /*9e40*/  FMUL.FTZ R6, R152, UR25 ;  /* 0x0000001998067c20 */ /* 0x008fe20008410000 */
        /* <DEDUP_REMOVED lines=246> */
[----:B------:R-:W-:Y:S01]  /*adb0*/  FMUL.FTZ R38, R38, R8 ;  /* 0x0000000826267220 */ /* 0x000fe20000410000 */
        /* <DEDUP_REMOVED lines=120> */
.L_x_2397:
[----:B------:R1:W2:Y:S01]  /*b540*/  SYNCS.PHASECHK.TRANS64.TRYWAIT P2, [UR26+0x28c50], R7 ;  /* 0x028c5007ff0075a7 */ /* 0x0002a2000804015a */
[----:B------:R-:W-:Y:S05]  /*b550*/  @!P0 BRA `(.L_x_2398) ;  /* 0x0000000000048947 */ /* 0x000fea0003800000 */
[----:B------:R-:W-:Y:S01]  /*b560*/  BPT.TRAP 0x1 ;  /* 0x000000040000795c */ /* 0x000fe20000300000 */
.L_x_2398:
[----:B--2---:R-:W-:Y:S05]  /*b570*/  @P2 BRA `(.L_x_2399) ;  /* 0x0000000000082947 */ /* 0x004fea0003800000 */
[----:B------:R-:W2:Y:S02]  /*b580*/  SYNCS.PHASECHK.TRANS64.TRYWAIT P2, [UR26+0x28c50], R7 ;  /* 0x028c5007ff0075a7 */ /* 0x000ea4000804015a */
[----:B--2---:R-:W-:Y:S05]  /*b590*/  @!P2 BRA `(.L_x_2400) ;  /* 0x000001000000a947 */ /* 0x004fea0003800000 */
.L_x_2399:
        /* <DEDUP_REMOVED lines=40> */
[----:B------:R-:W-:-:S05]  /*b820*/  UMOV UR21, UR23 ;  /* 0x0000001700157c82 */ /* 0x000fca0008000000 */
.L_x_2392:
[----:B------:R-:W-:-:S06]  /*b830*/  UISETP.GE.AND UP1, UPT, UR21, UR48, UPT ;  /* 0x000000301500728c */ /* 0x000fcc000bf26270 */
[----:B------:R-:W-:-:S13]  /*b840*/  PLOP3.LUT P2, PT, PT, PT, UP1, 0x80, 0x0 ;  /* 0x000000000000781c */ /* 0x000fda0003f4f018 */
[----:B------:R-:W-:Y:S05]  /*b850*/  @!P2 BRA `(.L_x_2402) ;  /* 0x0000002400e4a947 */ /* 0x000fea0003800000 */
[----:B------:R-:W-:Y:S01]  /*b860*/  IMAD.MOV.U32 R10, RZ, RZ, R6 ;  /* 0x000000ffff0a7224 */ /* 0x000fe200078e0006 */
[----:B------:R-:W-:Y:S01]  /*b870*/  UMOV UR23, UR37 ;  /* 0x0000002500177c82 */ /* 0x000fe20008000000 */
[----:B------:R-:W-:Y:S01]  /*b880*/  IMAD.MOV.U32 R11, RZ, RZ, R5 ;  /* 0x000000ffff0b7224 */ /* 0x000fe200078e0005 */
[----:B------:R-:W-:Y:S01]  /*b890*/  ULDC UR24, c[0x0][0x9e4] ;  /* 0x0002790000187ab9 */ /* 0x000fe20000000800 */
[----:B------:R-:W-:Y:S01]  /*b8a0*/  ULDC UR25, c[0x0][0x9d8] ;  /* 0x0002760000197ab9 */ /* 0x000fe20000000800 */
[----:B------:R-:W-:Y:S01]  /*b8b0*/  ULDC UR22, c[0x0][0x988] ;  /* 0x0002620000167ab9 */ /* 0x000fe20000000800 */
[----:B------:R-:W-:-:S05]  /*b8c0*/  ULDC UR26, c[0x0][0x9e0] ;  /* 0x00027800001a7ab9 */ /* 0x000fca0000000800 */
.L_x_2419:
[----:B------:R-:W-:-:S04]  /*b8d0*/  UIADD3 UR37, UR23, 0x1, URZ ;  /* 0x0000000117257890 */ /* 0x000fc8000fffe03f */
[----:B------:R-:W-:-:S04]  /*b8e0*/  UISETP.NE.AND UP1, UPT, UR37, 0x2, UPT ;  /* 0x000000022500788c */ /* 0x000fc8000bf25270 */
[----:B------:R-:W-:Y:S02]  /*b8f0*/  USEL UR6, URZ, 0x1, UP1 ;  /* 0x000000013f067887 */ /* 0x000fe40008800000 */
[----:B------:R-:W-:Y:S02]  /*b900*/  USEL UR37, UR37, URZ, UP1 ;  /* 0x0000003f25257287 */ /* 0x000fe40008800000 */
[----:B------:R-:W-:Y:S01]  /*b910*/  ULOP3.LUT UR38, UR38, UR6, URZ, 0x3c, !UPT ;  /* 0x0000000626267292 */ /* 0x000fe2000f8e3c3f */
[----:B---3--:R-:W-:Y:S11]  /*b920*/  @!P0 BRA `(.L_x_2403) ;  /* 0x0000000000048947 */ /* 0x008ff60003800000 */
[----:B------:R-:W-:Y:S01]  /*b930*/  BPT.TRAP 0x1 ;  /* 0x000000040000795c */ /* 0x000fe20000300000 */
.L_x_2403:
[----:B------:R-:W-:Y:S01]  /*b940*/  ULEA UR27, UR37, UR46, 0x3 ;  /* 0x0000002e251b7291 */ /* 0x000fe2000f8e183f */
[----:B01----:R-:W-:-:S05]  /*b950*/  IMAD.U32 R7, RZ, RZ, UR38 ;  /* 0x00000026ff077e24 */ /* 0x003fca000f8e00ff */
[----:B------:R-:W-:-:S04]  /*b960*/  SHF.L.U32 R7, R7, 0x1f, RZ ;  /* 0x0000001f07077819 */ /* 0x000fc800000006ff */
[----:B------:R0:W1:Y:S01]  /*b970*/  SYNCS.PHASECHK.TRANS64.TRYWAIT P2, [UR27+0x28c30], R7 ;  /* 0x028c3007ff0075a7 */ /* 0x000062000804015b */
[----:B------:R-:W-:Y:S05]  /*b980*/  @!P0 BRA `(.L_x_2404) ;  /* 0x0000000000048947 */ /* 0x000fea0003800000 */
[----:B------:R-:W-:Y:S01]  /*b990*/  BPT.TRAP 0x1 ;  /* 0x000000040000795c */ /* 0x000fe20000300000 */
.L_x_2404:
[----:B-1----:R-:W-:Y:S05]  /*b9a0*/  @P2 BRA `(.L_x_2405) ;  /* 0x0000000000082947 */ /* 0x002fea0003800000 */
[----:B------:R-:W1:Y:S02]  /*b9b0*/  SYNCS.PHASECHK.TRANS64.TRYWAIT P2, [UR27+0x28c30], R7 ;  /* 0x028c3007ff0075a7 */ /* 0x000e64000804015b */
[----:B-1----:R-:W-:Y:S05]  /*b9c0*/  @!P2 BRA `(.L_x_2406) ;  /* 0x000000fc0008a947 */ /* 0x002fea0003800000 */
.L_x_2405:
[----:B------:R-:W-:Y:S01]  /*b9d0*/  R2UR UR18, R0 ;  /* 0x00000000001272ca */ /* 0x000fe200000e0000 */
[----:B--2---:R-:W-:Y:S01]  /*b9e0*/  WARPGROUP.ARRIVE ;  /* 0x00000000000079c5 */ /* 0x004fe20000000000 */
[----:B------:R-:W-:Y:S01]  /*b9f0*/  UMOV UR19, 0x40000040 ;  /* 0x4000004000137882 */ /* 0x000fe20000000000 */
[----:B------:R-:W-:Y:S01]  /*ba00*/  UMOV UR7, 0x40000040 ;  /* 0x4000004000077882 */ /* 0x000fe20000000000 */
[----:B------:R-:W-:Y:S01]  /*ba10*/  UMOV UR11, 0x40000040 ;  /* 0x40000040000b7882 */ /* 0x000fe20000000000 */
[----:B------:R-:W-:Y:S01]  /*ba20*/  UMOV UR15, 0x40000040 ;  /* 0x40000040000f7882 */ /* 0x000fe20000000000 */
[----:B------:R-:W-:Y:S01]  /*ba30*/  PLOP3.LUT P2, PT, PT, PT, UP0, 0x80, 0x0 ;  /* 0x000000000000781c */ /* 0x000fe20003f4f008 */
[----:B------:R-:W-:Y:S02]  /*ba40*/  IMAD.U32 R20, RZ, RZ, UR27 ;  /* 0x0000001bff147e24 */ /* 0x000fe4000f8e00ff */
[----:B------:R-:W-:-:S04]  /*ba50*/  IMAD.U32 R9, RZ, RZ, UR51 ;  /* 0x00000033ff097e24 */ /* 0x000fc8000f8e00ff */
        /* <DEDUP_REMOVED lines=20> */
[----:B------:R-:W-:Y:S02]  /*bba0*/  VIADD R172, R186, UR42 ;  /* 0x0000002abaac7c36 */ /* 0x000fe40008000000 */
[----:B------:R-:W-:Y:S01]  /*bbb0*/  FMUL.FTZ R13, R158, UR25 ;  /* 0x000000199e0d7c20 */ /* 0x000fe20008410000 */
[----:B------:R-:W-:Y:S01]  /*bbc0*/  FMUL.FTZ R158, R167, UR25 ;  /* 0x00000019a79e7c20 */ /* 0x000fe20008410000 */
[----:B------:R-:W-:Y:S01]  /*bbd0*/  FMUL.FTZ R167, R178, UR25 ;  /* 0x00000019b2a77c20 */ /* 0x000fe20008410000 */
[----:B------:R-:W-:Y:S01]  /*bbe0*/  @P2 IMAD.HI.U32 R8, R172, UR6, RZ ;  /* 0x00000006ac082c27 */ /* 0x000fe2000f8e00ff */
[----:B------:R-:W-:-:S03]  /*bbf0*/  @UP0 ULDC UR6, c[0x0][0x450] ;  /* 0x0001140000060ab9 */ /* 0x000fc60000000800 */
[----:B------:R-:W-:Y:S01]  /*bc00*/  FMUL.FTZ R5, R152, UR25 ;  /* 0x0000001998057c20 */ /* 0x000fe20008410000 */
[----:B------:R-:W-:Y:S01]  /*bc10*/  FMUL.FTZ R14, R153, UR25 ;  /* 0x00000019990e7c20 */ /* 0x000fe20008410000 */
[----:B------:R-:W-:Y:S01]  /*bc20*/  FMUL.FTZ R12, R155, UR25 ;  /* 0x000000199b0c7c20 */ /* 0x000fe20008410000 */
[----:B------:R-:W-:Y:S01]  /*bc30*/  @P2 SHF.R.U32.HI R172, RZ, UR6, R8 ;  /* 0x00000006ffac2c19 */ /* 0x000fe20008011608 */
[----:B------:R-:W-:Y:S01]  /*bc40*/  @!P1 VIADD R8, R20, 0x28c40 ;  /* 0x00028c4014089836 */ /* 0x000fe20000000000 */
[----:B------:R-:W-:Y:S01]  /*bc50*/  USHF.L.U32 UR6, UR21, 0x6, URZ ;  /* 0x0000000615067899 */ /* 0x000fe2000800063f */
[----:B------:R-:W-:Y:S01]  /*bc60*/  FMUL.FTZ R21, R156, UR25 ;  /* 0x000000199c157c20 */ /* 0x000fe20008410000 */
[----:B------:R-:W-:Y:S01]  /*bc70*/  FMUL.FTZ R152, R157, UR25 ;  /* 0x000000199d987c20 */ /* 0x000fe20008410000 */
[----:B------:R-:W2:Y:S01]  /*bc80*/  SHFL.IDX PT, R178, R172, RZ, 0x1c1f ;  /* 0x001c1fffacb27589 */ /* 0x000ea200000e0000 */
[----:B------:R-:W-:Y:S01]  /*bc90*/  @!P1 PRMT R8, RZ, 0x654, R8 ;  /* 0x00000654ff089816 */ /* 0x000fe20000000008 */
[----:B-1----:R-:W-:Y:S01]  /*bca0*/  FMUL.FTZ R6, R154, UR25 ;  /* 0x000000199a067c20 */ /* 0x002fe20008410000 */
        /* <DEDUP_REMOVED lines=20> */
[----:B------:R-:W3:Y:S01]  /*bdf0*/  MUFU.TANH R5, R5 ;  /* 0x0000000500057308 */ /* 0x000ee20000002400 */
[----:B-1----:R-:W-:-:S05]  /*be00*/  IMAD.U32 R8, RZ, RZ, UR6 ;  /* 0x00000006ff087e24 */ /* 0x002fca000f8e00ff */
[----:B------:R-:W-:Y:S02]  /*be10*/  IADD3 R8, -R2, 0x1, -R8 ;  /* 0x0000000102087810 */ /* 0x000fe40007ffe908 */
[----:B------:R-:W1:Y:S02]  /*be20*/  MUFU.TANH R14, R14 ;  /* 0x0000000e000e7308 */ /* 0x000e640000002400 */
[----:B------:R-:W-:-:S06]  /*be30*/  IADD3 R8, -R9, UR49, R8 ;  /* 0x0000003109087c10 */ /* 0x000fcc000fffe108 */
[----:B------:R-:W4:Y:S01]  /*be40*/  MUFU.TANH R6, R6 ;  /* 0x0000000600067308 */ /* 0x000f220000002400 */
[C---:B------:R-:W-:Y:S02]  /*be50*/  VIADD R182, R8.reuse, UR26 ;  /* 0x0000001a08b67c36 */ /* 0x040fe40008000000 */
[----:B------:R-:W-:Y:S02]  /*be60*/  VIADD R181, R8, UR20 ;  /* 0x0000001408b57c36 */ /* 0x000fe40008000000 */
[--C-:B--2---:R-:W-:Y:S02]  /*be70*/  IMAD.IADD R180, R182, 0x1, R178.reuse ;  /* 0x00000001b6b47824 */ /* 0x104fe400078e02b2 */
[----:B------:R-:W-:Y:S01]  /*be80*/  IMAD.IADD R179, R181, 0x1, R178 ;  /* 0x00000001b5b37824 */ /* 0x000fe200078e02b2 */
[----:B------:R-:W2:Y:S08]  /*be90*/  MUFU.TANH R12, R12 ;  /* 0x0000000c000c7308 */ /* 0x000eb00000002400 */
        /* <DEDUP_REMOVED lines=28> */
[----:B-1234-:R-:W-:Y:S05]  /*c060*/  @!P5 BRA `(.L_x_2407) ;  /* 0x00000000005cd947 */ /* 0x01efea0003800000 */
        /* <DEDUP_REMOVED lines=13> */
.L_x_2409:
[----:B------:R-:W-:-:S05]  /*c140*/  IMAD.U32 R183, RZ, RZ, UR24 ;  /* 0x00000018ffb77e24 */ /* 0x000fca000f8e00ff */
[----:B------:R-:W-:-:S13]  /*c150*/  ISETP.NE.AND P2, PT, R183, 0x1, PT ;  /* 0x00000001b700780c */ /* 0x000fda0003f45270 */
[----:B------:R-:W1:Y:S02]  /*c160*/  @P2 LDC.64 R8, c[0x0][0x9e8] ;  /* 0x00027a00ff082b82 */ /* 0x000e640000000a00 */
[----:B-1----:R-:W-:-:S05]  /*c170*/  @P2 IMAD.HI.U32 R8, R178, R8, RZ ;  /* 0x00000008b2082227 */ /* 0x002fca00078e00ff */
[----:B------:R-:W-:-:S07]  /*c180*/  @P2 SHF.R.U32.HI R178, RZ, R9, R8 ;  /* 0x00000009ffb22219 */ /* 0x000fce0000011608 */
.L_x_2410:
[----:B------:R-:W-:Y:S05]  /*c190*/  BSYNC B0 ;  /* 0x0000000000007941 */ /* 0x000fea0003800000 */
.L_x_2408:
[----:B------:R-:W-:-:S04]  /*c1a0*/  IMAD R178, R178, R183, -UR6 ;  /* 0x80000006b2b27e24 */ /* 0x000fc8000f8e02b7 */
[----:B------:R-:W-:-:S05]  /*c1b0*/  IMAD.IADD R178, R178, 0x1, -R2 ;  /* 0x00000001b2b27824 */ /* 0x000fca00078e0a02 */
[----:B------:R-:W-:Y:S02]  /*c1c0*/  VIMNMX R179, R179, R178, !PT ;  /* 0x000000b2b3b37248 */ /* 0x000fe40007fe0100 */
[----:B------:R-:W-:-:S07]  /*c1d0*/  VIADDMNMX R180, R178, R183, R180, PT ;  /* 0x000000b7b2b47246 */ /* 0x000fce00038001b4 */
.L_x_2407:
        /* <DEDUP_REMOVED lines=9> */
[C---:B------:R-:W-:Y:S02]  /*c270*/  ISETP.LT.OR P6, PT, R180.reuse, 0x2, P6 ;  /* 0x00000002b400780c */ /* 0x040fe400037c1670 */
[----:B------:R-:W-:Y:S01]  /*c280*/  ISETP.LT.OR P3, PT, R180, 0x9, P3 ;  /* 0x00000009b400780c */ /* 0x000fe20001f61670 */
[--C-:B-1----:R-:W-:Y:S01]  /*c290*/  IMAD.IADD R182, R182, 0x1, R172.reuse ;  /* 0x00000001b6b67824 */ /* 0x102fe200078e02ac */
[----:B------:R-:W-:Y:S01]  /*c2a0*/  ISETP.LT.OR P4, PT, R180, 0xa, P4 ;  /* 0x0000000ab400780c */ /* 0x000fe20002781670 */
[----:B------:R-:W-:Y:S01]  /*c2b0*/  IMAD.IADD R181, R181, 0x1, R172 ;  /* 0x00000001b5b57824 */ /* 0x000fe200078e02ac */
        /* <DEDUP_REMOVED lines=38> */
[----:B------:R-:W-:Y:S01]  /*c520*/  FSEL R177, R177, -INF , !P4 ;  /* 0xff800000b1b17808 */ /* 0x000fe20006000000 */
[----:B------:R-:W-:Y:S06]  /*c530*/  @!P5 BRA `(.L_x_2411) ;  /* 0x00000000005cd947 */ /* 0x000fec0003800000 */
        /* <DEDUP_REMOVED lines=13> */
.L_x_2413:
[----:B------:R-:W-:-:S05]  /*c610*/  IMAD.U32 R5, RZ, RZ, UR24 ;  /* 0x00000018ff057e24 */ /* 0x000fca000f8e00ff */
[----:B------:R-:W-:-:S13]  /*c620*/  ISETP.NE.AND P3, PT, R5, 0x1, PT ;  /* 0x000000010500780c */ /* 0x000fda0003f65270 */
[----:B------:R-:W0:Y:S02]  /*c630*/  @P3 LDC.64 R8, c[0x0][0x9e8] ;  /* 0x00027a00ff083b82 */ /* 0x000e240000000a00 */
[----:B0-----:R-:W-:-:S05]  /*c640*/  @P3 IMAD.HI.U32 R8, R172, R8, RZ ;  /* 0x00000008ac083227 */ /* 0x001fca00078e00ff */
[----:B------:R-:W-:-:S07]  /*c650*/  @P3 SHF.R.U32.HI R172, RZ, R9, R8 ;  /* 0x00000009ffac3219 */ /* 0x000fce0000011608 */
.L_x_2414:
[----:B------:R-:W-:Y:S05]  /*c660*/  BSYNC B0 ;  /* 0x0000000000007941 */ /* 0x000fea0003800000 */
.L_x_2412:
[----:B------:R-:W-:-:S04]  /*c670*/  IMAD R172, R172, R5, -UR6 ;  /* 0x80000006acac7e24 */ /* 0x000fc8000f8e0205 */
[----:B------:R-:W-:-:S05]  /*c680*/  IMAD.IADD R172, R172, 0x1, -R2 ;  /* 0x00000001acac7824 */ /* 0x000fca00078e0a02 */
[----:B------:R-:W-:Y:S02]  /*c690*/  VIMNMX R181, R181, R172, !PT ;  /* 0x000000acb5b57248 */ /* 0x000fe40007fe0100 */
[----:B------:R-:W-:-:S07]  /*c6a0*/  VIADDMNMX R182, R172, R5, R182, PT ;  /* 0x00000005acb67246 */ /* 0x000fce00038001b6 */
.L_x_2411:
        /* <DEDUP_REMOVED lines=22> */
[----:B------:R-:W-:Y:S02]  /*c810*/  ISETP.GT.AND P4, PT, R181, 0x1, P2 ;  /* 0x00000001b500780c */ /* 0x000fe40001784270 */
[----:B------:R-:W-:Y:S02]  /*c820*/  FMNMX.FTZ R5, R170, R5, !PT ;  /* 0x00000005aa057209 */ /* 0x000fe40007810000 */
[----:B------:R-:W-:-:S02]  /*c830*/  ISETP.LT.OR P6, PT, R182, 0x1, P6 ;  /* 0x00000001b600780c */ /* 0x000fc400037c1670 */
[----:B------:R-:W-:Y:S02]  /*c840*/  FMNMX.FTZ R5, R171, R5, !PT ;  /* 0x00000005ab057209 */ /* 0x000fe40007810000 */
[----:B------:R-:W-:Y:S02]  /*c850*/  ISETP.LT.OR P4, PT, R182, 0x2, P4 ;  /* 0x00000002b600780c */ /* 0x000fe40002781670 */
[----:B------:R-:W-:Y:S02]  /*c860*/  FMNMX.FTZ R5, R175, R5, !PT ;  /* 0x00000005af057209 */ /* 0x000fe40007810000 */
[----:B------:R-:W-:Y:S02]  /*c870*/  FSEL R12, R12, -INF , !P4 ;  /* 0xff8000000c0c7808 */ /* 0x000fe40006000000 */
[----:B------:R-:W-:Y:S02]  /*c880*/  FMNMX.FTZ R5, R176, R5, !PT ;  /* 0x00000005b0057209 */ /* 0x000fe40007810000 */
[----:B------:R-:W-:-:S02]  /*c890*/  ISETP.GT.AND P4, PT, R181, 0x10, P2 ;  /* 0x00000010b500780c */ /* 0x000fc40001784270 */
[----:B------:R-:W-:Y:S02]  /*c8a0*/  FMNMX.FTZ R5, R177, R5, !PT ;  /* 0x00000005b1057209 */ /* 0x000fe40007810000 */
[----:B------:R-:W-:-:S03]  /*c8b0*/  ISETP.LT.OR P4, PT, R182, 0x11, P4 ;  /* 0x00000011b600780c */ /* 0x000fc60002781670 */
[----:B------:R-:W0:Y:S01]  /*c8c0*/  SHFL.BFLY PT, R8, R5, 0x2, 0x1f ;  /* 0x0c401f0005087f89 */ /* 0x000e2200000e0000 */
[----:B------:R-:W-:Y:S02]  /*c8d0*/  FSEL R153, R153, -INF , !P4 ;  /* 0xff80000099997808 */ /* 0x000fe40006000000 */
[----:B------:R-:W-:-:S04]  /*c8e0*/  ISETP.GT.AND P4, PT, R181, 0x19, P2 ;  /* 0x00000019b500780c */ /* 0x000fc80001784270 */
[----:B------:R-:W-:-:S04]  /*c8f0*/  ISETP.LT.OR P4, PT, R182, 0x1a, P4 ;  /* 0x0000001ab600780c */ /* 0x000fc80002781670 */
[----:B------:R-:W-:Y:S02]  /*c900*/  FSEL R158, R158, -INF , !P4 ;  /* 0xff8000009e9e7808 */ /* 0x000fe40006000000 */
[----:B------:R-:W-:-:S04]  /*c910*/  ISETP.GT.AND P4, PT, R181, 0x28, P2 ;  /* 0x00000028b500780c */ /* 0x000fc80001784270 */
[----:B------:R-:W-:-:S04]  /*c920*/  ISETP.LT.OR P4, PT, R182, 0x29, P4 ;  /* 0x00000029b600780c */ /* 0x000fc80002781670 */
[----:B------:R-:W-:Y:S02]  /*c930*/  FSEL R163, R163, -INF , !P4 ;  /* 0xff800000a3a37808 */ /* 0x000fe40006000000 */
[----:B------:R-:W-:Y:S02]  /*c940*/  ISETP.GT.AND P4, PT, R181, 0x30, P2 ;  /* 0x00000030b500780c */ /* 0x000fe40001784270 */
[----:B0-----:R-:W-:Y:S02]  /*c950*/  FMNMX.FTZ R5, R5, R8, !PT ;  /* 0x0000000805057209 */ /* 0x001fe40007810000 */
[----:B------:R-:W-:-:S03]  /*c960*/  ISETP.LT.OR P4, PT, R182, 0x31, P4 ;  /* 0x00000031b600780c */ /* 0x000fc60002781670 */
[----:B------:R-:W0:Y:S01]  /*c970*/  SHFL.BFLY PT, R8, R5, 0x1, 0x1f ;  /* 0x0c201f0005087f89 */ /* 0x000e2200000e0000 */
[----:B------:R-:W-:Y:S02]  /*c980*/  FSEL R167, R167, -INF , !P4 ;  /* 0xff800000a7a77808 */ /* 0x000fe40006000000 */
[----:B0-----:R-:W-:-:S04]  /*c990*/  FMNMX.FTZ R5, R5, R8, !PT ;  /* 0x0000000805057209 */ /* 0x001fc80007810000 */
[C---:B------:R-:W-:Y:S01]  /*c9a0*/  FSETP.NEU.FTZ.AND P3, PT, R5.reuse, -INF , PT ;  /* 0xff8000000500780b */ /* 0x040fe20003f7d000 */
[----:B------:R-:W-:-:S03]  /*c9b0*/  FMUL.FTZ R8, R5, UR10 ;  /* 0x0000000a05087c20 */ /* 0x000fc60008410000 */
[----:B------:R-:W-:Y:S02]  /*c9c0*/  FSEL R9, R5, RZ, P3 ;  /* 0x000000ff05097208 */ /* 0x000fe40001800000 */
[----:B------:R-:W-:Y:S02]  /*c9d0*/  FSEL R8, R8, RZ, P3 ;  /* 0x000000ff08087208 */ /* 0x000fe40001800000 */
[----:B------:R-:W-:Y:S01]  /*c9e0*/  ISETP.GT.AND P3, PT, R181, 0x8, P2 ;  /* 0x00000008b500780c */ /* 0x000fe20001764270 */
[----:B------:R-:W-:Y:S02]  /*c9f0*/  FADD.FTZ R9, -R9, R11 ;  /* 0x0000000b09097221 */ /* 0x000fe40000010100 */
        /* <DEDUP_REMOVED lines=16> */
[----:B------:R-:W-:Y:S01]  /*cb00*/  FMUL.FTZ R8, R9, UR10 ;  /* 0x0000000a09087c20 */ /* 0x000fe20008410000 */
[----:B------:R-:W-:Y:S01]  /*cb10*/  MUFU.EX2 R152, R178 ;  /* 0x000000b200987308 */ /* 0x000fe20000000800 */
[----:B------:R-:W-:-:S04]  /*cb20*/  ISETP.LT.OR P3, PT, R182, 0x9, P3 ;  /* 0x00000009b600780c */ /* 0x000fc80001f61670 */
[----:B------:R-:W-:Y:S02]  /*cb30*/  FSEL R13, R13, -INF , !P3 ;  /* 0xff8000000d0d7808 */ /* 0x000fe40005800000 */
[----:B------:R-:W-:Y:S01]  /*cb40*/  ISETP.GT.AND P3, PT, R181, 0x11, P2 ;  /* 0x00000011b500780c */ /* 0x000fe20001764270 */
[----:B------:R-:W0:Y:S03]  /*cb50*/  MUFU.EX2 R8, R8 ;  /* 0x0000000800087308 */ /* 0x000e260000000800 */
[----:B------:R-:W-:-:S04]  /*cb60*/  ISETP.LT.OR P3, PT, R182, 0x12, P3 ;  /* 0x00000012b600780c */ /* 0x000fc80001f61670 */
[----:B------:R-:W-:Y:S01]  /*cb70*/  FSEL R154, R154, -INF , !P3 ;  /* 0xff8000009a9a7808 */ /* 0x000fe20005800000 */
[----:B------:R-:W1:Y:S01]  /*cb80*/  MUFU.EX2 R14, R14 ;  /* 0x0000000e000e7308 */ /* 0x000e620000000800 */
[----:B------:R-:W-:-:S04]  /*cb90*/  ISETP.GT.AND P3, PT, R181, 0x20, P2 ;  /* 0x00000020b500780c */ /* 0x000fc80001764270 */
[----:B------:R-:W-:-:S03]  /*cba0*/  ISETP.LT.OR P3, PT, R182, 0x21, P3 ;  /* 0x00000021b600780c */ /* 0x000fc60001f61670 */
[----:B------:R-:W2:Y:S01]  /*cbb0*/  MUFU.EX2 R21, R21 ;  /* 0x0000001500157308 */ /* 0x000ea20000000800 */
[----:B0-----:R-:W-:Y:S01]  /*cbc0*/  FFMA.FTZ R3, R8, R3, R152 ;  /* 0x0000000308037223 */ /* 0x001fe20000010098 */
[----:B------:R-:W-:Y:S01]  /*cbd0*/  FSEL R160, R160, -INF , !P3 ;  /* 0xff800000a0a07808 */ /* 0x000fe20005800000 */
[-C--:B------:R-:W-:Y:S01]  /*cbe0*/  FMUL.FTZ R24, R24, R8.reuse ;  /* 0x0000000818187220 */ /* 0x080fe20000410000 */
[----:B------:R-:W-:Y:S01]  /*cbf0*/  ISETP.GT.AND P3, PT, R181, 0x29, P2 ;  /* 0x00000029b500780c */ /* 0x000fe20001764270 */
[-C--:B------:R-:W-:Y:S01]  /*cc00*/  FMUL.FTZ R25, R25, R8.reuse ;  /* 0x0000000819197220 */ /* 0x080fe20000410000 */
[-C--:B------:R-:W-:Y:S01]  /*cc10*/  FMUL.FTZ R28, R28, R8.reuse ;  /* 0x000000081c1c7220 */ /* 0x080fe20000410000 */
[----:B------:R-:W-:Y:S01]  /*cc20*/  FMUL.FTZ R29, R29, R8 ;  /* 0x000000081d1d7220 */ /* 0x000fe20000410000 */
[----:B------:R-:W-:Y:S01]  /*cc30*/  ISETP.LT.OR P3, PT, R182, 0x2a, P3 ;  /* 0x0000002ab600780c */ /* 0x000fe20001f61670 */
[C---:B-1----:R-:W-:Y:S01]  /*cc40*/  FADD.FTZ R3, R14.reuse, R3 ;  /* 0x000000030e037221 */ /* 0x042fe20000010000 */
[----:B------:R-:W-:Y:S01]  /*cc50*/  F2FP.F16.F32.PACK_AB R152, R14, R152 ;  /* 0x000000980e98723e */ /* 0x000fe200000000ff */
[----:B------:R-:W0:Y:S01]  /*cc60*/  MUFU.EX2 R11, R11 ;  /* 0x0000000b000b7308 */ /* 0x000e220000000800 */
[----:B------:R-:W-:Y:S01]  /*cc70*/  FSEL R14, R6, -INF , !P6 ;  /* 0xff800000060e7808 */ /* 0x000fe20007000000 */
[-C--:B------:R-:W-:Y:S01]  /*cc80*/  FMUL.FTZ R32, R32, R8.reuse ;  /* 0x0000000820207220 */ /* 0x080fe20000410000 */
[----:B------:R-:W-:Y:S01]  /*cc90*/  FSEL R166, R166, -INF , !P3 ;  /* 0xff800000a6a67808 */ /* 0x000fe20005800000 */
[----:B------:R-:W-:Y:S01]  /*cca0*/  FMUL.FTZ R33, R33, R8 ;  /* 0x0000000821217220 */ /* 0x000fe20000410000 */
[----:B------:R-:W-:Y:S01]  /*ccb0*/  FMNMX.FTZ R6, R14, R10, !PT ;  /* 0x0000000a0e067209 */ /* 0x000fe20007810000 */
[----:B--2---:R-:W-:Y:S01]  /*ccc0*/  FADD.FTZ R3, R21, R3 ;  /* 0x0000000315037221 */ /* 0x004fe20000010000 */
[C---:B------:R-:W-:Y:S01]  /*ccd0*/  ISETP.GT.AND P3, PT, R181.reuse, 0x31, P2 ;  /* 0x00000031b500780c */ /* 0x040fe20001764270 */
[----:B------:R-:W1:Y:S01]  /*cce0*/  MUFU.EX2 R156, R156 ;  /* 0x0000009c009c7308 */ /* 0x000e620000000800 */
[----:B------:R-:W-:Y:S01]  /*ccf0*/  FMNMX.FTZ R6, R12, R6, !PT ;  /* 0x000000060c067209 */ /* 0x000fe20007810000 */
[-C--:B------:R-:W-:Y:S01]  /*cd00*/  FMUL.FTZ R36, R36, R8.reuse ;  /* 0x0000000824247220 */ /* 0x080fe20000410000 */
[----:B------:R-:W-:Y:S01]  /*cd10*/  ISETP.GT.AND P6, PT, R181, 0x38, P2 ;  /* 0x00000038b500780c */ /* 0x000fe200017c4270 */
[----:B------:R-:W-:Y:S01]  /*cd20*/  FMUL.FTZ R37, R37, R8 ;  /* 0x0000000825257220 */ /* 0x000fe20000410000 */
[----:B------:R-:W-:Y:S01]  /*cd30*/  FMNMX.FTZ R6, R13, R6, !PT ;  /* 0x000000060d067209 */ /* 0x000fe20007810000 */
[----:B------:R-:W-:Y:S01]  /*cd40*/  FMUL.FTZ R40, R40, R8 ;  /* 0x0000000828287220 */ /* 0x000fe20000410000 */
[----:B------:R-:W-:Y:S01]  /*cd50*/  ISETP.LT.OR P3, PT, R182, 0x32, P3 ;  /* 0x00000032b600780c */ /* 0x000fe20001f61670 */
[----:B------:R-:W2:Y:S01]  /*cd60*/  MUFU.EX2 R157, R157 ;  /* 0x0000009d009d7308 */ /* 0x000ea20000000800 */
[----:B------:R-:W-:Y:S01]  /*cd70*/  FMNMX.FTZ R6, R15, R6, !PT ;  /* 0x000000060f067209 */ /* 0x000fe20007810000 */
[----:B0-----:R-:W-:Y:S01]  /*cd80*/  FADD.FTZ R3, R11, R3 ;  /* 0x000000030b037221 */ /* 0x001fe20000010000 */
[----:B------:R-:W-:Y:S01]  /*cd90*/  ISETP.GT.AND P2, PT, R181, 0x39, P2 ;  /* 0x00000039b500780c */ /* 0x000fe20001744270 */
[----:B------:R-:W-:Y:S01]  /*cda0*/  FMUL.FTZ R41, R41, R8 ;  /* 0x0000000829297220 */ /* 0x000fe20000410000 */
[----:B------:R-:W-:Y:S01]  /*cdb0*/  FMNMX.FTZ R6, R153, R6, !PT ;  /* 0x0000000699067209 */ /* 0x000fe20007810000 */
[----:B------:R-:W-:Y:S01]  /*cdc0*/  FMUL.FTZ R44, R44, R8 ;  /* 0x000000082c2c7220 */ /* 0x000fe20000410000 */
[----:B------:R-:W-:Y:S01]  /*cdd0*/  ISETP.LT.OR P6, PT, R182, 0x39, P6 ;  /* 0x00000039b600780c */ /* 0x000fe200037c1670 */
[----:B------:R-:W0:Y:S01]  /*cde0*/  MUFU.EX2 R159, R159 ;  /* 0x0000009f009f7308 */ /* 0x000e220000000800 */
[----:B------:R-:W-:Y:S01]  /*cdf0*/  FMNMX.FTZ R6, R154, R6, !PT ;  /* 0x000000069a067209 */ /* 0x000fe20007810000 */
[----:B-1----:R-:W-:Y:S01]  /*ce00*/  FADD.FTZ R3, R156, R3 ;  /* 0x000000039c037221 */ /* 0x002fe20000010000 */
[----:B------:R-:W-:Y:S01]  /*ce10*/  FSEL R169, R169, -INF , !P3 ;  /* 0xff800000a9a97808 */ /* 0x000fe20005800000 */
[----:B------:R-:W-:Y:S01]  /*ce20*/  FMUL.FTZ R45, R45, R8 ;  /* 0x000000082d2d7220 */ /* 0x000fe20000410000 */
[----:B------:R-:W-:Y:S01]  /*ce30*/  FMNMX.FTZ R6, R155, R6, !PT ;  /* 0x000000069b067209 */ /* 0x000fe20007810000 */
[----:B------:R-:W-:Y:S01]  /*ce40*/  FMUL.FTZ R48, R48, R8 ;  /* 0x0000000830307220 */ /* 0x000fe20000410000 */
[----:B------:R-:W-:Y:S01]  /*ce50*/  ISETP.LT.OR P2, PT, R182, 0x3a, P2 ;  /* 0x0000003ab600780c */ /* 0x000fe20001741670 */
[----:B------:R-:W1:Y:S01]  /*ce60*/  MUFU.EX2 R162, R162 ;  /* 0x000000a200a27308 */ /* 0x000e620000000800 */
[----:B------:R-:W-:Y:S01]  /*ce70*/  FMNMX.FTZ R6, R158, R6, !PT ;  /* 0x000000069e067209 */ /* 0x000fe20007810000 */
[----:B--2---:R-:W-:Y:S01]  /*ce80*/  FADD.FTZ R3, R157, R3 ;  /* 0x000000039d037221 */ /* 0x004fe20000010000 */
[----:B------:R-:W-:Y:S01]  /*ce90*/  FSEL R173, R173, -INF , !P6 ;  /* 0xff800000adad7808 */ /* 0x000fe20007000000 */
[----:B------:R-:W-:Y:S01]  /*cea0*/  FMUL.FTZ R49, R49, R8 ;  /* 0x0000000831317220 */ /* 0x000fe20000410000 */
[----:B------:R-:W-:Y:S01]  /*ceb0*/  FMNMX.FTZ R6, R160, R6, !PT ;  /* 0x00000006a0067209 */ /* 0x000fe20007810000 */
[----:B------:R-:W-:Y:S01]  /*cec0*/  FMUL.FTZ R52, R52, R8 ;  /* 0x0000000834347220 */ /* 0x000fe20000410000 */
[----:B------:R-:W-:Y:S01]  /*ced0*/  FSEL R174, R174, -INF , !P2 ;  /* 0xff800000aeae7808 */ /* 0x000fe20005000000 */
[----:B------:R-:W2:Y:S01]  /*cee0*/  MUFU.EX2 R164, R164 ;  /* 0x000000a400a47308 */ /* 0x000ea20000000800 */
[----:B------:R-:W-:Y:S01]  /*cef0*/  FMNMX.FTZ R6, R161, R6, !PT ;  /* 0x00000006a1067209 */ /* 0x000fe20007810000 */
[----:B0-----:R-:W-:Y:S01]  /*cf00*/  FADD.FTZ R3, R159, R3 ;  /* 0x000000039f037221 */ /* 0x001fe20000010000 */
[----:B------:R-:W-:Y:S01]  /*cf10*/  ISETP.NE.AND P3, PT, R17, RZ, PT ;  /* 0x000000ff1100720c */ /* 0x000fe20003f65270 */
[----:B------:R-:W-:Y:S01]  /*cf20*/  FMUL.FTZ R53, R53, R8 ;  /* 0x0000000835357220 */ /* 0x000fe20000410000 */
[----:B------:R-:W-:Y:S01]  /*cf30*/  FMNMX.FTZ R6, R163, R6, !PT ;  /* 0x00000006a3067209 */ /* 0x000fe20007810000 */
[----:B------:R-:W-:Y:S01]  /*cf40*/  FMUL.FTZ R56, R56, R8 ;  /* 0x0000000838387220 */ /* 0x000fe20000410000 */
[----:B------:R-:W-:Y:S01]  /*cf50*/  F2FP.F16.F32.PACK_AB R156, R157, R156 ;  /* 0x0000009c9d9c723e */ /* 0x000fe200000000ff */
[----:B------:R-:W0:Y:S01]  /*cf60*/  MUFU.EX2 R165, R165 ;  /* 0x000000a500a57308 */ /* 0x000e220000000800 */
[----:B------:R-:W-:Y:S01]  /*cf70*/  FMNMX.FTZ R6, R166, R6, !PT ;  /* 0x00000006a6067209 */ /* 0x000fe20007810000 */
[----:B-1----:R-:W-:Y:S01]  /*cf80*/  FADD.FTZ R3, R162, R3 ;  /* 0x00000003a2037221 */ /* 0x002fe20000010000 */
[-C--:B------:R-:W-:Y:S01]  /*cf90*/  FMUL.FTZ R57, R57, R8.reuse ;  /* 0x0000000839397220 */ /* 0x080fe20000410000 */
[----:B------:R-:W-:Y:S01]  /*cfa0*/  FMUL.FTZ R60, R60, R8 ;  /* 0x000000083c3c7220 */ /* 0x000fe20000410000 */
[----:B------:R-:W-:Y:S01]  /*cfb0*/  FMNMX.FTZ R6, R167, R6, !PT ;  /* 0x00000006a7067209 */ /* 0x000fe20007810000 */
[-C--:B------:R-:W-:Y:S01]  /*cfc0*/  FMUL.FTZ R61, R61, R8.reuse ;  /* 0x000000083d3d7220 */ /* 0x080fe20000410000 */
[----:B------:R-:W-:Y:S01]  /*cfd0*/  FMUL.FTZ R64, R64, R8 ;  /* 0x0000000840407220 */ /* 0x000fe20000410000 */
[----:B------:R-:W1:Y:S01]  /*cfe0*/  MUFU.EX2 R168, R168 ;  /* 0x000000a800a87308 */ /* 0x000e620000000800 */
[----:B------:R-:W-:Y:S01]  /*cff0*/  FMNMX.FTZ R6, R169, R6, !PT ;  /* 0x00000006a9067209 */ /* 0x000fe20007810000 */
[----:B--2---:R-:W-:Y:S01]  /*d000*/  FADD.FTZ R3, R164, R3 ;  /* 0x00000003a4037221 */ /* 0x004fe20000010000 */
[-C--:B------:R-:W-:Y:S01]  /*d010*/  FMUL.FTZ R65, R65, R8.reuse ;  /* 0x0000000841417220 */ /* 0x080fe20000410000 */
[----:B------:R-:W-:Y:S01]  /*d020*/  FMUL.FTZ R68, R68, R8 ;  /* 0x0000000844447220 */ /* 0x000fe20000410000 */
[----:B------:R-:W-:Y:S01]  /*d030*/  FMNMX.FTZ R6, R173, R6, !PT ;  /* 0x00000006ad067209 */ /* 0x000fe20007810000 */
[-C--:B------:R-:W-:Y:S01]  /*d040*/  FMUL.FTZ R69, R69, R8.reuse ;  /* 0x0000000845457220 */ /* 0x080fe20000410000 */
[----:B------:R-:W-:Y:S01]  /*d050*/  FMUL.FTZ R72, R72, R8 ;  /* 0x0000000848487220 */ /* 0x000fe20000410000 */
[----:B------:R-:W2:Y:S01]  /*d060*/  MUFU.EX2 R170, R170 ;  /* 0x000000aa00aa7308 */ /* 0x000ea20000000800 */
[----:B------:R-:W-:Y:S01]  /*d070*/  FMNMX.FTZ R6, R174, R6, !PT ;  /* 0x00000006ae067209 */ /* 0x000fe20007810000 */
[----:B0-----:R-:W-:Y:S01]  /*d080*/  FADD.FTZ R3, R165, R3 ;  /* 0x00000003a5037221 */ /* 0x001fe20000010000 */
[-C--:B------:R-:W-:Y:S01]  /*d090*/  FMUL.FTZ R73, R73, R8.reuse ;  /* 0x0000000849497220 */ /* 0x080fe20000410000 */
[-C--:B------:R-:W-:Y:S01]  /*d0a0*/  FMUL.FTZ R76, R76, R8.reuse ;  /* 0x000000084c4c7220 */ /* 0x080fe20000410000 */
[-C--:B------:R-:W-:Y:S01]  /*d0b0*/  FMUL.FTZ R77, R77, R8.reuse ;  /* 0x000000084d4d7220 */ /* 0x080fe20000410000 */
[----:B------:R-:W0:Y:S01]  /*d0c0*/  SHFL.BFLY PT, R9, R6, 0x2, 0x1f ;  /* 0x0c401f0006097f89 */ /* 0x000e2200000e0000 */
        /* <DEDUP_REMOVED lines=17> */
[----:B------:R-:W-:Y:S01]  /*d1e0*/  MUFU.EX2 R177, R177 ;  /* 0x000000b100b17308 */ /* 0x000fe20000000800 */
[----:B---3--:R-:W-:Y:S01]  /*d1f0*/  FADD.FTZ R3, R171, R3 ;  /* 0x00000003ab037221 */ /* 0x008fe20000010000 */
[-C--:B------:R-:W-:Y:S01]  /*d200*/  FMUL.FTZ R105, R105, R8.reuse ;  /* 0x0000000869697220 */ /* 0x080fe20000410000 */
[-C--:B------:R-:W-:Y:S01]  /*d210*/  FMUL.FTZ R108, R108, R8.reuse ;  /* 0x000000086c6c7220 */ /* 0x080fe20000410000 */
[-C--:B------:R-:W-:Y:S01]  /*d220*/  FMUL.FTZ R109, R109, R8.reuse ;  /* 0x000000086d6d7220 */ /* 0x080fe20000410000 */
[-C--:B------:R-:W-:Y:S01]  /*d230*/  FMUL.FTZ R112, R112, R8.reuse ;  /* 0x0000000870707220 */ /* 0x080fe20000410000 */
[----:B0-----:R-:W-:Y:S01]  /*d240*/  FMNMX.FTZ R6, R6, R9, !PT ;  /* 0x0000000906067209 */ /* 0x001fe20007810000 */
[-C--:B------:R-:W-:Y:S01]  /*d250*/  FMUL.FTZ R113, R113, R8.reuse ;  /* 0x0000000871717220 */ /* 0x080fe20000410000 */
[-C--:B------:R-:W-:Y:S01]  /*d260*/  FMUL.FTZ R116, R116, R8.reuse ;  /* 0x0000000874747220 */ /* 0x080fe20000410000 */
[----:B-1----:R-:W-:Y:S01]  /*d270*/  FADD.FTZ R3, R175, R3 ;  /* 0x00000003af037221 */ /* 0x002fe20000010000 */
        /* <DEDUP_REMOVED lines=18> */
[----:B0-----:R-:W-:-:S04]  /*d3a0*/  FMNMX.FTZ R6, R6, R9, !PT ;  /* 0x0000000906067209 */ /* 0x001fc80007810000 */
[C---:B------:R-:W-:Y:S01]  /*d3b0*/  FSETP.NEU.FTZ.AND P2, PT, R6.reuse, -INF , PT ;  /* 0xff8000000600780b */ /* 0x040fe20003f5d000 */
[----:B------:R-:W-:-:S03]  /*d3c0*/  FMUL.FTZ R172, R6, UR10 ;  /* 0x0000000a06ac7c20 */ /* 0x000fc60008410000 */
[----:B------:R-:W-:Y:S02]  /*d3d0*/  FSEL R9, R6, RZ, P2 ;  /* 0x000000ff06097208 */ /* 0x000fe40001000000 */
[----:B------:R-:W-:-:S03]  /*d3e0*/  FSEL R172, R172, RZ, P2 ;  /* 0x000000ffacac7208 */ /* 0x000fc60001000000 */
[----:B------:R-:W-:Y:S01]  /*d3f0*/  FADD.FTZ R9, -R9, R10 ;  /* 0x0000000a09097221 */ /* 0x000fe20000010100 */
[----:B------:R-:W-:Y:S02]  /*d400*/  IMAD.U32 R10, RZ, RZ, UR23 ;  /* 0x00000017ff0a7e24 */ /* 0x000fe4000f8e00ff */
[--C-:B------:R-:W-:Y:S01]  /*d410*/  FFMA.FTZ R14, R14, UR10, -R172.reuse ;  /* 0x0000000a0e0e7c23 */ /* 0x100fe200080108ac */
[--C-:B------:R-:W-:Y:S01]  /*d420*/  FFMA.FTZ R12, R12, UR10, -R172.reuse ;  /* 0x0000000a0c0c7c23 */ /* 0x100fe200080108ac */
[----:B------:R-:W-:Y:S01]  /*d430*/  FMUL.FTZ R9, R9, UR10 ;  /* 0x0000000a09097c20 */ /* 0x000fe20008410000 */
[----:B------:R-:W-:Y:S01]  /*d440*/  FFMA.FTZ R13, R13, UR10, -R172 ;  /* 0x0000000a0d0d7c23 */ /* 0x000fe200080108ac */
[----:B------:R-:W-:Y:S02]  /*d450*/  @!P3 IMAD R10, R10, 0x40, R16 ;  /* 0x000000400a0ab824 */ /* 0x000fe400078e0210 */
[--C-:B------:R-:W-:Y:S01]  /*d460*/  FFMA.FTZ R15, R15, UR10, -R172.reuse ;  /* 0x0000000a0f0f7c23 */ /* 0x100fe200080108ac */
[----:B------:R-:W-:Y:S01]  /*d470*/  MUFU.EX2 R14, R14 ;  /* 0x0000000e000e7308 */ /* 0x000fe20000000800 */
[--C-:B------:R-:W-:Y:S01]  /*d480*/  FFMA.FTZ R153, R153, UR10, -R172.reuse ;  /* 0x0000000a99997c23 */ /* 0x100fe200080108ac */
[--C-:B------:R-:W-:Y:S01]  /*d490*/  FFMA.FTZ R155, R155, UR10, -R172.reuse ;  /* 0x0000000a9b9b7c23 */ /* 0x100fe200080108ac */
[----:B------:R-:W-:Y:S01]  /*d4a0*/  @!P3 LEA R10, R10, UR46, 0x2 ;  /* 0x0000002e0a0abc11 */ /* 0x000fe2000f8e10ff */
[--C-:B------:R-:W-:Y:S01]  /*d4b0*/  FFMA.FTZ R178, R158, UR10, -R172.reuse ;  /* 0x0000000a9eb27c23 */ /* 0x100fe200080108ac */
[----:B------:R-:W-:Y:S01]  /*d4c0*/  F2FP.F16.F32.PACK_AB R158, R162, R159 ;  /* 0x0000009fa29e723e */ /* 0x000fe200000000ff */
[--C-:B------:R-:W-:Y:S01]  /*d4d0*/  FFMA.FTZ R179, R160, UR10, -R172.reuse ;  /* 0x0000000aa0b37c23 */ /* 0x100fe200080108ac */
[--C-:B------:R-:W-:Y:S01]  /*d4e0*/  FFMA.FTZ R161, R161, UR10, -R172.reuse ;  /* 0x0000000aa1a17c23 */ /* 0x100fe200080108ac */
[----:B------:R-:W0:Y:S01]  /*d4f0*/  MUFU.EX2 R9, R9 ;  /* 0x0000000900097308 */ /* 0x000e220000000800 */
[----:B------:R-:W-:Y:S01]  /*d500*/  @!P3 STS [R10+0x28800], R8 ;  /* 0x028800080a00b388 */ /* 0x000fe20000000800 */
[--C-:B------:R-:W-:Y:S01]  /*d510*/  FFMA.FTZ R163, R163, UR10, -R172.reuse ;  /* 0x0000000aa3a37c23 */ /* 0x100fe200080108ac */
[--C-:B------:R-:W-:Y:S01]  /*d520*/  FFMA.FTZ R180, R166, UR10, -R172.reuse ;  /* 0x0000000aa6b47c23 */ /* 0x100fe200080108ac */
[--C-:B------:R-:W-:Y:S01]  /*d530*/  FFMA.FTZ R167, R167, UR10, -R172.reuse ;  /* 0x0000000aa7a77c23 */ /* 0x100fe200080108ac */
[--C-:B------:R-:W-:Y:S01]  /*d540*/  FFMA.FTZ R169, R169, UR10, -R172.reuse ;  /* 0x0000000aa9a97c23 */ /* 0x100fe200080108ac */
[----:B------:R-:W-:Y:S01]  /*d550*/  F2FP.F16.F32.PACK_AB R160, R165, R164 ;  /* 0x000000a4a5a0723e */ /* 0x000fe200000000ff */
[----:B------:R-:W-:Y:S01]  /*d560*/  FFMA.FTZ R173, R173, UR10, -R172 ;  /* 0x0000000aadad7c23 */ /* 0x000fe200080108ac */
[----:B------:R-:W1:Y:S01]  /*d570*/  MUFU.EX2 R12, R12 ;  /* 0x0000000c000c7308 */ /* 0x000e620000000800 */
[----:B------:R-:W-:-:S02]  /*d580*/  F2FP.F16.F32.PACK_AB R162, R170, R168 ;  /* 0x000000a8aaa2723e */ /* 0x000fc400000000ff */
[----:B------:R-:W-:-:S05]  /*d590*/  F2FP.F16.F32.PACK_AB R164, R175, R171 ;  /* 0x000000abafa4723e */ /* 0x000fca00000000ff */
[----:B------:R-:W2:Y:S01]  /*d5a0*/  MUFU.EX2 R13, R13 ;  /* 0x0000000d000d7308 */ /* 0x000ea20000000800 */
[----:B0-----:R0:W-:Y:S01]  /*d5b0*/  @!P3 STS [R10+0x28820], R9 ;  /* 0x028820090a00b388 */ /* 0x0011e20000000800 */
[----:B------:R-:W-:Y:S01]  /*d5c0*/  FFMA.FTZ R4, R9, R4, R14 ;  /* 0x0000000409047223 */ /* 0x000fe2000001000e */
[-C--:B------:R-:W-:Y:S01]  /*d5d0*/  FMUL.FTZ R26, R26, R9.reuse ;  /* 0x000000091a1a7220 */ /* 0x080fe20000410000 */
[-C--:B------:R-:W-:Y:S01]  /*d5e0*/  FMUL.FTZ R27, R27, R9.reuse ;  /* 0x000000091b1b7220 */ /* 0x080fe20000410000 */
[-C--:B------:R-:W-:Y:S01]  /*d5f0*/  FMUL.FTZ R30, R30, R9.reuse ;  /* 0x000000091e1e7220 */ /* 0x080fe20000410000 */
[-C--:B------:R-:W-:Y:S01]  /*d600*/  FMUL.FTZ R31, R31, R9.reuse ;  /* 0x000000091f1f7220 */ /* 0x080fe20000410000 */
[-C--:B------:R-:W-:Y:S01]  /*d610*/  FMUL.FTZ R34, R34, R9.reuse ;  /* 0x0000000922227220 */ /* 0x080fe20000410000 */
[----:B------:R-:W3:Y:S01]  /*d620*/  MUFU.EX2 R15, R15 ;  /* 0x0000000f000f7308 */ /* 0x000ee20000000800 */
[----:B-1----:R-:W-:Y:S01]  /*d630*/  FADD.FTZ R4, R12, R4 ;  /* 0x000000040c047221 */ /* 0x002fe20000010000 */
[----:B------:R-:W-:Y:S01]  /*d640*/  FMUL.FTZ R35, R35, R9 ;  /* 0x0000000923237220 */ /* 0x000fe20000410000 */
[--C-:B0-----:R-:W-:Y:S01]  /*d650*/  FFMA.FTZ R10, R154, UR10, -R172.reuse ;  /* 0x0000000a9a0a7c23 */ /* 0x101fe200080108ac */
[----:B------:R-:W-:Y:S01]  /*d660*/  FFMA.FTZ R172, R174, UR10, -R172 ;  /* 0x0000000aaeac7c23 */ /* 0x000fe200080108ac */
[----:B------:R-:W-:Y:S01]  /*d670*/  F2FP.F16.F32.PACK_AB R154, R11, R21 ;  /* 0x000000150b9a723e */ /* 0x000fe200000000ff */
[-C--:B------:R-:W-:Y:S01]  /*d680*/  FMUL.FTZ R38, R38, R9.reuse ;  /* 0x0000000926267220 */ /* 0x080fe20000410000 */
[-C--:B------:R-:W-:Y:S01]  /*d690*/  FMUL.FTZ R39, R39, R9.reuse ;  /* 0x0000000927277220 */ /* 0x080fe20000410000 */
[----:B------:R0:W1:Y:S01]  /*d6a0*/  MUFU.EX2 R157, R153 ;  /* 0x00000099009d7308 */ /* 0x0000620000000800 */
        /* <DEDUP_REMOVED lines=8> */
[----:B---3--:R-:W-:Y:S01]  /*d730*/  FADD.FTZ R4, R15, R4 ;  /* 0x000000040f047221 */ /* 0x008fe20000010000 */
[----:B0-----:R-:W-:Y:S01]  /*d740*/  F2FP.F16.F32.PACK_AB R153, R12, R14 ;  /* 0x0000000e0c99723e */ /* 0x001fe200000000ff */
        /* <DEDUP_REMOVED lines=12> */
[----:B------:R-:W-:Y:S01]  /*d810*/  FMUL.FTZ R74, R74, R9 ;  /* 0x000000094a4a7220 */ /* 0x000fe20000410000 */
[----:B------:R-:W1:Y:S01]  /*d820*/  MUFU.EX2 R178, R178 ;  /* 0x000000b200b27308 */ /* 0x000e620000000800 */
[C---:B--2---:R-:W-:Y:S01]  /*d830*/  FADD.FTZ R4, R10.reuse, R4 ;  /* 0x000000040a047221 */ /* 0x044fe20000010000 */
[----:B0-----:R-:W-:Y:S01]  /*d840*/  F2FP.F16.F32.PACK_AB R155, R15, R13 ;  /* 0x0000000d0f9b723e */ /* 0x001fe200000000ff */
[----:B------:R-:W-:Y:S01]  /*d850*/  BAR.SYNC.DEFER_BLOCKING 0xf, 0x100 ;  /* 0x03c4000000007b1d */ /* 0x000fe20000010000 */
[----:B------:R-:W-:Y:S01]  /*d860*/  F2FP.F16.F32.PACK_AB R157, R10, R157 ;  /* 0x0000009d0a9d723e */ /* 0x000fe200000000ff */
        /* <DEDUP_REMOVED lines=11> */
[----:B------:R-:W-:Y:S01]  /*d920*/  FMUL.FTZ R94, R94, R9 ;  /* 0x000000095e5e7220 */ /* 0x000fe20000410000 */
[----:B------:R-:W2:Y:S01]  /*d930*/  MUFU.EX2 R161, R161 ;  /* 0x000000a100a17308 */ /* 0x000ea20000000800 */
[C---:B-1----:R-:W-:Y:S01]  /*d940*/  FADD.FTZ R4, R178.reuse, R4 ;  /* 0x00000004b2047221 */ /* 0x042fe20000010000 */
[----:B------:R-:W-:Y:S01]  /*d950*/  F2FP.F16.F32.PACK_AB R159, R178, R159 ;  /* 0x0000009fb29f723e */ /* 0x000fe200000000ff */
[-C--:B------:R-:W-:Y:S01]  /*d960*/  FMUL.FTZ R95, R95, R9.reuse ;  /* 0x000000095f5f7220 */ /* 0x080fe20000410000 */
[-C--:B------:R-:W-:Y:S01]  /*d970*/  FMUL.FTZ R98, R98, R9.reuse ;  /* 0x0000000962627220 */ /* 0x080fe20000410000 */
[-C--:B------:R-:W-:Y:S01]  /*d980*/  FMUL.FTZ R99, R99, R9.reuse ;  /* 0x0000000963637220 */ /* 0x080fe20000410000 */
[-C--:B------:R-:W-:Y:S01]  /*d990*/  FMUL.FTZ R102, R102, R9.reuse ;  /* 0x0000000966667220 */ /* 0x080fe20000410000 */
[-C--:B------:R-:W-:Y:S01]  /*d9a0*/  FMUL.FTZ R103, R103, R9.reuse ;  /* 0x0000000967677220 */ /* 0x080fe20000410000 */
[----:B------:R-:W1:Y:S01]  /*d9b0*/  MUFU.EX2 R163, R163 ;  /* 0x000000a300a37308 */ /* 0x000e620000000800 */
[----:B0-----:R-:W-:Y:S01]  /*d9c0*/  FADD.FTZ R4, R179, R4 ;  /* 0x00000004b3047221 */ /* 0x001fe20000010000 */
[----:B------:R0:W-:Y:S01]  /*d9d0*/  STSM.16.M88.4 [R19+0x26800], R152 ;  /* 0x0268009813007844 */ /* 0x0001e20000000200 */
[-C--:B------:R-:W-:Y:S01]  /*d9e0*/  FMUL.FTZ R106, R106, R9.reuse ;  /* 0x000000096a6a7220 */ /* 0x080fe20000410000 */
[-C--:B------:R-:W-:Y:S01]  /*d9f0*/  FMUL.FTZ R107, R107, R9.reuse ;  /* 0x000000096b6b7220 */ /* 0x080fe20000410000 */
[-C--:B------:R-:W-:Y:S01]  /*da00*/  FMUL.FTZ R110, R110, R9.reuse ;  /* 0x000000096e6e7220 */ /* 0x080fe20000410000 */
[----:B------:R0:W-:Y:S01]  /*da10*/  STSM.16.M88.4 [R22], R156 ;  /* 0x0000009c16007844 */ /* 0x0001e20000000200 */
[----:B------:R-:W-:Y:S01]  /*da20*/  FMUL.FTZ R111, R111, R9 ;  /* 0x000000096f6f7220 */ /* 0x000fe20000410000 */
[----:B------:R-:W3:Y:S01]  /*da30*/  MUFU.EX2 R180, R180 ;  /* 0x000000b400b47308 */ /* 0x000ee20000000800 */
        /* <DEDUP_REMOVED lines=24> */
[----:B--2---:R-:W-:Y:S01]  /*dbc0*/  FADD.FTZ R4, R165, R4 ;  /* 0x00000004a5047221 */ /* 0x004fe20000010000 */
[-C--:B------:R-:W-:Y:S01]  /*dbd0*/  FMUL.FTZ R143, R143, R9.reuse ;  /* 0x000000098f8f7220 */ /* 0x080fe20000410000 */
[-C--:B------:R-:W-:Y:S01]  /*dbe0*/  FMUL.FTZ R146, R146, R9.reuse ;  /* 0x0000000992927220 */ /* 0x080fe20000410000 */
[-C--:B------:R-:W-:Y:S01]  /*dbf0*/  FMUL.FTZ R147, R147, R9.reuse ;  /* 0x0000000993937220 */ /* 0x080fe20000410000 */
[-C--:B------:R-:W-:Y:S01]  /*dc00*/  FMUL.FTZ R150, R150, R9.reuse ;  /* 0x0000000996967220 */ /* 0x080fe20000410000 */
[----:B------:R-:W-:-:S02]  /*dc10*/  FMUL.FTZ R151, R151, R9 ;  /* 0x0000000997977220 */ /* 0x000fc40000410000 */
[----:B------:R-:W2:Y:S01]  /*dc20*/  MUFU.EX2 R167, R173 ;  /* 0x000000ad00a77308 */ /* 0x000ea20000000800 */
[C---:B-1----:R-:W-:Y:S01]  /*dc30*/  FADD.FTZ R4, R169.reuse, R4 ;  /* 0x00000004a9047221 */ /* 0x042fe20000010000 */
[----:B------:R-:W-:-:S06]  /*dc40*/  F2FP.F16.F32.PACK_AB R165, R169, R165 ;  /* 0x000000a5a9a5723e */ /* 0x000fcc00000000ff */
[----:B------:R-:W1:Y:S01]  /*dc50*/  MUFU.EX2 R172, R172 ;  /* 0x000000ac00ac7308 */ /* 0x000e620000000800 */
[----:B---3--:R-:W-:Y:S01]  /*dc60*/  FADD.FTZ R3, R166, R3 ;  /* 0x00000003a6037221 */ /* 0x008fe20000010000 */
[----:B------:R-:W-:-:S03]  /*dc70*/  F2FP.F16.F32.PACK_AB R166, R177, R166 ;  /* 0x000000a6b1a6723e */ /* 0x000fc600000000ff */
[----:B------:R-:W-:Y:S01]  /*dc80*/  FADD.FTZ R3, R177, R3 ;  /* 0x00000003b1037221 */ /* 0x000fe20000010000 */
[----:B--2---:R-:W-:Y:S01]  /*dc90*/  FADD.FTZ R11, R167, R4 ;  /* 0x00000004a70b7221 */ /* 0x004fe20000010000 */
[----:B-1----:R-:W-:-:S03]  /*dca0*/  F2FP.F16.F32.PACK_AB R167, R172, R167 ;  /* 0x000000a7aca7723e */ /* 0x002fc600000000ff */
[----:B------:R-:W-:Y:S02]  /*dcb0*/  FADD.FTZ R4, R172, R11 ;  /* 0x0000000bac047221 */ /* 0x000fe40000010000 */
[----:B------:R0:W-:Y:S01]  /*dcc0*/  STSM.16.M88.4 [R23], R164 ;  /* 0x000000a417007844 */ /* 0x0001e20000000200 */
[----:B------:R-:W-:Y:S05]  /*dcd0*/  @!P0 BRA `(.L_x_2415) ;  /* 0x0000000000048947 */ /* 0x000fea0003800000 */
[----:B------:R-:W-:Y:S01]  /*dce0*/  BPT.TRAP 0x1 ;  /* 0x000000040000795c */ /* 0x000fe20000300000 */
.L_x_2415:
[----:B------:R1:W2:Y:S01]  /*dcf0*/  SYNCS.PHASECHK.TRANS64.TRYWAIT P2, [UR27+0x28c50], R7 ;  /* 0x028c5007ff0075a7 */ /* 0x0002a2000804015b */
[----:B------:R-:W-:Y:S05]  /*dd00*/  @!P0 BRA `(.L_x_2416) ;  /* 0x0000000000048947 */ /* 0x000fea0003800000 */
[----:B------:R-:W-:Y:S01]  /*dd10*/  BPT.TRAP 0x1 ;  /* 0x000000040000795c */ /* 0x000fe20000300000 */
.L_x_2416:
[----:B--2---:R-:W-:Y:S05]  /*dd20*/  @P2 BRA `(.L_x_2417) ;  /* 0x0000000000082947 */ /* 0x004fea0003800000 */
[----:B------:R-:W2:Y:S02]  /*dd30*/  SYNCS.PHASECHK.TRANS64.TRYWAIT P2, [UR27+0x28c50], R7 ;  /* 0x028c5007ff0075a7 */ /* 0x000ea4000804015b */
[----:B--2---:R-:W-:Y:S05]  /*dd40*/  @!P2 BRA `(.L_x_2418) ;  /* 0x000000d80040a947 */ /* 0x004fea0003800000 */
.L_x_2417:
[----:B------:R-:W-:Y:S01]  /*dd50*/  ULEA UR11, UR37, UR50, 0xc ;  /* 0x00000032250b7291 */ /* 0x000fe2000f8e603f */
[----:B------:R-:W-:Y:S01]  /*dd60*/  WARPGROUP.ARRIVE ;  /* 0x00000000000079c5 */ /* 0x000fe20000000000 */
[----:B------:R-:W-:Y:S01]  /*dd70*/  UMOV UR7, 0x40000040 ;  /* 0x4000004000077882 */ /* 0x000fe20000000000 */
[----:B------:R-:W-:Y:S01]  /*dd80*/  UISETP.GT.AND UP1, UPT, UR21, UR48, UPT ;  /* 0x000000301500728c */ /* 0x000fe2000bf24270 */
[----:B--2---:R-:W-:Y:S01]  /*dd90*/  @!P1 VIADD R20, R20, 0x28c60 ;  /* 0x00028c6014149836 */ /* 0x004fe20000000000 */
        /* <DEDUP_REMOVED lines=37> */
.L_x_2402:
[----:B------:R-:W0:Y:S01]  /*dff0*/  SHFL.BFLY PT, R0, R3, 0x2, 0x1f ;  /* 0x0c401f0003007f89 */ /* 0x000e2200000e0000 */
[----:B------:R-:W-:Y:S08]  /*e000*/  BAR.ARV 0x8, 0x100 ;  /* 0x0204000000007b1d */ /* 0x000ff00000002000 */
[----:B------:R-:W-:Y:S01]  /*e010*/  BAR.SYNC.DEFER_BLOCKING 0xf, 0x100 ;  /* 0x03c4000000007b1d */ /* 0x000fe20000010000 */
[----:B------:R-:W-:Y:S01]  /*e020*/  ISETP.NE.AND P0, PT, R17, RZ, PT ;  /* 0x000000ff1100720c */ /* 0x000fe20003f05270 */
[----:B------:R-:W-:Y:S01]  /*e030*/  IMAD.U32 R13, RZ, RZ, UR37 ;  /* 0x00000025ff0d7e24 */ /* 0x000fe2000f8e00ff */
[----:B------:R-:W-:Y:S01]  /*e040*/  UIADD3 UR37, UR37, 0x1, URZ ;  /* 0x0000000125257890 */ /* 0x000fe2000fffe03f */
[----:B------:R-:W-:Y:S01]  /*e050*/  IMAD.MOV.U32 R12, RZ, RZ, -0x800000 ;  /* 0xff800000ff0c7424 */ /* 0x000fe200078e00ff */
[----:B------:R-:W-:-:S02]  /*e060*/  UIADD3 UR39, UR39, 0x1, URZ ;  /* 0x0000000127277890 */ /* 0x000fc4000fffe03f */
[----:B------:R-:W-:Y:S01]  /*e070*/  UISETP.NE.AND UP0, UPT, UR37, 0x2, UPT ;  /* 0x000000022500788c */ /* 0x000fe2000bf05270 */
[----:B------:R-:W4:Y:S03]  /*e080*/  SHFL.BFLY PT, R9, R4, 0x2, 0x1f ;  /* 0x0c401f0004097f89 */ /* 0x000f2600000e0000 */
[----:B------:R-:W-:Y:S01]  /*e090*/  USEL UR4, URZ, 0x1, UP0 ;  /* 0x000000013f047887 */ /* 0x000fe20008000000 */
[----:B01----:R-:W-:Y:S01]  /*e0a0*/  FADD.FTZ R7, R0, R3 ;  /* 0x0000000300077221 */ /* 0x003fe20000010000 */
[----:B------:R-:W-:Y:S01]  /*e0b0*/  IMAD.MOV.U32 R3, RZ, RZ, RZ ;  /* 0x000000ffff037224 */ /* 0x000fe200078e00ff */
[----:B------:R-:W-:Y:S02]  /*e0c0*/  USEL UR37, UR37, URZ, UP0 ;  /* 0x0000003f25257287 */ /* 0x000fe40008000000 */
[----:B------:R-:W-:Y:S01]  /*e0d0*/  ULOP3.LUT UR38, UR38, UR4, URZ, 0x3c, !UPT ;  /* 0x0000000426267292 */ /* 0x000fe2000f8e3c3f */
[----:B------:R-:W0:Y:S01]  /*e0e0*/  SHFL.BFLY PT, R0, R7, 0x1, 0x1f ;  /* 0x0c201f0007007f89 */ /* 0x000e2200000e0000 */
[----:B----4-:R-:W-:Y:S01]  /*e0f0*/  FADD.FTZ R9, R9, R4 ;  /* 0x0000000409097221 */ /* 0x010fe20000010000 */
[----:B------:R-:W-:-:S04]  /*e100*/  @!P0 IMAD R4, R13, 0x40, R16 ;  /* 0x000000400d048824 */ /* 0x000fc800078e0210 */
[----:B------:R-:W1:Y:S01]  /*e110*/  SHFL.BFLY PT, R8, R9, 0x1, 0x1f ;  /* 0x0c201f0009087f89 */ /* 0x000e6200000e0000 */
[----:B0-----:R-:W-:Y:S01]  /*e120*/  FADD.FTZ R10, R7, R0 ;  /* 0x00000000070a7221 */ /* 0x001fe20000010000 */
[----:B------:R-:W-:-:S04]  /*e130*/  IMAD.MOV.U32 R0, RZ, RZ, RZ ;  /* 0x000000ffff007224 */ /* 0x000fc800078e00ff */
[----:B------:R-:W-:-:S13]  /*e140*/  FSETP.NE.FTZ.AND P1, PT, R10, RZ, PT ;  /* 0x000000ff0a00720b */ /* 0x000fda0003f35000 */
[----:B------:R-:W0:Y:S01]  /*e150*/  @P1 MUFU.RCP R3, R10 ;  /* 0x0000000a00031308 */ /* 0x000e220000001000 */
[----:B-1----:R-:W-:Y:S01]  /*e160*/  FADD.FTZ R11, R9, R8 ;  /* 0x00000008090b7221 */ /* 0x002fe20000010000 */
[----:B------:R-:W-:Y:S01]  /*e170*/  @!P0 LEA R8, R4, UR46, 0x2 ;  /* 0x0000002e04088c11 */ /* 0x000fe2000f8e10ff */
[----:B------:R-:W-:-:S03]  /*e180*/  IMAD.U32 R9, RZ, RZ, UR10 ;  /* 0x0000000aff097e24 */ /* 0x000fc6000f8e00ff */
[----:B------:R-:W-:Y:S02]  /*e190*/  FSETP.NE.FTZ.AND P2, PT, R11, RZ, PT ;  /* 0x000000ff0b00720b */ /* 0x000fe40003f55000 */
[----:B------:R-:W1:Y:S01]  /*e1a0*/  @P1 MUFU.LG2 R7, R10 ;  /* 0x0000000a00071308 */ /* 0x000e620000000c00 */
[----:B------:R-:W-:Y:S01]  /*e1b0*/  @P1 FMUL.FTZ R9, R9, 0.69314718246459960938 ;  /* 0x3f31721809091820 */ /* 0x000fe20000410000 */
[----:B0-----:R-:W-:Y:S01]  /*e1c0*/  @!P0 STS [R8+0x28800], R3 ;  /* 0x0288000308008388 */ /* 0x001fe20000000800 */
[-C--:B------:R-:W-:Y:S01]  /*e1d0*/  FMUL.FTZ R24, R24, R3.reuse ;  /* 0x0000000318187220 */ /* 0x080fe20000410000 */
[----:B------:R-:W-:-:S07]  /*e1e0*/  FMUL.FTZ R25, R25, R3 ;  /* 0x0000000319197220 */ /* 0x000fce0000410000 */
[----:B------:R-:W0:Y:S01]  /*e1f0*/  @P2 MUFU.RCP R0, R11 ;  /* 0x0000000b00002308 */ /* 0x000e220000001000 */
[-C--:B------:R-:W-:Y:S01]  /*e200*/  FMUL.FTZ R28, R28, R3.reuse ;  /* 0x000000031c1c7220 */ /* 0x080fe20000410000 */
[-C--:B------:R-:W-:Y:S01]  /*e210*/  FMUL.FTZ R29, R29, R3.reuse ;  /* 0x000000031d1d7220 */ /* 0x080fe20000410000 */
[-C--:B------:R-:W-:Y:S01]  /*e220*/  FMUL.FTZ R32, R32, R3.reuse ;  /* 0x0000000320207220 */ /* 0x080fe20000410000 */
[-C--:B------:R-:W-:Y:S01]  /*e230*/  FMUL.FTZ R33, R33, R3.reuse ;  /* 0x0000000321217220 */ /* 0x080fe20000410000 */
[----:B-1----:R-:W-:Y:S01]  /*e240*/  @P1 FMUL.FTZ R7, R7, 0.69314718246459960938 ;  /* 0x3f31721807071820 */ /* 0x002fe20000410000 */
[-C--:B------:R-:W-:Y:S01]  /*e250*/  FMUL.FTZ R36, R36, R3.reuse ;  /* 0x0000000324247220 */ /* 0x080fe20000410000 */
[-C--:B------:R-:W-:Y:S01]  /*e260*/  FMUL.FTZ R37, R37, R3.reuse ;  /* 0x0000000325257220 */ /* 0x080fe20000410000 */
        /* <DEDUP_REMOVED lines=130> */
.L_x_2334:
[----:B------:R-:W0:Y:S08]  /*ea90*/  S2UR UR4, SR_CgaCtaId ;  /* 0x00000000000479c3 */ /* 0x000e300000008800 */
[----:B------:R-:W-:Y:S01]  /*eaa0*/  BAR.SYNC.DEFER_BLOCKING 0x5, 0x180 ;  /* 0x0146000000007b1d */ /* 0x000fe20000010000 */
[----:B------:R-:W-:-:S05]  /*eab0*/  USHF.R.U32.HI UR9, URZ, 0x10, UR45 ;  /* 0x000000103f097899 */ /* 0x000fca000801162d */
        /* <DEDUP_REMOVED lines=9> */
[----:B------:R-:W3:Y:S01]  /*eb50*/  LDL R0, [R1+0x44] ;  /* 0x0000440001007983 */ /* 0x000ee20000100800 */
[----:B------:R-:W0:Y:S01]  /*eb60*/  S2UR UR4, SR_SWINHI ;  /* 0x00000000000479c3 */ /* 0x000e220000002f00 */
[----:B------:R-:W-:Y:S01]  /*eb70*/  F2FP.F16.F32.PACK_AB R4, R25, R24 ;  /* 0x000000181904723e */ /* 0x000fe200000000ff */
[----:B------:R-:W-:Y:S01]  /*eb80*/  ULDC.64 UR14, c[0x0][0xc00] ;  /* 0x00030000000e7ab9 */ /* 0x000fe20000000a00 */
[----:B------:R-:W-:Y:S01]  /*eb90*/  F2FP.F16.F32.PACK_AB R5, R27, R26 ;  /* 0x0000001a1b05723e */ /* 0x000fe200000000ff */
[----:B------:R-:W-:Y:S01]  /*eba0*/  ULDC.64 UR12, c[0x0][0xc00] ;  /* 0x00030000000c7ab9 */ /* 0x000fe20000000a00 */
[----:B------:R-:W-:Y:S01]  /*ebb0*/  F2FP.F16.F32.PACK_AB R8, R33, R32 ;  /* 0x000000202108723e */ /* 0x000fe200000000ff */
[----:B------:R-:W-:Y:S01]  /*ebc0*/  UIMAD.WIDE UR12, UR43, 0x4, UR12 ;  /* 0x000000042b0c78a5 */ /* 0x000fe2000f8e020c */
[----:B------:R-:W-:Y:S02]  /*ebd0*/  F2FP.F16.F32.PACK_AB R10, R37, R36 ;  /* 0x00000024250a723e */ /* 0x000fe400000000ff */
[----:B------:R-:W-:Y:S01]  /*ebe0*/  F2FP.F16.F32.PACK_AB R11, R39, R38 ;  /* 0x00000026270b723e */ /* 0x000fe200000000ff */
[----:B------:R-:W-:Y:S01]  /*ebf0*/  UMOV UR10, UR46 ;  /* 0x0000002e000a7c82 */ /* 0x000fe20008000000 */
[----:B0-----:R-:W-:Y:S01]  /*ec00*/  UMOV UR11, UR4 ;  /* 0x00000004000b7c82 */ /* 0x001fe20008000000 */
[----:B------:R-:W-:Y:S01]  /*ec10*/  ULDC UR4, c[0x0][0xad4] ;  /* 0x0002b50000047ab9 */ /* 0x000fe20000000800 */
[----:B------:R-:W-:-:S02]  /*ec20*/  IMAD.U32 R14, RZ, RZ, UR10 ;  /* 0x0000000aff0e7e24 */ /* 0x000fc4000f8e00ff */
[----:B------:R-:W-:Y:S01]  /*ec30*/  IMAD.U32 R15, RZ, RZ, UR11 ;  /* 0x0000000bff0f7e24 */ /* 0x000fe2000f8e00ff */
[----:B------:R-:W-:Y:S02]  /*ec40*/  ULDC.64 UR10, c[0x0][0xc08] ;  /* 0x00030200000a7ab9 */ /* 0x000fe40000000a00 */
[----:B------:R-:W-:-:S04]  /*ec50*/  UISETP.NE.U32.AND UP0, UPT, UR10, URZ, UPT ;  /* 0x0000003f0a00728c */ /* 0x000fc8000bf05070 */
[----:B------:R-:W-:-:S11]  /*ec60*/  UISETP.NE.AND.EX UP0, UPT, UR11, URZ, UPT, UP0 ;  /* 0x0000003f0b00728c */ /* 0x000fd6000bf05300 */
[----:B------:R-:W-:Y:S02]  /*ec70*/  @UP0 ULDC.64 UR10, c[0x0][0xc08] ;  /* 0x00030200000a0ab9 */ /* 0x000fe40000000a00 */
[----:B------:R-:W-:Y:S01]  /*ec80*/  @UP0 UIMAD.WIDE UR10, UR43, 0x4, UR10 ;  /* 0x000000042b0a08a5 */ /* 0x000fe2000f8e020a */
[----:B------:R-:W-:Y:S01]  /*ec90*/  BAR.SYNC.DEFER_BLOCKING 0x1, 0x100 ;  /* 0x0044000000007b1d */ /* 0x000fe20000010000 */
[----:B---3--:R-:W-:-:S03]  /*eca0*/  IMAD.WIDE R20, R0, 0x2, R14 ;  /* 0x0000000200147825 */ /* 0x008fc600078e020e */
        /* <DEDUP_REMOVED lines=11> */
[--C-:B0-----:R-:W-:Y:S01]  /*ed60*/  IMAD.X R5, RZ, RZ, R21.reuse, P0 ;  /* 0x000000ffff057224 */ /* 0x101fe200000e0615 */
[----:B------:R-:W-:Y:S02]  /*ed70*/  LOP3.LUT R4, R0, R9, RZ, 0x3c, !PT ;  /* 0x0000000900047212 */ /* 0x000fe400078e3cff */
[----:B------:R-:W-:Y:S02]  /*ed80*/  IADD3 R153, P0, R20, 0x40, RZ ;  /* 0x0000004014997810 */ /* 0x000fe40007f1e0ff */
[----:B------:R-:W-:Y:S02]  /*ed90*/  MOV R0, R4 ;  /* 0x0000000400007202 */ /* 0x000fe40000000f00 */
[----:B------:R-:W-:Y:S01]  /*eda0*/  LOP3.LUT R4, R153, 0x380, RZ, 0xc0, !PT ;  /* 0x0000038099047812 */ /* 0x000fe200078ec0ff */
[----:B------:R-:W-:Y:S01]  /*edb0*/  IMAD.X R7, RZ, RZ, R21, P0 ;  /* 0x000000ffff077224 */ /* 0x000fe200000e0615 */
[----:B------:R-:W-:-:S02]  /*edc0*/  F2FP.F16.F32.PACK_AB R9, R35, R34 ;  /* 0x000000222309723e */ /* 0x000fc400000000ff */
[----:B------:R-:W-:Y:S02]  /*edd0*/  SHF.R.U64 R4, R4, 0x3, RZ ;  /* 0x0000000304047819 */ /* 0x000fe400000012ff */
[----:B------:R-:W-:Y:S01]  /*ede0*/  F2FP.F16.F32.PACK_AB R5, R43, R42 ;  /* 0x0000002a2b05723e */ /* 0x000fe200000000ff */
[----:B------:R0:W-:Y:S01]  /*edf0*/  STSM.16.M88.4 [R0], R8 ;  /* 0x0000000800007844 */ /* 0x0001e20000000200 */
[----:B------:R-:W-:Y:S02]  /*ee00*/  LOP3.LUT R6, R4, R153, RZ, 0x3c, !PT ;  /* 0x0000009904067212 */ /* 0x000fe400078e3cff */
[----:B------:R-:W-:Y:S02]  /*ee10*/  IADD3 R153, P0, R20, 0x60, RZ ;  /* 0x0000006014997810 */ /* 0x000fe40007f1e0ff */
[----:B------:R-:W-:Y:S02]  /*ee20*/  MOV R13, R6 ;  /* 0x00000006000d7202 */ /* 0x000fe40000000f00 */
[----:B------:R-:W-:-:S02]  /*ee30*/  F2FP.F16.F32.PACK_AB R4, R41, R40 ;  /* 0x000000282904723e */ /* 0x000fc400000000ff */
[----:B------:R-:W-:Y:S02]  /*ee40*/  F2FP.F16.F32.PACK_AB R6, R45, R44 ;  /* 0x0000002c2d06723e */ /* 0x000fe400000000ff */
[----:B------:R-:W-:Y:S02]  /*ee50*/  F2FP.F16.F32.PACK_AB R7, R47, R46 ;  /* 0x0000002e2f07723e */ /* 0x000fe400000000ff */
[----:B0-----:R-:W-:-:S03]  /*ee60*/  LOP3.LUT R0, R153, 0x380, RZ, 0xc0, !PT ;  /* 0x0000038099007812 */ /* 0x001fc600078ec0ff */
[----:B------:R0:W-:Y:S01]  /*ee70*/  STSM.16.M88.4 [R13], R4 ;  /* 0x000000040d007844 */ /* 0x0001e20000000200 */
[----:B------:R-:W-:Y:S02]  /*ee80*/  F2FP.F16.F32.PACK_AB R8, R49, R48 ;  /* 0x000000303108723e */ /* 0x000fe400000000ff */
[----:B------:R-:W-:Y:S02]  /*ee90*/  SHF.R.U64 R0, R0, 0x3, RZ ;  /* 0x0000000300007819 */ /* 0x000fe400000012ff */
[----:B------:R-:W-:Y:S02]  /*eea0*/  F2FP.F16.F32.PACK_AB R9, R51, R50 ;  /* 0x000000323309723e */ /* 0x000fe400000000ff */
[----:B------:R-:W-:Y:S02]  /*eeb0*/  F2FP.F16.F32.PACK_AB R10, R53, R52 ;  /* 0x00000034350a723e */ /* 0x000fe400000000ff */
[----:B------:R-:W-:Y:S01]  /*eec0*/  F2FP.F16.F32.PACK_AB R11, R55, R54 ;  /* 0x00000036370b723e */ /* 0x000fe200000000ff */
[----:B0-----:R-:W-:Y:S01]  /*eed0*/  IMAD.X R5, RZ, RZ, R21, P0 ;  /* 0x000000ffff057224 */ /* 0x001fe200000e0615 */
[----:B------:R-:W-:-:S02]  /*eee0*/  LOP3.LUT R4, R0, R153, RZ, 0x3c, !PT ;  /* 0x0000009900047212 */ /* 0x000fc400078e3cff */
[----:B------:R-:W-:Y:S02]  /*eef0*/  IADD3 R153, P0, R20, 0x2000, RZ ;  /* 0x0000200014997810 */ /* 0x000fe40007f1e0ff */
[----:B------:R-:W-:Y:S02]  /*ef00*/  MOV R0, R4 ;  /* 0x0000000400007202 */ /* 0x000fe40000000f00 */
[----:B------:R-:W-:Y:S01]  /*ef10*/  LOP3.LUT R4, R153, 0x380, RZ, 0xc0, !PT ;  /* 0x0000038099047812 */ /* 0x000fe200078ec0ff */
[----:B------:R-:W-:Y:S01]  /*ef20*/  IMAD.X R7, RZ, RZ, R21, P0 ;  /* 0x000000ffff077224 */ /* 0x000fe200000e0615 */
[----:B------:R-:W-:Y:S01]  /*ef30*/  F2FP.F16.F32.PACK_AB R5, R59, R58 ;  /* 0x0000003a3b05723e */ /* 0x000fe200000000ff */
[----:B------:R0:W-:Y:S01]  /*ef40*/  STSM.16.M88.4 [R0], R8 ;  /* 0x0000000800007844 */ /* 0x0001e20000000200 */
[----:B------:R-:W-:-:S04]  /*ef50*/  SHF.R.U64 R4, R4, 0x3, RZ ;  /* 0x0000000304047819 */ /* 0x000fc800000012ff */
[----:B------:R-:W-:Y:S02]  /*ef60*/  LOP3.LUT R6, R4, R153, RZ, 0x3c, !PT ;  /* 0x0000009904067212 */ /* 0x000fe400078e3cff */
[----:B------:R-:W-:Y:S02]  /*ef70*/  IADD3 R153, P0, R20, 0x2020, RZ ;  /* 0x0000202014997810 */ /* 0x000fe40007f1e0ff */
[----:B------:R-:W-:Y:S02]  /*ef80*/  MOV R13, R6 ;  /* 0x00000006000d7202 */ /* 0x000fe40000000f00 */
[----:B------:R-:W-:Y:S02]  /*ef90*/  F2FP.F16.F32.PACK_AB R4, R57, R56 ;  /* 0x000000383904723e */ /* 0x000fe400000000ff */
[----:B------:R-:W-:Y:S02]  /*efa0*/  F2FP.F16.F32.PACK_AB R6, R61, R60 ;  /* 0x0000003c3d06723e */ /* 0x000fe400000000ff */
[----:B------:R-:W-:-:S02]  /*efb0*/  F2FP.F16.F32.PACK_AB R7, R63, R62 ;  /* 0x0000003e3f07723e */ /* 0x000fc400000000ff */
[----:B0-----:R-:W-:Y:S02]  /*efc0*/  LOP3.LUT R0, R153, 0x380, RZ, 0xc0, !PT ;  /* 0x0000038099007812 */ /* 0x001fe400078ec0ff */
[----:B------:R-:W-:Y:S01]  /*efd0*/  F2FP.F16.F32.PACK_AB R8, R65, R64 ;  /* 0x000000404108723e */ /* 0x000fe200000000ff */
[----:B------:R0:W-:Y:S01]  /*efe0*/  STSM.16.M88.4 [R13], R4 ;  /* 0x000000040d007844 */ /* 0x0001e20000000200 */
        /* <DEDUP_REMOVED lines=94> */
[C---:B------:R-:W-:Y:S02]  /*f5d0*/  IADD3 R153, P1, R20.reuse, 0x6040, RZ ;  /* 0x0000604014997810 */ /* 0x040fe40007f3e0ff */
[----:B------:R-:W-:Y:S02]  /*f5e0*/  IADD3 R7, P0, R20, 0x6060, RZ ;  /* 0x0000606014077810 */ /* 0x000fe40007f1e0ff */
[----:B------:R-:W-:Y:S01]  /*f5f0*/  MOV R0, R4 ;  /* 0x0000000400007202 */ /* 0x000fe20000000f00 */
[--C-:B------:R-:W-:Y:S01]  /*f600*/  IMAD.X R5, RZ, RZ, R21.reuse, P1 ;  /* 0x000000ffff057224 */ /* 0x100fe200008e0615 */
[----:B------:R-:W-:Y:S01]  /*f610*/  LOP3.LUT R4, R153, 0x380, RZ, 0xc0, !PT ;  /* 0x0000038099047812 */ /* 0x000fe200078ec0ff */
[----:B------:R-:W-:Y:S01]  /*f620*/  IMAD.X R21, RZ, RZ, R21, P0 ;  /* 0x000000ffff157224 */ /* 0x000fe200000e0615 */
[----:B------:R-:W-:Y:S01]  /*f630*/  LOP3.LUT R6, R7, 0x380, RZ, 0xc0, !PT ;  /* 0x0000038007067812 */ /* 0x000fe200078ec0ff */
[----:B------:R0:W-:Y:S01]  /*f640*/  STSM.16.M88.4 [R0], R8 ;  /* 0x0000000800007844 */ /* 0x0001e20000000200 */
[----:B------:R-:W-:-:S02]  /*f650*/  SHF.R.U64 R4, R4, 0x3, RZ ;  /* 0x0000000304047819 */ /* 0x000fc400000012ff */
[----:B------:R-:W-:Y:S02]  /*f660*/  SHF.R.U64 R6, R6, 0x3, RZ ;  /* 0x0000000306067819 */ /* 0x000fe400000012ff */
[----:B------:R-:W-:Y:S02]  /*f670*/  LOP3.LUT R4, R4, R153, RZ, 0x3c, !PT ;  /* 0x0000009904047212 */ /* 0x000fe400078e3cff */
[----:B------:R-:W-:Y:S02]  /*f680*/  LOP3.LUT R20, R6, R7, RZ, 0x3c, !PT ;  /* 0x0000000706147212 */ /* 0x000fe400078e3cff */
[----:B------:R-:W-:Y:S02]  /*f690*/  F2FP.F16.F32.PACK_AB R6, R141, R140 ;  /* 0x0000008c8d06723e */ /* 0x000fe400000000ff */
[----:B------:R-:W-:Y:S02]  /*f6a0*/  F2FP.F16.F32.PACK_AB R7, R143, R142 ;  /* 0x0000008e8f07723e */ /* 0x000fe400000000ff */
[----:B------:R-:W-:-:S02]  /*f6b0*/  MOV R20, R20 ;  /* 0x0000001400147202 */ /* 0x000fc40000000f00 */
[----:B------:R-:W-:Y:S02]  /*f6c0*/  PLOP3.LUT P1, PT, PT, PT, UP0, 0x80, 0x0 ;  /* 0x000000000000781c */ /* 0x000fe40003f2f008 */
[----:B0-----:R-:W-:Y:S02]  /*f6d0*/  MOV R0, R4 ;  /* 0x0000000400007202 */ /* 0x001fe40000000f00 */
[----:B------:R-:W-:Y:S02]  /*f6e0*/  F2FP.F16.F32.PACK_AB R4, R137, R136 ;  /* 0x000000888904723e */ /* 0x000fe400000000ff */
[----:B------:R-:W-:Y:S02]  /*f6f0*/  F2FP.F16.F32.PACK_AB R5, R139, R138 ;  /* 0x0000008a8b05723e */ /* 0x000fe400000000ff */
[----:B------:R-:W-:Y:S02]  /*f700*/  F2FP.F16.F32.PACK_AB R8, R145, R144 ;  /* 0x000000909108723e */ /* 0x000fe400000000ff */
[----:B------:R-:W-:Y:S01]  /*f710*/  F2FP.F16.F32.PACK_AB R9, R147, R146 ;  /* 0x000000929309723e */ /* 0x000fe200000000ff */
[----:B------:R0:W-:Y:S01]  /*f720*/  STSM.16.M88.4 [R0], R4 ;  /* 0x0000000400007844 */ /* 0x0001e20000000200 */
[----:B------:R-:W-:-:S02]  /*f730*/  F2FP.F16.F32.PACK_AB R10, R149, R148 ;  /* 0x00000094950a723e */ /* 0x000fc400000000ff */
[----:B------:R-:W-:Y:S02]  /*f740*/  F2FP.F16.F32.PACK_AB R11, R151, R150 ;  /* 0x00000096970b723e */ /* 0x000fe400000000ff */
[----:B------:R-:W-:-:S03]  /*f750*/  ISETP.NE.U32.AND P0, PT, RZ, UR14, PT ;  /* 0x0000000eff007c0c */ /* 0x000fc6000bf05070 */
[----:B------:R1:W-:Y:S01]  /*f760*/  STSM.16.M88.4 [R20], R8 ;  /* 0x0000000814007844 */ /* 0x0003e20000000200 */
[----:B------:R-:W-:Y:S01]  /*f770*/  BAR.SYNC.DEFER_BLOCKING 0x1, 0x100 ;  /* 0x0044000000007b1d */ /* 0x000fe20000010000 */
[----:B------:R-:W-:Y:S01]  /*f780*/  ISETP.NE.AND.EX P0, PT, RZ, UR15, PT, P0 ;  /* 0x0000000fff007c0c */ /* 0x000fe2000bf05300 */
[----:B0-----:R-:W-:Y:S02]  /*f790*/  IMAD.U32 R4, RZ, RZ, UR10 ;  /* 0x0000000aff047e24 */ /* 0x001fe4000f8e00ff */
[----:B------:R-:W-:-:S05]  /*f7a0*/  IMAD.U32 R5, RZ, RZ, UR11 ;  /* 0x0000000bff057e24 */ /* 0x000fca000f8e00ff */
[----:B------:R0:W3:Y:S02]  /*f7b0*/  @P1 LDG.E R6, desc[UR40][R4.64] ;  /* 0x0000002804061981 */ /* 0x0000e4000c1e1900 */
[----:B0-----:R-:W-:Y:S02]  /*f7c0*/  IMAD.U32 R4, RZ, RZ, UR12 ;  /* 0x0000000cff047e24 */ /* 0x001fe4000f8e00ff */
[----:B------:R-:W-:-:S05]  /*f7d0*/  IMAD.U32 R5, RZ, RZ, UR13 ;  /* 0x0000000dff057e24 */ /* 0x000fca000f8e00ff */
[----:B------:R1:W5:Y:S01]  /*f7e0*/  @P0 LDG.E R0, desc[UR40][R4.64] ;  /* 0x0000002804000981 */ /* 0x000362000c1e1900 */
[----:B------:R-:W-:Y:S01]  /*f7f0*/  UISETP.NE.AND UP0, UPT, UR9, URZ, UPT ;  /* 0x0000003f0900728c */ /* 0x000fe2000bf05270 */
[----:B------:R-:W-:Y:S01]  /*f800*/  ULDC UR8, c[0x0][0xa88] ;  /* 0x0002a20000087ab9 */ /* 0x000fe20000000800 */
[----:B------:R-:W-:Y:S02]  /*f810*/  ULOP3.LUT UR45, UR45, 0xff, URZ, 0xc0, !UPT ;  /* 0x000000ff2d2d7892 */ /* 0x000fe4000f8ec03f */
[----:B------:R-:W-:Y:S01]  /*f820*/  USEL UR10, UR9, UR4, UP0 ;  /* 0x00000004090a7287 */ /* 0x000fe20008000000 */
[----:B---3--:R-:W-:Y:S01]  /*f830*/  @P1 R2UR UR8, R6 ;  /* 0x00000000060812ca */ /* 0x008fe200000e0000 */
[----:B-1----:R-:W-:-:S14]  /*f840*/  @P1 BRA `(.L_x_2422) ;  /* 0x0000000000281947 */ /* 0x002fdc0003800000 */
[----:B------:R-:W-:Y:S05]  /*f850*/  @!P0 BRA `(.L_x_2422) ;  /* 0x0000000000248947 */ /* 0x000fea0003800000 */
[----:B------:R-:W-:Y:S02]  /*f860*/  IMAD.U32 R4, RZ, RZ, UR12 ;  /* 0x0000000cff047e24 */ /* 0x000fe4000f8e00ff */
[----:B------:R-:W-:Y:S02]  /*f870*/  IMAD.U32 R6, RZ, RZ, UR12 ;  /* 0x0000000cff067e24 */ /* 0x000fe4000f8e00ff */
[----:B------:R-:W-:Y:S02]  /*f880*/  IMAD.U32 R5, RZ, RZ, UR13 ;  /* 0x0000000dff057e24 */ /* 0x000fe4000f8e00ff */
[----:B------:R-:W-:-:S03]  /*f890*/  IMAD.U32 R7, RZ, RZ, UR13 ;  /* 0x0000000dff077e24 */ /* 0x000fc6000f8e00ff */
[----:B------:R-:W3:Y:S04]  /*f8a0*/  LDG.E R4, desc[UR40][R4.64] ;  /* 0x0000002804047981 */ /* 0x000ee8000c1e1900 */
[----:B------:R-:W4:Y:S01]  /*f8b0*/  LDG.E R6, desc[UR40][R6.64+0x4] ;  /* 0x0000042806067981 */ /* 0x000f22000c1e1900 */
[----:B---3--:R-:W-:Y:S02]  /*f8c0*/  R2UR UR4, R4 ;  /* 0x00000000040472ca */ /* 0x008fe400000e0000 */
[----:B----4-:R-:W-:-:S13]  /*f8d0*/  R2UR UR8, R6 ;  /* 0x00000000060872ca */ /* 0x010fda00000e0000 */
[----:B------:R-:W-:-:S12]  /*f8e0*/  UIADD3 UR8, -UR4, UR8, URZ ;  /* 0x0000000804087290 */ /* 0x000fd8000fffe13f */
.L_x_2422:
        /* <DEDUP_REMOVED lines=11> */
[----:B------:R-:W3:Y:S01]  /*f9a0*/  LDL R11, [R1+0x40] ;  /* 0x00004000010b7983 */ /* 0x000ee20000100800 */
[----:B------:R-:W0:Y:S01]  /*f9b0*/  LDC R0, c[0x0][0xbe8] ;  /* 0x0002fa00ff007b82 */ /* 0x000e220000000800 */
[----:B------:R-:W-:Y:S01]  /*f9c0*/  UISETP.GT.AND UP1, UPT, UR10, 0x1, UPT ;  /* 0x000000010a00788c */ /* 0x000fe2000bf24270 */
[----:B------:R-:W-:Y:S01]  /*f9d0*/  VIADD R9, R186, UR42 ;  /* 0x0000002aba097c36 */ /* 0x000fe20008000000 */
[----:B------:R-:W-:Y:S01]  /*f9e0*/  UMOV UR20, 0x9b8 ;  /* 0x000009b800147882 */ /* 0x000fe20000000000 */
[----:B------:R-:W-:Y:S01]  /*f9f0*/  UISETP.NE.U32.AND UP0, UPT, UR14, URZ, UPT ;  /* 0x0000003f0e00728c */ /* 0x000fe2000bf05070 */
[----:B------:R-:W-:Y:S01]  /*fa00*/  VIADD R20, R16, UR42 ;  /* 0x0000002a10147c36 */ /* 0x000fe20008000000 */
[----:B------:R-:W-:Y:S01]  /*fa10*/  USEL UR20, UR20, 0x978, UP1 ;  /* 0x0000097814147887 */ /* 0x000fe20008800000 */
[----:B------:R-:W-:Y:S01]  /*fa20*/  IMAD.MOV.U32 R5, RZ, RZ, R9 ;  /* 0x000000ffff057224 */ /* 0x000fe200078e0009 */
[----:B------:R-:W-:Y:S02]  /*fa30*/  UISETP.NE.AND.EX UP0, UPT, UR15, URZ, UPT, UP0 ;  /* 0x0000003f0f00728c */ /* 0x000fe4000bf05300 */
[----:B------:R-:W-:-:S02]  /*fa40*/  USEL UR16, UR45, URZ, UP1 ;  /* 0x0000003f2d107287 */ /* 0x000fc40008800000 */
[----:B------:R-:W-:Y:S02]  /*fa50*/  USEL UR18, UR43, URZ, !UP0 ;  /* 0x0000003f2b127287 */ /* 0x000fe4000c000000 */
[----:B------:R-:W-:-:S04]  /*fa60*/  USHF.R.S32.HI UR17, URZ, 0x1f, UR43 ;  /* 0x0000001f3f117899 */ /* 0x000fc8000801142b */
[----:B------:R-:W-:Y:S01]  /*fa70*/  ULDC.64 UR14, c[0x0][UR20+0x228] ;  /* 0x00008a00140e7abb */ /* 0x000fe20008000a00 */
[----:B------:R-:W-:Y:S01]  /*fa80*/  ULDC.64 UR10, c[0x0][UR20+0x220] ;  /* 0x00008800140a7abb */ /* 0x000fe20008000a00 */
[----:B------:R-:W-:Y:S02]  /*fa90*/  UIMAD.WIDE.U32 UR22, UR14, UR16, URZ ;  /* 0x000000100e1672a5 */ /* 0x000fe4000f8e003f */
[----:B------:R-:W-:Y:S01]  /*faa0*/  UIMAD UR21, UR15, UR16, URZ ;  /* 0x000000100f1572a4 */ /* 0x000fe2000f8e023f */
[----:B0-----:R-:W-:Y:S01]  /*fab0*/  ISETP.NE.AND P0, PT, R0, 0x1, PT ;  /* 0x000000010000780c */ /* 0x001fe20003f05270 */
[----:B------:R-:W-:Y:S01]  /*fac0*/  UIMAD.WIDE.U32 UR14, UR10, UR18, URZ ;  /* 0x000000120a0e72a5 */ /* 0x000fe2000f8e003f */
[----:B------:R-:W-:Y:S01]  /*fad0*/  ULDC.64 UR12, c[0x0][UR20+0x218] ;  /* 0x00008600140c7abb */ /* 0x000fe20008000a00 */
[----:B------:R-:W-:Y:S02]  /*fae0*/  USEL UR19, UR17, URZ, !UP0 ;  /* 0x0000003f11137287 */ /* 0x000fe4000c000000 */
[----:B------:R-:W-:-:S02]  /*faf0*/  UIMAD UR18, UR11, UR18, URZ ;  /* 0x000000120b1272a4 */ /* 0x000fc4000f8e023f */
[----:B------:R-:W-:Y:S02]  /*fb00*/  UIMAD.WIDE.U32 UR16, UR12, UR44, URZ ;  /* 0x0000002c0c1072a5 */ /* 0x000fe4000f8e003f */
[----:B------:R-:W-:Y:S02]  /*fb10*/  UIMAD UR12, UR13, UR44, URZ ;  /* 0x0000002c0d0c72a4 */ /* 0x000fe4000f8e023f */
[----:B------:R-:W-:Y:S02]  /*fb20*/  UIMAD UR18, UR10, UR19, UR18 ;  /* 0x000000130a1272a4 */ /* 0x000fe4000f8e0212 */
[----:B------:R-:W0:Y:S01]  /*fb30*/  @P0 LDC R4, c[0x0][0xbec] ;  /* 0x0002fb00ff040b82 */ /* 0x000e220000000800 */
[----:B------:R-:W-:Y:S02]  /*fb40*/  UIADD3 UR21, UR23, UR21, URZ ;  /* 0x0000001517157290 */ /* 0x000fe4000fffe03f */
[----:B------:R-:W-:Y:S02]  /*fb50*/  UIADD3 UR10, UR17, UR12, URZ ;  /* 0x0000000c110a7290 */ /* 0x000fe4000fffe03f */
[----:B------:R-:W-:-:S02]  /*fb60*/  UIADD3 UR16, UP0, UP2, UR14, UR16, UR4 ;  /* 0x000000100e107290 */ /* 0x000fc4000fa1e004 */
[----:B------:R-:W-:Y:S01]  /*fb70*/  UIADD3 UR12, UR15, UR18, URZ ;  /* 0x000000120f0c7290 */ /* 0x000fe2000fffe03f */
[----:B------:R-:W1:Y:S01]  /*fb80*/  @P0 LDC R7, c[0x0][0xbf0] ;  /* 0x0002fc00ff070b82 */ /* 0x000e620000000800 */
[----:B------:R-:W-:Y:S02]  /*fb90*/  IMAD.U32 R6, RZ, RZ, UR21 ;  /* 0x00000015ff067e24 */ /* 0x000fe4000f8e00ff */
[----:B------:R-:W-:-:S03]  /*fba0*/  UIADD3.X UR12, UR12, UR10, UR24, UP0, UP2 ;  /* 0x0000000a0c0c7290 */ /* 0x000fc600087e4418 */
[----:B------:R-:W-:Y:S01]  /*fbb0*/  ULDC.64 UR10, c[0x0][UR20+0x210] ;  /* 0x00008400140a7abb */ /* 0x000fe20008000a00 */
[----:B0-----:R-:W-:-:S05]  /*fbc0*/  @P0 IMAD.HI.U32 R4, R9, R4, RZ ;  /* 0x0000000409040227 */ /* 0x001fca00078e00ff */
[----:B-1----:R-:W-:Y:S01]  /*fbd0*/  @P0 SHF.R.U32.HI R5, RZ, R7, R4 ;  /* 0x00000007ff050219 */ /* 0x002fe20000011604 */
[----:B------:R-:W-:-:S04]  /*fbe0*/  IMAD.U32 R4, RZ, RZ, UR22 ;  /* 0x00000016ff047e24 */ /* 0x000fc8000f8e00ff */
[--C-:B------:R-:W-:Y:S01]  /*fbf0*/  IMAD.MOV R7, RZ, RZ, -R5.reuse ;  /* 0x000000ffff077224 */ /* 0x100fe200078e0a05 */
[----:B------:R-:W-:Y:S02]  /*fc00*/  IADD3 R4, P0, P2, R5, UR16, R4 ;  /* 0x0000001005047c10 */ /* 0x000fe4000fa1e004 */
[----:B------:R-:W-:Y:S01]  /*fc10*/  SHF.R.S32.HI R5, RZ, 0x1f, R5 ;  /* 0x0000001fff057819 */ /* 0x000fe20000011405 */
[----:B------:R-:W-:-:S03]  /*fc20*/  IMAD R7, R0, R7, R9 ;  /* 0x0000000700077224 */ /* 0x000fc600078e0209 */
        /* <DEDUP_REMOVED lines=9> */
[----:B------:R-:W-:Y:S02]  /*fcc0*/  IMAD.IADD R5, R5, 0x1, R9 ;  /* 0x0000000105057824 */ /* 0x000fe400078e0209 */
[----:B------:R-:W-:Y:S03]  /*fcd0*/  SHFL.IDX PT, R6, R8, 0x1, 0x1c1f ;  /* 0x003c1f0008067f89 */ /* 0x000fe600000e0000 */
[----:B------:R-:W-:Y:S02]  /*fce0*/  LEA.HI.X R10, R4, UR13, R5, 0x2, P0 ;  /* 0x0000000d040a7c11 */ /* 0x000fe400080f1405 */
[----:B------:R-:W-:Y:S04]  /*fcf0*/  SHFL.IDX PT, R4, R8, RZ, 0x1c1f ;  /* 0x001c1fff08047589 */ /* 0x000fe800000e0000 */
[----:B------:R-:W0:Y:S04]  /*fd00*/  SHFL.IDX PT, R5, R10, RZ, 0x1c1f ;  /* 0x001c1fff0a057589 */ /* 0x000e2800000e0000 */
[----:B------:R-:W1:Y:S01]  /*fd10*/  SHFL.IDX PT, R7, R10, 0x1, 0x1c1f ;  /* 0x003c1f000a077f89 */ /* 0x000e6200000e0000 */
[----:B---3--:R-:W-:-:S02]  /*fd20*/  IMAD.MOV R9, RZ, RZ, -R11 ;  /* 0x000000ffff097224 */ /* 0x008fc400078e0a0b */
[----:B------:R-:W-:Y:S02]  /*fd30*/  IMAD R11, R0, UR8, RZ ;  /* 0x00000008000b7c24 */ /* 0x000fe4000f8e02ff */
[----:B------:R-:W-:Y:S01]  /*fd40*/  VIADD R0, R20, 0x8 ;  /* 0x0000000814007836 */ /* 0x000fe20000000000 */
[----:B------:R-:W-:-:S04]  /*fd50*/  ISETP.NE.AND P0, PT, R2, R9, PT ;  /* 0x000000090200720c */ /* 0x000fc80003f05270 */
[-C--:B------:R-:W-:Y:S02]  /*fd60*/  ISETP.GE.OR P2, PT, R20, R11.reuse, P0 ;  /* 0x0000000b1400720c */ /* 0x080fe40000746670 */
[----:B------:R-:W-:-:S11]  /*fd70*/  ISETP.GE.OR P0, PT, R0, R11, P0 ;  /* 0x0000000b0000720c */ /* 0x000fd60000706670 */
[----:B0-----:R0:W-:Y:S04]  /*fd80*/  @!P2 ST.E desc[UR40][R4.64], R3 ;  /* 0x000000030400a985 */ /* 0x0011e8000c101928 */
[----:B-1----:R0:W-:Y:S02]  /*fd90*/  @!P0 ST.E desc[UR40][R6.64], R12 ;  /* 0x0000000c06008985 */ /* 0x0021e4000c101928 */
.L_x_2423:
[----:B------:R-:W-:Y:S05]  /*fda0*/  @P1 BRA `(.L_x_2424) ;  /* 0x0000001000481947 */ /* 0x000fea0003800000 */
[----:B0-----:R-:W-:Y:S01]  /*fdb0*/  IMAD R3, R220, 0x40, R185 ;  /* 0x00000040dc037824 */ /* 0x001fe200078e02b9 */
[----:B------:R-:W0:Y:S01]  /*fdc0*/  LDC R81, c[0x0][0xbe8] ;  /* 0x0002fa00ff517b82 */ /* 0x000e220000000800 */
[----:B------:R-:W-:Y:S01]  /*fdd0*/  ULDC UR16, c[0x0][0xac8] ;  /* 0x0002b20000107ab9 */ /* 0x000fe20000000800 */
[----:B------:R-:W-:Y:S01]  /*fde0*/  ULDC.64 UR14, c[0x0][0xaa0] ;  /* 0x0002a800000e7ab9 */ /* 0x000fe20000000a00 */
[----:B------:R-:W-:-:S03]  /*fdf0*/  IMAD.WIDE R14, R3, 0x2, R14 ;  /* 0x00000002030e7825 */ /* 0x000fc600078e020e */
[C---:B------:R-:W-:Y:S02]  /*fe00*/  IADD3 R41, P2, R14.reuse, 0x7000, RZ ;  /* 0x000070000e297810 */ /* 0x040fe40007f5e0ff */
[----:B------:R-:W-:Y:S02]  /*fe10*/  IADD3 R9, P3, R14, 0x1000, RZ ;  /* 0x000010000e097810 */ /* 0x000fe40007f7e0ff */
[----:B------:R-:W-:Y:S02]  /*fe20*/  LOP3.LUT R40, R41, 0x380, RZ, 0xc0, !PT ;  /* 0x0000038029287812 */ /* 0x000fe400078ec0ff */
[----:B------:R-:W-:Y:S02]  /*fe30*/  LOP3.LUT R8, R9, 0x380, RZ, 0xc0, !PT ;  /* 0x0000038009087812 */ /* 0x000fe400078ec0ff */
[----:B------:R-:W-:Y:S02]  /*fe40*/  SHF.R.U64 R40, R40, 0x3, RZ ;  /* 0x0000000328287819 */ /* 0x000fe400000012ff */
[----:B------:R-:W-:-:S02]  /*fe50*/  SHF.R.U64 R8, R8, 0x3, RZ ;  /* 0x0000000308087819 */ /* 0x000fc400000012ff */
[----:B------:R-:W-:Y:S02]  /*fe60*/  IADD3 R33, P0, R14, 0x5000, RZ ;  /* 0x000050000e217810 */ /* 0x000fe40007f1e0ff */
[----:B------:R-:W-:Y:S01]  /*fe70*/  LOP3.LUT R40, R40, R41, RZ, 0x3c, !PT ;  /* 0x0000002928287212 */ /* 0x000fe200078e3cff */
[--C-:B------:R-:W-:Y:S01]  /*fe80*/  IMAD.X R41, RZ, RZ, R15.reuse, P2 ;  /* 0x000000ffff297224 */ /* 0x100fe200010e060f */
[----:B------:R-:W-:Y:S01]  /*fe90*/  LOP3.LUT R8, R8, R9, RZ, 0x3c, !PT ;  /* 0x0000000908087212 */ /* 0x000fe200078e3cff */
[----:B------:R-:W-:Y:S01]  /*fea0*/  IMAD.X R9, RZ, RZ, R15, P3 ;  /* 0x000000ffff097224 */ /* 0x000fe200018e060f */
[C---:B------:R-:W-:Y:S02]  /*feb0*/  IADD3 R69, P2, R14.reuse, 0xe000, RZ ;  /* 0x0000e0000e457810 */ /* 0x040fe40007f5e0ff */
[----:B------:R-:W-:Y:S01]  /*fec0*/  LOP3.LUT R32, R33, 0x380, RZ, 0xc0, !PT ;  /* 0x0000038021207812 */ /* 0x000fe200078ec0ff */
[----:B------:R-:W-:Y:S01]  /*fed0*/  UIMAD UR12, UR24, UR14, URZ ;  /* 0x0000000e180c72a4 */ /* 0x000fe2000f8e023f */
[C---:B------:R-:W-:Y:S01]  /*fee0*/  IADD3 R45, P3, R14.reuse, 0x8000, RZ ;  /* 0x000080000e2d7810 */ /* 0x040fe20007f7e0ff */
[C---:B------:R-:W-:Y:S01]  /*fef0*/  VIADD R101, R185.reuse, 0x80 ;  /* 0x00000080b9657836 */ /* 0x040fe20000000000 */
[----:B------:R-:W-:Y:S01]  /*ff00*/  IADD3 R37, P1, R14, 0x6000, RZ ;  /* 0x000060000e257810 */ /* 0x000fe20007f3e0ff */
[----:B------:R-:W-:Y:S01]  /*ff10*/  VIADD R97, R185, 0xc0 ;  /* 0x000000c0b9617836 */ /* 0x000fe20000000000 */
[----:B------:R-:W-:Y:S01]  /*ff20*/  LOP3.LUT R68, R69, 0x380, RZ, 0xc0, !PT ;  /* 0x0000038045447812 */ /* 0x000fe200078ec0ff */
[----:B------:R-:W-:Y:S01]  /*ff30*/  UIMAD.WIDE.U32 UR10, UR4, UR14, URZ ;  /* 0x0000000e040a72a5 */ /* 0x000fe2000f8e003f */
[----:B------:R-:W-:Y:S01]  /*ff40*/  SHF.R.U64 R32, R32, 0x3, RZ ;  /* 0x0000000320207819 */ /* 0x000fe200000012ff */
[----:B------:R-:W-:Y:S01]  /*ff50*/  VIADD R99, R185, 0x100 ;  /* 0x00000100b9637836 */ /* 0x000fe20000000000 */
[----:B------:R-:W-:Y:S01]  /*ff60*/  LOP3.LUT R44, R45, 0x380, RZ, 0xc0, !PT ;  /* 0x000003802d2c7812 */ /* 0x000fe200078ec0ff */
[----:B------:R-:W-:Y:S01]  /*ff70*/  VIADD R91, R185, 0x140 ;  /* 0x00000140b95b7836 */ /* 0x000fe20000000000 */
[----:B------:R-:W-:Y:S01]  /*ff80*/  LOP3.LUT R36, R37, 0x380, RZ, 0xc0, !PT ;  /* 0x0000038025247812 */ /* 0x000fe200078ec0ff */
[----:B------:R-:W5:Y:S01]  /*ff90*/  LD.E.128 R8, desc[UR40][R8.64] ;  /* 0x0000002808087980 */ /* 0x000f62000c101d00 */
[----:B------:R-:W-:-:S02]  /*ffa0*/  SHF.R.U64 R68, R68, 0x3, RZ ;  /* 0x0000000344447819 */ /* 0x000fc400000012ff */
[----:B------:R-:W-:Y:S01]  /*ffb0*/  LOP3.LUT R32, R32, R33, RZ, 0x3c, !PT ;  /* 0x0000002120207212 */ /* 0x000fe200078e3cff */
[--C-:B------:R-:W-:Y:S01]  /*ffc0*/  IMAD.X R33, RZ, RZ, R15.reuse, P0 ;  /* 0x000000ffff217224 */ /* 0x100fe200000e060f */
[----:B------:R-:W-:Y:S01]  /*ffd0*/  SHF.R.U64 R44, R44, 0x3, RZ ;  /* 0x000000032c2c7819 */ /* 0x000fe200000012ff */
[----:B------:R-:W5:Y:S01]  /*ffe0*/  LD.E.128 R40, desc[UR40][R40.64] ;  /* 0x0000002828287980 */ /* 0x000f62000c101d00 */
[----:B------:R-:W-:Y:S02]  /*fff0*/  SHF.R.U64 R36, R36, 0x3, RZ ;  /* 0x0000000324247819 */ /* 0x000fe400000012ff */
[----:B------:R-:W-:Y:S01]  /*10000*/  IADD3 R61, P0, R14, 0xc000, RZ ;  /* 0x0000c0000e3d7810 */ /* 0x000fe20007f1e0ff */
[----:B------:R-:W-:Y:S01]  /*10010*/  UIMAD UR12, UR4, UR15, UR12 ;  /* 0x0000000f040c72a4 */ /* 0x000fe2000f8e020c */
[----:B------:R-:W-:Y:S01]  /*10020*/  LOP3.LUT R68, R68, R69, RZ, 0x3c, !PT ;  /* 0x0000004544447212 */ /* 0x000fe200078e3cff */
[--C-:B------:R-:W-:Y:S01]  /*10030*/  IMAD.X R69, RZ, RZ, R15.reuse, P2 ;  /* 0x000000ffff457224 */ /* 0x100fe200010e060f */
[----:B------:R-:W-:Y:S01]  /*10040*/  LOP3.LUT R44, R44, R45, RZ, 0x3c, !PT ;  /* 0x0000002d2c2c7212 */ /* 0x000fe200078e3cff */
[--C-:B------:R-:W-:Y:S01]  /*10050*/  IMAD.X R45, RZ, RZ, R15.reuse, P3 ;  /* 0x000000ffff2d7224 */ /* 0x100fe200018e060f */
[----:B0-----:R-:W-:Y:S01]  /*10060*/  ISETP.NE.AND P2, PT, R81, 0x1, PT ;  /* 0x000000015100780c */ /* 0x001fe20003f45270 */
[----:B------:R-:W5:Y:S01]  /*10070*/  LD.E.128 R32, desc[UR40][R32.64] ;  /* 0x0000002820207980 */ /* 0x000f62000c101d00 */
[----:B------:R-:W-:Y:S01]  /*10080*/  LOP3.LUT R36, R36, R37, RZ, 0x3c, !PT ;  /* 0x0000002524247212 */ /* 0x000fe200078e3cff */
[----:B------:R-:W-:Y:S01]  /*10090*/  IMAD.X R37, RZ, RZ, R15, P1 ;  /* 0x000000ffff257224 */ /* 0x000fe200008e060f */
[----:B------:R-:W-:-:S02]  /*100a0*/  LOP3.LUT R60, R61, 0x380, RZ, 0xc0, !PT ;  /* 0x000003803d3c7812 */ /* 0x000fc400078ec0ff */
[C---:B------:R-:W-:Y:S02]  /*100b0*/  IADD3 R13, P4, R14.reuse, 0x2000, RZ ;  /* 0x000020000e0d7810 */ /* 0x040fe40007f9e0ff */
[C---:B------:R-:W-:Y:S02]  /*100c0*/  IADD3 R25, P5, R14.reuse, 0x3000, RZ ;  /* 0x000030000e197810 */ /* 0x040fe40007fbe0ff */
[C---:B------:R-:W-:Y:S01]  /*100d0*/  IADD3 R29, P6, R14.reuse, 0x4000, RZ ;  /* 0x000040000e1d7810 */ /* 0x040fe20007fde0ff */
[----:B------:R-:W-:Y:S01]  /*100e0*/  UIADD3 UR11, UR11, UR12, URZ ;  /* 0x0000000c0b0b7290 */ /* 0x000fe2000fffe03f */
[C---:B------:R-:W-:Y:S01]  /*100f0*/  IADD3 R3, P3, R14.reuse, 0xf000, RZ ;  /* 0x0000f0000e037810 */ /* 0x040fe20007f7e0ff */
[----:B------:R-:W0:Y:S01]  /*10100*/  @P2 LDC R21, c[0x0][0xbec] ;  /* 0x0002fb00ff152b82 */ /* 0x000e220000000800 */
[----:B------:R-:W-:Y:S01]  /*10110*/  IADD3 R65, P1, R14, 0xd000, RZ ;  /* 0x0000d0000e417810 */ /* 0x000fe20007f3e0ff */
[----:B------:R-:W-:Y:S01]  /*10120*/  ULDC.64 UR12, c[0x0][0xae8] ;  /* 0x0002ba00000c7ab9 */ /* 0x000fe20000000a00 */
[----:B------:R-:W-:Y:S01]  /*10130*/  SHF.R.U64 R60, R60, 0x3, RZ ;  /* 0x000000033c3c7819 */ /* 0x000fe200000012ff */
[----:B------:R-:W-:Y:S01]  /*10140*/  USHF.R.S32.HI UR4, URZ, 0x1f, UR9 ;  /* 0x0000001f3f047899 */ /* 0x000fe20008011409 */
[----:B------:R-:W-:Y:S01]  /*10150*/  LOP3.LUT R0, R3, 0x380, RZ, 0xc0, !PT ;  /* 0x0000038003007812 */ /* 0x000fe200078ec0ff */
[--C-:B------:R-:W-:Y:S01]  /*10160*/  IMAD.X R73, RZ, RZ, R15.reuse, P3 ;  /* 0x000000ffff497224 */ /* 0x100fe200018e060f */
[----:B------:R-:W-:Y:S01]  /*10170*/  LOP3.LUT R64, R65, 0x380, RZ, 0xc0, !PT ;  /* 0x0000038041407812 */ /* 0x000fe200078ec0ff */
[----:B------:R-:W1:Y:S01]  /*10180*/  @P2 LDC R77, c[0x0][0xbf0] ;  /* 0x0002fc00ff4d2b82 */ /* 0x000e620000000800 */
[----:B------:R-:W-:Y:S01]  /*10190*/  LOP3.LUT R60, R60, R61, RZ, 0x3c, !PT ;  /* 0x0000003d3c3c7212 */ /* 0x000fe200078e3cff */
[----:B------:R-:W-:Y:S01]  /*101a0*/  IMAD.X R61, RZ, RZ, R15, P0 ;  /* 0x000000ffff3d7224 */ /* 0x000fe200000e060f */
[----:B------:R-:W-:Y:S01]  /*101b0*/  SHF.R.U64 R0, R0, 0x3, RZ ;  /* 0x0000000300007819 */ /* 0x000fe200000012ff */
[----:B------:R-:W5:Y:S01]  /*101c0*/  LD.E.128 R36, desc[UR40][R36.64] ;  /* 0x0000002824247980 */ /* 0x000f62000c101d00 */
[----:B------:R-:W-:-:S02]  /*101d0*/  SHF.R.U64 R64, R64, 0x3, RZ ;  /* 0x0000000340407819 */ /* 0x000fc400000012ff */
[----:B------:R-:W-:Y:S01]  /*101e0*/  ISETP.GE.AND P0, PT, R188, UR16, PT ;  /* 0x00000010bc007c0c */ /* 0x000fe2000bf06270 */
[----:B------:R-:W5:Y:S01]  /*101f0*/  LD.E.128 R44, desc[UR40][R44.64] ;  /* 0x000000282c2c7980 */ /* 0x000f62000c101d00 */
[----:B------:R-:W-:Y:S02]  /*10200*/  LOP3.LUT R72, R0, R3, RZ, 0x3c, !PT ;  /* 0x0000000300487212 */ /* 0x000fe400078e3cff */
[----:B------:R-:W-:Y:S01]  /*10210*/  LOP3.LUT R64, R64, R65, RZ, 0x3c, !PT ;  /* 0x0000004140407212 */ /* 0x000fe200078e3cff */
[----:B------:R-:W-:Y:S01]  /*10220*/  IMAD.X R65, RZ, RZ, R15, P1 ;  /* 0x000000ffff417224 */ /* 0x000fe200008e060f */
[----:B------:R-:W-:Y:S01]  /*10230*/  SEL R3, RZ, 0xffffffff, P0 ;  /* 0xffffffffff037807 */ /* 0x000fe20000000000 */
[----:B------:R-:W5:Y:S01]  /*10240*/  LD.E.128 R68, desc[UR40][R68.64] ;  /* 0x0000002844447980 */ /* 0x000f62000c101d00 */
[----:B------:R-:W-:Y:S02]  /*10250*/  ISETP.GE.AND P1, PT, R185, UR16, PT ;  /* 0x00000010b9007c0c */ /* 0x000fe4000bf26270 */
[----:B------:R-:W-:Y:S01]  /*10260*/  LOP3.LUT R12, R13, 0x380, RZ, 0xc0, !PT ;  /* 0x000003800d0c7812 */ /* 0x000fe200078ec0ff */
[----:B------:R-:W-:Y:S01]  /*10270*/  IMAD.SHL.U32 R3, R3, 0x2, RZ ;  /* 0x0000000203037824 */ /* 0x000fe200078e00ff */
[----:B------:R-:W-:-:S02]  /*10280*/  SEL R0, RZ, 0x1, P1 ;  /* 0x00000001ff007807 */ /* 0x000fc40000800000 */
[----:B------:R-:W-:Y:S02]  /*10290*/  LOP3.LUT R24, R25, 0x380, RZ, 0xc0, !PT ;  /* 0x0000038019187812 */ /* 0x000fe400078ec0ff */
[----:B------:R-:W-:Y:S01]  /*102a0*/  LOP3.LUT R28, R29, 0x380, RZ, 0xc0, !PT ;  /* 0x000003801d1c7812 */ /* 0x000fe200078ec0ff */
[----:B------:R-:W-:Y:S01]  /*102b0*/  UIMAD.WIDE.U32 UR10, UR44, UR12, UR10 ;  /* 0x0000000c2c0a72a5 */ /* 0x000fe2000f8e000a */
[----:B------:R-:W-:Y:S01]  /*102c0*/  LOP3.LUT R3, R3, 0x2, R0, 0xe2, !PT ;  /* 0x0000000203037812 */ /* 0x000fe200078ee200 */
[----:B------:R-:W-:Y:S01]  /*102d0*/  IMAD R0, R187, 0x20, R220 ;  /* 0x00000020bb007824 */ /* 0x000fe200078e02dc */
[----:B------:R-:W-:Y:S01]  /*102e0*/  ISETP.GE.AND P1, PT, R101, UR16, PT ;  /* 0x0000001065007c0c */ /* 0x000fe2000bf26270 */
[----:B------:R-:W5:Y:S01]  /*102f0*/  LD.E.128 R60, desc[UR40][R60.64] ;  /* 0x000000283c3c7980 */ /* 0x000f62000c101d00 */
[----:B------:R-:W-:Y:S01]  /*10300*/  ISETP.GE.AND P0, PT, R97, UR16, PT ;  /* 0x0000001061007c0c */ /* 0x000fe2000bf06270 */
[----:B------:R-:W-:Y:S01]  /*10310*/  VIADD R80, R0, UR42 ;  /* 0x0000002a00507c36 */ /* 0x000fe20008000000 */
[----:B------:R-:W-:Y:S01]  /*10320*/  SHF.R.U64 R12, R12, 0x3, RZ ;  /* 0x000000030c0c7819 */ /* 0x000fe200000012ff */
[----:B------:R-:W5:Y:S01]  /*10330*/  LD.E.128 R64, desc[UR40][R64.64] ;  /* 0x0000002840407980 */ /* 0x000f62000c101d00 */
[----:B------:R-:W-:-:S02]  /*10340*/  SHF.R.U64 R24, R24, 0x3, RZ ;  /* 0x0000000318187819 */ /* 0x000fc400000012ff */
[----:B------:R-:W-:Y:S01]  /*10350*/  SHF.R.U64 R28, R28, 0x3, RZ ;  /* 0x000000031c1c7819 */ /* 0x000fe200000012ff */
[----:B------:R-:W5:Y:S01]  /*10360*/  LD.E.128 R72, desc[UR40][R72.64] ;  /* 0x0000002848487980 */ /* 0x000f62000c101d00 */
[----:B------:R-:W-:Y:S02]  /*10370*/  SEL R20, RZ, 0xffffffff, P1 ;  /* 0xffffffffff147807 */ /* 0x000fe40000800000 */
[----:B------:R-:W-:Y:S01]  /*10380*/  SEL R0, RZ, 0xffffffff, P0 ;  /* 0xffffffffff007807 */ /* 0x000fe20000000000 */
[----:B------:R-:W-:Y:S01]  /*10390*/  UIMAD UR11, UR44, UR13, UR11 ;  /* 0x0000000d2c0b72a4 */ /* 0x000fe2000f8e020b */
[----:B------:R-:W-:Y:S01]  /*103a0*/  LOP3.LUT R12, R12, R13, RZ, 0x3c, !PT ;  /* 0x0000000d0c0c7212 */ /* 0x000fe200078e3cff */
[--C-:B------:R-:W-:Y:S01]  /*103b0*/  IMAD.X R13, RZ, RZ, R15.reuse, P4 ;  /* 0x000000ffff0d7224 */ /* 0x100fe200020e060f */
[----:B------:R-:W-:Y:S01]  /*103c0*/  LOP3.LUT R24, R24, R25, RZ, 0x3c, !PT ;  /* 0x0000001918187212 */ /* 0x000fe200078e3cff */
[--C-:B------:R-:W-:Y:S01]  /*103d0*/  IMAD.X R25, RZ, RZ, R15.reuse, P5 ;  /* 0x000000ffff197224 */ /* 0x100fe200028e060f */
[----:B------:R-:W-:Y:S01]  /*103e0*/  LOP3.LUT R28, R28, R29, RZ, 0x3c, !PT ;  /* 0x0000001d1c1c7212 */ /* 0x000fe200078e3cff */
[----:B------:R-:W-:Y:S01]  /*103f0*/  IMAD.X R29, RZ, RZ, R15, P6 ;  /* 0x000000ffff1d7224 */ /* 0x000fe200030e060f */
[----:B------:R-:W-:Y:S01]  /*10400*/  IADD3 R49, P4, R14, 0x9000, RZ ;  /* 0x000090000e317810 */ /* 0x000fe20007f9e0ff */
[----:B------:R-:W-:Y:S01]  /*10410*/  IMAD.SHL.U32 R20, R20, 0x4, RZ ;  /* 0x0000000414147824 */ /* 0x000fe200078e00ff */
[C---:B------:R-:W-:Y:S01]  /*10420*/  IADD3 R53, P5, R14.reuse, 0xa000, RZ ;  /* 0x0000a0000e357810 */ /* 0x040fe20007fbe0ff */
[----:B------:R-:W-:Y:S01]  /*10430*/  ULDC.64 UR12, c[0x0][0xaf0] ;  /* 0x0002bc00000c7ab9 */ /* 0x000fe20000000a00 */
[----:B------:R-:W-:Y:S01]  /*10440*/  IADD3 R57, P6, R14, 0xb000, RZ ;  /* 0x0000b0000e397810 */ /* 0x000fe20007fde0ff */
[----:B------:R-:W-:Y:S01]  /*10450*/  IMAD.SHL.U32 R79, R0, 0x8, RZ ;  /* 0x00000008004f7824 */ /* 0x000fe200078e00ff */
[----:B------:R-:W-:Y:S01]  /*10460*/  UIMAD UR4, UR4, UR12, URZ ;  /* 0x0000000c040472a4 */ /* 0x000fe2000f8e023f */
[----:B0-----:R-:W-:Y:S01]  /*10470*/  @P2 IMAD.HI.U32 R0, R80, R21, RZ ;  /* 0x0000001550002227 */ /* 0x001fe200078e00ff */
[----:B------:R-:W-:Y:S01]  /*10480*/  LOP3.LUT R48, R49, 0x380, RZ, 0xc0, !PT ;  /* 0x0000038031307812 */ /* 0x000fe200078ec0ff */
[----:B------:R-:W5:Y:S01]  /*10490*/  LD.E.128 R24, desc[UR40][R24.64] ;  /* 0x0000002818187980 */ /* 0x000f62000c101d00 */
[----:B------:R-:W-:-:S02]  /*104a0*/  LOP3.LUT R52, R53, 0x380, RZ, 0xc0, !PT ;  /* 0x0000038035347812 */ /* 0x000fc400078ec0ff */
[----:B------:R-:W-:Y:S01]  /*104b0*/  LOP3.LUT R56, R57, 0x380, RZ, 0xc0, !PT ;  /* 0x0000038039387812 */ /* 0x000fe200078ec0ff */
[----:B------:R-:W5:Y:S01]  /*104c0*/  LD.E.128 R28, desc[UR40][R28.64] ;  /* 0x000000281c1c7980 */ /* 0x000f62000c101d00 */
[----:B------:R-:W-:Y:S02]  /*104d0*/  LOP3.LUT R5, R14, 0x380, RZ, 0xc0, !PT ;  /* 0x000003800e057812 */ /* 0x000fe400078ec0ff */
[----:B------:R-:W-:Y:S01]  /*104e0*/  LOP3.LUT R76, R20, 0x4, R3, 0xe2, !PT ;  /* 0x00000004144c7812 */ /* 0x000fe200078ee203 */
[----:B------:R-:W-:Y:S01]  /*104f0*/  IMAD.MOV.U32 R3, RZ, RZ, R80 ;  /* 0x000000ffff037224 */ /* 0x000fe200078e0050 */
[----:B------:R-:W-:Y:S01]  /*10500*/  UIMAD UR4, UR9, UR13, UR4 ;  /* 0x0000000d090472a4 */ /* 0x000fe2000f8e0204 */
[----:B-1----:R-:W-:Y:S01]  /*10510*/  @P2 SHF.R.U32.HI R3, RZ, R77, R0 ;  /* 0x0000004dff032219 */ /* 0x002fe20000011600 */
[----:B------:R-:W-:Y:S01]  /*10520*/  UIMAD.WIDE.U32 UR10, UR9, UR12, UR10 ;  /* 0x0000000c090a72a5 */ /* 0x000fe2000f8e000a */
[----:B------:R-:W-:Y:S02]  /*10530*/  SHF.R.U64 R48, R48, 0x3, RZ ;  /* 0x0000000330307819 */ /* 0x000fe400000012ff */
[----:B------:R-:W-:-:S02]  /*10540*/  SHF.R.U64 R52, R52, 0x3, RZ ;  /* 0x0000000334347819 */ /* 0x000fc400000012ff */
[----:B------:R-:W-:Y:S02]  /*10550*/  SHF.R.U64 R56, R56, 0x3, RZ ;  /* 0x0000000338387819 */ /* 0x000fe400000012ff */
[----:B------:R-:W-:Y:S01]  /*10560*/  SHF.R.U64 R5, R5, 0x3, RZ ;  /* 0x0000000305057819 */ /* 0x000fe200000012ff */
[----:B------:R-:W-:Y:S01]  /*10570*/  UIADD3 UR4, UR11, UR4, URZ ;  /* 0x000000040b047290 */ /* 0x000fe2000fffe03f */
[----:B------:R-:W-:Y:S02]  /*10580*/  ISETP.GE.AND P0, PT, R99, UR16, PT ;  /* 0x0000001063007c0c */ /* 0x000fe4000bf06270 */
[--C-:B------:R-:W-:Y:S01]  /*10590*/  SHF.R.S32.HI R77, RZ, 0x1f, R3.reuse ;  /* 0x0000001fff4d7819 */ /* 0x100fe20000011403 */
[----:B------:R-:W-:Y:S01]  /*105a0*/  IMAD.U32 R20, RZ, RZ, UR10 ;  /* 0x0000000aff147e24 */ /* 0x000fe2000f8e00ff */
[----:B------:R-:W-:Y:S01]  /*105b0*/  LOP3.LUT R76, R79, 0x8, R76, 0xe2, !PT ;  /* 0x000000084f4c7812 */ /* 0x000fe200078ee24c */
[----:B------:R-:W-:Y:S01]  /*105c0*/  IMAD.U32 R21, RZ, RZ, UR11 ;  /* 0x0000000bff157e24 */ /* 0x000fe2000f8e00ff */
        /* <DEDUP_REMOVED lines=8> */
[----:B------:R-:W-:Y:S01]  /*10650*/  ULDC.64 UR10, c[0x0][0xae0] ;  /* 0x0002b800000a7ab9 */ /* 0x000fe20000000a00 */
[----:B------:R-:W-:Y:S01]  /*10660*/  IMAD.MOV.U32 R5, RZ, RZ, R15 ;  /* 0x000000ffff057224 */ /* 0x000fe200078e000f */
[----:B------:R-:W-:Y:S01]  /*10670*/  SEL R0, RZ, 0xffffffff, P0 ;  /* 0xffffffffff007807 */ /* 0x000fe20000000000 */
[----:B------:R-:W-:Y:S01]  /*10680*/  IMAD R78, R77, UR10, RZ ;  /* 0x0000000a4d4e7c24 */ /* 0x000fe2000f8e02ff */
[----:B------:R-:W-:Y:S01]  /*10690*/  ISETP.GE.AND P0, PT, R91, UR16, PT ;  /* 0x000000105b007c0c */ /* 0x000fe2000bf06270 */
[----:B------:R-:W-:Y:S01]  /*106a0*/  IMAD.U32 R21, RZ, RZ, UR4 ;  /* 0x00000004ff157e24 */ /* 0x000fe2000f8e00ff */
[----:B------:R-:W5:Y:S01]  /*106b0*/  LD.E.128 R12, desc[UR40][R12.64] ;  /* 0x000000280c0c7980 */ /* 0x000f62000c101d00 */
[----:B------:R-:W-:-:S02]  /*106c0*/  IMAD R77, R81, R79, R80 ;  /* 0x0000004f514d7224 */ /* 0x000fc400078e0250 */
[----:B------:R-:W-:Y:S01]  /*106d0*/  IMAD.SHL.U32 R83, R0, 0x10, RZ ;  /* 0x0000001000537824 */ /* 0x000fe200078e00ff */
[----:B------:R-:W5:Y:S01]  /*106e0*/  LD.E.128 R4, desc[UR40][R4.64] ;  /* 0x0000002804047980 */ /* 0x000f62000c101d00 */
[C---:B------:R-:W-:Y:S01]  /*106f0*/  IMAD R79, R3.reuse, UR11, R78 ;  /* 0x0000000b034f7c24 */ /* 0x040fe2000f8e024e */
[----:B------:R-:W-:Y:S01]  /*10700*/  SEL R0, RZ, 0xffffffff, P0 ;  /* 0xffffffffff007807 */ /* 0x000fe20000000000 */
[----:B------:R-:W-:Y:S01]  /*10710*/  IMAD.WIDE.U32 R20, R3, UR10, R20 ;  /* 0x0000000a03147c25 */ /* 0x000fe2000f8e0014 */
[----:B------:R-:W5:Y:S01]  /*10720*/  LD.E.128 R48, desc[UR40][R48.64] ;  /* 0x0000002830307980 */ /* 0x000f62000c101d00 */
[----:B------:R-:W-:Y:S01]  /*10730*/  SHF.R.S32.HI R3, RZ, 0x1f, R77 ;  /* 0x0000001fff037819 */ /* 0x000fe2000001144d */
[----:B------:R-:W-:Y:S02]  /*10740*/  ULDC.64 UR10, c[0x0][0xad8] ;  /* 0x0002b600000a7ab9 */ /* 0x000fe40000000a00 */
[----:B------:R-:W5:Y:S01]  /*10750*/  LD.E.128 R52, desc[UR40][R52.64] ;  /* 0x0000002834347980 */ /* 0x000f62000c101d00 */
[----:B------:R-:W-:-:S03]  /*10760*/  VIADD R93, R185, 0x180 ;  /* 0x00000180b95d7836 */ /* 0x000fc60000000000 */
[----:B------:R-:W5:Y:S01]  /*10770*/  LD.E.128 R56, desc[UR40][R56.64] ;  /* 0x0000002838387980 */ /* 0x000f62000c101d00 */
[----:B------:R-:W-:Y:S01]  /*10780*/  @!PT LDS RZ, [RZ] ;  /* 0x00000000fffff984 */ /* 0x000fe20000000800 */
[----:B------:R-:W-:Y:S01]  /*10790*/  @!PT LDS RZ, [RZ] ;  /* 0x00000000fffff984 */ /* 0x000fe20000000800 */
[----:B------:R-:W-:Y:S01]  /*107a0*/  @!PT LDS RZ, [RZ] ;  /* 0x00000000fffff984 */ /* 0x000fe20000000800 */
[----:B------:R-:W-:Y:S01]  /*107b0*/  @!PT LDS RZ, [RZ] ;  /* 0x00000000fffff984 */ /* 0x000fe20000000800 */
[----:B------:R0:W-:Y:S06]  /*107c0*/  MEMBAR.ALL.CTA ;  /* 0x0000000000007992 */ /* 0x0001ec0000008000 */
[----:B0-----:R-:W0:Y:S01]  /*107d0*/  FENCE.VIEW.ASYNC.S ;  /* 0x00000000000073c6 */ /* 0x001e220000000000 */
[----:B------:R-:W-:Y:S01]  /*107e0*/  LOP3.LUT R76, R83, 0x10, R76, 0xe2, !PT ;  /* 0x00000010534c7812 */ /* 0x000fe200078ee24c */
[----:B------:R-:W-:Y:S01]  /*107f0*/  IMAD.SHL.U32 R83, R0, 0x20, RZ ;  /* 0x0000002000537824 */ /* 0x000fe200078e00ff */
[----:B------:R-:W-:Y:S01]  /*10800*/  ISETP.GE.AND P0, PT, R93, UR16, PT ;  /* 0x000000105d007c0c */ /* 0x000fe2000bf06270 */
[----:B------:R-:W-:-:S02]  /*10810*/  IMAD.IADD R21, R21, 0x1, R79 ;  /* 0x0000000115157824 */ /* 0x000fc400078e024f */
[----:B------:R-:W-:Y:S02]  /*10820*/  IMAD R0, R3, UR10, RZ ;  /* 0x0000000a03007c24 */ /* 0x000fe4000f8e02ff */
[----:B------:R-:W-:Y:S02]  /*10830*/  VIADD R88, R220, UR42 ;  /* 0x0000002adc587c36 */ /* 0x000fe40008000000 */
[----:B------:R-:W-:Y:S01]  /*10840*/  IMAD R89, R81, UR8, RZ ;  /* 0x0000000851597c24 */ /* 0x000fe2000f8e02ff */
[----:B------:R-:W-:Y:S01]  /*10850*/  UIADD3 UR4, UR46, 0x28c20, URZ ;  /* 0x00028c202e047890 */ /* 0x000fe2000fffe03f */
[C---:B------:R-:W-:Y:S01]  /*10860*/  IMAD R79, R77.reuse, UR11, R0 ;  /* 0x0000000b4d4f7c24 */ /* 0x040fe2000f8e0200 */
[----:B------:R-:W-:Y:S01]  /*10870*/  SEL R3, RZ, 0x40, P0 ;  /* 0x00000040ff037807 */ /* 0x000fe20000000000 */
[----:B------:R-:W-:Y:S01]  /*10880*/  IMAD.WIDE.U32 R20, R77, UR10, R20 ;  /* 0x0000000a4d147c25 */ /* 0x000fe2000f8e0014 */
[----:B------:R-:W-:Y:S01]  /*10890*/  ISETP.GE.AND P0, PT, R88, R89, PT ;  /* 0x000000595800720c */ /* 0x000fe20003f06270 */
[----:B------:R-:W-:Y:S01]  /*108a0*/  ULDC.64 UR10, c[0x0][0xa80] ;  /* 0x0002a000000a7ab9 */ /* 0x000fe20000000a00 */
[----:B------:R-:W-:Y:S01]  /*108b0*/  UPRMT UR4, URZ, 0x654, UR4 ;  /* 0x000006543f047896 */ /* 0x000fe20008000004 */
[----:B------:R-:W-:Y:S01]  /*108c0*/  VIADD R95, R185, 0x1c0 ;  /* 0x000001c0b95f7836 */ /* 0x000fe20000000000 */
[----:B------:R-:W-:Y:S01]  /*108d0*/  LEA R86, P2, R20, UR10, 0x1 ;  /* 0x0000000a14567c11 */ /* 0x000fe2000f8408ff */
[----:B------:R-:W-:Y:S01]  /*108e0*/  IMAD.IADD R21, R21, 0x1, R79 ;  /* 0x0000000115157824 */ /* 0x000fe200078e024f */
[----:B------:R-:W-:-:S02]  /*108f0*/  LOP3.LUT R76, R83, 0x20, R76, 0xe2, !PT ;  /* 0x00000020534c7812 */ /* 0x000fc400078ee24c */
[----:B------:R-:W-:Y:S02]  /*10900*/  ISETP.GE.AND P1, PT, R95, UR16, PT ;  /* 0x000000105f007c0c */ /* 0x000fe4000bf26270 */
[----:B------:R-:W-:Y:S01]  /*10910*/  LEA.HI.X R87, R20, UR11, R21, 0x1, P2 ;  /* 0x0000000b14577c11 */ /* 0x000fe200090f0c15 */
[----:B0-----:R-:W-:Y:S01]  /*10920*/  SYNCS.ARRIVE.TRANS64.RED.A1T0 RZ, [UR4], RZ ;  /* 0x000000ffffff79a7 */ /* 0x001fe20008100404 */
[----:B------:R-:W-:Y:S01]  /*10930*/  LOP3.LUT R3, R76, R3, RZ, 0xfc, !PT ;  /* 0x000000034c037212 */ /* 0x000fe200078efcff */
[----:B------:R0:W1:Y:S01]  /*10940*/  SHFL.IDX PT, R20, R86, RZ, 0x181f ;  /* 0x00181fff56147589 */ /* 0x00006200000e0000 */
[----:B------:R-:W-:Y:S01]  /*10950*/  SEL R0, RZ, 0x80, P1 ;  /* 0x00000080ff007807 */ /* 0x000fe20000800000 */
[----:B------:R-:W-:Y:S02]  /*10960*/  BSSY B1, `(.L_x_2425) ;  /* 0x000002a000017945 */ /* 0x000fe40003800000 */
[----:B------:R0:W3:Y:S01]  /*10970*/  SHFL.IDX PT, R21, R87, RZ, 0x181f ;  /* 0x00181fff57157589 */ /* 0x0000e200000e0000 */
[----:B------:R-:W-:-:S02]  /*10980*/  LOP3.LUT R0, R3, R0, RZ, 0xfc, !PT ;  /* 0x0000000003007212 */ /* 0x000fc400078efcff */
        /* <DEDUP_REMOVED lines=9> */
[CC--:B-1----:R-:W-:Y:S01]  /*10a20*/  @!P1 LEA R76, P2, R188.reuse, R20.reuse, 0x1 ;  /* 0x00000014bc4c9211 */ /* 0x0c2fe200078408ff */
[----:B---3--:R-:W-:Y:S02]  /*10a30*/  @!P0 IMAD.WIDE R78, R185, 0x2, R20 ;  /* 0x00000002b94e8825 */ /* 0x008fe400078e0214 */
[----:B------:R-:W-:Y:S02]  /*10a40*/  @!P4 LEA R80, P5, R101, R20, 0x1 ;  /* 0x000000146550c211 */ /* 0x000fe400078a08ff */
[----:B------:R-:W-:Y:S01]  /*10a50*/  @!P1 LEA.HI.X R77, R188, R21, R152, 0x1, P2 ;  /* 0x00000015bc4d9211 */ /* 0x000fe200010f0c98 */
[----:B-----5:R1:W-:Y:S01]  /*10a60*/  @!P0 ST.E.128 desc[UR40][R78.64], R4 ;  /* 0x000000044e008985 */ /* 0x0203e2000c101d28 */
[----:B------:R-:W-:Y:S02]  /*10a70*/  ISETP.GE.AND P2, PT, R99, UR16, PT ;  /* 0x0000001063007c0c */ /* 0x000fe4000bf46270 */
[----:B------:R-:W-:Y:S01]  /*10a80*/  LOP3.LUT P0, RZ, R3, 0x40, RZ, 0xc0, !PT ;  /* 0x0000004003ff7812 */ /* 0x000fe2000780c0ff */
[----:B------:R3:W-:Y:S01]  /*10a90*/  @!P1 ST.E.128 desc[UR40][R76.64], R12 ;  /* 0x0000000c4c009985 */ /* 0x0007e2000c101d28 */
[----:B------:R-:W-:-:S02]  /*10aa0*/  ISETP.GE.AND P1, PT, R91, UR16, PT ;  /* 0x000000105b007c0c */ /* 0x000fc4000bf26270 */
[-C--:B------:R-:W-:Y:S02]  /*10ab0*/  @!P3 LEA R82, P6, R97, R20.reuse, 0x1 ;  /* 0x000000146152b211 */ /* 0x080fe400078c08ff */
        /* <DEDUP_REMOVED lines=13> */
[----:B---3--:R-:W-:Y:S01]  /*10b90*/  SHF.R.S32.HI R13, RZ, 0x1f, R95 ;  /* 0x0000001fff0d7819 */ /* 0x008fe2000001145f */
[----:B------:R4:W-:Y:S01]  /*10ba0*/  @!P1 ST.E.128 desc[UR40][R4.64], R52 ;  /* 0x0000003404009985 */ /* 0x0009e2000c101d28 */
[----:B------:R-:W-:-:S02]  /*10bb0*/  @P0 LEA.HI.X R7, R93, R21, R7, 0x1, P5 ;  /* 0x000000155d070211 */ /* 0x000fc400028f0c07 */
[----:B------:R-:W-:-:S03]  /*10bc0*/  @P6 LEA R12, P5, R95, R20, 0x1 ;  /* 0x000000145f0c6211 */ /* 0x000fc600078a08ff */
[----:B------:R4:W-:Y:S01]  /*10bd0*/  @P0 ST.E.128 desc[UR40][R6.64], R60 ;  /* 0x0000003c06000985 */ /* 0x0009e2000c101d28 */
[----:B------:R-:W-:-:S05]  /*10be0*/  @P6 LEA.HI.X R13, R95, R21, R13, 0x1, P5 ;  /* 0x000000155f0d6211 */ /* 0x000fca00028f0c0d */
[----:B------:R4:W-:Y:S04]  /*10bf0*/  @P6 ST.E.128 desc[UR40][R12.64], R68 ;  /* 0x000000440c006985 */ /* 0x0009e8000c101d28 */
.L_x_2426:
[----:B------:R-:W-:Y:S05]  /*10c00*/  BSYNC B1 ;  /* 0x0000000000017941 */ /* 0x000fea0003800000 */
.L_x_2425:
[----:B----45:R-:W-:Y:S01]  /*10c10*/  VIADD R6, R88, 0x20 ;  /* 0x0000002058067836 */ /* 0x030fe20000000000 */
[----:B------:R4:W0:Y:S04]  /*10c20*/  SHFL.IDX PT, R5, R87, 0x1, 0x181f ;  /* 0x00381f0057057f89 */ /* 0x00082800000e0000 */
[----:B------:R-:W-:Y:S01]  /*10c30*/  ISETP.GE.AND P0, PT, R6, R89, PT ;  /* 0x000000590600720c */ /* 0x000fe20003f06270 */
[----:B------:R4:W0:-:S12]  /*10c40*/  SHFL.IDX PT, R4, R86, 0x1, 0x181f ;  /* 0x00381f0056047f89 */ /* 0x00081800000e0000 */
[----:B----4-:R-:W-:Y:S05]  /*10c50*/  @P0 BRA `(.L_x_2427) ;  /* 0x0000002400dc0947 */ /* 0x010fea0003800000 */
[----:B------:R-:W-:Y:S02]  /*10c60*/  ISETP.GE.AND P0, PT, R185, UR16, PT ;  /* 0x00000010b9007c0c */ /* 0x000fe4000bf06270 */
[----:B------:R-:W-:Y:S02]  /*10c70*/  ISETP.GE.AND P4, PT, R188, UR16, PT ;  /* 0x00000010bc007c0c */ /* 0x000fe4000bf86270 */
[----:B------:R-:W-:Y:S02]  /*10c80*/  ISETP.GE.AND P3, PT, R101, UR16, PT ;  /* 0x0000001065007c0c */ /* 0x000fe4000bf66270 */
[----:B------:R-:W-:Y:S02]  /*10c90*/  ISETP.GE.AND P2, PT, R97, UR16, PT ;  /* 0x0000001061007c0c */ /* 0x000fe4000bf46270 */
[----:B------:R-:W-:Y:S02]  /*10ca0*/  ISETP.GE.AND P1, PT, R99, UR16, PT ;  /* 0x0000001063007c0c */ /* 0x000fe4000bf26270 */
[----:B------:R-:W-:-:S02]  /*10cb0*/  SHF.R.S32.HI R15, RZ, 0x1f, R101 ;  /* 0x0000001fff0f7819 */ /* 0x000fc40000011465 */
[----:B---3--:R-:W-:Y:S01]  /*10cc0*/  SHF.R.S32.HI R21, RZ, 0x1f, R97 ;  /* 0x0000001fff157819 */ /* 0x008fe20000011461 */
[----:B0-----:R-:W-:Y:S02]  /*10cd0*/  @!P0 IMAD.WIDE R6, R185, 0x2, R4 ;  /* 0x00000002b9068825 */ /* 0x001fe400078e0204 */
[CC--:B------:R-:W-:Y:S02]  /*10ce0*/  @!P4 LEA R12, P5, R188.reuse, R4.reuse, 0x1 ;  /* 0x00000004bc0cc211 */ /* 0x0c0fe400078a08ff */
[-C--:B------:R-:W-:Y:S01]  /*10cf0*/  @!P3 LEA R14, P6, R101, R4.reuse, 0x1 ;  /* 0x00000004650eb211 */ /* 0x080fe200078c08ff */
[----:B------:R0:W-:Y:S01]  /*10d00*/  @!P0 ST.E.128 desc[UR40][R6.64], R8 ;  /* 0x0000000806008985 */ /* 0x0001e2000c101d28 */
[----:B------:R-:W-:Y:S02]  /*10d10*/  ISETP.GE.AND P0, PT, R91, UR16, PT ;  /* 0x000000105b007c0c */ /* 0x000fe4000bf06270 */
[----:B------:R-:W-:Y:S02]  /*10d20*/  @!P4 LEA.HI.X R13, R188, R5, R152, 0x1, P5 ;  /* 0x00000005bc0dc211 */ /* 0x000fe400028f0c98 */
[----:B-1----:R-:W-:-:S02]  /*10d30*/  @!P2 LEA R20, P5, R97, R4, 0x1 ;  /* 0x000000046114a211 */ /* 0x002fc400078a08ff */
[-C--:B------:R-:W-:Y:S01]  /*10d40*/  @!P3 LEA.HI.X R15, R101, R5.reuse, R15, 0x1, P6 ;  /* 0x00000005650fb211 */ /* 0x080fe200030f0c0f */
[----:B------:R1:W-:Y:S01]  /*10d50*/  @!P4 ST.E.128 desc[UR40][R12.64], R24 ;  /* 0x000000180c00c985 */ /* 0x0003e2000c101d28 */
[----:B------:R-:W-:Y:S02]  /*10d60*/  LOP3.LUT P6, RZ, R3, 0x40, RZ, 0xc0, !PT ;  /* 0x0000004003ff7812 */ /* 0x000fe400078cc0ff */
[----:B------:R-:W-:Y:S01]  /*10d70*/  @!P2 LEA.HI.X R21, R97, R5, R21, 0x1, P5 ;  /* 0x000000056115a211 */ /* 0x000fe200028f0c15 */
[----:B------:R1:W-:Y:S01]  /*10d80*/  @!P3 ST.E.128 desc[UR40][R14.64], R32 ;  /* 0x000000200e00b985 */ /* 0x0003e2000c101d28 */
[----:B------:R-:W-:-:S03]  /*10d90*/  SHF.R.S32.HI R3, RZ, 0x1f, R99 ;  /* 0x0000001fff037819 */ /* 0x000fc60000011463 */
[----:B------:R1:W-:Y:S01]  /*10da0*/  @!P2 ST.E.128 desc[UR40][R20.64], R40 ;  /* 0x000000281400a985 */ /* 0x0003e2000c101d28 */
[----:B0-----:R-:W-:-:S04]  /*10db0*/  @!P1 LEA R6, P5, R99, R4, 0x1 ;  /* 0x0000000463069211 */ /* 0x001fc800078a08ff */
[-C--:B------:R-:W-:Y:S02]  /*10dc0*/  @!P1 LEA.HI.X R7, R99, R5.reuse, R3, 0x1, P5 ;  /* 0x0000000563079211 */ /* 0x080fe400028f0c03 */
[----:B------:R-:W-:Y:S02]  /*10dd0*/  SHF.R.S32.HI R3, RZ, 0x1f, R91 ;  /* 0x0000001fff037819 */ /* 0x000fe4000001145b */
[C---:B------:R-:W-:Y:S01]  /*10de0*/  @!P0 LEA R8, P5, R91.reuse, R4, 0x1 ;  /* 0x000000045b088211 */ /* 0x040fe200078a08ff */
[----:B------:R1:W-:Y:S03]  /*10df0*/  @!P1 ST.E.128 desc[UR40][R6.64], R48 ;  /* 0x0000003006009985 */ /* 0x0003e6000c101d28 */
[----:B------:R-:W-:Y:S02]  /*10e00*/  @!P0 LEA.HI.X R9, R91, R5, R3, 0x1, P5 ;  /* 0x000000055b098211 */ /* 0x000fe400028f0c03 */
[----:B------:R-:W-:-:S02]  /*10e10*/  SHF.R.S32.HI R3, RZ, 0x1f, R93 ;  /* 0x0000001fff037819 */ /* 0x000fc4000001145d */
[C---:B------:R-:W-:Y:S01]  /*10e20*/  @P6 LEA R10, P5, R93.reuse, R4, 0x1 ;  /* 0x000000045d0a6211 */ /* 0x040fe200078a08ff */
[----:B------:R1:W-:Y:S01]  /*10e30*/  @!P0 ST.E.128 desc[UR40][R8.64], R56 ;  /* 0x0000003808008985 */ /* 0x0003e2000c101d28 */
[----:B------:R-:W-:Y:S02]  /*10e40*/  LOP3.LUT P0, RZ, R0, 0x80, RZ, 0xc0, !PT ;  /* 0x0000008000ff7812 */ /* 0x000fe4000780c0ff */
[----:B------:R-:W-:-:S05]  /*10e50*/  @P6 LEA.HI.X R11, R93, R5, R3, 0x1, P5 ;  /* 0x000000055d0b6211 */ /* 0x000fca00028f0c03 */
[----:B------:R1:W-:Y:S06]  /*10e60*/  @P6 ST.E.128 desc[UR40][R10.64], R64 ;  /* 0x000000400a006985 */ /* 0x0003ec000c101d28 */
[----:B------:R-:W-:Y:S05]  /*10e70*/  @!P0 BRA `(.L_x_2427) ;  /* 0x0000002400548947 */ /* 0x000fea0003800000 */
[----:B------:R-:W-:Y:S02]  /*10e80*/  LEA R4, P0, R95, R4, 0x1 ;  /* 0x000000045f047211 */ /* 0x000fe400078008ff */
[----:B------:R-:W-:-:S04]  /*10e90*/  SHF.R.S32.HI R0, RZ, 0x1f, R95 ;  /* 0x0000001fff007819 */ /* 0x000fc8000001145f */
[----:B------:R-:W-:-:S05]  /*10ea0*/  LEA.HI.X R5, R95, R5, R0, 0x1, P0 ;  /* 0x000000055f057211 */ /* 0x000fca00000f0c00 */
[----:B------:R0:W-:Y:S01]  /*10eb0*/  ST.E.128 desc[UR40][R4.64], R72 ;  /* 0x0000004804007985 */ /* 0x0001e2000c101d28 */
[----:B------:R-:W-:Y:S05]  /*10ec0*/  BRA `(.L_x_2427) ;  /* 0x0000002400407947 */ /* 0x000fea0003800000 */
.L_x_2424:
[----:B------:R-:W-:Y:S01]  /*10ed0*/  ULDC.64 UR14, c[0x0][0xb08] ;  /* 0x0002c200000e7ab9 */ /* 0x000fe20000000a00 */
[----:B0-----:R-:W-:Y:S01]  /*10ee0*/  VIADD R4, R186, UR42 ;  /* 0x0000002aba047c36 */ /* 0x001fe20008000000 */
[----:B------:R-:W-:Y:S01]  /*10ef0*/  UIMAD UR12, UR24, UR14, URZ ;  /* 0x0000000e180c72a4 */ /* 0x000fe2000f8e023f */
[----:B------:R-:W-:Y:S01]  /*10f00*/  BSSY B1, `(.L_x_2428) ;  /* 0x00000c6000017945 */ /* 0x000fe20003800000 */
[----:B------:R-:W-:Y:S01]  /*10f10*/  UIMAD.WIDE.U32 UR10, UR4, UR14, URZ ;  /* 0x0000000e040a72a5 */ /* 0x000fe2000f8e003f */
[----:B------:R-:W-:Y:S01]  /*10f20*/  IMAD.MOV.U32 R3, RZ, RZ, R4 ;  /* 0x000000ffff037224 */ /* 0x000fe200078e0004 */
[----:B------:R-:W-:Y:S01]  /*10f30*/  UIMAD UR12, UR4, UR15, UR12 ;  /* 0x0000000f040c72a4 */ /* 0x000fe2000f8e020c */
[----:B------:R-:W-:Y:S01]  /*10f40*/  SHF.R.S32.HI R21, RZ, 0x1f, R205 ;  /* 0x0000001fff157819 */ /* 0x000fe200000114cd */
[----:B------:R-:W-:Y:S01]  /*10f50*/  ULDC UR14, c[0x0][0xbe8] ;  /* 0x0002fa00000e7ab9 */ /* 0x000fe20000000800 */
[----:B------:R-:W-:Y:S01]  /*10f60*/  USHF.R.S32.HI UR4, URZ, 0x1f, UR9 ;  /* 0x0000001f3f047899 */ /* 0x000fe20008011409 */
[----:B------:R-:W-:Y:S01]  /*10f70*/  SHF.R.S32.HI R152, RZ, 0x1f, R206 ;  /* 0x0000001fff987819 */ /* 0x000fe200000114ce */
[----:B------:R-:W-:Y:S01]  /*10f80*/  UIADD3 UR11, UR11, UR12, URZ ;  /* 0x0000000c0b0b7290 */ /* 0x000fe2000fffe03f */
[----:B------:R-:W-:Y:S01]  /*10f90*/  SHF.R.S32.HI R153, RZ, 0x1f, R207 ;  /* 0x0000001fff997819 */ /* 0x000fe200000114cf */
[----:B------:R-:W-:Y:S01]  /*10fa0*/  UISETP.NE.AND UP0, UPT, UR14, 0x1, UPT ;  /* 0x000000010e00788c */ /* 0x000fe2000bf05270 */
[----:B------:R-:W-:Y:S01]  /*10fb0*/  SHF.R.S32.HI R154, RZ, 0x1f, R208 ;  /* 0x0000001fff9a7819 */ /* 0x000fe200000114d0 */
[----:B------:R-:W-:Y:S01]  /*10fc0*/  ULDC.64 UR12, c[0x0][0xb38] ;  /* 0x0002ce00000c7ab9 */ /* 0x000fe20000000a00 */
[----:B------:R-:W-:Y:S01]  /*10fd0*/  UIMAD UR8, UR8, UR14, URZ ;  /* 0x0000000e080872a4 */ /* 0x000fe2000f8e023f */
[----:B------:R-:W-:Y:S01]  /*10fe0*/  SHF.R.S32.HI R155, RZ, 0x1f, R209 ;  /* 0x0000001fff9b7819 */ /* 0x000fe200000114d1 */
[----:B------:R-:W-:Y:S01]  /*10ff0*/  UIMAD.WIDE.U32 UR10, UR44, UR12, UR10 ;  /* 0x0000000c2c0a72a5 */ /* 0x000fe2000f8e000a */
[----:B------:R-:W-:-:S02]  /*11000*/  PLOP3.LUT P0, PT, PT, PT, UP0, 0x80, 0x0 ;  /* 0x000000000000781c */ /* 0x000fc40003f0f008 */
[----:B------:R-:W-:Y:S01]  /*11010*/  SHF.R.S32.HI R156, RZ, 0x1f, R210 ;  /* 0x0000001fff9c7819 */ /* 0x000fe200000114d2 */
[----:B------:R-:W-:Y:S01]  /*11020*/  UIMAD UR11, UR44, UR13, UR11 ;  /* 0x0000000d2c0b72a4 */ /* 0x000fe2000f8e020b */
[----:B------:R-:W-:Y:S02]  /*11030*/  SHF.R.S32.HI R157, RZ, 0x1f, R211 ;  /* 0x0000001fff9d7819 */ /* 0x000fe400000114d3 */
[----:B------:R-:W-:Y:S01]  /*11040*/  ULDC.64 UR12, c[0x0][0xb40] ;  /* 0x0002d000000c7ab9 */ /* 0x000fe20000000a00 */
[----:B------:R-:W-:Y:S01]  /*11050*/  SHF.R.S32.HI R158, RZ, 0x1f, R212 ;  /* 0x0000001fff9e7819 */ /* 0x000fe200000114d4 */
[----:B------:R-:W-:Y:S01]  /*11060*/  UIMAD UR4, UR4, UR12, URZ ;  /* 0x0000000c040472a4 */ /* 0x000fe2000f8e023f */
[----:B------:R-:W-:Y:S01]  /*11070*/  SHF.R.S32.HI R159, RZ, 0x1f, R213 ;  /* 0x0000001fff9f7819 */ /* 0x000fe200000114d5 */
[----:B------:R-:W-:Y:S01]  /*11080*/  UIMAD.WIDE.U32 UR10, UR9, UR12, UR10 ;  /* 0x0000000c090a72a5 */ /* 0x000fe2000f8e000a */
[----:B------:R-:W-:Y:S01]  /*11090*/  SHF.R.S32.HI R160, RZ, 0x1f, R214 ;  /* 0x0000001fffa07819 */ /* 0x000fe200000114d6 */
[----:B------:R-:W-:Y:S01]  /*110a0*/  UIMAD UR4, UR9, UR13, UR4 ;  /* 0x0000000d090472a4 */ /* 0x000fe2000f8e0204 */
[----:B------:R-:W-:-:S02]  /*110b0*/  SHF.R.S32.HI R161, RZ, 0x1f, R215 ;  /* 0x0000001fffa17819 */ /* 0x000fc400000114d7 */
[----:B------:R-:W-:Y:S01]  /*110c0*/  @UP0 ULDC UR9, c[0x0][0xbec] ;  /* 0x0002fb0000090ab9 */ /* 0x000fe20000000800 */
[----:B------:R-:W-:Y:S01]  /*110d0*/  UIADD3 UR11, UR11, UR4, URZ ;  /* 0x000000040b0b7290 */ /* 0x000fe2000fffe03f */
[----:B------:R-:W-:Y:S01]  /*110e0*/  @P0 IMAD.HI.U32 R0, R4, UR9, RZ ;  /* 0x0000000904000c27 */ /* 0x000fe2000f8e00ff */
[----:B------:R-:W-:Y:S01]  /*110f0*/  ULDC.64 UR12, c[0x0][0xb48] ;  /* 0x0002d200000c7ab9 */ /* 0x000fe20000000a00 */
[----:B------:R-:W-:Y:S01]  /*11100*/  @UP0 ULDC UR4, c[0x0][0xbf0] ;  /* 0x0002fc0000040ab9 */ /* 0x000fe20000000800 */
[----:B------:R-:W-:Y:S01]  /*11110*/  UIMAD.WIDE.U32 UR10, UR45, UR12, UR10 ;  /* 0x0000000c2d0a72a5 */ /* 0x000fe2000f8e000a */
[----:B------:R-:W-:Y:S02]  /*11120*/  SHF.R.S32.HI R162, RZ, 0x1f, R216 ;  /* 0x0000001fffa27819 */ /* 0x000fe400000114d8 */
[----:B------:R-:W-:Y:S01]  /*11130*/  @P0 SHF.R.U32.HI R3, RZ, UR4, R0 ;  /* 0x00000004ff030c19 */ /* 0x000fe20008011600 */
[----:B------:R-:W-:Y:S01]  /*11140*/  UIMAD UR45, UR45, UR13, UR11 ;  /* 0x0000000d2d2d72a4 */ /* 0x000fe2000f8e020b */
[----:B------:R-:W-:Y:S01]  /*11150*/  SHF.R.S32.HI R13, RZ, 0x1f, R217 ;  /* 0x0000001fff0d7819 */ /* 0x000fe200000114d9 */
[----:B------:R-:W-:Y:S01]  /*11160*/  IMAD.U32 R5, RZ, RZ, UR11 ;  /* 0x0000000bff057e24 */ /* 0x000fe2000f8e00ff */
[--C-:B------:R-:W-:Y:S01]  /*11170*/  SHF.R.S32.HI R0, RZ, 0x1f, R3.reuse ;  /* 0x0000001fff007819 */ /* 0x100fe20000011403 */
[----:B------:R-:W-:Y:S01]  /*11180*/  IMAD.MOV R7, RZ, RZ, -R3 ;  /* 0x000000ffff077224 */ /* 0x000fe200078e0a03 */
[----:B------:R-:W-:Y:S01]  /*11190*/  ULDC.64 UR12, c[0x0][0xb30] ;  /* 0x0002cc00000c7ab9 */ /* 0x000fe20000000a00 */
[----:B------:R-:W-:Y:S01]  /*111a0*/  IMAD.U32 R5, RZ, RZ, UR45 ;  /* 0x0000002dff057e24 */ /* 0x000fe2000f8e00ff */
[----:B------:R-:W-:Y:S01]  /*111b0*/  UIADD3 UR4, UR46, 0x28c20, URZ ;  /* 0x00028c202e047890 */ /* 0x000fe2000fffe03f */
[----:B------:R-:W-:Y:S01]  /*111c0*/  IMAD R7, R7, UR14, R4 ;  /* 0x0000000e07077c24 */ /* 0x000fe2000f8e0204 */
[----:B------:R-:W-:Y:S01]  /*111d0*/  SHF.R.S32.HI R163, RZ, 0x1f, R218 ;  /* 0x0000001fffa37819 */ /* 0x000fe200000114da */
[----:B------:R-:W-:Y:S01]  /*111e0*/  IMAD R0, R0, UR12, RZ ;  /* 0x0000000c00007c24 */ /* 0x000fe2000f8e02ff */
[----:B------:R-:W-:Y:S01]  /*111f0*/  UPRMT UR4, URZ, 0x654, UR4 ;  /* 0x000006543f047896 */ /* 0x000fe20008000004 */
[----:B------:R-:W-:Y:S01]  /*11200*/  IMAD.U32 R4, RZ, RZ, UR10 ;  /* 0x0000000aff047e24 */ /* 0x000fe2000f8e00ff */
[----:B------:R-:W-:Y:S01]  /*11210*/  ULDC.64 UR10, c[0x0][0xb28] ;  /* 0x0002ca00000a7ab9 */ /* 0x000fe20000000a00 */
[C---:B------:R-:W-:Y:S01]  /*11220*/  IMAD R9, R3.reuse, UR13, R0 ;  /* 0x0000000d03097c24 */ /* 0x040fe2000f8e0200 */
[----:B------:R-:W-:Y:S01]  /*11230*/  SHF.R.S32.HI R0, RZ, 0x1f, R7 ;  /* 0x0000001fff007819 */ /* 0x000fe20000011407 */
[----:B------:R-:W-:Y:S01]  /*11240*/  IMAD.WIDE.U32 R4, R3, UR12, R4 ;  /* 0x0000000c03047c25 */ /* 0x000fe2000f8e0004 */
[----:B------:R-:W-:-:S02]  /*11250*/  SHF.R.S32.HI R164, RZ, 0x1f, R219 ;  /* 0x0000001fffa47819 */ /* 0x000fc400000114db */
[----:B------:R-:W-:Y:S01]  /*11260*/  SHF.R.S32.HI R165, RZ, 0x1f, R17 ;  /* 0x0000001fffa57819 */ /* 0x000fe20000011411 */
[----:B------:R-:W-:Y:S01]  /*11270*/  IMAD R0, R0, UR10, RZ ;  /* 0x0000000a00007c24 */ /* 0x000fe2000f8e02ff */
[----:B------:R-:W-:Y:S01]  /*11280*/  SYNCS.ARRIVE.TRANS64.RED.A1T0 RZ, [UR4], RZ ;  /* 0x000000ffffff79a7 */ /* 0x000fe20008100404 */
[----:B------:R-:W-:Y:S02]  /*11290*/  IMAD.IADD R5, R5, 0x1, R9 ;  /* 0x0000000105057824 */ /* 0x000fe400078e0209 */
[C---:B------:R-:W-:Y:S02]  /*112a0*/  IMAD R3, R7.reuse, UR11, R0 ;  /* 0x0000000b07037c24 */ /* 0x040fe4000f8e0200 */
[----:B------:R-:W-:Y:S02]  /*112b0*/  VIADD R0, R16, UR42 ;  /* 0x0000002a10007c36 */ /* 0x000fe40008000000 */
[----:B------:R-:W-:Y:S01]  /*112c0*/  IMAD.WIDE.U32 R4, R7, UR10, R4 ;  /* 0x0000000a07047c25 */ /* 0x000fe2000f8e0004 */
[----:B------:R-:W-:-:S02]  /*112d0*/  ULDC.64 UR10, c[0x0][0xb00] ;  /* 0x0002c000000a7ab9 */ /* 0x000fc40000000a00 */
[----:B------:R-:W-:Y:S01]  /*112e0*/  ISETP.GE.AND P0, PT, R0, UR8, PT ;  /* 0x0000000800007c0c */ /* 0x000fe2000bf06270 */
[----:B------:R-:W-:Y:S01]  /*112f0*/  IMAD.IADD R5, R5, 0x1, R3 ;  /* 0x0000000105057824 */ /* 0x000fe200078e0203 */
[----:B------:R-:W-:-:S04]  /*11300*/  LEA R3, P1, R4, UR10, 0x2 ;  /* 0x0000000a04037c11 */ /* 0x000fc8000f8210ff */
[----:B------:R-:W-:Y:S01]  /*11310*/  LEA.HI.X R10, R4, UR11, R5, 0x2, P1 ;  /* 0x0000000b040a7c11 */ /* 0x000fe200088f1405 */
[----:B------:R0:W1:Y:S04]  /*11320*/  SHFL.IDX PT, R11, R3, RZ, 0x1c1f ;  /* 0x001c1fff030b7589 */ /* 0x00006800000e0000 */
[----:B------:R0:W3:Y:S02]  /*11330*/  SHFL.IDX PT, R12, R10, RZ, 0x1c1f ;  /* 0x001c1fff0a0c7589 */ /* 0x0000e400000e0000 */
        /* <DEDUP_REMOVED lines=8> */
[-C--:B---3--:R-:W-:Y:S02]  /*113c0*/  @!P3 LEA.HI.X R5, R17, R12.reuse, R165, 0x2, P0 ;  /* 0x0000000c1105b211 */ /* 0x088fe400000f14a5 */
[----:B------:R-:W-:Y:S02]  /*113d0*/  ISETP.GE.AND P0, PT, R216, UR4, PT ;  /* 0x00000004d8007c0c */ /* 0x000fe4000bf06270 */
[----:B------:R-:W-:Y:S01]  /*113e0*/  @!P4 LEA.HI.X R7, R219, R12, R164, 0x2, P5 ;  /* 0x0000000cdb07c211 */ /* 0x000fe200028f14a4 */
[----:B------:R1:W-:Y:S01]  /*113f0*/  @!P3 ST.E.64 desc[UR40][R4.64], R24 ;  /* 0x000000180400b985 */ /* 0x0003e2000c101b28 */
[----:B------:R-:W-:-:S03]  /*11400*/  ISETP.GE.AND P3, PT, R215, UR4, PT ;  /* 0x00000004d7007c0c */ /* 0x000fc6000bf66270 */
[----:B------:R3:W-:Y:S01]  /*11410*/  @!P4 ST.E.64 desc[UR40][R6.64], R28 ;  /* 0x0000001c0600c985 */ /* 0x0007e2000c101b28 */
[----:B------:R-:W-:Y:S02]  /*11420*/  ISETP.GE.AND P4, PT, R214, UR4, PT ;  /* 0x00000004d6007c0c */ /* 0x000fe4000bf86270 */
[CC--:B-1----:R-:W-:Y:S02]  /*11430*/  @!P2 LEA R4, P6, R218.reuse, R11.reuse, 0x2 ;  /* 0x0000000bda04a211 */ /* 0x0c2fe400078c10ff */
[CC--:B---3--:R-:W-:Y:S02]  /*11440*/  @!P1 LEA R6, P5, R217.reuse, R11.reuse, 0x2 ;  /* 0x0000000bd9069211 */ /* 0x0c8fe400078a10ff */
        /* <DEDUP_REMOVED lines=10> */
[----:B---3--:R-:W-:-:S02]  /*114f0*/  @!P4 LEA R6, P2, R214, R11, 0x2 ;  /* 0x0000000bd606c211 */ /* 0x008fc400078410ff */
[-C--:B------:R-:W-:Y:S02]  /*11500*/  @!P3 LEA.HI.X R5, R215, R12.reuse, R161, 0x2, P1 ;  /* 0x0000000cd705b211 */ /* 0x080fe400008f14a1 */
[----:B------:R-:W-:Y:S02]  /*11510*/  ISETP.GE.AND P1, PT, R211, UR4, PT ;  /* 0x00000004d3007c0c */ /* 0x000fe4000bf26270 */
[----:B------:R-:W-:Y:S01]  /*11520*/  @!P4 LEA.HI.X R7, R214, R12, R160, 0x2, P2 ;  /* 0x0000000cd607c211 */ /* 0x000fe200010f14a0 */
[----:B------:R1:W-:Y:S01]  /*11530*/  @!P3 ST.E.64 desc[UR40][R4.64], R44 ;  /* 0x0000002c0400b985 */ /* 0x0003e2000c101b28 */
[----:B------:R-:W-:Y:S02]  /*11540*/  ISETP.GE.AND P2, PT, R210, UR4, PT ;  /* 0x00000004d2007c0c */ /* 0x000fe4000bf46270 */
[----:B----4-:R-:W-:Y:S01]  /*11550*/  @!P5 LEA R8, P6, R213, R11, 0x2 ;  /* 0x0000000bd508d211 */ /* 0x010fe200078c10ff */
[----:B------:R3:W-:Y:S01]  /*11560*/  @!P4 ST.E.64 desc[UR40][R6.64], R48 ;  /* 0x000000300600c985 */ /* 0x0007e2000c101b28 */
[----:B------:R-:W-:-:S02]  /*11570*/  ISETP.GE.AND P3, PT, R209, UR4, PT ;  /* 0x00000004d1007c0c */ /* 0x000fc4000bf66270 */
[----:B------:R-:W-:Y:S02]  /*11580*/  @!P5 LEA.HI.X R9, R213, R12, R159, 0x2, P6 ;  /* 0x0000000cd509d211 */ /* 0x000fe400030f149f */
[----:B------:R-:W-:-:S03]  /*11590*/  ISETP.GE.AND P4, PT, R208, UR4, PT ;  /* 0x00000004d0007c0c */ /* 0x000fc6000bf86270 */
[----:B------:R4:W-:Y:S01]  /*115a0*/  @!P5 ST.E.64 desc[UR40][R8.64], R52 ;  /* 0x000000340800d985 */ /* 0x0009e2000c101b28 */
[CC--:B-1----:R-:W-:Y:S02]  /*115b0*/  @!P0 LEA R4, P6, R212.reuse, R11.reuse, 0x2 ;  /* 0x0000000bd4048211 */ /* 0x0c2fe400078c10ff */
[CC--:B---3--:R-:W-:Y:S02]  /*115c0*/  @!P1 LEA R6, P5, R211.reuse, R11.reuse, 0x2 ;  /* 0x0000000bd3069211 */ /* 0x0c8fe400078a10ff */
        /* <DEDUP_REMOVED lines=21> */
[----:B-1----:R-:W-:-:S04]  /*11720*/  @!P0 LEA R4, P4, R206, R11, 0x2 ;  /* 0x0000000bce048211 */ /* 0x002fc800078810ff */
[-C--:B------:R-:W-:Y:S02]  /*11730*/  @!P0 LEA.HI.X R5, R206, R12.reuse, R152, 0x2, P4 ;  /* 0x0000000cce058211 */ /* 0x080fe400020f1498 */
[----:B------:R-:W-:Y:S02]  /*11740*/  ISETP.GE.AND P4, PT, R202, UR4, PT ;  /* 0x00000004ca007c0c */ /* 0x000fe4000bf86270 */
[CC--:B---3--:R-:W-:Y:S01]  /*11750*/  @!P1 LEA R6, P3, R205.reuse, R11.reuse, 0x2 ;  /* 0x0000000bcd069211 */ /* 0x0c8fe200078610ff */
        /* <DEDUP_REMOVED lines=11> */
[----:B---3--:R-:W-:-:S03]  /*11810*/  @!P4 LEA R6, P0, R202, R11, 0x2 ;  /* 0x0000000bca06c211 */ /* 0x008fc600078010ff */
[----:B------:R1:W-:Y:S01]  /*11820*/  @!P5 ST.E.64 desc[UR40][R4.64], R92 ;  /* 0x0000005c0400d985 */ /* 0x0003e2000c101b28 */
[----:B------:R-:W-:Y:S02]  /*11830*/  ISETP.GE.AND P5, PT, R197, UR4, PT ;  /* 0x00000004c5007c0c */ /* 0x000fe4000bfa6270 */
[-C--:B------:R-:W-:Y:S02]  /*11840*/  @!P4 LEA.HI.X R7, R202, R12.reuse, R235, 0x2, P0 ;  /* 0x0000000cca07c211 */ /* 0x080fe400000f14eb */
[----:B------:R-:W-:Y:S02]  /*11850*/  ISETP.GE.AND P0, PT, R198, UR4, PT ;  /* 0x00000004c6007c0c */ /* 0x000fe4000bf06270 */
[C---:B----4-:R-:W-:Y:S01]  /*11860*/  @!P3 LEA R8, P6, R201.reuse, R11, 0x2 ;  /* 0x0000000bc908b211 */ /* 0x050fe200078c10ff */
[----:B------:R3:W-:Y:S01]  /*11870*/  @!P4 ST.E.64 desc[UR40][R6.64], R96 ;  /* 0x000000600600c985 */ /* 0x0007e2000c101b28 */
[----:B------:R-:W-:Y:S02]  /*11880*/  ISETP.GE.AND P4, PT, R196, UR4, PT ;  /* 0x00000004c4007c0c */ /* 0x000fe4000bf86270 */
[----:B------:R-:W-:-:S02]  /*11890*/  @!P3 LEA.HI.X R9, R201, R12, R234, 0x2, P6 ;  /* 0x0000000cc909b211 */ /* 0x000fc400030f14ea */
[----:B-1----:R-:W-:-:S03]  /*118a0*/  @!P2 LEA R4, P6, R200, R11, 0x2 ;  /* 0x0000000bc804a211 */ /* 0x002fc600078c10ff */
[----:B------:R1:W-:Y:S01]  /*118b0*/  @!P3 ST.E.64 desc[UR40][R8.64], R100 ;  /* 0x000000640800b985 */ /* 0x0003e2000c101b28 */
[----:B------:R-:W-:Y:S02]  /*118c0*/  @!P2 LEA.HI.X R5, R200, R12, R233, 0x2, P6 ;  /* 0x0000000cc805a211 */ /* 0x000fe400030f14e9 */
[----:B---3--:R-:W-:-:S03]  /*118d0*/  @!P1 LEA R6, P3, R199, R11, 0x2 ;  /* 0x0000000bc7069211 */ /* 0x008fc600078610ff */
[----:B------:R3:W-:Y:S01]  /*118e0*/  @!P2 ST.E.64 desc[UR40][R4.64], R104 ;  /* 0x000000680400a985 */ /* 0x0007e2000c101b28 */
[-C--:B------:R-:W-:Y:S02]  /*118f0*/  @!P1 LEA.HI.X R7, R199, R12.reuse, R232, 0x2, P3 ;  /* 0x0000000cc7079211 */ /* 0x080fe400018f14e8 */
[----:B------:R-:W-:Y:S02]  /*11900*/  ISETP.GE.AND P3, PT, R195, UR4, PT ;  /* 0x00000004c3007c0c */ /* 0x000fe4000bf66270 */
[CC--:B-1----:R-:W-:Y:S01]  /*11910*/  @!P0 LEA R8, P6, R198.reuse, R11.reuse, 0x2 ;  /* 0x0000000bc6088211 */ /* 0x0c2fe200078c10ff */
[----:B------:R1:W-:Y:S03]  /*11920*/  @!P1 ST.E.64 desc[UR40][R6.64], R108 ;  /* 0x0000006c06009985 */ /* 0x0003e6000c101b28 */
[----:B------:R-:W-:Y:S02]  /*11930*/  @!P0 LEA.HI.X R9, R198, R12, R231, 0x2, P6 ;  /* 0x0000000cc6098211 */ /* 0x000fe400030f14e7 */
[----:B---3--:R-:W-:-:S03]  /*11940*/  @!P5 LEA R4, P1, R197, R11, 0x2 ;  /* 0x0000000bc504d211 */ /* 0x008fc600078210ff */
        /* <DEDUP_REMOVED lines=17> */
[C---:B---3--:R-:W-:Y:S01]  /*11a60*/  @!P1 LEA R6, P6, R193.reuse, R11, 0x2 ;  /* 0x0000000bc1069211 */ /* 0x048fe200078c10ff */
[----:B------:R3:W-:Y:S03]  /*11a70*/  @!P0 ST.E.64 desc[UR40][R4.64], R128 ;  /* 0x0000008004008985 */ /* 0x0007e6000c101b28 */
[----:B------:R-:W-:-:S03]  /*11a80*/  @!P1 LEA.HI.X R7, R193, R12, R226, 0x2, P6 ;  /* 0x0000000cc1079211 */ /* 0x000fc600030f14e2 */
[CC--:B-1----:R-:W-:Y:S02]  /*11a90*/  @!P3 LEA R8, P6, R191.reuse, R11.reuse, 0x2 ;  /* 0x0000000bbf08b211 */ /* 0x0c2fe400078c10ff */
[----:B------:R1:W-:Y:S02]  /*11aa0*/  @!P1 ST.E.64 desc[UR40][R6.64], R132 ;  /* 0x0000008406009985 */ /* 0x0003e4000c101b28 */
[----:B------:R-:W-:Y:S02]  /*11ab0*/  @!P3 LEA.HI.X R9, R191, R12, R224, 0x2, P6 ;  /* 0x0000000cbf09b211 */ /* 0x000fe400030f14e0 */
[----:B---3--:R-:W-:-:S04]  /*11ac0*/  @!P4 LEA R4, P0, R192, R11, 0x2 ;  /* 0x0000000bc004c211 */ /* 0x008fc800078010ff */
        /* <DEDUP_REMOVED lines=9> */
.L_x_2429:
[----:B------:R-:W-:Y:S05]  /*11b60*/  BSYNC B1 ;  /* 0x0000000000017941 */ /* 0x000fea0003800000 */
.L_x_2428:
[----:B------:R-:W-:Y:S01]  /*11b70*/  VIADD R0, R0, 0x8 ;  /* 0x0000000800007836 */ /* 0x000fe20000000000 */
[----:B------:R0:W0:Y:S04]  /*11b80*/  SHFL.IDX PT, R20, R10, 0x1, 0x1c1f ;  /* 0x003c1f000a147f89 */ /* 0x00002800000e0000 */
[----:B------:R-:W-:Y:S01]  /*11b90*/  ISETP.GE.AND P0, PT, R0, UR8, PT ;  /* 0x0000000800007c0c */ /* 0x000fe2000bf06270 */
[----:B------:R0:W0:-:S12]  /*11ba0*/  SHFL.IDX PT, R24, R3, 0x1, 0x1c1f ;  /* 0x003c1f0003187f89 */ /* 0x00001800000e0000 */
[----:B------:R-:W-:Y:S05]  /*11bb0*/  @P0 BRA `(.L_x_2427) ;  /* 0x0000001800040947 */ /* 0x000fea0003800000 */
[----:B------:R-:W-:Y:S02]  /*11bc0*/  ULDC UR4, c[0x0][0xac8] ;  /* 0x0002b20000047ab9 */ /* 0x000fe40000000800 */
[----:B------:R-:W-:Y:S02]  /*11bd0*/  ISETP.GE.AND P4, PT, R17, UR4, PT ;  /* 0x0000000411007c0c */ /* 0x000fe4000bf86270 */
[----:B------:R-:W-:Y:S02]  /*11be0*/  ISETP.GE.AND P2, PT, R219, UR4, PT ;  /* 0x00000004db007c0c */ /* 0x000fe4000bf46270 */
[----:B------:R-:W-:Y:S02]  /*11bf0*/  ISETP.GE.AND P1, PT, R218, UR4, PT ;  /* 0x00000004da007c0c */ /* 0x000fe4000bf26270 */
[----:B------:R-:W-:-:S07]  /*11c00*/  ISETP.GE.AND P0, PT, R217, UR4, PT ;  /* 0x00000004d9007c0c */ /* 0x000fce000bf06270 */
[-C--:B0---4-:R-:W-:Y:S02]  /*11c10*/  @!P4 LEA R4, P3, R17, R24.reuse, 0x2 ;  /* 0x000000181104c211 */ /* 0x091fe400078610ff */
[----:B------:R-:W-:Y:S02]  /*11c20*/  @!P2 LEA R6, P6, R219, R24, 0x2 ;  /* 0x00000018db06a211 */ /* 0x000fe400078c10ff */
[----:B------:R-:W-:Y:S02]  /*11c30*/  @!P4 LEA.HI.X R5, R17, R20, R165, 0x2, P3 ;  /* 0x000000141105c211 */ /* 0x000fe400018f14a5 */
        /* <DEDUP_REMOVED lines=9> */
[----:B-1----:R-:W-:Y:S01]  /*11cd0*/  @!P0 LEA.HI.X R11, R217, R20, R13, 0x2, P6 ;  /* 0x00000014d90b8211 */ /* 0x002fe200030f140d */
[----:B------:R1:W-:Y:S01]  /*11ce0*/  @!P1 ST.E.64 desc[UR40][R8.64], R34 ;  /* 0x0000002208009985 */ /* 0x0003e2000c101b28 */
[----:B0-----:R-:W-:-:S03]  /*11cf0*/  @!P3 LEA R4, P1, R216, R24, 0x2 ;  /* 0x00000018d804b211 */ /* 0x001fc600078210ff */
[----:B------:R0:W-:Y:S01]  /*11d00*/  @!P0 ST.E.64 desc[UR40][R10.64], R38 ;  /* 0x000000260a008985 */ /* 0x0001e2000c101b28 */
[----:B------:R-:W-:Y:S02]  /*11d10*/  ISETP.GE.AND P0, PT, R213, UR4, PT ;  /* 0x00000004d5007c0c */ /* 0x000fe4000bf06270 */
[C---:B---3--:R-:W-:Y:S02]  /*11d20*/  @!P4 LEA R12, P2, R215.reuse, R24, 0x2 ;  /* 0x00000018d70cc211 */ /* 0x048fe400078410ff */
        /* <DEDUP_REMOVED lines=9> */
[-C--:B----4-:R-:W-:Y:S02]  /*11dc0*/  @!P0 LEA R6, P6, R213, R24.reuse, 0x2 ;  /* 0x00000018d5068211 */ /* 0x090fe400078c10ff */
[----:B------:R-:W-:Y:S01]  /*11dd0*/  ISETP.GE.AND P4, PT, R209, UR4, PT ;  /* 0x00000004d1007c0c */ /* 0x000fe2000bf86270 */
[----:B------:R4:W-:Y:S01]  /*11de0*/  @!P5 ST.E.64 desc[UR40][R14.64], R50 ;  /* 0x000000320e00d985 */ /* 0x0009e2000c101b28 */
[----:B-1----:R-:W-:-:S02]  /*11df0*/  @!P1 LEA R8, P5, R212, R24, 0x2 ;  /* 0x00000018d4089211 */ /* 0x002fc400078a10ff */
        /* <DEDUP_REMOVED lines=8> */
[-C--:B---3--:R-:W-:Y:S01]  /*11e80*/  @!P3 LEA R4, P6, R210, R24.reuse, 0x2 ;  /* 0x00000018d204b211 */ /* 0x088fe200078c10ff */
[----:B------:R3:W-:Y:S01]  /*11e90*/  @!P2 ST.E.64 desc[UR40][R10.64], R62 ;  /* 0x0000003e0a00a985 */ /* 0x0007e2000c101b28 */
[C---:B-----5:R-:W-:Y:S02]  /*11ea0*/  @!P4 LEA R12, P2, R209.reuse, R24, 0x2 ;  /* 0x00000018d10cc211 */ /* 0x060fe400078410ff */
[----:B------:R-:W-:Y:S02]  /*11eb0*/  ISETP.GE.AND P1, PT, R206, UR4, PT ;  /* 0x00000004ce007c0c */ /* 0x000fe4000bf26270 */
[-C--:B------:R-:W-:Y:S02]  /*11ec0*/  @!P3 LEA.HI.X R5, R210, R20.reuse, R156, 0x2, P6 ;  /* 0x00000014d205b211 */ /* 0x080fe400030f149c */
[----:B------:R-:W-:Y:S02]  /*11ed0*/  @!P4 LEA.HI.X R13, R209, R20, R155, 0x2, P2 ;  /* 0x00000014d10dc211 */ /* 0x000fe400010f149b */
[----:B------:R-:W-:Y:S01]  /*11ee0*/  ISETP.GE.AND P2, PT, R205, UR4, PT ;  /* 0x00000004cd007c0c */ /* 0x000fe2000bf46270 */
[----:B------:R-:W-:Y:S01]  /*11ef0*/  @!P3 ST.E.64 desc[UR40][R4.64], R66 ;  /* 0x000000420400b985 */ /* 0x000fe2000c101b28 */
[----:B----4-:R-:W-:-:S03]  /*11f00*/  @!P5 LEA R14, P6, R208, R24, 0x2 ;  /* 0x00000018d00ed211 */ /* 0x010fc600078c10ff */
[----:B------:R4:W-:Y:S01]  /*11f10*/  @!P4 ST.E.64 desc[UR40][R12.64], R70 ;  /* 0x000000460c00c985 */ /* 0x0009e2000c101b28 */
[----:B------:R-:W-:Y:S02]  /*11f20*/  @!P5 LEA.HI.X R15, R208, R20, R154, 0x2, P6 ;  /* 0x00000014d00fd211 */ /* 0x000fe400030f149a */
[CC--:B0-----:R-:W-:Y:S02]  /*11f30*/  @!P0 LEA R6, P4, R207.reuse, R24.reuse, 0x2 ;  /* 0x00000018cf068211 */ /* 0x0c1fe400078810ff */
[----:B-1----:R-:W-:Y:S01]  /*11f40*/  @!P1 LEA R8, P3, R206, R24, 0x2 ;  /* 0x00000018ce089211 */ /* 0x002fe200078610ff */
[----:B------:R0:W-:Y:S01]  /*11f50*/  @!P5 ST.E.64 desc[UR40][R14.64], R74 ;  /* 0x0000004a0e00d985 */ /* 0x0001e2000c101b28 */
[----:B------:R-:W-:Y:S02]  /*11f60*/  @!P0 LEA.HI.X R7, R207, R20, R153, 0x2, P4 ;  /* 0x00000014cf078211 */ /* 0x000fe400020f1499 */
[----:B------:R-:W-:Y:S02]  /*11f70*/  ISETP.GE.AND P4, PT, R203, UR4, PT ;  /* 0x00000004cb007c0c */ /* 0x000fe4000bf86270 */
[----:B------:R-:W-:Y:S01]  /*11f80*/  ISETP.GE.AND P5, PT, R204, UR4, PT ;  /* 0x00000004cc007c0c */ /* 0x000fe2000bfa6270 */
[----:B------:R1:W-:Y:S01]  /*11f90*/  @!P0 ST.E.64 desc[UR40][R6.64], R78 ;  /* 0x0000004e06008985 */ /* 0x0003e2000c101b28 */
        /* <DEDUP_REMOVED lines=18> */
[-C--:B-1----:R-:W-:Y:S02]  /*120c0*/  @!P2 LEA R6, P6, R201, R24.reuse, 0x2 ;  /* 0x00000018c906a211 */ /* 0x082fe400078c10ff */
[----:B------:R-:W-:Y:S01]  /*120d0*/  ISETP.GE.AND P4, PT, R197, UR4, PT ;  /* 0x00000004c5007c0c */ /* 0x000fe2000bf86270 */
[----:B------:R1:W-:Y:S01]  /*120e0*/  @!P3 ST.E.64 desc[UR40][R14.64], R98 ;  /* 0x000000620e00b985 */ /* 0x0003e2000c101b28 */
[----:B---3--:R-:W-:Y:S02]  /*120f0*/  @!P1 LEA R8, P3, R200, R24, 0x2 ;  /* 0x00000018c8089211 */ /* 0x008fe400078610ff */
[----:B------:R-:W-:Y:S02]  /*12100*/  @!P2 LEA.HI.X R7, R201, R20, R234, 0x2, P6 ;  /* 0x00000014c907a211 */ /* 0x000fe400030f14ea */
[----:B----4-:R-:W-:-:S02]  /*12110*/  @!P0 LEA R10, P6, R199, R24, 0x2 ;  /* 0x00000018c70a8211 */ /* 0x010fc400078c10ff */
[-C--:B------:R-:W-:Y:S01]  /*12120*/  @!P1 LEA.HI.X R9, R200, R20.reuse, R233, 0x2, P3 ;  /* 0x00000014c8099211 */ /* 0x080fe200018f14e9 */
[----:B------:R3:W-:Y:S01]  /*12130*/  @!P2 ST.E.64 desc[UR40][R6.64], R102 ;  /* 0x000000660600a985 */ /* 0x0007e2000c101b28 */
[----:B------:R-:W-:Y:S02]  /*12140*/  ISETP.GE.AND P3, PT, R196, UR4, PT ;  /* 0x00000004c4007c0c */ /* 0x000fe4000bf66270 */
[----:B------:R-:W-:Y:S01]  /*12150*/  @!P0 LEA.HI.X R11, R199, R20, R232, 0x2, P6 ;  /* 0x00000014c70b8211 */ /* 0x000fe200030f14e8 */
[----:B------:R4:W-:Y:S01]  /*12160*/  @!P1 ST.E.64 desc[UR40][R8.64], R106 ;  /* 0x0000006a08009985 */ /* 0x0009e2000c101b28 */
[-C--:B0-----:R-:W-:Y:S02]  /*12170*/  @!P5 LEA R4, P1, R198, R24.reuse, 0x2 ;  /* 0x00000018c604d211 */ /* 0x081fe400078210ff */
[----:B-----5:R-:W-:Y:S01]  /*12180*/  @!P4 LEA R12, P2, R197, R24, 0x2 ;  /* 0x00000018c50cc211 */ /* 0x020fe200078410ff */
[----:B------:R-:W-:Y:S01]  /*12190*/  @!P0 ST.E.64 desc[UR40][R10.64], R110 ;  /* 0x0000006e0a008985 */ /* 0x000fe2000c101b28 */
[----:B------:R-:W-:-:S02]  /*121a0*/  ISETP.GE.AND P0, PT, R195, UR4, PT ;  /* 0x00000004c3007c0c */ /* 0x000fc4000bf06270 */
[----:B------:R-:W-:Y:S02]  /*121b0*/  @!P5 LEA.HI.X R5, R198, R20, R231, 0x2, P1 ;  /* 0x00000014c605d211 */ /* 0x000fe400008f14e7 */
[----:B------:R-:W-:Y:S02]  /*121c0*/  ISETP.GE.AND P1, PT, R194, UR4, PT ;  /* 0x00000004c2007c0c */ /* 0x000fe4000bf26270 */
[C---:B-1----:R-:W-:Y:S01]  /*121d0*/  @!P3 LEA R14, P6, R196.reuse, R24, 0x2 ;  /* 0x00000018c40eb211 */ /* 0x042fe200078c10ff */
[----:B------:R0:W-:Y:S01]  /*121e0*/  @!P5 ST.E.64 desc[UR40][R4.64], R114 ;  /* 0x000000720400d985 */ /* 0x0001e2000c101b28 */
[-C--:B------:R-:W-:Y:S02]  /*121f0*/  @!P4 LEA.HI.X R13, R197, R20.reuse, R230, 0x2, P2 ;  /* 0x00000014c50dc211 */ /* 0x080fe400010f14e6 */
[----:B------:R-:W-:Y:S02]  /*12200*/  @!P3 LEA.HI.X R15, R196, R20, R229, 0x2, P6 ;  /* 0x00000014c40fb211 */ /* 0x000fe400030f14e5 */
[----:B------:R-:W-:Y:S01]  /*12210*/  ISETP.GE.AND P2, PT, R191, UR4, PT ;  /* 0x00000004bf007c0c */ /* 0x000fe2000bf46270 */
[----:B------:R1:W-:Y:S01]  /*12220*/  @!P4 ST.E.64 desc[UR40][R12.64], R118 ;  /* 0x000000760c00c985 */ /* 0x0003e2000c101b28 */
[----:B------:R-:W-:-:S02]  /*12230*/  ISETP.GE.AND P4, PT, R193, UR4, PT ;  /* 0x00000004c1007c0c */ /* 0x000fc4000bf86270 */
[C---:B---3--:R-:W-:Y:S01]  /*12240*/  @!P0 LEA R6, P5, R195.reuse, R24, 0x2 ;  /* 0x00000018c3068211 */ /* 0x048fe200078a10ff */
[----:B------:R3:W-:Y:S01]  /*12250*/  @!P3 ST.E.64 desc[UR40][R14.64], R122 ;  /* 0x0000007a0e00b985 */ /* 0x0007e2000c101b28 */
[----:B------:R-:W-:Y:S02]  /*12260*/  ISETP.GE.AND P3, PT, R192, UR4, PT ;  /* 0x00000004c0007c0c */ /* 0x000fe4000bf66270 */
[----:B------:R-:W-:Y:S02]  /*12270*/  @!P0 LEA.HI.X R7, R195, R20, R228, 0x2, P5 ;  /* 0x00000014c3078211 */ /* 0x000fe400028f14e4 */
[----:B------:R-:W-:Y:S02]  /*12280*/  ISETP.GE.AND P5, PT, R190, UR4, PT ;  /* 0x00000004be007c0c */ /* 0x000fe4000bfa6270 */
[-C--:B----4-:R-:W-:Y:S01]  /*12290*/  @!P1 LEA R8, P6, R194, R24.reuse, 0x2 ;  /* 0x00000018c2089211 */ /* 0x090fe200078c10ff */
[----:B------:R4:W-:Y:S02]  /*122a0*/  @!P0 ST.E.64 desc[UR40][R6.64], R126 ;  /* 0x0000007e06008985 */ /* 0x0009e4000c101b28 */
[----:B0-----:R-:W-:-:S02]  /*122b0*/  @!P4 LEA R4, P0, R193, R24, 0x2 ;  /* 0x00000018c104c211 */ /* 0x001fc400078010ff */
[----:B------:R-:W-:Y:S02]  /*122c0*/  @!P1 LEA.HI.X R9, R194, R20, R227, 0x2, P6 ;  /* 0x00000014c2099211 */ /* 0x000fe400030f14e3 */
[----:B------:R-:W-:Y:S02]  /*122d0*/  @!P3 LEA R10, P6, R192, R24, 0x2 ;  /* 0x00000018c00ab211 */ /* 0x000fe400078c10ff */
[----:B------:R-:W-:Y:S01]  /*122e0*/  @!P4 LEA.HI.X R5, R193, R20, R226, 0x2, P0 ;  /* 0x00000014c105c211 */ /* 0x000fe200000f14e2 */
[----:B------:R4:W-:Y:S01]  /*122f0*/  @!P1 ST.E.64 desc[UR40][R8.64], R130 ;  /* 0x0000008208009985 */ /* 0x0009e2000c101b28 */
[-C--:B-1----:R-:W-:Y:S02]  /*12300*/  @!P2 LEA R12, P1, R191, R24.reuse, 0x2 ;  /* 0x00000018bf0ca211 */ /* 0x082fe400078210ff */
[----:B---3--:R-:W-:Y:S01]  /*12310*/  @!P5 LEA R14, P0, R190, R24, 0x2 ;  /* 0x00000018be0ed211 */ /* 0x008fe200078010ff */
        /* <DEDUP_REMOVED lines=13> */
.L_x_2421:
        /* <DEDUP_REMOVED lines=9> */
[----:B------:R-:W-:Y:S01]  /*12480*/  UISETP.NE.U32.AND UP1, UPT, UR10, URZ, UPT ;  /* 0x0000003f0a00728c */ /* 0x000fe2000bf25070 */
[----:B------:R-:W-:Y:S02]  /*12490*/  ULDC UR4, c[0x0][0xa88] ;  /* 0x0002a20000047ab9 */ /* 0x000fe40000000800 */
[----:B------:R-:W4:Y:S01]  /*124a0*/  @P1 LDG.E R9, desc[UR40][R4.64] ;  /* 0x0000002804091981 */ /* 0x000f22000c1e1900 */
[----:B------:R-:W-:Y:S01]  /*124b0*/  UISETP.NE.AND.EX UP1, UPT, UR11, URZ, UPT, UP1 ;  /* 0x0000003f0b00728c */ /* 0x000fe2000bf25310 */
[----:B------:R-:W-:-:S05]  /*124c0*/  IMAD.U32 R0, RZ, RZ, UR4 ;  /* 0x00000004ff007e24 */ /* 0x000fca000f8e00ff */
[----:B------:R-:W-:-:S05]  /*124d0*/  PLOP3.LUT P2, PT, PT, PT, UP1, 0x80, 0x0 ;  /* 0x000000000000781c */ /* 0x000fca0003f4f018 */
[----:B------:R-:W-:Y:S02]  /*124e0*/  @UP1 ULDC.64 UR10, c[0x0][0xc08] ;  /* 0x00030200000a1ab9 */ /* 0x000fe40000000a00 */
[----:B------:R-:W-:-:S06]  /*124f0*/  @UP1 UIMAD.WIDE UR10, UR43, 0x4, UR10 ;  /* 0x000000042b0a18a5 */ /* 0x000fcc000f8e020a */
[----:B------:R-:W-:Y:S02]  /*12500*/  IMAD.U32 R6, RZ, RZ, UR10 ;  /* 0x0000000aff067e24 */ /* 0x000fe4000f8e00ff */
[----:B------:R-:W-:-:S05]  /*12510*/  IMAD.U32 R7, RZ, RZ, UR11 ;  /* 0x0000000bff077e24 */ /* 0x000fca000f8e00ff */
[----:B------:R0:W5:Y:S01]  /*12520*/  @P2 LDG.E R0, desc[UR40][R6.64] ;  /* 0x0000002806002981 */ /* 0x000162000c1e1900 */
[----:B------:R-:W-:Y:S01]  /*12530*/  UISETP.NE.AND UP1, UPT, UR9, URZ, UPT ;  /* 0x0000003f0900728c */ /* 0x000fe2000bf25270 */
[----:B------:R-:W-:Y:S01]  /*12540*/  UMOV UR4, URZ ;  /* 0x0000003f00047c82 */ /* 0x000fe20008000000 */
[----:B------:R-:W1:Y:S09]  /*12550*/  S2R R8, SR_TID.X ;  /* 0x0000000000087919 */ /* 0x000e720000002100 */
[----:B------:R-:W-:Y:S01]  /*12560*/  @!UP1 ULDC UR9, c[0x0][0xad4] ;  /* 0x0002b50000099ab9 */ /* 0x000fe20000000800 */
[----:B-1----:R-:W-:-:S05]  /*12570*/  VIADD R3, R8, 0xffffff80 ;  /* 0xffffff8008037836 */ /* 0x002fca0000000000 */
[----:B------:R-:W-:Y:S02]  /*12580*/  ISETP.GT.AND P0, PT, R3, 0x3f, PT ;  /* 0x0000003f0300780c */ /* 0x000fe40003f04270 */
[----:B----4-:R-:W-:Y:S01]  /*12590*/  @P1 R2UR UR4, R9 ;  /* 0x00000000090412ca */ /* 0x010fe200000e0000 */
[----:B0-----:R-:W-:-:S14]  /*125a0*/  @P2 BRA `(.L_x_2430) ;  /* 0x0000000000102947 */ /* 0x001fdc0003800000 */
[----:B------:R-:W-:Y:S05]  /*125b0*/  @!P1 BRA `(.L_x_2430) ;  /* 0x00000000000c9947 */ /* 0x000fea0003800000 */
[----:B------:R-:W4:Y:S04]  /*125c0*/  LDG.E R3, desc[UR40][R4.64] ;  /* 0x0000002804037981 */ /* 0x000f28000c1e1900 */
[----:B-----5:R-:W4:Y:S02]  /*125d0*/  LDG.E R0, desc[UR40][R4.64+0x4] ;  /* 0x0000042804007981 */ /* 0x020f24000c1e1900 */
[----:B----4-:R-:W-:-:S07]  /*125e0*/  IMAD.IADD R0, R0, 0x1, -R3 ;  /* 0x0000000100007824 */ /* 0x010fce00078e0a03 */
.L_x_2430:
[----:B------:R-:W-:Y:S01]  /*125f0*/  USHF.R.S32.HI UR16, URZ, 0x1f, UR43 ;  /* 0x0000001f3f107899 */ /* 0x000fe2000801142b */
[----:B------:R-:W-:Y:S01]  /*12600*/  BSSY B1, `(.L_x_2431) ;  /* 0x000003a000017945 */ /* 0x000fe20003800000 */
[----:B------:R-:W-:Y:S02]  /*12610*/  USHF.R.S32.HI UR24, URZ, 0x1f, UR4 ;  /* 0x0000001f3f187899 */ /* 0x000fe40008011404 */
[----:B------:R-:W-:Y:S02]  /*12620*/  USEL UR8, UR43, URZ, !UP0 ;  /* 0x0000003f2b087287 */ /* 0x000fe4000c000000 */
[----:B------:R-:W-:Y:S01]  /*12630*/  USEL UR16, UR16, URZ, !UP0 ;  /* 0x0000003f10107287 */ /* 0x000fe2000c000000 */
[----:B------:R-:W-:Y:S11]  /*12640*/  @P0 BRA `(.L_x_2432) ;  /* 0x0000000000d40947 */ /* 0x000ff60003800000 */
[----:B------:R-:W0:Y:S01]  /*12650*/  LDC R9, c[0x0][0xbe8] ;  /* 0x0002fa00ff097b82 */ /* 0x000e220000000800 */
[----:B------:R-:W-:-:S05]  /*12660*/  IMAD.U32 R5, RZ, RZ, UR42 ;  /* 0x0000002aff057e24 */ /* 0x000fca000f8e00ff */
[----:B------:R-:W-:Y:S01]  /*12670*/  IADD3 R6, R5, -0x80, R8 ;  /* 0xffffff8005067810 */ /* 0x000fe20007ffe008 */
[----:B0----5:R-:W-:-:S05]  /*12680*/  IMAD R3, R0, R9, RZ ;  /* 0x0000000900037224 */ /* 0x021fca00078e02ff */
[----:B------:R-:W-:-:S13]  /*12690*/  ISETP.GE.AND P0, PT, R6, R3, PT ;  /* 0x000000030600720c */ /* 0x000fda0003f06270 */
[----:B------:R-:W-:Y:S05]  /*126a0*/  @P0 BRA `(.L_x_2432) ;  /* 0x0000000000bc0947 */ /* 0x000fea0003800000 */
[----:B------:R-:W-:Y:S01]  /*126b0*/  ISETP.NE.AND P0, PT, R9, 0x1, PT ;  /* 0x000000010900780c */ /* 0x000fe20003f05270 */
[----:B------:R-:W-:Y:S01]  /*126c0*/  UISETP.GT.AND UP0, UPT, UR9, 0x1, UPT ;  /* 0x000000010900788c */ /* 0x000fe2000bf04270 */
[----:B------:R-:W-:Y:S01]  /*126d0*/  UMOV UR20, 0x9b8 ;  /* 0x000009b800147882 */ /* 0x000fe20000000000 */
[----:B------:R-:W-:Y:S02]  /*126e0*/  ULOP3.LUT UR17, UR45, 0xff, URZ, 0xc0, !UPT ;  /* 0x000000ff2d117892 */ /* 0x000fe4000f8ec03f */
[----:B------:R-:W-:Y:S02]  /*126f0*/  USEL UR20, UR20, 0x978, UP0 ;  /* 0x0000097814147887 */ /* 0x000fe40008000000 */
[----:B------:R-:W-:-:S06]  /*12700*/  USEL UR17, UR17, URZ, UP0 ;  /* 0x0000003f11117287 */ /* 0x000fcc0008000000 */
[----:B------:R-:W0:Y:S04]  /*12710*/  @P0 LDC R3, c[0x0][0xbec] ;  /* 0x0002fb00ff030b82 */ /* 0x000e280000000800 */
[----:B------:R-:W-:Y:S01]  /*12720*/  ULDC.64 UR14, c[0x0][UR20+0x220] ;  /* 0x00008800140e7abb */ /* 0x000fe20008000a00 */
[----:B------:R-:W-:Y:S01]  /*12730*/  ULDC.64 UR12, c[0x0][UR20+0x218] ;  /* 0x00008600140c7abb */ /* 0x000fe20008000a00 */
[----:B------:R-:W-:Y:S02]  /*12740*/  ULDC.64 UR18, c[0x0][UR20+0x228] ;  /* 0x00008a0014127abb */ /* 0x000fe40008000a00 */
[----:B------:R-:W1:Y:S01]  /*12750*/  @P0 LDC R5, c[0x0][0xbf0] ;  /* 0x0002fc00ff050b82 */ /* 0x000e620000000800 */
[----:B------:R-:W-:Y:S02]  /*12760*/  UIMAD UR15, UR15, UR8, URZ ;  /* 0x000000080f0f72a4 */ /* 0x000fe4000f8e023f */
[----:B------:R-:W-:-:S02]  /*12770*/  UIMAD.WIDE.U32 UR10, UR12, UR44, URZ ;  /* 0x0000002c0c0a72a5 */ /* 0x000fc4000f8e003f */
[----:B------:R-:W-:Y:S02]  /*12780*/  UIMAD UR21, UR13, UR44, URZ ;  /* 0x0000002c0d1572a4 */ /* 0x000fe4000f8e023f */
[----:B------:R-:W-:Y:S02]  /*12790*/  UIMAD.WIDE.U32 UR22, UR18, UR17, URZ ;  /* 0x00000011121672a5 */ /* 0x000fe4000f8e003f */
[----:B------:R-:W-:Y:S02]  /*127a0*/  UIMAD.WIDE.U32 UR12, UR14, UR8, URZ ;  /* 0x000000080e0c72a5 */ /* 0x000fe4000f8e003f */
[----:B------:R-:W-:Y:S02]  /*127b0*/  UIMAD UR17, UR19, UR17, URZ ;  /* 0x00000011131172a4 */ /* 0x000fe4000f8e023f */
[----:B------:R-:W-:Y:S02]  /*127c0*/  UIMAD UR15, UR14, UR16, UR15 ;  /* 0x000000100e0f72a4 */ /* 0x000fe4000f8e020f */
[----:B------:R-:W-:Y:S01]  /*127d0*/  UIADD3 UR10, UP1, UP2, UR12, UR10, UR4 ;  /* 0x0000000a0c0a7290 */ /* 0x000fe2000fa3e004 */
[----:B0-----:R-:W-:Y:S01]  /*127e0*/  @P0 IMAD.HI.U32 R4, R6, R3, RZ ;  /* 0x0000000306040227 */ /* 0x001fe200078e00ff */
[----:B------:R-:W-:-:S02]  /*127f0*/  UIADD3 UR17, UR23, UR17, URZ ;  /* 0x0000001117117290 */ /* 0x000fc4000fffe03f */
[----:B------:R-:W-:Y:S01]  /*12800*/  UIADD3 UR21, UR11, UR21, URZ ;  /* 0x000000150b157290 */ /* 0x000fe2000fffe03f */
[----:B------:R-:W-:Y:S01]  /*12810*/  IMAD.MOV.U32 R3, RZ, RZ, R6 ;  /* 0x000000ffff037224 */ /* 0x000fe200078e0006 */
[----:B------:R-:W-:Y:S02]  /*12820*/  UIADD3 UR12, UR13, UR15, URZ ;  /* 0x0000000f0d0c7290 */ /* 0x000fe4000fffe03f */
[----:B------:R-:W-:Y:S01]  /*12830*/  IMAD.U32 R8, RZ, RZ, UR17 ;  /* 0x00000011ff087e24 */ /* 0x000fe2000f8e00ff */
[----:B-1----:R-:W-:Y:S01]  /*12840*/  @P0 SHF.R.U32.HI R3, RZ, R5, R4 ;  /* 0x00000005ff030219 */ /* 0x002fe20000011604 */
[----:B------:R-:W-:Y:S01]  /*12850*/  IMAD.U32 R4, RZ, RZ, UR22 ;  /* 0x00000016ff047e24 */ /* 0x000fe2000f8e00ff */
[----:B------:R-:W-:Y:S01]  /*12860*/  UIADD3.X UR12, UR12, UR21, UR24, UP1, UP2 ;  /* 0x000000150c0c7290 */ /* 0x000fe20008fe4418 */
[----:B------:R-:W-:Y:S01]  /*12870*/  IMAD.U32 R5, RZ, RZ, UR23 ;  /* 0x00000017ff057e24 */ /* 0x000fe2000f8e00ff */
[--C-:B------:R-:W-:Y:S01]  /*12880*/  SHF.R.S32.HI R5, RZ, 0x1f, R3.reuse ;  /* 0x0000001fff057819 */ /* 0x100fe20000011403 */
[----:B------:R-:W-:Y:S01]  /*12890*/  IMAD.MOV R7, RZ, RZ, -R3 ;  /* 0x000000ffff077224 */ /* 0x000fe200078e0a03 */
[----:B------:R-:W-:Y:S01]  /*128a0*/  IADD3 R4, P0, P1, R3, UR10, R4 ;  /* 0x0000000a03047c10 */ /* 0x000fe2000f91e004 */
[----:B------:R-:W-:-:S02]  /*128b0*/  ULDC.64 UR10, c[0x0][UR20+0x210] ;  /* 0x00008400140a7abb */ /* 0x000fc40008000a00 */
[----:B------:R-:W-:Y:S01]  /*128c0*/  IMAD R7, R9, R7, R6 ;  /* 0x0000000709077224 */ /* 0x000fe200078e0206 */
[----:B------:R-:W-:Y:S01]  /*128d0*/  IADD3.X R5, R5, UR12, R8, P0, P1 ;  /* 0x0000000c05057c10 */ /* 0x000fe200087e2408 */
[----:B------:R-:W-:Y:S01]  /*128e0*/  ULDC.64 UR12, c[0x0][0xba8] ;  /* 0x0002ea00000c7ab9 */ /* 0x000fe20000000a00 */
[----:B------:R-:W-:Y:S01]  /*128f0*/  @!UP0 ULDC UR12, c[0x0][0xb50] ;  /* 0x0002d400000c8ab9 */ /* 0x000fe20000000800 */
[C---:B------:R-:W-:Y:S01]  /*12900*/  IMAD R6, R7.reuse, UR11, RZ ;  /* 0x0000000b07067c24 */ /* 0x040fe2000f8e02ff */
[----:B------:R-:W-:Y:S01]  /*12910*/  SHF.R.S32.HI R3, RZ, 0x1f, R7 ;  /* 0x0000001fff037819 */ /* 0x000fe20000011407 */
        /* <DEDUP_REMOVED lines=8> */
.L_x_2432:
[----:B------:R-:W-:Y:S05]  /*129a0*/  BSYNC B1 ;  /* 0x0000000000017941 */ /* 0x000fea0003800000 */
.L_x_2431:
[----:B------:R-:W-:-:S06]  /*129b0*/  UISETP.GT.AND UP0, UPT, UR9, 0x1, UPT ;  /* 0x000000010900788c */ /* 0x000fcc000bf04270 */
[----:B------:R-:W-:-:S13]  /*129c0*/  PLOP3.LUT P0, PT, PT, PT, UP0, 0x80, 0x0 ;  /* 0x000000000000781c */ /* 0x000fda0003f0f008 */
[----:B------:R-:W-:Y:S05]  /*129d0*/  @P0 BRA `(.L_x_2427) ;  /* 0x00000008007c0947 */ /* 0x000fea0003800000 */
[----:B------:R-:W1:Y:S01]  /*129e0*/  LDC R11, c[0x0][0xbe8] ;  /* 0x0002fa00ff0b7b82 */ /* 0x000e620000000800 */
[----:B------:R-:W-:Y:S01]  /*129f0*/  ULDC UR14, c[0x0][0xac8] ;  /* 0x0002b200000e7ab9 */ /* 0x000fe20000000800 */
[----:B------:R-:W-:Y:S01]  /*12a00*/  ULDC.64 UR12, c[0x0][0xaa0] ;  /* 0x0002a800000c7ab9 */ /* 0x000fe20000000a00 */
[----:B------:R-:W-:Y:S01]  /*12a10*/  ISETP.GE.AND P1, PT, R188, UR14, PT ;  /* 0x0000000ebc007c0c */ /* 0x000fe2000bf26270 */
[----:B------:R-:W-:Y:S01]  /*12a20*/  UIMAD UR9, UR24, UR12, URZ ;  /* 0x0000000c180972a4 */ /* 0x000fe2000f8e023f */
[C---:B------:R-:W-:Y:S01]  /*12a30*/  ISETP.GE.AND P2, PT, R185.reuse, UR14, PT ;  /* 0x0000000eb9007c0c */ /* 0x040fe2000bf46270 */
[----:B------:R-:W-:Y:S01]  /*12a40*/  UIMAD.WIDE.U32 UR10, UR4, UR12, URZ ;  /* 0x0000000c040a72a5 */ /* 0x000fe2000f8e003f */
[----:B------:R-:W-:Y:S01]  /*12a50*/  SEL R4, RZ, 0xffffffff, P1 ;  /* 0xffffffffff047807 */ /* 0x000fe20000800000 */
[----:B------:R-:W-:Y:S01]  /*12a60*/  UIMAD UR9, UR4, UR13, UR9 ;  /* 0x0000000d040972a4 */ /* 0x000fe2000f8e0209 */
[----:B0-----:R-:W-:Y:S01]  /*12a70*/  SEL R3, RZ, 0x1, P2 ;  /* 0x00000001ff037807 */ /* 0x001fe20001000000 */
[C---:B------:R-:W-:Y:S01]  /*12a80*/  VIADD R37, R185.reuse, 0x80 ;  /* 0x00000080b9257836 */ /* 0x040fe20000000000 */
[----:B------:R-:W-:Y:S01]  /*12a90*/  ULDC.64 UR12, c[0x0][0xae8] ;  /* 0x0002ba00000c7ab9 */ /* 0x000fe20000000a00 */
[----:B------:R-:W-:Y:S01]  /*12aa0*/  IMAD.SHL.U32 R4, R4, 0x2, RZ ;  /* 0x0000000204047824 */ /* 0x000fe200078e00ff */
[----:B------:R-:W-:Y:S01]  /*12ab0*/  UIADD3 UR11, UR11, UR9, URZ ;  /* 0x000000090b0b7290 */ /* 0x000fe2000fffe03f */
[----:B------:R-:W-:Y:S01]  /*12ac0*/  VIADD R29, R185, 0xc0 ;  /* 0x000000c0b91d7836 */ /* 0x000fe20000000000 */
[----:B------:R-:W-:Y:S01]  /*12ad0*/  ISETP.GE.AND P1, PT, R37, UR14, PT ;  /* 0x0000000e25007c0c */ /* 0x000fe2000bf26270 */
[----:B------:R-:W-:Y:S01]  /*12ae0*/  VIADD R31, R185, 0x100 ;  /* 0x00000100b91f7836 */ /* 0x000fe20000000000 */
[----:B------:R-:W-:Y:S01]  /*12af0*/  LOP3.LUT R6, R4, 0x2, R3, 0xe2, !PT ;  /* 0x0000000204067812 */ /* 0x000fe200078ee203 */
[----:B------:R-:W-:Y:S01]  /*12b00*/  IMAD R3, R187, 0x20, R220 ;  /* 0x00000020bb037824 */ /* 0x000fe200078e02dc */
[----:B------:R-:W-:Y:S01]  /*12b10*/  UIMAD.WIDE.U32 UR10, UR44, UR12, UR10 ;  /* 0x0000000c2c0a72a5 */ /* 0x000fe2000f8e000a */
[----:B------:R-:W-:Y:S01]  /*12b20*/  VIADD R35, R185, 0x140 ;  /* 0x00000140b9237836 */ /* 0x000fe20000000000 */
[----:B------:R-:W-:Y:S01]  /*12b30*/  BSSY B1, `(.L_x_2433) ;  /* 0x0000065000017945 */ /* 0x000fe20003800000 */
[----:B------:R-:W-:Y:S01]  /*12b40*/  VIADD R8, R3, UR42 ;  /* 0x0000002a03087c36 */ /* 0x000fe20008000000 */
[----:B------:R-:W-:Y:S01]  /*12b50*/  SEL R3, RZ, 0xffffffff, P1 ;  /* 0xffffffffff037807 */ /* 0x000fe20000800000 */
[----:B------:R-:W-:Y:S01]  /*12b60*/  UIMAD UR11, UR44, UR13, UR11 ;  /* 0x0000000d2c0b72a4 */ /* 0x000fe2000f8e020b */
[----:B-1----:R-:W-:Y:S01]  /*12b70*/  ISETP.NE.AND P0, PT, R11, 0x1, PT ;  /* 0x000000010b00780c */ /* 0x002fe20003f05270 */
[----:B------:R-:W-:Y:S01]  /*12b80*/  VIADD R27, R185, 0x180 ;  /* 0x00000180b91b7836 */ /* 0x000fe20000000000 */
[----:B------:R-:W-:Y:S01]  /*12b90*/  ISETP.GE.AND P1, PT, R29, UR14, PT ;  /* 0x0000000e1d007c0c */ /* 0x000fe2000bf26270 */
[----:B------:R-:W-:Y:S01]  /*12ba0*/  ULDC.64 UR12, c[0x0][0xaf0] ;  /* 0x0002bc00000c7ab9 */ /* 0x000fe20000000a00 */
[----:B------:R-:W-:Y:S01]  /*12bb0*/  IMAD.SHL.U32 R9, R3, 0x4, RZ ;  /* 0x0000000403097824 */ /* 0x000fe200078e00ff */
[----:B------:R-:W-:Y:S01]  /*12bc0*/  UIMAD UR16, UR16, UR12, URZ ;  /* 0x0000000c101072a4 */ /* 0x000fe2000f8e023f */
[----:B------:R-:W-:Y:S01]  /*12bd0*/  IMAD.MOV.U32 R3, RZ, RZ, R8 ;  /* 0x000000ffff037224 */ /* 0x000fe200078e0008 */
[----:B------:R-:W-:Y:S01]  /*12be0*/  SHF.R.S32.HI R30, RZ, 0x1f, R31 ;  /* 0x0000001fff1e7819 */ /* 0x000fe2000001141f */
[----:B-----5:R-:W-:Y:S01]  /*12bf0*/  IMAD R25, R0, R11, RZ ;  /* 0x0000000b00197224 */ /* 0x020fe200078e02ff */
[----:B------:R-:W-:Y:S01]  /*12c00*/  UIMAD UR4, UR8, UR13, UR16 ;  /* 0x0000000d080472a4 */ /* 0x000fe2000f8e0210 */
[----:B------:R-:W-:Y:S01]  /*12c10*/  LOP3.LUT R6, R9, 0x4, R6, 0xe2, !PT ;  /* 0x0000000409067812 */ /* 0x000fe200078ee206 */
[----:B------:R-:W-:Y:S01]  /*12c20*/  UIMAD.WIDE.U32 UR8, UR8, UR12, UR10 ;  /* 0x0000000c080872a5 */ /* 0x000fe2000f8e000a */
[----:B------:R-:W-:Y:S01]  /*12c30*/  VIADD R26, R220, UR42 ;  /* 0x0000002adc1a7c36 */ /* 0x000fe20008000000 */
[----:B------:R-:W0:Y:S01]  /*12c40*/  @P0 LDC R5, c[0x0][0xbec] ;  /* 0x0002fb00ff050b82 */ /* 0x000e220000000800 */
[----:B------:R-:W-:Y:S01]  /*12c50*/  VIADD R33, R185, 0x1c0 ;  /* 0x000001c0b9217836 */ /* 0x000fe20000000000 */
[----:B------:R-:W-:Y:S01]  /*12c60*/  UIADD3 UR4, UR9, UR4, URZ ;  /* 0x0000000409047290 */ /* 0x000fe2000fffe03f */
[----:B------:R-:W-:-:S02]  /*12c70*/  SHF.R.S32.HI R32, RZ, 0x1f, R27 ;  /* 0x0000001fff207819 */ /* 0x000fc4000001141b */
[----:B------:R-:W-:Y:S02]  /*12c80*/  SHF.R.S32.HI R34, RZ, 0x1f, R37 ;  /* 0x0000001fff227819 */ /* 0x000fe40000011425 */
[----:B------:R-:W-:Y:S01]  /*12c90*/  SHF.R.S32.HI R28, RZ, 0x1f, R33 ;  /* 0x0000001fff1c7819 */ /* 0x000fe20000011421 */
[----:B------:R-:W1:Y:S01]  /*12ca0*/  @P0 LDC R7, c[0x0][0xbf0] ;  /* 0x0002fc00ff070b82 */ /* 0x000e620000000800 */
[----:B------:R-:W-:Y:S02]  /*12cb0*/  SHF.R.S32.HI R36, RZ, 0x1f, R29 ;  /* 0x0000001fff247819 */ /* 0x000fe4000001141d */
[----:B------:R-:W-:Y:S02]  /*12cc0*/  SHF.R.S32.HI R38, RZ, 0x1f, R35 ;  /* 0x0000001fff267819 */ /* 0x000fe40000011423 */
[----:B------:R-:W-:Y:S01]  /*12cd0*/  SHF.R.S32.HI R39, RZ, 0x1f, R188 ;  /* 0x0000001fff277819 */ /* 0x000fe200000114bc */
[----:B0-----:R-:W-:Y:S01]  /*12ce0*/  @P0 IMAD.HI.U32 R4, R8, R5, RZ ;  /* 0x0000000508040227 */ /* 0x001fe200078e00ff */
[----:B------:R-:W-:-:S02]  /*12cf0*/  SEL R5, RZ, 0xffffffff, P1 ;  /* 0xffffffffff057807 */ /* 0x000fc40000800000 */
[----:B------:R-:W-:-:S04]  /*12d00*/  ISETP.GE.AND P1, PT, R33, UR14, PT ;  /* 0x0000000e21007c0c */ /* 0x000fc8000bf26270 */
[----:B------:R-:W-:Y:S02]  /*12d10*/  SEL R0, RZ, 0x80, P1 ;  /* 0x00000080ff007807 */ /* 0x000fe40000800000 */
[----:B-1----:R-:W-:Y:S01]  /*12d20*/  @P0 SHF.R.U32.HI R3, RZ, R7, R4 ;  /* 0x00000007ff030219 */ /* 0x002fe20000011604 */
[----:B------:R-:W-:Y:S01]  /*12d30*/  IMAD.SHL.U32 R7, R5, 0x8, RZ ;  /* 0x0000000805077824 */ /* 0x000fe200078e00ff */
[----:B------:R-:W-:Y:S01]  /*12d40*/  ISETP.GE.AND P0, PT, R31, UR14, PT ;  /* 0x0000000e1f007c0c */ /* 0x000fe2000bf06270 */
[----:B------:R-:W-:Y:S02]  /*12d50*/  IMAD.U32 R4, RZ, RZ, UR8 ;  /* 0x00000008ff047e24 */ /* 0x000fe4000f8e00ff */
[----:B------:R-:W-:Y:S01]  /*12d60*/  IMAD.U32 R5, RZ, RZ, UR9 ;  /* 0x00000009ff057e24 */ /* 0x000fe2000f8e00ff */
[----:B------:R-:W-:Y:S01]  /*12d70*/  LOP3.LUT R10, R7, 0x8, R6, 0xe2, !PT ;  /* 0x00000008070a7812 */ /* 0x000fe200078ee206 */
[--C-:B------:R-:W-:Y:S01]  /*12d80*/  IMAD.MOV R7, RZ, RZ, -R3.reuse ;  /* 0x000000ffff077224 */ /* 0x100fe200078e0a03 */
[----:B------:R-:W-:Y:S01]  /*12d90*/  SHF.R.S32.HI R6, RZ, 0x1f, R3 ;  /* 0x0000001fff067819 */ /* 0x000fe20000011403 */
[----:B------:R-:W-:Y:S01]  /*12da0*/  ULDC.64 UR8, c[0x0][0xae0] ;  /* 0x0002b80000087ab9 */ /* 0x000fe20000000a00 */
[----:B------:R-:W-:Y:S01]  /*12db0*/  SEL R9, RZ, 0xffffffff, P0 ;  /* 0xffffffffff097807 */ /* 0x000fe20000000000 */
[----:B------:R-:W-:Y:S01]  /*12dc0*/  IMAD.U32 R5, RZ, RZ, UR4 ;  /* 0x00000004ff057e24 */ /* 0x000fe2000f8e00ff */
[----:B------:R-:W-:Y:S01]  /*12dd0*/  ISETP.GE.AND P0, PT, R35, UR14, PT ;  /* 0x0000000e23007c0c */ /* 0x000fe2000bf06270 */
[----:B------:R-:W-:-:S02]  /*12de0*/  IMAD R6, R6, UR8, RZ ;  /* 0x0000000806067c24 */ /* 0x000fc4000f8e02ff */
[----:B------:R-:W-:Y:S01]  /*12df0*/  IMAD R7, R11, R7, R8 ;  /* 0x000000070b077224 */ /* 0x000fe200078e0208 */
[----:B------:R-:W-:Y:S01]  /*12e00*/  SEL R8, RZ, 0xffffffff, P0 ;  /* 0xffffffffff087807 */ /* 0x000fe20000000000 */
[----:B------:R-:W-:Y:S01]  /*12e10*/  IMAD.SHL.U32 R13, R9, 0x10, RZ ;  /* 0x00000010090d7824 */ /* 0x000fe200078e00ff */
[----:B------:R-:W-:Y:S01]  /*12e20*/  ISETP.GE.AND P0, PT, R27, UR14, PT ;  /* 0x0000000e1b007c0c */ /* 0x000fe2000bf06270 */
[C---:B------:R-:W-:Y:S02]  /*12e30*/  IMAD R9, R3.reuse, UR9, R6 ;  /* 0x0000000903097c24 */ /* 0x040fe4000f8e0206 */
[----:B------:R-:W-:Y:S01]  /*12e40*/  IMAD.WIDE.U32 R4, R3, UR8, R4 ;  /* 0x0000000803047c25 */ /* 0x000fe2000f8e0004 */
[----:B------:R-:W-:Y:S01]  /*12e50*/  SHF.R.S32.HI R3, RZ, 0x1f, R7 ;  /* 0x0000001fff037819 */ /* 0x000fe20000011407 */
[----:B------:R-:W-:Y:S01]  /*12e60*/  ULDC.64 UR8, c[0x0][0xad8] ;  /* 0x0002b60000087ab9 */ /* 0x000fe20000000a00 */
[----:B------:R-:W-:Y:S01]  /*12e70*/  LOP3.LUT R10, R13, 0x10, R10, 0xe2, !PT ;  /* 0x000000100d0a7812 */ /* 0x000fe200078ee20a */
[----:B------:R-:W-:-:S02]  /*12e80*/  IMAD.IADD R5, R5, 0x1, R9 ;  /* 0x0000000105057824 */ /* 0x000fc400078e0209 */
[----:B------:R-:W-:Y:S02]  /*12e90*/  IMAD R6, R3, UR8, RZ ;  /* 0x0000000803067c24 */ /* 0x000fe4000f8e02ff */
[----:B------:R-:W-:-:S04]  /*12ea0*/  IMAD.WIDE.U32 R4, R7, UR8, R4 ;  /* 0x0000000807047c25 */ /* 0x000fc8000f8e0004 */
[----:B------:R-:W-:Y:S01]  /*12eb0*/  IMAD R3, R7, UR9, R6 ;  /* 0x0000000907037c24 */ /* 0x000fe2000f8e0206 */
[----:B------:R-:W-:Y:S01]  /*12ec0*/  ULDC.64 UR8, c[0x0][0xa80] ;  /* 0x0002a00000087ab9 */ /* 0x000fe20000000a00 */
[----:B------:R-:W-:Y:S01]  /*12ed0*/  SEL R7, RZ, 0x40, P0 ;  /* 0x00000040ff077807 */ /* 0x000fe20000000000 */
[----:B------:R-:W-:Y:S01]  /*12ee0*/  IMAD.SHL.U32 R9, R8, 0x20, RZ ;  /* 0x0000002008097824 */ /* 0x000fe200078e00ff */
[----:B---3--:R-:W-:Y:S01]  /*12ef0*/  LEA R20, P0, R4, UR8, 0x1 ;  /* 0x0000000804147c11 */ /* 0x008fe2000f8008ff */
[----:B------:R-:W-:-:S03]  /*12f00*/  IMAD.IADD R3, R5, 0x1, R3 ;  /* 0x0000000105037824 */ /* 0x000fc600078e0203 */
[----:B------:R-:W-:Y:S01]  /*12f10*/  LOP3.LUT R10, R9, 0x20, R10, 0xe2, !PT ;  /* 0x00000020090a7812 */ /* 0x000fe200078ee20a */
[----:B------:R0:W1:Y:S01]  /*12f20*/  SHFL.IDX PT, R6, R20, RZ, 0x181f ;  /* 0x00181fff14067589 */ /* 0x00006200000e0000 */
[----:B------:R-:W-:Y:S02]  /*12f30*/  LEA.HI.X R3, R4, UR9, R3, 0x1, P0 ;  /* 0x0000000904037c11 */ /* 0x000fe400080f0c03 */
[----:B------:R-:W-:Y:S02]  /*12f40*/  ISETP.GE.AND P0, PT, R26, R25, PT ;  /* 0x000000191a00720c */ /* 0x000fe40003f06270 */
[----:B------:R-:W-:Y:S02]  /*12f50*/  LOP3.LUT R21, R10, R7, RZ, 0xfc, !PT ;  /* 0x000000070a157212 */ /* 0x000fe400078efcff */
[----:B------:R0:W3:Y:S02]  /*12f60*/  SHFL.IDX PT, R7, R3, RZ, 0x181f ;  /* 0x00181fff03077589 */ /* 0x0000e400000e0000 */
[----:B------:R-:W-:-:S07]  /*12f70*/  LOP3.LUT R24, R21, R0, RZ, 0xfc, !PT ;  /* 0x0000000015187212 */ /* 0x000fce00078efcff */
[----:B0-----:R-:W-:Y:S05]  /*12f80*/  @P0 BRA `(.L_x_2434) ;  /* 0x00000000007c0947 */ /* 0x001fea0003800000 */
[----:B------:R-:W-:Y:S02]  /*12f90*/  ISETP.GE.AND P2, PT, R188, UR14, PT ;  /* 0x0000000ebc007c0c */ /* 0x000fe4000bf46270 */
[----:B------:R-:W-:Y:S02]  /*12fa0*/  ISETP.GE.AND P1, PT, R185, UR14, PT ;  /* 0x0000000eb9007c0c */ /* 0x000fe4000bf26270 */
[----:B------:R-:W-:Y:S02]  /*12fb0*/  ISETP.GE.AND P5, PT, R37, UR14, PT ;  /* 0x0000000e25007c0c */ /* 0x000fe4000bfa6270 */
[----:B------:R-:W-:-:S07]  /*12fc0*/  ISETP.GE.AND P3, PT, R29, UR14, PT ;  /* 0x0000000e1d007c0c */ /* 0x000fce000bf66270 */
[CC--:B-1----:R-:W-:Y:S02]  /*12fd0*/  @!P2 LEA R8, P0, R188.reuse, R6.reuse, 0x1 ;  /* 0x00000006bc08a211 */ /* 0x0c2fe400078008ff */
[----:B---3--:R-:W-:Y:S02]  /*12fe0*/  @!P1 IMAD.WIDE R4, R185, 0x2, R6 ;  /* 0x00000002b9049825 */ /* 0x008fe400078e0206 */
        /* <DEDUP_REMOVED lines=25> */
.L_x_2434:
[----:B------:R-:W-:Y:S05]  /*13180*/  BSYNC B1 ;  /* 0x0000000000017941 */ /* 0x000fea0003800000 */
.L_x_2433:
[----:B------:R-:W-:Y:S01]  /*13190*/  VIADD R0, R26, 0x20 ;  /* 0x000000201a007836 */ /* 0x000fe20000000000 */
[----:B---34-:R4:W0:Y:S04]  /*131a0*/  SHFL.IDX PT, R7, R3, 0x1, 0x181f ;  /* 0x00381f0003077f89 */ /* 0x01882800000e0000 */
[----:B------:R-:W-:Y:S01]  /*131b0*/  ISETP.GE.AND P0, PT, R0, R25, PT ;  /* 0x000000190000720c */ /* 0x000fe20003f06270 */
[----:B-1----:R4:W1:-:S12]  /*131c0*/  SHFL.IDX PT, R6, R20, 0x1, 0x181f ;  /* 0x00381f0014067f89 */ /* 0x00285800000e0000 */
[----:B----4-:R-:W-:Y:S05]  /*131d0*/  @P0 BRA `(.L_x_2427) ;  /* 0x00000000007c0947 */ /* 0x010fea0003800000 */
[----:B------:R-:W-:Y:S02]  /*131e0*/  ISETP.GE.AND P1, PT, R185, UR14, PT ;  /* 0x0000000eb9007c0c */ /* 0x000fe4000bf26270 */
[----:B------:R-:W-:Y:S02]  /*131f0*/  ISETP.GE.AND P5, PT, R188, UR14, PT ;  /* 0x0000000ebc007c0c */ /* 0x000fe4000bfa6270 */
[----:B------:R-:W-:Y:S02]  /*13200*/  ISETP.GE.AND P4, PT, R37, UR14, PT ;  /* 0x0000000e25007c0c */ /* 0x000fe4000bf86270 */
[----:B------:R-:W-:Y:S02]  /*13210*/  ISETP.GE.AND P3, PT, R29, UR14, PT ;  /* 0x0000000e1d007c0c */ /* 0x000fe4000bf66270 */
[----:B------:R-:W-:-:S05]  /*13220*/  ISETP.GE.AND P2, PT, R31, UR14, PT ;  /* 0x0000000e1f007c0c */ /* 0x000fca000bf46270 */
[----:B01----:R-:W-:Y:S02]  /*13230*/  @!P1 IMAD.WIDE R4, R185, 0x2, R6 ;  /* 0x00000002b9049825 */ /* 0x003fe400078e0206 */
        /* <DEDUP_REMOVED lines=25> */
.L_x_2427:
[----:B------:R-:W-:Y:S05]  /*133d0*/  BSYNC B0 ;  /* 0x0000000000007941 */ /* 0x000fea0003800000 */
.L_x_2420:
[----:B------:R-:W-:Y:S02]  /*133e0*/  ULDC UR4, c[0x0][0xc3c] ;  /* 0x00030f0000047ab9 */ /* 0x000fe40000000800 */
[----:B------:R-:W-:-:S06]  /*133f0*/  UISETP.GE.AND UP0, UPT, UR6, UR4, UPT ;  /* 0x000000040600728c */ /* 0x000fcc000bf06270 */
[----:B------:R-:W-:-:S13]  /*13400*/  PLOP3.LUT P0, PT, PT, PT, UP0, 0x80, 0x0 ;  /* 0x000000000000781c */ /* 0x000fda0003f0f008 */
[----:B------:R-:W-:Y:S05]  /*13410*/  @!P0 BRA `(.L_x_2435) ;  /* 0xfffffedc00dc8947 */ /* 0x000fea000383ffff */
[----:B------:R-:W-:Y:S05]  /*13420*/  EXIT ;  /* 0x000000000000794d */ /* 0x000fea0003800000 */
.L_x_2321:
        /* <DEDUP_REMOVED lines=18> */
.L_x_2436:
        /* <DEDUP_REMOVED lines=43> */
.L_x_2440:
        /* <DEDUP_REMOVED lines=38> */
[----:B------:R-:W-:-:S07]  /*13a60*/  IMAD.MOV.U32 R5, RZ, RZ, R2 ;  /* 0x000000ffff057224 */ /* 0x000fce00078e0002 */
.L_x_2438:
[----:B------:R-:W-:Y:S02]  /*13a70*/  IMAD.IADD R10, R9, 0x1, -R4 ;  /* 0x00000001090a7824 */ /* 0x000fe400078e0a04 */
[----:B------:R-:W-:Y:S02]  /*13a80*/  IMAD.MOV.U32 R3, RZ, RZ, RZ ;  /* 0x000000ffff037224 */ /* 0x000fe400078e00ff */
[----:B------:R-:W-:-:S05]  /*13a90*/  IMAD R2, R5, UR5, R10 ;  /* 0x0000000505027c24 */ /* 0x000fca000f8e020a */
[----:B------:R-:W-:-:S13]  /*13aa0*/  ISETP.GT.AND P0, PT, R2, UR6, PT ;  /* 0x0000000602007c0c */ /* 0x000fda000bf04270 */
[----:B------:R-:W-:-:S04]  /*13ab0*/  VOTE.ANY R2, PT, !P0 ;  /* 0x0000000000027806 */ /* 0x000fc800040e0100 */
[----:B------:R-:W0:Y:S01]  /*13ac0*/  POPC R9, R2 ;  /* 0x0000000200097309 */ /* 0x000e220000000000 */
[----:B------:R-:W-:Y:S01]  /*13ad0*/  ISETP.NE.AND P0, PT, R2, RZ, PT ;  /* 0x000000ff0200720c */ /* 0x000fe20003f05270 */
[----:B0-----:R0:W1:Y:S04]  /*13ae0*/  SHFL.IDX PT, R8, R8, R9, 0x1f ;  /* 0x00001f0908087589 */ /* 0x00106800000e0000 */
[----:B------:R0:W2:Y:S08]  /*13af0*/  SHFL.IDX PT, R4, R7, R9, 0x1f ;  /* 0x00001f0907047589 */ /* 0x0000b000000e0000 */
[----:B------:R-:W-:Y:S05]  /*13b00*/  @!P0 BRA `(.L_x_2441) ;  /* 0x0000000000088947 */ /* 0x000fea0003800000 */
[----:B------:R-:W-:-:S05]  /*13b10*/  VIADD R2, R9, 0xffffffff ;  /* 0xffffffff09027836 */ /* 0x000fca0000000000 */
[----:B------:R3:W4:Y:S02]  /*13b20*/  SHFL.IDX PT, R3, R5, R2, 0x1f ;  /* 0x00001f0205037589 */ /* 0x00072400000e0000 */
.L_x_2441:
[----:B---34-:R-:W-:Y:S01]  /*13b30*/  IMAD R2, R3, UR5, R10 ;  /* 0x0000000503027c24 */ /* 0x018fe2000f8e020a */
[----:B-1----:R-:W-:Y:S01]  /*13b40*/  ISETP.NE.AND P0, PT, R8, 0x1, PT ;  /* 0x000000010800780c */ /* 0x002fe20003f05270 */
[----:B------:R-:W-:-:S03]  /*13b50*/  VIADD R14, R9, UR4 ;  /* 0x00000004090e7c36 */ /* 0x000fc60008000000 */
[----:B------:R1:W-:Y:S01]  /*13b60*/  STL [R1], R2 ;  /* 0x0000000201007387 */ /* 0x0003e20000100800 */
[----:B------:R-:W-:-:S03]  /*13b70*/  IADD3 R5, -R2, UR6, RZ ;  /* 0x0000000602057c10 */ /* 0x000fc6000fffe1ff */
[----:B------:R1:W-:Y:S05]  /*13b80*/  STL [R1+0xc], R14 ;  /* 0x00000c0e01007387 */ /* 0x0003ea0000100800 */
[----:B------:R-:W-:Y:S05]  /*13b90*/  @!P0 BRA `(.L_x_2442) ;  /* 0x0000000000e08947 */ /* 0x000fea0003800000 */
[----:B0-2---:R-:W-:Y:S02]  /*13ba0*/  IABS R7, R4 ;  /* 0x0000000400077213 */ /* 0x005fe40000000000 */
[----:B------:R-:W-:Y:S02]  /*13bb0*/  IABS R9, R8 ;  /* 0x0000000800097213 */ /* 0x000fe40000000000 */
[----:B------:R-:W0:Y:S08]  /*13bc0*/  I2F.RP R10, R7 ;  /* 0x00000007000a7306 */ /* 0x000e300000209400 */
[----:B------:R-:W2:Y:S08]  /*13bd0*/  I2F.RP R11, R9 ;  /* 0x00000009000b7306 */ /* 0x000eb00000209400 */
[----:B0-----:R-:W1:Y:S08]  /*13be0*/  MUFU.RCP R10, R10 ;  /* 0x0000000a000a7308 */ /* 0x001e700000001000 */
[----:B--2---:R-:W-:Y:S01]  /*13bf0*/  MUFU.RCP R11, R11 ;  /* 0x0000000b000b7308 */ /* 0x004fe20000001000 */
[----:B-1----:R-:W-:Y:S01]  /*13c00*/  VIADD R2, R10, 0xffffffe ;  /* 0x0ffffffe0a027836 */ /* 0x002fe20000000000 */
[----:B------:R-:W-:-:S06]  /*13c10*/  IABS R10, R4 ;  /* 0x00000004000a7213 */ /* 0x000fcc0000000000 */
[----:B------:R0:W1:Y:S02]  /*13c20*/  F2I.FTZ.U32.TRUNC.NTZ R3, R2 ;  /* 0x0000000200037305 */ /* 0x000064000021f000 */
[----:B0-----:R-:W-:Y:S02]  /*13c30*/  IMAD.MOV.U32 R2, RZ, RZ, RZ ;  /* 0x000000ffff027224 */ /* 0x001fe400078e00ff */
[----:B-1----:R-:W-:-:S04]  /*13c40*/  IMAD.MOV R12, RZ, RZ, -R3 ;  /* 0x000000ffff0c7224 */ /* 0x002fc800078e0a03 */
[----:B------:R-:W-:-:S04]  /*13c50*/  IMAD R13, R12, R7, RZ ;  /* 0x000000070c0d7224 */ /* 0x000fc800078e02ff */
[----:B------:R-:W-:Y:S01]  /*13c60*/  IMAD.HI.U32 R3, R3, R13, R2 ;  /* 0x0000000d03037227 */ /* 0x000fe200078e0002 */
[----:B------:R-:W-:-:S03]  /*13c70*/  IABS R2, R5 ;  /* 0x0000000500027213 */ /* 0x000fc60000000000 */
[----:B------:R-:W-:Y:S02]  /*13c80*/  IMAD.MOV R13, RZ, RZ, -R10 ;  /* 0x000000ffff0d7224 */ /* 0x000fe400078e0a0a */
[----:B------:R-:W-:-:S04]  /*13c90*/  IMAD.HI.U32 R10, R3, R2, RZ ;  /* 0x00000002030a7227 */ /* 0x000fc800078e00ff */
[----:B------:R-:W-:Y:S02]  /*13ca0*/  IMAD R2, R10, R13, R2 ;  /* 0x0000000d0a027224 */ /* 0x000fe400078e0202 */
[----:B------:R-:W-:-:S03]  /*13cb0*/  VIADD R3, R11, 0xffffffe ;  /* 0x0ffffffe0b037836 */ /* 0x000fc60000000000 */
[----:B------:R-:W-:-:S03]  /*13cc0*/  ISETP.GT.U32.AND P1, PT, R7, R2, PT ;  /* 0x000000020700720c */ /* 0x000fc60003f24070 */
[----:B------:R-:W0:Y:S10]  /*13cd0*/  F2I.FTZ.U32.TRUNC.NTZ R3, R3 ;  /* 0x0000000300037305 */ /* 0x000e34000021f000 */
[----:B------:R-:W-:-:S02]  /*13ce0*/  @!P1 IMAD.IADD R2, R2, 0x1, -R7 ;  /* 0x0000000102029824 */ /* 0x000fc400078e0a07 */
[----:B------:R-:W-:Y:S01]  /*13cf0*/  @!P1 VIADD R10, R10, 0x1 ;  /* 0x000000010a0a9836 */ /* 0x000fe20000000000 */
[----:B------:R-:W-:Y:S02]  /*13d00*/  ISETP.NE.AND P1, PT, R4, RZ, PT ;  /* 0x000000ff0400720c */ /* 0x000fe40003f25270 */
[----:B------:R-:W-:Y:S01]  /*13d10*/  ISETP.GE.U32.AND P0, PT, R2, R7, PT ;  /* 0x000000070200720c */ /* 0x000fe20003f06070 */
[----:B0-----:R-:W-:-:S04]  /*13d20*/  IMAD.MOV R2, RZ, RZ, -R3 ;  /* 0x000000ffff027224 */ /* 0x001fc800078e0a03 */
[----:B------:R-:W-:Y:S02]  /*13d30*/  IMAD R7, R2, R9, RZ ;  /* 0x0000000902077224 */ /* 0x000fe400078e02ff */
[----:B------:R-:W-:-:S04]  /*13d40*/  IMAD.MOV.U32 R2, RZ, RZ, RZ ;  /* 0x000000ffff027224 */ /* 0x000fc800078e00ff */
        /* <DEDUP_REMOVED lines=17> */
[----:B------:R-:W-:Y:S01]  /*13e60*/  ISETP.GE.AND P2, PT, R2, RZ, PT ;  /* 0x000000ff0200720c */ /* 0x000fe20003f46270 */
[----:B------:R-:W-:-:S04]  /*13e70*/  IMAD.MOV R2, RZ, RZ, -R10 ;  /* 0x000000ffff027224 */ /* 0x000fc800078e0a0a */
[----:B------:R-:W-:Y:S02]  /*13e80*/  IMAD R2, R4, R2, R5 ;  /* 0x0000000204027224 */ /* 0x000fe400078e0205 */
        /* <DEDUP_REMOVED lines=8> */
[----:B------:R-:W-:Y:S05]  /*13f10*/  BRA `(.L_x_2443) ;  /* 0x0000000000f47947 */ /* 0x000fea0003800000 */
.L_x_2442:
[----:B-1----:R-:W1:Y:S02]  /*13f20*/  LDC.64 R2, c[0x0][0xc90] ;  /* 0x00032400ff027b82 */ /* 0x002e640000000a00 */
[----:B-1----:R-:W-:-:S05]  /*13f30*/  IMAD.WIDE R2, R14, 0x4, R2 ;  /* 0x000000040e027825 */ /* 0x002fca00078e0202 */
[----:B0-----:R0:W2:Y:S02]  /*13f40*/  LDG.E R7, desc[UR40][R2.64] ;  /* 0x0000002802077981 */ /* 0x0010a4000c1e1900 */
[----:B0-----:R-:W-:Y:S02]  /*13f50*/  IMAD.MOV.U32 R2, RZ, RZ, RZ ;  /* 0x000000ffff027224 */ /* 0x001fe400078e00ff */
[----:B--2---:R-:W-:-:S05]  /*13f60*/  IMAD R8, R4, R7, RZ ;  /* 0x0000000704087224 */ /* 0x004fca00078e02ff */
[----:B------:R-:W-:-:S04]  /*13f70*/  IABS R9, R8 ;  /* 0x0000000800097213 */ /* 0x000fc80000000000 */
[----:B------:R-:W0:Y:S08]  /*13f80*/  I2F.RP R10, R9 ;  /* 0x00000009000a7306 */ /* 0x000e300000209400 */
[----:B0-----:R-:W0:Y:S02]  /*13f90*/  MUFU.RCP R10, R10 ;  /* 0x0000000a000a7308 */ /* 0x001e240000001000 */
[----:B0-----:R-:W-:-:S06]  /*13fa0*/  VIADD R11, R10, 0xffffffe ;  /* 0x0ffffffe0a0b7836 */ /* 0x001fcc0000000000 */
[----:B------:R-:W0:Y:S02]  /*13fb0*/  F2I.FTZ.U32.TRUNC.NTZ R3, R11 ;  /* 0x0000000b00037305 */ /* 0x000e24000021f000 */
[----:B0-----:R-:W-:-:S04]  /*13fc0*/  IMAD.MOV R12, RZ, RZ, -R3 ;  /* 0x000000ffff0c7224 */ /* 0x001fc800078e0a03 */
[----:B------:R-:W-:-:S04]  /*13fd0*/  IMAD R13, R12, R9, RZ ;  /* 0x000000090c0d7224 */ /* 0x000fc800078e02ff */
[----:B------:R-:W-:Y:S01]  /*13fe0*/  IMAD.HI.U32 R2, R3, R13, R2 ;  /* 0x0000000d03027227 */ /* 0x000fe200078e0002 */
[----:B------:R-:W-:Y:S02]  /*13ff0*/  IABS R13, R5 ;  /* 0x00000005000d7213 */ /* 0x000fe40000000000 */
[----:B------:R-:W-:-:S03]  /*14000*/  IABS R3, R8 ;  /* 0x0000000800037213 */ /* 0x000fc60000000000 */
[----:B------:R-:W-:-:S04]  /*14010*/  IMAD.HI.U32 R2, R2, R13, RZ ;  /* 0x0000000d02027227 */ /* 0x000fc800078e00ff */
[----:B------:R-:W-:-:S04]  /*14020*/  IMAD.MOV R3, RZ, RZ, -R3 ;  /* 0x000000ffff037224 */ /* 0x000fc800078e0a03 */
        /* <DEDUP_REMOVED lines=11> */
[----:B------:R-:W-:Y:S02]  /*140e0*/  IMAD R9, R7, R2, RZ ;  /* 0x0000000207097224 */ /* 0x000fe400078e02ff */
[----:B------:R-:W-:Y:S02]  /*140f0*/  IMAD.MOV R2, RZ, RZ, -R2 ;  /* 0x000000ffff027224 */ /* 0x000fe400078e0a02 */
[----:B------:R-:W-:Y:S02]  /*14100*/  IMAD.MOV R10, RZ, RZ, -R9 ;  /* 0x000000ffff0a7224 */ /* 0x000fe400078e0a09 */
[----:B------:R-:W-:Y:S02]  /*14110*/  IMAD R8, R8, R2, R5 ;  /* 0x0000000208087224 */ /* 0x000fe400078e0205 */
[----:B------:R-:W-:Y:S01]  /*14120*/  IMAD.MOV.U32 R2, RZ, RZ, RZ ;  /* 0x000000ffff027224 */ /* 0x000fe200078e00ff */
[----:B------:R-:W-:Y:S02]  /*14130*/  VIADDMNMX R7, R10, UR5, R7, PT ;  /* 0x000000050a077c46 */ /* 0x000fe4000b800107 */
[----:B------:R-:W-:-:S02]  /*14140*/  IADD3 R9, R9, 0x1000000, R8 ;  /* 0x0100000009097810 */ /* 0x000fc40007ffe008 */
[----:B------:R-:W-:-:S04]  /*14150*/  IABS R10, R7 ;  /* 0x00000007000a7213 */ /* 0x000fc80000000000 */
[----:B------:R-:W0:Y:S08]  /*14160*/  I2F.RP R11, R10 ;  /* 0x0000000a000b7306 */ /* 0x000e300000209400 */
[----:B0-----:R-:W0:Y:S02]  /*14170*/  MUFU.RCP R11, R11 ;  /* 0x0000000b000b7308 */ /* 0x001e240000001000 */
[----:B0-----:R-:W-:Y:S01]  /*14180*/  VIADD R3, R11, 0xffffffe ;  /* 0x0ffffffe0b037836 */ /* 0x001fe20000000000 */
[----:B------:R-:W-:-:S05]  /*14190*/  IABS R11, R7 ;  /* 0x00000007000b7213 */ /* 0x000fca0000000000 */
[----:B------:R-:W0:Y:S02]  /*141a0*/  F2I.FTZ.U32.TRUNC.NTZ R3, R3 ;  /* 0x0000000300037305 */ /* 0x000e24000021f000 */
[----:B0-----:R-:W-:-:S04]  /*141b0*/  IMAD.MOV R5, RZ, RZ, -R3 ;  /* 0x000000ffff057224 */ /* 0x001fc800078e0a03 */
[----:B------:R-:W-:-:S04]  /*141c0*/  IMAD R5, R5, R10, RZ ;  /* 0x0000000a05057224 */ /* 0x000fc800078e02ff */
[----:B------:R-:W-:Y:S01]  /*141d0*/  IMAD.HI.U32 R2, R3, R5, R2 ;  /* 0x0000000503027227 */ /* 0x000fe200078e0002 */
[----:B------:R-:W-:-:S03]  /*141e0*/  IABS R5, R8 ;  /* 0x0000000800057213 */ /* 0x000fc60000000000 */
[----:B------:R-:W-:Y:S02]  /*141f0*/  IMAD.MOV R3, RZ, RZ, -R11 ;  /* 0x000000ffff037224 */ /* 0x000fe400078e0a0b */
        /* <DEDUP_REMOVED lines=11> */
[----:B------:R-:W-:Y:S01]  /*142b0*/  @!P1 LOP3.LUT R2, RZ, R7, RZ, 0x33, !PT ;  /* 0x00000007ff029212 */ /* 0x000fe200078e33ff */
[----:B------:R-:W-:-:S04]  /*142c0*/  IMAD.MOV R7, RZ, RZ, -R7 ;  /* 0x000000ffff077224 */ /* 0x000fc800078e0a07 */
[----:B------:R-:W-:-:S05]  /*142d0*/  IMAD R3, R2, R7, R9 ;  /* 0x0000000702037224 */ /* 0x000fca00078e0209 */
[----:B------:R1:W-:Y:S02]  /*142e0*/  STL [R1+0x8], R3 ;  /* 0x0000080301007387 */ /* 0x0003e40000100800 */
.L_x_2443:
[----:B01----:R-:W-:-:S05]  /*142f0*/  LOP3.LUT R3, RZ, R2, RZ, 0x33, !PT ;  /* 0x00000002ff037212 */ /* 0x003fca00078e33ff */
[----:B------:R-:W-:-:S05]  /*14300*/  IMAD.IADD R2, R4, 0x1, R3 ;  /* 0x0000000104027824 */ /* 0x000fca00078e0203 */
[----:B------:R1:W-:Y:S01]  /*14310*/  STL [R1+0x4], R2 ;  /* 0x0000040201007387 */ /* 0x0003e20000100800 */
[----:B------:R-:W-:Y:S05]  /*14320*/  BRA `(.L_x_2444) ;  /* 0x0000000000107947 */ /* 0x000fea0003800000 */
.L_x_2439:
[----:B------:R-:W-:Y:S01]  /*14330*/  IMAD.U32 R2, RZ, RZ, UR6 ;  /* 0x00000006ff027e24 */ /* 0x000fe2000f8e00ff */
[----:B------:R0:W-:Y:S04]  /*14340*/  STL [R1+0x4], RZ ;  /* 0x000004ff01007387 */ /* 0x0001e80000100800 */
[----:B------:R0:W-:Y:S04]  /*14350*/  STL [R1+0x8], RZ ;  /* 0x000008ff01007387 */ /* 0x0001e80000100800 */
[----:B------:R0:W-:Y:S02]  /*14360*/  STL [R1], R2 ;  /* 0x0000000201007387 */ /* 0x0001e40000100800 */
.L_x_2444:
[----:B------:R-:W2:Y:S04]  /*14370*/  LDL R8, [R1] ;  /* 0x0000000001087983 */ /* 0x000ea80000100800 */
[----:B------:R-:W2:Y:S04]  /*14380*/  LDL R9, [R1+0x4] ;  /* 0x0000040001097983 */ /* 0x000ea80000100800 */
[----:B------:R-:W2:Y:S04]  /*14390*/  LDL R10, [R1+0x8] ;  /* 0x00000800010a7983 */ /* 0x000ea80000100800 */
[----:B------:R-:W2:Y:S01]  /*143a0*/  LDL R11, [R1+0xc] ;  /* 0x00000c00010b7983 */ /* 0x000ea20000100800 */
[----:B------:R-:W-:-:S13]  /*143b0*/  ISETP.NE.AND P0, PT, R0, RZ, PT ;  /* 0x000000ff0000720c */ /* 0x000fda0003f05270 */
[----:B------:R-:W3:Y:S01]  /*143c0*/  @!P0 S2R R3, SR_CgaCtaId ;  /* 0x0000000000038919 */ /* 0x000ee20000008800 */
[----:B------:R-:W-:-:S04]  /*143d0*/  @!P0 MOV R0, 0x400 ;  /* 0x0000040000008802 */ /* 0x000fc80000000f00 */
[----:B---3--:R-:W-:-:S05]  /*143e0*/  @!P0 LEA R0, R3, R0, 0x18 ;  /* 0x0000000003008211 */ /* 0x008fca00078ec0ff */
[----:B--2---:R2:W-:Y:S01]  /*143f0*/  @!P0 STS.128 [R0+0x28cd0], R8 ;  /* 0x028cd00800008388 */ /* 0x0045e20000000c00 */
[----:B------:R-:W-:Y:S06]  /*14400*/  BAR.ARV 0x5, 0x180 ;  /* 0x0146000000007b1d */ /* 0x000fec0000002000 */
.L_x_2437:
[----:B--2---:R-:W2:Y:S01]  /*14410*/  LDL R0, [R1+0xc] ;  /* 0x00000c0001007983 */ /* 0x004ea20000100800 */
[----:B------:R-:W-:-:S03]  /*14420*/  ULDC UR4, c[0x0][0xc3c] ;  /* 0x00030f0000047ab9 */ /* 0x000fc60000000800 */
[----:B------:R3:W-:Y:S01]  /*14430*/  STL [R1+0x10], RZ ;  /* 0x000010ff01007387 */ /* 0x0007e20000100800 */
[----:B--2---:R-:W-:Y:S01]  /*14440*/  ISETP.GE.AND P0, PT, R0, UR4, PT ;  /* 0x0000000400007c0c */ /* 0x004fe2000bf06270 */
[----:B------:R-:W-:-:S05]  /*14450*/  IMAD.MOV.U32 R0, RZ, RZ, 0x1 ;  /* 0x00000001ff007424 */ /* 0x000fca00078e00ff */
[----:B------:R3:W-:Y:S04]  /*14460*/  STL [R1+0x14], R0 ;  /* 0x0000140001007387 */ /* 0x0007e80000100800 */
[----:B------:R3:W-:Y:S03]  /*14470*/  STL [R1+0x48], RZ ;  /* 0x000048ff01007387 */ /* 0x0007e60000100800 */
[----:B------:R-:W-:Y:S05]  /*14480*/  @P0 BRA `(.L_x_2445) ;  /* 0x00000068009c0947 */ /* 0x000fea0003800000 */
[----:B------:R-:W2:Y:S01]  /*14490*/  S2UR UR5, SR_CgaCtaId ;  /* 0x00000000000579c3 */ /* 0x000ea20000008800 */
[C---:B---3--:R-:W-:Y:S01]  /*144a0*/  IMAD.SHL.U32 R0, R6.reuse, 0x8, RZ ;  /* 0x0000000806007824 */ /* 0x048fe200078e00ff */
[----:B------:R-:W-:Y:S01]  /*144b0*/  LOP3.LUT R4, R6, 0x7f, RZ, 0xc0, !PT ;  /* 0x0000007f06047812 */ /* 0x000fe200078ec0ff */
[----:B------:R-:W-:Y:S01]  /*144c0*/  UMOV UR4, 0x400 ;  /* 0x0000040000047882 */ /* 0x000fe20000000000 */
[----:B------:R-:W-:Y:S01]  /*144d0*/  BSSY B8, `(.L_x_2445) ;  /* 0x00006a2000087945 */ /* 0x000fe20003800000 */
[----:B------:R-:W-:Y:S01]  /*144e0*/  ULDC UR37, c[0x0][0xc] ;  /* 0x0000030000257ab9 */ /* 0x000fe20000000800 */
[----:B------:R-:W-:Y:S01]  /*144f0*/  LOP3.LUT R3, R0, 0x1f8, RZ, 0xc0, !PT ;  /* 0x000001f800037812 */ /* 0x000fe200078ec0ff */
[----:B01----:R-:W-:Y:S01]  /*14500*/  IMAD.SHL.U32 R2, R4, 0x8, RZ ;  /* 0x0000000804027824 */ /* 0x003fe200078e00ff */
[----:B------:R-:W-:Y:S01]  /*14510*/  ULDC.64 UR38, c[0x0][0x198] ;  /* 0x0000660000267ab9 */ /* 0x000fe20000000a00 */
[----:B------:R-:W-:Y:S01]  /*14520*/  IMAD.MOV.U32 R0, RZ, RZ, 0x1 ;  /* 0x00000001ff007424 */ /* 0x000fe200078e00ff */
[----:B------:R-:W-:Y:S01]  /*14530*/  LOP3.LUT R3, R3, 0x38, R6, 0x78, !PT ;  /* 0x0000003803037812 */ /* 0x000fe200078e7806 */
[----:B------:R-:W-:-:S03]  /*14540*/  IMAD.SHL.U32 R6, R6, 0x10, RZ ;  /* 0x0000001006067824 */ /* 0x000fc600078e00ff */
[----:B------:R-:W-:Y:S02]  /*14550*/  LOP3.LUT R2, R3, 0x200, R2, 0xf8, !PT ;  /* 0x0000020003027812 */ /* 0x000fe400078ef802 */
[----:B------:R-:W-:-:S04]  /*14560*/  SHF.R.U32.HI R3, RZ, 0x3, R4 ;  /* 0x00000003ff037819 */ /* 0x000fc80000011604 */
[----:B------:R-:W-:Y:S01]  /*14570*/  LOP3.LUT R3, R3, 0x70, R6, 0xf8, !PT ;  /* 0x0000007003037812 */ /* 0x000fe200078ef806 */
[----:B--2---:R-:W-:-:S06]  /*14580*/  ULEA UR4, UR5, UR4, 0x18 ;  /* 0x0000000405047291 */ /* 0x004fcc000f8ec03f */
[----:B------:R-:W-:-:S04]  /*14590*/  IMAD.U32 R19, RZ, RZ, UR4 ;  /* 0x00000004ff137e24 */ /* 0x000fc8000f8e00ff */
[----:B------:R-:W-:-:S05]  /*145a0*/  IMAD R2, R2, 0x2, R19 ;  /* 0x0000000202027824 */ /* 0x000fca00078e0213 */
[----:B------:R0:W-:Y:S04]  /*145b0*/  STL [R1+0x54], R2 ;  /* 0x0000540201007387 */ /* 0x0001e80000100800 */
[----:B------:R0:W-:Y:S04]  /*145c0*/  STL [R1+0x48], RZ ;  /* 0x000048ff01007387 */ /* 0x0001e80000100800 */
[----:B------:R0:W-:Y:S04]  /*145d0*/  STL [R1+0x14], R0 ;  /* 0x0000140001007387 */ /* 0x0001e80000100800 */
[----:B------:R0:W-:Y:S02]  /*145e0*/  STL [R1+0x10], RZ ;  /* 0x000010ff01007387 */ /* 0x0001e40000100800 */
.L_x_2573:
[----:B--2---:R-:W2:Y:S01]  /*145f0*/  LDL R9, [R1+0xc] ;  /* 0x00000c0001097983 */ /* 0x004ea20000100800 */
[----:B------:R-:W-:Y:S05]  /*14600*/  YIELD ;  /* 0x0000000000007946 */ /* 0x000fea0003800000 */
[----:B------:R-:W-:Y:S01]  /*14610*/  ULDC.64 UR4, c[0x0][0xa28] ;  /* 0x00028a0000047ab9 */ /* 0x000fe20000000a00 */
[----:B0-----:R-:W-:Y:S01]  /*14620*/  IMAD.MOV.U32 R0, RZ, RZ, RZ ;  /* 0x000000ffff007224 */ /* 0x001fe200078e00ff */
[----:B------:R-:W-:Y:S01]  /*14630*/  ISETP.NE.U32.AND P0, PT, RZ, UR4, PT ;  /* 0x00000004ff007c0c */ /* 0x000fe2000bf05070 */
[----:B-1----:R-:W0:Y:S01]  /*14640*/  LDC.64 R4, c[0x0][0xa00] ;  /* 0x00028000ff047b82 */ /* 0x002e220000000a00 */
[----:B------:R-:W-:Y:S01]  /*14650*/  IMAD.MOV.U32 R10, RZ, RZ, RZ ;  /* 0x000000ffff0a7224 */ /* 0x000fe200078e00ff */
[----:B------:R-:W-:Y:S01]  /*14660*/  ULDC.64 UR6, c[0x0][0xa08] ;  /* 0x0002820000067ab9 */ /* 0x000fe20000000a00 */
[----:B------:R-:W-:Y:S01]  /*14670*/  ISETP.NE.AND.EX P0, PT, RZ, UR5, PT, P0 ;  /* 0x00000005ff007c0c */ /* 0x000fe2000bf05300 */
[----:B------:R-:W-:-:S12]  /*14680*/  ULDC.64 UR4, c[0x0][0xa18] ;  /* 0x0002860000047ab9 */ /* 0x000fd80000000a00 */
[----:B------:R-:W2:Y:S02]  /*14690*/  @P0 LDC.64 R2, c[0x0][0xa28] ;  /* 0x00028a00ff020b82 */ /* 0x000ea40000000a00 */
[----:B--2---:R-:W-:-:S05]  /*146a0*/  @P0 IMAD.WIDE R2, R9, 0x4, R2 ;  /* 0x0000000409020825 */ /* 0x004fca00078e0202 */
[----:B------:R1:W5:Y:S01]  /*146b0*/  @P0 LDG.E R0, desc[UR40][R2.64] ;  /* 0x0000002802000981 */ /* 0x000362000c1e1900 */
[----:B------:R-:W-:Y:S01]  /*146c0*/  ISETP.NE.U32.AND P0, PT, RZ, UR4, PT ;  /* 0x00000004ff007c0c */ /* 0x000fe2000bf05070 */
[----:B0-----:R-:W-:Y:S01]  /*146d0*/  IMAD.WIDE R4, R9, 0x4, R4 ;  /* 0x0000000409047825 */ /* 0x001fe200078e0204 */
[----:B------:R-:W-:Y:S02]  /*146e0*/  ISETP.NE.U32.AND P1, PT, RZ, UR6, PT ;  /* 0x00000006ff007c0c */ /* 0x000fe4000bf25070 */
[----:B------:R-:W-:Y:S01]  /*146f0*/  ISETP.NE.AND.EX P2, PT, RZ, UR5, PT, P0 ;  /* 0x00000005ff007c0c */ /* 0x000fe2000bf45300 */
[----:B------:R-:W-:Y:S01]  /*14700*/  ULDC.64 UR4, c[0x0][0xa00] ;  /* 0x0002800000047ab9 */ /* 0x000fe20000000a00 */
[----:B------:R-:W-:Y:S01]  /*14710*/  ISETP.NE.AND.EX P1, PT, RZ, UR7, PT, P1 ;  /* 0x00000007ff007c0c */ /* 0x000fe2000bf25310 */
[----:B------:R-:W-:Y:S01]  /*14720*/  IMAD.MOV.U32 R8, RZ, RZ, RZ ;  /* 0x000000ffff087224 */ /* 0x000fe200078e00ff */
[----:B------:R-:W-:Y:S01]  /*14730*/  ISETP.NE.U32.AND P0, PT, RZ, UR4, PT ;  /* 0x00000004ff007c0c */ /* 0x000fe2000bf05070 */
[----:B-1----:R-:W0:Y:S03]  /*14740*/  LDC.64 R2, c[0x0][0xa08] ;  /* 0x00028200ff027b82 */ /* 0x002e260000000a00 */
[----:B------:R-:W-:-:S05]  /*14750*/  ISETP.NE.AND.EX P0, PT, RZ, UR5, PT, P0 ;  /* 0x00000005ff007c0c */ /* 0x000fca000bf05300 */
[----:B------:R-:W1:Y:S08]  /*14760*/  @P2 LDC.64 R6, c[0x0][0xa18] ;  /* 0x00028600ff062b82 */ /* 0x000e700000000a00 */
[----:B------:R-:W2:Y:S01]  /*14770*/  @P0 LDG.E R10, desc[UR40][R4.64] ;  /* 0x00000028040a0981 */ /* 0x000ea2000c1e1900 */
[----:B------:R-:W-:Y:S01]  /*14780*/  ULDC UR4, c[0x0][0x288] ;  /* 0x0000a20000047ab9 */ /* 0x000fe20000000800 */
[----:B0-----:R-:W-:-:S05]  /*14790*/  IMAD.WIDE R2, R9, 0x4, R2 ;  /* 0x0000000409027825 */ /* 0x001fca00078e0202 */
[----:B------:R-:W5:Y:S01]  /*147a0*/  @P1 LDG.E R8, desc[UR40][R2.64] ;  /* 0x0000002802081981 */ /* 0x000f62000c1e1900 */
[----:B-1----:R-:W-:-:S03]  /*147b0*/  @P2 IMAD.WIDE R6, R9, 0x4, R6 ;  /* 0x0000000409062825 */ /* 0x002fc600078e0206 */
        /* <DEDUP_REMOVED lines=14> */
[----:B------:R-:W0:Y:S04]  /*148a0*/  LDG.E R6, desc[UR40][R4.64] ;  /* 0x0000002804067981 */ /* 0x000e28000c1e1900 */
[----:B------:R-:W0:Y:S02]  /*148b0*/  LDG.E R4, desc[UR40][R4.64+0x4] ;  /* 0x0000042804047981 */ /* 0x000e24000c1e1900 */
[----:B0-----:R-:W-:-:S05]  /*148c0*/  IMAD.IADD R10, R4, 0x1, -R6 ;  /* 0x00000001040a7824 */ /* 0x001fca00078e0a06 */
[----:B------:R1:W-:Y:S02]  /*148d0*/  STL [R1+0x28], R10 ;  /* 0x0000280a01007387 */ /* 0x0003e40000100800 */
.L_x_2446:
[----:B------:R-:W2:Y:S01]  /*148e0*/  LDL.LU R5, [R1+0x8] ;  /* 0x0000080001057983 */ /* 0x000ea20000300800 */
[----:B------:R-:W-:Y:S02]  /*148f0*/  ULDC.64 UR4, c[0x0][0xa20] ;  /* 0x0002880000047ab9 */ /* 0x000fe40000000a00 */
[----:B------:R-:W-:-:S04]  /*14900*/  ISETP.NE.U32.AND P0, PT, RZ, UR4, PT ;  /* 0x00000004ff007c0c */ /* 0x000fc8000bf05070 */
[----:B------:R-:W-:Y:S02]  /*14910*/  ISETP.NE.AND.EX P0, PT, RZ, UR5, PT, P0 ;  /* 0x00000005ff007c0c */ /* 0x000fe4000bf05300 */
[C---:B--2---:R-:W-:Y:S02]  /*14920*/  LOP3.LUT R6, R5.reuse, 0xff000000, RZ, 0xc0, !PT ;  /* 0xff00000005067812 */ /* 0x044fe400078ec0ff */
[C---:B------:R-:W-:Y:S02]  /*14930*/  LOP3.LUT R4, R5.reuse, 0xff0000, RZ, 0xc0, !PT ;  /* 0x00ff000005047812 */ /* 0x040fe400078ec0ff */
[----:B------:R-:W-:Y:S02]  /*14940*/  SHF.R.U32.HI R6, RZ, 0x8, R6 ;  /* 0x00000008ff067819 */ /* 0x000fe40000011606 */
[----:B------:R-:W-:Y:S02]  /*14950*/  LOP3.LUT R17, R5, 0xffff, RZ, 0xc0, !PT ;  /* 0x0000ffff05117812 */ /* 0x000fe400078ec0ff */
[----:B------:R-:W-:Y:S01]  /*14960*/  LEA.HI R6, R4, R6, RZ, 0x10 ;  /* 0x0000000604067211 */ /* 0x000fe200078f80ff */
[----:B-----5:R-:W-:-:S05]  /*14970*/  IMAD.IADD R4, R8, 0x1, R0 ;  /* 0x0000000108047824 */ /* 0x020fca00078e0200 */
[----:B------:R2:W-:Y:S01]  /*14980*/  STL [R1+0x18], R4 ;  /* 0x0000180401007387 */ /* 0x0005e20000100800 */
[----:B------:R-:W-:Y:S05]  /*14990*/  @!P0 BRA `(.L_x_2447) ;  /* 0x0000000000108947 */ /* 0x000fea0003800000 */
[----:B------:R-:W3:Y:S02]  /*149a0*/  LDC.64 R2, c[0x0][0xa20] ;  /* 0x00028800ff027b82 */ /* 0x000ee40000000a00 */
[----:B---3--:R-:W-:-:S05]  /*149b0*/  IMAD.WIDE R2, R9, 0x4, R2 ;  /* 0x0000000409027825 */ /* 0x008fca00078e0202 */
[----:B------:R3:W5:Y:S01]  /*149c0*/  LDG.E R7, desc[UR40][R2.64] ;  /* 0x0000002802077981 */ /* 0x000762000c1e1900 */
[----:B------:R-:W-:Y:S05]  /*149d0*/  BRA `(.L_x_2448) ;  /* 0x0000000000107947 */ /* 0x000fea0003800000 */
.L_x_2447:
[----:B------:R-:W-:Y:S05]  /*149e0*/  @!P1 BRA `(.L_x_2448) ;  /* 0x00000000000c9947 */ /* 0x000fea0003800000 */
[----:B------:R-:W3:Y:S04]  /*149f0*/  LDG.E R7, desc[UR40][R2.64] ;  /* 0x0000002802077981 */ /* 0x000ee8000c1e1900 */
[----:B------:R-:W3:Y:S02]  /*14a00*/  LDG.E R2, desc[UR40][R2.64+0x4] ;  /* 0x0000042802027981 */ /* 0x000ee4000c1e1900 */
[----:B---3--:R-:W-:-:S07]  /*14a10*/  IMAD.IADD R7, R2, 0x1, -R7 ;  /* 0x0000000102077824 */ /* 0x008fce00078e0a07 */
.L_x_2448:
[----:B--2---:R-:W2:Y:S01]  /*14a20*/  LDL.LU R4, [R1+0x4] ;  /* 0x0000040001047983 */ /* 0x004ea20000300800 */
[----:B---3--:R-:W3:Y:S01]  /*14a30*/  LDC R2, c[0x0][0x448] ;  /* 0x00011200ff027b82 */ /* 0x008ee20000000800 */
[----:B-----5:R-:W-:Y:S01]  /*14a40*/  IMAD.IADD R0, R7, 0x1, -R0 ;  /* 0x0000000107007824 */ /* 0x020fe200078e0a00 */
[----:B---3--:R-:W-:-:S13]  /*14a50*/  ISETP.NE.AND P1, PT, R2, 0x1, PT ;  /* 0x000000010200780c */ /* 0x008fda0003f25270 */
[----:B------:R-:W3:Y:S08]  /*14a60*/  @P1 LDC R3, c[0x0][0x44c] ;  /* 0x00011300ff031b82 */ /* 0x000ef00000000800 */
[----:B------:R-:W4:Y:S01]  /*14a70*/  @P1 LDC R2, c[0x0][0x450] ;  /* 0x00011400ff021b82 */ /* 0x000f220000000800 */
[----:B--2---:R-:W-:-:S04]  /*14a80*/  IMAD.SHL.U32 R11, R4, 0x40, RZ ;  /* 0x00000040040b7824 */ /* 0x004fc800078e00ff */
[----:B------:R-:W-:Y:S01]  /*14a90*/  VIADD R4, R11, 0x3f ;  /* 0x0000003f0b047836 */ /* 0x000fe20000000000 */
[----:B------:R2:W-:Y:S03]  /*14aa0*/  STL [R1+0x24], R11 ;  /* 0x0000240b01007387 */ /* 0x0005e60000100800 */
[----:B---3--:R-:W-:-:S04]  /*14ab0*/  @P1 IMAD.HI.U32 R3, R4, R3, RZ ;  /* 0x0000000304031227 */ /* 0x008fc800078e00ff */
[----:B------:R-:W-:Y:S01]  /*14ac0*/  IMAD.MOV.U32 R7, RZ, RZ, R4 ;  /* 0x000000ffff077224 */ /* 0x000fe200078e0004 */
[----:B----4-:R-:W-:Y:S01]  /*14ad0*/  @P1 SHF.R.U32.HI R7, RZ, R2, R3 ;  /* 0x00000002ff071219 */ /* 0x010fe20000011603 */
[----:B------:R-:W-:-:S05]  /*14ae0*/  VIADD R4, R0, 0x3f ;  /* 0x0000003f00047836 */ /* 0x000fca0000000000 */
[----:B------:R-:W-:-:S04]  /*14af0*/  SHF.R.S32.HI R2, RZ, 0x1f, R4 ;  /* 0x0000001fff027819 */ /* 0x000fc80000011404 */
[----:B------:R-:W-:Y:S02]  /*14b00*/  LEA.HI R4, R2, R4, RZ, 0x6 ;  /* 0x0000000402047211 */ /* 0x000fe400078f30ff */
[----:B------:R-:W-:Y:S02]  /*14b10*/  IADD3 R2, R0, 0x1, -R10 ;  /* 0x0000000100027810 */ /* 0x000fe40007ffe80a */
[----:B------:R-:W-:-:S03]  /*14b20*/  SHF.R.S32.HI R9, RZ, 0x6, R4 ;  /* 0x00000006ff097819 */ /* 0x000fc60000011404 */
[----:B------:R-:W-:Y:S02]  /*14b30*/  IMAD.IADD R7, R2, 0x1, R7 ;  /* 0x0000000102077824 */ /* 0x000fe400078e0207 */
[----:B------:R-:W3:Y:S01]  /*14b40*/  LDC.64 R2, c[0x0][0x9e0] ;  /* 0x00027800ff027b82 */ /* 0x000ee20000000a00 */
[----:B------:R2:W-:Y:S01]  /*14b50*/  STL [R1+0x58], R9 ;  /* 0x0000580901007387 */ /* 0x0005e20000100800 */
[----:B---3--:R-:W-:Y:S01]  /*14b60*/  ISETP.GE.AND P2, PT, R3, 0x1, PT ;  /* 0x000000010300780c */ /* 0x008fe20003f46270 */
[----:B------:R-:W-:-:S12]  /*14b70*/  IMAD.IADD R2, R7, 0x1, R2 ;  /* 0x0000000107027824 */ /* 0x000fd800078e0202 */
[----:B--2---:R-:W-:Y:S05]  /*14b80*/  @!P2 BRA `(.L_x_2449) ;  /* 0x000000000048a947 */ /* 0x004fea0003800000 */
[C---:B------:R-:W-:Y:S01]  /*14b90*/  ISETP.GT.AND P0, PT, R7.reuse, RZ, PT ;  /* 0x000000ff0700720c */ /* 0x040fe20003f04270 */
[----:B------:R-:W-:Y:S01]  /*14ba0*/  BSSY B0, `(.L_x_2450) ;  /* 0x000000e000007945 */ /* 0x000fe20003800000 */
[----:B------:R-:W-:-:S11]  /*14bb0*/  VIADD R8, R7, 0xffffffff ;  /* 0xffffffff07087836 */ /* 0x000fd60000000000 */
[----:B------:R-:W-:Y:S05]  /*14bc0*/  @P0 BRA `(.L_x_2451) ;  /* 0x00000000001c0947 */ /* 0x000fea0003800000 */
[----:B------:R-:W-:Y:S01]  /*14bd0*/  ISETP.NE.AND P0, PT, R3, 0x1, PT ;  /* 0x000000010300780c */ /* 0x000fe20003f05270 */
[----:B------:R-:W-:-:S12]  /*14be0*/  IMAD.MOV R7, RZ, RZ, -R7 ;  /* 0x000000ffff077224 */ /* 0x000fd800078e0a07 */
[----:B------:R-:W2:Y:S02]  /*14bf0*/  @P0 LDC.64 R4, c[0x0][0x9e8] ;  /* 0x00027a00ff040b82 */ /* 0x000ea40000000a00 */
[----:B--2---:R-:W-:-:S05]  /*14c00*/  @P0 IMAD.HI.U32 R4, R7, R4, RZ ;  /* 0x0000000407040227 */ /* 0x004fca00078e00ff */
[----:B------:R-:W-:-:S04]  /*14c10*/  @P0 SHF.R.U32.HI R7, RZ, R5, R4 ;  /* 0x00000005ff070219 */ /* 0x000fc80000011604 */
[----:B------:R-:W-:Y:S01]  /*14c20*/  LOP3.LUT R8, RZ, R7, RZ, 0x33, !PT ;  /* 0x00000007ff087212 */ /* 0x000fe200078e33ff */
[----:B------:R-:W-:Y:S06]  /*14c30*/  BRA `(.L_x_2452) ;  /* 0x0000000000107947 */ /* 0x000fec0003800000 */
.L_x_2451:
[----:B------:R-:W-:-:S13]  /*14c40*/  ISETP.NE.AND P0, PT, R3, 0x1, PT ;  /* 0x000000010300780c */ /* 0x000fda0003f05270 */
[----:B------:R-:W2:Y:S02]  /*14c50*/  @P0 LDC.64 R4, c[0x0][0x9e8] ;  /* 0x00027a00ff040b82 */ /* 0x000ea40000000a00 */
[----:B--2---:R-:W-:-:S05]  /*14c60*/  @P0 IMAD.HI.U32 R4, R8, R4, RZ ;  /* 0x0000000408040227 */ /* 0x004fca00078e00ff */
[----:B------:R-:W-:-:S07]  /*14c70*/  @P0 SHF.R.U32.HI R8, RZ, R5, R4 ;  /* 0x00000005ff080219 */ /* 0x000fce0000011604 */
.L_x_2452:
[----:B------:R-:W-:Y:S05]  /*14c80*/  BSYNC B0 ;  /* 0x0000000000007941 */ /* 0x000fea0003800000 */
.L_x_2450:
[----:B------:R-:W-:-:S05]  /*14c90*/  IMAD R8, R8, R3, R3 ;  /* 0x0000000308087224 */ /* 0x000fca00078e0203 */
[----:B------:R-:W-:-:S07]  /*14ca0*/  VIMNMX R2, R2, R8, PT ;  /* 0x0000000802027248 */ /* 0x000fce0003fe0100 */
.L_x_2449:
[----:B------:R-:W2:Y:S01]  /*14cb0*/  @P1 LDC R4, c[0x0][0x44c] ;  /* 0x00011300ff041b82 */ /* 0x000ea20000000800 */
[----:B------:R-:W-:Y:S01]  /*14cc0*/  IMAD.MOV.U32 R5, RZ, RZ, R11 ;  /* 0x000000ffff057224 */ /* 0x000fe200078e000b */
[----:B------:R-:W-:Y:S01]  /*14cd0*/  ULDC UR4, c[0x0][0x9dc] ;  /* 0x0002770000047ab9 */ /* 0x000fe20000000800 */
[----:B------:R-:W-:-:S05]  /*14ce0*/  VIADD R2, R2, 0x3f ;  /* 0x0000003f02027836 */ /* 0x000fca0000000000 */
[----:B------:R-:W3:Y:S01]  /*14cf0*/  @P1 LDC R7, c[0x0][0x450] ;  /* 0x00011400ff071b82 */ /* 0x000ee20000000800 */
[----:B--2---:R-:W-:-:S05]  /*14d00*/  @P1 IMAD.HI.U32 R4, R11, R4, RZ ;  /* 0x000000040b041227 */ /* 0x004fca00078e00ff */
[----:B---3--:R-:W-:-:S04]  /*14d10*/  @P1 SHF.R.U32.HI R5, RZ, R7, R4 ;  /* 0x00000007ff051219 */ /* 0x008fc80000011604 */
[----:B------:R-:W-:Y:S02]  /*14d20*/  IADD3 R7, R5, R0, -R10 ;  /* 0x0000000005077210 */ /* 0x000fe40007ffe80a */
[----:B------:R-:W-:-:S04]  /*14d30*/  SHF.R.S32.HI R0, RZ, 0x1f, R2 ;  /* 0x0000001fff007819 */ /* 0x000fc80000011402 */
[----:B------:R-:W-:Y:S01]  /*14d40*/  LEA.HI R0, R0, R2, RZ, 0x6 ;  /* 0x0000000200007211 */ /* 0x000fe200078f30ff */
[----:B------:R-:W-:-:S03]  /*14d50*/  VIADD R2, R7, -UR4 ;  /* 0x8000000407027c36 */ /* 0x000fc60008000000 */
[----:B------:R-:W-:-:S04]  /*14d60*/  SHF.R.S32.HI R4, RZ, 0x6, R0 ;  /* 0x00000006ff047819 */ /* 0x000fc80000011400 */
[----:B------:R-:W-:Y:S01]  /*14d70*/  VIMNMX R0, R9, R4, PT ;  /* 0x0000000409007248 */ /* 0x000fe20003fe0100 */
[----:B------:R2:W-:Y:S01]  /*14d80*/  STL [R1+0x50], R4 ;  /* 0x0000500401007387 */ /* 0x0005e20000100800 */
[----:B------:R-:W-:Y:S05]  /*14d90*/  @!P2 BRA `(.L_x_2453) ;  /* 0x000000000044a947 */ /* 0x000fea0003800000 */
[----:B------:R-:W-:Y:S01]  /*14da0*/  ISETP.GT.AND P0, PT, R7, -0x1, PT ;  /* 0xffffffff0700780c */ /* 0x000fe20003f04270 */
[----:B------:R-:W-:-:S12]  /*14db0*/  BSSY B0, `(.L_x_2454) ;  /* 0x000000d000007945 */ /* 0x000fd80003800000 */
[----:B------:R-:W-:Y:S05]  /*14dc0*/  @P0 BRA `(.L_x_2455) ;  /* 0x00000000001c0947 */ /* 0x000fea0003800000 */
[----:B------:R-:W-:Y:S02]  /*14dd0*/  ISETP.NE.AND P0, PT, R3, 0x1, PT ;  /* 0x000000010300780c */ /* 0x000fe40003f05270 */
[----:B------:R-:W-:-:S11]  /*14de0*/  LOP3.LUT R7, RZ, R7, RZ, 0x33, !PT ;  /* 0x00000007ff077212 */ /* 0x000fd600078e33ff */
[----:B--2---:R-:W2:Y:S02]  /*14df0*/  @P0 LDC.64 R4, c[0x0][0x9e8] ;  /* 0x00027a00ff040b82 */ /* 0x004ea40000000a00 */
[----:B--2---:R-:W-:-:S05]  /*14e00*/  @P0 IMAD.HI.U32 R4, R7, R4, RZ ;  /* 0x0000000407040227 */ /* 0x004fca00078e00ff */
[----:B------:R-:W-:-:S04]  /*14e10*/  @P0 SHF.R.U32.HI R7, RZ, R5, R4 ;  /* 0x00000005ff070219 */ /* 0x000fc80000011604 */
[----:B------:R-:W-:Y:S01]  /*14e20*/  LOP3.LUT R7, RZ, R7, RZ, 0x33, !PT ;  /* 0x00000007ff077212 */ /* 0x000fe200078e33ff */
[----:B------:R-:W-:Y:S06]  /*14e30*/  BRA `(.L_x_2456) ;  /* 0x0000000000107947 */ /* 0x000fec0003800000 */
.L_x_2455:
[----:B------:R-:W-:-:S13]  /*14e40*/  ISETP.NE.AND P0, PT, R3, 0x1, PT ;  /* 0x000000010300780c */ /* 0x000fda0003f05270 */
[----:B--2---:R-:W2:Y:S02]  /*14e50*/  @P0 LDC.64 R4, c[0x0][0x9e8] ;  /* 0x00027a00ff040b82 */ /* 0x004ea40000000a00 */
[----:B--2---:R-:W-:-:S05]  /*14e60*/  @P0 IMAD.HI.U32 R4, R7, R4, RZ ;  /* 0x0000000407040227 */ /* 0x004fca00078e00ff */
[----:B------:R-:W-:-:S07]  /*14e70*/  @P0 SHF.R.U32.HI R7, RZ, R5, R4 ;  /* 0x00000005ff070219 */ /* 0x000fce0000011604 */
.L_x_2456:
[----:B------:R-:W-:Y:S05]  /*14e80*/  BSYNC B0 ;  /* 0x0000000000007941 */ /* 0x000fea0003800000 */
.L_x_2454:
[----:B------:R-:W-:-:S05]  /*14e90*/  IMAD R3, R7, R3, RZ ;  /* 0x0000000307037224 */ /* 0x000fca00078e02ff */
[----:B------:R-:W-:-:S07]  /*14ea0*/  VIMNMX R2, R2, R3, !PT ;  /* 0x0000000302027248 */ /* 0x000fce0007fe0100 */
.L_x_2453:
[----:B------:R-:W-:Y:S01]  /*14eb0*/  SHF.R.S32.HI R3, RZ, 0x1f, R2 ;  /* 0x0000001fff037819 */ /* 0x000fe20000011402 */
[----:B------:R-:W-:Y:S01]  /*14ec0*/  IMAD.MOV.U32 R5, RZ, RZ, RZ ;  /* 0x000000ffff057224 */ /* 0x000fe200078e00ff */
[----:B--2---:R-:W-:Y:S01]  /*14ed0*/  SHF.R.U32.HI R4, RZ, 0x10, R6 ;  /* 0x00000010ff047819 */ /* 0x004fe20000011606 */
[----:B------:R-:W-:Y:S01]  /*14ee0*/  BSSY B0, `(.L_x_2457) ;  /* 0x0000029000007945 */ /* 0x000fe20003800000 */
[----:B------:R-:W-:Y:S01]  /*14ef0*/  LEA.HI R3, R3, R2, RZ, 0x6 ;  /* 0x0000000203037211 */ /* 0x000fe200078f30ff */
[----:B01----:R-:W-:Y:S01]  /*14f00*/  IMAD.MOV.U32 R10, RZ, RZ, R5 ;  /* 0x000000ffff0a7224 */ /* 0x003fe200078e0005 */
[----:B------:R-:W-:Y:S02]  /*14f10*/  ISETP.NE.AND P0, PT, R4, RZ, PT ;  /* 0x000000ff0400720c */ /* 0x000fe40003f05270 */
[----:B------:R-:W-:Y:S02]  /*14f20*/  SHF.R.S32.HI R3, RZ, 0x6, R3 ;  /* 0x00000006ff037819 */ /* 0x000fe40000011403 */
[----:B------:R-:W-:-:S02]  /*14f30*/  LOP3.LUT R8, R6, 0xff, RZ, 0xc0, !PT ;  /* 0x000000ff06087812 */ /* 0x000fc400078ec0ff */
[----:B------:R-:W-:-:S04]  /*14f40*/  VIMNMX R9, RZ, R3, !PT ;  /* 0x00000003ff097248 */ /* 0x000fc80007fe0100 */
[----:B------:R-:W-:Y:S01]  /*14f50*/  ISETP.GT.AND P1, PT, R0, R9, PT ;  /* 0x000000090000720c */ /* 0x000fe20003f24270 */
[----:B------:R0:W-:Y:S02]  /*14f60*/  STL [R1+0x34], R9 ;  /* 0x0000340901007387 */ /* 0x0001e40000100800 */
[----:B------:R-:W1:Y:S02]  /*14f70*/  @!P0 LDC R4, c[0x0][0x9f0] ;  /* 0x00027c00ff048b82 */ /* 0x000e640000000800 */
[----:B------:R0:W-:Y:S04]  /*14f80*/  STL [R1+0x38], R5 ;  /* 0x0000380501007387 */ /* 0x0001e80000100800 */
[----:B------:R0:W-:Y:S04]  /*14f90*/  STL [R1+0x4c], R8 ;  /* 0x00004c0801007387 */ /* 0x0001e80000100800 */
[----:B------:R-:W-:Y:S05]  /*14fa0*/  @!P1 BRA `(.L_x_2458) ;  /* 0x0000000000709947 */ /* 0x000fea0003800000 */
[-C--:B01----:R-:W-:Y:S02]  /*14fb0*/  IABS R5, R4.reuse ;  /* 0x0000000400057213 */ /* 0x083fe40000000000 */
[----:B------:R-:W-:Y:S02]  /*14fc0*/  IABS R7, R4 ;  /* 0x0000000400077213 */ /* 0x000fe40000000000 */
[----:B------:R-:W0:Y:S03]  /*14fd0*/  I2F.RP R2, R5 ;  /* 0x0000000500027306 */ /* 0x000e260000209400 */
[----:B------:R-:W-:-:S05]  /*14fe0*/  IMAD.MOV R7, RZ, RZ, -R7 ;  /* 0x000000ffff077224 */ /* 0x000fca00078e0a07 */
[----:B0-----:R-:W0:Y:S02]  /*14ff0*/  MUFU.RCP R2, R2 ;  /* 0x0000000200027308 */ /* 0x001e240000001000 */
[----:B0-----:R-:W-:-:S06]  /*15000*/  VIADD R2, R2, 0xffffffe ;  /* 0x0ffffffe02027836 */ /* 0x001fcc0000000000 */
[----:B------:R-:W0:Y:S02]  /*15010*/  F2I.FTZ.U32.TRUNC.NTZ R3, R2 ;  /* 0x0000000200037305 */ /* 0x000e24000021f000 */
[----:B0-----:R-:W-:-:S04]  /*15020*/  IMAD.MOV R2, RZ, RZ, -R3 ;  /* 0x000000ffff027224 */ /* 0x001fc800078e0a03 */
[----:B------:R-:W-:Y:S02]  /*15030*/  IMAD R6, R2, R5, RZ ;  /* 0x0000000502067224 */ /* 0x000fe400078e02ff */
[----:B------:R-:W-:-:S04]  /*15040*/  IMAD.MOV.U32 R2, RZ, RZ, RZ ;  /* 0x000000ffff027224 */ /* 0x000fc800078e00ff */
[----:B------:R-:W-:Y:S01]  /*15050*/  IMAD.HI.U32 R6, R3, R6, R2 ;  /* 0x0000000603067227 */ /* 0x000fe200078e0002 */
[----:B------:R-:W-:-:S05]  /*15060*/  IADD3 R3, R4, -0x1, R0 ;  /* 0xffffffff04037810 */ /* 0x000fca0007ffe000 */
[----:B------:R-:W-:-:S05]  /*15070*/  IMAD.IADD R3, R3, 0x1, -R9 ;  /* 0x0000000103037824 */ /* 0x000fca00078e0a09 */
[----:B------:R-:W-:Y:S02]  /*15080*/  IABS R2, R3 ;  /* 0x0000000300027213 */ /* 0x000fe40000000000 */
[----:B------:R-:W-:-:S03]  /*15090*/  LOP3.LUT R3, R3, R4, RZ, 0x3c, !PT ;  /* 0x0000000403037212 */ /* 0x000fc600078e3cff */
        /* <DEDUP_REMOVED lines=13> */
.L_x_2458:
[----:B------:R-:W-:Y:S05]  /*15170*/  BSYNC B0 ;  /* 0x0000000000007941 */ /* 0x000fea0003800000 */
.L_x_2457:
[----:B------:R-:W-:Y:S01]  /*15180*/  IMAD.MOV.U32 R3, RZ, RZ, R10 ;  /* 0x000000ffff037224 */ /* 0x000fe200078e000a */
[----:B------:R-:W-:Y:S03]  /*15190*/  BSSY B7, `(.L_x_2459) ;  /* 0x00004b8000077945 */ /* 0x000fe60003800000 */
[----:B------:R-:W-:-:S05]  /*151a0*/  IMAD R2, R8, R3, R9 ;  /* 0x0000000308027224 */ /* 0x000fca00078e0209 */
[----:B------:R-:W-:Y:S01]  /*151b0*/  VIADDMNMX R0, R2, R3, R0, PT ;  /* 0x0000000302007246 */ /* 0x000fe20003800100 */
[----:B------:R3:W-:Y:S03]  /*151c0*/  STL [R1+0x1c], R2 ;  /* 0x00001c0201007387 */ /* 0x0007e60000100800 */
[----:B------:R-:W-:Y:S01]  /*151d0*/  ISETP.GT.AND P0, PT, R0, R2, PT ;  /* 0x000000020000720c */ /* 0x000fe20003f04270 */
[----:B------:R3:W-:-:S12]  /*151e0*/  STL [R1+0x30], R0 ;  /* 0x0000300001007387 */ /* 0x0007d80000100800 */
[----:B---3--:R-:W-:Y:S05]  /*151f0*/  @P0 BRA `(.L_x_2460) ;  /* 0x0000000000480947 */ /* 0x008fea0003800000 */
[----:B------:R-:W3:Y:S02]  /*15200*/  S2R R2, SR_TID.X ;  /* 0x0000000000027919 */ /* 0x000ee40000002100 */
[----:B---3--:R-:W-:-:S04]  /*15210*/  LOP3.LUT R2, R2, 0x7f, RZ, 0xc0, !PT ;  /* 0x0000007f02027812 */ /* 0x008fc800078ec0ff */
[----:B------:R-:W-:-:S13]  /*15220*/  ISETP.NE.AND P0, PT, R2, RZ, PT ;  /* 0x000000ff0200720c */ /* 0x000fda0003f05270 */
[----:B------:R-:W-:Y:S05]  /*15230*/  @P0 BRA `(.L_x_2461) ;  /* 0x0000004800b40947 */ /* 0x000fea0003800000 */
[----:B0-----:R-:W0:Y:S01]  /*15240*/  S2R R5, SR_LANEID ;  /* 0x0000000000057919 */ /* 0x001e220000000000 */
[----:B------:R-:W-:Y:S01]  /*15250*/  VOTEU.ANY UR4, UPT, PT ;  /* 0x0000000000047886 */ /* 0x000fe200038e0100 */
[----:B------:R-:W3:Y:S01]  /*15260*/  LDC.64 R2, c[0x0][0xc60] ;  /* 0x00031800ff027b82 */ /* 0x000ee20000000a00 */
[----:B------:R-:W0:Y:S02]  /*15270*/  FLO.U32 R0, UR4 ;  /* 0x0000000400007d00 */ /* 0x000e2400080e0000 */
[----:B0-----:R-:W-:-:S06]  /*15280*/  ISETP.EQ.U32.AND P0, PT, R0, R5, PT ;  /* 0x000000050000720c */ /* 0x001fcc0003f02070 */
[----:B------:R-:W3:Y:S07]  /*15290*/  POPC R5, UR4 ;  /* 0x0000000400057d09 */ /* 0x000eee0008000000 */
[----:B---3--:R-:W3:Y:S01]  /*152a0*/  @P0 ATOMG.E.ADD.STRONG.GPU PT, R3, desc[UR40][R2.64], R5 ;  /* 0x00000005020309a8 */ /* 0x008ee200081ee1e8 */
[----:B-1----:R-:W0:Y:S02]  /*152b0*/  S2R R4, SR_LTMASK ;  /* 0x0000000000047919 */ /* 0x002e240000003900 */
[----:B0-----:R-:W-:-:S04]  /*152c0*/  LOP3.LUT R4, R4, UR4, RZ, 0xc0, !PT ;  /* 0x0000000404047c12 */ /* 0x001fc8000f8ec0ff */
[----:B------:R-:W0:Y:S01]  /*152d0*/  POPC R7, R4 ;  /* 0x0000000400077309 */ /* 0x000e220000000000 */
[----:B---3--:R-:W0:Y:S02]  /*152e0*/  SHFL.IDX PT, R0, R3, R0, 0x1f ;  /* 0x00001f0003007589 */ /* 0x008e2400000e0000 */
[----:B0-----:R-:W-:-:S05]  /*152f0*/  IADD3 R0, R0, UR37, R7 ;  /* 0x0000002500007c10 */ /* 0x001fca000fffe007 */
[----:B------:R4:W-:Y:S01]  /*15300*/  STL [R1], R0 ;  /* 0x0000000001007387 */ /* 0x0009e20000100800 */
[----:B------:R-:W-:Y:S05]  /*15310*/  BRA `(.L_x_2461) ;  /* 0x00000048007c7947 */ /* 0x000fea0003800000 */
.L_x_2460:
        /* <DEDUP_REMOVED lines=13> */
[----:B--2---:R-:W-:Y:S02]  /*153f0*/  IMAD.U32 R10, RZ, RZ, UR4 ;  /* 0x00000004ff0a7e24 */ /* 0x004fe4000f8e00ff */
[----:B------:R-:W-:Y:S02]  /*15400*/  IMAD.U32 R11, RZ, RZ, UR5 ;  /* 0x00000005ff0b7e24 */ /* 0x000fe4000f8e00ff */
[----:B------:R-:W-:Y:S02]  /*15410*/  IMAD.MOV.U32 R8, RZ, RZ, 0x70 ;  /* 0x00000070ff087424 */ /* 0x000fe400078e00ff */
[----:B------:R-:W-:Y:S02]  /*15420*/  IMAD.MOV.U32 R12, RZ, RZ, 0x1 ;  /* 0x00000001ff0c7424 */ /* 0x000fe400078e00ff */
[----:B------:R-:W-:-:S07]  /*15430*/  IMAD.MOV.U32 R13, RZ, RZ, RZ ;  /* 0x000000ffff0d7224 */ /* 0x000fce00078e00ff */
[----:B------:R-:W-:-:S07]  /*15440*/  LEPC R20, `(.L_x_2463) ;  /* 0x000000001014794e */ /* 0x000fce0000000000 */
[----:B-1----:R-:W-:Y:S05]  /*15450*/  CALL.ABS.NOINC R2 ;  /* 0x0000000002007343 */ /* 0x002fea0003c00000 */
.L_x_2463:
[----:B------:R-:W-:Y:S05]  /*15460*/  BSYNC B6 ;  /* 0x0000000000067941 */ /* 0x000fea0003800000 */
.L_x_2462:
        /* <DEDUP_REMOVED lines=10> */
[----:B0-----:R-:W-:Y:S02]  /*15510*/  IMAD.U32 R5, RZ, RZ, UR7 ;  /* 0x00000007ff057e24 */ /* 0x001fe4000f8e00ff */
[----:B------:R-:W-:Y:S02]  /*15520*/  IMAD.U32 R6, RZ, RZ, UR8 ;  /* 0x00000008ff067e24 */ /* 0x000fe4000f8e00ff */
[----:B------:R-:W-:-:S02]  /*15530*/  IMAD.U32 R7, RZ, RZ, UR9 ;  /* 0x00000009ff077e24 */ /* 0x000fc4000f8e00ff */
[----:B--2---:R-:W-:Y:S02]  /*15540*/  IMAD.U32 R10, RZ, RZ, UR4 ;  /* 0x00000004ff0a7e24 */ /* 0x004fe4000f8e00ff */
[----:B------:R-:W-:Y:S02]  /*15550*/  IMAD.U32 R11, RZ, RZ, UR5 ;  /* 0x00000005ff0b7e24 */ /* 0x000fe4000f8e00ff */
[----:B------:R-:W-:Y:S02]  /*15560*/  IMAD.MOV.U32 R8, RZ, RZ, 0x70 ;  /* 0x00000070ff087424 */ /* 0x000fe400078e00ff */
[----:B------:R-:W-:Y:S02]  /*15570*/  IMAD.MOV.U32 R12, RZ, RZ, 0x1 ;  /* 0x00000001ff0c7424 */ /* 0x000fe400078e00ff */
[----:B---3--:R-:W-:-:S07]  /*15580*/  IMAD.MOV.U32 R13, RZ, RZ, RZ ;  /* 0x000000ffff0d7224 */ /* 0x008fce00078e00ff */
[----:B------:R-:W-:-:S07]  /*15590*/  LEPC R20, `(.L_x_2466) ;  /* 0x000000001014794e */ /* 0x000fce0000000000 */
[----:B----4-:R-:W-:Y:S05]  /*155a0*/  CALL.ABS.NOINC R2 ;  /* 0x0000000002007343 */ /* 0x010fea0003c00000 */
.L_x_2466:
        /* <DEDUP_REMOVED lines=15> */
.L_x_2465:
[----:B------:R-:W-:Y:S05]  /*156a0*/  BSYNC B6 ;  /* 0x0000000000067941 */ /* 0x000fea0003800000 */
.L_x_2464:
[----:B------:R-:W3:Y:S01]  /*156b0*/  LDL R0, [R1+0xc] ;  /* 0x00000c0001007983 */ /* 0x000ee20000100800 */
[----:B------:R-:W-:Y:S02]  /*156c0*/  ULDC.64 UR4, c[0x0][0x9f8] ;  /* 0x00027e0000047ab9 */ /* 0x000fe40000000a00 */
[----:B------:R-:W-:Y:S01]  /*156d0*/  ISETP.NE.U32.AND P0, PT, RZ, UR4, PT ;  /* 0x00000004ff007c0c */ /* 0x000fe2000bf05070 */
[----:B------:R-:W4:Y:S03]  /*156e0*/  LDL R16, [R1+0x30] ;  /* 0x0000300001107983 */ /* 0x000f260000100800 */
[----:B------:R-:W-:Y:S01]  /*156f0*/  ISETP.NE.AND.EX P0, PT, RZ, UR5, PT, P0 ;  /* 0x00000005ff007c0c */ /* 0x000fe2000bf05300 */
[----:B------:R-:W-:-:S12]  /*15700*/  ULDC.64 UR4, c[0x0][0xa08] ;  /* 0x0002820000047ab9 */ /* 0x000fd80000000a00 */
[----:B------:R-:W5:Y:S01]  /*15710*/  @P0 LDC.64 R2, c[0x0][0x9f8] ;  /* 0x00027e00ff020b82 */ /* 0x000f620000000a00 */
[----:B---3--:R-:W-:Y:S02]  /*15720*/  IMAD.MOV.U32 R7, RZ, RZ, R0 ;  /* 0x000000ffff077224 */ /* 0x008fe400078e0000 */
[----:B-----5:R-:W-:-:S05]  /*15730*/  @P0 IMAD.WIDE R2, R0, 0x4, R2 ;  /* 0x0000000400020825 */ /* 0x020fca00078e0202 */
[----:B------:R3:W0:Y:S01]  /*15740*/  @P0 LDG.E R7, desc[UR40][R2.64] ;  /* 0x0000002802070981 */ /* 0x000622000c1e1900 */
[----:B----4-:R-:W-:Y:S01]  /*15750*/  VIADD R0, R16, 0xffffffff ;  /* 0xffffffff10007836 */ /* 0x010fe20000000000 */
[----:B---3--:R-:W3:Y:S02]  /*15760*/  LDC.64 R2, c[0x0][0x418] ;  /* 0x00010600ff027b82 */ /* 0x008ee40000000a00 */
[----:B---3--:R-:W-:Y:S01]  /*15770*/  LOP3.LUT P0, RZ, R2, UR4, RZ, 0xfc, !PT ;  /* 0x0000000402ff7c12 */ /* 0x008fe2000f80fcff */
[----:B------:R-:W-:-:S03]  /*15780*/  UMOV UR4, 0xffffffff ;  /* 0xffffffff00047882 */ /* 0x000fc60000000000 */
[----:B------:R-:W-:Y:S02]  /*15790*/  LOP3.LUT P0, RZ, R3, UR5, RZ, 0xfc, P0 ;  /* 0x0000000503ff7c12 */ /* 0x000fe4000800fcff */
[----:B0-----:R-:W-:Y:S01]  /*157a0*/  SHF.R.S32.HI R8, RZ, 0x1f, R7 ;  /* 0x0000001fff087819 */ /* 0x001fe20000011407 */
[----:B------:R0:W-:Y:S01]  /*157b0*/  STL [R1+0x4], R7 ;  /* 0x0000040701007387 */ /* 0x0001e20000100800 */
[----:B------:R-:W-:-:S03]  /*157c0*/  SEL R16, R7, RZ, !P0 ;  /* 0x000000ff07107207 */ /* 0x000fc60004000000 */
[----:B------:R0:W-:Y:S01]  /*157d0*/  STL [R1+0x8], R8 ;  /* 0x0000080801007387 */ /* 0x0001e20000100800 */
[----:B------:R-:W-:Y:S05]  /*157e0*/  BRA.DIV UR4, `(.L_x_2467) ;  /* 0x0000005e04ac7947 */ /* 0x000fea000b800000 */
[----:B-1----:R-:W1:Y:S02]  /*157f0*/  S2R R4, SR_TID.X ;  /* 0x0000000000047919 */ /* 0x002e640000002100 */
[----:B-1----:R-:W-:-:S04]  /*15800*/  SHF.R.U32.HI R4, RZ, 0x5, R4 ;  /* 0x00000005ff047819 */ /* 0x002fc80000011604 */
[----:B------:R-:W-:-:S05]  /*15810*/  LOP3.LUT R4, R4, 0x3, RZ, 0xc0, !PT ;  /* 0x0000000304047812 */ /* 0x000fca00078ec0ff */
[----:B------:R1:W3:Y:S02]  /*15820*/  SHFL.IDX PT, R14, R4, RZ, 0x1f ;  /* 0x00001fff040e7589 */ /* 0x0002e400000e0000 */
.L_x_2590:
        /* <DEDUP_REMOVED lines=9> */
.L_x_2593:
        /* <DEDUP_REMOVED lines=9> */
[----:B-1----:R-:W1:Y:S02]  /*15950*/  @P0 LDC.64 R4, c[0x0][0x440] ;  /* 0x00011000ff040b82 */ /* 0x002e640000000a00 */
        /* <DEDUP_REMOVED lines=14> */
.L_x_2470:
[----:B------:R-:W4:Y:S04]  /*15a40*/  LDL R0, [R1+0x10] ;  /* 0x0000100001007983 */ /* 0x000f280000100800 */
[----:B---3--:R-:W3:Y:S01]  /*15a50*/  LDL R2, [R1+0x14] ;  /* 0x0000140001027983 */ /* 0x008ee20000100800 */
[----:B----4-:R-:W-:Y:S01]  /*15a60*/  IMAD R0, R0, 0x8, R19 ;  /* 0x0000000800007824 */ /* 0x010fe200078e0213 */
[----:B---3--:R-:W-:-:S04]  /*15a70*/  SHF.L.U32 R2, R2, 0x1f, RZ ;  /* 0x0000001f02027819 */ /* 0x008fc800000006ff */
[----:B------:R-:W3:Y:S02]  /*15a80*/  SYNCS.PHASECHK.TRANS64.TRYWAIT P0, [R0+URZ+0x28c40], R2 ;  /* 0x028c4002000075a7 */ /* 0x000ee4000800017f */
[----:B---3--:R-:W-:Y:S05]  /*15a90*/  @!P0 BRA `(.L_x_2471) ;  /* 0x0000005c00548947 */ /* 0x008fea0003800000 */
.L_x_2594:
        /* <DEDUP_REMOVED lines=11> */
.L_x_2472:
[----:B------:R-:W4:Y:S04]  /*15b50*/  LDL R3, [R1+0x10] ;  /* 0x0000100001037983 */ /* 0x000f280000100800 */
[----:B-1----:R-:W2:Y:S04]  /*15b60*/  LDL R4, [R1+0x20] ;  /* 0x0000200001047983 */ /* 0x002ea80000100800 */
        /* <DEDUP_REMOVED lines=21> */
.L_x_2468:
[----:B------:R-:W3:Y:S01]  /*15cc0*/  LDL.LU R3, [R1+0x3c] ;  /* 0x00003c0001037983 */ /* 0x000ee20000300800 */
[----:B------:R-:W-:Y:S05]  /*15cd0*/  WARPSYNC.ALL ;  /* 0x0000000000007948 */ /* 0x000fea0003800000 */
[----:B------:R-:W-:Y:S01]  /*15ce0*/  ULDC.64 UR4, c[0x0][0x298] ;  /* 0x0000a60000047ab9 */ /* 0x000fe20000000a00 */
[----:B------:R-:W-:Y:S01]  /*15cf0*/  BSSY B6, `(.L_x_2473) ;  /* 0x000001c000067945 */ /* 0x000fe20003800000 */
[----:B------:R-:W-:Y:S01]  /*15d00*/  BAR.SYNC.DEFER_BLOCKING 0x8, 0x100 ;  /* 0x0204000000007b1d */ /* 0x000fe20000010000 */
[----:B---3--:R-:W-:Y:S01]  /*15d10*/  SHF.R.S32.HI R0, RZ, 0x1f, R3 ;  /* 0x0000001fff007819 */ /* 0x008fe20000011403 */
[----:B-1----:R-:W-:-:S04]  /*15d20*/  IMAD.WIDE.U32 R4, R3, UR4, RZ ;  /* 0x0000000403047c25 */ /* 0x002fc8000f8e00ff */
[----:B------:R-:W-:Y:S01]  /*15d30*/  IMAD R2, R0, UR4, RZ ;  /* 0x0000000400027c24 */ /* 0x000fe2000f8e02ff */
[----:B------:R1:W-:Y:S01]  /*15d40*/  STL.64 [R1+0x40], R4 ;  /* 0x0000400401007387 */ /* 0x0003e20000100a00 */
[----:B------:R-:W-:Y:S02]  /*15d50*/  VIADD R0, R19, 0x20400 ;  /* 0x0002040013007836 */ /* 0x000fe40000000000 */
[----:B------:R-:W-:-:S03]  /*15d60*/  IMAD R2, R3, UR5, R2 ;  /* 0x0000000503027c24 */ /* 0x000fc6000f8e0202 */
[----:B------:R-:W-:Y:S01]  /*15d70*/  LOP3.LUT P0, RZ, R0, 0x3ff, RZ, 0xc0, !PT ;  /* 0x000003ff00ff7812 */ /* 0x000fe2000780c0ff */
[----:B------:R-:W-:-:S05]  /*15d80*/  IMAD.IADD R0, R5, 0x1, R2 ;  /* 0x0000000105007824 */ /* 0x000fca00078e0202 */
[----:B------:R1:W-:Y:S07]  /*15d90*/  STL [R1+0x3c], R0 ;  /* 0x00003c0001007387 */ /* 0x0003ee0000100800 */
        /* <DEDUP_REMOVED lines=9> */
[----:B0-----:R-:W-:-:S02]  /*15e30*/  IMAD.U32 R7, RZ, RZ, UR7 ;  /* 0x00000007ff077e24 */ /* 0x001fc4000f8e00ff */
[----:B--2---:R-:W-:Y:S02]  /*15e40*/  IMAD.U32 R10, RZ, RZ, UR8 ;  /* 0x00000008ff0a7e24 */ /* 0x004fe4000f8e00ff */
[----:B------:R-:W-:Y:S02]  /*15e50*/  IMAD.U32 R11, RZ, RZ, UR9 ;  /* 0x00000009ff0b7e24 */ /* 0x000fe4000f8e00ff */
[----:B------:R-:W-:Y:S02]  /*15e60*/  IMAD.MOV.U32 R8, RZ, RZ, 0x70 ;  /* 0x00000070ff087424 */ /* 0x000fe400078e00ff */
[----:B------:R-:W-:Y:S02]  /*15e70*/  IMAD.MOV.U32 R12, RZ, RZ, 0x1 ;  /* 0x00000001ff0c7424 */ /* 0x000fe400078e00ff */
[----:B------:R-:W-:-:S07]  /*15e80*/  IMAD.MOV.U32 R13, RZ, RZ, RZ ;  /* 0x000000ffff0d7224 */ /* 0x000fce00078e00ff */
[----:B------:R-:W-:-:S07]  /*15e90*/  LEPC R20, `(.L_x_2474) ;  /* 0x000000001014794e */ /* 0x000fce0000000000 */
[----:B-1----:R-:W-:Y:S05]  /*15ea0*/  CALL.ABS.NOINC R2 ;  /* 0x0000000002007343 */ /* 0x002fea0003c00000 */
.L_x_2474:
[----:B------:R-:W-:Y:S05]  /*15eb0*/  BSYNC B6 ;  /* 0x0000000000067941 */ /* 0x000fea0003800000 */
.L_x_2473:
[----:B-1----:R-:W3:Y:S01]  /*15ec0*/  LDL.LU R0, [R1+0x3c] ;  /* 0x00003c0001007983 */ /* 0x002ee20000300800 */
[----:B------:R-:W-:Y:S01]  /*15ed0*/  ULDC.64 UR6, c[0x0][0xa00] ;  /* 0x0002800000067ab9 */ /* 0x000fe20000000a00 */
[----:B------:R-:W-:Y:S01]  /*15ee0*/  ULDC.64 UR4, c[0x0][0x2d8] ;  /* 0x0000b60000047ab9 */ /* 0x000fe20000000a00 */
[----:B0-----:R-:W0:Y:S01]  /*15ef0*/  LDC R7, c[0x0][0x448] ;  /* 0x00011200ff077b82 */ /* 0x001e220000000800 */
[----:B------:R-:W3:Y:S04]  /*15f00*/  LDL.LU.64 R2, [R1+0x40] ;  /* 0x0000400001027983 */ /* 0x000ee80000300a00 */
[----:B------:R-:W4:Y:S04]  /*15f10*/  LDL R5, [R1+0xc] ;  /* 0x00000c0001057983 */ /* 0x000f280000100800 */
[----:B------:R-:W2:Y:S01]  /*15f20*/  LDL R12, [R1+0x24] ;  /* 0x00002400010c7983 */ /* 0x000ea20000100800 */
[----:B------:R-:W-:Y:S01]  /*15f30*/  ISETP.NE.U32.AND P0, PT, RZ, UR6, PT ;  /* 0x00000006ff007c0c */ /* 0x000fe2000bf05070 */
[----:B------:R-:W-:-:S03]  /*15f40*/  ULDC UR6, c[0x0][0x2b8] ;  /* 0x0000ae0000067ab9 */ /* 0x000fc60000000800 */
[----:B------:R-:W-:Y:S01]  /*15f50*/  ISETP.NE.AND.EX P0, PT, RZ, UR7, PT, P0 ;  /* 0x00000007ff007c0c */ /* 0x000fe2000bf05300 */
[----:B------:R-:W1:Y:S02]  /*15f60*/  S2R R8, SR_TID.X ;  /* 0x0000000000087919 */ /* 0x000e640000002100 */
[----:B-1----:R-:W-:Y:S02]  /*15f70*/  IMAD.SHL.U32 R8, R8, 0x10, RZ ;  /* 0x0000001008087824 */ /* 0x002fe400078e00ff */
[----:B---3--:R-:W-:Y:S01]  /*15f80*/  IMAD.MOV.U32 R3, RZ, RZ, R0 ;  /* 0x000000ffff037224 */ /* 0x008fe200078e0000 */
[----:B----4-:R-:W-:-:S04]  /*15f90*/  SHF.R.S32.HI R0, RZ, 0x1f, R5 ;  /* 0x0000001fff007819 */ /* 0x010fc80000011405 */
[----:B------:R-:W-:Y:S02]  /*15fa0*/  SEL R4, R0, RZ, !P0 ;  /* 0x000000ff00047207 */ /* 0x000fe40004000000 */
[----:B------:R-:W-:Y:S02]  /*15fb0*/  SEL R0, R5, RZ, !P0 ;  /* 0x000000ff05007207 */ /* 0x000fe40004000000 */
[----:B------:R-:W1:Y:S01]  /*15fc0*/  S2R R5, SR_TID.X ;  /* 0x0000000000057919 */ /* 0x000e620000002100 */
[----:B------:R-:W-:-:S04]  /*15fd0*/  IMAD.WIDE.U32 R2, R17, UR4, R2 ;  /* 0x0000000411027c25 */ /* 0x000fc8000f8e0002 */
[----:B------:R-:W-:Y:S01]  /*15fe0*/  IMAD R3, R17, UR5, R3 ;  /* 0x0000000511037c24 */ /* 0x000fe2000f8e0203 */
[----:B------:R-:W-:Y:S02]  /*15ff0*/  ULDC.64 UR4, c[0x0][0x2e0] ;  /* 0x0000b80000047ab9 */ /* 0x000fe40000000a00 */
[----:B------:R-:W-:Y:S02]  /*16000*/  IMAD R4, R4, UR4, RZ ;  /* 0x0000000404047c24 */ /* 0x000fe4000f8e02ff */
[----:B------:R-:W-:-:S04]  /*16010*/  IMAD.WIDE.U32 R2, R0, UR4, R2 ;  /* 0x0000000400027c25 */ /* 0x000fc8000f8e0002 */
[----:B------:R-:W-:Y:S01]  /*16020*/  IMAD R0, R0, UR5, R4 ;  /* 0x0000000500007c24 */ /* 0x000fe2000f8e0204 */
[----:B0-----:R-:W-:Y:S01]  /*16030*/  ISETP.NE.AND P0, PT, R7, 0x1, PT ;  /* 0x000000010700780c */ /* 0x001fe20003f05270 */
[----:B------:R-:W0:Y:S01]  /*16040*/  S2R R9, SR_TID.X ;  /* 0x0000000000097919 */ /* 0x000e220000002100 */
[----:B------:R-:W-:-:S11]  /*16050*/  ULDC.64 UR4, c[0x0][0x2d0] ;  /* 0x0000b40000047ab9 */ /* 0x000fd60000000a00 */
[----:B------:R-:W3:Y:S01]  /*16060*/  @P0 LDC R6, c[0x0][0x450] ;  /* 0x00011400ff060b82 */ /* 0x000ee20000000800 */
[----:B-1----:R-:W-:-:S04]  /*16070*/  LOP3.LUT R5, R5, 0x7f, RZ, 0xc0, !PT ;  /* 0x0000007f05057812 */ /* 0x002fc800078ec0ff */
[----:B------:R-:W-:-:S04]  /*16080*/  SHF.R.U32.HI R5, RZ, 0x3, R5 ;  /* 0x00000003ff057819 */ /* 0x000fc80000011605 */
[----:B------:R-:W-:Y:S02]  /*16090*/  LOP3.LUT R8, R5, 0x70, R8, 0xf8, !PT ;  /* 0x0000007005087812 */ /* 0x000fe400078ef808 */
[----:B------:R-:W1:Y:S03]  /*160a0*/  @P0 LDC R5, c[0x0][0x44c] ;  /* 0x00011300ff050b82 */ /* 0x000e660000000800 */
[----:B--2---:R-:W-:Y:S02]  /*160b0*/  IMAD.IADD R4, R8, 0x1, R12 ;  /* 0x0000000108047824 */ /* 0x004fe400078e020c */
[----:B------:R2:W5:Y:S01]  /*160c0*/  LDL R8, [R1+0x54] ;  /* 0x0000540001087983 */ /* 0x0005620000100800 */
[----:B------:R-:W-:Y:S02]  /*160d0*/  IMAD.IADD R3, R3, 0x1, R0 ;  /* 0x0000000103037824 */ /* 0x000fe400078e0200 */
[----:B------:R-:W-:Y:S01]  /*160e0*/  IMAD.MOV.U32 R0, RZ, RZ, R4 ;  /* 0x000000ffff007224 */ /* 0x000fe200078e0004 */
[----:B------:R-:W4:Y:S01]  /*160f0*/  S2R R10, SR_TID.X ;  /* 0x00000000000a7919 */ /* 0x000f220000002100 */
[----:B-1----:R-:W-:-:S05]  /*16100*/  @P0 IMAD.HI.U32 R5, R4, R5, RZ ;  /* 0x0000000504050227 */ /* 0x002fca00078e00ff */
[----:B---3--:R-:W-:-:S05]  /*16110*/  @P0 SHF.R.U32.HI R0, RZ, R6, R5 ;  /* 0x00000006ff000219 */ /* 0x008fca0000011605 */
        /* <DEDUP_REMOVED lines=8> */
[----:B------:R-:W-:Y:S01]  /*161a0*/  SHF.R.S32.HI R0, RZ, 0x1f, R4 ;  /* 0x0000001fff007819 */ /* 0x000fe20000011404 */
[----:B0-----:R-:W-:-:S04]  /*161b0*/  IMAD.SHL.U32 R9, R9, 0x8, RZ ;  /* 0x0000000809097824 */ /* 0x001fc800078e00ff */
[----:B------:R-:W-:Y:S02]  /*161c0*/  IMAD R0, R0, UR4, RZ ;  /* 0x0000000400007c24 */ /* 0x000fe4000f8e02ff */
[----:B------:R-:W-:-:S04]  /*161d0*/  IMAD.WIDE.U32 R2, R4, UR4, R2 ;  /* 0x0000000404027c25 */ /* 0x000fc8000f8e0002 */
[----:B------:R-:W-:Y:S01]  /*161e0*/  IMAD R0, R4, UR5, R0 ;  /* 0x0000000504007c24 */ /* 0x000fe2000f8e0200 */
[----:B------:R-:W-:Y:S01]  /*161f0*/  ULDC.64 UR4, c[0x0][0x280] ;  /* 0x0000a00000047ab9 */ /* 0x000fe20000000a00 */
[----:B------:R-:W-:Y:S02]  /*16200*/  LOP3.LUT R9, R9, 0x38, RZ, 0xc0, !PT ;  /* 0x0000003809097812 */ /* 0x000fe400078ec0ff */
[----:B------:R-:W-:Y:S01]  /*16210*/  IMAD.IADD R0, R3, 0x1, R0 ;  /* 0x0000000103007824 */ /* 0x000fe200078e0200 */
[----:B------:R-:W-:Y:S01]  /*16220*/  LEA R4, P1, R2, UR4, 0x1 ;  /* 0x0000000402047c11 */ /* 0x000fe2000f8208ff */
[----:B------:R-:W-:Y:S01]  /*16230*/  UMOV UR4, 0xffffffff ;  /* 0xffffffff00047882 */ /* 0x000fe20000000000 */
[----:B----4-:R-:W-:Y:S02]  /*16240*/  LOP3.LUT R10, R10, 0x7f, RZ, 0xc0, !PT ;  /* 0x0000007f0a0a7812 */ /* 0x010fe400078ec0ff */
[----:B------:R-:W-:Y:S02]  /*16250*/  ISETP.GE.AND P0, PT, R9, UR6, PT ;  /* 0x0000000609007c0c */ /* 0x000fe4000bf06270 */
[----:B------:R-:W-:-:S02]  /*16260*/  LEA.HI.X R0, R2, UR5, R0, 0x1, P1 ;  /* 0x0000000502007c11 */ /* 0x000fc400088f0c00 */
[----:B------:R-:W-:Y:S01]  /*16270*/  SHF.R.U32.HI R10, RZ, 0x3, R10 ;  /* 0x00000003ff0a7819 */ /* 0x000fe2000001160a */
[----:B--2---:R-:W-:Y:S08]  /*16280*/  BRA.DIV UR4, `(.L_x_2475) ;  /* 0x00000056046c7947 */ /* 0x004ff0000b800000 */
[----:B------:R-:W2:Y:S04]  /*16290*/  LDL.LU R6, [R1+0x28] ;  /* 0x0000280001067983 */ /* 0x000ea80000300800 */
[----:B------:R-:W3:Y:S01]  /*162a0*/  LDL.LU R5, [R1+0x24] ;  /* 0x0000240001057983 */ /* 0x000ee20000300800 */
[----:B--2---:R-:W-:-:S03]  /*162b0*/  IMAD R2, R6, R7, RZ ;  /* 0x0000000706027224 */ /* 0x004fc600078e02ff */
[----:B------:R-:W0:Y:S01]  /*162c0*/  SHFL.IDX PT, R7, R4, RZ, 0x181f ;  /* 0x00181fff04077589 */ /* 0x000e2200000e0000 */
[----:B---3--:R-:W-:-:S03]  /*162d0*/  IMAD.IADD R3, R10, 0x1, R5 ;  /* 0x000000010a037824 */ /* 0x008fc600078e0205 */
[----:B------:R-:W1:Y:S01]  /*162e0*/  SHFL.IDX PT, R6, R0, RZ, 0x181f ;  /* 0x00181fff00067589 */ /* 0x000e6200000e0000 */
[C---:B------:R-:W-:Y:S01]  /*162f0*/  VIADD R5, R3.reuse, 0x10 ;  /* 0x0000001003057836 */ /* 0x040fe20000000000 */
        /* <DEDUP_REMOVED lines=19> */
[----:B------:R-:W-:Y:S04]  /*16430*/  SHFL.IDX PT, R4, R4, 0x3, 0x181f ;  /* 0x00781f0004047f89 */ /* 0x000fe800000e0000 */
[----:B0-----:R-:W0:Y:S04]  /*16440*/  SHFL.IDX PT, R6, R0, 0x2, 0x181f ;  /* 0x00581f0000067f89 */ /* 0x001e2800000e0000 */
[----:B------:R-:W2:Y:S01]  /*16450*/  SHFL.IDX PT, R0, R0, 0x3, 0x181f ;  /* 0x00781f0000007f89 */ /* 0x000ea200000e0000 */
[----:B-1----:R-:W-:-:S05]  /*16460*/  @!P1 LEA R5, P2, R9, R5, 0x1 ;  /* 0x0000000509059211 */ /* 0x002fca00078408ff */
[----:B0-----:R-:W-:-:S04]  /*16470*/  @!P1 IMAD.X R6, RZ, RZ, R6, P2 ;  /* 0x000000ffff069224 */ /* 0x001fc800010e0606 */
[----:B------:R-:W-:Y:S02]  /*16480*/  @!P1 IMAD.MOV.U32 R7, RZ, RZ, R6 ;  /* 0x000000ffff079224 */ /* 0x000fe400078e0006 */
[----:B------:R-:W-:-:S05]  /*16490*/  @!P1 IMAD.MOV.U32 R6, RZ, RZ, R5 ;  /* 0x000000ffff069224 */ /* 0x000fca00078e0005 */
[----:B--2---:R0:W-:Y:S02]  /*164a0*/  @!P1 LDGSTS.E.BYPASS.LTC128B.128 [R8+0x21400], desc[UR40][R6.64], !P0 ;  /* 0x2140000006089fae */ /* 0x0041e4000c101d68 */
.L_x_2603:
[----:B------:R-:W-:-:S05]  /*164b0*/  VIADD R3, R3, 0x30 ;  /* 0x0000003003037836 */ /* 0x000fca0000000000 */
[----:B------:R-:W-:-:S13]  /*164c0*/  ISETP.GE.AND P1, PT, R3, R2, PT ;  /* 0x000000020300720c */ /* 0x000fda0003f26270 */
[----:B------:R-:W-:-:S05]  /*164d0*/  @!P1 LEA R2, P2, R9, R4, 0x1 ;  /* 0x0000000409029211 */ /* 0x000fca00078408ff */
[----:B------:R-:W-:-:S05]  /*164e0*/  @!P1 IMAD.X R3, RZ, RZ, R0, P2 ;  /* 0x000000ffff039224 */ /* 0x000fca00010e0600 */
[----:B------:R-:W-:Y:S01]  /*164f0*/  @!PT LDS RZ, [RZ] ;  /* 0x00000000fffff984 */ /* 0x000fe20000000800 */
[----:B------:R-:W-:Y:S01]  /*16500*/  @!PT LDS RZ, [RZ] ;  /* 0x00000000fffff984 */ /* 0x000fe20000000800 */
[----:B------:R-:W-:Y:S01]  /*16510*/  @!PT LDS RZ, [RZ] ;  /* 0x00000000fffff984 */ /* 0x000fe20000000800 */
[----:B------:R1:W-:Y:S01]  /*16520*/  @!P1 LDGSTS.E.BYPASS.LTC128B.128 [R8+0x21c00], desc[UR40][R2.64], !P0 ;  /* 0x21c0000002089fae */ /* 0x0003e2000c101d68 */
[----:B------:R-:W-:Y:S01]  /*16530*/  PLOP3.LUT P0, PT, PT, PT, PT, 0x80, 0x0 ;  /* 0x000000000000781c */ /* 0x000fe20003f0f070 */
[----:B------:R-:W-:-:S12]  /*16540*/  NOP ;  /* 0x0000000000007918 */ /* 0x000fd80000000000 */
.L_x_2476:
[----:B------:R-:W-:Y:S02]  /*16550*/  PLOP3.LUT P1, PT, P1, P0, PT, 0xa2, 0x0 ;  /* 0x000000000000781c */ /* 0x000fe40000f21472 */
[----:B------:R-:W-:-:S08]  /*16560*/  @P0 R2UR P1, UR4, R19 ;  /* 0x00000000130402ca */ /* 0x000fd00000020000 */
[----:B------:R-:W-:-:S05]  /*16570*/  @P0 PLOP3.LUT P0, PT, P1, PT, PT, 0x80, 0x0 ;  /* 0x000000000000081c */ /* 0x000fca0000f0f070 */
[----:B------:R-:W-:Y:S01]  /*16580*/  @!P1 SYNCS.ARRIVE.TRANS64.RED.A0T1 RZ, [UR4+0x28c00], RZ ;  /* 0x028c00ffffff99a7 */ /* 0x000fe20008200404 */
[----:B------:R-:W-:Y:S07]  /*16590*/  @!P1 ARRIVES.LDGSTSBAR.64.TRANSCNT [UR4+0x28c00] ;  /* 0x028c0000ff0099b0 */ /* 0x000fee0008000a84 */
[----:B------:R-:W-:Y:S05]  /*165a0*/  @P0 BRA.U.ANY `(.L_x_2476) ;  /* 0xfffffffd00e80947 */ /* 0x000fea000393ffff */
[----:B-1----:R-:W2:Y:S02]  /*165b0*/  LDL.LU R2, [R1+0x48] ;  /* 0x0000480001027983 */ /* 0x002ea40000300800 */
        /* <DEDUP_REMOVED lines=9> */
[----:B------:R-:W2:Y:S03]  /*16650*/  SYNCS.PHASECHK.TRANS64.TRYWAIT P0, [R19+URZ+0x28c20], R0 ;  /* 0x028c2000130075a7 */ /* 0x000ea6000800017f */
[----:B-12---:R-:W-:Y:S05]  /*16660*/  @!P0 BRA `(.L_x_2478) ;  /* 0x0000005400b88947 */ /* 0x006fea0003800000 */
.L_x_2604:
[----:B------:R-:W-:Y:S05]  /*16670*/  BSYNC B0 ;  /* 0x0000000000007941 */ /* 0x000fea0003800000 */
.L_x_2477:
[----:B------:R-:W-:Y:S01]  /*16680*/  LOP3.LUT P0, RZ, R18, 0x1, RZ, 0xc0, !PT ;  /* 0x0000000112ff7812 */ /* 0x000fe2000780c0ff */
[----:B------:R-:W-:-:S12]  /*16690*/  BSSY B0, `(.L_x_2479) ;  /* 0x0000097000007945 */ /* 0x000fd80003800000 */
[----:B------:R-:W-:Y:S05]  /*166a0*/  @!P0 BRA `(.L_x_2480) ;  /* 0x0000000800548947 */ /* 0x000fea0003800000 */
[----:B------:R-:W1:Y:S04]  /*166b0*/  LDL R4, [R1+0x10] ;  /* 0x0000100001047983 */ /* 0x000e680000100800 */
[----:B------:R-:W2:Y:S01]  /*166c0*/  LDL R2, [R1+0x14] ;  /* 0x0000140001027983 */ /* 0x000ea20000100800 */
[----:B------:R-:W-:Y:S01]  /*166d0*/  BSSY B1, `(.L_x_2481) ;  /* 0x0000008000017945 */ /* 0x000fe20003800000 */
[----:B------:R-:W3:Y:S02]  /*166e0*/  S2R R3, SR_TID.X ;  /* 0x0000000000037919 */ /* 0x000ee40000002100 */
[----:B---3--:R-:W-:-:S04]  /*166f0*/  LOP3.LUT R3, R3, 0x7f, RZ, 0xc0, !PT ;  /* 0x0000007f03037812 */ /* 0x008fc800078ec0ff */
[----:B------:R-:W-:Y:S01]  /*16700*/  ISETP.NE.AND P1, PT, R3, RZ, PT ;  /* 0x000000ff0300720c */ /* 0x000fe20003f25270 */
[----:B-1----:R-:W-:Y:S01]  /*16710*/  IMAD R0, R4, 0x8, R19 ;  /* 0x0000000804007824 */ /* 0x002fe200078e0213 */
[----:B--2---:R-:W-:-:S04]  /*16720*/  SHF.L.U32 R2, R2, 0x1f, RZ ;  /* 0x0000001f02027819 */ /* 0x004fc800000006ff */
[----:B------:R-:W1:Y:S02]  /*16730*/  SYNCS.PHASECHK.TRANS64.TRYWAIT P0, [R0+URZ+0x28c60], R2 ;  /* 0x028c6002000075a7 */ /* 0x000e64000800017f */
[----:B-1----:R-:W-:Y:S05]  /*16740*/  @!P0 BRA `(.L_x_2482) ;  /* 0x0000005400948947 */ /* 0x002fea0003800000 */
.L_x_2605:
[----:B------:R-:W-:Y:S05]  /*16750*/  BSYNC B1 ;  /* 0x0000000000017941 */ /* 0x000fea0003800000 */
.L_x_2481:
[----:B------:R-:W-:Y:S04]  /*16760*/  BSSY B1, `(.L_x_2483) ;  /* 0x0000009000017945 */ /* 0x000fe80003800000 */
[----:B------:R-:W-:Y:S05]  /*16770*/  @P1 BRA `(.L_x_2484) ;  /* 0x00000000001c1947 */ /* 0x000fea0003800000 */
[----:B------:R-:W2:Y:S01]  /*16780*/  S2R R3, SR_TID.X ;  /* 0x0000000000037919 */ /* 0x000ea20000002100 */
[----:B-1----:R-:W-:-:S04]  /*16790*/  IMAD.MOV.U32 R2, RZ, RZ, 0x10000 ;  /* 0x00010000ff027424 */ /* 0x002fc800078e00ff */
[----:B------:R3:W-:Y:S01]  /*167a0*/  SYNCS.ARRIVE.TRANS64 RZ, [R0+URZ+0x28c50], R2 ;  /* 0x028c500200ff79a7 */ /* 0x0007e2000800003f */
[----:B--2---:R-:W-:-:S04]  /*167b0*/  LOP3.LUT R3, R3, 0x1f, RZ, 0xc0, !PT ;  /* 0x0000001f03037812 */ /* 0x004fc800078ec0ff */
[----:B------:R-:W-:-:S13]  /*167c0*/  ISETP.NE.AND P0, PT, R3, RZ, PT ;  /* 0x000000ff0300720c */ /* 0x000fda0003f05270 */
[----:B---3--:R-:W-:Y:S05]  /*167d0*/  @!P0 BRA `(.L_x_2484) ;  /* 0x0000000000048947 */ /* 0x008fea0003800000 */
[----:B------:R-:W-:Y:S01]  /*167e0*/  BPT.TRAP 0x1 ;  /* 0x000000040000795c */ /* 0x000fe20000300000 */
.L_x_2484:
[----:B------:R-:W-:Y:S05]  /*167f0*/  BSYNC B1 ;  /* 0x0000000000017941 */ /* 0x000fea0003800000 */
.L_x_2483:
[----:B------:R-:W2:Y:S04]  /*16800*/  LDL R4, [R1+0x18] ;  /* 0x0000180001047983 */ /* 0x000ea80000100800 */
[----:B------:R-:W2:Y:S04]  /*16810*/  LDL.LU R3, [R1+0x20] ;  /* 0x0000200001037983 */ /* 0x000ea80000300800 */
[----:B-1----:R-:W3:Y:S01]  /*16820*/  LDL R2, [R1+0x10] ;  /* 0x0000100001027983 */ /* 0x002ee20000100800 */
        /* <DEDUP_REMOVED lines=10> */
.L_x_2485:
        /* <DEDUP_REMOVED lines=10> */
[----:B------:R-:W-:Y:S01]  /*16970*/  PLOP3.LUT P0, PT, PT, PT, PT, 0x80, 0x0 ;  /* 0x000000000000781c */ /* 0x000fe20003f0f070 */
[----:B------:R-:W-:Y:S01]  /*16980*/  VIADD R4, R2, 0x2400 ;  /* 0x0000240002047836 */ /* 0x000fe20000000000 */
[----:B------:R-:W-:Y:S01]  /*16990*/  UMOV UR6, 0x0 ;  /* 0x0000000000067882 */ /* 0x000fe20000000000 */
[----:B------:R-:W-:Y:S01]  /*169a0*/  UMOV UR7, 0x14f00000 ;  /* 0x14f0000000077882 */ /* 0x000fe20000000000 */
[----:B------:R-:W-:-:S09]  /*169b0*/  UMOV UR10, 0x40 ;  /* 0x00000040000a7882 */ /* 0x000fd20000000000 */
.L_x_2486:
        /* <DEDUP_REMOVED lines=15> */
.L_x_2487:
        /* <DEDUP_REMOVED lines=15> */
.L_x_2488:
        /* <DEDUP_REMOVED lines=15> */
.L_x_2489:
        /* <DEDUP_REMOVED lines=15> */
.L_x_2490:
        /* <DEDUP_REMOVED lines=15> */
.L_x_2491:
        /* <DEDUP_REMOVED lines=15> */
.L_x_2492:
        /* <DEDUP_REMOVED lines=10> */
.L_x_2480:
[----:B------:R-:W-:Y:S05]  /*17000*/  BSYNC B0 ;  /* 0x0000000000007941 */ /* 0x000fea0003800000 */
.L_x_2479:
[----:B------:R-:W1:Y:S04]  /*17010*/  LDL R4, [R1+0x30] ;  /* 0x0000300001047983 */ /* 0x000e680000100800 */
[----:B------:R-:W2:Y:S01]  /*17020*/  LDL R5, [R1+0x1c] ;  /* 0x00001c0001057983 */ /* 0x000ea20000100800 */
[----:B------:R-:W-:Y:S01]  /*17030*/  BSSY B0, `(.L_x_2493) ;  /* 0x00002b1000007945 */ /* 0x000fe20003800000 */
[----:B-1----:R-:W-:-:S05]  /*17040*/  VIADD R0, R4, 0xfffffffe ;  /* 0xfffffffe04007836 */ /* 0x002fca0000000000 */
[----:B--2---:R-:W-:-:S13]  /*17050*/  ISETP.GE.AND P0, PT, R0, R5, PT ;  /* 0x000000050000720c */ /* 0x004fda0003f06270 */
[----:B------:R-:W-:Y:S05]  /*17060*/  @!P0 BRA `(.L_x_2494) ;  /* 0x0000002800b48947 */ /* 0x000fea0003800000 */
[----:B------:R-:W2:Y:S04]  /*17070*/  LDL.LU R9, [R1+0x4c] ;  /* 0x00004c0001097983 */ /* 0x000ea80000300800 */
[----:B0-----:R-:W3:Y:S04]  /*17080*/  LDL.LU R8, [R1+0x38] ;  /* 0x0000380001087983 */ /* 0x001ee80000300800 */
[----:B------:R-:W4:Y:S04]  /*17090*/  LDL.LU R7, [R1+0x50] ;  /* 0x0000500001077983 */ /* 0x000f280000300800 */
[----:B------:R-:W5:Y:S04]  /*170a0*/  LDL.LU R6, [R1+0x34] ;  /* 0x0000340001067983 */ /* 0x000f680000300800 */
[----:B------:R-:W5:Y:S01]  /*170b0*/  LDL.LU R4, [R1+0x58] ;  /* 0x0000580001047983 */ /* 0x000f620000300800 */
[----:B------:R-:W-:Y:S01]  /*170c0*/  LOP3.LUT R5, RZ, R5, RZ, 0x33, !PT ;  /* 0x00000005ff057212 */ /* 0x000fe200078e33ff */
[----:B------:R-:W-:Y:S01]  /*170d0*/  BSSY B2, `(.L_x_2495) ;  /* 0x00000eb000027945 */ /* 0x000fe20003800000 */
[----:B--2---:R-:W-:-:S04]  /*170e0*/  VIADD R2, R9, 0x1 ;  /* 0x0000000109027836 */ /* 0x004fc80000000000 */
[----:B---3--:R-:W-:Y:S01]  /*170f0*/  IMAD R2, R2, R8, RZ ;  /* 0x0000000802027224 */ /* 0x008fe200078e02ff */
[----:B----4-:R-:W-:-:S04]  /*17100*/  LOP3.LUT R3, RZ, R7, RZ, 0x33, !PT ;  /* 0x00000007ff037212 */ /* 0x010fc800078e33ff */
[----:B------:R-:W-:-:S04]  /*17110*/  LOP3.LUT R2, RZ, R2, RZ, 0x33, !PT ;  /* 0x00000002ff027212 */ /* 0x000fc800078e33ff */
[----:B-----5:R-:W-:Y:S02]  /*17120*/  VIADDMNMX R2, R2, -R6, R3, !PT ;  /* 0x8000000602027246 */ /* 0x020fe40007800103 */
[----:B------:R-:W-:-:S04]  /*17130*/  LOP3.LUT R4, RZ, R4, RZ, 0x33, !PT ;  /* 0x00000004ff047212 */ /* 0x000fc800078e33ff */
[----:B------:R-:W-:-:S04]  /*17140*/  VIMNMX R4, R2, R4, !PT ;  /* 0x0000000402047248 */ /* 0x000fc80007fe0100 */
[----:B------:R-:W-:Y:S02]  /*17150*/  VIADDMNMX R5, R4, 0x2, R5, !PT ;  /* 0x0000000204057846 */ /* 0x000fe40007800105 */
[----:B------:R-:W-:-:S05]  /*17160*/  LOP3.LUT R2, RZ, R4, RZ, 0x33, !PT ;  /* 0x00000004ff027212 */ /* 0x000fca00078e33ff */
        /* <DEDUP_REMOVED lines=39> */
.L_x_2499:
        /* <DEDUP_REMOVED lines=8> */
.L_x_2606:
[----:B------:R-:W-:Y:S05]  /*17460*/  BSYNC B3 ;  /* 0x0000000000037941 */ /* 0x000fea0003800000 */
.L_x_2500:
        /* <DEDUP_REMOVED lines=9> */
.L_x_2503:
[----:B------:R-:W-:Y:S05]  /*17500*/  BSYNC B3 ;  /* 0x0000000000037941 */ /* 0x000fea0003800000 */
.L_x_2502:
[----:B------:R-:W2:Y:S04]  /*17510*/  LDL R6, [R1+0x10] ;  /* 0x0000100001067983 */ /* 0x000ea80000100800 */
[----:B------:R-:W3:Y:S01]  /*17520*/  LDL R7, [R1+0x18] ;  /* 0x0000180001077983 */ /* 0x000ee20000100800 */
[----:B------:R-:W-:Y:S01]  /*17530*/  IMAD.MOV.U32 R10, RZ, RZ, RZ ;  /* 0x000000ffff0a7224 */ /* 0x000fe200078e00ff */
        /* <DEDUP_REMOVED lines=10> */
.L_x_2504:
        /* <DEDUP_REMOVED lines=13> */
.L_x_2607:
[----:B------:R-:W-:Y:S05]  /*176b0*/  BSYNC B3 ;  /* 0x0000000000037941 */ /* 0x000fea0003800000 */
.L_x_2505:
        /* <DEDUP_REMOVED lines=11> */
.L_x_2508:
[----:B------:R-:W-:Y:S05]  /*17770*/  BSYNC B3 ;  /* 0x0000000000037941 */ /* 0x000fea0003800000 */
.L_x_2507:
[----:B-12---:R-:W2:Y:S01]  /*17780*/  LDL R2, [R1+0x10] ;  /* 0x0000100001027983 */ /* 0x006ea20000100800 */
        /* <DEDUP_REMOVED lines=9> */
.L_x_2509:
        /* <DEDUP_REMOVED lines=15> */
.L_x_2510:
        /* <DEDUP_REMOVED lines=15> */
.L_x_2511:
        /* <DEDUP_REMOVED lines=15> */
.L_x_2512:
        /* <DEDUP_REMOVED lines=15> */
.L_x_2513:
        /* <DEDUP_REMOVED lines=15> */
.L_x_2514:
        /* <DEDUP_REMOVED lines=15> */
.L_x_2515:
        /* <DEDUP_REMOVED lines=15> */
.L_x_2516:
        /* <DEDUP_REMOVED lines=10> */
.L_x_2498:
[----:B------:R-:W-:Y:S05]  /*17f50*/  BSYNC B1 ;  /* 0x0000000000017941 */ /* 0x000fea0003800000 */
.L_x_2497:
[----:B------:R-:W2:Y:S02]  /*17f60*/  LDL.LU R6, [R1+0x30] ;  /* 0x0000300001067983 */ /* 0x000ea40000300800 */
[----:B--2---:R-:W-:-:S07]  /*17f70*/  VIADD R0, R6, 0xfffffffd ;  /* 0xfffffffd06007836 */ /* 0x004fce0000000000 */
.L_x_2496:
[----:B------:R-:W-:Y:S05]  /*17f80*/  BSYNC B2 ;  /* 0x0000000000027941 */ /* 0x000fea0003800000 */
.L_x_2495:
[----:B------:R-:W-:-:S05]  /*17f90*/  VIADD R5, R5, 0xfffffffe ;  /* 0xfffffffe05057836 */ /* 0x000fca0000000000 */
[----:B------:R-:W-:-:S13]  /*17fa0*/  ISETP.NE.AND P0, PT, R5, R4, PT ;  /* 0x000000040500720c */ /* 0x000fda0003f05270 */
[----:B------:R-:W-:Y:S05]  /*17fb0*/  @!P0 BRA `(.L_x_2494) ;  /* 0x0000001800e08947 */ /* 0x000fea0003800000 */
.L_x_2557:
        /* <DEDUP_REMOVED lines=10> */
[----:B------:R-:W-:Y:S06]  /*18060*/  @!P1 BRA `(.L_x_2518) ;  /* 0x0000000c00349947 */ /* 0x000fec0003800000 */
        /* <DEDUP_REMOVED lines=24> */
.L_x_2519:
        /* <DEDUP_REMOVED lines=8> */
.L_x_2608:
[----:B------:R-:W-:Y:S05]  /*18270*/  BSYNC B2 ;  /* 0x0000000000027941 */ /* 0x000fea0003800000 */
.L_x_2520:
        /* <DEDUP_REMOVED lines=9> */
.L_x_2523:
[----:B------:R-:W-:Y:S05]  /*18310*/  BSYNC B2 ;  /* 0x0000000000027941 */ /* 0x000fea0003800000 */
.L_x_2522:
        /* <DEDUP_REMOVED lines=12> */
.L_x_2524:
        /* <DEDUP_REMOVED lines=13> */
.L_x_2609:
[----:B------:R-:W-:Y:S05]  /*184b0*/  BSYNC B2 ;  /* 0x0000000000027941 */ /* 0x000fea0003800000 */
.L_x_2525:
        /* <DEDUP_REMOVED lines=11> */
.L_x_2528:
[----:B------:R-:W-:Y:S05]  /*18570*/  BSYNC B2 ;  /* 0x0000000000027941 */ /* 0x000fea0003800000 */
.L_x_2527:
        /* <DEDUP_REMOVED lines=9> */
.L_x_2529:
        /* <DEDUP_REMOVED lines=15> */
.L_x_2530:
        /* <DEDUP_REMOVED lines=15> */
.L_x_2531:
        /* <DEDUP_REMOVED lines=15> */
.L_x_2532:
        /* <DEDUP_REMOVED lines=15> */
.L_x_2533:
        /* <DEDUP_REMOVED lines=15> */
.L_x_2534:
        /* <DEDUP_REMOVED lines=15> */
.L_x_2535:
        /* <DEDUP_REMOVED lines=15> */
.L_x_2536:
        /* <DEDUP_REMOVED lines=10> */
.L_x_2518:
[----:B------:R-:W-:Y:S05]  /*18d40*/  BSYNC B1 ;  /* 0x0000000000017941 */ /* 0x000fea0003800000 */
.L_x_2517:
        /* <DEDUP_REMOVED lines=35> */
.L_x_2539:
        /* <DEDUP_REMOVED lines=8> */
.L_x_2610:
[----:B------:R-:W-:Y:S05]  /*19000*/  BSYNC B2 ;  /* 0x0000000000027941 */ /* 0x000fea0003800000 */
.L_x_2540:
        /* <DEDUP_REMOVED lines=9> */
.L_x_2543:
[----:B------:R-:W-:Y:S05]  /*190a0*/  BSYNC B2 ;  /* 0x0000000000027941 */ /* 0x000fea0003800000 */
.L_x_2542:
        /* <DEDUP_REMOVED lines=13> */
.L_x_2544:
        /* <DEDUP_REMOVED lines=13> */
.L_x_2611:
[----:B------:R-:W-:Y:S05]  /*19250*/  BSYNC B2 ;  /* 0x0000000000027941 */ /* 0x000fea0003800000 */
.L_x_2545:
        /* <DEDUP_REMOVED lines=11> */
.L_x_2548:
[----:B------:R-:W-:Y:S05]  /*19310*/  BSYNC B2 ;  /* 0x0000000000027941 */ /* 0x000fea0003800000 */
.L_x_2547:
        /* <DEDUP_REMOVED lines=10> */
.L_x_2549:
        /* <DEDUP_REMOVED lines=15> */
.L_x_2550:
        /* <DEDUP_REMOVED lines=15> */
.L_x_2551:
        /* <DEDUP_REMOVED lines=15> */
.L_x_2552:
        /* <DEDUP_REMOVED lines=15> */
.L_x_2553:
        /* <DEDUP_REMOVED lines=15> */
.L_x_2554:
        /* <DEDUP_REMOVED lines=15> */
.L_x_2555:
        /* <DEDUP_REMOVED lines=15> */
.L_x_2556:
        /* <DEDUP_REMOVED lines=10> */
.L_x_2538:
[----:B------:R-:W-:Y:S05]  /*19af0*/  BSYNC B1 ;  /* 0x0000000000017941 */ /* 0x000fea0003800000 */
.L_x_2537:
[----:B------:R-:W2:Y:S01]  /*19b00*/  LDL R2, [R1+0x1c] ;  /* 0x00001c0001027983 */ /* 0x000ea20000100800 */
[----:B------:R-:W-:Y:S01]  /*19b10*/  VIADD R0, R0, 0xfffffffe ;  /* 0xfffffffe00007836 */ /* 0x000fe20000000000 */
[----:B--2---:R-:W-:-:S13]  /*19b20*/  ISETP.GT.AND P0, PT, R6, R2, PT ;  /* 0x000000020600720c */ /* 0x004fda0003f04270 */
[----:B------:R-:W-:Y:S05]  /*19b30*/  @P0 BRA `(.L_x_2557) ;  /* 0xffffffe400200947 */ /* 0x000fea000383ffff */
.L_x_2494:
[----:B------:R-:W-:Y:S05]  /*19b40*/  BSYNC B0 ;  /* 0x0000000000007941 */ /* 0x000fea0003800000 */
.L_x_2493:
        /* <DEDUP_REMOVED lines=19> */
[----:B0-----:R-:W0:Y:S02]  /*19c80*/  S2R R6, SR_LTMASK ;  /* 0x0000000000067919 */ /* 0x001e240000003900 */
[----:B0-----:R-:W-:-:S04]  /*19c90*/  LOP3.LUT R6, R6, UR4, RZ, 0xc0, !PT ;  /* 0x0000000406067c12 */ /* 0x001fc8000f8ec0ff */
[----:B------:R-:W0:Y:S01]  /*19ca0*/  POPC R7, R6 ;  /* 0x0000000600077309 */ /* 0x000e220000000000 */
[----:B--2---:R-:W0:Y:S02]  /*19cb0*/  SHFL.IDX PT, R4, R3, R4, 0x1f ;  /* 0x00001f0403047589 */ /* 0x004e2400000e0000 */
[----:B0-----:R-:W-:-:S05]  /*19cc0*/  IADD3 R2, R4, UR37, R7 ;  /* 0x0000002504027c10 */ /* 0x001fca000fffe007 */
[----:B------:R2:W-:Y:S02]  /*19cd0*/  STL [R1], R2 ;  /* 0x0000000201007387 */ /* 0x0005e40000100800 */
.L_x_2559:
[----:B------:R-:W-:Y:S05]  /*19ce0*/  BSYNC B0 ;  /* 0x0000000000007941 */ /* 0x000fea0003800000 */
.L_x_2558:
[----:B------:R-:W-:-:S05]  /*19cf0*/  SEL R0, R0, RZ, P0 ;  /* 0x000000ff00007207 */ /* 0x000fca0000000000 */
[----:B------:R3:W-:Y:S02]  /*19d00*/  STL [R1+0x10], R0 ;  /* 0x0000100001007387 */ /* 0x0007e40000100800 */
.L_x_2461:
[----:B------:R-:W-:Y:S05]  /*19d10*/  BSYNC B7 ;  /* 0x0000000000077941 */ /* 0x000fea0003800000 */
.L_x_2459:
        /* <DEDUP_REMOVED lines=8> */
[----:B01----:R-:W0:Y:S04]  /*19da0*/  LDS.128 R4, [R19+0x28cd0] ;  /* 0x028cd00013047984 */ /* 0x003e280000000c00 */
[----:B0-----:R1:W-:Y:S04]  /*19db0*/  STL.64 [R1], R4 ;  /* 0x0000000401007387 */ /* 0x0013e80000100a00 */
[----:B------:R1:W-:Y:S01]  /*19dc0*/  STL.64 [R1+0x8], R6 ;  /* 0x0000080601007387 */ /* 0x0003e20000100a00 */
[----:B------:R-:W-:Y:S06]  /*19dd0*/  BAR.ARV 0x4, 0x180 ;  /* 0x0106000000007b1d */ /* 0x000fec0000002000 */
[----:B------:R-:W-:Y:S05]  /*19de0*/  BRA `(.L_x_2561) ;  /* 0x0000001000307947 */ /* 0x000fea0003800000 */
.L_x_2560:
[----:B------:R-:W5:Y:S01]  /*19df0*/  S2R R16, SR_TID.X ;  /* 0x0000000000107919 */ /* 0x000f620000002100 */
[----:B------:R-:W-:Y:S01]  /*19e00*/  UMOV UR4, 0xffffffff ;  /* 0xffffffff00047882 */ /* 0x000fe20000000000 */
[----:B-----5:R-:W-:-:S04]  /*19e10*/  LOP3.LUT R16, R16, 0x1f, RZ, 0xc0, !PT ;  /* 0x0000001f10107812 */ /* 0x020fc800078ec0ff */
[----:B------:R-:W-:Y:S01]  /*19e20*/  ISETP.NE.AND P0, PT, R16, 0x1f, PT ;  /* 0x0000001f1000780c */ /* 0x000fe20003f05270 */
[----:B------:R-:W-:-:S12]  /*19e30*/  BRA.DIV UR4, `(.L_x_2562) ;  /* 0x0000002204647947 */ /* 0x000fd8000b800000 */
[----:B-1----:R-:W2:Y:S01]  /*19e40*/  LDL.LU R3, [R1] ;  /* 0x0000000001037983 */ /* 0x002ea20000300800 */
[----:B------:R-:W-:-:S03]  /*19e50*/  ULDC UR4, c[0x0][0xc3c] ;  /* 0x00030f0000047ab9 */ /* 0x000fc60000000800 */
[----:B0-----:R-:W3:Y:S01]  /*19e60*/  LDL R8, [R1+0xc] ;  /* 0x00000c0001087983 */ /* 0x001ee20000100800 */
[----:B--2---:R-:W-:Y:S02]  /*19e70*/  IMAD.MOV.U32 R10, RZ, RZ, R3 ;  /* 0x000000ffff0a7224 */ /* 0x004fe400078e0003 */
[----:B---34-:R-:W-:-:S05]  /*19e80*/  IMAD.IADD R0, R8, 0x1, R16 ;  /* 0x0000000108007824 */ /* 0x018fca00078e0210 */
        /* <DEDUP_REMOVED lines=16> */
[----:B---3--:R-:W-:Y:S01]  /*19f90*/  @!P1 IMAD.MOV.U32 R7, RZ, RZ, R6 ;  /* 0x000000ffff079224 */ /* 0x008fe200078e0006 */
        /* <DEDUP_REMOVED lines=19> */
.L_x_2621:
[----:B------:R-:W-:Y:S02]  /*1a0d0*/  ULDC UR4, c[0x0][0xc38] ;  /* 0x00030e0000047ab9 */ /* 0x000fe40000000800 */
[----:B------:R-:W-:-:S04]  /*1a0e0*/  IMAD.U32 R8, RZ, RZ, UR4 ;  /* 0x00000004ff087e24 */ /* 0x000fc8000f8e00ff */
[----:B-1----:R-:W-:-:S04]  /*1a0f0*/  IMAD R9, R14, R8, RZ ;  /* 0x000000080e097224 */ /* 0x002fc800078e02ff */
[----:B------:R-:W-:-:S05]  /*1a100*/  IMAD.IADD R0, R0, 0x1, R9 ;  /* 0x0000000100007824 */ /* 0x000fca00078e0209 */
[----:B------:R-:W-:-:S13]  /*1a110*/  ISETP.GT.AND P6, PT, R0, R4, PT ;  /* 0x000000040000720c */ /* 0x000fda0003fc4270 */
[----:B------:R-:W-:Y:S05]  /*1a120*/  @P6 BRA `(.L_x_2563) ;  /* 0x0000000000ac6947 */ /* 0x000fea0003800000 */
.L_x_2566:
        /* <DEDUP_REMOVED lines=37> */
.L_x_2629:
[----:B------:R-:W-:Y:S02]  /*1a380*/  ULDC UR4, c[0x0][0xc38] ;  /* 0x00030e0000047ab9 */ /* 0x000fe40000000800 */
[----:B------:R-:W-:-:S04]  /*1a390*/  IMAD.U32 R8, RZ, RZ, UR4 ;  /* 0x00000004ff087e24 */ /* 0x000fc8000f8e00ff */
[----:B-1----:R-:W-:-:S04]  /*1a3a0*/  IMAD R9, R14, R8, RZ ;  /* 0x000000080e097224 */ /* 0x002fc800078e02ff */
[----:B------:R-:W-:-:S05]  /*1a3b0*/  IMAD.IADD R0, R9, 0x1, R0 ;  /* 0x0000000109007824 */ /* 0x000fca00078e0200 */
[----:B------:R-:W-:-:S13]  /*1a3c0*/  ISETP.GT.AND P6, PT, R0, R4, PT ;  /* 0x000000040000720c */ /* 0x000fda0003fc4270 */
[----:B------:R-:W-:Y:S05]  /*1a3d0*/  @!P6 BRA `(.L_x_2566) ;  /* 0xfffffffc0054e947 */ /* 0x000fea000383ffff */
.L_x_2563:
[----:B------:R-:W-:Y:S01]  /*1a3e0*/  IMAD.IADD R9, R0, 0x1, -R9 ;  /* 0x0000000100097824 */ /* 0x000fe200078e0a09 */
[----:B------:R-:W-:-:S03]  /*1a3f0*/  UMOV UR4, 0xffffffff ;  /* 0xffffffff00047882 */ /* 0x000fc60000000000 */
[----:B------:R-:W-:-:S05]  /*1a400*/  IMAD R3, R2, R8, R9 ;  /* 0x0000000802037224 */ /* 0x000fca00078e0209 */
[----:B------:R-:W-:Y:S01]  /*1a410*/  ISETP.GT.AND P6, PT, R3, R4, PT ;  /* 0x000000040300720c */ /* 0x000fe20003fc4270 */
[----:B------:R-:W-:-:S12]  /*1a420*/  BRA.DIV UR4, `(.L_x_2567) ;  /* 0x0000002204f07947 */ /* 0x000fd8000b800000 */
[----:B------:R-:W2:Y:S01]  /*1a430*/  LDL.LU R11, [R1+0xc] ;  /* 0x00000c00010b7983 */ /* 0x000ea20000300800 */
[----:B------:R-:W-:-:S04]  /*1a440*/  VOTE.ANY R3, PT, !P6 ;  /* 0x0000000000037806 */ /* 0x000fc800070e0100 */
[----:B------:R-:W1:Y:S02]  /*1a450*/  POPC R10, R3 ;  /* 0x00000003000a7309 */ /* 0x000e640000000000 */
[----:B-1----:R2:W1:Y:S04]  /*1a460*/  SHFL.IDX PT, R0, R5, R10, 0x1f ;  /* 0x00001f0a05007589 */ /* 0x00246800000e0000 */
[----:B------:R3:W4:Y:S01]  /*1a470*/  SHFL.IDX PT, R7, R7, R10, 0x1f ;  /* 0x00001f0a07077589 */ /* 0x00072200000e0000 */
[----:B--2---:R-:W-:-:S05]  /*1a480*/  IMAD.IADD R5, R10, 0x1, R11 ;  /* 0x000000010a057824 */ /* 0x004fca00078e020b */
[----:B-1--4-:R3:W-:Y:S02]  /*1a490*/  STL [R1+0xc], R5 ;  /* 0x00000c0501007387 */ /* 0x0127e40000100800 */
.L_x_2634:
[----:B------:R-:W-:-:S13]  /*1a4a0*/  ISETP.NE.AND P0, PT, R3, RZ, PT ;  /* 0x000000ff0300720c */ /* 0x000fda0003f05270 */
[----:B------:R-:W-:Y:S05]  /*1a4b0*/  @!P0 BRA `(.L_x_2568) ;  /* 0x0000000000108947 */ /* 0x000fea0003800000 */
[----:B------:R-:W-:Y:S01]  /*1a4c0*/  UMOV UR4, 0xffffffff ;  /* 0xffffffff00047882 */ /* 0x000fe20000000000 */
[----:B------:R-:W-:Y:S02]  /*1a4d0*/  VIADD R12, R10, 0xffffffff ;  /* 0xffffffff0a0c7836 */ /* 0x000fe40000000000 */
[----:B------:R-:W-:Y:S05]  /*1a4e0*/  BRA.DIV UR4, `(.L_x_2569) ;  /* 0x0000002604287947 */ /* 0x000fea000b800000 */
[----:B------:R2:W4:Y:S02]  /*1a4f0*/  SHFL.IDX PT, R6, R2, R12, 0x1f ;  /* 0x00001f0c02067589 */ /* 0x00052400000e0000 */
.L_x_2568:
[----:B----4-:R-:W-:Y:S01]  /*1a500*/  IMAD R3, R6, R8, R9 ;  /* 0x0000000806037224 */ /* 0x010fe200078e0209 */
[----:B------:R-:W-:-:S03]  /*1a510*/  ISETP.NE.AND P0, PT, R7, 0x1, PT ;  /* 0x000000010700780c */ /* 0x000fc60003f05270 */
[----:B------:R-:W-:Y:S01]  /*1a520*/  IMAD.IADD R4, R4, 0x1, -R3 ;  /* 0x0000000104047824 */ /* 0x000fe200078e0a03 */
[----:B------:R4:W-:Y:S09]  /*1a530*/  STL [R1], R3 ;  /* 0x0000000301007387 */ /* 0x0009f20000100800 */
[----:B------:R-:W-:Y:S05]  /*1a540*/  @!P0 BRA `(.L_x_2570) ;  /* 0x0000000000e48947 */ /* 0x000fea0003800000 */
[----:B-1-3--:R-:W-:-:S04]  /*1a550*/  IABS R5, R0 ;  /* 0x0000000000057213 */ /* 0x00afc80000000000 */
[----:B------:R-:W1:Y:S08]  /*1a560*/  I2F.RP R6, R5 ;  /* 0x0000000500067306 */ /* 0x000e700000209400 */
[----:B-1----:R-:W1:Y:S02]  /*1a570*/  MUFU.RCP R6, R6 ;  /* 0x0000000600067308 */ /* 0x002e640000001000 */
[----:B-1----:R-:W-:-:S06]  /*1a580*/  VIADD R9, R6, 0xffffffe ;  /* 0x0ffffffe06097836 */ /* 0x002fcc0000000000 */
[----:B----4-:R-:W0:Y:S02]  /*1a590*/  F2I.FTZ.U32.TRUNC.NTZ R3, R9 ;  /* 0x0000000900037305 */ /* 0x010e24000021f000 */
[----:B0-2---:R-:W-:-:S04]  /*1a5a0*/  IMAD.MOV R2, RZ, RZ, -R3 ;  /* 0x000000ffff027224 */ /* 0x005fc800078e0a03 */
[----:B------:R-:W-:Y:S02]  /*1a5b0*/  IMAD R11, R2, R5, RZ ;  /* 0x00000005020b7224 */ /* 0x000fe400078e02ff */
[----:B------:R-:W-:-:S04]  /*1a5c0*/  IMAD.MOV.U32 R2, RZ, RZ, RZ ;  /* 0x000000ffff027224 */ /* 0x000fc800078e00ff */
[----:B------:R-:W-:Y:S01]  /*1a5d0*/  IMAD.HI.U32 R8, R3, R11, R2 ;  /* 0x0000000b03087227 */ /* 0x000fe200078e0002 */
[----:B------:R-:W-:Y:S02]  /*1a5e0*/  IABS R3, R4 ;  /* 0x0000000400037213 */ /* 0x000fe40000000000 */
[----:B------:R-:W-:-:S03]  /*1a5f0*/  IABS R2, R0 ;  /* 0x0000000000027213 */ /* 0x000fc60000000000 */
[----:B------:R-:W-:-:S04]  /*1a600*/  IMAD.HI.U32 R8, R8, R3, RZ ;  /* 0x0000000308087227 */ /* 0x000fc800078e00ff */
[----:B------:R-:W-:-:S04]  /*1a610*/  IMAD.MOV R2, RZ, RZ, -R2 ;  /* 0x000000ffff027224 */ /* 0x000fc800078e0a02 */
[----:B------:R-:W-:-:S05]  /*1a620*/  IMAD R2, R8, R2, R3 ;  /* 0x0000000208027224 */ /* 0x000fca00078e0203 */
[----:B------:R-:W-:-:S13]  /*1a630*/  ISETP.GT.U32.AND P1, PT, R5, R2, PT ;  /* 0x000000020500720c */ /* 0x000fda0003f24070 */
[----:B------:R-:W-:Y:S02]  /*1a640*/  @!P1 IMAD.IADD R2, R2, 0x1, -R5 ;  /* 0x0000000102029824 */ /* 0x000fe400078e0a05 */
[----:B------:R-:W-:Y:S01]  /*1a650*/  @!P1 VIADD R8, R8, 0x1 ;  /* 0x0000000108089836 */ /* 0x000fe20000000000 */
[----:B------:R-:W-:Y:S02]  /*1a660*/  ISETP.NE.AND P1, PT, R0, RZ, PT ;  /* 0x000000ff0000720c */ /* 0x000fe40003f25270 */
[----:B------:R-:W-:Y:S02]  /*1a670*/  ISETP.GE.U32.AND P0, PT, R2, R5, PT ;  /* 0x000000050200720c */ /* 0x000fe40003f06070 */
[----:B------:R-:W-:-:S04]  /*1a680*/  IABS R5, R7 ;  /* 0x0000000700057213 */ /* 0x000fc80000000000 */
        /* <DEDUP_REMOVED lines=9> */
[----:B------:R-:W-:-:S03]  /*1a720*/  LOP3.LUT R2, R4, R0, RZ, 0x3c, !PT ;  /* 0x0000000004027212 */ /* 0x000fc600078e3cff */
[----:B------:R-:W-:Y:S01]  /*1a730*/  IMAD.MOV.U32 R3, RZ, RZ, R8 ;  /* 0x000000ffff037224 */ /* 0x000fe200078e0008 */
[----:B------:R-:W-:Y:S02]  /*1a740*/  ISETP.GE.AND P2, PT, R2, RZ, PT ;  /* 0x000000ff0200720c */ /* 0x000fe40003f46270 */
[----:B------:R-:W-:-:S05]  /*1a750*/  IABS R8, R7 ;  /* 0x0000000700087213 */ /* 0x000fca0000000000 */
[----:B------:R-:W-:-:S06]  /*1a760*/  IMAD.MOV R8, RZ, RZ, -R8 ;  /* 0x000000ffff087224 */ /* 0x000fcc00078e0a08 */
        /* <DEDUP_REMOVED lines=9> */
[----:B------:R-:W-:Y:S01]  /*1a800*/  ISETP.GE.U32.AND P0, PT, R2, R5, PT ;  /* 0x000000050200720c */ /* 0x000fe20003f06070 */
[----:B------:R-:W-:Y:S01]  /*1a810*/  IMAD.MOV R5, RZ, RZ, -R3 ;  /* 0x000000ffff057224 */ /* 0x000fe200078e0a03 */
[----:B------:R-:W-:-:S03]  /*1a820*/  LOP3.LUT R2, R3, R7, RZ, 0x3c, !PT ;  /* 0x0000000703027212 */ /* 0x000fc600078e3cff */
[----:B------:R-:W-:Y:S01]  /*1a830*/  IMAD R4, R0, R5, R4 ;  /* 0x0000000500047224 */ /* 0x000fe200078e0204 */
        /* <DEDUP_REMOVED lines=10> */
.L_x_2570:
[----:B-1-3--:R-:W3:Y:S01]  /*1a8e0*/  LDL R5, [R1+0xc] ;  /* 0x00000c0001057983 */ /* 0x00aee20000100800 */
[----:B0-2-4-:R-:W3:Y:S02]  /*1a8f0*/  LDC.64 R2, c[0x0][0xc90] ;  /* 0x00032400ff027b82 */ /* 0x015ee40000000a00 */
[----:B---3--:R-:W-:-:S05]  /*1a900*/  IMAD.WIDE R2, R5, 0x4, R2 ;  /* 0x0000000405027825 */ /* 0x008fca00078e0202 */
[----:B------:R-:W2:Y:S02]  /*1a910*/  LDG.E R6, desc[UR40][R2.64] ;  /* 0x0000002802067981 */ /* 0x000ea4000c1e1900 */
[----:B--2---:R-:W-:-:S05]  /*1a920*/  IMAD R5, R0, R6, RZ ;  /* 0x0000000600057224 */ /* 0x004fca00078e02ff */
[----:B------:R-:W-:-:S04]  /*1a930*/  IABS R7, R5 ;  /* 0x0000000500077213 */ /* 0x000fc80000000000 */
[----:B------:R-:W0:Y:S08]  /*1a940*/  I2F.RP R10, R7 ;  /* 0x00000007000a7306 */ /* 0x000e300000209400 */
[----:B0-----:R-:W0:Y:S02]  /*1a950*/  MUFU.RCP R10, R10 ;  /* 0x0000000a000a7308 */ /* 0x001e240000001000 */
[----:B0-----:R-:W-:-:S06]  /*1a960*/  VIADD R11, R10, 0xffffffe ;  /* 0x0ffffffe0a0b7836 */ /* 0x001fcc0000000000 */
[----:B------:R-:W0:Y:S02]  /*1a970*/  F2I.FTZ.U32.TRUNC.NTZ R3, R11 ;  /* 0x0000000b00037305 */ /* 0x000e24000021f000 */
[----:B0-----:R-:W-:-:S04]  /*1a980*/  IMAD.MOV R2, RZ, RZ, -R3 ;  /* 0x000000ffff027224 */ /* 0x001fc800078e0a03 */
        /* <DEDUP_REMOVED lines=18> */
[----:B------:R-:W-:Y:S02]  /*1aab0*/  IMAD R7, R6, R2, RZ ;  /* 0x0000000206077224 */ /* 0x000fe400078e02ff */
[----:B------:R-:W-:Y:S02]  /*1aac0*/  IMAD.MOV R2, RZ, RZ, -R2 ;  /* 0x000000ffff027224 */ /* 0x000fe400078e0a02 */
[----:B------:R-:W-:Y:S02]  /*1aad0*/  IMAD.MOV R3, RZ, RZ, -R7 ;  /* 0x000000ffff037224 */ /* 0x000fe400078e0a07 */
[----:B------:R-:W-:-:S03]  /*1aae0*/  IMAD R4, R5, R2, R4 ;  /* 0x0000000205047224 */ /* 0x000fc600078e0204 */
[----:B------:R-:W-:Y:S02]  /*1aaf0*/  VIADDMNMX R6, R3, R8, R6, PT ;  /* 0x0000000803067246 */ /* 0x000fe40003800106 */
[----:B------:R-:W-:Y:S02]  /*1ab00*/  IADD3 R7, R7, 0x1000000, R4 ;  /* 0x0100000007077810 */ /* 0x000fe40007ffe004 */
        /* <DEDUP_REMOVED lines=25> */
[----:B------:R-:W-:Y:S02]  /*1aca0*/  IMAD R3, R2, R6, R7 ;  /* 0x0000000602037224 */ /* 0x000fe400078e0207 */
[----:B------:R-:W-:-:S03]  /*1acb0*/  IMAD.MOV.U32 R4, RZ, RZ, R2 ;  /* 0x000000ffff047224 */ /* 0x000fc600078e0002 */
[----:B------:R1:W-:Y:S04]  /*1acc0*/  STL [R1+0x8], R3 ;  /* 0x0000080301007387 */ /* 0x0003e80000100800 */
.L_x_2571:
[----:B-1----:R-:W-:-:S05]  /*1acd0*/  LOP3.LUT R3, RZ, R4, RZ, 0x33, !PT ;  /* 0x00000004ff037212 */ /* 0x002fca00078e33ff */
[----:B------:R-:W-:-:S05]  /*1ace0*/  IMAD.IADD R0, R0, 0x1, R3 ;  /* 0x0000000100007824 */ /* 0x000fca00078e0203 */
[----:B------:R1:W-:Y:S01]  /*1acf0*/  STL [R1+0x4], R0 ;  /* 0x0000040001007387 */ /* 0x0003e20000100800 */
[----:B------:R-:W-:Y:S05]  /*1ad00*/  BRA `(.L_x_2572) ;  /* 0x0000000000287947 */ /* 0x000fea0003800000 */
.L_x_2564:
        /* <DEDUP_REMOVED lines=10> */
.L_x_2572:
[----:B0-----:R-:W2:Y:S04]  /*1adb0*/  LDL R3, [R1+0x8] ;  /* 0x0000080001037983 */ /* 0x001ea80000100800 */
[----:B------:R-:W3:Y:S04]  /*1adc0*/  LDL R2, [R1+0xc] ;  /* 0x00000c0001027983 */ /* 0x000ee80000100800 */
[----:B------:R-:W4:Y:S04]  /*1add0*/  LDL R5, [R1+0x4] ;  /* 0x0000040001057983 */ /* 0x000f280000100800 */
[----:B------:R-:W4:Y:S01]  /*1ade0*/  LDL R4, [R1] ;  /* 0x0000000001047983 */ /* 0x000f220000100800 */
[----:B-1----:R-:W0:Y:S01]  /*1adf0*/  S2R R0, SR_TID.X ;  /* 0x0000000000007919 */ /* 0x002e220000002100 */
        /* <DEDUP_REMOVED lines=11> */
.L_x_2561:
[----:B---34-:R-:W3:Y:S01]  /*1aeb0*/  LDL R0, [R1+0xc] ;  /* 0x00000c0001007983 */ /* 0x018ee20000100800 */
[----:B------:R-:W-:Y:S02]  /*1aec0*/  ULDC UR4, c[0x0][0xc3c] ;  /* 0x00030f0000047ab9 */ /* 0x000fe40000000800 */
[----:B---3--:R-:W-:-:S13]  /*1aed0*/  ISETP.GE.AND P0, PT, R0, UR4, PT ;  /* 0x0000000400007c0c */ /* 0x008fda000bf06270 */
[----:B------:R-:W-:Y:S05]  /*1aee0*/  @!P0 BRA `(.L_x_2573) ;  /* 0xffffff9400c08947 */ /* 0x000fea000383ffff */
[----:B------:R-:W-:Y:S05]  /*1aef0*/  BSYNC B8 ;  /* 0x0000000000087941 */ /* 0x000fea0003800000 */
.L_x_2445:
[----:B---3--:R-:W3:Y:S01]  /*1af00*/  LDL.LU R0, [R1+0x48] ;  /* 0x0000480001007983 */ /* 0x008ee20000300800 */
[----:B------:R-:W-:Y:S01]  /*1af10*/  BSSY B0, `(.L_x_2574) ;  /* 0x000000b000007945 */ /* 0x000fe20003800000 */
[----:B01----:R-:W0:Y:S01]  /*1af20*/  S2R R5, SR_CgaCtaId ;  /* 0x0000000000057919 */ /* 0x003e220000008800 */
[----:B---3--:R-:W-:-:S05]  /*1af30*/  VIADD R0, R0, 0x1 ;  /* 0x0000000100007836 */ /* 0x008fca0000000000 */
[----:B--2---:R-:W-:-:S04]  /*1af40*/  LEA.HI R2, R0, R0, RZ, 0x1 ;  /* 0x0000000000027211 */ /* 0x004fc800078f08ff */
[----:B------:R-:W-:-:S05]  /*1af50*/  LOP3.LUT R3, R2, 0xfffffffe, RZ, 0xc0, !PT ;  /* 0xfffffffe02037812 */ /* 0x000fca00078ec0ff */
[----:B------:R-:W-:Y:S01]  /*1af60*/  IMAD.IADD R3, R0, 0x1, -R3 ;  /* 0x0000000100037824 */ /* 0x000fe200078e0a03 */
[----:B------:R-:W-:-:S04]  /*1af70*/  MOV R0, 0x400 ;  /* 0x0000040000007802 */ /* 0x000fc80000000f00 */
[----:B0-----:R-:W-:Y:S02]  /*1af80*/  LEA R0, R5, R0, 0x18 ;  /* 0x0000000005007211 */ /* 0x001fe400078ec0ff */
[----:B------:R-:W-:-:S04]  /*1af90*/  SHF.L.U32 R3, R3, 0x1f, RZ ;  /* 0x0000001f03037819 */ /* 0x000fc800000006ff */
[----:B------:R-:W0:Y:S02]  /*1afa0*/  SYNCS.PHASECHK.TRANS64.TRYWAIT P0, [R0+URZ+0x28c20], R3 ;  /* 0x028c2003000075a7 */ /* 0x000e24000800017f */
[----:B0-----:R-:W-:Y:S05]  /*1afb0*/  @!P0 BRA `(.L_x_2575) ;  /* 0x00000018009c8947 */ /* 0x001fea0003800000 */
.L_x_2637:
[----:B------:R-:W-:Y:S05]  /*1afc0*/  BSYNC B0 ;  /* 0x0000000000007941 */ /* 0x000fea0003800000 */
.L_x_2574:
[----:B------:R-:W-:-:S03]  /*1afd0*/  UMOV UR4, 0xffffffff ;  /* 0xffffffff00047882 */ /* 0x000fc60000000000 */
[----:B------:R-:W-:Y:S05]  /*1afe0*/  BRA.DIV UR4, `(.L_x_2576) ;  /* 0x0000001a04a47947 */ /* 0x000fea000b800000 */
[----:B------:R-:W1:Y:S02]  /*1aff0*/  S2R R2, SR_TID.X ;  /* 0x0000000000027919 */ /* 0x000e640000002100 */
[----:B-1----:R-:W-:-:S04]  /*1b000*/  SHF.R.U32.HI R2, RZ, 0x5, R2 ;  /* 0x00000005ff027819 */ /* 0x002fc80000011602 */
[----:B------:R-:W-:-:S05]  /*1b010*/  LOP3.LUT R2, R2, 0x3, RZ, 0xc0, !PT ;  /* 0x0000000302027812 */ /* 0x000fca00078ec0ff */
[----:B------:R1:W2:Y:S02]  /*1b020*/  SHFL.IDX PT, R14, R2, RZ, 0x1f ;  /* 0x00001fff020e7589 */ /* 0x0002a400000e0000 */
.L_x_2640:
[----:B--2---:R-:W-:Y:S01]  /*1b030*/  ISETP.NE.AND P0, PT, R14, RZ, PT ;  /* 0x000000ff0e00720c */ /* 0x004fe20003f05270 */
[----:B------:R-:W-:-:S12]  /*1b040*/  BSSY B0, `(.L_x_2577) ;  /* 0x0000027000007945 */ /* 0x000fd80003800000 */
[----:B------:R-:W-:Y:S05]  /*1b050*/  @P0 BRA `(.L_x_2578) ;  /* 0x0000000000940947 */ /* 0x000fea0003800000 */
[----:B------:R-:W-:-:S03]  /*1b060*/  UMOV UR4, 0xffffffff ;  /* 0xffffffff00047882 */ /* 0x000fc60000000000 */
[----:B------:R-:W-:Y:S05]  /*1b070*/  BRA.DIV UR4, `(.L_x_2579) ;  /* 0x0000001a04b47947 */ /* 0x000fea000b800000 */
[----:B------:R-:W-:-:S13]  /*1b080*/  ELECT P6, URZ, PT ;  /* 0x00000000003f782f */ /* 0x000fda00038c0000 */
.L_x_2643:
[----:B------:R-:W-:Y:S05]  /*1b090*/  @!P6 BRA `(.L_x_2578) ;  /* 0x000000000084e947 */ /* 0x000fea0003800000 */
[----:B------:R-:W-:-:S06]  /*1b0a0*/  ULOP3.LUT UR4, UR36, 0x2, URZ, 0xfc, !UPT ;  /* 0x0000000224047892 */ /* 0x000fcc000f8efc3f */
[----:B-1----:R-:W-:-:S05]  /*1b0b0*/  IMAD.U32 R2, RZ, RZ, UR4 ;  /* 0x00000004ff027e24 */ /* 0x002fca000f8e00ff */
[----:B------:R-:W-:-:S13]  /*1b0c0*/  ISETP.NE.AND P2, PT, R2, 0x3, PT ;  /* 0x000000030200780c */ /* 0x000fda0003f45270 */
[----:B------:R-:W-:Y:S05]  /*1b0d0*/  @!P2 BRA `(.L_x_2580) ;  /* 0x000000000004a947 */ /* 0x000fea0003800000 */
[----:B------:R-:W-:Y:S01]  /*1b0e0*/  BPT.TRAP 0x1 ;  /* 0x000000040000795c */ /* 0x000fe20000300000 */
.L_x_2580:
[----:B0-----:R-:W2:Y:S04]  /*1b0f0*/  LDL R3, [R1+0x10] ;  /* 0x0000100001037983 */ /* 0x001ea80000100800 */
[----:B------:R-:W3:Y:S01]  /*1b100*/  LDL.LU R7, [R1+0x14] ;  /* 0x0000140001077983 */ /* 0x000ee20000300800 */
[----:B------:R-:W-:-:S04]  /*1b110*/  VIADD R2, R0, 0x28c40 ;  /* 0x00028c4000027836 */ /* 0x000fc80000000000 */
[C---:B--2---:R-:W-:Y:S02]  /*1b120*/  IMAD R6, R3.reuse, 0x8, R2 ;  /* 0x0000000803067824 */ /* 0x044fe400078e0202 */
[----:B------:R-:W-:Y:S01]  /*1b130*/  VIADD R3, R3, 0x1 ;  /* 0x0000000103037836 */ /* 0x000fe20000000000 */
[----:B---3--:R-:W-:-:S04]  /*1b140*/  SHF.L.U32 R5, R7, 0x1f, RZ ;  /* 0x0000001f07057819 */ /* 0x008fc800000006ff */
[C---:B------:R-:W-:Y:S01]  /*1b150*/  ISETP.NE.AND P1, PT, R3.reuse, 0x2, PT ;  /* 0x000000020300780c */ /* 0x040fe20003f25270 */
[----:B------:R-:W0:Y:S03]  /*1b160*/  SYNCS.PHASECHK.TRANS64.TRYWAIT P0, [R6+URZ], R5 ;  /* 0x00000005060075a7 */ /* 0x000e26000800017f */
[----:B------:R-:W-:Y:S02]  /*1b170*/  SEL R4, RZ, 0x1, P1 ;  /* 0x00000001ff047807 */ /* 0x000fe40000800000 */
[----:B------:R-:W-:Y:S02]  /*1b180*/  SEL R3, R3, RZ, P1 ;  /* 0x000000ff03037207 */ /* 0x000fe40000800000 */
[----:B------:R-:W-:-:S03]  /*1b190*/  LOP3.LUT R4, R7, R4, RZ, 0x3c, !PT ;  /* 0x0000000407047212 */ /* 0x000fc600078e3cff */
[----:B------:R-:W-:Y:S01]  /*1b1a0*/  IMAD R7, R3, 0x8, R2 ;  /* 0x0000000803077824 */ /* 0x000fe200078e0202 */
[----:B------:R-:W-:Y:S01]  /*1b1b0*/  SHF.L.U32 R2, R4, 0x1f, RZ ;  /* 0x0000001f04027819 */ /* 0x000fe200000006ff */
[----:B0-----:R-:W-:Y:S06]  /*1b1c0*/  @!P0 BRA `(.L_x_2581) ;  /* 0x0000001800808947 */ /* 0x001fec0003800000 */
.L_x_2644:
[----:B------:R-:W1:Y:S02]  /*1b1d0*/  SYNCS.PHASECHK.TRANS64.TRYWAIT P0, [R7+URZ], R2 ;  /* 0x00000002070075a7 */ /* 0x000e64000800017f */
[----:B-1----:R-:W-:Y:S05]  /*1b1e0*/  @!P0 BRA `(.L_x_2582) ;  /* 0x00000018008c8947 */ /* 0x002fea0003800000 */
.L_x_2645:
[----:B------:R-:W-:Y:S05]  /*1b1f0*/  @!P2 BRA `(.L_x_2583) ;  /* 0x000000000004a947 */ /* 0x000fea0003800000 */
[----:B------:R-:W-:Y:S01]  /*1b200*/  BPT.TRAP 0x1 ;  /* 0x000000040000795c */ /* 0x000fe20000300000 */
.L_x_2583:
[----:B------:R-:W2:Y:S01]  /*1b210*/  LDL.LU R4, [R1+0x10] ;  /* 0x0000100001047983 */ /* 0x000ea20000300800 */
[----:B------:R-:W-:-:S04]  /*1b220*/  VIADD R0, R0, 0x28c60 ;  /* 0x00028c6000007836 */ /* 0x000fc80000000000 */
[----:B--2---:R-:W-:-:S04]  /*1b230*/  IMAD R4, R4, 0x8, R0 ;  /* 0x0000000804047824 */ /* 0x004fc800078e0200 */
[----:B------:R-:W2:Y:S02]  /*1b240*/  SYNCS.PHASECHK.TRANS64.TRYWAIT P0, [R4+URZ], R5 ;  /* 0x00000005040075a7 */ /* 0x000ea4000800017f */
[----:B--2---:R-:W-:Y:S05]  /*1b250*/  @!P0 BRA `(.L_x_2584) ;  /* 0x0000001800848947 */ /* 0x004fea0003800000 */
.L_x_2646:
[----:B------:R-:W-:-:S07]  /*1b260*/  IMAD R3, R3, 0x8, R0 ;  /* 0x0000000803037824 */ /* 0x000fce00078e0200 */
.L_x_2585:
[----:B---3--:R3:W4:Y:S02]  /*1b270*/  SYNCS.PHASECHK.TRANS64.TRYWAIT P0, [R3+URZ], R2 ;  /* 0x00000002030075a7 */ /* 0x008724000800017f */
[----:B----4-:R-:W-:Y:S05]  /*1b280*/  @!P0 NANOSLEEP.SYNCS 0x989680 ;  /* 0x009896800000895d */ /* 0x010fea0003900000 */
[----:B------:R-:W4:Y:S02]  /*1b290*/  @!P0 SYNCS.PHASECHK.TRANS64 P0, [R3+URZ], R2 ;  /* 0x00000002030085a7 */ /* 0x000f24000800007f */
[----:B----4-:R-:W-:Y:S05]  /*1b2a0*/  @!P0 BRA `(.L_x_2585) ;  /* 0xfffffffc00f08947 */ /* 0x010fea000383ffff */
.L_x_2578:
[----:B------:R-:W-:Y:S05]  /*1b2b0*/  BSYNC B0 ;  /* 0x0000000000007941 */ /* 0x000fea0003800000 */
.L_x_2577:
[----:B------:R-:W-:Y:S05]  /*1b2c0*/  EXIT ;  /* 0x000000000000794d */ /* 0x000fea0003800000 */
.L_x_2336:
[----:B0-----:R-:W-:-:S04]  /*1b2d0*/  IMAD.U32 R3, RZ, RZ, UR23 ;  /* 0x00000017ff037e24 */ /* 0x001fc8000f8e00ff */
[----:B------:R0:W1:Y:S03]  /*1b2e0*/  SYNCS.PHASECHK.TRANS64.TRYWAIT P1, [R3+URZ+0x28c50], R0 ;  /* 0x028c5000030075a7 */ /* 0x000066000802017f */
[----:B-1----:R-:W-:Y:S05]  /*1b2f0*/  @!P1 NANOSLEEP.SYNCS 0x989680 ;  /* 0x009896800000995d */ /* 0x002fea0003900000 */
[----:B------:R-:W1:Y:S02]  /*1b300*/  @!P1 SYNCS.PHASECHK.TRANS64 P1, [R3+URZ+0x28c50], R0 ;  /* 0x028c5000030095a7 */ /* 0x000e64000802007f */
[----:B-1----:R-:W-:Y:S05]  /*1b310*/  @!P1 BRA `(.L_x_2336) ;  /* 0xfffffffc00ec9947 */ /* 0x002fea000383ffff */
[----:B------:R-:W-:Y:S05]  /*1b320*/  BRA `(.L_x_2586) ;  /* 0xfffffe70009c7947 */ /* 0x000fea000383ffff */
.L_x_2341:
[----:B-1----:R-:W-:-:S04]  /*1b330*/  IMAD.U32 R3, RZ, RZ, UR23 ;  /* 0x00000017ff037e24 */ /* 0x002fc8000f8e00ff */
[----:B------:R1:W2:Y:S03]  /*1b340*/  SYNCS.PHASECHK.TRANS64.TRYWAIT P1, [R3+URZ+0x28c50], R0 ;  /* 0x028c5000030075a7 */ /* 0x0002a6000802017f */
[----:B--2---:R-:W-:Y:S05]  /*1b350*/  @!P1 NANOSLEEP.SYNCS 0x989680 ;  /* 0x009896800000995d */ /* 0x004fea0003900000 */
[----:B------:R-:W2:Y:S02]  /*1b360*/  @!P1 SYNCS.PHASECHK.TRANS64 P1, [R3+URZ+0x28c50], R0 ;  /* 0x028c5000030095a7 */ /* 0x000ea4000802007f */
[----:B--2---:R-:W-:Y:S05]  /*1b370*/  @!P1 BRA `(.L_x_2341) ;  /* 0xfffffffc00ec9947 */ /* 0x004fea000383ffff */
[----:B------:R-:W-:Y:S05]  /*1b380*/  BRA `(.L_x_2340) ;  /* 0xfffffe7c00a07947 */ /* 0x000fea000383ffff */
.L_x_2351:
[----:B0-----:R-:W-:-:S04]  /*1b390*/  IMAD.U32 R3, RZ, RZ, UR46 ;  /* 0x0000002eff037e24 */ /* 0x001fc8000f8e00ff */
[----:B------:R0:W1:Y:S03]  /*1b3a0*/  SYNCS.PHASECHK.TRANS64.TRYWAIT P1, [R3+URZ+0x28c00], R0 ;  /* 0x028c0000030075a7 */ /* 0x000066000802017f */
[----:B-1----:R-:W-:Y:S05]  /*1b3b0*/  @!P1 NANOSLEEP.SYNCS 0x989680 ;  /* 0x009896800000995d */ /* 0x002fea0003900000 */
[----:B------:R-:W1:Y:S02]  /*1b3c0*/  @!P1 SYNCS.PHASECHK.TRANS64 P1, [R3+URZ+0x28c00], R0 ;  /* 0x028c0000030095a7 */ /* 0x000e64000802007f */
[----:B-1----:R-:W-:Y:S05]  /*1b3d0*/  @!P1 BRA `(.L_x_2351) ;  /* 0xfffffffc00ec9947 */ /* 0x002fea000383ffff */
[----:B------:R-:W-:Y:S05]  /*1b3e0*/  BRA `(.L_x_2587) ;  /* 0xfffffe9400c47947 */ /* 0x000fea000383ffff */
.L_x_2355:
[----:B--2---:R2:W3:Y:S02]  /*1b3f0*/  SYNCS.PHASECHK.TRANS64.TRYWAIT P1, [R7+URZ+0x28c30], R8 ;  /* 0x028c3008070075a7 */ /* 0x0044e4000802017f */
[----:B---3--:R-:W-:Y:S05]  /*1b400*/  @!P1 NANOSLEEP.SYNCS 0x989680 ;  /* 0x009896800000995d */ /* 0x008fea0003900000 */
[----:B------:R-:W3:Y:S02]  /*1b410*/  @!P1 SYNCS.PHASECHK.TRANS64 P1, [R7+URZ+0x28c30], R8 ;  /* 0x028c3008070095a7 */ /* 0x000ee4000802007f */
[----:B---3--:R-:W-:Y:S05]  /*1b420*/  @!P1 BRA `(.L_x_2355) ;  /* 0xfffffffc00f09947 */ /* 0x008fea000383ffff */
[----:B------:R-:W-:Y:S05]  /*1b430*/  BRA `(.L_x_2354) ;  /* 0xfffffe9400e07947 */ /* 0x000fea000383ffff */
.L_x_2367:
[----:B--2---:R2:W3:Y:S02]  /*1b440*/  SYNCS.PHASECHK.TRANS64.TRYWAIT P2, [R7+URZ+0x28c50], R8 ;  /* 0x028c5008070075a7 */ /* 0x0044e4000804017f */
[----:B---3--:R-:W-:Y:S05]  /*1b450*/  @!P2 NANOSLEEP.SYNCS 0x989680 ;  /* 0x009896800000a95d */ /* 0x008fea0003900000 */
[----:B------:R-:W3:Y:S02]  /*1b460*/  @!P2 SYNCS.PHASECHK.TRANS64 P2, [R7+URZ+0x28c50], R8 ;  /* 0x028c50080700a5a7 */ /* 0x000ee4000804007f */
[----:B---3--:R-:W-:Y:S05]  /*1b470*/  @!P2 BRA `(.L_x_2367) ;  /* 0xfffffffc00f0a947 */ /* 0x008fea000383ffff */
[----:B------:R-:W-:Y:S05]  /*1b480*/  BRA `(.L_x_2366) ;  /* 0xfffffeb400847947 */ /* 0x000fea000383ffff */
.L_x_2375:
[----:B--2---:R-:W-:-:S04]  /*1b490*/  IMAD.U32 R8, RZ, RZ, UR28 ;  /* 0x0000001cff087e24 */ /* 0x004fc8000f8e00ff */
[----:B------:R2:W3:Y:S03]  /*1b4a0*/  SYNCS.PHASECHK.TRANS64.TRYWAIT P2, [R8+URZ+0x28c30], R7 ;  /* 0x028c3007080075a7 */ /* 0x0004e6000804017f */
[----:B---3--:R-:W-:Y:S05]  /*1b4b0*/  @!P2 NANOSLEEP.SYNCS 0x989680 ;  /* 0x009896800000a95d */ /* 0x008fea0003900000 */
[----:B------:R-:W3:Y:S02]  /*1b4c0*/  @!P2 SYNCS.PHASECHK.TRANS64 P2, [R8+URZ+0x28c30], R7 ;  /* 0x028c30070800a5a7 */ /* 0x000ee4000804007f */
[----:B---3--:R-:W-:Y:S05]  /*1b4d0*/  @!P2 BRA `(.L_x_2375) ;  /* 0xfffffffc00eca947 */ /* 0x008fea000383ffff */
[----:B------:R-:W-:Y:S05]  /*1b4e0*/  BRA `(.L_x_2374) ;  /* 0xfffffeb800d87947 */ /* 0x000fea000383ffff */
.L_x_2387:
[----:B-1----:R1:W2:Y:S02]  /*1b4f0*/  SYNCS.PHASECHK.TRANS64.TRYWAIT P2, [R168+URZ+0x28c50], R7 ;  /* 0x028c5007a80075a7 */ /* 0x0022a4000804017f */
[----:B--2---:R-:W-:Y:S05]  /*1b500*/  @!P2 NANOSLEEP.SYNCS 0x989680 ;  /* 0x009896800000a95d */ /* 0x004fea0003900000 */
[----:B------:R-:W2:Y:S02]  /*1b510*/  @!P2 SYNCS.PHASECHK.TRANS64 P2, [R168+URZ+0x28c50], R7 ;  /* 0x028c5007a800a5a7 */ /* 0x000ea4000804007f */
[----:B--2---:R-:W-:Y:S05]  /*1b520*/  @!P2 BRA `(.L_x_2387) ;  /* 0xfffffffc00f0a947 */ /* 0x004fea000383ffff */
[----:B------:R-:W-:Y:S05]  /*1b530*/  BRA `(.L_x_2386) ;  /* 0xfffffee000287947 */ /* 0x000fea000383ffff */
.L_x_2396:
[----:B---3--:R-:W-:-:S04]  /*1b540*/  IMAD.U32 R6, RZ, RZ, UR26 ;  /* 0x0000001aff067e24 */ /* 0x008fc8000f8e00ff */
[----:B------:R3:W4:Y:S03]  /*1b550*/  SYNCS.PHASECHK.TRANS64.TRYWAIT P2, [R6+URZ+0x28c30], R7 ;  /* 0x028c3007060075a7 */ /* 0x000726000804017f */
[----:B----4-:R-:W-:Y:S05]  /*1b560*/  @!P2 NANOSLEEP.SYNCS 0x989680 ;  /* 0x009896800000a95d */ /* 0x010fea0003900000 */
[----:B------:R-:W4:Y:S02]  /*1b570*/  @!P2 SYNCS.PHASECHK.TRANS64 P2, [R6+URZ+0x28c30], R7 ;  /* 0x028c30070600a5a7 */ /* 0x000f24000804007f */
[----:B----4-:R-:W-:Y:S05]  /*1b580*/  @!P2 BRA `(.L_x_2396) ;  /* 0xfffffffc00eca947 */ /* 0x010fea000383ffff */
[----:B------:R-:W-:Y:S05]  /*1b590*/  BRA `(.L_x_2395) ;  /* 0xfffffee400cc7947 */ /* 0x000fea000383ffff */
.L_x_2400:
[----:B--2---:R2:W3:Y:S02]  /*1b5a0*/  SYNCS.PHASECHK.TRANS64.TRYWAIT P2, [R9+URZ+0x28c50], R7 ;  /* 0x028c5007090075a7 */ /* 0x0044e4000804017f */
[----:B---3--:R-:W-:Y:S05]  /*1b5b0*/  @!P2 NANOSLEEP.SYNCS 0x989680 ;  /* 0x009896800000a95d */ /* 0x008fea0003900000 */
[----:B------:R-:W3:Y:S02]  /*1b5c0*/  @!P2 SYNCS.PHASECHK.TRANS64 P2, [R9+URZ+0x28c50], R7 ;  /* 0x028c50070900a5a7 */ /* 0x000ee4000804007f */
[----:B---3--:R-:W-:Y:S05]  /*1b5d0*/  @!P2 BRA `(.L_x_2400) ;  /* 0xfffffffc00f0a947 */ /* 0x008fea000383ffff */
[----:B------:R-:W-:Y:S05]  /*1b5e0*/  BRA `(.L_x_2399) ;  /* 0xfffffefc00ec7947 */ /* 0x000fea000383ffff */
.L_x_2406:
[----:B-1----:R-:W-:-:S04]  /*1b5f0*/  IMAD.U32 R6, RZ, RZ, UR27 ;  /* 0x0000001bff067e24 */ /* 0x002fc8000f8e00ff */
[----:B------:R1:W3:Y:S03]  /*1b600*/  SYNCS.PHASECHK.TRANS64.TRYWAIT P2, [R6+URZ+0x28c30], R7 ;  /* 0x028c3007060075a7 */ /* 0x0002e6000804017f */
[----:B---3--:R-:W-:Y:S05]  /*1b610*/  @!P2 NANOSLEEP.SYNCS 0x989680 ;  /* 0x009896800000a95d */ /* 0x008fea0003900000 */
[----:B------:R-:W3:Y:S02]  /*1b620*/  @!P2 SYNCS.PHASECHK.TRANS64 P2, [R6+URZ+0x28c30], R7 ;  /* 0x028c30070600a5a7 */ /* 0x000ee4000804007f */
[----:B---3--:R-:W-:Y:S05]  /*1b630*/  @!P2 BRA `(.L_x_2406) ;  /* 0xfffffffc00eca947 */ /* 0x008fea000383ffff */
[----:B------:R-:W-:Y:S05]  /*1b640*/  BRA `(.L_x_2405) ;  /* 0xffffff0000e07947 */ /* 0x000fea000383ffff */
.L_x_2418:
[----:B--2---:R2:W3:Y:S02]  /*1b650*/  SYNCS.PHASECHK.TRANS64.TRYWAIT P2, [R20+URZ+0x28c50], R7 ;  /* 0x028c5007140075a7 */ /* 0x0044e4000804017f */
[----:B---3--:R-:W-:Y:S05]  /*1b660*/  @!P2 NANOSLEEP.SYNCS 0x989680 ;  /* 0x009896800000a95d */ /* 0x008fea0003900000 */
[----:B------:R-:W3:Y:S02]  /*1b670*/  @!P2 SYNCS.PHASECHK.TRANS64 P2, [R20+URZ+0x28c50], R7 ;  /* 0x028c50071400a5a7 */ /* 0x000ee4000804007f */
[----:B---3--:R-:W-:Y:S05]  /*1b680*/  @!P2 BRA `(.L_x_2418) ;  /* 0xfffffffc00f0a947 */ /* 0x008fea000383ffff */
[----:B------:R-:W-:Y:S05]  /*1b690*/  BRA `(.L_x_2417) ;  /* 0xffffff2400ac7947 */ /* 0x000fea000383ffff */
.L_x_2467:
[----:B-1----:R-:W1:Y:S01]  /*1b6a0*/  S2R R4, SR_TID.X ;  /* 0x0000000000047919 */ /* 0x002e620000002100 */
[----:B------:R-:W-:Y:S01]  /*1b6b0*/  BSSY B0, `(.L_x_2588) ;  /* 0x000000a000007945 */ /* 0x000fe20003800000 */
[----:B------:R-:W-:Y:S02]  /*1b6c0*/  IMAD.MOV.U32 R12, RZ, RZ, RZ ;  /* 0x000000ffff0c7224 */ /* 0x000fe400078e00ff */
[----:B------:R-:W-:Y:S02]  /*1b6d0*/  IMAD.MOV.U32 R11, RZ, RZ, 0x1f ;  /* 0x0000001fff0b7424 */ /* 0x000fe400078e00ff */
[----:B------:R-:W-:Y:S01]  /*1b6e0*/  IMAD.MOV.U32 R15, RZ, RZ, -0x1 ;  /* 0xffffffffff0f7424 */ /* 0x000fe200078e00ff */
[----:B-1----:R-:W-:-:S04]  /*1b6f0*/  SHF.R.U32.HI R4, RZ, 0x5, R4 ;  /* 0x00000005ff047819 */ /* 0x002fc80000011604 */
[----:B------:R-:W-:-:S05]  /*1b700*/  LOP3.LUT R4, R4, 0x3, RZ, 0xc0, !PT ;  /* 0x0000000304047812 */ /* 0x000fca00078ec0ff */
[----:B------:R-:W-:-:S07]  /*1b710*/  IMAD.MOV.U32 R13, RZ, RZ, R4 ;  /* 0x000000ffff0d7224 */ /* 0x000fce00078e0004 */
[----:B0-2---:R-:W-:Y:S05]  /*1b720*/  WARPSYNC.COLLECTIVE R15, `(.L_x_2589) ;  /* 0x000000000f087348 */ /* 0x005fea0003c00000 */
[----:B------:R1:W3:Y:S02]  /*1b730*/  SHFL.IDX P6, R14, R13, R12, R11 ;  /* 0x0000000c0d0e7389 */ /* 0x0002e400000c000b */
[----:B0123--:R-:W-:Y:S01]  /*1b740*/  ENDCOLLECTIVE ;  /* 0x000000000000791b */ /* 0x00ffe20003800000 */
.L_x_2589:
[----:B------:R-:W-:Y:S05]  /*1b750*/  BSYNC B0 ;  /* 0x0000000000007941 */ /* 0x000fea0003800000 */
.L_x_2588:
[----:B------:R-:W-:Y:S05]  /*1b760*/  BRA `(.L_x_2590) ;  /* 0xffffffa000307947 */ /* 0x000fea000383ffff */
.L_x_2469:
[----:B------:R-:W-:Y:S01]  /*1b770*/  BSSY B0, `(.L_x_2591) ;  /* 0x0000006000007945 */ /* 0x000fe20003800000 */
[----:B------:R-:W-:-:S07]  /*1b780*/  IMAD.MOV.U32 R15, RZ, RZ, -0x1 ;  /* 0xffffffffff0f7424 */ /* 0x000fce00078e00ff */
[----:B012---:R-:W-:Y:S05]  /*1b790*/  WARPSYNC.COLLECTIVE R15, `(.L_x_2592) ;  /* 0x000000000f0c7348 */ /* 0x007fea0003c00000 */
[----:B------:R-:W-:Y:S02]  /*1b7a0*/  ELECT P6, UR62, PT ;  /* 0x00000000003e782f */ /* 0x000fe400038c0000 */
[----:B------:R-:W-:Y:S01]  /*1b7b0*/  MOV R14, UR62 ;  /* 0x0000003e000e7c02 */ /* 0x000fe20008000f00 */
[----:B012---:R-:W-:Y:S10]  /*1b7c0*/  ENDCOLLECTIVE ;  /* 0x000000000000791b */ /* 0x007ff40003800000 */
.L_x_2592:
[----:B------:R-:W-:Y:S05]  /*1b7d0*/  BSYNC B0 ;  /* 0x0000000000007941 */ /* 0x000fea0003800000 */
.L_x_2591:
[----:B------:R-:W-:Y:S05]  /*1b7e0*/  BRA `(.L_x_2593) ;  /* 0xffffffa000347947 */ /* 0x000fea000383ffff */
.L_x_2471:
[----:B---3--:R3:W4:Y:S02]  /*1b7f0*/  SYNCS.PHASECHK.TRANS64.TRYWAIT P0, [R0+URZ+0x28c40], R2 ;  /* 0x028c4002000075a7 */ /* 0x008724000800017f */
[----:B----4-:R-:W-:Y:S05]  /*1b800*/  @!P0 NANOSLEEP.SYNCS 0x989680 ;  /* 0x009896800000895d */ /* 0x010fea0003900000 */
[----:B------:R-:W4:Y:S02]  /*1b810*/  @!P0 SYNCS.PHASECHK.TRANS64 P0, [R0+URZ+0x28c40], R2 ;  /* 0x028c4002000085a7 */ /* 0x000f24000800007f */
[----:B----4-:R-:W-:Y:S05]  /*1b820*/  @!P0 BRA `(.L_x_2471) ;  /* 0xfffffffc00f08947 */ /* 0x010fea000383ffff */
[----:B------:R-:W-:Y:S05]  /*1b830*/  BRA `(.L_x_2594) ;  /* 0xffffffa000987947 */ /* 0x000fea000383ffff */
.L_x_2475:
[----:B------:R-:W2:Y:S01]  /*1b840*/  LDL.LU R11, [R1+0x28] ;  /* 0x00002800010b7983 */ /* 0x000ea20000300800 */
[----:B------:R-:W-:Y:S02]  /*1b850*/  IMAD.MOV.U32 R5, RZ, RZ, R12 ;  /* 0x000000ffff057224 */ /* 0x000fe400078e000c */
[----:B------:R-:W-:Y:S02]  /*1b860*/  IMAD.MOV.U32 R13, RZ, RZ, R0 ;  /* 0x000000ffff0d7224 */ /* 0x000fe400078e0000 */
[----:B------:R-:W-:Y:S02]  /*1b870*/  IMAD.MOV.U32 R12, RZ, RZ, RZ ;  /* 0x000000ffff0c7224 */ /* 0x000fe400078e00ff */
[----:B------:R-:W-:Y:S02]  /*1b880*/  IMAD.MOV.U32 R15, RZ, RZ, -0x1 ;  /* 0xffffffffff0f7424 */ /* 0x000fe400078e00ff */
[----:B------:R-:W-:-:S04]  /*1b890*/  IMAD.IADD R3, R10, 0x1, R5 ;  /* 0x000000010a037824 */ /* 0x000fc800078e0205 */
[----:B------:R-:W-:Y:S02]  /*1b8a0*/  VIADD R5, R3, 0x10 ;  /* 0x0000001003057836 */ /* 0x000fe40000000000 */
[----:B--2---:R-:W-:Y:S02]  /*1b8b0*/  IMAD R2, R11, R7, RZ ;  /* 0x000000070b027224 */ /* 0x004fe400078e02ff */
[----:B------:R-:W-:-:S03]  /*1b8c0*/  IMAD.MOV.U32 R11, RZ, RZ, 0x181f ;  /* 0x0000181fff0b7424 */ /* 0x000fc600078e00ff */
[----:B------:R-:W-:-:S13]  /*1b8d0*/  ISETP.GE.AND P1, PT, R3, R2, PT ;  /* 0x000000020300720c */ /* 0x000fda0003f26270 */
[----:B-----5:R-:W-:Y:S05]  /*1b8e0*/  WARPSYNC.COLLECTIVE R15, `(.L_x_2595) ;  /* 0x000000000f087348 */ /* 0x020fea0003c00000 */
[----:B------:R0:W1:Y:S02]  /*1b8f0*/  SHFL.IDX P6, R14, R13, R12, R11 ;  /* 0x0000000c0d0e7389 */ /* 0x00006400000c000b */
[----:B01---5:R-:W-:Y:S01]  /*1b900*/  ENDCOLLECTIVE ;  /* 0x000000000000791b */ /* 0x023fe20003800000 */
.L_x_2595:
[----:B------:R-:W-:Y:S02]  /*1b910*/  IMAD.MOV.U32 R13, RZ, RZ, R4 ;  /* 0x000000ffff0d7224 */ /* 0x000fe400078e0004 */
[----:B------:R-:W-:-:S07]  /*1b920*/  IMAD.MOV.U32 R6, RZ, RZ, R14 ;  /* 0x000000ffff067224 */ /* 0x000fce00078e000e */
[----:B------:R-:W-:Y:S05]  /*1b930*/  WARPSYNC.COLLECTIVE R15, `(.L_x_2596) ;  /* 0x000000000f087348 */ /* 0x000fea0003c00000 */
[----:B------:R0:W1:Y:S02]  /*1b940*/  SHFL.IDX P6, R14, R13, R12, R11 ;  /* 0x0000000c0d0e7389 */ /* 0x00006400000c000b */
[----:B01----:R-:W-:Y:S01]  /*1b950*/  ENDCOLLECTIVE ;  /* 0x000000000000791b */ /* 0x003fe20003800000 */
.L_x_2596:
[----:B------:R-:W-:Y:S02]  /*1b960*/  IMAD.MOV.U32 R13, RZ, RZ, R0 ;  /* 0x000000ffff0d7224 */ /* 0x000fe400078e0000 */
[----:B------:R-:W-:Y:S02]  /*1b970*/  IMAD.MOV.U32 R12, RZ, RZ, 0x1 ;  /* 0x00000001ff0c7424 */ /* 0x000fe400078e00ff */
[----:B------:R-:W-:-:S07]  /*1b980*/  IMAD.MOV.U32 R7, RZ, RZ, R14 ;  /* 0x000000ffff077224 */ /* 0x000fce00078e000e */
[----:B------:R-:W-:Y:S05]  /*1b990*/  WARPSYNC.COLLECTIVE R15, `(.L_x_2597) ;  /* 0x000000000f087348 */ /* 0x000fea0003c00000 */
[----:B------:R0:W1:Y:S02]  /*1b9a0*/  SHFL.IDX P6, R14, R13, R12, R11 ;  /* 0x0000000c0d0e7389 */ /* 0x00006400000c000b */
[----:B01----:R-:W-:Y:S01]  /*1b9b0*/  ENDCOLLECTIVE ;  /* 0x000000000000791b */ /* 0x003fe20003800000 */
.L_x_2597:
        /* <DEDUP_REMOVED lines=15> */
.L_x_2598:
[----:B------:R-:W-:Y:S02]  /*1bab0*/  IMAD.MOV.U32 R13, RZ, RZ, R0 ;  /* 0x000000ffff0d7224 */ /* 0x000fe400078e0000 */
[----:B------:R-:W-:Y:S02]  /*1bac0*/  IMAD.MOV.U32 R12, RZ, RZ, 0x2 ;  /* 0x00000002ff0c7424 */ /* 0x000fe400078e00ff */
[----:B------:R-:W-:-:S07]  /*1bad0*/  IMAD.MOV.U32 R5, RZ, RZ, R14 ;  /* 0x000000ffff057224 */ /* 0x000fce00078e000e */
[----:B------:R-:W-:Y:S05]  /*1bae0*/  WARPSYNC.COLLECTIVE R15, `(.L_x_2599) ;  /* 0x000000000f087348 */ /* 0x000fea0003c00000 */
[----:B------:R0:W1:Y:S02]  /*1baf0*/  SHFL.IDX P6, R14, R13, R12, R11 ;  /* 0x0000000c0d0e7389 */ /* 0x00006400000c000b */
[----:B01----:R-:W-:Y:S01]  /*1bb00*/  ENDCOLLECTIVE ;  /* 0x000000000000791b */ /* 0x003fe20003800000 */
.L_x_2599:
        /* <DEDUP_REMOVED lines=15> */
.L_x_2600:
[----:B------:R-:W-:Y:S02]  /*1bc00*/  IMAD.MOV.U32 R13, RZ, RZ, R0 ;  /* 0x000000ffff0d7224 */ /* 0x000fe400078e0000 */
[----:B------:R-:W-:Y:S02]  /*1bc10*/  IMAD.MOV.U32 R12, RZ, RZ, 0x3 ;  /* 0x00000003ff0c7424 */ /* 0x000fe400078e00ff */
[----:B------:R-:W-:-:S07]  /*1bc20*/  IMAD.MOV.U32 R5, RZ, RZ, R14 ;  /* 0x000000ffff057224 */ /* 0x000fce00078e000e */
[----:B------:R-:W-:Y:S05]  /*1bc30*/  WARPSYNC.COLLECTIVE R15, `(.L_x_2601) ;  /* 0x000000000f087348 */ /* 0x000fea0003c00000 */
[----:B------:R0:W1:Y:S02]  /*1bc40*/  SHFL.IDX P6, R14, R13, R12, R11 ;  /* 0x0000000c0d0e7389 */ /* 0x00006400000c000b */
[----:B01----:R-:W-:Y:S01]  /*1bc50*/  ENDCOLLECTIVE ;  /* 0x000000000000791b */ /* 0x003fe20003800000 */
.L_x_2601:
        /* <DEDUP_REMOVED lines=13> */
.L_x_2602:
[----:B------:R-:W-:Y:S01]  /*1bd30*/  IMAD.MOV.U32 R4, RZ, RZ, R14 ;  /* 0x000000ffff047224 */ /* 0x000fe200078e000e */
[----:B------:R-:W-:Y:S06]  /*1bd40*/  BRA `(.L_x_2603) ;  /* 0xffffffa400d87947 */ /* 0x000fec000383ffff */
.L_x_2478:
[----:B-1----:R1:W2:Y:S02]  /*1bd50*/  SYNCS.PHASECHK.TRANS64.TRYWAIT P0, [R19+URZ+0x28c20], R0 ;  /* 0x028c2000130075a7 */ /* 0x0022a4000800017f */
[----:B--2---:R-:W-:Y:S05]  /*1bd60*/  @!P0 NANOSLEEP.SYNCS 0x989680 ;  /* 0x009896800000895d */ /* 0x004fea0003900000 */
[----:B------:R-:W2:Y:S02]  /*1bd70*/  @!P0 SYNCS.PHASECHK.TRANS64 P0, [R19+URZ+0x28c20], R0 ;  /* 0x028c2000130085a7 */ /* 0x000ea4000800007f */
[----:B--2---:R-:W-:Y:S05]  /*1bd80*/  @!P0 BRA `(.L_x_2478) ;  /* 0xfffffffc00f08947 */ /* 0x004fea000383ffff */
[----:B------:R-:W-:Y:S05]  /*1bd90*/  BRA `(.L_x_2604) ;  /* 0xffffffa800347947 */ /* 0x000fea000383ffff */
.L_x_2482:
[----:B-1----:R1:W2:Y:S02]  /*1bda0*/  SYNCS.PHASECHK.TRANS64.TRYWAIT P0, [R0+URZ+0x28c60], R2 ;  /* 0x028c6002000075a7 */ /* 0x0022a4000800017f */
[----:B--2---:R-:W-:Y:S05]  /*1bdb0*/  @!P0 NANOSLEEP.SYNCS 0x989680 ;  /* 0x009896800000895d */ /* 0x004fea0003900000 */
[----:B------:R-:W2:Y:S02]  /*1bdc0*/  @!P0 SYNCS.PHASECHK.TRANS64 P0, [R0+URZ+0x28c60], R2 ;  /* 0x028c6002000085a7 */ /* 0x000ea4000800007f */
[----:B--2---:R-:W-:Y:S05]  /*1bdd0*/  @!P0 BRA `(.L_x_2482) ;  /* 0xfffffffc00f08947 */ /* 0x004fea000383ffff */
[----:B------:R-:W-:Y:S05]  /*1bde0*/  BRA `(.L_x_2605) ;  /* 0xffffffa800587947 */ /* 0x000fea000383ffff */
.L_x_2501:
[----:B-1----:R1:W2:Y:S02]  /*1bdf0*/  SYNCS.PHASECHK.TRANS64.TRYWAIT P0, [R3+URZ+0x28c40], R2 ;  /* 0x028c4002030075a7 */ /* 0x0022a4000800017f */
[----:B--2---:R-:W-:Y:S05]  /*1be00*/  @!P0 NANOSLEEP.SYNCS 0x989680 ;  /* 0x009896800000895d */ /* 0x004fea0003900000 */
[----:B------:R-:W2:Y:S02]  /*1be10*/  @!P0 SYNCS.PHASECHK.TRANS64 P0, [R3+URZ+0x28c40], R2 ;  /* 0x028c4002030085a7 */ /* 0x000ea4000800007f */
[----:B--2---:R-:W-:Y:S05]  /*1be20*/  @!P0 BRA `(.L_x_2501) ;  /* 0xfffffffc00f08947 */ /* 0x004fea000383ffff */
[----:B------:R-:W-:Y:S05]  /*1be30*/  BRA `(.L_x_2606) ;  /* 0xffffffb400887947 */ /* 0x000fea000383ffff */
.L_x_2506:
[----:B--2---:R2:W3:Y:S02]  /*1be40*/  SYNCS.PHASECHK.TRANS64.TRYWAIT P0, [R3+URZ+0x28c60], R2 ;  /* 0x028c6002030075a7 */ /* 0x0044e4000800017f */
[----:B---3--:R-:W-:Y:S05]  /*1be50*/  @!P0 NANOSLEEP.SYNCS 0x989680 ;  /* 0x009896800000895d */ /* 0x008fea0003900000 */
[----:B------:R-:W3:Y:S02]  /*1be60*/  @!P0 SYNCS.PHASECHK.TRANS64 P0, [R3+URZ+0x28c60], R2 ;  /* 0x028c6002030085a7 */ /* 0x000ee4000800007f */
[----:B---3--:R-:W-:Y:S05]  /*1be70*/  @!P0 BRA `(.L_x_2506) ;  /* 0xfffffffc00f08947 */ /* 0x008fea000383ffff */
[----:B------:R-:W-:Y:S05]  /*1be80*/  BRA `(.L_x_2607) ;  /* 0xffffffb800087947 */ /* 0x000fea000383ffff */
.L_x_2521:
[----:B0-----:R0:W1:Y:S02]  /*1be90*/  SYNCS.PHASECHK.TRANS64.TRYWAIT P0, [R4+URZ+0x28c40], R2 ;  /* 0x028c4002040075a7 */ /* 0x001064000800017f */
[----:B-1----:R-:W-:Y:S05]  /*1bea0*/  @!P0 NANOSLEEP.SYNCS 0x989680 ;  /* 0x009896800000895d */ /* 0x002fea0003900000 */
[----:B------:R-:W1:Y:S02]  /*1beb0*/  @!P0 SYNCS.PHASECHK.TRANS64 P0, [R4+URZ+0x28c40], R2 ;  /* 0x028c4002040085a7 */ /* 0x000e64000800007f */
[----:B-1----:R-:W-:Y:S05]  /*1bec0*/  @!P0 BRA `(.L_x_2521) ;  /* 0xfffffffc00f08947 */ /* 0x002fea000383ffff */
[----:B------:R-:W-:Y:S05]  /*1bed0*/  BRA `(.L_x_2608) ;  /* 0xffffffc000e47947 */ /* 0x000fea000383ffff */
.L_x_2526:
[----:B-1----:R1:W2:Y:S02]  /*1bee0*/  SYNCS.PHASECHK.TRANS64.TRYWAIT P0, [R4+URZ+0x28c60], R2 ;  /* 0x028c6002040075a7 */ /* 0x0022a4000800017f */
[----:B--2---:R-:W-:Y:S05]  /*1bef0*/  @!P0 NANOSLEEP.SYNCS 0x989680 ;  /* 0x009896800000895d */ /* 0x004fea0003900000 */
[----:B------:R-:W2:Y:S02]  /*1bf00*/  @!P0 SYNCS.PHASECHK.TRANS64 P0, [R4+URZ+0x28c60], R2 ;  /* 0x028c6002040085a7 */ /* 0x000ea4000800007f */
[----:B--2---:R-:W-:Y:S05]  /*1bf10*/  @!P0 BRA `(.L_x_2526) ;  /* 0xfffffffc00f08947 */ /* 0x004fea000383ffff */
[----:B------:R-:W-:Y:S05]  /*1bf20*/  BRA `(.L_x_2609) ;  /* 0xffffffc400607947 */ /* 0x000fea000383ffff */
.L_x_2541:
[----:B-1----:R1:W2:Y:S02]  /*1bf30*/  SYNCS.PHASECHK.TRANS64.TRYWAIT P0, [R4+URZ+0x28c40], R2 ;  /* 0x028c4002040075a7 */ /* 0x0022a4000800017f */
[----:B--2---:R-:W-:Y:S05]  /*1bf40*/  @!P0 NANOSLEEP.SYNCS 0x989680 ;  /* 0x009896800000895d */ /* 0x004fea0003900000 */
[----:B------:R-:W2:Y:S02]  /*1bf50*/  @!P0 SYNCS.PHASECHK.TRANS64 P0, [R4+URZ+0x28c40], R2 ;  /* 0x028c4002040085a7 */ /* 0x000ea4000800007f */
[----:B--2---:R-:W-:Y:S05]  /*1bf60*/  @!P0 BRA `(.L_x_2541) ;  /* 0xfffffffc00f08947 */ /* 0x004fea000383ffff */
[----:B------:R-:W-:Y:S05]  /*1bf70*/  BRA `(.L_x_2610) ;  /* 0xffffffd000207947 */ /* 0x000fea000383ffff */
.L_x_2546:
[----:B0-----:R0:W2:Y:S02]  /*1bf80*/  SYNCS.PHASECHK.TRANS64.TRYWAIT P0, [R4+URZ+0x28c60], R2 ;  /* 0x028c6002040075a7 */ /* 0x0010a4000800017f */
[----:B--2---:R-:W-:Y:S05]  /*1bf90*/  @!P0 NANOSLEEP.SYNCS 0x989680 ;  /* 0x009896800000895d */ /* 0x004fea0003900000 */
[----:B------:R-:W2:Y:S02]  /*1bfa0*/  @!P0 SYNCS.PHASECHK.TRANS64 P0, [R4+URZ+0x28c60], R2 ;  /* 0x028c6002040085a7 */ /* 0x000ea4000800007f */
[----:B--2---:R-:W-:Y:S05]  /*1bfb0*/  @!P0 BRA `(.L_x_2546) ;  /* 0xfffffffc00f08947 */ /* 0x004fea000383ffff */
[----:B------:R-:W-:Y:S05]  /*1bfc0*/  BRA `(.L_x_2611) ;  /* 0xffffffd000a07947 */ /* 0x000fea000383ffff */
.L_x_2562:
[----:B---34-:R-:W3:Y:S01]  /*1bfd0*/  LDL R0, [R1] ;  /* 0x0000000001007983 */ /* 0x018ee20000100800 */
[----:B------:R-:W-:Y:S01]  /*1bfe0*/  BSSY B0, `(.L_x_2612) ;  /* 0x0000008000007945 */ /* 0x000fe20003800000 */
[----:B------:R-:W-:Y:S02]  /*1bff0*/  IMAD.MOV.U32 R12, RZ, RZ, RZ ;  /* 0x000000ffff0c7224 */ /* 0x000fe400078e00ff */
[----:B------:R-:W-:Y:S02]  /*1c000*/  IMAD.MOV.U32 R11, RZ, RZ, 0x1f ;  /* 0x0000001fff0b7424 */ /* 0x000fe400078e00ff */
[----:B------:R-:W-:Y:S02]  /*1c010*/  IMAD.MOV.U32 R15, RZ, RZ, -0x1 ;  /* 0xffffffffff0f7424 */ /* 0x000fe400078e00ff */
[----:B---3--:R-:W-:-:S07]  /*1c020*/  IMAD.MOV.U32 R13, RZ, RZ, R0 ;  /* 0x000000ffff0d7224 */ /* 0x008fce00078e0000 */
[----:B012---:R-:W-:Y:S05]  /*1c030*/  WARPSYNC.COLLECTIVE R15, `(.L_x_2613) ;  /* 0x000000000f087348 */ /* 0x007fea0003c00000 */
[----:B------:R3:W4:Y:S02]  /*1c040*/  SHFL.IDX P6, R14, R13, R12, R11 ;  /* 0x0000000c0d0e7389 */ /* 0x00072400000c000b */
[----:B01234-:R-:W-:Y:S01]  /*1c050*/  ENDCOLLECTIVE ;  /* 0x000000000000791b */ /* 0x01ffe20003800000 */
.L_x_2613:
[----:B------:R-:W-:Y:S05]  /*1c060*/  BSYNC B0 ;  /* 0x0000000000007941 */ /* 0x000fea0003800000 */
.L_x_2612:
        /* <DEDUP_REMOVED lines=9> */
.L_x_2614:
        /* <DEDUP_REMOVED lines=14> */
[C---:B------:R-:W-:Y:S02]  /*1c1e0*/  ISETP.GE.U32.AND P3, PT, R16.reuse, 0x4, PT ;  /* 0x000000041000780c */ /* 0x040fe40003f66070 */
[C---:B------:R-:W-:Y:S02]  /*1c1f0*/  ISETP.GE.U32.AND P4, PT, R16.reuse, 0x8, PT ;  /* 0x000000081000780c */ /* 0x040fe40003f86070 */
[C---:B------:R-:W-:Y:S01]  /*1c200*/  ISETP.GE.U32.AND P5, PT, R16.reuse, 0x10, PT ;  /* 0x000000101000780c */ /* 0x040fe20003fa6070 */
[----:B--2---:R-:W-:Y:S02]  /*1c210*/  @!P1 IMAD.MOV.U32 R5, RZ, RZ, R8 ;  /* 0x000000ffff059224 */ /* 0x004fe400078e0008 */
[----:B---3--:R-:W-:Y:S01]  /*1c220*/  @!P1 IMAD.MOV.U32 R7, RZ, RZ, R6 ;  /* 0x000000ffff079224 */ /* 0x008fe200078e0006 */
[----:B------:R-:W-:Y:S01]  /*1c230*/  ISETP.NE.AND P1, PT, R16, RZ, PT ;  /* 0x000000ff1000720c */ /* 0x000fe20003f25270 */
[----:B------:R-:W-:-:S02]  /*1c240*/  IMAD.MOV.U32 R6, RZ, RZ, RZ ;  /* 0x000000ffff067224 */ /* 0x000fc400078e00ff */
[----:B------:R-:W-:-:S04]  /*1c250*/  IMAD R2, R7, R5, RZ ;  /* 0x0000000507027224 */ /* 0x000fc800078e02ff */
[----:B------:R-:W-:-:S07]  /*1c260*/  IMAD.MOV.U32 R13, RZ, RZ, R2 ;  /* 0x000000ffff0d7224 */ /* 0x000fce00078e0002 */
[----:B------:R-:W-:Y:S05]  /*1c270*/  WARPSYNC.COLLECTIVE R15, `(.L_x_2615) ;  /* 0x000000000f087348 */ /* 0x000fea0003c00000 */
[----:B------:R0:W1:Y:S02]  /*1c280*/  SHFL.UP P6, R14, R13, R12, R11 ;  /* 0x0400000c0d0e7389 */ /* 0x00006400000c000b */
[----:B01----:R-:W-:Y:S01]  /*1c290*/  ENDCOLLECTIVE ;  /* 0x000000000000791b */ /* 0x003fe20003800000 */
.L_x_2615:
[----:B------:R-:W-:Y:S01]  /*1c2a0*/  IMAD.MOV.U32 R12, RZ, RZ, 0x2 ;  /* 0x00000002ff0c7424 */ /* 0x000fe200078e00ff */
[----:B------:R-:W-:-:S05]  /*1c2b0*/  SEL R3, R14, RZ, P1 ;  /* 0x000000ff0e037207 */ /* 0x000fca0000800000 */
[----:B------:R-:W-:-:S04]  /*1c2c0*/  IMAD.IADD R2, R2, 0x1, R3 ;  /* 0x0000000102027824 */ /* 0x000fc800078e0203 */
[----:B------:R-:W-:-:S07]  /*1c2d0*/  IMAD.MOV.U32 R13, RZ, RZ, R2 ;  /* 0x000000ffff0d7224 */ /* 0x000fce00078e0002 */
[----:B------:R-:W-:Y:S05]  /*1c2e0*/  WARPSYNC.COLLECTIVE R15, `(.L_x_2616) ;  /* 0x000000000f087348 */ /* 0x000fea0003c00000 */
[----:B------:R0:W1:Y:S02]  /*1c2f0*/  SHFL.UP P6, R14, R13, R12, R11 ;  /* 0x0400000c0d0e7389 */ /* 0x00006400000c000b */
[----:B01----:R-:W-:Y:S01]  /*1c300*/  ENDCOLLECTIVE ;  /* 0x000000000000791b */ /* 0x003fe20003800000 */
.L_x_2616:
[----:B------:R-:W-:Y:S01]  /*1c310*/  IMAD.MOV.U32 R12, RZ, RZ, 0x4 ;  /* 0x00000004ff0c7424 */ /* 0x000fe200078e00ff */
[----:B------:R-:W-:-:S05]  /*1c320*/  SEL R3, R14, RZ, P2 ;  /* 0x000000ff0e037207 */ /* 0x000fca0001000000 */
[----:B------:R-:W-:-:S04]  /*1c330*/  IMAD.IADD R2, R2, 0x1, R3 ;  /* 0x0000000102027824 */ /* 0x000fc800078e0203 */
[----:B------:R-:W-:-:S07]  /*1c340*/  IMAD.MOV.U32 R13, RZ, RZ, R2 ;  /* 0x000000ffff0d7224 */ /* 0x000fce00078e0002 */
[----:B------:R-:W-:Y:S05]  /*1c350*/  WARPSYNC.COLLECTIVE R15, `(.L_x_2617) ;  /* 0x000000000f087348 */ /* 0x000fea0003c00000 */
[----:B------:R0:W1:Y:S02]  /*1c360*/  SHFL.UP P6, R14, R13, R12, R11 ;  /* 0x0400000c0d0e7389 */ /* 0x00006400000c000b */
[----:B01----:R-:W-:Y:S01]  /*1c370*/  ENDCOLLECTIVE ;  /* 0x000000000000791b */ /* 0x003fe20003800000 */
.L_x_2617:
[----:B------:R-:W-:Y:S01]  /*1c380*/  IMAD.MOV.U32 R12, RZ, RZ, 0x8 ;  /* 0x00000008ff0c7424 */ /* 0x000fe200078e00ff */
[----:B------:R-:W-:-:S05]  /*1c390*/  SEL R3, R14, RZ, P3 ;  /* 0x000000ff0e037207 */ /* 0x000fca0001800000 */
[----:B------:R-:W-:-:S04]  /*1c3a0*/  IMAD.IADD R2, R2, 0x1, R3 ;  /* 0x0000000102027824 */ /* 0x000fc800078e0203 */
[----:B------:R-:W-:-:S07]  /*1c3b0*/  IMAD.MOV.U32 R13, RZ, RZ, R2 ;  /* 0x000000ffff0d7224 */ /* 0x000fce00078e0002 */
[----:B------:R-:W-:Y:S05]  /*1c3c0*/  WARPSYNC.COLLECTIVE R15, `(.L_x_2618) ;  /* 0x000000000f087348 */ /* 0x000fea0003c00000 */
[----:B------:R0:W1:Y:S02]  /*1c3d0*/  SHFL.UP P6, R14, R13, R12, R11 ;  /* 0x0400000c0d0e7389 */ /* 0x00006400000c000b */
[----:B01----:R-:W-:Y:S01]  /*1c3e0*/  ENDCOLLECTIVE ;  /* 0x000000000000791b */ /* 0x003fe20003800000 */
.L_x_2618:
[----:B------:R-:W-:Y:S01]  /*1c3f0*/  IMAD.MOV.U32 R12, RZ, RZ, 0x10 ;  /* 0x00000010ff0c7424 */ /* 0x000fe200078e00ff */
[----:B------:R-:W-:-:S05]  /*1c400*/  SEL R3, R14, RZ, P4 ;  /* 0x000000ff0e037207 */ /* 0x000fca0002000000 */
[----:B------:R-:W-:-:S04]  /*1c410*/  IMAD.IADD R2, R2, 0x1, R3 ;  /* 0x0000000102027824 */ /* 0x000fc800078e0203 */
[----:B------:R-:W-:-:S07]  /*1c420*/  IMAD.MOV.U32 R13, RZ, RZ, R2 ;  /* 0x000000ffff0d7224 */ /* 0x000fce00078e0002 */
[----:B------:R-:W-:Y:S05]  /*1c430*/  WARPSYNC.COLLECTIVE R15, `(.L_x_2619) ;  /* 0x000000000f087348 */ /* 0x000fea0003c00000 */
[----:B------:R0:W1:Y:S02]  /*1c440*/  SHFL.UP P6, R14, R13, R12, R11 ;  /* 0x0400000c0d0e7389 */ /* 0x00006400000c000b */
[----:B01----:R-:W-:Y:S01]  /*1c450*/  ENDCOLLECTIVE ;  /* 0x000000000000791b */ /* 0x003fe20003800000 */
.L_x_2619:
        /* <DEDUP_REMOVED lines=8> */
.L_x_2620:
[----:B------:R-:W-:Y:S05]  /*1c4e0*/  BRA `(.L_x_2621) ;  /* 0xffffffd800f87947 */ /* 0x000fea000383ffff */
.L_x_2565:
        /* <DEDUP_REMOVED lines=8> */
.L_x_2623:
[----:B------:R-:W-:Y:S05]  /*1c570*/  BSYNC B0 ;  /* 0x0000000000007941 */ /* 0x000fea0003800000 */
.L_x_2622:
        /* <DEDUP_REMOVED lines=9> */
.L_x_2624:
[----:B------:R-:W-:Y:S01]  /*1c610*/  IMAD.MOV.U32 R12, RZ, RZ, 0x4 ;  /* 0x00000004ff0c7424 */ /* 0x000fe200078e00ff */
[----:B------:R-:W-:-:S05]  /*1c620*/  SEL R3, R14, RZ, P2 ;  /* 0x000000ff0e037207 */ /* 0x000fca0001000000 */
[----:B------:R-:W-:-:S04]  /*1c630*/  IMAD.IADD R2, R2, 0x1, R3 ;  /* 0x0000000102027824 */ /* 0x000fc800078e0203 */
[----:B------:R-:W-:-:S07]  /*1c640*/  IMAD.MOV.U32 R13, RZ, RZ, R2 ;  /* 0x000000ffff0d7224 */ /* 0x000fce00078e0002 */
[----:B------:R-:W-:Y:S05]  /*1c650*/  WARPSYNC.COLLECTIVE R15, `(.L_x_2625) ;  /* 0x000000000f087348 */ /* 0x000fea0003c00000 */
[----:B------:R0:W1:Y:S02]  /*1c660*/  SHFL.UP P6, R14, R13, R12, R11 ;  /* 0x0400000c0d0e7389 */ /* 0x00006400000c000b */
[----:B01----:R-:W-:Y:S01]  /*1c670*/  ENDCOLLECTIVE ;  /* 0x000000000000791b */ /* 0x003fe20003800000 */
.L_x_2625:
[----:B------:R-:W-:Y:S01]  /*1c680*/  IMAD.MOV.U32 R12, RZ, RZ, 0x8 ;  /* 0x00000008ff0c7424 */ /* 0x000fe200078e00ff */
[----:B------:R-:W-:-:S05]  /*1c690*/  SEL R3, R14, RZ, P3 ;  /* 0x000000ff0e037207 */ /* 0x000fca0001800000 */
[----:B------:R-:W-:-:S04]  /*1c6a0*/  IMAD.IADD R2, R2, 0x1, R3 ;  /* 0x0000000102027824 */ /* 0x000fc800078e0203 */
[----:B------:R-:W-:-:S07]  /*1c6b0*/  IMAD.MOV.U32 R13, RZ, RZ, R2 ;  /* 0x000000ffff0d7224 */ /* 0x000fce00078e0002 */
[----:B------:R-:W-:Y:S05]  /*1c6c0*/  WARPSYNC.COLLECTIVE R15, `(.L_x_2626) ;  /* 0x000000000f087348 */ /* 0x000fea0003c00000 */
[----:B------:R0:W1:Y:S02]  /*1c6d0*/  SHFL.UP P6, R14, R13, R12, R11 ;  /* 0x0400000c0d0e7389 */ /* 0x00006400000c000b */
[----:B01----:R-:W-:Y:S01]  /*1c6e0*/  ENDCOLLECTIVE ;  /* 0x000000000000791b */ /* 0x003fe20003800000 */
.L_x_2626:
[----:B------:R-:W-:Y:S01]  /*1c6f0*/  IMAD.MOV.U32 R12, RZ, RZ, 0x10 ;  /* 0x00000010ff0c7424 */ /* 0x000fe200078e00ff */
[----:B------:R-:W-:-:S05]  /*1c700*/  SEL R3, R14, RZ, P4 ;  /* 0x000000ff0e037207 */ /* 0x000fca0002000000 */
[----:B------:R-:W-:-:S04]  /*1c710*/  IMAD.IADD R2, R2, 0x1, R3 ;  /* 0x0000000102027824 */ /* 0x000fc800078e0203 */
[----:B------:R-:W-:-:S07]  /*1c720*/  IMAD.MOV.U32 R13, RZ, RZ, R2 ;  /* 0x000000ffff0d7224 */ /* 0x000fce00078e0002 */
[----:B------:R-:W-:Y:S05]  /*1c730*/  WARPSYNC.COLLECTIVE R15, `(.L_x_2627) ;  /* 0x000000000f087348 */ /* 0x000fea0003c00000 */
[----:B------:R0:W1:Y:S02]  /*1c740*/  SHFL.UP P6, R14, R13, R12, R11 ;  /* 0x0400000c0d0e7389 */ /* 0x00006400000c000b */
[----:B01----:R-:W-:Y:S01]  /*1c750*/  ENDCOLLECTIVE ;  /* 0x000000000000791b */ /* 0x003fe20003800000 */
.L_x_2627:
        /* <DEDUP_REMOVED lines=8> */
.L_x_2628:
[----:B------:R-:W-:Y:S05]  /*1c7e0*/  BRA `(.L_x_2629) ;  /* 0xffffffd800e47947 */ /* 0x000fea000383ffff */
.L_x_2567:
[----:B------:R-:W-:Y:S01]  /*1c7f0*/  BSSY B0, `(.L_x_2630) ;  /* 0x0000006000007945 */ /* 0x000fe20003800000 */
[----:B------:R-:W-:Y:S01]  /*1c800*/  PLOP3.LUT P6, PT, P6, PT, PT, 0x8, 0x0 ;  /* 0x000000000000781c */ /* 0x000fe200037ce170 */
[----:B------:R-:W-:-:S12]  /*1c810*/  IMAD.MOV.U32 R15, RZ, RZ, -0x1 ;  /* 0xffffffffff0f7424 */ /* 0x000fd800078e00ff */
[----:B0-----:R-:W-:Y:S05]  /*1c820*/  WARPSYNC.COLLECTIVE R15, `(.L_x_2631) ;  /* 0x000000000f087348 */ /* 0x001fea0003c00000 */
[----:B------:R-:W-:Y:S01]  /*1c830*/  VOTE.ANY R14, PT, P6 ;  /* 0x00000000000e7806 */ /* 0x000fe200030e0100 */
[----:B0-----:R-:W-:Y:S06]  /*1c840*/  ENDCOLLECTIVE ;  /* 0x000000000000791b */ /* 0x001fec0003800000 */
.L_x_2631:
[----:B------:R-:W-:Y:S05]  /*1c850*/  BSYNC B0 ;  /* 0x0000000000007941 */ /* 0x000fea0003800000 */
.L_x_2630:
[----:B------:R0:W5:Y:S01]  /*1c860*/  LDL.LU R16, [R1+0xc] ;  /* 0x00000c0001107983 */ /* 0x0001620000300800 */
[----:B------:R-:W-:Y:S02]  /*1c870*/  IMAD.MOV.U32 R3, RZ, RZ, R14 ;  /* 0x000000ffff037224 */ /* 0x000fe400078e000e */
[----:B------:R-:W-:Y:S02]  /*1c880*/  IMAD.MOV.U32 R13, RZ, RZ, R5 ;  /* 0x000000ffff0d7224 */ /* 0x000fe400078e0005 */
[----:B------:R-:W1:Y:S01]  /*1c890*/  POPC R10, R3 ;  /* 0x00000003000a7309 */ /* 0x000e620000000000 */
[----:B------:R-:W-:Y:S02]  /*1c8a0*/  IMAD.MOV.U32 R11, RZ, RZ, 0x1f ;  /* 0x0000001fff0b7424 */ /* 0x000fe400078e00ff */
[----:B------:R-:W-:Y:S02]  /*1c8b0*/  IMAD.MOV.U32 R15, RZ, RZ, -0x1 ;  /* 0xffffffffff0f7424 */ /* 0x000fe400078e00ff */
[----:B01----:R-:W-:-:S07]  /*1c8c0*/  IMAD.MOV.U32 R12, RZ, RZ, R10 ;  /* 0x000000ffff0c7224 */ /* 0x003fce00078e000a */
[----:B-----5:R-:W-:Y:S05]  /*1c8d0*/  WARPSYNC.COLLECTIVE R15, `(.L_x_2632) ;  /* 0x000000000f087348 */ /* 0x020fea0003c00000 */
[----:B------:R0:W1:Y:S02]  /*1c8e0*/  SHFL.IDX P6, R14, R13, R12, R11 ;  /* 0x0000000c0d0e7389 */ /* 0x00006400000c000b */
[----:B01---5:R-:W-:Y:S01]  /*1c8f0*/  ENDCOLLECTIVE ;  /* 0x000000000000791b */ /* 0x023fe20003800000 */
.L_x_2632:
[----:B------:R-:W-:Y:S02]  /*1c900*/  IMAD.MOV.U32 R13, RZ, RZ, R7 ;  /* 0x000000ffff0d7224 */ /* 0x000fe400078e0007 */
[----:B------:R-:W-:-:S07]  /*1c910*/  IMAD.MOV.U32 R0, RZ, RZ, R14 ;  /* 0x000000ffff007224 */ /* 0x000fce00078e000e */
[----:B------:R-:W-:Y:S05]  /*1c920*/  WARPSYNC.COLLECTIVE R15, `(.L_x_2633) ;  /* 0x000000000f087348 */ /* 0x000fea0003c00000 */
[----:B------:R0:W1:Y:S02]  /*1c930*/  SHFL.IDX P6, R14, R13, R12, R11 ;  /* 0x0000000c0d0e7389 */ /* 0x00006400000c000b */
[----:B01----:R-:W-:Y:S01]  /*1c940*/  ENDCOLLECTIVE ;  /* 0x000000000000791b */ /* 0x003fe20003800000 */
.L_x_2633:
[----:B------:R-:W-:Y:S02]  /*1c950*/  IMAD.MOV.U32 R7, RZ, RZ, R14 ;  /* 0x000000ffff077224 */ /* 0x000fe400078e000e */
[----:B------:R-:W-:-:S05]  /*1c960*/  IMAD.IADD R5, R10, 0x1, R16 ;  /* 0x000000010a057824 */ /* 0x000fca00078e0210 */
[----:B------:R1:W-:Y:S01]  /*1c970*/  STL [R1+0xc], R5 ;  /* 0x00000c0501007387 */ /* 0x0003e20000100800 */
[----:B------:R-:W-:Y:S05]  /*1c980*/  BRA `(.L_x_2634) ;  /* 0xffffffd800c47947 */ /* 0x000fea000383ffff */
.L_x_2569:
[----:B------:R-:W-:Y:S01]  /*1c990*/  BSSY B0, `(.L_x_2635) ;  /* 0x0000007000007945 */ /* 0x000fe20003800000 */
[----:B------:R-:W-:Y:S02]  /*1c9a0*/  IMAD.MOV.U32 R13, RZ, RZ, R2 ;  /* 0x000000ffff0d7224 */ /* 0x000fe400078e0002 */
[----:B------:R-:W-:Y:S02]  /*1c9b0*/  IMAD.MOV.U32 R11, RZ, RZ, 0x1f ;  /* 0x0000001fff0b7424 */ /* 0x000fe400078e00ff */
[----:B------:R-:W-:-:S07]  /*1c9c0*/  IMAD.MOV.U32 R15, RZ, RZ, -0x1 ;  /* 0xffffffffff0f7424 */ /* 0x000fce00078e00ff */
[----:B01-3--:R-:W-:Y:S05]  /*1c9d0*/  WARPSYNC.COLLECTIVE R15, `(.L_x_2636) ;  /* 0x000000000f087348 */ /* 0x00bfea0003c00000 */
[----:B------:R2:W4:Y:S02]  /*1c9e0*/  SHFL.IDX P6, R14, R13, R12, R11 ;  /* 0x0000000c0d0e7389 */ /* 0x00052400000c000b */
[----:B01234-:R-:W-:Y:S01]  /*1c9f0*/  ENDCOLLECTIVE ;  /* 0x000000000000791b */ /* 0x01ffe20003800000 */
.L_x_2636:
[----:B------:R-:W-:Y:S05]  /*1ca00*/  BSYNC B0 ;  /* 0x0000000000007941 */ /* 0x000fea0003800000 */
.L_x_2635:
[----:B------:R-:W-:Y:S01]  /*1ca10*/  IMAD.MOV.U32 R6, RZ, RZ, R14 ;  /* 0x000000ffff067224 */ /* 0x000fe200078e000e */
[----:B------:R-:W-:Y:S06]  /*1ca20*/  BRA `(.L_x_2568) ;  /* 0xffffffd800b47947 */ /* 0x000fec000383ffff */
.L_x_2575:
[----:B0-----:R0:W1:Y:S02]  /*1ca30*/  SYNCS.PHASECHK.TRANS64.TRYWAIT P0, [R0+URZ+0x28c20], R3 ;  /* 0x028c2003000075a7 */ /* 0x001064000800017f */
[----:B-1----:R-:W-:Y:S05]  /*1ca40*/  @!P0 NANOSLEEP.SYNCS 0x989680 ;  /* 0x009896800000895d */ /* 0x002fea0003900000 */
[----:B------:R-:W1:Y:S02]  /*1ca50*/  @!P0 SYNCS.PHASECHK.TRANS64 P0, [R0+URZ+0x28c20], R3 ;  /* 0x028c2003000085a7 */ /* 0x000e64000800007f */
[----:B-1----:R-:W-:Y:S05]  /*1ca60*/  @!P0 BRA `(.L_x_2575) ;  /* 0xfffffffc00f08947 */ /* 0x002fea000383ffff */
[----:B------:R-:W-:Y:S05]  /*1ca70*/  BRA `(.L_x_2637) ;  /* 0xffffffe400507947 */ /* 0x000fea000383ffff */
.L_x_2576:
        /* <DEDUP_REMOVED lines=11> */
.L_x_2639:
[----:B------:R-:W-:Y:S05]  /*1cb30*/  BSYNC B0 ;  /* 0x0000000000007941 */ /* 0x000fea0003800000 */
.L_x_2638:
[----:B------:R-:W-:Y:S05]  /*1cb40*/  BRA `(.L_x_2640) ;  /* 0xffffffe400387947 */ /* 0x000fea000383ffff */
.L_x_2579:
[----:B------:R-:W-:Y:S01]  /*1cb50*/  BSSY B1, `(.L_x_2641) ;  /* 0x0000006000017945 */ /* 0x000fe20003800000 */
[----:B------:R-:W-:-:S07]  /*1cb60*/  IMAD.MOV.U32 R15, RZ, RZ, -0x1 ;  /* 0xffffffffff0f7424 */ /* 0x000fce00078e00ff */
[----:B01----:R-:W-:Y:S05]  /*1cb70*/  WARPSYNC.COLLECTIVE R15, `(.L_x_2642) ;  /* 0x000000000f0c7348 */ /* 0x003fea0003c00000 */
[----:B------:R-:W-:Y:S02]  /*1cb80*/  ELECT P6, UR62, PT ;  /* 0x00000000003e782f */ /* 0x000fe400038c0000 */
[----:B------:R-:W-:Y:S01]  /*1cb90*/  MOV R14, UR62 ;  /* 0x0000003e000e7c02 */ /* 0x000fe20008000f00 */
[----:B01----:R-:W-:Y:S10]  /*1cba0*/  ENDCOLLECTIVE ;  /* 0x000000000000791b */ /* 0x003ff40003800000 */
.L_x_2642:
[----:B------:R-:W-:Y:S05]  /*1cbb0*/  BSYNC B1 ;  /* 0x0000000000017941 */ /* 0x000fea0003800000 */
.L_x_2641:
[----:B------:R-:W-:Y:S05]  /*1cbc0*/  BRA `(.L_x_2643) ;  /* 0xffffffe400307947 */ /* 0x000fea000383ffff */
.L_x_2581:
[----:B0-----:R0:W1:Y:S02]  /*1cbd0*/  SYNCS.PHASECHK.TRANS64.TRYWAIT P0, [R6+URZ], R5 ;  /* 0x00000005060075a7 */ /* 0x001064000800017f */
[----:B-1----:R-:W-:Y:S05]  /*1cbe0*/  @!P0 NANOSLEEP.SYNCS 0x989680 ;  /* 0x009896800000895d */ /* 0x002fea0003900000 */
[----:B------:R-:W1:Y:S02]  /*1cbf0*/  @!P0 SYNCS.PHASECHK.TRANS64 P0, [R6+URZ], R5 ;  /* 0x00000005060085a7 */ /* 0x000e64000800007f */
[----:B-1----:R-:W-:Y:S05]  /*1cc00*/  @!P0 BRA `(.L_x_2581) ;  /* 0xfffffffc00f08947 */ /* 0x002fea000383ffff */
[----:B------:R-:W-:Y:S05]  /*1cc10*/  BRA `(.L_x_2644) ;  /* 0xffffffe4006c7947 */ /* 0x000fea000383ffff */
.L_x_2582:
[----:B-1----:R1:W2:Y:S02]  /*1cc20*/  SYNCS.PHASECHK.TRANS64.TRYWAIT P0, [R7+URZ], R2 ;  /* 0x00000002070075a7 */ /* 0x0022a4000800017f */
[----:B--2---:R-:W-:Y:S05]  /*1cc30*/  @!P0 NANOSLEEP.SYNCS 0x989680 ;  /* 0x009896800000895d */ /* 0x004fea0003900000 */
[----:B------:R-:W2:Y:S02]  /*1cc40*/  @!P0 SYNCS.PHASECHK.TRANS64 P0, [R7+URZ], R2 ;  /* 0x00000002070085a7 */ /* 0x000ea4000800007f */
[----:B--2---:R-:W-:Y:S05]  /*1cc50*/  @!P0 BRA `(.L_x_2582) ;  /* 0xfffffffc00f08947 */ /* 0x004fea000383ffff */
[----:B------:R-:W-:Y:S05]  /*1cc60*/  BRA `(.L_x_2645) ;  /* 0xffffffe400607947 */ /* 0x000fea000383ffff */
.L_x_2584:
[----:B--2---:R2:W3:Y:S02]  /*1cc70*/  SYNCS.PHASECHK.TRANS64.TRYWAIT P0, [R4+URZ], R5 ;  /* 0x00000005040075a7 */ /* 0x0044e4000800017f */
[----:B---3--:R-:W-:Y:S05]  /*1cc80*/  @!P0 NANOSLEEP.SYNCS 0x989680 ;  /* 0x009896800000895d */ /* 0x008fea0003900000 */
[----:B------:R-:W3:Y:S02]  /*1cc90*/  @!P0 SYNCS.PHASECHK.TRANS64 P0, [R4+URZ], R5 ;  /* 0x00000005040085a7 */ /* 0x000ee4000800007f */
[----:B---3--:R-:W-:Y:S05]  /*1cca0*/  @!P0 BRA `(.L_x_2584) ;  /* 0xfffffffc00f08947 */ /* 0x008fea000383ffff */
[----:B------:R-:W-:Y:S05]  /*1ccb0*/  BRA `(.L_x_2646) ;  /* 0xffffffe400687947 */ /* 0x000fea000383ffff */
.L_x_2647:
        /* <DEDUP_REMOVED lines=12> */
.L_x_6047:


//--------------------- .text._ZN7cutlass13device_kernelIN5flash11enable_sm90INS1_16FlashAttnFwdSm90INS1_25CollectiveMainloopFwdSm90ILi2EN4cute5tupleIJNS5_1CILi1EEES8_S8_EEENS6_IJNS7_ILi64EEESA_SA_EEELi512ENS_6half_tEfNS_4arch4Sm90ELb0ELb1ELb1ELb1ELb0ELb1ELb0ELb0ELb0ELb1ELb1ELb0EEENS1_21CollectiveEpilogueFwdINS6_IJSA_NS7_ILi512EEESA_EEES9_SC_SE_Li256ELb1ELb1ELb1ELb0EEENS1_36VarlenDynamicPersistentTileSchedulerILi64ELi64ELi256ELi128ELb1ELb1ELb1ELb1ELb0ELb1EEEEEEEEEvNT_6ParamsE --------------------------
	.section	.text._ZN7cutlass13device_kernelIN5flash11enable_sm90INS1_16FlashAttnFwdSm90INS1_25CollectiveMainloopFwdSm90ILi2EN4cute5tupleIJNS5_1CILi1EEES8_S8_EEENS6_IJNS7_ILi64EEESA_SA_EEELi512ENS_6half_tEfNS_4arch4Sm90ELb0ELb1ELb1ELb1ELb0ELb1ELb0ELb0ELb0ELb1ELb1ELb0EEENS1_21CollectiveEpilogueFwdINS6_IJSA_NS7_ILi512EEESA_EEES9_SC_SE_Li256ELb1ELb1ELb1ELb0EEENS1_36VarlenDynamicPersistentTileSchedulerILi64ELi64ELi256ELi128ELb1ELb1ELb1ELb1ELb0ELb1EEEEEEEEEvNT_6ParamsE,"ax",@progbits
	.align	128
.text._ZN7cutlass13device_kernelIN5flash11enable_sm90INS1_16FlashAttnFwdSm90INS1_25CollectiveMainloopFwdSm90ILi2EN4cute5tupleIJNS5_1CILi1EEES8_S8_EEENS6_IJNS7_ILi64EEESA_SA_EEELi512ENS_6half_tEfNS_4arch4Sm90ELb0ELb1ELb1ELb1ELb0ELb1ELb0ELb0ELb0ELb1ELb1ELb0EEENS1_21CollectiveEpilogueFwdINS6_IJSA_NS7_ILi512EEESA_EEES9_SC_SE_Li256ELb1ELb1ELb1ELb0EEENS1_36VarlenDynamicPersistentTileSchedulerILi64ELi64ELi256ELi128ELb1ELb1ELb1ELb1ELb0ELb1EEEEEEEEEvNT_6ParamsE:
        .type           _ZN7cutlass13device_kernelIN5flash11enable_sm90INS1_16FlashAttnFwdSm90INS1_25CollectiveMainloopFwdSm90ILi2EN4cute5tupleIJNS5_1CILi1EEES8_S8_EEENS6_IJNS7_ILi64EEESA_SA_EEELi512ENS_6half_tEfNS_4arch4Sm90ELb0ELb1ELb1ELb1ELb0ELb1ELb0ELb0ELb0ELb1ELb1ELb0EEENS1_21CollectiveEpilogueFwdINS6_IJSA_NS7_ILi512EEESA_EEES9_SC_SE_Li256ELb1ELb1ELb1ELb0EEENS1_36VarlenDynamicPersistentTileSchedulerILi64ELi64ELi256ELi128ELb1ELb1ELb1ELb1ELb0ELb1EEEEEEEEEvNT_6ParamsE,@function
        .size           _ZN7cutlass13device_kernelIN5flash11enable_sm90INS1_16FlashAttnFwdSm90INS1_25CollectiveMainloopFwdSm90ILi2EN4cute5tupleIJNS5_1CILi1EEES8_S8_EEENS6_IJNS7_ILi64EEESA_SA_EEELi512ENS_6half_tEfNS_4arch4Sm90ELb0ELb1ELb1ELb1ELb0ELb1ELb0ELb0ELb0ELb1ELb1ELb0EEENS1_21CollectiveEpilogueFwdINS6_IJSA_NS7_ILi512EEESA_EEES9_SC_SE_Li256ELb1ELb1ELb1ELb0EEENS1_36VarlenDynamicPersistentTileSchedulerILi64ELi64ELi256ELi128ELb1ELb1ELb1ELb1ELb0ELb1EEEEEEEEEvNT_6ParamsE,(.L_x_6048 - _ZN7cutlass13device_kernelIN5flash11enable_sm90INS1_16FlashAttnFwdSm90INS1_25CollectiveMainloopFwdSm90ILi2EN4cute5tupleIJNS5_1CILi1EEES8_S8_EEENS6_IJNS7_ILi64EEESA_SA_EEELi512ENS_6half_tEfNS_4arch4Sm90ELb0ELb1ELb1ELb1ELb0ELb1ELb0ELb0ELb0ELb1ELb1ELb0EEENS1_21CollectiveEpilogueFwdINS6_IJSA_NS7_ILi512EEESA_EEES9_SC_SE_Li256ELb1ELb1ELb1ELb0EEENS1_36VarlenDynamicPersistentTileSchedulerILi64ELi64ELi256ELi128ELb1ELb1ELb1ELb1ELb0ELb1EEEEEEEEEvNT_6ParamsE)
        .other          _ZN7cutlass13device_kernelIN5flash11enable_sm90INS1_16FlashAttnFwdSm90INS1_25CollectiveMainloopFwdSm90ILi2EN4cute5tupleIJNS5_1CILi1EEES8_S8_EEENS6_IJNS7_ILi64EEESA_SA_EEELi512ENS_6half_tEfNS_4arch4Sm90ELb0ELb1ELb1ELb1ELb0ELb1ELb0ELb0ELb0ELb1ELb1ELb0EEENS1_21CollectiveEpilogueFwdINS6_IJSA_NS7_ILi512EEESA_EEES9_SC_SE_Li256ELb1ELb1ELb1ELb0EEENS1_36VarlenDynamicPersistentTileSchedulerILi64ELi64ELi256ELi128ELb1ELb1ELb1ELb1ELb0ELb1EEEEEEEEEvNT_6ParamsE,@"STO_CUDA_ENTRY STV_DEFAULT"
_ZN7cutlass13device_kernelIN5flash11enable_sm90INS1_16FlashAttnFwdSm90INS1_25CollectiveMainloopFwdSm90ILi2EN4cute5tupleIJNS5_1CILi1EEES8_S8_EEENS6_IJNS7_ILi64EEESA_SA_EEELi512ENS_6half_tEfNS_4arch4Sm90ELb0ELb1ELb1ELb1ELb0ELb1ELb0ELb0ELb0ELb1ELb1ELb0EEENS1_21CollectiveEpilogueFwdINS6_IJSA_NS7_ILi512EEESA_EEES9_SC_SE_Li256ELb1ELb1ELb1ELb0EEENS1_36VarlenDynamicPersistentTileSchedulerILi64ELi64ELi256ELi128ELb1ELb1ELb1ELb1ELb0ELb1EEEEEEEEEvNT_6ParamsE:
        /* <DEDUP_REMOVED lines=24> */
.L_x_2649:
[----:B------:R-:W-:Y:S05]  /*0180*/  BSYNC B0 ;  /* 0x0000000000007941 */ /* 0x000fea0003800000 */
.L_x_2648:
        /* <DEDUP_REMOVED lines=37> */
.L_x_2650:
        /* <DEDUP_REMOVED lines=22> */
.L_x_2651:
        /* <DEDUP_REMOVED lines=18> */
.L_x_2652:
        /* <DEDUP_REMOVED lines=22> */
.L_x_2653:
        /* <DEDUP_REMOVED lines=22> */
.L_x_2654:
        /* <DEDUP_REMOVED lines=8> */
.L_x_2657:
        /* <DEDUP_REMOVED lines=34> */
[----:B------:R-:W-:Y:S01]  /*0bc0*/  LOP3.LUT R9, R7, 0xffffff80, RZ, 0xc0, !PT ;  /* 0xffffff8007097812 */ /* 0x000fe200078ec0ff */
[C---:B------:R-:W-:Y:S01]  /*0bd0*/  IMAD.IADD R13, R6.reuse, 0x1, -R13 ;  /* 0x00000001060d7824 */ /* 0x040fe200078e0a0d */
[--C-:B------:R-:W-:Y:S01]  /*0be0*/  SHF.R.S32.HI R203, RZ, 0x5, R4.reuse ;  /* 0x00000005ffcb7819 */ /* 0x100fe20000011404 */
[----:B------:R-:W-:Y:S01]  /*0bf0*/  IMAD.IADD R3, R6, 0x1, -R3 ;  /* 0x0000000106037824 */ /* 0x000fe200078e0a03 */
[----:B------:R-:W-:Y:S01]  /*0c00*/  LEA.HI R0, R0, R5, RZ, 0x1 ;  /* 0x0000000500007211 */ /* 0x000fe200078f08ff */
[----:B------:R-:W-:Y:S01]  /*0c10*/  IMAD.IADD R9, R6, 0x1, -R9 ;  /* 0x0000000106097824 */ /* 0x000fe200078e0a09 */
[----:B------:R-:W-:Y:S01]  /*0c20*/  LOP3.LUT R11, R10, 0xfffffffc, RZ, 0xc0, !PT ;  /* 0xfffffffc0a0b7812 */ /* 0x000fe200078ec0ff */
[----:B------:R-:W-:Y:S01]  /*0c30*/  IMAD.SHL.U32 R193, R13, 0x8, RZ ;  /* 0x000000080dc17824 */ /* 0x000fe200078e00ff */
[----:B------:R-:W-:Y:S02]  /*0c40*/  SHF.R.S32.HI R4, RZ, 0x1f, R4 ;  /* 0x0000001fff047819 */ /* 0x000fe40000011404 */
[----:B------:R-:W-:Y:S01]  /*0c50*/  SHF.R.S32.HI R8, RZ, 0x1f, R3 ;  /* 0x0000001fff087819 */ /* 0x000fe20000011403 */
[----:B------:R-:W-:Y:S01]  /*0c60*/  IMAD.IADD R188, R6, 0x1, -R11 ;  /* 0x0000000106bc7824 */ /* 0x000fe200078e0a0b */
[----:B------:R-:W-:Y:S01]  /*0c70*/  LOP3.LUT R0, R0, 0x1ffffffe, RZ, 0xc0, !PT ;  /* 0x1ffffffe00007812 */ /* 0x000fe200078ec0ff */
[C---:B------:R-:W-:Y:S01]  /*0c80*/  VIADD R212, R193.reuse, 0x40 ;  /* 0x00000040c1d47836 */ /* 0x040fe20000000000 */
[----:B------:R-:W-:Y:S01]  /*0c90*/  LEA.HI R4, R4, R203, RZ, 0x2 ;  /* 0x000000cb04047211 */ /* 0x000fe200078f10ff */
[----:B------:R-:W-:Y:S01]  /*0ca0*/  VIADD R210, R193, 0xc0 ;  /* 0x000000c0c1d27836 */ /* 0x000fe20000000000 */
[----:B------:R-:W-:Y:S01]  /*0cb0*/  SHF.R.S32.HI R6, RZ, 0x1f, R9 ;  /* 0x0000001fff067819 */ /* 0x000fe20000011409 */
[----:B------:R-:W-:Y:S01]  /*0cc0*/  IMAD.IADD R0, R5, 0x1, -R0 ;  /* 0x0000000105007824 */ /* 0x000fe200078e0a00 */
[----:B------:R-:W-:Y:S01]  /*0cd0*/  LEA.HI R12, R8, R3, RZ, 0x3 ;  /* 0x00000003080c7211 */ /* 0x000fe200078f18ff */
[C---:B------:R-:W-:Y:S01]  /*0ce0*/  VIADD R211, R193.reuse, 0x80 ;  /* 0x00000080c1d37836 */ /* 0x040fe20000000000 */
[----:B------:R-:W-:Y:S01]  /*0cf0*/  SHF.R.S32.HI R20, RZ, 0x7, R7 ;  /* 0x00000007ff147819 */ /* 0x000fe20000011407 */
[----:B------:R-:W-:Y:S01]  /*0d00*/  IMAD.SHL.U32 R0, R0, 0x8, RZ ;  /* 0x0000000800007824 */ /* 0x000fe200078e00ff */
[----:B------:R-:W-:Y:S01]  /*0d10*/  LOP3.LUT R4, R4, 0x3ffffc, RZ, 0xc0, !PT ;  /* 0x003ffffc04047812 */ /* 0x000fe200078ec0ff */
[----:B------:R-:W-:Y:S01]  /*0d20*/  VIADD R209, R193, 0x100 ;  /* 0x00000100c1d17836 */ /* 0x000fe20000000000 */
[----:B------:R-:W-:Y:S01]  /*0d30*/  LEA.HI R5, R6, R9, RZ, 0x2 ;  /* 0x0000000906057211 */ /* 0x000fe200078f10ff */
[----:B------:R-:W-:Y:S01]  /*0d40*/  IMAD R15, R20, 0x100, R3 ;  /* 0x00000100140f7824 */ /* 0x000fe200078e0203 */
[C---:B------:R-:W-:Y:S01]  /*0d50*/  LOP3.LUT R14, R12.reuse, 0xfffffff8, RZ, 0xc0, !PT ;  /* 0xfffffff80c0e7812 */ /* 0x040fe200078ec0ff */
[----:B------:R-:W-:Y:S01]  /*0d60*/  IMAD.IADD R4, R203, 0x1, -R4 ;  /* 0x00000001cb047824 */ /* 0x000fe200078e0a04 */
[----:B------:R-:W-:Y:S01]  /*0d70*/  SHF.R.S32.HI R184, RZ, 0x2, R10 ;  /* 0x00000002ffb87819 */ /* 0x000fe2000001140a */
[----:B------:R-:W-:Y:S01]  /*0d80*/  IMAD.SHL.U32 R12, R12, 0x40, RZ ;  /* 0x000000400c0c7824 */ /* 0x000fe200078e00ff */
[--C-:B------:R-:W-:Y:S01]  /*0d90*/  SHF.R.S32.HI R8, RZ, 0x2, R5.reuse ;  /* 0x00000002ff087819 */ /* 0x100fe20000011405 */
[----:B------:R-:W-:Y:S01]  /*0da0*/  IMAD.IADD R14, R3, 0x1, -R14 ;  /* 0x00000001030e7824 */ /* 0x000fe200078e0a0e */
[----:B------:R-:W-:Y:S01]  /*0db0*/  SHF.R.S32.HI R11, RZ, 0x1f, R5 ;  /* 0x0000001fff0b7819 */ /* 0x000fe20000011405 */
[----:B------:R-:W-:Y:S01]  /*0dc0*/  IMAD R17, R4, 0x10, R15 ;  /* 0x0000001004117824 */ /* 0x000fe200078e020f */
[----:B------:R-:W-:Y:S01]  /*0dd0*/  LOP3.LUT R4, R5, 0x7ffffffc, RZ, 0xc0, !PT ;  /* 0x7ffffffc05047812 */ /* 0x000fe200078ec0ff */
[----:B------:R-:W-:Y:S01]  /*0de0*/  VIADD R15, R184, 0x20 ;  /* 0x00000020b80f7836 */ /* 0x000fe20000000000 */
[----:B------:R-:W-:Y:S01]  /*0df0*/  LEA.HI R11, R11, R8, RZ, 0x3 ;  /* 0x000000080b0b7211 */ /* 0x000fe200078f18ff */
[----:B------:R-:W-:Y:S01]  /*0e00*/  IMAD.SHL.U32 R3, R14, 0x40, RZ ;  /* 0x000000400e037824 */ /* 0x000fe200078e00ff */
[----:B------:R-:W-:Y:S01]  /*0e10*/  LOP3.LUT R12, R12, 0x7ffffe00, RZ, 0xc0, !PT ;  /* 0x7ffffe000c0c7812 */ /* 0x000fe200078ec0ff */
[----:B------:R-:W-:Y:S01]  /*0e20*/  STL [R1+0x48], R20 ;  /* 0x0000481401007387 */ /* 0x000fe20000100800 */
        /* <DEDUP_REMOVED lines=10> */
[----:B------:R-:W-:Y:S01]  /*0ed0*/  SHF.R.U32.HI R3, RZ, 0x3, R3 ;  /* 0x00000003ff037819 */ /* 0x000fe20000011603 */
[----:B------:R-:W-:Y:S01]  /*0ee0*/  IMAD.SHL.U32 R5, R5, 0x40, RZ ;  /* 0x0000004005057824 */ /* 0x000fe200078e00ff */
[----:B------:R-:W-:Y:S01]  /*0ef0*/  LEA.HI R7, R7, R20, RZ, 0x1 ;  /* 0x0000001407077211 */ /* 0x000fe200078f08ff */
[----:B------:R-:W-:Y:S01]  /*0f00*/  IMAD.SHL.U32 R16, R188, 0x8, RZ ;  /* 0x00000008bc107824 */ /* 0x000fe200078e00ff */
[----:B------:R-:W-:Y:S01]  /*0f10*/  LEA.HI R6, R6, R9, RZ, 0x5 ;  /* 0x0000000906067211 */ /* 0x000fe200078f28ff */
[----:B------:R0:W-:Y:S01]  /*0f20*/  STL [R1+0x6c], R8 ;  /* 0x00006c0801007387 */ /* 0x0001e20000100800 */
[----:B------:R-:W-:Y:S01]  /*0f30*/  LOP3.LUT R3, R0, R3, RZ, 0x3c, !PT ;  /* 0x0000000300037212 */ /* 0x000fe200078e3cff */
[----:B------:R-:W-:Y:S01]  /*0f40*/  IMAD.SHL.U32 R186, R4, 0x2, RZ ;  /* 0x0000000204ba7824 */ /* 0x000fe200078e00ff */
[----:B------:R-:W-:-:S02]  /*0f50*/  LOP3.LUT R7, R7, 0xfffffe, RZ, 0xc0, !PT ;  /* 0x00fffffe07077812 */ /* 0x000fc400078ec0ff */
[----:B------:R-:W-:Y:S02]  /*0f60*/  LOP3.LUT R15, R15, 0x1c0, RZ, 0xc0, !PT ;  /* 0x000001c00f0f7812 */ /* 0x000fe400078ec0ff */
[----:B------:R-:W-:Y:S01]  /*0f70*/  SHF.R.S32.HI R6, RZ, 0x5, R6 ;  /* 0x00000005ff067819 */ /* 0x000fe20000011406 */
[----:B------:R-:W-:Y:S01]  /*0f80*/  IMAD.IADD R7, R20, 0x1, -R7 ;  /* 0x0000000114077824 */ /* 0x000fe200078e0a07 */
[----:B------:R-:W-:Y:S02]  /*0f90*/  SHF.R.U32.HI R9, RZ, 0x3, R15 ;  /* 0x00000003ff097819 */ /* 0x000fe4000001160f */
[----:B0-----:R-:W-:Y:S01]  /*0fa0*/  LOP3.LUT R8, R5, 0xfffffe00, RZ, 0xc0, !PT ;  /* 0xfffffe0005087812 */ /* 0x001fe200078ec0ff */
[----:B------:R-:W-:Y:S01]  /*0fb0*/  IMAD.IADD R5, R12, 0x1, R3 ;  /* 0x000000010c057824 */ /* 0x000fe200078e0203 */
[----:B------:R-:W-:Y:S01]  /*0fc0*/  SHF.R.S32.HI R3, RZ, 0x1f, R10 ;  /* 0x0000001fff037819 */ /* 0x000fe2000001140a */
[----:B------:R-:W-:Y:S01]  /*0fd0*/  IMAD R191, R6, 0x10, R11 ;  /* 0x0000001006bf7824 */ /* 0x000fe200078e020b */
[----:B------:R-:W-:Y:S01]  /*0fe0*/  LOP3.LUT R15, R15, 0x38, R16, 0xf8, !PT ;  /* 0x000000380f0f7812 */ /* 0x000fe200078ef810 */
[----:B------:R-:W-:Y:S01]  /*0ff0*/  IMAD.SHL.U32 R6, R7, 0x100, RZ ;  /* 0x0000010007067824 */ /* 0x000fe200078e00ff */
[----:B------:R-:W-:Y:S01]  /*1000*/  LEA.HI R0, R188, R188, RZ, 0x1 ;  /* 0x000000bcbc007211 */ /* 0x000fe200078f08ff */
[----:B------:R-:W-:Y:S01]  /*1010*/  IMAD R196, R5, 0x2, R2 ;  /* 0x0000000205c47824 */ /* 0x000fe200078e0202 */
[----:B------:R-:W-:Y:S01]  /*1020*/  LEA.HI R3, R3, R184, RZ, 0x3 ;  /* 0x000000b803037211 */ /* 0x000fe200078f18ff */
[----:B------:R-:W-:Y:S01]  /*1030*/  IMAD.IADD R194, R186, 0x1, R6 ;  /* 0x00000001bac27824 */ /* 0x000fe200078e0206 */
[----:B------:R-:W-:Y:S01]  /*1040*/  LOP3.LUT R15, R8, R15, R9, 0xf6, !PT ;  /* 0x0000000f080f7212 */ /* 0x000fe200078ef609 */
[----:B------:R-:W-:Y:S01]  /*1050*/  STL [R1+0x68], R6 ;  /* 0x0000680601007387 */ /* 0x000fe20000100800 */
[----:B------:R-:W-:Y:S01]  /*1060*/  LOP3.LUT R9, R0, 0x1ffffffe, RZ, 0xc0, !PT ;  /* 0x1ffffffe00097812 */ /* 0x000fe200078ec0ff */
[C---:B------:R-:W-:Y:S01]  /*1070*/  VIADD R24, R194.reuse, 0x10 ;  /* 0x00000010c2187836 */ /* 0x040fe20000000000 */
[----:B------:R-:W-:Y:S01]  /*1080*/  LOP3.LUT R3, R3, 0xfffffff8, RZ, 0xc0, !PT ;  /* 0xfffffff803037812 */ /* 0x000fe200078ec0ff */
[----:B------:R-:W-:Y:S01]  /*1090*/  VIADD R21, R194, 0x28 ;  /* 0x00000028c2157836 */ /* 0x000fe20000000000 */
[----:B------:R-:W-:Y:S01]  /*10a0*/  SHF.R.S32.HI R4, RZ, 0x1f, R212 ;  /* 0x0000001fff047819 */ /* 0x000fe200000114d4 */
[----:B------:R-:W-:Y:S01]  /*10b0*/  IMAD.IADD R0, R188, 0x1, -R9 ;  /* 0x00000001bc007824 */ /* 0x000fe200078e0a09 */
[----:B------:R-:W-:Y:S01]  /*10c0*/  SHF.R.S32.HI R4, RZ, 0x1f, R210 ;  /* 0x0000001fff047819 */ /* 0x000fe200000114d2 */
[----:B------:R-:W-:Y:S01]  /*10d0*/  IMAD R4, R15, 0x2, R2 ;  /* 0x000000020f047824 */ /* 0x000fe200078e0202 */
[----:B------:R-:W-:Y:S01]  /*10e0*/  R2P PR, R14, 0x6 ;  /* 0x000000060e007804 */ /* 0x000fe20000000000 */
[----:B------:R-:W-:Y:S01]  /*10f0*/  IMAD.IADD R195, R184, 0x1, -R3 ;  /* 0x00000001b8c37824 */ /* 0x000fe200078e0a03 */
[----:B------:R-:W-:Y:S01]  /*1100*/  SHF.R.S32.HI R3, RZ, 0x1f, R211 ;  /* 0x0000001fff037819 */ /* 0x000fe200000114d3 */
[C---:B------:R-:W-:Y:S01]  /*1110*/  VIADD R14, R194.reuse, 0x40 ;  /* 0x00000040c20e7836 */ /* 0x040fe20000000000 */
[----:B------:R-:W-:Y:S01]  /*1120*/  SHF.R.S32.HI R3, RZ, 0x1f, R209 ;  /* 0x0000001fff037819 */ /* 0x000fe200000114d1 */
[C---:B------:R-:W-:Y:S01]  /*1130*/  VIADD R11, R194.reuse, 0x58 ;  /* 0x00000058c20b7836 */ /* 0x040fe20000000000 */
[----:B------:R0:W-:Y:S01]  /*1140*/  STL [R1+0x64], R4 ;  /* 0x0000640401007387 */ /* 0x0001e20000100800 */
[----:B------:R-:W-:Y:S01]  /*1150*/  VIADD R8, R194, 0x70 ;  /* 0x00000070c2087836 */ /* 0x000fe20000000000 */
        /* <DEDUP_REMOVED lines=9> */
[C---:B0-----:R-:W-:Y:S01]  /*11f0*/  VIADD R4, R194.reuse, 0x88 ;  /* 0x00000088c2047836 */ /* 0x041fe20000000000 */
[----:B------:R-:W-:Y:S01]  /*1200*/  SHF.R.S32.HI R0, RZ, 0x1f, R8 ;  /* 0x0000001fff007819 */ /* 0x000fe20000011408 */
[----:B------:R-:W-:Y:S01]  /*1210*/  VIADD R228, R194, 0xb0 ;  /* 0x000000b0c2e47836 */ /* 0x000fe20000000000 */
[----:B------:R-:W-:Y:S01]  /*1220*/  SEL R198, R198, 0xffffffc0, !P2 ;  /* 0xffffffc0c6c67807 */ /* 0x000fe20005000000 */
        /* <DEDUP_REMOVED lines=52> */
[----:B------:R-:W-:-:S02]  /*1570*/  VIADD R200, R188, 0x10 ;  /* 0x00000010bcc87836 */ /* 0x000fc40000000000 */
[----:B------:R-:W-:-:S07]  /*1580*/  IMAD.IADD R198, R198, 0x1, R197 ;  /* 0x00000001c6c67824 */ /* 0x000fce00078e02c5 */
.L_x_2876:
[----:B------:R-:W-:Y:S01]  /*1590*/  ULDC.64 UR4, c[0x0][0xa28] ;  /* 0x00028a0000047ab9 */ /* 0x000fe20000000a00 */
[----:B01--4-:R-:W0:Y:S01]  /*15a0*/  LDC.64 R4, c[0x0][0xa08] ;  /* 0x00028200ff047b82 */ /* 0x013e220000000a00 */
[----:B------:R-:W-:Y:S01]  /*15b0*/  ISETP.NE.U32.AND P0, PT, RZ, UR4, PT ;  /* 0x00000004ff007c0c */ /* 0x000fe2000bf05070 */
[----:B------:R-:W-:Y:S01]  /*15c0*/  IMAD.MOV.U32 R10, RZ, RZ, RZ ;  /* 0x000000ffff0a7224 */ /* 0x000fe200078e00ff */
[----:B------:R-:W-:Y:S01]  /*15d0*/  ULDC.64 UR6, c[0x0][0xa20] ;  /* 0x0002880000067ab9 */ /* 0x000fe20000000a00 */
[----:B------:R-:W-:Y:S01]  /*15e0*/  IMAD.MOV.U32 R24, RZ, RZ, RZ ;  /* 0x000000ffff187224 */ /* 0x000fe200078e00ff */
[----:B------:R-:W-:Y:S01]  /*15f0*/  ISETP.NE.AND.EX P0, PT, RZ, UR5, PT, P0 ;  /* 0x00000005ff007c0c */ /* 0x000fe2000bf05300 */
[----:B------:R-:W-:Y:S02]  /*1600*/  ULDC.64 UR4, c[0x0][0xa18] ;  /* 0x0002860000047ab9 */ /* 0x000fe40000000a00 */
[----:B------:R-:W-:-:S04]  /*1610*/  ISETP.NE.U32.AND P1, PT, RZ, UR4, PT ;  /* 0x00000004ff007c0c */ /* 0x000fc8000bf25070 */
[----:B------:R-:W-:Y:S01]  /*1620*/  ISETP.NE.AND.EX P1, PT, RZ, UR5, PT, P1 ;  /* 0x00000005ff007c0c */ /* 0x000fe2000bf25310 */
[----:B------:R-:W-:Y:S02]  /*1630*/  ULDC.64 UR4, c[0x0][0xa08] ;  /* 0x0002820000047ab9 */ /* 0x000fe40000000a00 */
[----:B------:R-:W-:-:S03]  /*1640*/  ISETP.NE.U32.AND P3, PT, RZ, UR4, PT ;  /* 0x00000004ff007c0c */ /* 0x000fc6000bf65070 */
[----:B------:R-:W1:Y:S01]  /*1650*/  @P0 LDC.64 R6, c[0x0][0xa28] ;  /* 0x00028a00ff060b82 */ /* 0x000e620000000a00 */
[----:B------:R-:W-:Y:S01]  /*1660*/  ISETP.NE.AND.EX P3, PT, RZ, UR5, PT, P3 ;  /* 0x00000005ff007c0c */ /* 0x000fe2000bf65330 */
[----:B0-----:R-:W-:-:S06]  /*1670*/  IMAD.WIDE R4, R79, 0x4, R4 ;  /* 0x000000044f047825 */ /* 0x001fcc00078e0204 */
[----:B------:R-:W0:Y:S01]  /*1680*/  @P1 LDC.64 R8, c[0x0][0xa18] ;  /* 0x00028600ff081b82 */ /* 0x000e220000000a00 */
[----:B------:R-:W-:Y:S02]  /*1690*/  ULDC UR4, c[0x0][0x288] ;  /* 0x0000a20000047ab9 */ /* 0x000fe40000000800 */
[----:B------:R-:W-:Y:S01]  /*16a0*/  IMAD.U32 R22, RZ, RZ, UR4 ;  /* 0x00000004ff167e24 */ /* 0x000fe2000f8e00ff */
[----:B------:R-:W-:Y:S02]  /*16b0*/  ULDC.64 UR4, c[0x0][0x418] ;  /* 0x0001060000047ab9 */ /* 0x000fe40000000a00 */
[----:B--2---:R2:W5:Y:S01]  /*16c0*/  @P3 LDG.E R24, desc[UR42][R4.64] ;  /* 0x0000002a04183981 */ /* 0x004562000c1e1900 */
[----:B-1----:R-:W-:-:S05]  /*16d0*/  @P0 IMAD.WIDE R6, R79, 0x4, R6 ;  /* 0x000000044f060825 */ /* 0x002fca00078e0206 */
[----:B------:R2:W5:Y:S01]  /*16e0*/  @P0 LDG.E R10, desc[UR42][R6.64] ;  /* 0x0000002a060a0981 */ /* 0x000562000c1e1900 */
[----:B0-----:R-:W-:-:S05]  /*16f0*/  @P1 IMAD.WIDE R8, R79, 0x4, R8 ;  /* 0x000000044f081825 */ /* 0x001fca00078e0208 */
[----:B------:R2:W5:Y:S01]  /*1700*/  @P1 LDG.E R22, desc[UR42][R8.64] ;  /* 0x0000002a08161981 */ /* 0x000562000c1e1900 */
[----:B------:R-:W-:Y:S01]  /*1710*/  UISETP.NE.U32.AND UP0, UPT, UR4, URZ, UPT ;  /* 0x0000003f0400728c */ /* 0x000fe2000bf05070 */
[C---:B------:R-:W-:Y:S02]  /*1720*/  LOP3.LUT R3, R78.reuse, 0xff000000, RZ, 0xc0, !PT ;  /* 0xff0000004e037812 */ /* 0x040fe400078ec0ff */
[----:B------:R-:W-:Y:S01]  /*1730*/  ULDC UR4, c[0x0][0x424] ;  /* 0x0001090000047ab9 */ /* 0x000fe20000000800 */
[----:B------:R-:W-:Y:S01]  /*1740*/  UISETP.NE.AND.EX UP0, UPT, UR5, URZ, UPT, UP0 ;  /* 0x0000003f0500728c */ /* 0x000fe2000bf05300 */
[----:B------:R-:W-:Y:S02]  /*1750*/  ISETP.NE.U32.AND P2, PT, RZ, UR6, PT ;  /* 0x00000006ff007c0c */ /* 0x000fe4000bf45070 */
[----:B------:R-:W-:Y:S01]  /*1760*/  ULDC UR5, c[0x0][0x2f0] ;  /* 0x0000bc0000057ab9 */ /* 0x000fe20000000800 */
[----:B------:R-:W-:Y:S01]  /*1770*/  USEL UR4, UR4, 0x1, UP0 ;  /* 0x0000000104047887 */ /* 0x000fe20008000000 */
[----:B------:R-:W-:-:S02]  /*1780*/  LOP3.LUT R0, R78, 0xff0000, RZ, 0xc0, !PT ;  /* 0x00ff00004e007812 */ /* 0x000fc400078ec0ff */
[----:B------:R-:W-:Y:S01]  /*1790*/  SHF.R.U32.HI R3, RZ, 0x8, R3 ;  /* 0x00000008ff037819 */ /* 0x000fe20000011603 */
[----:B------:R-:W-:Y:S01]  /*17a0*/  UIMAD UR4, UR4, UR5, URZ ;  /* 0x00000005040472a4 */ /* 0x000fe2000f8e023f */
[----:B------:R-:W-:Y:S02]  /*17b0*/  ISETP.NE.AND.EX P2, PT, RZ, UR7, PT, P2 ;  /* 0x00000007ff007c0c */ /* 0x000fe4000bf45320 */
[----:B------:R-:W-:Y:S01]  /*17c0*/  ULDC UR5, c[0x0][0x348] ;  /* 0x0000d20000057ab9 */ /* 0x000fe20000000800 */
[----:B------:R-:W-:Y:S01]  /*17d0*/  LEA.HI R205, R0, R3, RZ, 0x10 ;  /* 0x0000000300cd7211 */ /* 0x000fe200078f80ff */
[----:B------:R-:W-:Y:S01]  /*17e0*/  IMAD.MOV.U32 R208, RZ, RZ, R79 ;  /* 0x000000ffffd07224 */ /* 0x000fe200078e004f */
[----:B------:R-:W-:Y:S01]  /*17f0*/  LOP3.LUT R204, R78, 0xffff, RZ, 0xc0, !PT ;  /* 0x0000ffff4ecc7812 */ /* 0x000fe200078ec0ff */
[----:B--2---:R-:W-:Y:S07]  /*1800*/  @P1 BRA `(.L_x_2659) ;  /* 0x0000000000241947 */ /* 0x004fee0003800000 */
        /* <DEDUP_REMOVED lines=9> */
.L_x_2659:
[----:B------:R-:W-:Y:S02]  /*18a0*/  IMAD.U32 R40, RZ, RZ, UR5 ;  /* 0x00000005ff287e24 */ /* 0x000fe4000f8e00ff */
[----:B------:R-:W-:Y:S01]  /*18b0*/  IMAD.U32 R25, RZ, RZ, UR4 ;  /* 0x00000004ff197e24 */ /* 0x000fe2000f8e00ff */
[----:B------:R-:W-:Y:S06]  /*18c0*/  @!P2 BRA `(.L_x_2660) ;  /* 0x000000000010a947 */ /* 0x000fec0003800000 */
[----:B------:R-:W0:Y:S02]  /*18d0*/  LDC.64 R4, c[0x0][0xa20] ;  /* 0x00028800ff047b82 */ /* 0x000e240000000a00 */
[----:B0-----:R-:W-:-:S05]  /*18e0*/  IMAD.WIDE R4, R79, 0x4, R4 ;  /* 0x000000044f047825 */ /* 0x001fca00078e0204 */
[----:B------:R0:W5:Y:S01]  /*18f0*/  LDG.E R25, desc[UR42][R4.64] ;  /* 0x0000002a04197981 */ /* 0x000162000c1e1900 */
[----:B------:R-:W-:Y:S05]  /*1900*/  BRA `(.L_x_2661) ;  /* 0x0000000000107947 */ /* 0x000fea0003800000 */
.L_x_2660:
[----:B------:R-:W-:Y:S05]  /*1910*/  @!P3 BRA `(.L_x_2661) ;  /* 0x00000000000cb947 */ /* 0x000fea0003800000 */
[----:B------:R-:W2:Y:S04]  /*1920*/  LDG.E R0, desc[UR42][R4.64] ;  /* 0x0000002a04007981 */ /* 0x000ea8000c1e1900 */
[----:B------:R-:W2:Y:S02]  /*1930*/  LDG.E R25, desc[UR42][R4.64+0x4] ;  /* 0x0000042a04197981 */ /* 0x000ea4000c1e1900 */
[----:B--2---:R-:W-:-:S07]  /*1940*/  IMAD.IADD R25, R25, 0x1, -R0 ;  /* 0x0000000119197824 */ /* 0x004fce00078e0a00 */
.L_x_2661:
[----:B------:R-:W-:Y:S01]  /*1950*/  ULDC.64 UR4, c[0x0][0xa10] ;  /* 0x0002840000047ab9 */ /* 0x000fe20000000a00 */
[----:B0-----:R-:W0:Y:S01]  /*1960*/  LDC R4, c[0x0][0x448] ;  /* 0x00011200ff047b82 */ /* 0x001e220000000800 */
[----:B------:R-:W-:-:S04]  /*1970*/  ISETP.NE.U32.AND P0, PT, RZ, UR4, PT ;  /* 0x00000004ff007c0c */ /* 0x000fc8000bf05070 */
[----:B------:R-:W-:Y:S01]  /*1980*/  ISETP.NE.AND.EX P0, PT, RZ, UR5, PT, P0 ;  /* 0x00000005ff007c0c */ /* 0x000fe2000bf05300 */
[----:B------:R-:W-:Y:S02]  /*1990*/  ULDC.64 UR4, c[0x0][0xa30] ;  /* 0x00028c0000047ab9 */ /* 0x000fe40000000a00 */
[----:B------:R-:W-:-:S04]  /*19a0*/  ISETP.NE.U32.AND P1, PT, RZ, UR4, PT ;  /* 0x00000004ff007c0c */ /* 0x000fc8000bf25070 */
[----:B------:R-:W-:-:S06]  /*19b0*/  ISETP.NE.AND.EX P1, PT, RZ, UR5, PT, P1 ;  /* 0x00000005ff007c0c */ /* 0x000fcc000bf25310 */
[----:B------:R-:W1:Y:S08]  /*19c0*/  @P0 LDC.64 R6, c[0x0][0xa10] ;  /* 0x00028400ff060b82 */ /* 0x000e700000000a00 */
[----:B------:R-:W2:Y:S01]  /*19d0*/  @P1 LDC.64 R8, c[0x0][0xa30] ;  /* 0x00028c00ff081b82 */ /* 0x000ea20000000a00 */
[----:B-1----:R-:W-:-:S05]  /*19e0*/  @P0 IMAD.WIDE R6, R79, 0x4, R6 ;  /* 0x000000044f060825 */ /* 0x002fca00078e0206 */
[----:B------:R-:W3:Y:S04]  /*19f0*/  @P0 LDG.E R0, desc[UR42][R6.64] ;  /* 0x0000002a06000981 */ /* 0x000ee8000c1e1900 */
[----:B------:R-:W3:Y:S01]  /*1a00*/  @P0 LDG.E R3, desc[UR42][R6.64+0x4] ;  /* 0x0000042a06030981 */ /* 0x000ee2000c1e1900 */
[----:B-----5:R-:W-:Y:S02]  /*1a10*/  IMAD.MOV.U32 R76, RZ, RZ, R25 ;  /* 0x000000ffff4c7224 */ /* 0x020fe400078e0019 */
[----:B--2---:R-:W-:-:S05]  /*1a20*/  @P1 IMAD.WIDE R8, R79, 0x4, R8 ;  /* 0x000000044f081825 */ /* 0x004fca00078e0208 */
[----:B------:R1:W5:Y:S01]  /*1a30*/  @P1 LDG.E R76, desc[UR42][R8.64] ;  /* 0x0000002a084c1981 */ /* 0x000362000c1e1900 */
[----:B0-----:R-:W-:Y:S01]  /*1a40*/  ISETP.NE.AND P1, PT, R4, 0x1, PT ;  /* 0x000000010400780c */ /* 0x001fe20003f25270 */
[----:B------:R-:W-:Y:S01]  /*1a50*/  IMAD.SHL.U32 R192, R77, 0x40, RZ ;  /* 0x000000404dc07824 */ /* 0x000fe200078e00ff */
[----:B------:R-:W0:Y:S01]  /*1a60*/  LDC.64 R4, c[0x0][0x9e0] ;  /* 0x00027800ff047b82 */ /* 0x000e220000000a00 */
[----:B------:R-:W-:-:S10]  /*1a70*/  IMAD.IADD R13, R25, 0x1, -R10 ;  /* 0x00000001190d7824 */ /* 0x000fd400078e0a0a */
[----:B------:R-:W2:Y:S08]  /*1a80*/  @P1 LDC R11, c[0x0][0x44c] ;  /* 0x00011300ff0b1b82 */ /* 0x000eb00000000800 */
[----:B------:R-:W4:Y:S01]  /*1a90*/  @P1 LDC R12, c[0x0][0x450] ;  /* 0x00011400ff0c1b82 */ /* 0x000f220000000800 */
[----:B0-----:R-:W-:Y:S01]  /*1aa0*/  ISETP.GE.AND P2, PT, R5, 0x1, PT ;  /* 0x000000010500780c */ /* 0x001fe20003f46270 */
[----:B---3--:R-:W-:-:S02]  /*1ab0*/  @P0 IMAD.IADD R40, R3, 0x1, -R0 ;  /* 0x0000000103280824 */ /* 0x008fc400078e0a00 */
[----:B------:R-:W-:Y:S02]  /*1ac0*/  VIADD R0, R192, 0x3f ;  /* 0x0000003fc0007836 */ /* 0x000fe40000000000 */
[----:B------:R-:W-:Y:S02]  /*1ad0*/  IMAD.IADD R23, R13, 0x1, R40 ;  /* 0x000000010d177824 */ /* 0x000fe400078e0228 */
[----:B--2---:R-:W-:-:S03]  /*1ae0*/  @P1 IMAD.HI.U32 R3, R0, R11, RZ ;  /* 0x0000000b00031227 */ /* 0x004fc600078e00ff */
[C---:B------:R-:W-:Y:S01]  /*1af0*/  IADD3 R7, R23.reuse, 0x1, -R22 ;  /* 0x0000000117077810 */ /* 0x040fe20007ffe816 */
[----:B------:R-:W-:Y:S01]  /*1b00*/  IMAD.MOV.U32 R6, RZ, RZ, R0 ;  /* 0x000000ffff067224 */ /* 0x000fe200078e0000 */
[----:B----4-:R-:W-:Y:S01]  /*1b10*/  @P1 SHF.R.U32.HI R6, RZ, R12, R3 ;  /* 0x0000000cff061219 */ /* 0x010fe20000011603 */
[----:B------:R-:W-:-:S04]  /*1b20*/  VIADD R0, R23, 0x3f ;  /* 0x0000003f17007836 */ /* 0x000fc80000000000 */
[----:B-1----:R-:W-:Y:S01]  /*1b30*/  IMAD.IADD R9, R7, 0x1, R6 ;  /* 0x0000000107097824 */ /* 0x002fe200078e0206 */
[----:B------:R-:W-:-:S03]  /*1b40*/  SHF.R.S32.HI R3, RZ, 0x1f, R0 ;  /* 0x0000001fff037819 */ /* 0x000fc60000011400 */
[----:B------:R-:W-:Y:S01]  /*1b50*/  IMAD.IADD R4, R9, 0x1, R4 ;  /* 0x0000000109047824 */ /* 0x000fe200078e0204 */
[----:B------:R-:W-:-:S04]  /*1b60*/  LEA.HI R3, R3, R0, RZ, 0x6 ;  /* 0x0000000003037211 */ /* 0x000fc800078f30ff */
[----:B------:R-:W-:Y:S01]  /*1b70*/  SHF.R.S32.HI R43, RZ, 0x6, R3 ;  /* 0x00000006ff2b7819 */ /* 0x000fe20000011403 */
[----:B------:R-:W-:Y:S06]  /*1b80*/  @!P2 BRA `(.L_x_2662) ;  /* 0x000000000048a947 */ /* 0x000fec0003800000 */
        /* <DEDUP_REMOVED lines=11> */
.L_x_2664:
[----:B------:R-:W-:-:S13]  /*1c40*/  ISETP.NE.AND P0, PT, R5, 0x1, PT ;  /* 0x000000010500780c */ /* 0x000fda0003f05270 */
[----:B------:R-:W0:Y:S02]  /*1c50*/  @P0 LDC.64 R6, c[0x0][0x9e8] ;  /* 0x00027a00ff060b82 */ /* 0x000e240000000a00 */
[----:B0-----:R-:W-:-:S05]  /*1c60*/  @P0 IMAD.HI.U32 R6, R0, R6, RZ ;  /* 0x0000000600060227 */ /* 0x001fca00078e00ff */
[----:B------:R-:W-:-:S07]  /*1c70*/  @P0 SHF.R.U32.HI R0, RZ, R7, R6 ;  /* 0x00000007ff000219 */ /* 0x000fce0000011606 */
.L_x_2665:
[----:B------:R-:W-:Y:S05]  /*1c80*/  BSYNC B0 ;  /* 0x0000000000007941 */ /* 0x000fea0003800000 */
.L_x_2663:
[----:B------:R-:W-:-:S05]  /*1c90*/  IMAD R3, R0, R5, R5 ;  /* 0x0000000500037224 */ /* 0x000fca00078e0205 */
[----:B------:R-:W-:-:S07]  /*1ca0*/  VIMNMX R4, R4, R3, PT ;  /* 0x0000000304047248 */ /* 0x000fce0003fe0100 */
.L_x_2662:
[----:B------:R-:W0:Y:S01]  /*1cb0*/  @P1 LDC R7, c[0x0][0x44c] ;  /* 0x00011300ff071b82 */ /* 0x000e220000000800 */
[----:B------:R-:W-:Y:S01]  /*1cc0*/  VIADD R4, R4, 0x3f ;  /* 0x0000003f04047836 */ /* 0x000fe20000000000 */
[----:B------:R-:W-:Y:S01]  /*1cd0*/  ULDC UR4, c[0x0][0x9dc] ;  /* 0x0002770000047ab9 */ /* 0x000fe20000000800 */
[----:B------:R-:W-:-:S03]  /*1ce0*/  IMAD.MOV.U32 R6, RZ, RZ, R192 ;  /* 0x000000ffff067224 */ /* 0x000fc600078e00c0 */
[----:B------:R-:W-:Y:S02]  /*1cf0*/  SHF.R.S32.HI R3, RZ, 0x1f, R4 ;  /* 0x0000001fff037819 */ /* 0x000fe40000011404 */
[----:B------:R-:W1:Y:S02]  /*1d00*/  @P1 LDC R9, c[0x0][0x450] ;  /* 0x00011400ff091b82 */ /* 0x000e640000000800 */
[----:B------:R-:W-:Y:S01]  /*1d10*/  LEA.HI R3, R3, R4, RZ, 0x6 ;  /* 0x0000000403037211 */ /* 0x000fe200078f30ff */
[----:B0-----:R-:W-:-:S05]  /*1d20*/  @P1 IMAD.HI.U32 R0, R192, R7, RZ ;  /* 0x00000007c0001227 */ /* 0x001fca00078e00ff */
[----:B-1----:R-:W-:Y:S02]  /*1d30*/  @P1 SHF.R.U32.HI R6, RZ, R9, R0 ;  /* 0x00000009ff061219 */ /* 0x002fe40000011600 */
[----:B------:R-:W-:Y:S02]  /*1d40*/  SHF.R.S32.HI R0, RZ, 0x6, R3 ;  /* 0x00000006ff007819 */ /* 0x000fe40000011403 */
[----:B------:R-:W-:Y:S02]  /*1d50*/  IADD3 R3, R6, R23, -R22 ;  /* 0x0000001706037210 */ /* 0x000fe40007ffe816 */
[----:B------:R-:W-:-:S03]  /*1d60*/  VIMNMX R8, R43, R0, PT ;  /* 0x000000002b087248 */ /* 0x000fc60003fe0100 */
[----:B------:R-:W-:Y:S01]  /*1d70*/  VIADD R0, R3, -UR4 ;  /* 0x8000000403007c36 */ /* 0x000fe20008000000 */
[----:B------:R-:W-:Y:S06]  /*1d80*/  @!P2 BRA `(.L_x_2666) ;  /* 0x000000000044a947 */ /* 0x000fec0003800000 */
        /* <DEDUP_REMOVED lines=10> */
.L_x_2668:
[----:B------:R-:W-:-:S13]  /*1e30*/  ISETP.NE.AND P0, PT, R5, 0x1, PT ;  /* 0x000000010500780c */ /* 0x000fda0003f05270 */
[----:B------:R-:W0:Y:S02]  /*1e40*/  @P0 LDC.64 R6, c[0x0][0x9e8] ;  /* 0x00027a00ff060b82 */ /* 0x000e240000000a00 */
[----:B0-----:R-:W-:-:S05]  /*1e50*/  @P0 IMAD.HI.U32 R4, R3, R6, RZ ;  /* 0x0000000603040227 */ /* 0x001fca00078e00ff */
[----:B------:R-:W-:-:S07]  /*1e60*/  @P0 SHF.R.U32.HI R3, RZ, R7, R4 ;  /* 0x00000007ff030219 */ /* 0x000fce0000011604 */
.L_x_2669:
[----:B------:R-:W-:Y:S05]  /*1e70*/  BSYNC B0 ;  /* 0x0000000000007941 */ /* 0x000fea0003800000 */
.L_x_2667:
[----:B------:R-:W-:-:S05]  /*1e80*/  IMAD R3, R3, R5, RZ ;  /* 0x0000000503037224 */ /* 0x000fca00078e02ff */
[----:B------:R-:W-:-:S07]  /*1e90*/  VIMNMX R0, R0, R3, !PT ;  /* 0x0000000300007248 */ /* 0x000fce0007fe0100 */
.L_x_2666:
[----:B------:R-:W-:Y:S01]  /*1ea0*/  SHF.R.S32.HI R3, RZ, 0x1f, R0 ;  /* 0x0000001fff037819 */ /* 0x000fe20000011400 */
[----:B------:R-:W-:Y:S01]  /*1eb0*/  BSSY B0, `(.L_x_2670) ;  /* 0x0000028000007945 */ /* 0x000fe20003800000 */
[----:B------:R-:W-:Y:S02]  /*1ec0*/  LOP3.LUT R218, R205, 0xff, RZ, 0xc0, !PT ;  /* 0x000000ffcdda7812 */ /* 0x000fe400078ec0ff */
[----:B------:R-:W-:Y:S02]  /*1ed0*/  LEA.HI R3, R3, R0, RZ, 0x6 ;  /* 0x0000000003037211 */ /* 0x000fe400078f30ff */
[----:B------:R-:W-:Y:S02]  /*1ee0*/  SHF.R.U32.HI R205, RZ, 0x10, R205 ;  /* 0x00000010ffcd7819 */ /* 0x000fe400000116cd */
[----:B------:R-:W-:-:S04]  /*1ef0*/  SHF.R.S32.HI R3, RZ, 0x6, R3 ;  /* 0x00000006ff037819 */ /* 0x000fc80000011403 */
[----:B------:R-:W-:Y:S01]  /*1f00*/  VIMNMX R9, RZ, R3, !PT ;  /* 0x00000003ff097248 */ /* 0x000fe20007fe0100 */
[----:B------:R-:W-:-:S03]  /*1f10*/  IMAD.MOV.U32 R3, RZ, RZ, RZ ;  /* 0x000000ffff037224 */ /* 0x000fc600078e00ff */
[----:B------:R-:W-:-:S13]  /*1f20*/  ISETP.GT.AND P0, PT, R8, R9, PT ;  /* 0x000000090800720c */ /* 0x000fda0003f04270 */
[----:B------:R-:W-:Y:S05]  /*1f30*/  @!P0 BRA `(.L_x_2671) ;  /* 0x00000000007c8947 */ /* 0x000fea0003800000 */
[----:B------:R-:W-:Y:S01]  /*1f40*/  ISETP.NE.AND P0, PT, R205, RZ, PT ;  /* 0x000000ffcd00720c */ /* 0x000fe20003f05270 */
[----:B------:R-:W-:-:S03]  /*1f50*/  ULDC UR4, c[0x0][0x9f0] ;  /* 0x00027c0000047ab9 */ /* 0x000fc60000000800 */
[----:B------:R-:W-:-:S04]  /*1f60*/  SEL R11, R205, UR4, P0 ;  /* 0x00000004cd0b7c07 */ /* 0x000fc80008000000 */
[-C--:B------:R-:W-:Y:S02]  /*1f70*/  IABS R6, R11.reuse ;  /* 0x0000000b00067213 */ /* 0x080fe40000000000 */
        /* <DEDUP_REMOVED lines=27> */
.L_x_2671:
[----:B------:R-:W-:Y:S05]  /*2130*/  BSYNC B0 ;  /* 0x0000000000007941 */ /* 0x000fea0003800000 */
.L_x_2670:
[----:B------:R-:W-:Y:S01]  /*2140*/  IMAD R0, R218, R3, R9 ;  /* 0x00000003da007224 */ /* 0x000fe200078e0209 */
        /* <DEDUP_REMOVED lines=35> */
.L_x_2674:
[----:B------:R-:W-:Y:S05]  /*2380*/  BSYNC B6 ;  /* 0x0000000000067941 */ /* 0x000fea0003800000 */
.L_x_2673:
        /* <DEDUP_REMOVED lines=20> */
.L_x_2676:
[----:B------:R-:W-:Y:S05]  /*24d0*/  BSYNC B6 ;  /* 0x0000000000067941 */ /* 0x000fea0003800000 */
.L_x_2675:
[----:B------:R-:W-:Y:S01]  /*24e0*/  ULDC.64 UR4, c[0x0][0x9f8] ;  /* 0x00027e0000047ab9 */ /* 0x000fe20000000a00 */
[----:B------:R-:W0:Y:S01]  /*24f0*/  LDC.64 R60, c[0x0][0x300] ;  /* 0x0000c000ff3c7b82 */ /* 0x000e220000000a00 */
[----:B------:R-:W-:Y:S01]  /*2500*/  ISETP.NE.U32.AND P0, PT, RZ, UR4, PT ;  /* 0x00000004ff007c0c */ /* 0x000fe2000bf05070 */
[----:B------:R-:W-:Y:S01]  /*2510*/  IMAD.IADD R39, R24, 0x1, R25 ;  /* 0x0000000118277824 */ /* 0x000fe200078e0219 */
[----:B------:R-:W-:Y:S02]  /*2520*/  ULDC.64 UR6, c[0x0][0xa08] ;  /* 0x0002820000067ab9 */ /* 0x000fe40000000a00 */
[----:B------:R-:W-:Y:S01]  /*2530*/  ISETP.NE.AND.EX P0, PT, RZ, UR5, PT, P0 ;  /* 0x00000005ff007c0c */ /* 0x000fe2000bf05300 */
[----:B------:R-:W-:Y:S02]  /*2540*/  ULDC.64 UR4, c[0x0][0x308] ;  /* 0x0000c20000047ab9 */ /* 0x000fe40000000a00 */
[----:B------:R-:W1:Y:S01]  /*2550*/  LDC.64 R58, c[0x0][0x3f8] ;  /* 0x0000fe00ff3a7b82 */ /* 0x000e620000000a00 */
[----:B------:R-:W-:-:S07]  /*2560*/  SHF.R.S32.HI R17, RZ, 0x1f, R16 ;  /* 0x0000001fff117819 */ /* 0x000fce0000011410 */
[----:B------:R-:W2:Y:S08]  /*2570*/  LDC R51, c[0x0][0x3f4] ;  /* 0x0000fd00ff337b82 */ /* 0x000eb00000000800 */
[----:B------:R-:W3:Y:S02]  /*2580*/  @P0 LDC.64 R4, c[0x0][0x9f8] ;  /* 0x00027e00ff040b82 */ /* 0x000ee40000000a00 */
[----:B---3--:R-:W-:-:S05]  /*2590*/  @P0 IMAD.WIDE R4, R79, 0x4, R4 ;  /* 0x000000044f040825 */ /* 0x008fca00078e0204 */
        /* <DEDUP_REMOVED lines=9> */
[----:B------:R-:W-:Y:S01]  /*2630*/  SHF.R.S32.HI R189, RZ, 0x1f, R188 ;  /* 0x0000001fffbd7819 */ /* 0x000fe200000114bc */
[----:B------:R-:W-:Y:S01]  /*2640*/  IMAD R3, R39, R61, R0 ;  /* 0x0000003d27037224 */ /* 0x000fe200078e0200 */
[----:B---3--:R-:W3:Y:S01]  /*2650*/  LDC.64 R4, c[0x0][0x408] ;  /* 0x00010200ff047b82 */ /* 0x008ee20000000a00 */
[----:B------:R-:W-:Y:S01]  /*2660*/  IMAD R8, R72, R60, RZ ;  /* 0x0000003c48087224 */ /* 0x000fe200078e02ff */
[----:B--2---:R-:W-:Y:S01]  /*2670*/  ISETP.GE.AND P1, PT, R16, R51, PT ;  /* 0x000000331000720c */ /* 0x004fe20003f26270 */
[----:B------:R-:W-:Y:S01]  /*2680*/  IMAD.IADD R7, R7, 0x1, R3 ;  /* 0x0000000107077824 */ /* 0x000fe200078e0203 */
[----:B------:R-:W-:Y:S01]  /*2690*/  LOP3.LUT R57, R57, 0x1c0, RZ, 0xc0, !PT ;  /* 0x000001c039397812 */ /* 0x000fe200078ec0ff */
[----:B-1----:R-:W-:Y:S01]  /*26a0*/  IMAD R3, R72, R58, RZ ;  /* 0x0000003a48037224 */ /* 0x002fe200078e02ff */
[----:B------:R-:W-:Y:S01]  /*26b0*/  IADD3 R38, P2, R184, R39, RZ ;  /* 0x00000027b8267210 */ /* 0x000fe20007f5e0ff */
[----:B------:R-:W-:Y:S01]  /*26c0*/  IMAD.WIDE.U32 R20, R204, UR4, R6 ;  /* 0x00000004cc147c25 */ /* 0x000fe2000f8e0006 */
[----:B------:R-:W-:-:S02]  /*26d0*/  SHF.R.U32.HI R53, RZ, 0x3, R57 ;  /* 0x00000003ff357819 */ /* 0x000fc40000011639 */
[----:B------:R-:W-:Y:S01]  /*26e0*/  P2R R73, PR, RZ, 0x2 ;  /* 0x00000002ff497803 */ /* 0x000fe20000000000 */
[----:B------:R-:W-:Y:S01]  /*26f0*/  IMAD R21, R204, UR5, R21 ;  /* 0x00000005cc157c24 */ /* 0x000fe2000f8e0215 */
[----:B------:R-:W-:Y:S01]  /*2700*/  ULDC.64 UR4, c[0x0][0x330] ;  /* 0x0000cc0000047ab9 */ /* 0x000fe20000000a00 */
[----:B------:R-:W-:Y:S01]  /*2710*/  IMAD R8, R184, R61, R8 ;  /* 0x0000003db8087224 */ /* 0x000fe200078e0208 */
[----:B------:R-:W-:Y:S01]  /*2720*/  SHF.L.U64.HI R61, R60, 0x6, R61 ;  /* 0x000000063c3d7819 */ /* 0x000fe2000001023d */
[----:B------:R-:W-:-:S04]  /*2730*/  IMAD.WIDE.U32 R28, R204, UR4, R16 ;  /* 0x00000004cc1c7c25 */ /* 0x000fc8000f8e0010 */
[----:B------:R-:W-:Y:S01]  /*2740*/  IMAD R29, R204, UR5, R29 ;  /* 0x00000005cc1d7c24 */ /* 0x000fe2000f8e021d */
[----:B------:R-:W-:Y:S01]  /*2750*/  ULDC.64 UR4, c[0x0][0x310] ;  /* 0x0000c40000047ab9 */ /* 0x000fe20000000a00 */
[C---:B------:R-:W-:Y:S01]  /*2760*/  IMAD R11, R184.reuse, R59, R3 ;  /* 0x0000003bb80b7224 */ /* 0x040fe200078e0203 */
[----:B------:R-:W-:Y:S01]  /*2770*/  SEL R3, R51, RZ, P1 ;  /* 0x000000ff33037207 */ /* 0x000fe20000800000 */
[----:B------:R-:W-:Y:S01]  /*2780*/  IMAD.WIDE.U32 R30, R184, R58, R188 ;  /* 0x0000003ab81e7225 */ /* 0x000fe200078e00bc */
[----:B---3--:R-:W-:Y:S02]  /*2790*/  SHF.L.U64.HI R56, R4, 0x6, R5 ;  /* 0x0000000604387819 */ /* 0x008fe40000010205 */
[----:B0-----:R-:W-:Y:S01]  /*27a0*/  LEA.HI R52, R52, 0x8, RZ, 0x19 ;  /* 0x0000000834347811 */ /* 0x001fe200078fc8ff */
[----:B------:R-:W-:-:S04]  /*27b0*/  IMAD.WIDE.U32 R34, R184, R4, R188 ;  /* 0x00000004b8227225 */ /* 0x000fc800078e00bc */
[----:B------:R-:W-:-:S04]  /*27c0*/  IMAD.WIDE.U32 R36, R184, R4, R16 ;  /* 0x00000004b8247225 */ /* 0x000fc800078e0010 */
[----:B------:R-:W-:Y:S02]  /*27d0*/  IMAD.IADD R3, R16, 0x1, R3 ;  /* 0x0000000110037824 */ /* 0x000fe400078e0203 */
[----:B------:R-:W-:-:S03]  /*27e0*/  IMAD.WIDE.U32 R32, R184, R58, R16 ;  /* 0x0000003ab8207225 */ /* 0x000fc600078e0010 */
[----:B------:R-:W-:Y:S01]  /*27f0*/  SHF.R.S32.HI R62, RZ, 0x1f, R3 ;  /* 0x0000001fff3e7819 */ /* 0x000fe20000011403 */
[----:B------:R-:W-:Y:S02]  /*2800*/  IMAD.IADD R31, R31, 0x1, R11 ;  /* 0x000000011f1f7824 */ /* 0x000fe400078e020b */
[----:B------:R-:W-:Y:S01]  /*2810*/  IMAD.IADD R33, R11, 0x1, R33 ;  /* 0x000000010b217824 */ /* 0x000fe200078e0221 */
[----:B------:R-:W-:Y:S01]  /*2820*/  LEA.HI R62, R62, R3, RZ, 0x3 ;  /* 0x000000033e3e7211 */ /* 0x000fe200078f18ff */
[----:B-----5:R-:W-:-:S03]  /*2830*/  IMAD.WIDE.U32 R30, R76, R58, R30 ;  /* 0x0000003a4c1e7225 */ /* 0x020fc600078e001e */
[----:B------:R-:W-:Y:S01]  /*2840*/  LOP3.LUT R47, R62, 0xfffffff8, RZ, 0xc0, !PT ;  /* 0xfffffff83e2f7812 */ /* 0x000fe200078ec0ff */
[----:B------:R-:W-:-:S03]  /*2850*/  IMAD.WIDE.U32 R32, R76, R58, R32 ;  /* 0x0000003a4c207225 */ /* 0x000fc600078e0020 */
[----:B------:R-:W-:Y:S01]  /*2860*/  SHF.R.S32.HI R44, RZ, 0x1f, R47 ;  /* 0x0000001fff2c7819 */ /* 0x000fe2000001142f */
[----:B------:R-:W-:Y:S02]  /*2870*/  VIADD R54, R16, 0x20 ;  /* 0x0000002010367836 */ /* 0x000fe40000000000 */
[----:B------:R-:W-:Y:S02]  /*2880*/  IMAD.SHL.U32 R55, R4, 0x40, RZ ;  /* 0x0000004004377824 */ /* 0x000fe400078e00ff */
[----:B------:R-:W-:Y:S02]  /*2890*/  IMAD.SHL.U32 R51, R51, 0x2, RZ ;  /* 0x0000000233337824 */ /* 0x000fe400078e00ff */
[----:B------:R-:W-:Y:S01]  /*28a0*/  IMAD.X R39, R9, 0x1, R72, P2 ;  /* 0x0000000109277824 */ /* 0x000fe200010e0648 */
[----:B----4-:R-:W-:Y:S02]  /*28b0*/  SHF.R.S32.HI R0, RZ, 0x1f, R79 ;  /* 0x0000001fff007819 */ /* 0x010fe4000001144f */
[----:B------:R-:W-:-:S02]  /*28c0*/  SEL R79, R79, RZ, !P0 ;  /* 0x000000ff4f4f7207 */ /* 0x000fc40004000000 */
[----:B------:R-:W-:-:S03]  /*28d0*/  SEL R0, R0, RZ, !P0 ;  /* 0x000000ff00007207 */ /* 0x000fc60004000000 */
[----:B------:R-:W-:-:S04]  /*28e0*/  IMAD.WIDE.U32 R20, R79, UR4, R20 ;  /* 0x000000044f147c25 */ /* 0x000fc8000f8e0014 */
[----:B------:R-:W-:-:S04]  /*28f0*/  IMAD R6, R0, UR4, RZ ;  /* 0x0000000400067c24 */ /* 0x000fc8000f8e02ff */
[----:B------:R-:W-:Y:S01]  /*2900*/  IMAD R65, R79, UR5, R6 ;  /* 0x000000054f417c24 */ /* 0x000fe2000f8e0206 */
[----:B------:R-:W-:Y:S01]  /*2910*/  ULDC.64 UR4, c[0x0][0x338] ;  /* 0x0000ce0000047ab9 */ /* 0x000fe20000000a00 */
[----:B------:R-:W-:-:S04]  /*2920*/  IMAD.WIDE.U32 R6, R184, R60, R16 ;  /* 0x0000003cb8067225 */ /* 0x000fc800078e0010 */
[----:B------:R-:W-:Y:S01]  /*2930*/  IMAD R0, R0, UR4, RZ ;  /* 0x0000000400007c24 */ /* 0x000fe2000f8e02ff */
[----:B------:R-:W-:Y:S01]  /*2940*/  IADD3 R64, P0, R20, R6, RZ ;  /* 0x0000000614407210 */ /* 0x000fe20007f1e0ff */
[----:B------:R-:W-:Y:S02]  /*2950*/  IMAD.IADD R65, R21, 0x1, R65 ;  /* 0x0000000115417824 */ /* 0x000fe400078e0241 */
[----:B------:R-:W-:Y:S01]  /*2960*/  IMAD.WIDE.U32 R28, R79, UR4, R28 ;  /* 0x000000044f1c7c25 */ /* 0x000fe2000f8e001c */
[----:B------:R-:W-:Y:S02]  /*2970*/  ULDC UR4, c[0x0][0x2f4] ;  /* 0x0000bd0000047ab9 */ /* 0x000fe40000000800 */
[----:B------:R-:W-:Y:S01]  /*2980*/  IADD3.X R63, R65, R7, R8, P0, !PT ;  /* 0x00000007413f7210 */ /* 0x000fe200007fe408 */
[----:B------:R-:W-:Y:S01]  /*2990*/  IMAD R79, R79, UR5, R0 ;  /* 0x000000054f4f7c24 */ /* 0x000fe2000f8e0200 */
[----:B------:R-:W-:Y:S01]  /*29a0*/  ISETP.GE.AND P0, PT, R16, UR4, PT ;  /* 0x0000000410007c0c */ /* 0x000fe2000bf06270 */
[----:B------:R-:W-:Y:S01]  /*29b0*/  IMAD R0, R72, R4, RZ ;  /* 0x0000000448007224 */ /* 0x000fe200078e02ff */
[----:B------:R-:W-:Y:S01]  /*29c0*/  ISETP.GE.AND P1, PT, R54, UR4, PT ;  /* 0x0000000436007c0c */ /* 0x000fe2000bf26270 */
[----:B------:R-:W-:-:S02]  /*29d0*/  IMAD.SHL.U32 R60, R60, 0x40, RZ ;  /* 0x000000403c3c7824 */ /* 0x000fc400078e00ff */
[----:B------:R-:W-:-:S04]  /*29e0*/  IMAD R7, R184, R5, R0 ;  /* 0x00000005b8077224 */ /* 0x000fc800078e0200 */
[----:B------:R-:W-:Y:S02]  /*29f0*/  IMAD.IADD R35, R35, 0x1, R7 ;  /* 0x0000000123237824 */ /* 0x000fe400078e0207 */
[----:B------:R-:W-:Y:S01]  /*2a00*/  IMAD.IADD R37, R7, 0x1, R37 ;  /* 0x0000000107257824 */ /* 0x000fe200078e0225 */
[----:B------:R-:W-:Y:S01]  /*2a10*/  SHF.R.S32.HI R7, RZ, 0x1f, R76 ;  /* 0x0000001fff077819 */ /* 0x000fe2000001144c */
[----:B------:R-:W-:-:S04]  /*2a20*/  IMAD.WIDE.U32 R34, R76, R4, R34 ;  /* 0x000000044c227225 */ /* 0x000fc800078e0022 */
[C---:B------:R-:W-:Y:S02]  /*2a30*/  IMAD R0, R7.reuse, R58, RZ ;  /* 0x0000003a07007224 */ /* 0x040fe400078e02ff */
[-C--:B------:R-:W-:Y:S02]  /*2a40*/  IMAD R7, R7, R4.reuse, RZ ;  /* 0x0000000407077224 */ /* 0x080fe400078e02ff */
[C---:B------:R-:W-:Y:S01]  /*2a50*/  IMAD R3, R76.reuse, R59, R0 ;  /* 0x0000003b4c037224 */ /* 0x040fe200078e0200 */
[----:B------:R-:W-:Y:S01]  /*2a60*/  LOP3.LUT R0, R57, 0x18, R16, 0xf8, !PT ;  /* 0x0000001839007812 */ /* 0x000fe200078ef810 */
[----:B------:R-:W-:Y:S01]  /*2a70*/  IMAD R7, R76, R5, R7 ;  /* 0x000000054c077224 */ /* 0x000fe200078e0207 */
[----:B------:R-:W-:Y:S01]  /*2a80*/  SHF.L.U64.HI R59, R58, 0x6, R59 ;  /* 0x000000063a3b7819 */ /* 0x000fe2000001023b */
[----:B------:R-:W-:Y:S01]  /*2a90*/  IMAD.WIDE.U32 R36, R76, R4, R36 ;  /* 0x000000044c247225 */ /* 0x000fe200078e0024 */
[----:B------:R-:W-:-:S03]  /*2aa0*/  LOP3.LUT R0, R0, R53, RZ, 0x3c, !PT ;  /* 0x0000003500007212 */ /* 0x000fc600078e3cff */
[----:B------:R-:W-:Y:S02]  /*2ab0*/  IMAD.IADD R49, R31, 0x1, R3 ;  /* 0x000000011f317824 */ /* 0x000fe400078e0203 */
[----:B------:R-:W-:Y:S01]  /*2ac0*/  IMAD R50, R203, 0x200, R0 ;  /* 0x00000200cb327824 */ /* 0x000fe200078e0200 */
[----:B------:R-:W-:Y:S01]  /*2ad0*/  LOP3.LUT R0, R57, 0x38, R62, 0xf8, !PT ;  /* 0x0000003839007812 */ /* 0x000fe200078ef83e */
[----:B------:R-:W-:Y:S02]  /*2ae0*/  IMAD.IADD R48, R3, 0x1, R33 ;  /* 0x0000000103307824 */ /* 0x000fe400078e0221 */
[----:B------:R-:W-:Y:S01]  /*2af0*/  IMAD.SHL.U32 R58, R58, 0x40, RZ ;  /* 0x000000403a3a7824 */ /* 0x000fe200078e00ff */
[----:B------:R-:W-:Y:S01]  /*2b00*/  LOP3.LUT R0, R0, R53, RZ, 0x3c, !PT ;  /* 0x0000003500007212 */ /* 0x000fe200078e3cff */
[----:B------:R-:W-:Y:S02]  /*2b10*/  IMAD.IADD R46, R35, 0x1, R7 ;  /* 0x00000001232e7824 */ /* 0x000fe400078e0207 */
[----:B------:R-:W-:-:S02]  /*2b20*/  IMAD.IADD R45, R7, 0x1, R37 ;  /* 0x00000001072d7824 */ /* 0x000fc400078e0225 */
[----:B------:R-:W-:Y:S02]  /*2b30*/  IMAD R3, R203, 0x200, R0 ;  /* 0x00000200cb037824 */ /* 0x000fe400078e0200 */
[----:B------:R-:W-:-:S07]  /*2b40*/  IMAD.IADD R0, R29, 0x1, R79 ;  /* 0x000000011d007824 */ /* 0x000fce00078e024f */
.L_x_2706:
        /* <DEDUP_REMOVED lines=10> */
[----:B--2---:R-:W-:Y:S02]  /*2bf0*/  IMAD.SHL.U32 R27, R185, 0x1000, RZ ;  /* 0x00001000b91b7824 */ /* 0x004fe400078e00ff */
        /* <DEDUP_REMOVED lines=26> */
[----:B------:R-:W-:Y:S01]  /*2da0*/  ULDC.64 UR4, c[0x0][0x3e8] ;  /* 0x0000fa0000047ab9 */ /* 0x000fe20000000a00 */
[----:B------:R-:W-:Y:S01]  /*2db0*/  IMAD.MOV.U32 R6, RZ, RZ, R34 ;  /* 0x000000ffff067224 */ /* 0x000fe200078e0022 */
[----:B------:R-:W-:Y:S01]  /*2dc0*/  ULDC.64 UR6, c[0x0][0x400] ;  /* 0x0001000000067ab9 */ /* 0x000fe20000000a00 */
[----:B------:R-:W-:Y:S02]  /*2dd0*/  IMAD.MOV.U32 R7, RZ, RZ, R46 ;  /* 0x000000ffff077224 */ /* 0x000fe400078e002e */
[-C--:B------:R-:W-:Y:S02]  /*2de0*/  IMAD R5, R68, R55.reuse, R8 ;  /* 0x0000003744057224 */ /* 0x080fe400078e0208 */
[----:B------:R-:W-:Y:S01]  /*2df0*/  IMAD.WIDE.U32 R8, R41, R55, R6 ;  /* 0x0000003729087225 */ /* 0x000fe200078e0006 */
[----:B------:R-:W-:-:S03]  /*2e00*/  IADD3 R7, P3, R30, R4, RZ ;  /* 0x000000041e077210 */ /* 0x000fc60007f7e0ff */
[----:B------:R-:W-:Y:S01]  /*2e10*/  IMAD.IADD R5, R9, 0x1, R5 ;  /* 0x0000000109057824 */ /* 0x000fe200078e0205 */
[----:B------:R-:W-:Y:S01]  /*2e20*/  LEA R4, P5, R8, UR6, 0x1 ;  /* 0x0000000608047c11 */ /* 0x000fe2000f8a08ff */
[----:B------:R-:W-:Y:S01]  /*2e30*/  IMAD.X R10, R70, 0x1, R49, P3 ;  /* 0x00000001460a7824 */ /* 0x000fe200018e0631 */
[C---:B------:R-:W-:Y:S02]  /*2e40*/  LEA R6, P3, R7.reuse, UR4, 0x1 ;  /* 0x0000000407067c11 */ /* 0x040fe4000f8608ff */
[----:B------:R-:W-:Y:S02]  /*2e50*/  LEA.HI.X R5, R8, UR7, R5, 0x1, P5 ;  /* 0x0000000708057c11 */ /* 0x000fe4000a8f0c05 */
[----:B------:R-:W-:Y:S02]  /*2e60*/  CS2R R8, SRZ ;  /* 0x0000000000087805 */ /* 0x000fe4000001ff00 */
[----:B------:R-:W-:Y:S02]  /*2e70*/  LEA.HI.X R7, R7, UR5, R10, 0x1, P3 ;  /* 0x0000000507077c11 */ /* 0x000fe400098f0c0a */
[----:B------:R-:W-:-:S02]  /*2e80*/  CS2R R10, SRZ ;  /* 0x00000000000a7805 */ /* 0x000fc4000001ff00 */
[-C--:B------:R-:W-:Y:S02]  /*2e90*/  ISETP.GE.AND P5, PT, R188, R69.reuse, PT ;  /* 0x00000045bc00720c */ /* 0x080fe40003fa6270 */
[----:B------:R-:W-:-:S11]  /*2ea0*/  ISETP.GE.AND P3, PT, R200, R69, PT ;  /* 0x00000045c800720c */ /* 0x000fd60003f66270 */
[----:B------:R0:W5:Y:S04]  /*2eb0*/  @!P5 LDG.E.64 R14, desc[UR42][R6.64] ;  /* 0x0000002a060ed981 */ /* 0x000168000c1e1b00 */
[----:B------:R0:W5:Y:S04]  /*2ec0*/  @!P3 LDG.E.64 R8, desc[UR42][R6.64+0x20] ;  /* 0x0000202a0608b981 */ /* 0x000168000c1e1b00 */
[----:B------:R0:W5:Y:S04]  /*2ed0*/  @!P5 LDG.E.64 R24, desc[UR42][R4.64] ;  /* 0x0000002a0418d981 */ /* 0x000168000c1e1b00 */
[----:B------:R0:W5:Y:S02]  /*2ee0*/  @!P3 LDG.E.64 R10, desc[UR42][R4.64+0x20] ;  /* 0x0000202a040ab981 */ /* 0x000164000c1e1b00 */
.L_x_2681:
[----:B------:R-:W-:Y:S05]  /*2ef0*/  BSYNC B1 ;  /* 0x0000000000017941 */ /* 0x000fea0003800000 */
.L_x_2680:
        /* <DEDUP_REMOVED lines=16> */
.L_x_2682:
[----:B------:R-:W-:Y:S01]  /*3000*/  IMAD R74, R185, 0x8, R2 ;  /* 0x00000008b94a7824 */ /* 0x000fe200078e0202 */
[----:B------:R-:W-:Y:S01]  /*3010*/  SHF.L.U32 R77, R187, 0x1f, RZ ;  /* 0x0000001fbb4d7819 */ /* 0x000fe200000006ff */
[----:B------:R-:W-:Y:S03]  /*3020*/  BSSY B1, `(.L_x_2683) ;  /* 0x0000003000017945 */ /* 0x000fe60003800000 */
[----:B------:R-:W0:Y:S02]  /*3030*/  SYNCS.PHASECHK.TRANS64.TRYWAIT P5, [R74+URZ+0x28c90], R77 ;  /* 0x028c904d4a0075a7 */ /* 0x000e2400080a017f */
[----:B0-----:R-:W-:Y:S05]  /*3040*/  @!P5 BRA `(.L_x_2684) ;  /* 0x00000208005cd947 */ /* 0x001fea0003800000 */
.L_x_3081:
[----:B------:R-:W-:Y:S05]  /*3050*/  BSYNC B1 ;  /* 0x0000000000017941 */ /* 0x000fea0003800000 */
.L_x_2683:
        /* <DEDUP_REMOVED lines=48> */
.L_x_2689:
[----:B------:R-:W-:Y:S05]  /*3360*/  BSYNC B2 ;  /* 0x0000000000027941 */ /* 0x000fea0003800000 */
.L_x_2688:
[----:B--2---:R1:W-:Y:S02]  /*3370*/  STG.E.128 desc[UR42][R12.64], R4 ;  /* 0x000000040c007986 */ /* 0x0043e4000c101d2a */
.L_x_2687:
[----:B------:R-:W-:Y:S05]  /*3380*/  BSYNC B1 ;  /* 0x0000000000017941 */ /* 0x000fea0003800000 */
.L_x_2686:
        /* <DEDUP_REMOVED lines=51> */
.L_x_2691:
[----:B------:R-:W-:Y:S05]  /*36c0*/  BSYNC B1 ;  /* 0x0000000000017941 */ /* 0x000fea0003800000 */
.L_x_2690:
[----:B-1----:R1:W-:Y:S01]  /*36d0*/  STG.E.128 desc[UR42][R12.64+0x40], R4 ;  /* 0x000040040c007986 */ /* 0x0023e2000c101d2a */
[----:B------:R-:W-:Y:S05]  /*36e0*/  BRA `(.L_x_2685) ;  /* 0x0000000c00207947 */ /* 0x000fea0003800000 */
.L_x_2679:
[----:B------:R-:W-:Y:S01]  /*36f0*/  IMAD R75, R41, -0x40, R40 ;  /* 0xffffffc0294b7824 */ /* 0x000fe200078e0228 */
[----:B------:R-:W-:-:S04]  /*3700*/  ISETP.GE.AND P4, PT, R16, R69, PT ;  /* 0x000000451000720c */ /* 0x000fc80003f86270 */
[----:B------:R-:W-:-:S04]  /*3710*/  VIMNMX R75, R75, 0x40, PT ;  /* 0x000000404b4b7848 */ /* 0x000fc80003fe0100 */
[----:B------:R-:W-:-:S13]  /*3720*/  ISETP.GE.OR P3, PT, R184, R75, P4 ;  /* 0x0000004bb800720c */ /* 0x000fda0002766670 */
[----:B------:R-:W0:Y:S01]  /*3730*/  @!P3 LDC.64 R10, c[0x0][0x3e8] ;  /* 0x0000fa00ff0abb82 */ /* 0x000e220000000a00 */
[----:B------:R-:W-:Y:S01]  /*3740*/  @!P3 IADD3 R6, P5, R32, R4, RZ ;  /* 0x000000042006b210 */ /* 0x000fe20007fbe0ff */
[----:B------:R-:W-:Y:S02]  /*3750*/  @!P3 IMAD R4, R56, R41, RZ ;  /* 0x000000293804b224 */ /* 0x000fe400078e02ff */
[----:B------:R-:W-:Y:S02]  /*3760*/  @!P3 IMAD.MOV.U32 R5, RZ, RZ, R45 ;  /* 0x000000ffff05b224 */ /* 0x000fe400078e002d */
[----:B------:R-:W-:Y:S02]  /*3770*/  @!P3 IMAD R25, R68, R55, R4 ;  /* 0x000000374419b224 */ /* 0x000fe400078e0204 */
[----:B------:R-:W1:Y:S01]  /*3780*/  @!P3 LDC.64 R12, c[0x0][0x400] ;  /* 0x00010000ff0cbb82 */ /* 0x000e620000000a00 */
[----:B------:R-:W-:Y:S02]  /*3790*/  @!P3 IMAD.MOV.U32 R4, RZ, RZ, R36 ;  /* 0x000000ffff04b224 */ /* 0x000fe400078e0024 */
[----:B------:R-:W-:-:S02]  /*37a0*/  @!P3 IMAD.X R7, R70, 0x1, R48, P5 ;  /* 0x000000014607b824 */ /* 0x000fc400028e0630 */
[----:B------:R-:W-:Y:S01]  /*37b0*/  @!P3 IMAD.WIDE.U32 R8, R41, R55, R4 ;  /* 0x000000372908b225 */ /* 0x000fe200078e0004 */
[----:B------:R-:W-:-:S03]  /*37c0*/  CS2R R4, SRZ ;  /* 0x0000000000047805 */ /* 0x000fc6000001ff00 */
[----:B------:R-:W-:Y:S01]  /*37d0*/  @!P3 IMAD.IADD R9, R25, 0x1, R9 ;  /* 0x000000011909b824 */ /* 0x000fe200078e0209 */
[----:B0-----:R-:W-:-:S04]  /*37e0*/  @!P3 LEA R10, P5, R6, R10, 0x1 ;  /* 0x0000000a060ab211 */ /* 0x001fc800078a08ff */
[----:B------:R-:W-:Y:S02]  /*37f0*/  @!P3 LEA.HI.X R11, R6, R11, R7, 0x1, P5 ;  /* 0x0000000b060bb211 */ /* 0x000fe400028f0c07 */
[----:B------:R-:W-:Y:S02]  /*3800*/  CS2R R6, SRZ ;  /* 0x0000000000067805 */ /* 0x000fe4000001ff00 */
[----:B-1----:R-:W-:-:S04]  /*3810*/  @!P3 LEA R12, P5, R8, R12, 0x1 ;  /* 0x0000000c080cb211 */ /* 0x002fc800078a08ff */
[----:B------:R0:W2:Y:S01]  /*3820*/  @!P3 LDG.E.128 R4, desc[UR42][R10.64] ;  /* 0x0000002a0a04b981 */ /* 0x0000a2000c1e1d00 */
[----:B------:R-:W-:Y:S02]  /*3830*/  @!P3 LEA.HI.X R13, R8, R13, R9, 0x1, P5 ;  /* 0x0000000d080db211 */ /* 0x000fe400028f0c09 */
[----:B------:R-:W-:Y:S02]  /*3840*/  CS2R R8, SRZ ;  /* 0x0000000000087805 */ /* 0x000fe4000001ff00 */
        /* <DEDUP_REMOVED lines=20> */
.L_x_2692:
[----:B------:R-:W-:Y:S01]  /*3990*/  IMAD R74, R185, 0x8, R2 ;  /* 0x00000008b94a7824 */ /* 0x000fe200078e0202 */
[----:B------:R-:W-:Y:S01]  /*39a0*/  SHF.L.U32 R77, R187, 0x1f, RZ ;  /* 0x0000001fbb4d7819 */ /* 0x000fe200000006ff */
[----:B------:R-:W-:Y:S03]  /*39b0*/  BSSY B1, `(.L_x_2693) ;  /* 0x0000003000017945 */ /* 0x000fe60003800000 */
[----:B------:R-:W0:Y:S02]  /*39c0*/  SYNCS.PHASECHK.TRANS64.TRYWAIT P5, [R74+URZ+0x28c90], R77 ;  /* 0x028c904d4a0075a7 */ /* 0x000e2400080a017f */
[----:B0-----:R-:W-:Y:S05]  /*39d0*/  @!P5 BRA `(.L_x_2694) ;  /* 0x00000200000cd947 */ /* 0x001fea0003800000 */
.L_x_3082:
[----:B------:R-:W-:Y:S05]  /*39e0*/  BSYNC B1 ;  /* 0x0000000000017941 */ /* 0x000fea0003800000 */
.L_x_2693:
[----:B------:R-:W-:Y:S01]  /*39f0*/  ISETP.GE.OR P5, PT, R184, R75, P0 ;  /* 0x0000004bb800720c */ /* 0x000fe200007a6670 */
        /* <DEDUP_REMOVED lines=12> */
[----:B------:R-:W-:Y:S02]  /*3ac0*/  ISETP.NE.AND P6, PT, R73, RZ, PT ;  /* 0x000000ff4900720c */ /* 0x000fe40003fc5270 */
[----:B------:R-:W-:-:S04]  /*3ad0*/  LEA R70, P5, R71, R66, 0x1 ;  /* 0x0000004247467211 */ /* 0x000fc800078a08ff */
[----:B------:R-:W-:Y:S01]  /*3ae0*/  LEA.HI.X R71, R71, R67, R82, 0x1, P5 ;  /* 0x0000004347477211 */ /* 0x000fe200028f0c52 */
[----:B-1----:R-:W-:-:S05]  /*3af0*/  IMAD.IADD R12, R80, 0x1, -R51 ;  /* 0x00000001500c7824 */ /* 0x002fca00078e0a33 */
[----:B------:R-:W-:-:S04]  /*3b00*/  SEL R12, R51, R12, !P6 ;  /* 0x0000000c330c7207 */ /* 0x000fc80007000000 */
[----:B------:R-:W-:-:S04]  /*3b10*/  SHF.R.S32.HI R13, RZ, 0x1f, R12 ;  /* 0x0000001fff0d7819 */ /* 0x000fc8000001140c */
[----:B------:R-:W-:-:S04]  /*3b20*/  LEA.HI R13, R13, R12, RZ, 0x4 ;  /* 0x0000000c0d0d7211 */ /* 0x000fc800078f20ff */
[----:B------:R-:W-:-:S04]  /*3b30*/  SHF.R.S32.HI R13, RZ, 0x4, R13 ;  /* 0x00000004ff0d7819 */ /* 0x000fc8000001140d */
[----:B------:R-:W-:-:S05]  /*3b40*/  LEA.HI.SX32 R13, R62, R13, 0x1d ;  /* 0x0000000d3e0d7211 */ /* 0x000fca00078feaff */
[----:B------:R-:W-:Y:S02]  /*3b50*/  IMAD.SHL.U32 R79, R13, 0x8, RZ ;  /* 0x000000080d4f7824 */ /* 0x000fe400078e00ff */
[----:B------:R-:W-:-:S03]  /*3b60*/  IMAD.IADD R13, R3, 0x1, R27 ;  /* 0x00000001030d7824 */ /* 0x000fc600078e021b */
[----:B------:R-:W-:Y:S01]  /*3b70*/  LOP3.LUT R12, R57, 0x38, R79, 0xf8, !PT ;  /* 0x00000038390c7812 */ /* 0x000fe200078ef84f */
[----:B------:R-:W-:-:S03]  /*3b80*/  IMAD R13, R13, 0x2, R2 ;  /* 0x000000020d0d7824 */ /* 0x000fc600078e0202 */
[----:B------:R-:W-:-:S05]  /*3b90*/  LOP3.LUT R12, R12, R53, RZ, 0x3c, !PT ;  /* 0x000000350c0c7212 */ /* 0x000fca00078e3cff */
[----:B------:R-:W-:-:S04]  /*3ba0*/  IMAD R12, R203, 0x200, R12 ;  /* 0x00000200cb0c7824 */ /* 0x000fc800078e020c */
[----:B------:R-:W-:Y:S02]  /*3bb0*/  IMAD.IADD R27, R27, 0x1, R12 ;  /* 0x000000011b1b7824 */ /* 0x000fe400078e020c */
[----:B------:R-:W1:Y:S02]  /*3bc0*/  LDS.128 R12, [R13+0x22400] ;  /* 0x022400000d0c7984 */ /* 0x000e640000000c00 */
[----:B------:R-:W-:-:S06]  /*3bd0*/  IMAD R27, R27, 0x2, R2 ;  /* 0x000000021b1b7824 */ /* 0x000fcc00078e0202 */
[----:B------:R-:W2:Y:S01]  /*3be0*/  LDS.128 R24, [R27+0x22400] ;  /* 0x022400001b187984 */ /* 0x000ea20000000c00 */
[----:B------:R-:W-:Y:S05]  /*3bf0*/  @P4 BRA `(.L_x_2696) ;  /* 0x00000004004c4947 */ /* 0x000fea0003800000 */
[----:B------:R-:W-:Y:S02]  /*3c00*/  SHF.R.U64 R81, R4, 0x10, R5 ;  /* 0x0000001004517819 */ /* 0x000fe40000001205 */
[--C-:B------:R-:W-:Y:S02]  /*3c10*/  SHF.R.U32.HI R82, RZ, 0x10, R9.reuse ;  /* 0x00000010ff527819 */ /* 0x100fe40000011609 */
[----:B------:R-:W-:Y:S01]  /*3c20*/  SHF.R.U64 R89, R8, 0x10, R9 ;  /* 0x0000001008597819 */ /* 0x000fe20000001209 */
[----:B------:R-:W-:Y:S01]  /*3c30*/  HADD2.F32 R9, -RZ, R84.H0_H0 ;  /* 0x20000054ff097230 */ /* 0x000fe20000004100 */
[--C-:B------:R-:W-:Y:S01]  /*3c40*/  SHF.R.U64 R4, R6, 0x10, R7.reuse ;  /* 0x0000001006047819 */ /* 0x100fe20000001207 */
[----:B-1----:R-:W-:Y:S01]  /*3c50*/  HADD2.F32 R6, -RZ, R13.H0_H0 ;  /* 0x2000000dff067230 */ /* 0x002fe20000004100 */
[----:B------:R-:W-:Y:S01]  /*3c60*/  SHF.R.U32.HI R87, RZ, 0x10, R7 ;  /* 0x00000010ff577819 */ /* 0x000fe20000011607 */
[--C-:B--2---:R-:W-:Y:S01]  /*3c70*/  HADD2.F32 R7, -RZ, R25.reuse.H0_H0 ;  /* 0x20000019ff077230 */ /* 0x104fe20000004100 */
[----:B------:R-:W-:Y:S01]  /*3c80*/  SHF.R.U32.HI R83, RZ, 0x10, R5 ;  /* 0x00000010ff537819 */ /* 0x000fe20000011605 */
[----:B------:R-:W-:Y:S01]  /*3c90*/  HADD2.F32 R25, -RZ, R25.H1_H1 ;  /* 0x30000019ff197230 */ /* 0x000fe20000004100 */
[--C-:B------:R-:W-:Y:S01]  /*3ca0*/  SHF.R.U64 R5, R10, 0x10, R11.reuse ;  /* 0x000000100a057819 */ /* 0x100fe2000000120b */
[----:B------:R-:W-:Y:S01]  /*3cb0*/  HADD2.F32 R82, -RZ, R82.H0_H0 ;  /* 0x20000052ff527230 */ /* 0x000fe20000004100 */
[----:B------:R-:W-:Y:S01]  /*3cc0*/  SHF.R.U32.HI R85, RZ, 0x10, R11 ;  /* 0x00000010ff557819 */ /* 0x000fe2000001160b */
[----:B------:R-:W-:-:S02]  /*3cd0*/  HADD2.F32 R8, -RZ, R84.H1_H1 ;  /* 0x30000054ff087230 */ /* 0x000fc40000004100 */
[-C--:B------:R-:W-:Y:S01]  /*3ce0*/  FMUL.FTZ R11, R7, R9.reuse ;  /* 0x00000009070b7220 */ /* 0x080fe20000410000 */
[----:B------:R-:W-:Y:S02]  /*3cf0*/  HADD2.F32 R13, -RZ, R13.H1_H1 ;  /* 0x3000000dff0d7230 */ /* 0x000fe40000004100 */
[C---:B------:R-:W-:Y:S01]  /*3d00*/  FMUL.FTZ R84, R6.reuse, R9 ;  /* 0x0000000906547220 */ /* 0x040fe20000410000 */
[----:B------:R-:W-:Y:S02]  /*3d10*/  HADD2.F32 R10, -RZ, R83.H0_H0 ;  /* 0x20000053ff0a7230 */ /* 0x000fe40000004100 */
[----:B------:R-:W-:Y:S01]  /*3d20*/  FMUL.FTZ R86, R25, R82 ;  /* 0x0000005219567220 */ /* 0x000fe20000410000 */
[----:B------:R-:W-:Y:S01]  /*3d30*/  FFMA.FTZ R6, R6, R8, -R11 ;  /* 0x0000000806067223 */ /* 0x000fe2000001080b */
[----:B------:R-:W-:Y:S01]  /*3d40*/  FMUL.FTZ R82, R13, R82 ;  /* 0x000000520d527220 */ /* 0x000fe20000410000 */
[----:B------:R-:W-:Y:S01]  /*3d50*/  FFMA.FTZ R7, R7, R8, R84 ;  /* 0x0000000807077223 */ /* 0x000fe20000010054 */
[----:B------:R-:W-:-:S02]  /*3d60*/  HADD2.F32 R11, -RZ, R88.H0_H0 ;  /* 0x20000058ff0b7230 */ /* 0x000fc40000004100 */
[-C--:B------:R-:W-:Y:S01]  /*3d70*/  FFMA.FTZ R83, R13, R10.reuse, -R86 ;  /* 0x0000000a0d537223 */ /* 0x080fe20000010856 */
[----:B------:R-:W-:Y:S02]  /*3d80*/  HADD2.F32 R9, -RZ, R27.H0_H0 ;  /* 0x2000001bff097230 */ /* 0x000fe40000004100 */
[----:B------:R-:W-:Y:S01]  /*3d90*/  FFMA.FTZ R86, R25, R10, R82 ;  /* 0x0000000a19567223 */ /* 0x000fe20000010052 */
[----:B------:R-:W-:Y:S02]  /*3da0*/  HADD2.F32 R8, -RZ, R15.H0_H0 ;  /* 0x2000000fff087230 */ /* 0x000fe40000004100 */
[----:B------:R-:W-:Y:S02]  /*3db0*/  HADD2.F32 R27, -RZ, R27.H1_H1 ;  /* 0x3000001bff1b7230 */ /* 0x000fe40000004100 */
[----:B------:R-:W-:Y:S01]  /*3dc0*/  FMUL.FTZ R13, R9, R11 ;  /* 0x0000000b090d7220 */ /* 0x000fe20000410000 */
[----:B------:R-:W-:Y:S01]  /*3dd0*/  HADD2.F32 R84, -RZ, R85.H0_H0 ;  /* 0x20000055ff547230 */ /* 0x000fe20000004100 */
[----:B------:R-:W-:Y:S01]  /*3de0*/  F2FP.F16.F32.PACK_AB R7, R86, R7 ;  /* 0x000000075607723e */ /* 0x000fe200000000ff */
[----:B------:R-:W-:-:S02]  /*3df0*/  HADD2.F32 R15, -RZ, R15.H1_H1 ;  /* 0x3000000fff0f7230 */ /* 0x000fc40000004100 */
[----:B------:R-:W-:Y:S02]  /*3e00*/  HADD2.F32 R10, -RZ, R88.H1_H1 ;  /* 0x30000058ff0a7230 */ /* 0x000fe40000004100 */
[C---:B------:R-:W-:Y:S01]  /*3e10*/  FMUL.FTZ R88, R8.reuse, R11 ;  /* 0x0000000b08587220 */ /* 0x040fe20000410000 */
[-C--:B------:R-:W-:Y:S01]  /*3e20*/  FMUL.FTZ R90, R27, R84.reuse ;  /* 0x000000541b5a7220 */ /* 0x080fe20000410000 */
[----:B------:R-:W-:Y:S01]  /*3e30*/  FMUL.FTZ R92, R15, R84 ;  /* 0x000000540f5c7220 */ /* 0x000fe20000410000 */
[----:B------:R-:W-:Y:S02]  /*3e40*/  HADD2.F32 R82, -RZ, R87.H0_H0 ;  /* 0x20000057ff527230 */ /* 0x000fe40000004100 */
[-C--:B------:R-:W-:Y:S01]  /*3e50*/  FFMA.FTZ R84, R8, R10.reuse, -R13 ;  /* 0x0000000a08547223 */ /* 0x080fe2000001080d */
[----:B------:R-:W-:Y:S01]  /*3e60*/  FFMA.FTZ R88, R9, R10, R88 ;  /* 0x0000000a09587223 */ /* 0x000fe20000010058 */
[----:B------:R-:W-:Y:S02]  /*3e70*/  HADD2.F32 R11, -RZ, R91.H1_H1 ;  /* 0x3000005bff0b7230 */ /* 0x000fe40000004100 */
[----:B------:R-:W-:-:S02]  /*3e80*/  HADD2.F32 R9, -RZ, R24.H0_H0 ;  /* 0x20000018ff097230 */ /* 0x000fc40000004100 */
[-C--:B------:R-:W-:Y:S01]  /*3e90*/  FFMA.FTZ R85, R15, R82.reuse, -R90 ;  /* 0x000000520f557223 */ /* 0x080fe2000001085a */
[----:B------:R-:W-:Y:S02]  /*3ea0*/  HADD2.F32 R8, -RZ, R12.H0_H0 ;  /* 0x2000000cff087230 */ /* 0x000fe40000004100 */
[----:B------:R-:W-:Y:S01]  /*3eb0*/  FFMA.FTZ R87, R27, R82, R92 ;  /* 0x000000521b577223 */ /* 0x000fe2000001005c */
[----:B------:R-:W-:Y:S02]  /*3ec0*/  HADD2.F32 R13, -RZ, R89.H0_H0 ;  /* 0x20000059ff0d7230 */ /* 0x000fe40000004100 */
[-C--:B------:R-:W-:Y:S01]  /*3ed0*/  FMUL.FTZ R15, R9, R11.reuse ;  /* 0x0000000b090f7220 */ /* 0x080fe20000410000 */
[----:B------:R-:W-:Y:S02]  /*3ee0*/  HADD2.F32 R24, -RZ, R24.H1_H1 ;  /* 0x30000018ff187230 */ /* 0x000fe40000004100 */
[----:B------:R-:W-:Y:S01]  /*3ef0*/  FMUL.FTZ R82, R8, R11 ;  /* 0x0000000b08527220 */ /* 0x000fe20000410000 */
[----:B------:R-:W-:Y:S01]  /*3f00*/  HADD2.F32 R12, -RZ, R12.H1_H1 ;  /* 0x3000000cff0c7230 */ /* 0x000fe20000004100 */
[----:B------:R-:W-:Y:S01]  /*3f10*/  F2FP.F16.F32.PACK_AB R84, R85, R84 ;  /* 0x000000545554723e */ /* 0x000fe200000000ff */
[----:B------:R-:W-:-:S02]  /*3f20*/  HADD2.F32 R81, -RZ, R81.H0_H0 ;  /* 0x20000051ff517230 */ /* 0x000fc40000004100 */
[-C--:B------:R-:W-:Y:S01]  /*3f30*/  FMUL.FTZ R11, R24, R13.reuse ;  /* 0x0000000d180b7220 */ /* 0x080fe20000410000 */
[----:B------:R-:W-:Y:S02]  /*3f40*/  HADD2.F32 R10, -RZ, R93.H1_H1 ;  /* 0x3000005dff0a7230 */ /* 0x000fe40000004100 */
[C---:B------:R-:W-:Y:S01]  /*3f50*/  FMUL.FTZ R13, R12.reuse, R13 ;  /* 0x0000000d0c0d7220 */ /* 0x040fe20000410000 */
[----:B------:R-:W-:Y:S01]  /*3f60*/  F2FP.F16.F32.PACK_AB R87, R87, R88 ;  /* 0x000000585757723e */ /* 0x000fe200000000ff */
[-C--:B------:R-:W-:Y:S01]  /*3f70*/  FFMA.FTZ R12, R12, R81.reuse, -R11 ;  /* 0x000000510c0c7223 */ /* 0x080fe2000001080b */
[----:B------:R-:W-:Y:S02]  /*3f80*/  HADD2.F32 R11, -RZ, R4.H0_H0 ;  /* 0x20000004ff0b7230 */ /* 0x000fe40000004100 */
[----:B------:R-:W-:Y:S01]  /*3f90*/  FFMA.FTZ R15, R8, R10, -R15 ;  /* 0x0000000a080f7223 */ /* 0x000fe2000001080f */
[----:B------:R-:W-:Y:S01]  /*3fa0*/  FFMA.FTZ R81, R24, R81, R13 ;  /* 0x0000005118517223 */ /* 0x000fe2000001000d */
[----:B------:R-:W-:-:S02]  /*3fb0*/  HADD2.F32 R13, -RZ, R5.H0_H0 ;  /* 0x20000005ff0d7230 */ /* 0x000fc40000004100 */
[----:B------:R-:W-:Y:S01]  /*3fc0*/  FFMA.FTZ R82, R9, R10, R82 ;  /* 0x0000000a09527223 */ /* 0x000fe20000010052 */
[----:B------:R-:W-:Y:S01]  /*3fd0*/  HADD2.F32 R8, -RZ, R26.H0_H0 ;  /* 0x2000001aff087230 */ /* 0x000fe20000004100 */
[----:B------:R-:W-:Y:S01]  /*3fe0*/  F2FP.F16.F32.PACK_AB R12, R12, R15 ;  /* 0x0000000f0c0c723e */ /* 0x000fe200000000ff */
[----:B------:R-:W-:Y:S02]  /*3ff0*/  HADD2.F32 R5, -RZ, R14.H0_H0 ;  /* 0x2000000eff057230 */ /* 0x000fe40000004100 */
[----:B------:R-:W-:Y:S01]  /*4000*/  HADD2.F32 R26, -RZ, R26.H1_H1 ;  /* 0x3000001aff1a7230 */ /* 0x000fe20000004100 */
[----:B------:R-:W-:Y:S01]  /*4010*/  F2FP.F16.F32.PACK_AB R24, R81, R82 ;  /* 0x000000525118723e */ /* 0x000fe200000000ff */
[----:B------:R-:W-:Y:S02]  /*4020*/  HADD2.F32 R10, -RZ, R91.H0_H0 ;  /* 0x2000005bff0a7230 */ /* 0x000fe40000004100 */
[----:B------:R-:W-:Y:S02]  /*4030*/  HADD2.F32 R14, -RZ, R14.H1_H1 ;  /* 0x3000000eff0e7230 */ /* 0x000fe40000004100 */
[----:B------:R-:W-:Y:S01]  /*4040*/  FMUL.FTZ R27, R26, R13 ;  /* 0x0000000d1a1b7220 */ /* 0x000fe20000410000 */
[----:B------:R-:W-:-:S02]  /*4050*/  HADD2.F32 R9, -RZ, R93.H0_H0 ;  /* 0x2000005dff097230 */ /* 0x000fc40000004100 */
[-C--:B------:R-:W-:Y:S01]  /*4060*/  FMUL.FTZ R4, R8, R10.reuse ;  /* 0x0000000a08047220 */ /* 0x080fe20000410000 */
[C---:B------:R-:W-:Y:S01]  /*4070*/  FMUL.FTZ R25, R5.reuse, R10 ;  /* 0x0000000a05197220 */ /* 0x040fe20000410000 */
[C---:B------:R-:W-:Y:S01]  /*4080*/  FMUL.FTZ R13, R14.reuse, R13 ;  /* 0x0000000d0e0d7220 */ /* 0x040fe20000410000 */
[----:B------:R-:W-:Y:S01]  /*4090*/  FFMA.FTZ R27, R14, R11, -R27 ;  /* 0x0000000b0e1b7223 */ /* 0x000fe2000001081b */
[-C--:B------:R-:W-:Y:S01]  /*40a0*/  FFMA.FTZ R4, R5, R9.reuse, -R4 ;  /* 0x0000000905047223 */ /* 0x080fe20000010804 */
[----:B------:R-:W-:Y:S01]  /*40b0*/  FFMA.FTZ R25, R8, R9, R25 ;  /* 0x0000000908197223 */ /* 0x000fe20000010019 */
[----:B------:R-:W-:Y:S01]  /*40c0*/  FFMA.FTZ R26, R26, R11, R13 ;  /* 0x0000000b1a1a7223 */ /* 0x000fe2000001000d */
[----:B------:R-:W-:Y:S01]  /*40d0*/  F2FP.F16.F32.PACK_AB R13, R83, R6 ;  /* 0x00000006530d723e */ /* 0x000fe200000000ff */
[----:B------:R-:W-:Y:S01]  /*40e0*/  IMAD.MOV.U32 R15, RZ, RZ, R84 ;  /* 0x000000ffff0f7224 */ /* 0x000fe200078e0054 */
[----:B------:R-:W-:Y:S01]  /*40f0*/  F2FP.F16.F32.PACK_AB R14, R27, R4 ;  /* 0x000000041b0e723e */ /* 0x000fe200000000ff */
[----:B------:R-:W-:Y:S01]  /*4100*/  IMAD.MOV.U32 R27, RZ, RZ, R87 ;  /* 0x000000ffff1b7224 */ /* 0x000fe200078e0057 */
[----:B------:R-:W-:Y:S01]  /*4110*/  F2FP.F16.F32.PACK_AB R26, R26, R25 ;  /* 0x000000191a1a723e */ /* 0x000fe200000000ff */
[----:B------:R-:W-:-:S07]  /*4120*/  IMAD.MOV.U32 R25, RZ, RZ, R7 ;  /* 0x000000ffff197224 */ /* 0x000fce00078e0007 */
.L_x_2696:
[----:B------:R-:W-:Y:S05]  /*4130*/  BSYNC B1 ;  /* 0x0000000000017941 */ /* 0x000fea0003800000 */
.L_x_2695:
[----:B-1----:R3:W-:Y:S01]  /*4140*/  STG.E.128 desc[UR42][R70.64], R12 ;  /* 0x0000000c46007986 */ /* 0x0027e2000c101d2a */
[----:B------:R-:W-:-:S13]  /*4150*/  ISETP.GE.AND P4, PT, R79, R80, PT ;  /* 0x000000504f00720c */ /* 0x000fda0003f86270 */
[----:B------:R-:W-:Y:S05]  /*4160*/  @P4 BRA `(.L_x_2685) ;  /* 0x0000000000804947 */ /* 0x000fea0003800000 */
[--C-:B------:R-:W-:Y:S02]  /*4170*/  IADD3 R68, P4, P5, R20, R68, R79.reuse ;  /* 0x0000004414447210 */ /* 0x100fe40007d9e04f */
[----:B------:R-:W-:-:S04]  /*4180*/  SHF.R.S32.HI R79, RZ, 0x1f, R79 ;  /* 0x0000001fff4f7819 */ /* 0x000fc8000001144f */
[----:B------:R-:W-:Y:S02]  /*4190*/  IADD3.X R79, R65, R78, R79, P4, P5 ;  /* 0x0000004e414f7210 */ /* 0x000fe400027ea44f */
[----:B------:R-:W-:-:S04]  /*41a0*/  LEA R66, P4, R68, R66, 0x1 ;  /* 0x0000004244427211 */ /* 0x000fc800078808ff */
[----:B------:R-:W-:-:S05]  /*41b0*/  LEA.HI.X R67, R68, R67, R79, 0x1, P4 ;  /* 0x0000004344437211 */ /* 0x000fca00020f0c4f */
[----:B--2---:R4:W-:Y:S01]  /*41c0*/  STG.E.128 desc[UR42][R66.64], R24 ;  /* 0x0000001842007986 */ /* 0x0049e2000c101d2a */
[----:B------:R-:W-:Y:S05]  /*41d0*/  BRA `(.L_x_2685) ;  /* 0x0000000000647947 */ /* 0x000fea0003800000 */
.L_x_2678:
[----:B------:R-:W-:-:S06]  /*41e0*/  UISETP.NE.AND UP0, UPT, UR37, 0x3, UPT ;  /* 0x000000032500788c */ /* 0x000fcc000bf05270 */
[----:B------:R-:W-:-:S13]  /*41f0*/  PLOP3.LUT P3, PT, PT, PT, UP0, 0x80, 0x0 ;  /* 0x000000000000781c */ /* 0x000fda0003f6f008 */
[----:B------:R-:W-:Y:S05]  /*4200*/  @!P3 BRA `(.L_x_2697) ;  /* 0x000000000004b947 */ /* 0x000fea0003800000 */
[----:B------:R-:W-:Y:S01]  /*4210*/  BPT.TRAP 0x1 ;  /* 0x000000040000795c */ /* 0x000fe20000300000 */
.L_x_2697:
[----:B------:R-:W-:Y:S01]  /*4220*/  IMAD R74, R185, 0x8, R2 ;  /* 0x00000008b94a7824 */ /* 0x000fe200078e0202 */
[----:B------:R-:W-:Y:S01]  /*4230*/  SHF.L.U32 R77, R187, 0x1f, RZ ;  /* 0x0000001fbb4d7819 */ /* 0x000fe200000006ff */
[----:B------:R-:W-:Y:S01]  /*4240*/  IMAD R75, R41, -0x40, R40 ;  /* 0xffffffc0294b7824 */ /* 0x000fe200078e0228 */
[----:B------:R-:W-:Y:S02]  /*4250*/  BSSY B1, `(.L_x_2698) ;  /* 0x0000005000017945 */ /* 0x000fe40003800000 */
[----:B------:R-:W0:Y:S02]  /*4260*/  SYNCS.PHASECHK.TRANS64.TRYWAIT P5, [R74+URZ+0x28c90], R77 ;  /* 0x028c904d4a0075a7 */ /* 0x000e2400080a017f */
[----:B------:R-:W-:-:S04]  /*4270*/  VIMNMX R75, R75, 0x40, PT ;  /* 0x000000404b4b7848 */ /* 0x000fc80003fe0100 */
[----:B------:R-:W-:Y:S01]  /*4280*/  ISETP.GE.AND P4, PT, R184, R75, PT ;  /* 0x0000004bb800720c */ /* 0x000fe20003f86270 */
[----:B0-----:R-:W-:-:S12]  /*4290*/  @!P5 BRA `(.L_x_2699) ;  /* 0x000001f400f0d947 */ /* 0x001fd80003800000 */
.L_x_3083:
[----:B------:R-:W-:Y:S05]  /*42a0*/  BSYNC B1 ;  /* 0x0000000000017941 */ /* 0x000fea0003800000 */
.L_x_2698:
[----:B------:R-:W-:Y:S05]  /*42b0*/  @P4 BRA `(.L_x_2685) ;  /* 0x00000000002c4947 */ /* 0x000fea0003800000 */
[----:B------:R-:W-:Y:S01]  /*42c0*/  @!P1 LOP3.LUT P4, RZ, R195, 0x4, RZ, 0xc0, !PT ;  /* 0x00000004c3ff9812 */ /* 0x000fe2000788c0ff */
[----:B------:R-:W-:Y:S01]  /*42d0*/  @!P1 VIADD R4, R50, 0x20 ;  /* 0x0000002032049836 */ /* 0x000fe20000000000 */
[----:B------:R-:W-:Y:S02]  /*42e0*/  PLOP3.LUT P5, PT, PT, PT, PT, 0x8, 0x0 ;  /* 0x000000000000781c */ /* 0x000fe40003fae170 */
[----:B------:R-:W-:-:S13]  /*42f0*/  @!P1 PLOP3.LUT P5, PT, P4, PT, PT, 0x80, 0x0 ;  /* 0x000000000000981c */ /* 0x000fda00027af070 */
[----:B------:R-:W-:-:S04]  /*4300*/  @P5 VIADD R4, R50, 0xffffffe0 ;  /* 0xffffffe032045836 */ /* 0x000fc80000000000 */
[----:B------:R-:W-:Y:S02]  /*4310*/  @!P1 IMAD.IADD R27, R27, 0x1, R4 ;  /* 0x000000011b1b9824 */ /* 0x000fe400078e0204 */
[----:B------:R-:W1:Y:S02]  /*4320*/  @!P0 LDS.128 R4, [R26+0x22400] ;  /* 0x022400001a048984 */ /* 0x000e640000000c00 */
[----:B------:R-:W-:-:S06]  /*4330*/  @!P1 IMAD R8, R27, 0x2, R2 ;  /* 0x000000021b089824 */ /* 0x000fcc00078e0202 */
[----:B------:R-:W2:Y:S04]  /*4340*/  @!P1 LDS.128 R8, [R8+0x22400] ;  /* 0x0224000008089984 */ /* 0x000ea80000000c00 */
[----:B-1----:R1:W-:Y:S04]  /*4350*/  @!P0 STG.E.128 desc[UR42][R12.64], R4 ;  /* 0x000000040c008986 */ /* 0x0023e8000c101d2a */
[----:B--2---:R1:W-:Y:S02]  /*4360*/  @!P1 STG.E.128 desc[UR42][R12.64+0x40], R8 ;  /* 0x000040080c009986 */ /* 0x0043e4000c101d2a */
.L_x_2685:
[----:B------:R-:W-:Y:S05]  /*4370*/  BSYNC B0 ;  /* 0x0000000000007941 */ /* 0x000fea0003800000 */
.L_x_2677:
[----:B-1----:R-:W1:Y:S01]  /*4380*/  S2R R4, SR_TID.X ;  /* 0x0000000000047919 */ /* 0x002e620000002100 */
[----:B------:R-:W-:Y:S01]  /*4390*/  @!PT LDS RZ, [RZ] ;  /* 0x00000000fffff984 */ /* 0x000fe20000000800 */
[----:B------:R-:W-:Y:S01]  /*43a0*/  @!PT LDS RZ, [RZ] ;  /* 0x00000000fffff984 */ /* 0x000fe20000000800 */
[----:B------:R-:W-:Y:S01]  /*43b0*/  @!PT LDS RZ, [RZ] ;  /* 0x00000000fffff984 */ /* 0x000fe20000000800 */
[----:B------:R-:W-:Y:S01]  /*43c0*/  @!PT LDS RZ, [RZ] ;  /* 0x00000000fffff984 */ /* 0x000fe20000000800 */
[----:B------:R5:W-:Y:S06]  /*43d0*/  MEMBAR.ALL.CTA ;  /* 0x0000000000007992 */ /* 0x000bec0000008000 */
[----:B-----5:R-:W5:Y:S01]  /*43e0*/  FENCE.VIEW.ASYNC.S ;  /* 0x00000000000073c6 */ /* 0x020f620000000000 */
[----:B------:R-:W-:Y:S05]  /*43f0*/  WARPSYNC.ALL ;  /* 0x0000000000007948 */ /* 0x000fea0003800000 */
[----:B------:R-:W-:Y:S01]  /*4400*/  BSSY B0, `(.L_x_2700) ;  /* 0x0000009000007945 */ /* 0x000fe20003800000 */
[----:B-1----:R-:W-:Y:S01]  /*4410*/  LOP3.LUT R4, R4, 0x7f, RZ, 0xc0, !PT ;  /* 0x0000007f04047812 */ /* 0x002fe200078ec0ff */
[----:B-----5:R1:W-:Y:S03]  /*4420*/  BAR.SYNC.DEFER_BLOCKING R52, 0x80 ;  /* 0x000200340000751d */ /* 0x0203e60000010000 */
[----:B------:R-:W-:-:S13]  /*4430*/  ISETP.NE.AND P4, PT, R4, RZ, PT ;  /* 0x000000ff0400720c */ /* 0x000fda0003f85270 */
[----:B------:R-:W-:-:S05]  /*4440*/  @!P4 VIADD R4, R74, 0x28ca0 ;  /* 0x00028ca04a04c836 */ /* 0x000fca0000000000 */
[----:B------:R-:W-:-:S04]  /*4450*/  @!P4 PRMT R4, RZ, 0x654, R4 ;  /* 0x00000654ff04c816 */ /* 0x000fc80000000004 */
[----:B------:R1:W-:Y:S01]  /*4460*/  @!P4 SYNCS.ARRIVE.TRANS64.RED.A1T0 RZ, [R4+URZ], RZ ;  /* 0x000000ff04ffc9a7 */ /* 0x0003e2000810043f */
[----:B------:R-:W-:Y:S05]  /*4470*/  @!P3 BRA `(.L_x_2701) ;  /* 0x000000000004b947 */ /* 0x000fea0003800000 */
[----:B------:R-:W-:Y:S01]  /*4480*/  BPT.TRAP 0x1 ;  /* 0x000000040000795c */ /* 0x000fe20000300000 */
.L_x_2701:
[----:B------:R-:W-:Y:S05]  /*4490*/  BSYNC B0 ;  /* 0x0000000000007941 */ /* 0x000fea0003800000 */
.L_x_2700:
[----:B------:R-:W5:Y:S01]  /*44a0*/  SYNCS.PHASECHK.TRANS64.TRYWAIT P5, [R74+URZ+0x28cb0], R77 ;  /* 0x028cb04d4a0075a7 */ /* 0x000f6200080a017f */
[----:B------:R-:W-:Y:S01]  /*44b0*/  BSSY B0, `(.L_x_2702) ;  /* 0x0000003000007945 */ /* 0x000fe20003800000 */
[----:B------:R-:W-:-:S03]  /*44c0*/  ISETP.GE.AND P3, PT, R184, R75, PT ;  /* 0x0000004bb800720c */ /* 0x000fc60003f66270 */
[----:B-----5:R-:W-:Y:S10]  /*44d0*/  @!P5 BRA `(.L_x_2703) ;  /* 0x000001f40074d947 */ /* 0x020ff40003800000 */
.L_x_3084:
[----:B------:R-:W-:Y:S05]  /*44e0*/  BSYNC B0 ;  /* 0x0000000000007941 */ /* 0x000fea0003800000 */
.L_x_2702:
[----:B------:R-:W-:Y:S04]  /*44f0*/  BSSY B0, `(.L_x_2704) ;  /* 0x0000052000007945 */ /* 0x000fe80003800000 */
[----:B------:R-:W-:Y:S05]  /*4500*/  @P3 BRA `(.L_x_2705) ;  /* 0x0000000400403947 */ /* 0x000fea0003800000 */
[----:B------:R-:W-:Y:S01]  /*4510*/  IMAD.WIDE R6, R41, 0x40, R38 ;  /* 0x0000004029067825 */ /* 0x000fe200078e0226 */
[----:B------:R-:W-:Y:S01]  /*4520*/  ULDC.64 UR4, c[0x0][0x328] ;  /* 0x0000ca0000047ab9 */ /* 0x000fe20000000a00 */
[----:B------:R-:W-:Y:S02]  /*4530*/  LOP3.LUT P3, RZ, R195, 0x4, RZ, 0xc0, !PT ;  /* 0x00000004c3ff7812 */ /* 0x000fe4000786c0ff */
[----:B------:R-:W-:Y:S02]  /*4540*/  IMAD R7, R7, UR4, RZ ;  /* 0x0000000407077c24 */ /* 0x000fe4000f8e02ff */
[----:B-1----:R-:W-:Y:S02]  /*4550*/  IMAD.MOV.U32 R4, RZ, RZ, R28 ;  /* 0x000000ffff047224 */ /* 0x002fe400078e001c */
[----:B------:R-:W-:Y:S02]  /*4560*/  IMAD.MOV.U32 R5, RZ, RZ, R0 ;  /* 0x000000ffff057224 */ /* 0x000fe400078e0000 */
[----:B------:R-:W-:-:S02]  /*4570*/  IMAD R7, R6, UR5, R7 ;  /* 0x0000000506077c24 */ /* 0x000fc4000f8e0207 */
[----:B------:R-:W-:Y:S01]  /*4580*/  IMAD.WIDE.U32 R4, R6, UR4, R4 ;  /* 0x0000000406047c25 */ /* 0x000fe2000f8e0004 */
[----:B------:R-:W-:-:S03]  /*4590*/  ULDC.64 UR4, c[0x0][0x318] ;  /* 0x0000c60000047ab9 */ /* 0x000fc60000000a00 */
[----:B------:R-:W-:Y:S01]  /*45a0*/  IMAD R9, R185, 0x8000, R50 ;  /* 0x00008000b9097824 */ /* 0x000fe200078e0232 */
[----:B---3--:R-:W-:Y:S01]  /*45b0*/  LEA R12, P5, R4, UR4, 0x1 ;  /* 0x00000004040c7c11 */ /* 0x008fe2000f8a08ff */
[----:B------:R-:W-:Y:S01]  /*45c0*/  IMAD.IADD R5, R5, 0x1, R7 ;  /* 0x0000000105057824 */ /* 0x000fe200078e0207 */
[----:B------:R-:W-:Y:S01]  /*45d0*/  ULDC UR4, c[0x0][0x320] ;  /* 0x0000c80000047ab9 */ /* 0x000fe20000000800 */
[----:B------:R-:W-:Y:S02]  /*45e0*/  VIADD R6, R16, 0x40 ;  /* 0x0000004010067836 */ /* 0x000fe40000000000 */
[C---:B------:R-:W-:Y:S01]  /*45f0*/  VIADD R15, R9.reuse, 0x20 ;  /* 0x00000020090f7836 */ /* 0x040fe20000000000 */
[----:B------:R-:W-:Y:S01]  /*4600*/  LEA.HI.X R13, R4, UR5, R5, 0x1, P5 ;  /* 0x00000005040d7c11 */ /* 0x000fe2000a8f0c05 */
[C---:B------:R-:W-:Y:S01]  /*4610*/  @P3 VIADD R15, R9.reuse, 0xffffffe0 ;  /* 0xffffffe0090f3836 */ /* 0x040fe20000000000 */
[----:B------:R-:W-:Y:S01]  /*4620*/  ISETP.GE.AND P5, PT, R16, UR4, PT ;  /* 0x0000000410007c0c */ /* 0x000fe2000bfa6270 */
[----:B--2-4-:R-:W-:Y:S01]  /*4630*/  IMAD R25, R9, 0x2, R2 ;  /* 0x0000000209197824 */ /* 0x014fe200078e0202 */
[----:B------:R-:W-:Y:S01]  /*4640*/  ISETP.GE.AND P3, PT, R6, UR4, PT ;  /* 0x0000000406007c0c */ /* 0x000fe2000bf66270 */
[----:B------:R-:W-:-:S02]  /*4650*/  VIADD R14, R16, 0x80 ;  /* 0x00000080100e7836 */ /* 0x000fc40000000000 */
[----:B------:R-:W-:-:S08]  /*4660*/  VIADD R24, R16, 0xc0 ;  /* 0x000000c010187836 */ /* 0x000fd00000000000 */
[----:B------:R-:W1:Y:S04]  /*4670*/  @!P5 LDS.128 R4, [R25+0x400] ;  /* 0x000400001904d984 */ /* 0x000e680000000c00 */
[----:B------:R-:W2:Y:S04]  /*4680*/  @!P3 LDS.128 R8, [R25+0x2400] ;  /* 0x002400001908b984 */ /* 0x000ea80000000c00 */
[----:B-1----:R-:W-:Y:S01]  /*4690*/  @!P5 STG.E.128 desc[UR42][R12.64], R4 ;  /* 0x000000040c00d986 */ /* 0x002fe2000c101d2a */
[----:B------:R-:W-:Y:S01]  /*46a0*/  ISETP.GE.AND P5, PT, R14, UR4, PT ;  /* 0x000000040e007c0c */ /* 0x000fe2000bfa6270 */
[----:B------:R-:W-:-:S02]  /*46b0*/  VIADD R14, R16, 0x100 ;  /* 0x00000100100e7836 */ /* 0x000fc40000000000 */
[----:B--2---:R-:W-:Y:S01]  /*46c0*/  @!P3 STG.E.128 desc[UR42][R12.64+0x80], R8 ;  /* 0x000080080c00b986 */ /* 0x004fe2000c101d2a */
[----:B------:R-:W-:Y:S01]  /*46d0*/  ISETP.GE.AND P3, PT, R24, UR4, PT ;  /* 0x0000000418007c0c */ /* 0x000fe2000bf66270 */
        /* <DEDUP_REMOVED lines=16> */
[----:B------:R-:W-:Y:S02]  /*47e0*/  IMAD R24, R15, 0x2, R2 ;  /* 0x000000020f187824 */ /* 0x000fe400078e0202 */
[----:B------:R-:W-:-:S06]  /*47f0*/  VIADD R15, R16, 0xe0 ;  /* 0x000000e0100f7836 */ /* 0x000fcc0000000000 */
[----:B------:R-:W1:Y:S04]  /*4800*/  @!P5 LDS.128 R4, [R25+0xc400] ;  /* 0x00c400001904d984 */ /* 0x000e680000000c00 */
[----:B------:R-:W2:Y:S04]  /*4810*/  @!P3 LDS.128 R8, [R25+0xe400] ;  /* 0x00e400001908b984 */ /* 0x000ea80000000c00 */
[----:B-1----:R-:W-:Y:S01]  /*4820*/  @!P5 STG.E.128 desc[UR42][R12.64+0x300], R4 ;  /* 0x000300040c00d986 */ /* 0x002fe2000c101d2a */
[----:B------:R-:W-:-:S03]  /*4830*/  ISETP.GE.AND P5, PT, R54, UR4, PT ;  /* 0x0000000436007c0c */ /* 0x000fc6000bfa6270 */
        /* <DEDUP_REMOVED lines=22> */
[----:B------:R-:W-:-:S03]  /*49a0*/  ISETP.GE.AND P5, PT, R14, UR4, PT ;  /* 0x000000040e007c0c */ /* 0x000fc6000bfa6270 */
[----:B--2---:R-:W-:Y:S01]  /*49b0*/  @!P3 STG.E.128 desc[UR42][R12.64+0x2c0], R8 ;  /* 0x0002c0080c00b986 */ /* 0x004fe2000c101d2a */
[----:B------:R-:W-:-:S09]  /*49c0*/  ISETP.GE.AND P3, PT, R15, UR4, PT ;  /* 0x000000040f007c0c */ /* 0x000fd2000bf66270 */
[----:B------:R-:W1:Y:S04]  /*49d0*/  @!P5 LDS.128 R4, [R24+0xc400] ;  /* 0x00c400001804d984 */ /* 0x000e680000000c00 */
[----:B------:R-:W2:Y:S04]  /*49e0*/  @!P3 LDS.128 R8, [R24+0xe400] ;  /* 0x00e400001808b984 */ /* 0x000ea80000000c00 */
[----:B-1----:R1:W-:Y:S04]  /*49f0*/  @!P5 STG.E.128 desc[UR42][R12.64+0x340], R4 ;  /* 0x000340040c00d986 */ /* 0x0023e8000c101d2a */
[----:B--2---:R1:W-:Y:S02]  /*4a00*/  @!P3 STG.E.128 desc[UR42][R12.64+0x3c0], R8 ;  /* 0x0003c0080c00b986 */ /* 0x0043e4000c101d2a */
.L_x_2705:
[----:B------:R-:W-:Y:S05]  /*4a10*/  BSYNC B0 ;  /* 0x0000000000007941 */ /* 0x000fea0003800000 */
.L_x_2704:
[----:B------:R-:W-:Y:S01]  /*4a20*/  @!PT LDS RZ, [RZ] ;  /* 0x00000000fffff984 */ /* 0x000fe20000000800 */
[----:B------:R-:W-:Y:S01]  /*4a30*/  @!PT LDS RZ, [RZ] ;  /* 0x00000000fffff984 */ /* 0x000fe20000000800 */
[----:B------:R-:W-:Y:S01]  /*4a40*/  @!PT LDS RZ, [RZ] ;  /* 0x00000000fffff984 */ /* 0x000fe20000000800 */
[----:B------:R-:W-:Y:S01]  /*4a50*/  @!PT LDS RZ, [RZ] ;  /* 0x00000000fffff984 */ /* 0x000fe20000000800 */
[----:B------:R5:W-:Y:S06]  /*4a60*/  MEMBAR.ALL.CTA ;  /* 0x0000000000007992 */ /* 0x000bec0000008000 */
[----:B-----5:R-:W5:Y:S01]  /*4a70*/  FENCE.VIEW.ASYNC.S ;  /* 0x00000000000073c6 */ /* 0x020f620000000000 */
[----:B0-----:R-:W-:Y:S01]  /*4a80*/  @!P4 VIADD R74, R74, 0x28cc0 ;  /* 0x00028cc04a4ac836 */ /* 0x001fe20000000000 */
        /* <DEDUP_REMOVED lines=10> */
.L_x_2672:
[----:B------:R-:W-:Y:S04]  /*4b30*/  BSSY B0, `(.L_x_2707) ;  /* 0x0000004000007945 */ /* 0x000fe80003800000 */
[----:B------:R-:W-:Y:S05]  /*4b40*/  @P3 BRA `(.L_x_2708) ;  /* 0x0000000000083947 */ /* 0x000fea0003800000 */
[----:B------:R-:W0:Y:S02]  /*4b50*/  FENCE.VIEW.ASYNC.G ;  /* 0x00000000000073c6 */ /* 0x000e240000000100 */
[----:B0-----:R-:W-:Y:S06]  /*4b60*/  BAR.ARV 0xc, 0x180 ;  /* 0x0306000000007b1d */ /* 0x001fec0000002000 */
.L_x_2708:
[----:B------:R-:W-:Y:S05]  /*4b70*/  BSYNC B0 ;  /* 0x0000000000007941 */ /* 0x000fea0003800000 */
.L_x_2707:
[----:B------:R-:W-:Y:S01]  /*4b80*/  UISETP.NE.AND UP0, UPT, UR38, 0x1, UPT ;  /* 0x000000012600788c */ /* 0x000fe2000bf05270 */
[----:B------:R-:W-:Y:S05]  /*4b90*/  BSSY B7, `(.L_x_2709) ;  /* 0x0001029000077945 */ /* 0x000fea0003800000 */
[----:B------:R-:W-:-:S13]  /*4ba0*/  PLOP3.LUT P0, PT, PT, PT, UP0, 0x80, 0x0 ;  /* 0x000000000000781c */ /* 0x000fda0003f0f008 */
[----:B------:R-:W-:Y:S05]  /*4bb0*/  @!P0 BRA `(.L_x_2710) ;  /* 0x00000024004c8947 */ /* 0x000fea0003800000 */
[----:B------:R-:W0:Y:S01]  /*4bc0*/  LDC R0, c[0x0][0x448] ;  /* 0x00011200ff007b82 */ /* 0x000e220000000800 */
[----:B------:R-:W-:-:S07]  /*4bd0*/  IADD3 R7, R23, 0x1, -R22 ;  /* 0x0000000117077810 */ /* 0x000fce0007ffe816 */
[----:B------:R-:W1:Y:S01]  /*4be0*/  LDC.64 R4, c[0x0][0x9e0] ;  /* 0x00027800ff047b82 */ /* 0x000e620000000a00 */
[----:B0-----:R-:W-:Y:S01]  /*4bf0*/  ISETP.NE.AND P1, PT, R0, 0x1, PT ;  /* 0x000000010000780c */ /* 0x001fe20003f25270 */
[----:B------:R-:W-:Y:S01]  /*4c00*/  VIADD R0, R192, 0x3f ;  /* 0x0000003fc0007836 */ /* 0x000fe20000000000 */
[----:B-1----:R-:W-:-:S11]  /*4c10*/  ISETP.GE.AND P2, PT, R5, 0x1, PT ;  /* 0x000000010500780c */ /* 0x002fd60003f46270 */
[----:B------:R-:W0:Y:S08]  /*4c20*/  @P1 LDC R3, c[0x0][0x44c] ;  /* 0x00011300ff031b82 */ /* 0x000e300000000800 */
[----:B------:R-:W1:Y:S01]  /*4c30*/  @P1 LDC R6, c[0x0][0x450] ;  /* 0x00011400ff061b82 */ /* 0x000e620000000800 */
[----:B0-----:R-:W-:-:S05]  /*4c40*/  @P1 IMAD.HI.U32 R3, R0, R3, RZ ;  /* 0x0000000300031227 */ /* 0x001fca00078e00ff */
[----:B-1----:R-:W-:-:S05]  /*4c50*/  @P1 SHF.R.U32.HI R0, RZ, R6, R3 ;  /* 0x00000006ff001219 */ /* 0x002fca0000011603 */
[----:B------:R-:W-:-:S04]  /*4c60*/  IMAD.IADD R3, R7, 0x1, R0 ;  /* 0x0000000107037824 */ /* 0x000fc800078e0200 */
[----:B------:R-:W-:Y:S01]  /*4c70*/  IMAD.IADD R4, R3, 0x1, R4 ;  /* 0x0000000103047824 */ /* 0x000fe200078e0204 */
        /* <DEDUP_REMOVED lines=12> */
.L_x_2713:
[----:B------:R-:W-:-:S13]  /*4d40*/  ISETP.NE.AND P0, PT, R5, 0x1, PT ;  /* 0x000000010500780c */ /* 0x000fda0003f05270 */
[----:B------:R-:W0:Y:S02]  /*4d50*/  @P0 LDC.64 R6, c[0x0][0x9e8] ;  /* 0x00027a00ff060b82 */ /* 0x000e240000000a00 */
[----:B0-----:R-:W-:-:S05]  /*4d60*/  @P0 IMAD.HI.U32 R6, R0, R6, RZ ;  /* 0x0000000600060227 */ /* 0x001fca00078e00ff */
[----:B------:R-:W-:-:S07]  /*4d70*/  @P0 SHF.R.U32.HI R0, RZ, R7, R6 ;  /* 0x00000007ff000219 */ /* 0x000fce0000011606 */
.L_x_2714:
[----:B------:R-:W-:Y:S05]  /*4d80*/  BSYNC B0 ;  /* 0x0000000000007941 */ /* 0x000fea0003800000 */
.L_x_2712:
[----:B------:R-:W-:-:S05]  /*4d90*/  IMAD R3, R0, R5, R5 ;  /* 0x0000000500037224 */ /* 0x000fca00078e0205 */
[----:B------:R-:W-:-:S07]  /*4da0*/  VIMNMX R4, R4, R3, PT ;  /* 0x0000000304047248 */ /* 0x000fce0003fe0100 */
.L_x_2711:
        /* <DEDUP_REMOVED lines=24> */
.L_x_2717:
[----:B------:R-:W-:-:S13]  /*4f30*/  ISETP.NE.AND P0, PT, R5, 0x1, PT ;  /* 0x000000010500780c */ /* 0x000fda0003f05270 */
[----:B------:R-:W0:Y:S02]  /*4f40*/  @P0 LDC.64 R6, c[0x0][0x9e8] ;  /* 0x00027a00ff060b82 */ /* 0x000e240000000a00 */
[----:B0-----:R-:W-:-:S05]  /*4f50*/  @P0 IMAD.HI.U32 R4, R22, R6, RZ ;  /* 0x0000000616040227 */ /* 0x001fca00078e00ff */
[----:B------:R-:W-:-:S07]  /*4f60*/  @P0 SHF.R.U32.HI R22, RZ, R7, R4 ;  /* 0x00000007ff160219 */ /* 0x000fce0000011604 */
.L_x_2718:
[----:B------:R-:W-:Y:S05]  /*4f70*/  BSYNC B0 ;  /* 0x0000000000007941 */ /* 0x000fea0003800000 */
.L_x_2716:
[----:B------:R-:W-:-:S05]  /*4f80*/  IMAD R5, R22, R5, RZ ;  /* 0x0000000516057224 */ /* 0x000fca00078e02ff */
[----:B------:R-:W-:-:S07]  /*4f90*/  VIMNMX R0, R0, R5, !PT ;  /* 0x0000000500007248 */ /* 0x000fce0007fe0100 */
.L_x_2715:
[----:B------:R-:W-:Y:S01]  /*4fa0*/  SHF.R.S32.HI R3, RZ, 0x1f, R0 ;  /* 0x0000001fff037819 */ /* 0x000fe20000011400 */
[----:B------:R-:W-:Y:S01]  /*4fb0*/  BSSY B0, `(.L_x_2719) ;  /* 0x0000025000007945 */ /* 0x000fe20003800000 */
[----:B------:R-:W-:Y:S02]  /*4fc0*/  IMAD.MOV.U32 R5, RZ, RZ, RZ ;  /* 0x000000ffff057224 */ /* 0x000fe400078e00ff */
[----:B------:R-:W-:-:S04]  /*4fd0*/  LEA.HI R3, R3, R0, RZ, 0x6 ;  /* 0x0000000003037211 */ /* 0x000fc800078f30ff */
[----:B------:R-:W-:-:S04]  /*4fe0*/  SHF.R.S32.HI R3, RZ, 0x6, R3 ;  /* 0x00000006ff037819 */ /* 0x000fc80000011403 */
[----:B------:R-:W-:-:S04]  /*4ff0*/  VIMNMX R9, RZ, R3, !PT ;  /* 0x00000003ff097248 */ /* 0x000fc80007fe0100 */
        /* <DEDUP_REMOVED lines=8> */
[----:B---3--:R-:W-:Y:S02]  /*5080*/  IABS R12, R11 ;  /* 0x0000000b000c7213 */ /* 0x008fe40000000000 */
        /* <DEDUP_REMOVED lines=23> */
.L_x_2720:
[----:B------:R-:W-:Y:S05]  /*5200*/  BSYNC B0 ;  /* 0x0000000000007941 */ /* 0x000fea0003800000 */
.L_x_2719:
[-C--:B------:R-:W-:Y:S01]  /*5210*/  IMAD R0, R218, R5.reuse, R9 ;  /* 0x00000005da007224 */ /* 0x080fe200078e0209 */
        /* <DEDUP_REMOVED lines=45> */
[----:B---3--:R-:W-:Y:S02]  /*54f0*/  CS2R R70, SRZ ;  /* 0x0000000000467805 */ /* 0x008fe4000001ff00 */
[----:B------:R-:W-:Y:S02]  /*5500*/  CS2R R68, SRZ ;  /* 0x0000000000447805 */ /* 0x000fe4000001ff00 */
[----:B----4-:R-:W-:Y:S02]  /*5510*/  CS2R R66, SRZ ;  /* 0x0000000000427805 */ /* 0x010fe4000001ff00 */
        /* <DEDUP_REMOVED lines=19> */
[----:B--2---:R-:W-:-:S02]  /*5650*/  CS2R R26, SRZ ;  /* 0x00000000001a7805 */ /* 0x004fc4000001ff00 */
[----:B------:R-:W-:Y:S01]  /*5660*/  CS2R R24, SRZ ;  /* 0x0000000000187805 */ /* 0x000fe2000001ff00 */
[----:B------:R-:W-:Y:S06]  /*5670*/  @!P1 BRA `(.L_x_2721) ;  /* 0x000000f400e89947 */ /* 0x000fec0003800000 */
[----:B------:R-:W2:Y:S04]  /*5680*/  LDL R10, [R1+0x48] ;  /* 0x00004800010a7983 */ /* 0x000ea80000100800 */
[----:B--2---:R-:W0:Y:S02]  /*5690*/  SHFL.IDX PT, R3, R10, RZ, 0x1f ;  /* 0x00001fff0a037589 */ /* 0x004e2400000e0000 */
[----:B0-----:R-:W-:-:S04]  /*56a0*/  LEA.HI R4, R3, R3, RZ, 0x1 ;  /* 0x0000000303047211 */ /* 0x001fc800078f08ff */
[----:B------:R-:W-:-:S05]  /*56b0*/  LOP3.LUT R4, R4, 0x1fffe, RZ, 0xc0, !PT ;  /* 0x0001fffe04047812 */ /* 0x000fca00078ec0ff */
[----:B------:R-:W-:Y:S02]  /*56c0*/  IMAD.IADD R3, R3, 0x1, -R4 ;  /* 0x0000000103037824 */ /* 0x000fe400078e0a04 */
[----:B------:R-:W-:Y:S02]  /*56d0*/  IMAD.U32 R4, RZ, RZ, UR37 ;  /* 0x00000025ff047e24 */ /* 0x000fe4000f8e00ff */
[----:B------:R-:W-:-:S03]  /*56e0*/  IMAD R3, R3, 0x8000, R2 ;  /* 0x0000800003037824 */ /* 0x000fc600078e0202 */
[----:B------:R-:W-:Y:S01]  /*56f0*/  ISETP.NE.AND P0, PT, R4, 0x3, PT ;  /* 0x000000030400780c */ /* 0x000fe20003f05270 */
[----:B------:R-:W-:-:S05]  /*5700*/  VIADD R3, R3, 0x400 ;  /* 0x0000040003037836 */ /* 0x000fca0000000000 */
[----:B------:R-:W-:-:S04]  /*5710*/  SHF.R.U32.HI R3, RZ, 0x4, R3 ;  /* 0x00000004ff037819 */ /* 0x000fc80000011603 */
[----:B------:R-:W-:-:S04]  /*5720*/  LOP3.LUT R3, R3, 0x3fff, RZ, 0xc0, !PT ;  /* 0x00003fff03037812 */ /* 0x000fc800078ec0ff */
[----:B------:R-:W-:Y:S01]  /*5730*/  LOP3.LUT R3, R3, 0x2000000, RZ, 0xfc, !PT ;  /* 0x0200000003037812 */ /* 0x000fe200078efcff */
[----:B------:R-:W-:Y:S06]  /*5740*/  @!P0 BRA `(.L_x_2722) ;  /* 0x0000000000048947 */ /* 0x000fec0003800000 */
[----:B------:R-:W-:Y:S01]  /*5750*/  BPT.TRAP 0x1 ;  /* 0x000000040000795c */ /* 0x000fe20000300000 */
.L_x_2722:
[----:B------:R-:W-:Y:S01]  /*5760*/  IMAD R9, R18, 0x8, R2 ;  /* 0x0000000812097824 */ /* 0x000fe200078e0202 */
[----:B------:R-:W-:Y:S01]  /*5770*/  SHF.L.U32 R10, R19, 0x1f, RZ ;  /* 0x0000001f130a7819 */ /* 0x000fe200000006ff */
[----:B------:R-:W-:Y:S01]  /*5780*/  VIADD R4, R2, 0x26800 ;  /* 0x0002680002047836 */ /* 0x000fe20000000000 */
[----:B------:R-:W-:Y:S01]  /*5790*/  BSSY B0, `(.L_x_2723) ;  /* 0x0000008000007945 */ /* 0x000fe20003800000 */
[----:B------:R-:W-:Y:S01]  /*57a0*/  IMAD R6, R18, 0x1000, R3 ;  /* 0x0000100012067824 */ /* 0x000fe200078e0203 */
[----:B------:R-:W0:Y:S01]  /*57b0*/  SYNCS.PHASECHK.TRANS64.TRYWAIT P1, [R9+URZ+0x28c50], R10 ;  /* 0x028c500a090075a7 */ /* 0x000e22000802017f */
[----:B------:R-:W-:Y:S01]  /*57c0*/  IMAD.MOV.U32 R7, RZ, RZ, 0x40000040 ;  /* 0x40000040ff077424 */ /* 0x000fe200078e00ff */
[----:B------:R-:W-:-:S04]  /*57d0*/  SHF.R.U32.HI R4, RZ, 0x4, R4 ;  /* 0x00000004ff047819 */ /* 0x000fc80000011604 */
[----:B------:R-:W-:-:S04]  /*57e0*/  LOP3.LUT R4, R4, 0x3fff, RZ, 0xc0, !PT ;  /* 0x00003fff04047812 */ /* 0x000fc800078ec0ff */
[----:B------:R-:W-:Y:S01]  /*57f0*/  LOP3.LUT R4, R4, 0x10000, RZ, 0xfc, !PT ;  /* 0x0001000004047812 */ /* 0x000fe200078efcff */
[----:B0-----:R-:W-:Y:S06]  /*5800*/  @!P1 BRA `(.L_x_2724) ;  /* 0x000001e000bc9947 */ /* 0x001fec0003800000 */
.L_x_3085:
[----:B------:R-:W-:Y:S05]  /*5810*/  BSYNC B0 ;  /* 0x0000000000007941 */ /* 0x000fea0003800000 */
.L_x_2723:
        /* <DEDUP_REMOVED lines=24> */
[----:B-----5:R-:W-:Y:S01]  /*59a0*/  WARPGROUP.ARRIVE ;  /* 0x00000000000079c5 */ /* 0x020fe20000000000 */
[----:B------:R-:W-:Y:S01]  /*59b0*/  R2UR UR5, R11 ;  /* 0x000000000b0572ca */ /* 0x000fe200000e0000 */
[----:B------:R-:W-:Y:S01]  /*59c0*/  VIADD R8, R8, 0xfffffffe ;  /* 0xfffffffe08087836 */ /* 0x000fe20000000000 */
[----:B------:R-:W-:Y:S03]  /*59d0*/  BSSY B0, `(.L_x_2725) ;  /* 0x00000e2000007945 */ /* 0x000fe60003800000 */
[----:B------:R-:W-:Y:S01]  /*59e0*/  HGMMA.64x256x16.F32 R24, gdesc[UR12].tnspB, RZ, !UPT, gsb0 ;  /* 0x43e000000c1879f0 */ /* 0x000fe2000c0008ff */
[----:B------:R-:W-:Y:S01]  /*59f0*/  R2UR UR14, R6 ;  /* 0x00000000060e72ca */ /* 0x000fe200000e0000 */
[----:B------:R-:W-:Y:S01]  /*5a00*/  VIADD R6, R4, 0x6 ;  /* 0x0000000604067836 */ /* 0x000fe20000000000 */
[----:B------:R-:W-:Y:S01]  /*5a10*/  R2UR UR15, R7 ;  /* 0x00000000070f72ca */ /* 0x000fe200000e0000 */
[----:B------:R-:W-:Y:S01]  /*5a20*/  IMAD.MOV.U32 R7, RZ, RZ, 0x40000040 ;  /* 0x40000040ff077424 */ /* 0x000fe200078e00ff */
[----:B------:R-:W-:-:S02]  /*5a30*/  ISETP.GE.AND P2, PT, R8, R0, PT ;  /* 0x000000000800720c */ /* 0x000fc40003f46270 */
        /* <DEDUP_REMOVED lines=22> */
.L_x_2732:
[----:B------:R-:W-:Y:S01]  /*5ba0*/  BAR.SYNC.DEFER_BLOCKING 0xe, 0x100 ;  /* 0x0384000000007b1d */ /* 0x000fe20000010000 */
[C---:B------:R-:W-:Y:S02]  /*5bb0*/  IMAD R8, R18.reuse, 0x40, R191 ;  /* 0x0000004012087824 */ /* 0x040fe400078e02bf */
[----:B------:R-:W-:Y:S02]  /*5bc0*/  VIADD R18, R18, 0x1 ;  /* 0x0000000112127836 */ /* 0x000fe40000000000 */
[----:B------:R-:W-:-:S03]  /*5bd0*/  IMAD R8, R8, 0x4, R2 ;  /* 0x0000000408087824 */ /* 0x000fc600078e0202 */
[----:B------:R-:W-:-:S04]  /*5be0*/  ISETP.NE.AND P2, PT, R18, 0x2, PT ;  /* 0x000000021200780c */ /* 0x000fc80003f45270 */
[----:B------:R-:W-:Y:S01]  /*5bf0*/  SEL R18, R18, RZ, P2 ;  /* 0x000000ff12127207 */ /* 0x000fe20001000000 */
[----:B0-----:R-:W0:Y:S04]  /*5c00*/  LDS R9, [R8+0x28800] ;  /* 0x0288000008097984 */ /* 0x001e280000000800 */
[----:B-1----:R-:W1:Y:S01]  /*5c10*/  LDS R8, [R8+0x28820] ;  /* 0x0288200008087984 */ /* 0x002e620000000800 */
        /* <DEDUP_REMOVED lines=135> */
.L_x_2727:
[----:B------:R-:W-:Y:S01]  /*6490*/  IMAD R21, R18, 0x8, R2 ;  /* 0x0000000812157824 */ /* 0x000fe200078e0202 */
[----:B------:R-:W-:-:S04]  /*64a0*/  SHF.L.U32 R8, R19, 0x1f, RZ ;  /* 0x0000001f13087819 */ /* 0x000fc800000006ff */
[----:B------:R0:W1:Y:S01]  /*64b0*/  SYNCS.PHASECHK.TRANS64.TRYWAIT P2, [R21+URZ+0x28c50], R8 ;  /* 0x028c5008150075a7 */ /* 0x000062000804017f */
[----:B------:R-:W-:Y:S05]  /*64c0*/  @!P0 BRA `(.L_x_2728) ;  /* 0x0000000000048947 */ /* 0x000fea0003800000 */
[----:B------:R-:W-:Y:S01]  /*64d0*/  BPT.TRAP 0x1 ;  /* 0x000000040000795c */ /* 0x000fe20000300000 */
.L_x_2728:
[----:B------:R-:W-:Y:S04]  /*64e0*/  BSSY B1, `(.L_x_2729) ;  /* 0x0000004000017945 */ /* 0x000fe80003800000 */
[----:B-1----:R-:W-:Y:S05]  /*64f0*/  @P2 BRA `(.L_x_2730) ;  /* 0x0000000000082947 */ /* 0x002fea0003800000 */
[----:B------:R-:W1:Y:S02]  /*6500*/  SYNCS.PHASECHK.TRANS64.TRYWAIT P2, [R21+URZ+0x28c50], R8 ;  /* 0x028c5008150075a7 */ /* 0x000e64000804017f */
[----:B-1----:R-:W-:Y:S05]  /*6510*/  @!P2 BRA `(.L_x_2731) ;  /* 0x000001d4008ca947 */ /* 0x002fea0003800000 */
.L_x_2730:
[----:B------:R-:W-:Y:S05]  /*6520*/  BSYNC B1 ;  /* 0x0000000000017941 */ /* 0x000fea0003800000 */
.L_x_2729:
[----:B01----:R-:W-:Y:S01]  /*6530*/  IMAD R8, R18, 0x1000, R3 ;  /* 0x0000100012087824 */ /* 0x003fe200078e0203 */
[----:B------:R-:W-:Y:S01]  /*6540*/  R2UR UR4, R4 ;  /* 0x00000000040472ca */ /* 0x000fe200000e0000 */
[----:B------:R-:W-:Y:S01]  /*6550*/  IMAD.MOV.U32 R9, RZ, RZ, 0x40000040 ;  /* 0x40000040ff097424 */ /* 0x000fe200078e00ff */
[----:B------:R-:W-:Y:S01]  /*6560*/  R2UR UR5, R5 ;  /* 0x00000000050572ca */ /* 0x000fe200000e0000 */
[----:B------:R-:W-:Y:S01]  /*6570*/  WARPGROUP.ARRIVE ;  /* 0x00000000000079c5 */ /* 0x000fe20000000000 */
[C---:B------:R-:W-:Y:S01]  /*6580*/  R2UR UR6, R8.reuse ;  /* 0x00000000080672ca */ /* 0x040fe200000e0000 */
[----:B------:R-:W-:Y:S01]  /*6590*/  VIADD R14, R8, 0x80 ;  /* 0x00000080080e7836 */ /* 0x000fe20000000000 */
[----:B------:R-:W-:Y:S01]  /*65a0*/  R2UR UR7, R9 ;  /* 0x00000000090772ca */ /* 0x000fe200000e0000 */
[----:B------:R-:W-:Y:S02]  /*65b0*/  IMAD.MOV.U32 R15, RZ, RZ, 0x40000040 ;  /* 0x40000040ff0f7424 */ /* 0x000fe400078e00ff */
[----:B------:R-:W-:-:S02]  /*65c0*/  IMAD.MOV.U32 R9, RZ, RZ, 0x40000040 ;  /* 0x40000040ff097424 */ /* 0x000fc400078e00ff */
[----:B------:R-:W-:-:S05]  /*65d0*/  @!P1 VIADD R21, R21, 0x28c60 ;  /* 0x00028c6015159836 */ /* 0x000fca0000000000 */
[----:B------:R-:W-:-:S03]  /*65e0*/  @!P1 PRMT R21, RZ, 0x654, R21 ;  /* 0x00000654ff159816 */ /* 0x000fc60000000015 */
        /* <DEDUP_REMOVED lines=27> */
[----:B------:R-:W-:Y:S03]  /*67a0*/  HGMMA.64x256x16.F32 R24, gdesc[UR4].tnspB, R24, gsb0 ;  /* 0x43e00000041879f0 */ /* 0x000fe60008000818 */
[----:B------:R-:W-:Y:S02]  /*67b0*/  WARPGROUP.DEPBAR.LE gsb0, 0x0 ;  /* 0x00008000000079c5 */ /* 0x000fe40000010000 */
[----:B------:R-:W-:Y:S06]  /*67c0*/  BAR.ARV 0xf, 0x100 ;  /* 0x03c4000000007b1d */ /* 0x000fec0000002000 */
[----:B------:R1:W-:Y:S01]  /*67d0*/  @!P1 SYNCS.ARRIVE.TRANS64.RED.A1T0 RZ, [R21+URZ], RZ ;  /* 0x000000ff15ff99a7 */ /* 0x0003e2000810043f */
[----:B------:R-:W-:Y:S05]  /*67e0*/  @P3 BRA `(.L_x_2732) ;  /* 0xfffffff000ec3947 */ /* 0x000fea000383ffff */
.L_x_2726:
[----:B------:R-:W-:Y:S05]  /*67f0*/  BSYNC B0 ;  /* 0x0000000000007941 */ /* 0x000fea0003800000 */
.L_x_2725:
[----:B------:R-:W-:Y:S01]  /*6800*/  BAR.SYNC.DEFER_BLOCKING 0xe, 0x100 ;  /* 0x0384000000007b1d */ /* 0x000fe20000010000 */
[C---:B------:R-:W-:Y:S01]  /*6810*/  IMAD R3, R18.reuse, 0x40, R191 ;  /* 0x0000004012037824 */ /* 0x040fe200078e02bf */
[----:B------:R-:W-:Y:S01]  /*6820*/  PLOP3.LUT P0, PT, PT, PT, PT, 0x8, 0x0 ;  /* 0x000000000000781c */ /* 0x000fe20003f0e170 */
[----:B------:R-:W-:Y:S02]  /*6830*/  VIADD R18, R18, 0x1 ;  /* 0x0000000112127836 */ /* 0x000fe40000000000 */
[----:B------:R-:W-:Y:S02]  /*6840*/  IMAD R3, R3, 0x4, R2 ;  /* 0x0000000403037824 */ /* 0x000fe400078e0202 */
[----:B------:R-:W-:Y:S01]  /*6850*/  IMAD.MOV.U32 R152, RZ, RZ, RZ ;  /* 0x000000ffff987224 */ /* 0x000fe200078e00ff */
[----:B------:R-:W-:-:S04]  /*6860*/  ISETP.NE.AND P1, PT, R18, 0x2, PT ;  /* 0x000000021200780c */ /* 0x000fc80003f25270 */
[----:B------:R-:W-:Y:S01]  /*6870*/  SEL R18, R18, RZ, P1 ;  /* 0x000000ff12127207 */ /* 0x000fe20000800000 */
[----:B------:R-:W2:Y:S04]  /*6880*/  LDS R0, [R3+0x28820] ;  /* 0x0288200003007984 */ /* 0x000ea80000000800 */
[----:B------:R3:W4:Y:S02]  /*6890*/  LDS R2, [R3+0x28800] ;  /* 0x0288000003027984 */ /* 0x0007240000000800 */
[----:B---3--:R-:W-:Y:S02]  /*68a0*/  IMAD.MOV.U32 R3, RZ, RZ, RZ ;  /* 0x000000ffff037224 */ /* 0x008fe400078e00ff */
        /* <DEDUP_REMOVED lines=65> */
[-C--:B----4-:R-:W-:Y:S01]  /*6cc0*/  FMUL.FTZ R24, R24, R2.reuse ;  /* 0x0000000218187220 */ /* 0x090fe20000410000 */
        /* <DEDUP_REMOVED lines=66> */
.L_x_2710:
        /* <DEDUP_REMOVED lines=24> */
.L_x_2735:
[----:B------:R-:W-:-:S13]  /*7270*/  ISETP.NE.AND P0, PT, R5, 0x1, PT ;  /* 0x000000010500780c */ /* 0x000fda0003f05270 */
[----:B------:R-:W0:Y:S02]  /*7280*/  @P0 LDC.64 R6, c[0x0][0x9e8] ;  /* 0x00027a00ff060b82 */ /* 0x000e240000000a00 */
[----:B0-----:R-:W-:-:S05]  /*7290*/  @P0 IMAD.HI.U32 R6, R0, R6, RZ ;  /* 0x0000000600060227 */ /* 0x001fca00078e00ff */
[----:B------:R-:W-:-:S07]  /*72a0*/  @P0 SHF.R.U32.HI R0, RZ, R7, R6 ;  /* 0x00000007ff000219 */ /* 0x000fce0000011606 */
.L_x_2736:
[----:B------:R-:W-:Y:S05]  /*72b0*/  BSYNC B0 ;  /* 0x0000000000007941 */ /* 0x000fea0003800000 */
.L_x_2734:
[----:B------:R-:W-:-:S05]  /*72c0*/  IMAD R3, R0, R5, R5 ;  /* 0x0000000500037224 */ /* 0x000fca00078e0205 */
[----:B------:R-:W-:-:S07]  /*72d0*/  VIMNMX R4, R4, R3, PT ;  /* 0x0000000304047248 */ /* 0x000fce0003fe0100 */
.L_x_2733:
        /* <DEDUP_REMOVED lines=24> */
.L_x_2739:
[----:B------:R-:W-:-:S13]  /*7460*/  ISETP.NE.AND P0, PT, R5, 0x1, PT ;  /* 0x000000010500780c */ /* 0x000fda0003f05270 */
[----:B------:R-:W0:Y:S02]  /*7470*/  @P0 LDC.64 R6, c[0x0][0x9e8] ;  /* 0x00027a00ff060b82 */ /* 0x000e240000000a00 */
[----:B0-----:R-:W-:-:S05]  /*7480*/  @P0 IMAD.HI.U32 R4, R3, R6, RZ ;  /* 0x0000000603040227 */ /* 0x001fca00078e00ff */
[----:B------:R-:W-:-:S07]  /*7490*/  @P0 SHF.R.U32.HI R3, RZ, R7, R4 ;  /* 0x00000007ff030219 */ /* 0x000fce0000011604 */
.L_x_2740:
[----:B------:R-:W-:Y:S05]  /*74a0*/  BSYNC B0 ;  /* 0x0000000000007941 */ /* 0x000fea0003800000 */
.L_x_2738:
[----:B------:R-:W-:-:S05]  /*74b0*/  IMAD R3, R3, R5, RZ ;  /* 0x0000000503037224 */ /* 0x000fca00078e02ff */
[----:B------:R-:W-:-:S07]  /*74c0*/  VIMNMX R0, R0, R3, !PT ;  /* 0x0000000300007248 */ /* 0x000fce0007fe0100 */
.L_x_2737:
        /* <DEDUP_REMOVED lines=38> */
.L_x_2742:
[----:B------:R-:W-:Y:S05]  /*7730*/  BSYNC B0 ;  /* 0x0000000000007941 */ /* 0x000fea0003800000 */
.L_x_2741:
        /* <DEDUP_REMOVED lines=82> */
[----:B------:R-:W-:-:S04]  /*7c60*/  LOP3.LUT R3, R3, 0x3fff, RZ, 0xc0, !PT ;  /* 0x00003fff03037812 */ /* 0x000fc800078ec0ff */
[----:B------:R-:W-:Y:S01]  /*7c70*/  LOP3.LUT R190, R3, 0x2000000, RZ, 0xfc, !PT ;  /* 0x0200000003be7812 */ /* 0x000fe200078efcff */
        /* <DEDUP_REMOVED lines=17> */
.L_x_2744:
[----:B------:R-:W-:Y:S05]  /*7d90*/  BSYNC B6 ;  /* 0x0000000000067941 */ /* 0x000fea0003800000 */
.L_x_2743:
[----:B------:R-:W-:Y:S02]  /*7da0*/  ULDC UR4, c[0x0][0x3f4] ;  /* 0x0000fd0000047ab9 */ /* 0x000fe40000000800 */
[----:B------:R-:W-:-:S13]  /*7db0*/  ISETP.LT.AND P0, PT, RZ, UR4, PT ;  /* 0x00000004ff007c0c */ /* 0x000fda000bf01270 */
[----:B------:R-:W-:Y:S05]  /*7dc0*/  @P0 BRA `(.L_x_2745) ;  /* 0x00000000003c0947 */ /* 0x000fea0003800000 */
[----:B------:R-:W-:-:S04]  /*7dd0*/  LEA.HI R0, R217, R217, RZ, 0x1 ;  /* 0x000000d9d9007211 */ /* 0x000fc800078f08ff */
[----:B------:R-:W-:-:S05]  /*7de0*/  LOP3.LUT R0, R0, 0xfffffffe, RZ, 0xc0, !PT ;  /* 0xfffffffe00007812 */ /* 0x000fca00078ec0ff */
[----:B------:R-:W-:-:S05]  /*7df0*/  IMAD.IADD R0, R217, 0x1, -R0 ;  /* 0x00000001d9007824 */ /* 0x000fca00078e0a00 */
[----:B------:R-:W-:-:S04]  /*7e00*/  SHF.L.U32 R3, R0, 0x1f, RZ ;  /* 0x0000001f00037819 */ /* 0x000fc800000006ff */
[----:B------:R0:W1:Y:S03]  /*7e10*/  SYNCS.PHASECHK.TRANS64.TRYWAIT P0, [R2+URZ+0x28c00], R3 ;  /* 0x028c0003020075a7 */ /* 0x000066000800017f */
[----:B-1----:R-:W-:Y:S05]  /*7e20*/  @!P0 NANOSLEEP.SYNCS 0x989680 ;  /* 0x009896800000895d */ /* 0x002fea0003900000 */
[----:B------:R-:W1:Y:S01]  /*7e30*/  @!P0 SYNCS.PHASECHK.TRANS64 P0, [R2+URZ+0x28c00], R3 ;  /* 0x028c0003020085a7 */ /* 0x000e62000800007f */
[----:B------:R-:W-:Y:S04]  /*7e40*/  BSSY B0, `(.L_x_2746) ;  /* 0x0000006000007945 */ /* 0x000fe80003800000 */
[----:B-1----:R-:W-:Y:S05]  /*7e50*/  @P0 BRA `(.L_x_2747) ;  /* 0x0000000000100947 */ /* 0x002fea0003800000 */
.L_x_2748:
[----:B-1----:R1:W2:Y:S02]  /*7e60*/  SYNCS.PHASECHK.TRANS64.TRYWAIT P0, [R2+URZ+0x28c00], R3 ;  /* 0x028c0003020075a7 */ /* 0x0022a4000800017f */
[----:B--2---:R-:W-:Y:S05]  /*7e70*/  @!P0 NANOSLEEP.SYNCS 0x989680 ;  /* 0x009896800000895d */ /* 0x004fea0003900000 */
[----:B------:R-:W2:Y:S02]  /*7e80*/  @!P0 SYNCS.PHASECHK.TRANS64 P0, [R2+URZ+0x28c00], R3 ;  /* 0x028c0003020085a7 */ /* 0x000ea4000800007f */
[----:B--2---:R-:W-:Y:S05]  /*7e90*/  @!P0 BRA `(.L_x_2748) ;  /* 0xfffffffc00f08947 */ /* 0x004fea000383ffff */
.L_x_2747:
[----:B------:R-:W-:Y:S05]  /*7ea0*/  BSYNC B0 ;  /* 0x0000000000007941 */ /* 0x000fea0003800000 */
.L_x_2746:
[----:B------:R-:W-:Y:S05]  /*7eb0*/  BRA `(.L_x_2749) ;  /* 0x0000002c00187947 */ /* 0x000fea0003800000 */
.L_x_2745:
[----:B------:R-:W-:Y:S01]  /*7ec0*/  VIADD R4, R2, 0x20400 ;  /* 0x0002040002047836 */ /* 0x000fe20000000000 */
[----:B-----5:R-:W-:Y:S01]  /*7ed0*/  SHF.R.S32.HI R0, RZ, 0x1f, R76 ;  /* 0x0000001fff007819 */ /* 0x020fe2000001144c */
[----:B------:R-:W-:Y:S01]  /*7ee0*/  ULDC.64 UR4, c[0x0][0x3f8] ;  /* 0x0000fe0000047ab9 */ /* 0x000fe20000000a00 */
[----:B------:R-:W-:Y:S01]  /*7ef0*/  ULDC.64 UR6, c[0x0][0x408] ;  /* 0x0001020000067ab9 */ /* 0x000fe20000000a00 */
[----:B------:R-:W-:Y:S01]  /*7f00*/  IMAD.WIDE.U32 R24, R76, UR4, RZ ;  /* 0x000000044c187c25 */ /* 0x000fe2000f8e00ff */
[----:B------:R-:W-:Y:S01]  /*7f10*/  LOP3.LUT P0, RZ, R4, 0x3ff, RZ, 0xc0, !PT ;  /* 0x000003ff04ff7812 */ /* 0x000fe2000780c0ff */
[----:B------:R-:W-:Y:S02]  /*7f20*/  BSSY B6, `(.L_x_2750) ;  /* 0x0000019000067945 */ /* 0x000fe40003800000 */
[C---:B------:R-:W-:Y:S02]  /*7f30*/  IMAD R3, R0.reuse, UR4, RZ ;  /* 0x0000000400037c24 */ /* 0x040fe4000f8e02ff */
[----:B------:R-:W-:-:S02]  /*7f40*/  IMAD R5, R0, UR6, RZ ;  /* 0x0000000600057c24 */ /* 0x000fc4000f8e02ff */
[C---:B------:R-:W-:Y:S02]  /*7f50*/  IMAD R3, R76.reuse, UR5, R3 ;  /* 0x000000054c037c24 */ /* 0x040fe4000f8e0203 */
[C---:B------:R-:W-:Y:S02]  /*7f60*/  IMAD R5, R76.reuse, UR7, R5 ;  /* 0x000000074c057c24 */ /* 0x040fe4000f8e0205 */
[----:B------:R-:W-:-:S04]  /*7f70*/  IMAD.WIDE.U32 R76, R76, UR6, RZ ;  /* 0x000000064c4c7c25 */ /* 0x000fc8000f8e00ff */
[----:B------:R-:W-:Y:S02]  /*7f80*/  IMAD.IADD R27, R3, 0x1, R25 ;  /* 0x00000001031b7824 */ /* 0x000fe400078e0219 */
[----:B------:R-:W-:Y:S01]  /*7f90*/  IMAD.IADD R29, R5, 0x1, R77 ;  /* 0x00000001051d7824 */ /* 0x000fe200078e024d */
        /* <DEDUP_REMOVED lines=17> */
.L_x_2751:
[----:B------:R-:W-:Y:S05]  /*80b0*/  BSYNC B6 ;  /* 0x0000000000067941 */ /* 0x000fea0003800000 */
.L_x_2750:
[----:B------:R-:W0:Y:S01]  /*80c0*/  S2R R0, SR_TID.X ;  /* 0x0000000000007919 */ /* 0x000e220000002100 */
[----:B------:R-:W-:Y:S01]  /*80d0*/  ULDC.U8 UR4, c[0x0][0x410] ;  /* 0x0001040000047ab9 */ /* 0x000fe20000000000 */
[----:B------:R-:W-:Y:S01]  /*80e0*/  BSSY B0, `(.L_x_2752) ;  /* 0x000029b000007945 */ /* 0x000fe20003800000 */
[----:B------:R-:W-:Y:S01]  /*80f0*/  ISETP.NE.AND P0, PT, RZ, UR4, PT ;  /* 0x00000004ff007c0c */ /* 0x000fe2000bf05270 */
[C---:B------:R-:W-:Y:S02]  /*8100*/  VIADD R36, R184.reuse, 0x20 ;  /* 0x00000020b8247836 */ /* 0x040fe40000000000 */
[----:B------:R-:W-:Y:S02]  /*8110*/  IMAD.IADD R34, R184, 0x1, R192 ;  /* 0x00000001b8227824 */ /* 0x000fe400078e02c0 */
[----:B0-----:R-:W-:-:S05]  /*8120*/  VIADD R0, R0, 0xffffff80 ;  /* 0xffffff8000007836 */ /* 0x001fca0000000000 */
[----:B------:R-:W-:-:S04]  /*8130*/  SHF.R.S32.HI R3, RZ, 0x1f, R0 ;  /* 0x0000001fff037819 */ /* 0x000fc80000011400 */
[----:B------:R-:W-:-:S04]  /*8140*/  LEA.HI R3, R3, R0, RZ, 0x2 ;  /* 0x0000000003037211 */ /* 0x000fc800078f10ff */
[----:B------:R-:W-:-:S05]  /*8150*/  LOP3.LUT R3, R3, 0xfffffffc, RZ, 0xc0, !PT ;  /* 0xfffffffc03037812 */ /* 0x000fca00078ec0ff */
[----:B------:R-:W-:Y:S01]  /*8160*/  IMAD.IADD R3, R0, 0x1, -R3 ;  /* 0x0000000100037824 */ /* 0x000fe200078e0a03 */
[----:B------:R-:W-:Y:S06]  /*8170*/  @!P0 BRA `(.L_x_2753) ;  /* 0x0000001400508947 */ /* 0x000fec0003800000 */
[----:B------:R-:W0:Y:S01]  /*8180*/  LDC R37, c[0x0][0x448] ;  /* 0x00011200ff257b82 */ /* 0x000e220000000800 */
[----:B------:R-:W-:Y:S01]  /*8190*/  IMAD R3, R3, 0x20, R34 ;  /* 0x0000002003037824 */ /* 0x000fe200078e0222 */
[----:B------:R-:W-:Y:S01]  /*81a0*/  ULDC.64 UR4, c[0x0][0x3f8] ;  /* 0x0000fe0000047ab9 */ /* 0x000fe20000000a00 */
[----:B------:R-:W-:Y:S01]  /*81b0*/  ULDC.64 UR6, c[0x0][0x408] ;  /* 0x0001020000067ab9 */ /* 0x000fe20000000a00 */
[----:B------:R-:W-:Y:S01]  /*81c0*/  IMAD.MOV.U32 R6, RZ, RZ, R24 ;  /* 0x000000ffff067224 */ /* 0x000fe200078e0018 */
[----:B------:R-:W-:Y:S01]  /*81d0*/  SHF.R.S32.HI R31, RZ, 0x1f, R200 ;  /* 0x0000001fff1f7819 */ /* 0x000fe200000114c8 */
[----:B------:R-:W-:Y:S02]  /*81e0*/  IMAD.MOV.U32 R7, RZ, RZ, R27 ;  /* 0x000000ffff077224 */ /* 0x000fe400078e001b */
[----:B------:R-:W-:Y:S02]  /*81f0*/  IMAD.MOV.U32 R8, RZ, RZ, R76 ;  /* 0x000000ffff087224 */ /* 0x000fe400078e004c */
[----:B------:R-:W-:Y:S01]  /*8200*/  IMAD.MOV.U32 R9, RZ, RZ, R29 ;  /* 0x000000ffff097224 */ /* 0x000fe200078e001d */
[----:B0-----:R-:W-:-:S13]  /*8210*/  ISETP.NE.AND P0, PT, R37, 0x1, PT ;  /* 0x000000012500780c */ /* 0x001fda0003f05270 */
[----:B------:R-:W0:Y:S08]  /*8220*/  @P0 LDC R0, c[0x0][0x44c] ;  /* 0x00011300ff000b82 */ /* 0x000e300000000800 */
[----:B------:R-:W1:Y:S01]  /*8230*/  @P0 LDC R5, c[0x0][0x450] ;  /* 0x00011400ff050b82 */ /* 0x000e620000000800 */
[----:B0-----:R-:W-:-:S05]  /*8240*/  @P0 IMAD.HI.U32 R0, R3, R0, RZ ;  /* 0x0000000003000227 */ /* 0x001fca00078e00ff */
[----:B-1----:R-:W-:-:S04]  /*8250*/  @P0 SHF.R.U32.HI R3, RZ, R5, R0 ;  /* 0x00000005ff030219 */ /* 0x002fc80000011600 */
[----:B------:R-:W-:Y:S01]  /*8260*/  SHF.R.S32.HI R0, RZ, 0x1f, R3 ;  /* 0x0000001fff007819 */ /* 0x000fe20000011403 */
[----:B------:R-:W-:-:S04]  /*8270*/  IMAD.WIDE.U32 R6, R3, UR4, R6 ;  /* 0x0000000403067c25 */ /* 0x000fc8000f8e0006 */
[C---:B------:R-:W-:Y:S02]  /*8280*/  IMAD R4, R0.reuse, UR4, RZ ;  /* 0x0000000400047c24 */ /* 0x040fe4000f8e02ff */
[----:B------:R-:W-:Y:S02]  /*8290*/  IMAD R0, R0, UR6, RZ ;  /* 0x0000000600007c24 */ /* 0x000fe4000f8e02ff */
[C---:B------:R-:W-:Y:S01]  /*82a0*/  IMAD R5, R3.reuse, UR5, R4 ;  /* 0x0000000503057c24 */ /* 0x040fe2000f8e0204 */
[----:B------:R-:W-:Y:S01]  /*82b0*/  ULDC.64 UR4, c[0x0][0x3e8] ;  /* 0x0000fa0000047ab9 */ /* 0x000fe20000000a00 */
[C---:B------:R-:W-:Y:S01]  /*82c0*/  IMAD.WIDE.U32 R8, R3.reuse, UR6, R8 ;  /* 0x0000000603087c25 */ /* 0x040fe2000f8e0008 */
[----:B------:R-:W-:Y:S01]  /*82d0*/  LEA R4, P0, R6, UR4, 0x1 ;  /* 0x0000000406047c11 */ /* 0x000fe2000f8008ff */
[----:B------:R-:W-:Y:S02]  /*82e0*/  UMOV UR4, 0xffffffff ;  /* 0xffffffff00047882 */ /* 0x000fe40000000000 */
[----:B------:R-:W-:Y:S01]  /*82f0*/  IMAD R11, R3, UR7, R0 ;  /* 0x00000007030b7c24 */ /* 0x000fe2000f8e0200 */
[----:B------:R-:W-:Y:S01]  /*8300*/  ULDC.64 UR6, c[0x0][0x400] ;  /* 0x0001000000067ab9 */ /* 0x000fe20000000a00 */
[----:B------:R-:W-:Y:S01]  /*8310*/  IMAD.IADD R3, R7, 0x1, R5 ;  /* 0x0000000107037824 */ /* 0x000fe200078e0205 */
[----:B------:R-:W-:Y:S01]  /*8320*/  LEA R30, P1, R8, UR6, 0x1 ;  /* 0x00000006081e7c11 */ /* 0x000fe2000f8208ff */
[----:B------:R-:W-:-:S03]  /*8330*/  IMAD.IADD R7, R9, 0x1, R11 ;  /* 0x0000000109077824 */ /* 0x000fc600078e020b */
[----:B------:R-:W-:Y:S02]  /*8340*/  LEA.HI.X R6, R6, UR5, R3, 0x1, P0 ;  /* 0x0000000506067c11 */ /* 0x000fe400080f0c03 */
[----:B------:R-:W-:Y:S01]  /*8350*/  LEA.HI.X R7, R8, UR7, R7, 0x1, P1 ;  /* 0x0000000708077c11 */ /* 0x000fe200088f0c07 */
[----:B------:R-:W-:Y:S06]  /*8360*/  BRA.DIV UR4, `(.L_x_2754) ;  /* 0x000001ba040c7947 */ /* 0x000fec000b800000 */
[----:B------:R0:W1:Y:S04]  /*8370*/  SHFL.IDX PT, R3, R6, RZ, 0x1c1f ;  /* 0x001c1fff06037589 */ /* 0x00006800000e0000 */
[----:B------:R0:W2:Y:S04]  /*8380*/  SHFL.IDX PT, R0, R4, RZ, 0x1c1f ;  /* 0x001c1fff04007589 */ /* 0x0000a800000e0000 */
[----:B------:R0:W3:Y:S04]  /*8390*/  SHFL.IDX PT, R5, R7, RZ, 0x1c1f ;  /* 0x001c1fff07057589 */ /* 0x0000e800000e0000 */
[----:B------:R0:W4:Y:S02]  /*83a0*/  SHFL.IDX PT, R14, R30, RZ, 0x1c1f ;  /* 0x001c1fff1e0e7589 */ /* 0x00012400000e0000 */
.L_x_3091:
[----:B------:R-:W-:Y:S01]  /*83b0*/  IMAD R37, R22, R37, RZ ;  /* 0x0000002516257224 */ /* 0x000fe200078e02ff */
[----:B------:R-:W-:Y:S01]  /*83c0*/  BSSY B1, `(.L_x_2755) ;  /* 0x000001d000017945 */ /* 0x000fe20003800000 */
[----:B------:R-:W-:Y:S02]  /*83d0*/  CS2R R26, SRZ ;  /* 0x00000000001a7805 */ /* 0x000fe4000001ff00 */
[----:B------:R-:W-:Y:S02]  /*83e0*/  CS2R R24, SRZ ;  /* 0x0000000000187805 */ /* 0x000fe4000001ff00 */
[----:B------:R-:W-:Y:S02]  /*83f0*/  CS2R R28, SRZ ;  /* 0x00000000001c7805 */ /* 0x000fe4000001ff00 */
[----:B------:R-:W-:Y:S02]  /*8400*/  ISETP.GE.AND P0, PT, R34, R37, PT ;  /* 0x000000252200720c */ /* 0x000fe40003f06270 */
[----:B------:R-:W-:-:S11]  /*8410*/  CS2R R20, SRZ ;  /* 0x0000000000147805 */ /* 0x000fd6000001ff00 */
[----:B------:R-:W-:Y:S05]  /*8420*/  @P0 BRA `(.L_x_2756) ;  /* 0x0000000000580947 */ /* 0x000fea0003800000 */
[----:B------:R-:W-:Y:S01]  /*8430*/  ULDC UR4, c[0x0][0x3f4] ;  /* 0x0000fd0000047ab9 */ /* 0x000fe20000000800 */
[----:B--2---:R-:W-:Y:S01]  /*8440*/  IMAD.MOV.U32 R8, RZ, RZ, R0 ;  /* 0x000000ffff087224 */ /* 0x004fe200078e0000 */
[----:B------:R-:W-:Y:S01]  /*8450*/  ISETP.GE.AND P2, PT, R188, UR4, PT ;  /* 0x00000004bc007c0c */ /* 0x000fe2000bf46270 */
[----:B-1----:R-:W-:Y:S01]  /*8460*/  IMAD.MOV.U32 R9, RZ, RZ, R3 ;  /* 0x000000ffff097224 */ /* 0x002fe200078e0003 */
[----:B------:R-:W-:Y:S01]  /*8470*/  ISETP.GE.AND P3, PT, R200, UR4, PT ;  /* 0x00000004c8007c0c */ /* 0x000fe2000bf66270 */
[----:B---3--:R-:W-:Y:S01]  /*8480*/  IMAD.MOV.U32 R15, RZ, RZ, R5 ;  /* 0x000000ffff0f7224 */ /* 0x008fe200078e0005 */
[----:B------:R-:W-:-:S09]  /*8490*/  CS2R R28, SRZ ;  /* 0x00000000001c7805 */ /* 0x000fd2000001ff00 */
[----:B------:R-:W-:Y:S02]  /*84a0*/  @!P2 IMAD.WIDE R32, R188, 0x2, R8 ;  /* 0x00000002bc20a825 */ /* 0x000fe400078e0208 */
[C---:B------:R-:W-:Y:S02]  /*84b0*/  @!P3 SHF.L.U64.HI R24, R200.reuse, 0x1, R31 ;  /* 0x00000001c818b819 */ /* 0x040fe4000001021f */
[----:B------:R-:W-:Y:S01]  /*84c0*/  @!P3 IMAD.SHL.U32 R9, R200, 0x2, RZ ;  /* 0x00000002c809b824 */ /* 0x000fe200078e00ff */
[----:B------:R-:W-:Y:S02]  /*84d0*/  CS2R R26, SRZ ;  /* 0x00000000001a7805 */ /* 0x000fe4000001ff00 */
[----:B------:R-:W-:Y:S01]  /*84e0*/  CS2R R20, SRZ ;  /* 0x0000000000147805 */ /* 0x000fe2000001ff00 */
[----:B----4-:R-:W-:Y:S01]  /*84f0*/  @!P2 IMAD.WIDE R12, R188, 0x2, R14 ;  /* 0x00000002bc0ca825 */ /* 0x010fe200078e020e */
[----:B------:R1:W5:Y:S01]  /*8500*/  @!P2 LD.E.64 R28, desc[UR42][R32.64] ;  /* 0x0000002a201ca980 */ /* 0x000362000c101b00 */
[----:B------:R-:W-:-:S02]  /*8510*/  @!P3 IADD3 R10, P0, R0, R9, RZ ;  /* 0x00000009000ab210 */ /* 0x000fc40007f1e0ff */
[----:B------:R-:W-:Y:S01]  /*8520*/  @!P3 IADD3 R8, P1, R14, R9, RZ ;  /* 0x000000090e08b210 */ /* 0x000fe20007f3e0ff */
[----:B------:R1:W5:Y:S02]  /*8530*/  @!P2 LD.E.64 R26, desc[UR42][R12.64] ;  /* 0x0000002a0c1aa980 */ /* 0x000364000c101b00 */
[--C-:B------:R-:W-:Y:S02]  /*8540*/  @!P3 IMAD.X R11, R3, 0x1, R24.reuse, P0 ;  /* 0x00000001030bb824 */ /* 0x100fe400000e0618 */
[----:B------:R-:W-:Y:S01]  /*8550*/  @!P3 IMAD.X R9, R5, 0x1, R24, P1 ;  /* 0x000000010509b824 */ /* 0x000fe200008e0618 */
[----:B------:R-:W-:Y:S02]  /*8560*/  CS2R R24, SRZ ;  /* 0x0000000000187805 */ /* 0x000fe4000001ff00 */
[----:B------:R1:W5:Y:S04]  /*8570*/  @!P3 LD.E.64 R20, desc[UR42][R10.64] ;  /* 0x0000002a0a14b980 */ /* 0x000368000c101b00 */
[----:B------:R1:W5:Y:S02]  /*8580*/  @!P3 LD.E.64 R24, desc[UR42][R8.64] ;  /* 0x0000002a0818b980 */ /* 0x000364000c101b00 */
.L_x_2756:
[----:B------:R-:W-:Y:S05]  /*8590*/  BSYNC B1 ;  /* 0x0000000000017941 */ /* 0x000fea0003800000 */
.L_x_2755:
[----:B-1---5:R-:W-:Y:S01]  /*85a0*/  IMAD.MOV.U32 R3, RZ, RZ, R27 ;  /* 0x000000ffff037224 */ /* 0x022fe200078e001b */
[----:B------:R-:W-:Y:S01]  /*85b0*/  UMOV UR4, 0xffffffff ;  /* 0xffffffff00047882 */ /* 0x000fe20000000000 */
[----:B---3--:R-:W-:Y:S02]  /*85c0*/  IMAD.MOV.U32 R5, RZ, RZ, R24 ;  /* 0x000000ffff057224 */ /* 0x008fe400078e0018 */
[----:B------:R-:W-:Y:S02]  /*85d0*/  IMAD.MOV.U32 R8, RZ, RZ, R25 ;  /* 0x000000ffff087224 */ /* 0x000fe400078e0019 */
[----:B--2---:R-:W-:Y:S01]  /*85e0*/  IMAD.MOV.U32 R0, RZ, RZ, R26 ;  /* 0x000000ffff007224 */ /* 0x004fe200078e001a */
[----:B------:R-:W-:Y:S01]  /*85f0*/  PRMT R44, R3, 0x5410, R5 ;  /* 0x00005410032c7816 */ /* 0x000fe20000000005 */
[----:B------:R-:W-:Y:S01]  /*8600*/  IMAD.MOV.U32 R5, RZ, RZ, R20 ;  /* 0x000000ffff057224 */ /* 0x000fe200078e0014 */
[----:B------:R-:W-:Y:S01]  /*8610*/  PRMT R45, R8, 0x7610, R45 ;  /* 0x00007610082d7816 */ /* 0x000fe2000000002d */
[----:B------:R-:W-:Y:S01]  /*8620*/  IMAD.MOV.U32 R8, RZ, RZ, R21 ;  /* 0x000000ffff087224 */ /* 0x000fe200078e0015 */
[----:B------:R-:W-:Y:S01]  /*8630*/  PRMT R39, R0, 0x7610, R39 ;  /* 0x0000761000277816 */ /* 0x000fe20000000027 */
[----:B------:R-:W-:-:S02]  /*8640*/  IMAD.MOV.U32 R0, RZ, RZ, R28 ;  /* 0x000000ffff007224 */ /* 0x000fc400078e001c */
[----:B------:R-:W-:Y:S01]  /*8650*/  IMAD.MOV.U32 R3, RZ, RZ, R29 ;  /* 0x000000ffff037224 */ /* 0x000fe200078e001d */
[----:B------:R-:W-:Y:S02]  /*8660*/  PRMT R46, R5, 0x5410, R8 ;  /* 0x00005410052e7816 */ /* 0x000fe40000000008 */
[----:B------:R-:W-:Y:S02]  /*8670*/  CS2R R8, SRZ ;  /* 0x0000000000087805 */ /* 0x000fe4000001ff00 */
[----:B------:R-:W-:Y:S02]  /*8680*/  PRMT R39, R39, 0x5410, R0 ;  /* 0x0000541027277816 */ /* 0x000fe40000000000 */
[----:B------:R-:W-:Y:S01]  /*8690*/  PRMT R45, R45, 0x5410, R3 ;  /* 0x000054102d2d7816 */ /* 0x000fe20000000003 */
[----:B------:R-:W-:Y:S06]  /*86a0*/  BRA.DIV UR4, `(.L_x_2757) ;  /* 0x000001b604ac7947 */ /* 0x000fec000b800000 */
[----:B------:R1:W2:Y:S04]  /*86b0*/  SHFL.IDX PT, R3, R6, 0x1, 0x1c1f ;  /* 0x003c1f0006037f89 */ /* 0x0002a800000e0000 */
[----:B0-----:R-:W0:Y:S04]  /*86c0*/  SHFL.IDX PT, R4, R4, 0x1, 0x1c1f ;  /* 0x003c1f0004047f89 */ /* 0x001e2800000e0000 */
[----:B------:R-:W3:Y:S04]  /*86d0*/  SHFL.IDX PT, R7, R7, 0x1, 0x1c1f ;  /* 0x003c1f0007077f89 */ /* 0x000ee800000e0000 */
[----:B------:R1:W0:Y:S02]  /*86e0*/  SHFL.IDX PT, R0, R30, 0x1, 0x1c1f ;  /* 0x003c1f001e007f89 */ /* 0x00022400000e0000 */
.L_x_3097:
[----:B------:R-:W-:Y:S01]  /*86f0*/  VIADD R34, R34, 0x20 ;  /* 0x0000002022227836 */ /* 0x000fe20000000000 */
[----:B------:R-:W-:Y:S01]  /*8700*/  LEA.HI R5, R217, R217, RZ, 0x1 ;  /* 0x000000d9d9057211 */ /* 0x000fe200078f08ff */
[----:B------:R-:W-:Y:S01]  /*8710*/  BSSY B1, `(.L_x_2758) ;  /* 0x0000020000017945 */ /* 0x000fe20003800000 */
[----:B------:R-:W-:Y:S01]  /*8720*/  IMAD.SHL.U32 R38, R195, 0x40, RZ ;  /* 0x00000040c3267824 */ /* 0x000fe200078e00ff */
[----:B------:R-:W-:Y:S02]  /*8730*/  CS2R R10, SRZ ;  /* 0x00000000000a7805 */ /* 0x000fe4000001ff00 */
[----:B------:R-:W-:Y:S02]  /*8740*/  ISETP.GE.AND P0, PT, R34, R37, PT ;  /* 0x000000252200720c */ /* 0x000fe40003f06270 */
[----:B----4-:R-:W-:Y:S02]  /*8750*/  CS2R R14, SRZ ;  /* 0x00000000000e7805 */ /* 0x010fe4000001ff00 */
[----:B-1----:R-:W-:-:S02]  /*8760*/  LOP3.LUT R6, R5, 0xfffffffe, RZ, 0xc0, !PT ;  /* 0xfffffffe05067812 */ /* 0x002fc400078ec0ff */
[----:B------:R-:W-:-:S03]  /*8770*/  CS2R R12, SRZ ;  /* 0x00000000000c7805 */ /* 0x000fc6000001ff00 */
[----:B------:R-:W-:-:S05]  /*8780*/  IMAD.IADD R6, R217, 0x1, -R6 ;  /* 0x00000001d9067824 */ /* 0x000fca00078e0a06 */
[----:B------:R-:W-:Y:S01]  /*8790*/  SHF.L.U32 R35, R6, 0x1f, RZ ;  /* 0x0000001f06237819 */ /* 0x000fe200000006ff */
[----:B------:R-:W-:Y:S06]  /*87a0*/  @P0 BRA `(.L_x_2759) ;  /* 0x0000000000580947 */ /* 0x000fec0003800000 */
[----:B------:R-:W-:Y:S01]  /*87b0*/  ULDC UR4, c[0x0][0x3f4] ;  /* 0x0000fd0000047ab9 */ /* 0x000fe20000000800 */
[----:B--2---:R-:W-:Y:S01]  /*87c0*/  IMAD.MOV.U32 R5, RZ, RZ, R3 ;  /* 0x000000ffff057224 */ /* 0x004fe200078e0003 */
[----:B------:R-:W-:Y:S02]  /*87d0*/  ISETP.GE.AND P2, PT, R188, UR4, PT ;  /* 0x00000004bc007c0c */ /* 0x000fe4000bf46270 */
[----:B------:R-:W-:Y:S02]  /*87e0*/  CS2R R14, SRZ ;  /* 0x00000000000e7805 */ /* 0x000fe4000001ff00 */
[----:B------:R-:W-:Y:S01]  /*87f0*/  ISETP.GE.AND P3, PT, R200, UR4, PT ;  /* 0x00000004c8007c0c */ /* 0x000fe2000bf66270 */
[----:B0-----:R-:W-:Y:S02]  /*8800*/  IMAD.MOV.U32 R10, RZ, RZ, R0 ;  /* 0x000000ffff0a7224 */ /* 0x001fe400078e0000 */
[----:B---3--:R-:W-:-:S06]  /*8810*/  IMAD.MOV.U32 R11, RZ, RZ, R7 ;  /* 0x000000ffff0b7224 */ /* 0x008fcc00078e0007 */
[----:B------:R-:W-:-:S04]  /*8820*/  @!P2 IMAD.WIDE R32, R188, 0x2, R4 ;  /* 0x00000002bc20a825 */ /* 0x000fc800078e0204 */
[C---:B------:R-:W-:Y:S01]  /*8830*/  @!P3 SHF.L.U64.HI R34, R200.reuse, 0x1, R31 ;  /* 0x00000001c822b819 */ /* 0x040fe2000001021f */
[----:B------:R-:W-:Y:S01]  /*8840*/  @!P3 IMAD.SHL.U32 R5, R200, 0x2, RZ ;  /* 0x00000002c805b824 */ /* 0x000fe200078e00ff */
[----:B------:R-:W-:Y:S01]  /*8850*/  CS2R R8, SRZ ;  /* 0x0000000000087805 */ /* 0x000fe2000001ff00 */
[----:B------:R-:W-:Y:S01]  /*8860*/  @!P2 IMAD.WIDE R30, R188, 0x2, R10 ;  /* 0x00000002bc1ea825 */ /* 0x000fe200078e020a */
[----:B------:R-:W-:Y:S01]  /*8870*/  CS2R R12, SRZ ;  /* 0x00000000000c7805 */ /* 0x000fe2000001ff00 */
[----:B------:R1:W5:Y:S01]  /*8880*/  @!P2 LD.E.64 R14, desc[UR42][R32.64] ;  /* 0x0000002a200ea980 */ /* 0x000362000c101b00 */
[-C--:B------:R-:W-:Y:S02]  /*8890*/  @!P3 IADD3 R4, P0, R4, R5.reuse, RZ ;  /* 0x000000050404b210 */ /* 0x080fe40007f1e0ff */
[----:B------:R-:W-:Y:S02]  /*88a0*/  CS2R R10, SRZ ;  /* 0x00000000000a7805 */ /* 0x000fe4000001ff00 */
[----:B------:R-:W-:Y:S01]  /*88b0*/  @!P3 IADD3 R6, P1, R0, R5, RZ ;  /* 0x000000050006b210 */ /* 0x000fe20007f3e0ff */
[----:B------:R1:W5:Y:S01]  /*88c0*/  @!P2 LD.E.64 R8, desc[UR42][R30.64] ;  /* 0x0000002a1e08a980 */ /* 0x000362000c101b00 */
[----:B------:R-:W-:-:S03]  /*88d0*/  @!P3 IMAD.X R5, R3, 0x1, R34, P0 ;  /* 0x000000010305b824 */ /* 0x000fc600000e0622 */
[----:B------:R-:W-:Y:S02]  /*88e0*/  @!P3 IMAD.X R7, R7, 0x1, R34, P1 ;  /* 0x000000010707b824 */ /* 0x000fe400008e0622 */
[----:B------:R1:W5:Y:S04]  /*88f0*/  @!P3 LD.E.64 R12, desc[UR42][R4.64] ;  /* 0x0000002a040cb980 */ /* 0x000368000c101b00 */
[----:B------:R1:W5:Y:S02]  /*8900*/  @!P3 LD.E.64 R10, desc[UR42][R6.64] ;  /* 0x0000002a060ab980 */ /* 0x000364000c101b00 */
.L_x_2759:
[----:B------:R-:W-:Y:S05]  /*8910*/  BSYNC B1 ;  /* 0x0000000000017941 */ /* 0x000fea0003800000 */
.L_x_2758:
[----:B------:R-:W4:Y:S01]  /*8920*/  SYNCS.PHASECHK.TRANS64.TRYWAIT P0, [R2+URZ+0x28c00], R35 ;  /* 0x028c0023020075a7 */ /* 0x000f22000800017f */
[----:B--2---:R-:W-:Y:S01]  /*8930*/  LOP3.LUT R3, R38, 0x1c0, RZ, 0xc0, !PT ;  /* 0x000001c026037812 */ /* 0x004fe200078ec0ff */
[----:B01---5:R-:W-:Y:S01]  /*8940*/  IMAD.MOV.U32 R4, RZ, RZ, R8 ;  /* 0x000000ffff047224 */ /* 0x023fe200078e0008 */
[----:B------:R-:W-:Y:S01]  /*8950*/  VIADDMNMX R31, R37, -R192, 0x40, PT ;  /* 0x00000040251f7446 */ /* 0x000fe200038009c0 */
[----:B------:R-:W-:Y:S01]  /*8960*/  IMAD.MOV.U32 R6, RZ, RZ, R14 ;  /* 0x000000ffff067224 */ /* 0x000fe200078e000e */
[----:B------:R-:W-:Y:S01]  /*8970*/  LOP3.LUT R0, R3, 0x18, R16, 0xf8, !PT ;  /* 0x0000001803007812 */ /* 0x000fe200078ef810 */
[----:B------:R-:W-:Y:S01]  /*8980*/  IMAD.MOV.U32 R5, RZ, RZ, R11 ;  /* 0x000000ffff057224 */ /* 0x000fe200078e000b */
[----:B------:R-:W-:Y:S01]  /*8990*/  SHF.R.U32.HI R3, RZ, 0x3, R3 ;  /* 0x00000003ff037819 */ /* 0x000fe20000011603 */
[----:B------:R-:W-:Y:S01]  /*89a0*/  BSSY B1, `(.L_x_2760) ;  /* 0x0000013000017945 */ /* 0x000fe20003800000 */
[----:B------:R-:W-:Y:S01]  /*89b0*/  PRMT R32, R32, 0x5410, R4 ;  /* 0x0000541020207816 */ /* 0x000fe20000000004 */
[----:B------:R-:W-:Y:S01]  /*89c0*/  IMAD.MOV.U32 R4, RZ, RZ, R10 ;  /* 0x000000ffff047224 */ /* 0x000fe200078e000a */
[----:B------:R-:W-:Y:S01]  /*89d0*/  LOP3.LUT R0, R0, R3, RZ, 0x3c, !PT ;  /* 0x0000000300007212 */ /* 0x000fe200078e3cff */
[----:B------:R-:W-:Y:S01]  /*89e0*/  IMAD.MOV.U32 R3, RZ, RZ, R9 ;  /* 0x000000ffff037224 */ /* 0x000fe200078e0009 */
[----:B------:R-:W-:Y:S01]  /*89f0*/  PRMT R30, R5, 0x7610, R30 ;  /* 0x00007610051e7816 */ /* 0x000fe2000000001e */
[----:B------:R-:W-:Y:S01]  /*8a00*/  IMAD.MOV.U32 R5, RZ, RZ, R13 ;  /* 0x000000ffff057224 */ /* 0x000fe200078e000d */
[----:B------:R-:W-:Y:S01]  /*8a10*/  PRMT R32, R4, 0x7610, R32 ;  /* 0x0000761004207816 */ /* 0x000fe20000000020 */
[----:B------:R-:W-:Y:S01]  /*8a20*/  IMAD.MOV.U32 R4, RZ, RZ, R12 ;  /* 0x000000ffff047224 */ /* 0x000fe200078e000c */
[----:B------:R-:W-:Y:S01]  /*8a30*/  PRMT R47, R3, 0x5410, R6 ;  /* 0x00005410032f7816 */ /* 0x000fe20000000006 */
[----:B------:R-:W-:Y:S01]  /*8a40*/  IMAD R3, R203, 0x200, R0 ;  /* 0x00000200cb037824 */ /* 0x000fe200078e0200 */
[----:B------:R-:W-:Y:S01]  /*8a50*/  LOP3.LUT P2, RZ, R195, 0x4, RZ, 0xc0, !PT ;  /* 0x00000004c3ff7812 */ /* 0x000fe2000784c0ff */
[----:B------:R-:W-:Y:S01]  /*8a60*/  IMAD.MOV.U32 R0, RZ, RZ, R15 ;  /* 0x000000ffff007224 */ /* 0x000fe200078e000f */
[----:B------:R-:W-:Y:S01]  /*8a70*/  ISETP.GE.AND P1, PT, R184, R31, PT ;  /* 0x0000001fb800720c */ /* 0x000fe20003f26270 */
[----:B------:R-:W-:-:S03]  /*8a80*/  IMAD R3, R3, 0x2, R2 ;  /* 0x0000000203037824 */ /* 0x000fc600078e0202 */
[----:B------:R-:W-:Y:S01]  /*8a90*/  PRMT R48, R0, 0x5410, R4 ;  /* 0x0000541000307816 */ /* 0x000fe20000000004 */
[C---:B------:R-:W-:Y:S02]  /*8aa0*/  VIADD R4, R3.reuse, 0x20400 ;  /* 0x0002040003047836 */ /* 0x040fe40000000000 */
[----:B------:R-:W-:Y:S01]  /*8ab0*/  VIADD R0, R3, 0x20440 ;  /* 0x0002044003007836 */ /* 0x000fe20000000000 */
[----:B----4-:R-:W-:Y:S06]  /*8ac0*/  @!P0 BRA `(.L_x_2761) ;  /* 0x000001b400188947 */ /* 0x010fec0003800000 */
.L_x_3098:
[----:B------:R-:W-:Y:S05]  /*8ad0*/  BSYNC B1 ;  /* 0x0000000000017941 */ /* 0x000fea0003800000 */
.L_x_2760:
[----:B------:R-:W-:Y:S01]  /*8ae0*/  BSSY B1, `(.L_x_2762) ;  /* 0x000005f000017945 */ /* 0x000fe20003800000 */
[----:B------:R-:W-:Y:S01]  /*8af0*/  PRMT R30, R30, 0x5410, R5 ;  /* 0x000054101e1e7816 */ /* 0x000fe20000000005 */
[----:B------:R-:W-:Y:S02]  /*8b00*/  @P2 VIADD R0, R4, 0xffffffc0 ;  /* 0xffffffc004002836 */ /* 0x000fe40000000000 */
[----:B------:R-:W-:Y:S05]  /*8b10*/  @P1 BRA `(.L_x_2763) ;  /* 0x00000004006c1947 */ /* 0x000fea0003800000 */
[----:B------:R-:W1:Y:S01]  /*8b20*/  LDC R5, c[0x0][0x3f4] ;  /* 0x0000fd00ff057b82 */ /* 0x000e620000000800 */
[----:B------:R-:W-:Y:S01]  /*8b30*/  BSSY B2, `(.L_x_2764) ;  /* 0x000002e000027945 */ /* 0x000fe20003800000 */
[-C--:B-1----:R-:W-:Y:S02]  /*8b40*/  ISETP.GE.AND P0, PT, R188, R5.reuse, PT ;  /* 0x00000005bc00720c */ /* 0x082fe40003f06270 */
[----:B------:R-:W-:-:S11]  /*8b50*/  ISETP.GE.AND P1, PT, R200, R5, PT ;  /* 0x00000005c800720c */ /* 0x000fd60003f26270 */
[----:B------:R-:W-:Y:S05]  /*8b60*/  @P0 BRA `(.L_x_2765) ;  /* 0x0000000000a80947 */ /* 0x000fea0003800000 */
[----:B---3--:R-:W1:Y:S01]  /*8b70*/  LDS.128 R4, [R3+0x20400] ;  /* 0x0204000003047984 */ /* 0x008e620000000c00 */
[----:B------:R-:W-:Y:S01]  /*8b80*/  SHF.R.U32.HI R37, RZ, 0x10, R27 ;  /* 0x00000010ff257819 */ /* 0x000fe2000001161b */
[--C-:B0-----:R-:W-:Y:S01]  /*8b90*/  HADD2.F32 R35, -RZ, R39.reuse.H0_H0 ;  /* 0x20000027ff237230 */ /* 0x101fe20000004100 */
[--C-:B------:R-:W-:Y:S01]  /*8ba0*/  SHF.R.U32.HI R34, RZ, 0x10, R29.reuse ;  /* 0x00000010ff227819 */ /* 0x100fe2000001161d */
[----:B------:R-:W-:Y:S01]  /*8bb0*/  HADD2.F32 R33, -RZ, R39.H1_H1 ;  /* 0x30000027ff217230 */ /* 0x000fe20000004100 */
[----:B------:R-:W-:Y:S01]  /*8bc0*/  SHF.R.U64 R43, R28, 0x10, R29 ;  /* 0x000000101c2b7819 */ /* 0x000fe2000000121d */
[----:B------:R-:W-:Y:S01]  /*8bd0*/  HADD2.F32 R37, -RZ, R37.H0_H0 ;  /* 0x20000025ff257230 */ /* 0x000fe20000004100 */
[----:B------:R-:W-:Y:S01]  /*8be0*/  SHF.R.U64 R41, R26, 0x10, R27 ;  /* 0x000000101a297819 */ /* 0x000fe2000000121b */
[----:B------:R-:W-:Y:S02]  /*8bf0*/  HADD2.F32 R34, -RZ, R34.H0_H0 ;  /* 0x20000022ff227230 */ /* 0x000fe40000004100 */
[----:B-1----:R-:W-:-:S02]  /*8c00*/  HADD2.F32 R28, -RZ, R7.H0_H0 ;  /* 0x20000007ff1c7230 */ /* 0x002fc40000004100 */
[----:B------:R-:W-:Y:S02]  /*8c10*/  HADD2.F32 R29, -RZ, R7.H1_H1 ;  /* 0x30000007ff1d7230 */ /* 0x000fe40000004100 */
[--C-:B------:R-:W-:Y:S02]  /*8c20*/  HADD2.F32 R7, -RZ, R4.reuse.H0_H0 ;  /* 0x20000004ff077230 */ /* 0x100fe40000004100 */
[----:B------:R-:W-:Y:S02]  /*8c30*/  HADD2.F32 R4, -RZ, R4.H1_H1 ;  /* 0x30000004ff047230 */ /* 0x000fe40000004100 */
[C---:B------:R-:W-:Y:S01]  /*8c40*/  FMUL.FTZ R39, R29.reuse, R37 ;  /* 0x000000251d277220 */ /* 0x040fe20000410000 */
[----:B------:R-:W-:Y:S01]  /*8c50*/  FMUL.FTZ R40, R29, R34 ;  /* 0x000000221d287220 */ /* 0x000fe20000410000 */
[--C-:B------:R-:W-:Y:S02]  /*8c60*/  HADD2.F32 R26, -RZ, R6.reuse.H0_H0 ;  /* 0x20000006ff1a7230 */ /* 0x100fe40000004100 */
[----:B------:R-:W-:Y:S01]  /*8c70*/  FMUL.FTZ R38, R4, R35 ;  /* 0x0000002304267220 */ /* 0x000fe20000410000 */
[----:B------:R-:W-:-:S02]  /*8c80*/  HADD2.F32 R27, -RZ, R6.H1_H1 ;  /* 0x30000006ff1b7230 */ /* 0x000fc40000004100 */
[C---:B------:R-:W-:Y:S01]  /*8c90*/  FFMA.FTZ R39, R28.reuse, R34, -R39 ;  /* 0x000000221c277223 */ /* 0x040fe20000010827 */
[--C-:B------:R-:W-:Y:S02]  /*8ca0*/  HADD2.F32 R6, -RZ, R5.reuse.H0_H0 ;  /* 0x20000005ff067230 */ /* 0x100fe40000004100 */
[----:B------:R-:W-:Y:S01]  /*8cb0*/  FFMA.FTZ R42, R28, R37, R40 ;  /* 0x000000251c2a7223 */ /* 0x000fe20000010028 */
[-C--:B------:R-:W-:Y:S01]  /*8cc0*/  FMUL.FTZ R34, R4, R33.reuse ;  /* 0x0000002104227220 */ /* 0x080fe20000410000 */
[C---:B------:R-:W-:Y:S01]  /*8cd0*/  FFMA.FTZ R38, R7.reuse, R33, -R38 ;  /* 0x0000002107267223 */ /* 0x040fe20000010826 */
[----:B------:R-:W-:Y:S02]  /*8ce0*/  HADD2.F32 R5, -RZ, R5.H1_H1 ;  /* 0x30000005ff057230 */ /* 0x000fe40000004100 */
[----:B------:R-:W-:Y:S02]  /*8cf0*/  HADD2.F32 R33, -RZ, R44.H0_H0 ;  /* 0x2000002cff217230 */ /* 0x000fe40000004100 */
[----:B------:R-:W-:Y:S01]  /*8d00*/  FFMA.FTZ R35, R7, R35, R34 ;  /* 0x0000002307237223 */ /* 0x000fe20000010022 */
[----:B------:R-:W-:-:S02]  /*8d10*/  HADD2.F32 R28, -RZ, R45.H1_H1 ;  /* 0x3000002dff1c7230 */ /* 0x000fc40000004100 */
[----:B------:R-:W-:Y:S02]  /*8d20*/  HADD2.F32 R29, -RZ, R41.H0_H0 ;  /* 0x20000029ff1d7230 */ /* 0x000fe40000004100 */
[C---:B------:R-:W-:Y:S01]  /*8d30*/  FMUL.FTZ R37, R27.reuse, R33 ;  /* 0x000000211b257220 */ /* 0x040fe20000410000 */
[----:B------:R-:W-:Y:S02]  /*8d40*/  HADD2.F32 R4, -RZ, R43.H0_H0 ;  /* 0x2000002bff047230 */ /* 0x000fe40000004100 */
[-C--:B------:R-:W-:Y:S01]  /*8d50*/  FMUL.FTZ R40, R27, R28.reuse ;  /* 0x0000001c1b287220 */ /* 0x080fe20000410000 */
[C---:B------:R-:W-:Y:S01]  /*8d60*/  FMUL.FTZ R7, R5.reuse, R29 ;  /* 0x0000001d05077220 */ /* 0x040fe20000410000 */
[C---:B------:R-:W-:Y:S01]  /*8d70*/  FFMA.FTZ R37, R26.reuse, R28, -R37 ;  /* 0x0000001c1a257223 */ /* 0x040fe20000010825 */
[-C--:B------:R-:W-:Y:S01]  /*8d80*/  FMUL.FTZ R34, R5, R4.reuse ;  /* 0x0000000405227220 */ /* 0x080fe20000410000 */
[----:B------:R-:W-:Y:S01]  /*8d90*/  FFMA.FTZ R40, R26, R33, R40 ;  /* 0x000000211a287223 */ /* 0x000fe20000010028 */
[----:B------:R-:W-:Y:S01]  /*8da0*/  FFMA.FTZ R5, R6, R4, -R7 ;  /* 0x0000000406057223 */ /* 0x000fe20000010807 */
[----:B------:R-:W-:Y:S01]  /*8db0*/  F2FP.F16.F32.PACK_AB R7, R42, R39 ;  /* 0x000000272a07723e */ /* 0x000fe200000000ff */
[----:B------:R-:W-:Y:S01]  /*8dc0*/  FFMA.FTZ R34, R6, R29, R34 ;  /* 0x0000001d06227223 */ /* 0x000fe20000010022 */
[----:B------:R-:W-:-:S02]  /*8dd0*/  F2FP.F16.F32.PACK_AB R4, R35, R38 ;  /* 0x000000262304723e */ /* 0x000fc400000000ff */
[----:B------:R-:W-:Y:S02]  /*8de0*/  F2FP.F16.F32.PACK_AB R6, R40, R37 ;  /* 0x000000252806723e */ /* 0x000fe400000000ff */
[----:B------:R-:W-:-:S05]  /*8df0*/  F2FP.F16.F32.PACK_AB R5, R34, R5 ;  /* 0x000000052205723e */ /* 0x000fca00000000ff */
[----:B------:R1:W-:Y:S02]  /*8e00*/  STS.128 [R3+0x20400], R4 ;  /* 0x0204000403007388 */ /* 0x0003e40000000c00 */
.L_x_2765:
[----:B------:R-:W-:Y:S05]  /*8e10*/  BSYNC B2 ;  /* 0x0000000000027941 */ /* 0x000fea0003800000 */
.L_x_2764:
[----:B------:R-:W-:Y:S05]  /*8e20*/  @P1 BRA `(.L_x_2763) ;  /* 0x0000000000a81947 */ /* 0x000fea0003800000 */
[----:B-1-3--:R-:W1:Y:S01]  /*8e30*/  LDS.128 R4, [R0] ;  /* 0x0000000000047984 */ /* 0x00ae620000000c00 */
[----:B------:R-:W-:Y:S01]  /*8e40*/  SHF.R.U32.HI R27, RZ, 0x10, R21 ;  /* 0x00000010ff1b7819 */ /* 0x000fe20000011615 */
[----:B------:R-:W-:Y:S01]  /*8e50*/  HADD2.F32 R28, -RZ, R44.H1_H1 ;  /* 0x3000002cff1c7230 */ /* 0x000fe20000004100 */
[--C-:B------:R-:W-:Y:S01]  /*8e60*/  SHF.R.U32.HI R29, RZ, 0x10, R25.reuse ;  /* 0x00000010ff1d7819 */ /* 0x100fe20000011619 */
[----:B------:R-:W-:Y:S01]  /*8e70*/  HADD2.F32 R26, -RZ, R46.H0_H0 ;  /* 0x2000002eff1a7230 */ /* 0x000fe20000004100 */
[----:B0-----:R-:W-:Y:S01]  /*8e80*/  SHF.R.U64 R35, R24, 0x10, R25 ;  /* 0x0000001018237819 */ /* 0x001fe20000001219 */
        /* <DEDUP_REMOVED lines=8> */
[-C--:B------:R-:W-:Y:S01]  /*8f10*/  FMUL.FTZ R33, R25, R29.reuse ;  /* 0x0000001d19217220 */ /* 0x080fe20000410000 */
[--C-:B------:R-:W-:Y:S02]  /*8f20*/  HADD2.F32 R20, -RZ, R6.reuse.H0_H0 ;  /* 0x20000006ff147230 */ /* 0x100fe40000004100 */
[----:B------:R-:W-:Y:S01]  /*8f30*/  FMUL.FTZ R34, R4, R28 ;  /* 0x0000001c04227220 */ /* 0x000fe20000410000 */
[----:B------:R-:W-:Y:S01]  /*8f40*/  FFMA.FTZ R40, R24, R29, R38 ;  /* 0x0000001d18287223 */ /* 0x000fe20000010026 */
[----:B------:R-:W-:-:S02]  /*8f50*/  HADD2.F32 R21, -RZ, R6.H1_H1 ;  /* 0x30000006ff157230 */ /* 0x000fc40000004100 */
[-C--:B------:R-:W-:Y:S01]  /*8f60*/  FMUL.FTZ R38, R4, R26.reuse ;  /* 0x0000001a04267220 */ /* 0x080fe20000410000 */
[C---:B------:R-:W-:Y:S01]  /*8f70*/  FFMA.FTZ R34, R7.reuse, R26, -R34 ;  /* 0x0000001a07227223 */ /* 0x040fe20000010822 */
[----:B------:R-:W-:Y:S02]  /*8f80*/  HADD2.F32 R6, -RZ, R5.H0_H0 ;  /* 0x20000005ff067230 */ /* 0x000fe40000004100 */
[----:B------:R-:W-:Y:S01]  /*8f90*/  FFMA.FTZ R33, R24, R27, -R33 ;  /* 0x0000001b18217223 */ /* 0x000fe20000010821 */
[----:B------:R-:W-:Y:S02]  /*8fa0*/  HADD2.F32 R26, -RZ, R45.H0_H0 ;  /* 0x2000002dff1a7230 */ /* 0x000fe40000004100 */
[----:B------:R-:W-:Y:S01]  /*8fb0*/  FFMA.FTZ R27, R7, R28, R38 ;  /* 0x0000001c071b7223 */ /* 0x000fe20000010026 */
[----:B------:R-:W-:Y:S02]  /*8fc0*/  HADD2.F32 R5, -RZ, R5.H1_H1 ;  /* 0x30000005ff057230 */ /* 0x000fe40000004100 */
[----:B------:R-:W-:-:S02]  /*8fd0*/  HADD2.F32 R24, -RZ, R46.H1_H1 ;  /* 0x3000002eff187230 */ /* 0x000fc40000004100 */
[C---:B------:R-:W-:Y:S01]  /*8fe0*/  FMUL.FTZ R29, R21.reuse, R26 ;  /* 0x0000001a151d7220 */ /* 0x040fe20000410000 */
[----:B------:R-:W-:Y:S02]  /*8ff0*/  HADD2.F32 R25, -RZ, R35.H0_H0 ;  /* 0x20000023ff197230 */ /* 0x000fe40000004100 */
[----:B------:R-:W-:Y:S02]  /*9000*/  HADD2.F32 R4, -RZ, R37.H0_H0 ;  /* 0x20000025ff047230 */ /* 0x000fe40000004100 */
[-C--:B------:R-:W-:Y:S01]  /*9010*/  FMUL.FTZ R21, R21, R24.reuse ;  /* 0x0000001815157220 */ /* 0x080fe20000410000 */
[C---:B------:R-:W-:Y:S01]  /*9020*/  FFMA.FTZ R29, R20.reuse, R24, -R29 ;  /* 0x00000018141d7223 */ /* 0x040fe2000001081d */
[C---:B------:R-:W-:Y:S01]  /*9030*/  FMUL.FTZ R7, R5.reuse, R25 ;  /* 0x0000001905077220 */ /* 0x040fe20000410000 */
[----:B------:R-:W-:Y:S01]  /*9040*/  FMUL.FTZ R28, R5, R4 ;  /* 0x00000004051c7220 */ /* 0x000fe20000410000 */
[----:B------:R-:W-:Y:S02]  /*9050*/  FFMA.FTZ R20, R20, R26, R21 ;  /* 0x0000001a14147223 */ /* 0x000fe40000010015 */
[----:B------:R-:W-:Y:S01]  /*9060*/  FFMA.FTZ R5, R6, R4, -R7 ;  /* 0x0000000406057223 */ /* 0x000fe20000010807 */
[----:B------:R-:W-:Y:S01]  /*9070*/  F2FP.F16.F32.PACK_AB R7, R40, R33 ;  /* 0x000000212807723e */ /* 0x000fe200000000ff */
[----:B------:R-:W-:Y:S01]  /*9080*/  FFMA.FTZ R28, R6, R25, R28 ;  /* 0x00000019061c7223 */ /* 0x000fe2000001001c */
[----:B------:R-:W-:-:S02]  /*9090*/  F2FP.F16.F32.PACK_AB R4, R27, R34 ;  /* 0x000000221b04723e */ /* 0x000fc400000000ff */
[----:B------:R-:W-:Y:S02]  /*90a0*/  F2FP.F16.F32.PACK_AB R6, R20, R29 ;  /* 0x0000001d1406723e */ /* 0x000fe400000000ff */
[----:B------:R-:W-:-:S05]  /*90b0*/  F2FP.F16.F32.PACK_AB R5, R28, R5 ;  /* 0x000000051c05723e */ /* 0x000fca00000000ff */
[----:B------:R2:W-:Y:S02]  /*90c0*/  STS.128 [R0], R4 ;  /* 0x0000000400007388 */ /* 0x0005e40000000c00 */
.L_x_2763:
[----:B------:R-:W-:Y:S05]  /*90d0*/  BSYNC B1 ;  /* 0x0000000000017941 */ /* 0x000fea0003800000 */
.L_x_2762:
[----:B------:R-:W-:-:S13]  /*90e0*/  ISETP.GE.AND P0, PT, R36, R31, PT ;  /* 0x0000001f2400720c */ /* 0x000fda0003f06270 */
[----:B------:R-:W-:Y:S05]  /*90f0*/  @P0 BRA `(.L_x_2766) ;  /* 0x0000001800640947 */ /* 0x000fea0003800000 */
[----:B-12---:R-:W1:Y:S01]  /*9100*/  LDC R5, c[0x0][0x3f4] ;  /* 0x0000fd00ff057b82 */ /* 0x006e620000000800 */
[----:B------:R-:W-:Y:S01]  /*9110*/  BSSY B1, `(.L_x_2767) ;  /* 0x000002e000017945 */ /* 0x000fe20003800000 */
[-C--:B-1----:R-:W-:Y:S02]  /*9120*/  ISETP.GE.AND P0, PT, R188, R5.reuse, PT ;  /* 0x00000005bc00720c */ /* 0x082fe40003f06270 */
[----:B------:R-:W-:-:S11]  /*9130*/  ISETP.GE.AND P1, PT, R200, R5, PT ;  /* 0x00000005c800720c */ /* 0x000fd60003f26270 */
[----:B------:R-:W-:Y:S05]  /*9140*/  @P0 BRA `(.L_x_2768) ;  /* 0x0000000000a80947 */ /* 0x000fea0003800000 */
[----:B---3--:R-:W1:Y:S01]  /*9150*/  LDS.128 R4, [R3+0x21400] ;  /* 0x0214000003047984 */ /* 0x008e620000000c00 */
[----:B------:R-:W-:Y:S01]  /*9160*/  SHF.R.U32.HI R21, RZ, 0x10, R15 ;  /* 0x00000010ff157819 */ /* 0x000fe2000001160f */
[----:B------:R-:W-:Y:S01]  /*9170*/  HADD2.F32 R24, -RZ, R32.H1_H1 ;  /* 0x30000020ff187230 */ /* 0x000fe20000004100 */
[----:B------:R-:W-:Y:S01]  /*9180*/  SHF.R.U32.HI R25, RZ, 0x10, R9 ;  /* 0x00000010ff197819 */ /* 0x000fe20000011609 */
        /* <DEDUP_REMOVED lines=22> */
[----:B------:R-:W-:-:S02]  /*92f0*/  HADD2.F32 R14, -RZ, R48.H0_H0 ;  /* 0x20000030ff0e7230 */ /* 0x000fc40000004100 */
        /* <DEDUP_REMOVED lines=14> */
[----:B------:R1:W-:Y:S02]  /*93e0*/  STS.128 [R3+0x21400], R4 ;  /* 0x0214000403007388 */ /* 0x0003e40000000c00 */
.L_x_2768:
[----:B------:R-:W-:Y:S05]  /*93f0*/  BSYNC B1 ;  /* 0x0000000000017941 */ /* 0x000fea0003800000 */
.L_x_2767:
[----:B------:R-:W-:Y:S05]  /*9400*/  @P1 BRA `(.L_x_2766) ;  /* 0x0000001400a01947 */ /* 0x000fea0003800000 */
[----:B-1-3--:R-:W1:Y:S01]  /*9410*/  LDS.128 R4, [R0+0x1000] ;  /* 0x0010000000047984 */ /* 0x00ae620000000c00 */
[--C-:B------:R-:W-:Y:S01]  /*9420*/  SHF.R.U64 R24, R12, 0x10, R13.reuse ;  /* 0x000000100c187819 */ /* 0x100fe2000000120d */
[----:B------:R-:W-:Y:S01]  /*9430*/  HADD2.F32 R32, -RZ, R32.H0_H0 ;  /* 0x20000020ff207230 */ /* 0x000fe20000004100 */
[----:B------:R-:W-:Y:S02]  /*9440*/  SHF.R.U32.HI R12, RZ, 0x10, R13 ;  /* 0x00000010ff0c7819 */ /* 0x000fe4000001160d */
[--C-:B------:R-:W-:Y:S02]  /*9450*/  SHF.R.U32.HI R13, RZ, 0x10, R11.reuse ;  /* 0x00000010ff0d7819 */ /* 0x100fe4000001160b */
[----:B------:R-:W-:Y:S01]  /*9460*/  SHF.R.U64 R21, R10, 0x10, R11 ;  /* 0x000000100a157819 */ /* 0x000fe2000000120b */
[----:B------:R-:W-:Y:S02]  /*9470*/  HADD2.F32 R12, -RZ, R12.H0_H0 ;  /* 0x2000000cff0c7230 */ /* 0x000fe40000004100 */
[----:B------:R-:W-:-:S02]  /*9480*/  HADD2.F32 R13, -RZ, R13.H0_H0 ;  /* 0x2000000dff0d7230 */ /* 0x000fc40000004100 */
[----:B------:R-:W-:Y:S02]  /*9490*/  HADD2.F32 R11, -RZ, R48.H1_H1 ;  /* 0x30000030ff0b7230 */ /* 0x000fe40000004100 */
[--C-:B-1----:R-:W-:Y:S02]  /*94a0*/  HADD2.F32 R10, -RZ, R7.reuse.H1_H1 ;  /* 0x30000007ff0a7230 */ /* 0x102fe40000004100 */
[--C-:B------:R-:W-:Y:S02]  /*94b0*/  HADD2.F32 R3, -RZ, R4.reuse.H0_H0 ;  /* 0x20000004ff037230 */ /* 0x100fe40000004100 */
[----:B------:R-:W-:Y:S02]  /*94c0*/  HADD2.F32 R4, -RZ, R4.H1_H1 ;  /* 0x30000004ff047230 */ /* 0x000fe40000004100 */
[C---:B------:R-:W-:Y:S01]  /*94d0*/  FMUL.FTZ R14, R10.reuse, R13 ;  /* 0x0000000d0a0e7220 */ /* 0x040fe20000410000 */
[----:B------:R-:W-:Y:S02]  /*94e0*/  HADD2.F32 R9, -RZ, R7.H0_H0 ;  /* 0x20000007ff097230 */ /* 0x000fe40000004100 */
[----:B------:R-:W-:Y:S01]  /*94f0*/  FMUL.FTZ R20, R10, R12 ;  /* 0x0000000c0a147220 */ /* 0x000fe20000410000 */
[----:B------:R-:W-:-:S02]  /*9500*/  HADD2.F32 R7, -RZ, R6.H0_H0 ;  /* 0x20000006ff077230 */ /* 0x000fc40000004100 */
[C---:B------:R-:W-:Y:S01]  /*9510*/  FMUL.FTZ R10, R4.reuse, R32 ;  /* 0x00000020040a7220 */ /* 0x040fe20000410000 */
[----:B------:R-:W-:Y:S02]  /*9520*/  HADD2.F32 R8, -RZ, R6.H1_H1 ;  /* 0x30000006ff087230 */ /* 0x000fe40000004100 */
[----:B------:R-:W-:Y:S01]  /*9530*/  FFMA.FTZ R15, R9, R12, -R14 ;  /* 0x0000000c090f7223 */ /* 0x000fe2000001080e */
[-C--:B------:R-:W-:Y:S01]  /*9540*/  FMUL.FTZ R12, R4, R11.reuse ;  /* 0x0000000b040c7220 */ /* 0x080fe20000410000 */
[----:B------:R-:W-:Y:S01]  /*9550*/  FFMA.FTZ R11, R3, R11, -R10 ;  /* 0x0000000b030b7223 */ /* 0x000fe2000001080a */
[--C-:B------:R-:W-:Y:S02]  /*9560*/  HADD2.F32 R10, -RZ, R30.reuse.H0_H0 ;  /* 0x2000001eff0a7230 */ /* 0x100fe40000004100 */
[----:B------:R-:W-:Y:S01]  /*9570*/  FFMA.FTZ R20, R9, R13, R20 ;  /* 0x0000000d09147223 */ /* 0x000fe20000010014 */
[----:B------:R-:W-:Y:S02]  /*9580*/  HADD2.F32 R6, -RZ, R5.H0_H0 ;  /* 0x20000005ff067230 */ /* 0x000fe40000004100 */
[----:B------:R-:W-:Y:S01]  /*9590*/  FFMA.FTZ R12, R3, R32, R12 ;  /* 0x00000020030c7223 */ /* 0x000fe2000001000c */
[----:B------:R-:W-:-:S02]  /*95a0*/  HADD2.F32 R30, -RZ, R30.H1_H1 ;  /* 0x3000001eff1e7230 */ /* 0x000fc40000004100 */
[C---:B------:R-:W-:Y:S01]  /*95b0*/  FMUL.FTZ R14, R8.reuse, R10 ;  /* 0x0000000a080e7220 */ /* 0x040fe20000410000 */
[----:B------:R-:W-:Y:S02]  /*95c0*/  HADD2.F32 R5, -RZ, R5.H1_H1 ;  /* 0x30000005ff057230 */ /* 0x000fe40000004100 */
[----:B------:R-:W-:Y:S02]  /*95d0*/  HADD2.F32 R9, -RZ, R21.H0_H0 ;  /* 0x20000015ff097230 */ /* 0x000fe40000004100 */
[-C--:B------:R-:W-:Y:S01]  /*95e0*/  FMUL.FTZ R13, R8, R30.reuse ;  /* 0x0000001e080d7220 */ /* 0x080fe20000410000 */
[----:B------:R-:W-:Y:S02]  /*95f0*/  HADD2.F32 R4, -RZ, R24.H0_H0 ;  /* 0x20000018ff047230 */ /* 0x000fe40000004100 */
[----:B------:R-:W-:Y:S01]  /*9600*/  FFMA.FTZ R14, R7, R30, -R14 ;  /* 0x0000001e070e7223 */ /* 0x000fe2000001080e */
[----:B------:R-:W-:Y:S01]  /*9610*/  FMUL.FTZ R3, R5, R9 ;  /* 0x0000000905037220 */ /* 0x000fe20000410000 */
[----:B------:R-:W-:Y:S01]  /*9620*/  FFMA.FTZ R13, R7, R10, R13 ;  /* 0x0000000a070d7223 */ /* 0x000fe2000001000d */
[-C--:B------:R-:W-:Y:S01]  /*9630*/  FMUL.FTZ R8, R5, R4.reuse ;  /* 0x0000000405087220 */ /* 0x080fe20000410000 */
[----:B------:R-:W-:Y:S01]  /*9640*/  F2FP.F16.F32.PACK_AB R7, R20, R15 ;  /* 0x0000000f1407723e */ /* 0x000fe200000000ff */
[----:B------:R-:W-:Y:S01]  /*9650*/  FFMA.FTZ R3, R6, R4, -R3 ;  /* 0x0000000406037223 */ /* 0x000fe20000010803 */
[----:B------:R-:W-:Y:S01]  /*9660*/  F2FP.F16.F32.PACK_AB R4, R12, R11 ;  /* 0x0000000b0c04723e */ /* 0x000fe200000000ff */
[----:B------:R-:W-:Y:S01]  /*9670*/  FFMA.FTZ R8, R6, R9, R8 ;  /* 0x0000000906087223 */ /* 0x000fe20000010008 */
[----:B------:R-:W-:-:S04]  /*9680*/  F2FP.F16.F32.PACK_AB R6, R13, R14 ;  /* 0x0000000e0d06723e */ /* 0x000fc800000000ff */
[----:B------:R-:W-:-:S05]  /*9690*/  F2FP.F16.F32.PACK_AB R5, R8, R3 ;  /* 0x000000030805723e */ /* 0x000fca00000000ff */
[----:B------:R4:W-:Y:S01]  /*96a0*/  STS.128 [R0+0x1000], R4 ;  /* 0x0010000400007388 */ /* 0x0009e20000000c00 */
[----:B------:R-:W-:Y:S05]  /*96b0*/  BRA `(.L_x_2766) ;  /* 0x0000001000f47947 */ /* 0x000fea0003800000 */
.L_x_2753:
[----:B------:R-:W0:Y:S01]  /*96c0*/  LDC R21, c[0x0][0x448] ;  /* 0x00011200ff157b82 */ /* 0x000e220000000800 */
[----:B------:R-:W-:Y:S01]  /*96d0*/  IMAD R3, R3, 0x20, R34 ;  /* 0x0000002003037824 */ /* 0x000fe200078e0222 */
[----:B------:R-:W-:Y:S01]  /*96e0*/  ULDC.64 UR4, c[0x0][0x3f8] ;  /* 0x0000fe0000047ab9 */ /* 0x000fe20000000a00 */
[----:B------:R-:W-:Y:S01]  /*96f0*/  ULDC.64 UR6, c[0x0][0x408] ;  /* 0x0001020000067ab9 */ /* 0x000fe20000000a00 */
[----:B------:R-:W-:Y:S02]  /*9700*/  IMAD.MOV.U32 R8, RZ, RZ, R24 ;  /* 0x000000ffff087224 */ /* 0x000fe400078e0018 */
[----:B------:R-:W-:Y:S02]  /*9710*/  IMAD.MOV.U32 R9, RZ, RZ, R27 ;  /* 0x000000ffff097224 */ /* 0x000fe400078e001b */
[----:B------:R-:W-:Y:S01]  /*9720*/  IMAD.MOV.U32 R4, RZ, RZ, R76 ;  /* 0x000000ffff047224 */ /* 0x000fe200078e004c */
[----:B0-----:R-:W-:-:S13]  /*9730*/  ISETP.NE.AND P0, PT, R21, 0x1, PT ;  /* 0x000000011500780c */ /* 0x001fda0003f05270 */
[----:B------:R-:W0:Y:S08]  /*9740*/  @P0 LDC R0, c[0x0][0x44c] ;  /* 0x00011300ff000b82 */ /* 0x000e300000000800 */
[----:B------:R-:W1:Y:S01]  /*9750*/  @P0 LDC R5, c[0x0][0x450] ;  /* 0x00011400ff050b82 */ /* 0x000e620000000800 */
[----:B0-----:R-:W-:-:S05]  /*9760*/  @P0 IMAD.HI.U32 R0, R3, R0, RZ ;  /* 0x0000000003000227 */ /* 0x001fca00078e00ff */
[----:B-1----:R-:W-:Y:S01]  /*9770*/  @P0 SHF.R.U32.HI R3, RZ, R5, R0 ;  /* 0x00000005ff030219 */ /* 0x002fe20000011600 */
[----:B------:R-:W-:-:S03]  /*9780*/  IMAD.MOV.U32 R5, RZ, RZ, R29 ;  /* 0x000000ffff057224 */ /* 0x000fc600078e001d */
        /* <DEDUP_REMOVED lines=17> */
[----:B------:R-:W0:Y:S04]  /*98a0*/  SHFL.IDX PT, R3, R8, RZ, 0x1c1f ;  /* 0x001c1fff08037589 */ /* 0x000e2800000e0000 */
[----:B------:R-:W1:Y:S04]  /*98b0*/  SHFL.IDX PT, R0, R6, RZ, 0x1c1f ;  /* 0x001c1fff06007589 */ /* 0x000e6800000e0000 */
[----:B------:R2:W3:Y:S04]  /*98c0*/  SHFL.IDX PT, R5, R7, RZ, 0x1c1f ;  /* 0x001c1fff07057589 */ /* 0x0004e800000e0000 */
[----:B------:R2:W4:Y:S01]  /*98d0*/  SHFL.IDX PT, R14, R9, RZ, 0x1c1f ;  /* 0x001c1fff090e7589 */ /* 0x00052200000e0000 */
[----:B0-----:R-:W-:-:S02]  /*98e0*/  IMAD.MOV.U32 R11, RZ, RZ, R3 ;  /* 0x000000ffff0b7224 */ /* 0x001fc400078e0003 */
[----:B-12---:R-:W-:-:S07]  /*98f0*/  IMAD.MOV.U32 R10, RZ, RZ, R0 ;  /* 0x000000ffff0a7224 */ /* 0x006fce00078e0000 */
.L_x_3104:
[----:B------:R-:W-:Y:S01]  /*9900*/  IMAD R33, R22, R21, RZ ;  /* 0x0000001516217224 */ /* 0x000fe200078e02ff */
[----:B------:R-:W-:Y:S01]  /*9910*/  BSSY B1, `(.L_x_2770) ;  /* 0x000000f000017945 */ /* 0x000fe20003800000 */
[----:B---3--:R-:W-:Y:S01]  /*9920*/  IMAD.MOV.U32 R15, RZ, RZ, R5 ;  /* 0x000000ffff0f7224 */ /* 0x008fe200078e0005 */
[----:B------:R-:W-:Y:S02]  /*9930*/  CS2R R28, SRZ ;  /* 0x00000000001c7805 */ /* 0x000fe4000001ff00 */
[----:B------:R-:W-:Y:S02]  /*9940*/  CS2R R30, SRZ ;  /* 0x00000000001e7805 */ /* 0x000fe4000001ff00 */
[----:B------:R-:W-:Y:S02]  /*9950*/  ISETP.GE.AND P0, PT, R34, R33, PT ;  /* 0x000000212200720c */ /* 0x000fe40003f06270 */
[----:B------:R-:W-:Y:S02]  /*9960*/  CS2R R24, SRZ ;  /* 0x0000000000187805 */ /* 0x000fe4000001ff00 */
[----:B------:R-:W-:-:S09]  /*9970*/  CS2R R26, SRZ ;  /* 0x00000000001a7805 */ /* 0x000fd2000001ff00 */
[----:B------:R-:W-:Y:S05]  /*9980*/  @P0 BRA `(.L_x_2771) ;  /* 0x00000000001c0947 */ /* 0x000fea0003800000 */
[----:B------:R-:W-:Y:S02]  /*9990*/  ULDC UR4, c[0x0][0x3f4] ;  /* 0x0000fd0000047ab9 */ /* 0x000fe40000000800 */
[----:B------:R-:W-:-:S13]  /*99a0*/  ISETP.GE.AND P0, PT, R16, UR4, PT ;  /* 0x0000000410007c0c */ /* 0x000fda000bf06270 */
[----:B------:R-:W-:Y:S05]  /*99b0*/  @P0 BRA `(.L_x_2771) ;  /* 0x0000000000100947 */ /* 0x000fea0003800000 */
[----:B------:R-:W-:-:S04]  /*99c0*/  IMAD.WIDE R10, R16, 0x2, R10 ;  /* 0x00000002100a7825 */ /* 0x000fc800078e020a */
[----:B----4-:R-:W-:Y:S01]  /*99d0*/  IMAD.WIDE R14, R16, 0x2, R14 ;  /* 0x00000002100e7825 */ /* 0x010fe200078e020e */
[----:B------:R0:W5:Y:S04]  /*99e0*/  LD.E.128 R24, desc[UR42][R10.64] ;  /* 0x0000002a0a187980 */ /* 0x000168000c101d00 */
[----:B------:R0:W5:Y:S02]  /*99f0*/  LD.E.128 R28, desc[UR42][R14.64] ;  /* 0x0000002a0e1c7980 */ /* 0x000164000c101d00 */
.L_x_2771:
[----:B------:R-:W-:Y:S05]  /*9a00*/  BSYNC B1 ;  /* 0x0000000000017941 */ /* 0x000fea0003800000 */
.L_x_2770:
[----:B-----5:R-:W-:Y:S01]  /*9a10*/  IMAD.MOV.U32 R0, RZ, RZ, R28 ;  /* 0x000000ffff007224 */ /* 0x020fe200078e001c */
[----:B------:R-:W-:Y:S01]  /*9a20*/  UMOV UR4, 0xffffffff ;  /* 0xffffffff00047882 */ /* 0x000fe20000000000 */
[----:B------:R-:W-:Y:S02]  /*9a30*/  IMAD.MOV.U32 R4, RZ, RZ, R30 ;  /* 0x000000ffff047224 */ /* 0x000fe400078e001e */
[----:B------:R-:W-:Y:S02]  /*9a40*/  IMAD.MOV.U32 R5, RZ, RZ, R31 ;  /* 0x000000ffff057224 */ /* 0x000fe400078e001f */
[----:B------:R-:W-:Y:S01]  /*9a50*/  IMAD.MOV.U32 R3, RZ, RZ, R29 ;  /* 0x000000ffff037224 */ /* 0x000fe200078e001d */
        /* <DEDUP_REMOVED lines=8> */
[----:B------:R-:W-:Y:S02]  /*9ae0*/  PRMT R44, R44, 0x5410, R5 ;  /* 0x000054102c2c7816 */ /* 0x000fe40000000005 */
[----:B------:R-:W-:Y:S02]  /*9af0*/  CS2R R4, SRZ ;  /* 0x0000000000047805 */ /* 0x000fe4000001ff00 */
[----:B------:R-:W-:Y:S01]  /*9b00*/  PRMT R38, R3, 0x7610, R38 ;  /* 0x0000761003267816 */ /* 0x000fe20000000026 */
[----:B------:R-:W-:Y:S06]  /*9b10*/  BRA.DIV UR4, `(.L_x_2772) ;  /* 0x000001a604907947 */ /* 0x000fec000b800000 */
[----:B------:R-:W1:Y:S04]  /*9b20*/  SHFL.IDX PT, R3, R8, 0x1, 0x1c1f ;  /* 0x003c1f0008037f89 */ /* 0x000e6800000e0000 */
[----:B------:R-:W2:Y:S04]  /*9b30*/  SHFL.IDX PT, R0, R6, 0x1, 0x1c1f ;  /* 0x003c1f0006007f89 */ /* 0x000ea800000e0000 */
[----:B------:R-:W3:Y:S04]  /*9b40*/  SHFL.IDX PT, R7, R7, 0x1, 0x1c1f ;  /* 0x003c1f0007077f89 */ /* 0x000ee800000e0000 */
[----:B0---4-:R0:W4:Y:S01]  /*9b50*/  SHFL.IDX PT, R14, R9, 0x1, 0x1c1f ;  /* 0x003c1f00090e7f89 */ /* 0x01112200000e0000 */
[----:B-1----:R-:W-:-:S02]  /*9b60*/  IMAD.MOV.U32 R13, RZ, RZ, R3 ;  /* 0x000000ffff0d7224 */ /* 0x002fc400078e0003 */
[----:B0-2---:R-:W-:-:S07]  /*9b70*/  IMAD.MOV.U32 R12, RZ, RZ, R0 ;  /* 0x000000ffff0c7224 */ /* 0x005fce00078e0000 */
.L_x_3110:
[----:B------:R-:W0:Y:S01]  /*9b80*/  LDC R35, c[0x0][0x3f4] ;  /* 0x0000fd00ff237b82 */ /* 0x000e220000000800 */
[----:B------:R-:W-:Y:S01]  /*9b90*/  VIADD R34, R34, 0x20 ;  /* 0x0000002022227836 */ /* 0x000fe20000000000 */
[----:B------:R-:W-:Y:S01]  /*9ba0*/  LEA.HI R0, R217, R217, RZ, 0x1 ;  /* 0x000000d9d9007211 */ /* 0x000fe200078f08ff */
[----:B------:R-:W-:Y:S01]  /*9bb0*/  BSSY B1, `(.L_x_2773) ;  /* 0x0000014000017945 */ /* 0x000fe20003800000 */
[----:B---3--:R-:W-:Y:S01]  /*9bc0*/  IMAD.MOV.U32 R15, RZ, RZ, R7 ;  /* 0x000000ffff0f7224 */ /* 0x008fe200078e0007 */
[----:B------:R-:W-:Y:S02]  /*9bd0*/  CS2R R6, SRZ ;  /* 0x0000000000067805 */ /* 0x000fe4000001ff00 */
[----:B------:R-:W-:Y:S02]  /*9be0*/  ISETP.GE.AND P0, PT, R34, R33, PT ;  /* 0x000000212200720c */ /* 0x000fe40003f06270 */
[----:B------:R-:W-:Y:S02]  /*9bf0*/  CS2R R8, SRZ ;  /* 0x0000000000087805 */ /* 0x000fe4000001ff00 */
[----:B------:R-:W-:-:S02]  /*9c00*/  LOP3.LUT R0, R0, 0xfffffffe, RZ, 0xc0, !PT ;  /* 0xfffffffe00007812 */ /* 0x000fc400078ec0ff */
[----:B------:R-:W-:-:S03]  /*9c10*/  CS2R R10, SRZ ;  /* 0x00000000000a7805 */ /* 0x000fc6000001ff00 */
[----:B------:R-:W-:-:S05]  /*9c20*/  IMAD.IADD R0, R217, 0x1, -R0 ;  /* 0x00000001d9007824 */ /* 0x000fca00078e0a00 */
[----:B------:R-:W-:Y:S01]  /*9c30*/  SHF.L.U32 R21, R0, 0x1f, RZ ;  /* 0x0000001f00157819 */ /* 0x000fe200000006ff */
[----:B------:R-:W-:Y:S06]  /*9c40*/  @P0 BRA `(.L_x_2774) ;  /* 0x0000000000280947 */ /* 0x000fec0003800000 */
[----:B------:R-:W-:Y:S01]  /*9c50*/  ULDC UR4, c[0x0][0x3f4] ;  /* 0x0000fd0000047ab9 */ /* 0x000fe20000000800 */
[----:B------:R-:W-:Y:S02]  /*9c60*/  CS2R R6, SRZ ;  /* 0x0000000000067805 */ /* 0x000fe4000001ff00 */
[----:B------:R-:W-:Y:S02]  /*9c70*/  ISETP.GE.AND P0, PT, R16, UR4, PT ;  /* 0x0000000410007c0c */ /* 0x000fe4000bf06270 */
[----:B------:R-:W-:Y:S02]  /*9c80*/  CS2R R8, SRZ ;  /* 0x0000000000087805 */ /* 0x000fe4000001ff00 */
[----:B------:R-:W-:-:S09]  /*9c90*/  CS2R R10, SRZ ;  /* 0x00000000000a7805 */ /* 0x000fd2000001ff00 */
[----:B------:R-:W-:Y:S05]  /*9ca0*/  @P0 BRA `(.L_x_2774) ;  /* 0x0000000000100947 */ /* 0x000fea0003800000 */
[----:B------:R-:W-:-:S04]  /*9cb0*/  IMAD.WIDE R12, R16, 0x2, R12 ;  /* 0x00000002100c7825 */ /* 0x000fc800078e020c */
[----:B----4-:R-:W-:Y:S01]  /*9cc0*/  IMAD.WIDE R14, R16, 0x2, R14 ;  /* 0x00000002100e7825 */ /* 0x010fe200078e020e */
[----:B------:R1:W5:Y:S04]  /*9cd0*/  LD.E.128 R8, desc[UR42][R12.64] ;  /* 0x0000002a0c087980 */ /* 0x000368000c101d00 */
[----:B------:R1:W5:Y:S02]  /*9ce0*/  LD.E.128 R4, desc[UR42][R14.64] ;  /* 0x0000002a0e047980 */ /* 0x000364000c101d00 */
.L_x_2774:
[----:B------:R-:W-:Y:S05]  /*9cf0*/  BSYNC B1 ;  /* 0x0000000000017941 */ /* 0x000fea0003800000 */
.L_x_2773:
[----:B------:R-:W2:Y:S01]  /*9d00*/  SYNCS.PHASECHK.TRANS64.TRYWAIT P1, [R2+URZ+0x28c00], R21 ;  /* 0x028c0015020075a7 */ /* 0x000ea2000802017f */
[----:B------:R-:W-:Y:S01]  /*9d10*/  VIADDMNMX R3, R33, -R192, 0x40, PT ;  /* 0x0000004021037446 */ /* 0x000fe200038009c0 */
[----:B-----5:R-:W-:Y:S01]  /*9d20*/  IMAD.MOV.U32 R0, RZ, RZ, R4 ;  /* 0x000000ffff007224 */ /* 0x020fe200078e0004 */
[----:B0-----:R-:W-:Y:S01]  /*9d30*/  ISETP.GE.AND P0, PT, R16, R35, PT ;  /* 0x000000231000720c */ /* 0x001fe20003f06270 */
[----:B-1----:R-:W-:Y:S01]  /*9d40*/  IMAD.MOV.U32 R12, RZ, RZ, R5 ;  /* 0x000000ffff0c7224 */ /* 0x002fe200078e0005 */
[----:B------:R-:W-:Y:S01]  /*9d50*/  BSSY B1, `(.L_x_2775) ;  /* 0x000000e000017945 */ /* 0x000fe20003800000 */
[----:B------:R-:W-:Y:S01]  /*9d60*/  IMAD.MOV.U32 R13, RZ, RZ, R9 ;  /* 0x000000ffff0d7224 */ /* 0x000fe200078e0009 */
[-C--:B------:R-:W-:Y:S02]  /*9d70*/  ISETP.GE.OR P2, PT, R184, R3.reuse, P0 ;  /* 0x00000003b800720c */ /* 0x080fe40000746670 */
[----:B------:R-:W-:Y:S01]  /*9d80*/  PRMT R37, R37, 0x5410, R0 ;  /* 0x0000541025257816 */ /* 0x000fe20000000000 */
[----:B------:R-:W-:Y:S01]  /*9d90*/  IMAD.MOV.U32 R0, RZ, RZ, R6 ;  /* 0x000000ffff007224 */ /* 0x000fe200078e0006 */
[----:B------:R-:W-:Y:S01]  /*9da0*/  ISETP.GE.OR P0, PT, R36, R3, P0 ;  /* 0x000000032400720c */ /* 0x000fe20000706670 */
[----:B------:R-:W-:Y:S01]  /*9db0*/  IMAD.MOV.U32 R3, RZ, RZ, R7 ;  /* 0x000000ffff037224 */ /* 0x000fe200078e0007 */
[----:B------:R-:W-:Y:S01]  /*9dc0*/  PRMT R57, R12, 0x7610, R57 ;  /* 0x000076100c397816 */ /* 0x000fe20000000039 */
[----:B------:R-:W-:-:S03]  /*9dd0*/  IMAD.MOV.U32 R12, RZ, RZ, R8 ;  /* 0x000000ffff0c7224 */ /* 0x000fc600078e0008 */
[----:B------:R-:W-:Y:S01]  /*9de0*/  PRMT R0, R3, 0x5410, R0 ;  /* 0x0000541003007816 */ /* 0x000fe20000000000 */
[----:B------:R-:W-:Y:S01]  /*9df0*/  IMAD.IADD R3, R16, 0x1, R35 ;  /* 0x0000000110037824 */ /* 0x000fe200078e0223 */
[----:B------:R-:W-:Y:S02]  /*9e00*/  PRMT R37, R12, 0x7610, R37 ;  /* 0x000076100c257816 */ /* 0x000fe40000000025 */
[----:B------:R-:W-:Y:S01]  /*9e10*/  PRMT R57, R57, 0x5410, R13 ;  /* 0x0000541039397816 */ /* 0x000fe2000000000d */
[----:B--2---:R-:W-:Y:S06]  /*9e20*/  @!P1 BRA `(.L_x_2776) ;  /* 0x000001a400449947 */ /* 0x004fec0003800000 */
.L_x_3111:
[----:B------:R-:W-:Y:S05]  /*9e30*/  BSYNC B1 ;  /* 0x0000000000017941 */ /* 0x000fea0003800000 */
.L_x_2775:
[----:B------:R-:W-:Y:S01]  /*9e40*/  BSSY B1, `(.L_x_2777) ;  /* 0x0000063000017945 */ /* 0x000fe20003800000 */
[----:B------:R-:W-:Y:S01]  /*9e50*/  IMAD.MOV.U32 R20, RZ, RZ, R10 ;  /* 0x000000ffff147224 */ /* 0x000fe200078e000a */
[----:B------:R-:W-:Y:S01]  /*9e60*/  LOP3.LUT R3, R3, 0x38, RZ, 0xc0, !PT ;  /* 0x0000003803037812 */ /* 0x000fe200078ec0ff */
[----:B0-----:R-:W-:Y:S01]  /*9e70*/  IMAD.MOV.U32 R21, RZ, RZ, R11 ;  /* 0x000000ffff157224 */ /* 0x001fe200078e000b */
[----:B------:R-:W-:Y:S06]  /*9e80*/  @P2 BRA `(.L_x_2778) ;  /* 0x0000000400782947 */ /* 0x000fec0003800000 */
[----:B------:R-:W-:Y:S01]  /*9e90*/  IMAD.SHL.U32 R12, R195, 0x40, RZ ;  /* 0x00000040c30c7824 */ /* 0x000fe200078e00ff */
[--C-:B------:R-:W-:Y:S01]  /*9ea0*/  SHF.R.U64 R52, R28, 0x10, R29.reuse ;  /* 0x000000101c347819 */ /* 0x100fe2000000121d */
[----:B------:R-:W-:Y:S01]  /*9eb0*/  HADD2.F32 R39, -RZ, R39.H0_H0 ;  /* 0x20000027ff277230 */ /* 0x000fe20000004100 */
[----:B------:R-:W-:Y:S01]  /*9ec0*/  SHF.R.U32.HI R40, RZ, 0x10, R29 ;  /* 0x00000010ff287819 */ /* 0x000fe2000001161d */
[----:B------:R-:W-:Y:S01]  /*9ed0*/  HADD2.F32 R38, -RZ, R38.H0_H0 ;  /* 0x20000026ff267230 */ /* 0x000fe20000004100 */
[----:B------:R-:W-:Y:S02]  /*9ee0*/  LOP3.LUT R32, R12, 0x1c0, RZ, 0xc0, !PT ;  /* 0x000001c00c207812 */ /* 0x000fe400078ec0ff */
[----:B------:R-:W-:Y:S01]  /*9ef0*/  SHF.R.U64 R54, R24, 0x10, R25 ;  /* 0x0000001018367819 */ /* 0x000fe20000001219 */
[----:B------:R-:W-:Y:S01]  /*9f00*/  HADD2.F32 R40, -RZ, R40.H0_H0 ;  /* 0x20000028ff287230 */ /* 0x000fe20000004100 */
[----:B------:R-:W-:Y:S02]  /*9f10*/  SHF.R.U32.HI R15, RZ, 0x3, R32 ;  /* 0x00000003ff0f7819 */ /* 0x000fe40000011620 */
[----:B------:R-:W-:-:S02]  /*9f20*/  LOP3.LUT R12, R32, 0x38, R16, 0xf8, !PT ;  /* 0x00000038200c7812 */ /* 0x000fc400078ef810 */
[----:B------:R-:W-:Y:S02]  /*9f30*/  LOP3.LUT R32, R15, R3, R32, 0x1e, !PT ;  /* 0x000000030f207212 */ /* 0x000fe400078e1e20 */
[----:B------:R-:W-:Y:S02]  /*9f40*/  LOP3.LUT R12, R12, R15, RZ, 0x3c, !PT ;  /* 0x0000000f0c0c7212 */ /* 0x000fe400078e3cff */
[----:B------:R-:W-:Y:S01]  /*9f50*/  SHF.R.U32.HI R42, RZ, 0x10, R25 ;  /* 0x00000010ff2a7819 */ /* 0x000fe20000011619 */
[C---:B------:R-:W-:Y:S01]  /*9f60*/  IMAD R33, R203.reuse, 0x200, R32 ;  /* 0x00000200cb217824 */ /* 0x040fe200078e0220 */
[--C-:B------:R-:W-:Y:S01]  /*9f70*/  SHF.R.U64 R51, R30, 0x10, R31.reuse ;  /* 0x000000101e337819 */ /* 0x100fe2000000121f */
[----:B------:R-:W-:Y:S01]  /*9f80*/  IMAD R13, R203, 0x200, R12 ;  /* 0x00000200cb0d7824 */ /* 0x000fe200078e020c */
[----:B------:R-:W-:Y:S01]  /*9f90*/  SHF.R.U32.HI R45, RZ, 0x10, R31 ;  /* 0x00000010ff2d7819 */ /* 0x000fe2000001161f */
[--C-:B------:R-:W-:Y:S01]  /*9fa0*/  IMAD R49, R33, 0x2, R2.reuse ;  /* 0x0000000221317824 */ /* 0x100fe200078e0202 */
[--C-:B------:R-:W-:Y:S01]  /*9fb0*/  SHF.R.U64 R53, R26, 0x10, R27.reuse ;  /* 0x000000101a357819 */ /* 0x100fe2000000121b */
[----:B------:R-:W-:Y:S01]  /*9fc0*/  IMAD R47, R13, 0x2, R2 ;  /* 0x000000020d2f7824 */ /* 0x000fe200078e0202 */
[----:B------:R-:W-:-:S02]  /*9fd0*/  SHF.R.U32.HI R50, RZ, 0x10, R27 ;  /* 0x00000010ff327819 */ /* 0x000fc4000001161b */
[----:B------:R-:W0:Y:S04]  /*9fe0*/  LDS.128 R32, [R49+0x20400] ;  /* 0x0204000031207984 */ /* 0x000e280000000c00 */
[----:B----4-:R-:W1:Y:S01]  /*9ff0*/  LDS.128 R12, [R47+0x20400] ;  /* 0x020400002f0c7984 */ /* 0x010e620000000c00 */
[--C-:B0-----:R-:W-:Y:S02]  /*a000*/  HADD2.F32 R29, -RZ, R33.reuse.H0_H0 ;  /* 0x20000021ff1d7230 */ /* 0x101fe40000004100 */
[----:B------:R-:W-:Y:S02]  /*a010*/  HADD2.F32 R33, -RZ, R33.H1_H1 ;  /* 0x30000021ff217230 */ /* 0x000fe40000004100 */
[--C-:B-1----:R-:W-:Y:S02]  /*a020*/  HADD2.F32 R24, -RZ, R13.reuse.H0_H0 ;  /* 0x2000000dff187230 */ /* 0x102fe40000004100 */
[C---:B------:R-:W-:Y:S01]  /*a030*/  FMUL.FTZ R41, R29.reuse, R39 ;  /* 0x000000271d297220 */ /* 0x040fe20000410000 */
[----:B------:R-:W-:Y:S01]  /*a040*/  FMUL.FTZ R43, R29, R38 ;  /* 0x000000261d2b7220 */ /* 0x000fe20000410000 */
[----:B------:R-:W-:-:S02]  /*a050*/  HADD2.F32 R25, -RZ, R13.H1_H1 ;  /* 0x3000000dff197230 */ /* 0x000fc40000004100 */
[C---:B------:R-:W-:Y:S01]  /*a060*/  FFMA.FTZ R41, R24.reuse, R38, -R41 ;  /* 0x0000002618297223 */ /* 0x040fe20000010829 */
[----:B------:R-:W-:Y:S02]  /*a070*/  HADD2.F32 R38, -RZ, R42.H0_H0 ;  /* 0x2000002aff267230 */ /* 0x000fe40000004100 */
[----:B------:R-:W-:Y:S01]  /*a080*/  FFMA.FTZ R43, R24, R39, R43 ;  /* 0x00000027182b7223 */ /* 0x000fe2000001002b */
[----:B------:R-:W-:Y:S02]  /*a090*/  HADD2.F32 R31, -RZ, R35.H0_H0 ;  /* 0x20000023ff1f7230 */ /* 0x000fe40000004100 */
[C---:B------:R-:W-:Y:S01]  /*a0a0*/  FMUL.FTZ R42, R33.reuse, R40 ;  /* 0x00000028212a7220 */ /* 0x040fe20000410000 */
[--C-:B------:R-:W-:Y:S02]  /*a0b0*/  HADD2.F32 R29, -RZ, R44.reuse.H0_H0 ;  /* 0x2000002cff1d7230 */ /* 0x100fe40000004100 */
[----:B------:R-:W-:Y:S01]  /*a0c0*/  FMUL.FTZ R46, R33, R38 ;  /* 0x00000026212e7220 */ /* 0x000fe20000410000 */
[----:B------:R-:W-:-:S02]  /*a0d0*/  HADD2.F32 R24, -RZ, R44.H1_H1 ;  /* 0x3000002cff187230 */ /* 0x000fc40000004100 */
[----:B------:R-:W-:Y:S01]  /*a0e0*/  FFMA.FTZ R44, R25, R38, -R42 ;  /* 0x00000026192c7223 */ /* 0x000fe2000001082a */
[----:B------:R-:W-:Y:S02]  /*a0f0*/  HADD2.F32 R26, -RZ, R15.H0_H0 ;  /* 0x2000000fff1a7230 */ /* 0x000fe40000004100 */
[C---:B------:R-:W-:Y:S01]  /*a100*/  FMUL.FTZ R33, R31.reuse, R29 ;  /* 0x0000001d1f217220 */ /* 0x040fe20000410000 */
[----:B------:R-:W-:Y:S02]  /*a110*/  HADD2.F32 R35, -RZ, R35.H1_H1 ;  /* 0x30000023ff237230 */ /* 0x000fe40000004100 */
[----:B------:R-:W-:Y:S01]  /*a120*/  FMUL.FTZ R48, R31, R24 ;  /* 0x000000181f307220 */ /* 0x000fe20000410000 */
[----:B------:R-:W-:Y:S02]  /*a130*/  HADD2.F32 R42, -RZ, R45.H0_H0 ;  /* 0x2000002dff2a7230 */ /* 0x000fe40000004100 */
[----:B------:R-:W-:Y:S01]  /*a140*/  FFMA.FTZ R46, R25, R40, R46 ;  /* 0x00000028192e7223 */ /* 0x000fe2000001002e */
[----:B------:R-:W-:-:S02]  /*a150*/  HADD2.F32 R27, -RZ, R15.H1_H1 ;  /* 0x3000000fff1b7230 */ /* 0x000fc40000004100 */
[C---:B------:R-:W-:Y:S01]  /*a160*/  FFMA.FTZ R39, R26.reuse, R24, -R33 ;  /* 0x000000181a277223 */ /* 0x040fe20000010821 */
[----:B------:R-:W-:Y:S02]  /*a170*/  HADD2.F32 R38, -RZ, R50.H0_H0 ;  /* 0x20000032ff267230 */ /* 0x000fe40000004100 */
[----:B------:R-:W-:Y:S01]  /*a180*/  FFMA.FTZ R48, R26, R29, R48 ;  /* 0x0000001d1a307223 */ /* 0x000fe20000010030 */
[----:B------:R-:W-:Y:S02]  /*a190*/  HADD2.F32 R28, -RZ, R32.H0_H0 ;  /* 0x20000020ff1c7230 */ /* 0x000fe40000004100 */
[C---:B------:R-:W-:Y:S01]  /*a1a0*/  FMUL.FTZ R40, R35.reuse, R42 ;  /* 0x0000002a23287220 */ /* 0x040fe20000410000 */
[----:B------:R-:W-:Y:S02]  /*a1b0*/  HADD2.F32 R26, -RZ, R55.H0_H0 ;  /* 0x20000037ff1a7230 */ /* 0x000fe40000004100 */
[----:B------:R-:W-:Y:S01]  /*a1c0*/  FMUL.FTZ R50, R35, R38 ;  /* 0x0000002623327220 */ /* 0x000fe20000410000 */
[----:B------:R-:W-:-:S02]  /*a1d0*/  HADD2.F32 R24, -RZ, R56.H0_H0 ;  /* 0x20000038ff187230 */ /* 0x000fc40000004100 */
[C---:B------:R-:W-:Y:S01]  /*a1e0*/  FFMA.FTZ R40, R27.reuse, R38, -R40 ;  /* 0x000000261b287223 */ /* 0x040fe20000010828 */
[----:B------:R-:W-:Y:S02]  /*a1f0*/  HADD2.F32 R30, -RZ, R34.H0_H0 ;  /* 0x20000022ff1e7230 */ /* 0x000fe40000004100 */
[C---:B------:R-:W-:Y:S01]  /*a200*/  FMUL.FTZ R38, R28.reuse, R26 ;  /* 0x0000001a1c267220 */ /* 0x040fe20000410000 */
[----:B------:R-:W-:Y:S02]  /*a210*/  HADD2.F32 R29, -RZ, R55.H1_H1 ;  /* 0x30000037ff1d7230 */ /* 0x000fe40000004100 */
[----:B------:R-:W-:Y:S01]  /*a220*/  FMUL.FTZ R31, R28, R24 ;  /* 0x000000181c1f7220 */ /* 0x000fe20000410000 */
[----:B------:R-:W-:Y:S02]  /*a230*/  HADD2.F32 R13, -RZ, R12.H0_H0 ;  /* 0x2000000cff0d7230 */ /* 0x000fe40000004100 */
[----:B------:R-:W-:Y:S01]  /*a240*/  FFMA.FTZ R45, R27, R42, R50 ;  /* 0x0000002a1b2d7223 */ /* 0x000fe20000010032 */
[----:B------:R-:W-:-:S02]  /*a250*/  HADD2.F32 R15, -RZ, R14.H0_H0 ;  /* 0x2000000eff0f7230 */ /* 0x000fc40000004100 */
[C---:B------:R-:W-:Y:S01]  /*a260*/  FMUL.FTZ R28, R30.reuse, R29 ;  /* 0x0000001d1e1c7220 */ /* 0x040fe20000410000 */
[----:B------:R-:W-:Y:S02]  /*a270*/  HADD2.F32 R25, -RZ, R56.H1_H1 ;  /* 0x30000038ff197230 */ /* 0x000fe40000004100 */
[C---:B------:R-:W-:Y:S01]  /*a280*/  FFMA.FTZ R38, R13.reuse, R24, -R38 ;  /* 0x000000180d267223 */ /* 0x040fe20000010826 */
[----:B------:R-:W-:Y:S01]  /*a290*/  FFMA.FTZ R24, R13, R26, R31 ;  /* 0x0000001a0d187223 */ /* 0x000fe2000001001f */
[----:B------:R-:W-:Y:S02]  /*a2a0*/  HADD2.F32 R32, -RZ, R32.H1_H1 ;  /* 0x30000020ff207230 */ /* 0x000fe40000004100 */
[----:B------:R-:W-:Y:S02]  /*a2b0*/  HADD2.F32 R34, -RZ, R34.H1_H1 ;  /* 0x30000022ff227230 */ /* 0x000fe40000004100 */
[-C--:B------:R-:W-:Y:S01]  /*a2c0*/  FMUL.FTZ R30, R30, R25.reuse ;  /* 0x000000191e1e7220 */ /* 0x080fe20000410000 */
[----:B------:R-:W-:Y:S01]  /*a2d0*/  FFMA.FTZ R28, R15, R25, -R28 ;  /* 0x000000190f1c7223 */ /* 0x000fe2000001081c */
[----:B------:R-:W-:-:S02]  /*a2e0*/  HADD2.F32 R27, -RZ, R52.H0_H0 ;  /* 0x20000034ff1b7230 */ /* 0x000fc40000004100 */
[----:B------:R-:W-:Y:S02]  /*a2f0*/  HADD2.F32 R31, -RZ, R51.H0_H0 ;  /* 0x20000033ff1f7230 */ /* 0x000fe40000004100 */
[----:B------:R-:W-:Y:S01]  /*a300*/  FFMA.FTZ R26, R15, R29, R30 ;  /* 0x0000001d0f1a7223 */ /* 0x000fe2000001001e */
[----:B------:R-:W-:Y:S02]  /*a310*/  HADD2.F32 R13, -RZ, R54.H0_H0 ;  /* 0x20000036ff0d7230 */ /* 0x000fe40000004100 */
[----:B------:R-:W-:Y:S01]  /*a320*/  FMUL.FTZ R15, R32, R27 ;  /* 0x0000001b200f7220 */ /* 0x000fe20000410000 */
[----:B------:R-:W-:Y:S02]  /*a330*/  HADD2.F32 R25, -RZ, R53.H0_H0 ;  /* 0x20000035ff197230 */ /* 0x000fe40000004100 */
[----:B------:R-:W-:Y:S01]  /*a340*/  FMUL.FTZ R35, R34, R31 ;  /* 0x0000001f22237220 */ /* 0x000fe20000410000 */
[----:B------:R-:W-:Y:S02]  /*a350*/  HADD2.F32 R12, -RZ, R12.H1_H1 ;  /* 0x3000000cff0c7230 */ /* 0x000fe40000004100 */
[----:B------:R-:W-:Y:S01]  /*a360*/  FMUL.FTZ R32, R32, R13 ;  /* 0x0000000d20207220 */ /* 0x000fe20000410000 */
[----:B------:R-:W-:-:S02]  /*a370*/  HADD2.F32 R14, -RZ, R14.H1_H1 ;  /* 0x3000000eff0e7230 */ /* 0x000fc40000004100 */
[----:B------:R-:W-:Y:S01]  /*a380*/  FMUL.FTZ R34, R34, R25 ;  /* 0x0000001922227220 */ /* 0x000fe20000410000 */
[C---:B------:R-:W-:Y:S01]  /*a390*/  FFMA.FTZ R29, R12.reuse, R13, -R15 ;  /* 0x0000000d0c1d7223 */ /* 0x040fe2000001080f */
[----:B------:R-:W-:Y:S01]  /*a3a0*/  FFMA.FTZ R33, R12, R27, R32 ;  /* 0x0000001b0c217223 */ /* 0x000fe20000010020 */
[C---:B------:R-:W-:Y:S01]  /*a3b0*/  FFMA.FTZ R35, R14.reuse, R25, -R35 ;  /* 0x000000190e237223 */ /* 0x040fe20000010823 */
[----:B------:R-:W-:Y:S01]  /*a3c0*/  FFMA.FTZ R31, R14, R31, R34 ;  /* 0x0000001f0e1f7223 */ /* 0x000fe20000010022 */
[----:B------:R-:W-:Y:S02]  /*a3d0*/  F2FP.F16.F32.PACK_AB R13, R44, R41 ;  /* 0x000000292c0d723e */ /* 0x000fe400000000ff */
[----:B------:R-:W-:Y:S02]  /*a3e0*/  F2FP.F16.F32.PACK_AB R15, R40, R39 ;  /* 0x00000027280f723e */ /* 0x000fe400000000ff */
[----:B------:R-:W-:Y:S02]  /*a3f0*/  F2FP.F16.F32.PACK_AB R12, R29, R38 ;  /* 0x000000261d0c723e */ /* 0x000fe400000000ff */
[----:B------:R-:W-:-:S02]  /*a400*/  F2FP.F16.F32.PACK_AB R14, R35, R28 ;  /* 0x0000001c230e723e */ /* 0x000fc400000000ff */
[----:B------:R-:W-:Y:S02]  /*a410*/  F2FP.F16.F32.PACK_AB R25, R46, R43 ;  /* 0x0000002b2e19723e */ /* 0x000fe400000000ff */
[----:B------:R-:W-:Y:S01]  /*a420*/  F2FP.F16.F32.PACK_AB R27, R45, R48 ;  /* 0x000000302d1b723e */ /* 0x000fe200000000ff */
[----:B------:R0:W-:Y:S01]  /*a430*/  STS.128 [R47+0x20400], R12 ;  /* 0x0204000c2f007388 */ /* 0x0001e20000000c00 */
[----:B------:R-:W-:Y:S02]  /*a440*/  F2FP.F16.F32.PACK_AB R24, R33, R24 ;  /* 0x000000182118723e */ /* 0x000fe400000000ff */
[----:B------:R-:W-:-:S05]  /*a450*/  F2FP.F16.F32.PACK_AB R26, R31, R26 ;  /* 0x0000001a1f1a723e */ /* 0x000fca00000000ff */
[----:B------:R0:W-:Y:S02]  /*a460*/  STS.128 [R49+0x20400], R24 ;  /* 0x0204001831007388 */ /* 0x0001e40000000c00 */
.L_x_2778:
[----:B------:R-:W-:Y:S05]  /*a470*/  BSYNC B1 ;  /* 0x0000000000017941 */ /* 0x000fea0003800000 */
.L_x_2777:
[----:B------:R-:W-:Y:S01]  /*a480*/  PRMT R31, R20, 0x5410, R21 ;  /* 0x00005410141f7816 */ /* 0x000fe20000000015 */
[----:B------:R-:W-:Y:S06]  /*a490*/  @P0 BRA `(.L_x_2766) ;  /* 0x00000004007c0947 */ /* 0x000fec0003800000 */
[----:B------:R-:W4:Y:S01]  /*a4a0*/  LDL R42, [R1+0x64] ;  /* 0x00006400012a7983 */ /* 0x000f220000100800 */
[----:B0-----:R-:W-:Y:S01]  /*a4b0*/  SHF.R.S32.HI R13, RZ, 0x1f, R36 ;  /* 0x0000001fff0d7819 */ /* 0x001fe20000011424 */
[----:B------:R-:W-:Y:S01]  /*a4c0*/  IMAD.SHL.U32 R12, R36, 0x40, RZ ;  /* 0x00000040240c7824 */ /* 0x000fe200078e00ff */
[--C-:B------:R-:W-:Y:S01]  /*a4d0*/  SHF.R.U64 R41, R8, 0x10, R9.reuse ;  /* 0x0000001008297819 */ /* 0x100fe20000001209 */
[--C-:B------:R-:W-:Y:S01]  /*a4e0*/  HADD2.F32 R28, -RZ, R57.reuse.H0_H0 ;  /* 0x20000039ff1c7230 */ /* 0x100fe20000004100 */
[----:B------:R-:W-:Y:S01]  /*a4f0*/  LEA.HI R36, R13, R36, RZ, 0x3 ;  /* 0x000000240d247211 */ /* 0x000fe200078f18ff */
[----:B------:R-:W-:Y:S01]  /*a500*/  HADD2.F32 R20, -RZ, R57.H1_H1 ;  /* 0x30000039ff147230 */ /* 0x000fe20000004100 */
[----:B------:R-:W-:Y:S02]  /*a510*/  LOP3.LUT R12, R12, 0x1c0, RZ, 0xc0, !PT ;  /* 0x000001c00c0c7812 */ /* 0x000fe400078ec0ff */
[----:B------:R-:W-:Y:S01]  /*a520*/  SHF.R.U32.HI R21, RZ, 0x10, R9 ;  /* 0x00000010ff157819 */ /* 0x000fe20000011609 */
[----:B------:R-:W-:Y:S01]  /*a530*/  IMAD.SHL.U32 R36, R36, 0x40, RZ ;  /* 0x0000004024247824 */ /* 0x000fe200078e00ff */
[----:B------:R-:W-:-:S02]  /*a540*/  SHF.R.U32.HI R13, RZ, 0x3, R12 ;  /* 0x00000003ff0d7819 */ /* 0x000fc4000001160c */
[--C-:B------:R-:W-:Y:S02]  /*a550*/  SHF.R.U64 R38, R4, 0x10, R5.reuse ;  /* 0x0000001004267819 */ /* 0x100fe40000001205 */
[----:B------:R-:W-:Y:S02]  /*a560*/  LOP3.LUT R3, R13, R3, R12, 0x1e, !PT ;  /* 0x000000030d037212 */ /* 0x000fe400078e1e0c */
[----:B------:R-:W-:Y:S02]  /*a570*/  LOP3.LUT R36, R36, 0xfffffe00, RZ, 0xc0, !PT ;  /* 0xfffffe0024247812 */ /* 0x000fe400078ec0ff */
[----:B------:R-:W-:Y:S02]  /*a580*/  SHF.R.U32.HI R30, RZ, 0x10, R5 ;  /* 0x00000010ff1e7819 */ /* 0x000fe40000011605 */
[----:B------:R-:W-:Y:S01]  /*a590*/  SHF.R.U64 R40, R10, 0x10, R11 ;  /* 0x000000100a287819 */ /* 0x000fe2000000120b */
[----:B------:R-:W-:Y:S01]  /*a5a0*/  IMAD.IADD R3, R36, 0x1, R3 ;  /* 0x0000000124037824 */ /* 0x000fe200078e0203 */
[----:B------:R-:W-:Y:S01]  /*a5b0*/  SHF.R.U32.HI R39, RZ, 0x10, R11 ;  /* 0x00000010ff277819 */ /* 0x000fe2000001160b */
[----:B------:R-:W-:Y:S01]  /*a5c0*/  HADD2.F32 R30, -RZ, R30.H0_H0 ;  /* 0x2000001eff1e7230 */ /* 0x000fe20000004100 */
[--C-:B------:R-:W-:Y:S01]  /*a5d0*/  SHF.R.U32.HI R33, RZ, 0x10, R7.reuse ;  /* 0x00000010ff217819 */ /* 0x100fe20000011607 */
[----:B------:R-:W-:Y:S01]  /*a5e0*/  IMAD R3, R3, 0x2, R2 ;  /* 0x0000000203037824 */ /* 0x000fe200078e0202 */
[----:B------:R-:W-:-:S04]  /*a5f0*/  SHF.R.U64 R35, R6, 0x10, R7 ;  /* 0x0000001006237819 */ /* 0x000fc80000001207 */
[----:B------:R-:W0:Y:S02]  /*a600*/  LDS.128 R24, [R3+0x20400] ;  /* 0x0204000003187984 */ /* 0x000e240000000c00 */
[--C-:B0-----:R-:W-:Y:S02]  /*a610*/  HADD2.F32 R9, -RZ, R25.reuse.H0_H0 ;  /* 0x20000019ff097230 */ /* 0x101fe40000004100 */
[----:B------:R-:W-:Y:S02]  /*a620*/  HADD2.F32 R25, -RZ, R25.H1_H1 ;  /* 0x30000019ff197230 */ /* 0x000fe40000004100 */
[----:B------:R-:W-:Y:S02]  /*a630*/  HADD2.F32 R8, -RZ, R24.H0_H0 ;  /* 0x20000018ff087230 */ /* 0x000fe40000004100 */
[C---:B------:R-:W-:Y:S01]  /*a640*/  FMUL.FTZ R32, R9.reuse, R28 ;  /* 0x0000001c09207220 */ /* 0x040fe20000410000 */
[----:B------:R-:W-:Y:S01]  /*a650*/  FMUL.FTZ R34, R9, R20 ;  /* 0x0000001409227220 */ /* 0x000fe20000410000 */
[----:B------:R-:W-:-:S02]  /*a660*/  HADD2.F32 R9, -RZ, R37.H1_H1 ;  /* 0x30000025ff097230 */ /* 0x000fc40000004100 */
[----:B------:R-:W-:Y:S01]  /*a670*/  FMUL.FTZ R36, R25, R30 ;  /* 0x0000001e19247220 */ /* 0x000fe20000410000 */
[----:B------:R-:W-:Y:S02]  /*a680*/  HADD2.F32 R37, -RZ, R37.H0_H0 ;  /* 0x20000025ff257230 */ /* 0x000fe40000004100 */
[----:B------:R-:W-:Y:S02]  /*a690*/  HADD2.F32 R10, -RZ, R26.H0_H0 ;  /* 0x2000001aff0a7230 */ /* 0x000fe40000004100 */
[--C-:B------:R-:W-:Y:S02]  /*a6a0*/  HADD2.F32 R11, -RZ, R27.reuse.H0_H0 ;  /* 0x2000001bff0b7230 */ /* 0x100fe40000004100 */
[----:B------:R-:W-:Y:S02]  /*a6b0*/  HADD2.F32 R27, -RZ, R27.H1_H1 ;  /* 0x3000001bff1b7230 */ /* 0x000fe40000004100 */
[----:B------:R-:W-:Y:S02]  /*a6c0*/  HADD2.F32 R24, -RZ, R24.H1_H1 ;  /* 0x30000018ff187230 */ /* 0x000fe40000004100 */
[----:B------:R-:W-:Y:S01]  /*a6d0*/  HADD2.F32 R26, -RZ, R26.H1_H1 ;  /* 0x3000001aff1a7230 */ /* 0x000fe20000004100 */
[----:B----4-:R-:W0:Y:S02]  /*a6e0*/  LDS.128 R12, [R42+0x20400] ;  /* 0x020400002a0c7984 */ /* 0x010e240000000c00 */
[----:B0-----:R-:W-:-:S02]  /*a6f0*/  HADD2.F32 R5, -RZ, R13.H0_H0 ;  /* 0x2000000dff057230 */ /* 0x001fc40000004100 */
[----:B------:R-:W-:Y:S02]  /*a700*/  HADD2.F32 R13, -RZ, R13.H1_H1 ;  /* 0x3000000dff0d7230 */ /* 0x000fe40000004100 */
[----:B------:R-:W-:Y:S02]  /*a710*/  HADD2.F32 R4, -RZ, R12.H0_H0 ;  /* 0x2000000cff047230 */ /* 0x000fe40000004100 */
[C---:B------:R-:W-:Y:S01]  /*a720*/  FFMA.FTZ R32, R5.reuse, R20, -R32 ;  /* 0x0000001405207223 */ /* 0x040fe20000010820 */
[----:B------:R-:W-:Y:S02]  /*a730*/  HADD2.F32 R20, -RZ, R21.H0_H0 ;  /* 0x20000015ff147230 */ /* 0x000fe40000004100 */
[----:B------:R-:W-:Y:S01]  /*a740*/  FFMA.FTZ R34, R5, R28, R34 ;  /* 0x0000001c05227223 */ /* 0x000fe20000010022 */
[C---:B------:R-:W-:Y:S01]  /*a750*/  FMUL.FTZ R5, R8.reuse, R9 ;  /* 0x0000000908057220 */ /* 0x040fe20000410000 */
[----:B------:R-:W-:Y:S01]  /*a760*/  FMUL.FTZ R8, R8, R37 ;  /* 0x0000002508087220 */ /* 0x000fe20000410000 */
[----:B------:R-:W-:-:S02]  /*a770*/  HADD2.F32 R21, -RZ, R0.H1_H1 ;  /* 0x30000000ff157230 */ /* 0x000fc40000004100 */
[-C--:B------:R-:W-:Y:S01]  /*a780*/  FMUL.FTZ R28, R25, R20.reuse ;  /* 0x00000014191c7220 */ /* 0x080fe20000410000 */
[C---:B------:R-:W-:Y:S01]  /*a790*/  FFMA.FTZ R25, R13.reuse, R20, -R36 ;  /* 0x000000140d197223 */ /* 0x040fe20000010824 */
[C---:B------:R-:W-:Y:S01]  /*a7a0*/  FFMA.FTZ R37, R4.reuse, R37, -R5 ;  /* 0x0000002504257223 */ /* 0x040fe20000010805 */
[--C-:B------:R-:W-:Y:S02]  /*a7b0*/  HADD2.F32 R5, -RZ, R31.reuse.H0_H0 ;  /* 0x2000001fff057230 */ /* 0x100fe40000004100 */
[----:B------:R-:W-:Y:S01]  /*a7c0*/  FFMA.FTZ R29, R13, R30, R28 ;  /* 0x0000001e0d1d7223 */ /* 0x000fe2000001001c */
[----:B------:R-:W-:Y:S01]  /*a7d0*/  FFMA.FTZ R13, R4, R9, R8 ;  /* 0x00000009040d7223 */ /* 0x000fe20000010008 */
[----:B------:R-:W-:Y:S02]  /*a7e0*/  HADD2.F32 R8, -RZ, R0.H0_H0 ;  /* 0x20000000ff087230 */ /* 0x000fe40000004100 */
[----:B------:R-:W-:Y:S01]  /*a7f0*/  FMUL.FTZ R9, R10, R21 ;  /* 0x000000150a097220 */ /* 0x000fe20000410000 */
[----:B------:R-:W-:-:S02]  /*a800*/  HADD2.F32 R4, -RZ, R31.H1_H1 ;  /* 0x3000001fff047230 */ /* 0x000fc40000004100 */
[-C--:B------:R-:W-:Y:S01]  /*a810*/  FMUL.FTZ R31, R10, R5.reuse ;  /* 0x000000050a1f7220 */ /* 0x080fe20000410000 */
[----:B------:R-:W-:Y:S02]  /*a820*/  HADD2.F32 R6, -RZ, R14.H0_H0 ;  /* 0x2000000eff067230 */ /* 0x000fe40000004100 */
[C---:B------:R-:W-:Y:S01]  /*a830*/  FMUL.FTZ R28, R11.reuse, R8 ;  /* 0x000000080b1c7220 */ /* 0x040fe20000410000 */
[----:B------:R-:W-:Y:S02]  /*a840*/  HADD2.F32 R7, -RZ, R15.H0_H0 ;  /* 0x2000000fff077230 */ /* 0x000fe40000004100 */
[----:B------:R-:W-:Y:S01]  /*a850*/  FMUL.FTZ R11, R11, R4 ;  /* 0x000000040b0b7220 */ /* 0x000fe20000410000 */
[----:B------:R-:W-:Y:S02]  /*a860*/  HADD2.F32 R10, -RZ, R33.H0_H0 ;  /* 0x20000021ff0a7230 */ /* 0x000fe40000004100 */
[----:B------:R-:W-:Y:S01]  /*a870*/  FFMA.FTZ R20, R6, R5, -R9 ;  /* 0x0000000506147223 */ /* 0x000fe20000010809 */
[----:B------:R-:W-:-:S02]  /*a880*/  HADD2.F32 R0, -RZ, R39.H0_H0 ;  /* 0x20000027ff007230 */ /* 0x000fc40000004100 */
[----:B------:R-:W-:Y:S01]  /*a890*/  FFMA.FTZ R31, R6, R21, R31 ;  /* 0x00000015061f7223 */ /* 0x000fe2000001001f */
[----:B------:R-:W-:Y:S02]  /*a8a0*/  HADD2.F32 R15, -RZ, R15.H1_H1 ;  /* 0x3000000fff0f7230 */ /* 0x000fe40000004100 */
[C---:B------:R-:W-:Y:S01]  /*a8b0*/  FFMA.FTZ R28, R7.reuse, R4, -R28 ;  /* 0x00000004071c7223 */ /* 0x040fe2000001081c */
[----:B------:R-:W-:Y:S01]  /*a8c0*/  FFMA.FTZ R6, R7, R8, R11 ;  /* 0x0000000807067223 */ /* 0x000fe2000001000b */
[C---:B------:R-:W-:Y:S01]  /*a8d0*/  FMUL.FTZ R30, R27.reuse, R10 ;  /* 0x0000000a1b1e7220 */ /* 0x040fe20000410000 */
[-C--:B------:R-:W-:Y:S01]  /*a8e0*/  FMUL.FTZ R4, R27, R0.reuse ;  /* 0x000000001b047220 */ /* 0x080fe20000410000 */
[----:B------:R-:W-:Y:S02]  /*a8f0*/  HADD2.F32 R9, -RZ, R38.H0_H0 ;  /* 0x20000026ff097230 */ /* 0x000fe40000004100 */
[----:B------:R-:W-:Y:S02]  /*a900*/  HADD2.F32 R11, -RZ, R35.H0_H0 ;  /* 0x20000023ff0b7230 */ /* 0x000fe40000004100 */
[----:B------:R-:W-:Y:S01]  /*a910*/  FFMA.FTZ R27, R15, R0, -R30 ;  /* 0x000000000f1b7223 */ /* 0x000fe2000001081e */
[----:B------:R-:W-:-:S02]  /*a920*/  HADD2.F32 R5, -RZ, R41.H0_H0 ;  /* 0x20000029ff057230 */ /* 0x000fc40000004100 */
[----:B------:R-:W-:Y:S01]  /*a930*/  FFMA.FTZ R33, R15, R10, R4 ;  /* 0x0000000a0f217223 */ /* 0x000fe20000010004 */
[----:B------:R-:W-:Y:S02]  /*a940*/  HADD2.F32 R7, -RZ, R40.H0_H0 ;  /* 0x20000028ff077230 */ /* 0x000fe40000004100 */
[----:B------:R-:W-:Y:S01]  /*a950*/  FMUL.FTZ R15, R24, R9 ;  /* 0x00000009180f7220 */ /* 0x000fe20000410000 */
[----:B------:R-:W-:Y:S02]  /*a960*/  HADD2.F32 R12, -RZ, R12.H1_H1 ;  /* 0x3000000cff0c7230 */ /* 0x000fe40000004100 */
[----:B------:R-:W-:Y:S01]  /*a970*/  FMUL.FTZ R21, R26, R11 ;  /* 0x0000000b1a157220 */ /* 0x000fe20000410000 */
[----:B------:R-:W-:Y:S02]  /*a980*/  HADD2.F32 R14, -RZ, R14.H1_H1 ;  /* 0x3000000eff0e7230 */ /* 0x000fe40000004100 */
[----:B------:R-:W-:Y:S01]  /*a990*/  FMUL.FTZ R24, R24, R5 ;  /* 0x0000000518187220 */ /* 0x000fe20000410000 */
[----:B------:R-:W-:Y:S01]  /*a9a0*/  FMUL.FTZ R26, R26, R7 ;  /* 0x000000071a1a7220 */ /* 0x000fe20000410000 */
[----:B------:R-:W-:Y:S01]  /*a9b0*/  FFMA.FTZ R4, R12, R5, -R15 ;  /* 0x000000050c047223 */ /* 0x000fe2000001080f */
[----:B------:R-:W-:Y:S01]  /*a9c0*/  F2FP.F16.F32.PACK_AB R5, R25, R32 ;  /* 0x000000201905723e */ /* 0x000fe200000000ff */
[----:B------:R-:W-:Y:S01]  /*a9d0*/  FFMA.FTZ R21, R14, R7, -R21 ;  /* 0x000000070e157223 */ /* 0x000fe20000010815 */
        /* <DEDUP_REMOVED lines=9> */
[----:B------:R-:W-:-:S05]  /*aa70*/  F2FP.F16.F32.PACK_AB R10, R10, R31 ;  /* 0x0000001f0a0a723e */ /* 0x000fca00000000ff */
[----:B------:R0:W-:Y:S02]  /*aa80*/  STS.128 [R3+0x20400], R8 ;  /* 0x0204000803007388 */ /* 0x0001e40000000c00 */
.L_x_2766:
[----:B------:R-:W-:Y:S05]  /*aa90*/  BSYNC B0 ;  /* 0x0000000000007941 */ /* 0x000fea0003800000 */
.L_x_2752:
        /* <DEDUP_REMOVED lines=8> */
.L_x_2749:
[----:B--2-4-:R-:W-:-:S05]  /*ab20*/  IMAD.U32 R0, RZ, RZ, UR37 ;  /* 0x00000025ff007e24 */ /* 0x014fca000f8e00ff */
[----:B------:R-:W-:-:S13]  /*ab30*/  ISETP.NE.AND P0, PT, R0, 0x3, PT ;  /* 0x000000030000780c */ /* 0x000fda0003f05270 */
[----:B------:R-:W-:Y:S05]  /*ab40*/  @!P0 BRA `(.L_x_2779) ;  /* 0x0000000000048947 */ /* 0x000fea0003800000 */
[----:B------:R-:W-:Y:S01]  /*ab50*/  BPT.TRAP 0x1 ;  /* 0x000000040000795c */ /* 0x000fe20000300000 */
.L_x_2779:
[----:B0-----:R-:W-:Y:S01]  /*ab60*/  IMAD R12, R18, 0x8, R2 ;  /* 0x00000008120c7824 */ /* 0x001fe200078e0202 */
[----:B------:R-:W-:-:S04]  /*ab70*/  SHF.L.U32 R21, R19, 0x1f, RZ ;  /* 0x0000001f13157819 */ /* 0x000fc800000006ff */
[----:B------:R0:W2:Y:S01]  /*ab80*/  SYNCS.PHASECHK.TRANS64.TRYWAIT P2, [R12+URZ+0x28c30], R21 ;  /* 0x028c30150c0075a7 */ /* 0x0000a2000804017f */
[----:B------:R-:W-:Y:S05]  /*ab90*/  @!P0 BRA `(.L_x_2780) ;  /* 0x0000000000048947 */ /* 0x000fea0003800000 */
[----:B------:R-:W-:Y:S01]  /*aba0*/  BPT.TRAP 0x1 ;  /* 0x000000040000795c */ /* 0x000fe20000300000 */
.L_x_2780:
[----:B------:R-:W4:Y:S02]  /*abb0*/  S2R R0, SR_TID.X ;  /* 0x0000000000007919 */ /* 0x000f240000002100 */
[----:B----4-:R-:W-:-:S04]  /*abc0*/  LOP3.LUT R0, R0, 0x7f, RZ, 0xc0, !PT ;  /* 0x0000007f00007812 */ /* 0x010fc800078ec0ff */
[----:B------:R-:W-:Y:S01]  /*abd0*/  ISETP.NE.AND P1, PT, R0, RZ, PT ;  /* 0x000000ff0000720c */ /* 0x000fe20003f25270 */
[----:B------:R-:W-:-:S05]  /*abe0*/  VIADD R0, R2, 0x22400 ;  /* 0x0002240002007836 */ /* 0x000fca0000000000 */
[----:B------:R-:W-:Y:S01]  /*abf0*/  SHF.R.U32.HI R0, RZ, 0x4, R0 ;  /* 0x00000004ff007819 */ /* 0x000fe20000011600 */
[----:B--2---:R-:W-:Y:S06]  /*ac00*/  @P2 BRA `(.L_x_2781) ;  /* 0x0000000000082947 */ /* 0x004fec0003800000 */
[----:B------:R-:W2:Y:S02]  /*ac10*/  SYNCS.PHASECHK.TRANS64.TRYWAIT P2, [R12+URZ+0x28c30], R21 ;  /* 0x028c30150c0075a7 */ /* 0x000ea4000804017f */
[----:B--2---:R-:W-:Y:S05]  /*ac20*/  @!P2 BRA `(.L_x_2782) ;  /* 0x0000019400d8a947 */ /* 0x004fea0003800000 */
.L_x_2781:
[----:B------:R-:W-:Y:S01]  /*ac30*/  LOP3.LUT R0, R0, 0x3fff, RZ, 0xc0, !PT ;  /* 0x00003fff00007812 */ /* 0x000fe200078ec0ff */
[----:B------:R-:W-:Y:S05]  /*ac40*/  WARPSYNC.ALL ;  /* 0x0000000000007948 */ /* 0x000fea0003800000 */
[----:B------:R-:W-:Y:S01]  /*ac50*/  LOP3.LUT R13, R0, 0x10000, RZ, 0xfc, !PT ;  /* 0x00010000000d7812 */ /* 0x000fe200078efcff */
[----:B------:R-:W-:Y:S01]  /*ac60*/  VIADD R0, R2, 0x20400 ;  /* 0x0002040002007836 */ /* 0x000fe20000000000 */
[----:B------:R-:W-:-:S03]  /*ac70*/  WARPGROUP.ARRIVE ;  /* 0x00000000000079c5 */ /* 0x000fc60000000000 */
[----:B-1----:R-:W-:Y:S01]  /*ac80*/  IMAD R6, R18, 0x200, R13 ;  /* 0x0000020012067824 */ /* 0x002fe200078e020d */
[----:B------:R-:W-:Y:S01]  /*ac90*/  ULDC.64 UR46, c[0x0][0x9e0] ;  /* 0x00027800002e7ab9 */ /* 0x000fe20000000a00 */
[----:B---3--:R-:W-:Y:S01]  /*aca0*/  IMAD.MOV.U32 R7, RZ, RZ, 0x40000040 ;  /* 0x40000040ff077424 */ /* 0x008fe200078e00ff */
[----:B------:R-:W-:Y:S01]  /*acb0*/  SHF.R.U32.HI R0, RZ, 0x4, R0 ;  /* 0x00000004ff007819 */ /* 0x000fe20000011600 */
[----:B------:R-:W-:Y:S01]  /*acc0*/  IMAD.MOV.U32 R5, RZ, RZ, 0x40000040 ;  /* 0x40000040ff057424 */ /* 0x000fe200078e00ff */
[C---:B------:R-:W-:Y:S01]  /*acd0*/  R2UR UR6, R6.reuse ;  /* 0x00000000060672ca */ /* 0x040fe200000e0000 */
[----:B------:R-:W-:Y:S01]  /*ace0*/  VIADD R8, R6, 0x2 ;  /* 0x0000000206087836 */ /* 0x000fe20000000000 */
[----:B------:R-:W-:Y:S01]  /*acf0*/  LOP3.LUT R0, R0, 0x3fff, RZ, 0xc0, !PT ;  /* 0x00003fff00007812 */ /* 0x000fe200078ec0ff */
[----:B------:R-:W-:Y:S01]  /*ad00*/  IMAD.MOV.U32 R9, RZ, RZ, 0x40000040 ;  /* 0x40000040ff097424 */ /* 0x000fe200078e00ff */
[----:B------:R-:W-:Y:S01]  /*ad10*/  R2UR UR7, R7 ;  /* 0x00000000070772ca */ /* 0x000fe200000e0000 */
[----:B------:R-:W-:Y:S01]  /*ad20*/  IMAD.MOV.U32 R11, RZ, RZ, 0x40000040 ;  /* 0x40000040ff0b7424 */ /* 0x000fe200078e00ff */
[----:B------:R-:W-:Y:S01]  /*ad30*/  LOP3.LUT R4, R0, 0x10000, RZ, 0xfc, !PT ;  /* 0x0001000000047812 */ /* 0x000fe200078efcff */
[----:B------:R-:W-:Y:S01]  /*ad40*/  VIADD R14, R6, 0x4 ;  /* 0x00000004060e7836 */ /* 0x000fe20000000000 */
[----:B------:R-:W-:Y:S01]  /*ad50*/  R2UR UR5, R5 ;  /* 0x00000000050572ca */ /* 0x000fe200000e0000 */
[----:B------:R-:W-:Y:S01]  /*ad60*/  IMAD.MOV.U32 R15, RZ, RZ, 0x40000040 ;  /* 0x40000040ff0f7424 */ /* 0x000fe200078e00ff */
[C---:B------:R-:W-:Y:S01]  /*ad70*/  R2UR UR4, R4.reuse ;  /* 0x00000000040472ca */ /* 0x040fe200000e0000 */
[----:B------:R-:W-:Y:S01]  /*ad80*/  VIADD R10, R4, 0x2 ;  /* 0x00000002040a7836 */ /* 0x000fe20000000000 */
[----:B------:R-:W-:Y:S01]  /*ad90*/  UISETP.GE.AND UP0, UPT, UR47, 0x1, UPT ;  /* 0x000000012f00788c */ /* 0x000fe2000bf06270 */
[----:B------:R-:W-:Y:S01]  /*ada0*/  IMAD.MOV.U32 R7, RZ, RZ, 0x40000040 ;  /* 0x40000040ff077424 */ /* 0x000fe200078e00ff */
[----:B------:R-:W-:-:S02]  /*adb0*/  ULDC UR45, c[0x0][0x9dc] ;  /* 0x00027700002d7ab9 */ /* 0x000fc40000000800 */
[----:B------:R-:W-:Y:S02]  /*adc0*/  ULOP3.LUT UR45, URZ, UR45, URZ, 0x33, !UPT ;  /* 0x0000002d3f2d7292 */ /* 0x000fe4000f8e333f */
[----:B------:R-:W-:Y:S01]  /*add0*/  PLOP3.LUT P3, PT, PT, PT, UP0, 0x40, 0x0 ;  /* 0x000000000000781c */ /* 0x000fe20003f6e808 */
[----:B------:R-:W-:-:S04]  /*ade0*/  UP2UR UR48, UPR, URZ, 0x1 ;  /* 0x000000013f307883 */ /* 0x000fc80008000000 */
[----:B------:R-:W-:Y:S01]  /*adf0*/  HGMMA.64x64x16.F32 R24, gdesc[UR4], RZ, !UPT, gsb0 ;  /* 0x00e00000041879f0 */ /* 0x000fe2000c0008ff */
[----:B------:R-:W-:Y:S01]  /*ae00*/  R2UR UR6, R8 ;  /* 0x00000000080672ca */ /* 0x000fe200000e0000 */
[----:B------:R-:W-:Y:S01]  /*ae10*/  VIADD R8, R4, 0x4 ;  /* 0x0000000404087836 */ /* 0x000fe20000000000 */
[----:B------:R-:W-:Y:S01]  /*ae20*/  R2UR UR7, R9 ;  /* 0x00000000090772ca */ /* 0x000fe200000e0000 */
[----:B------:R-:W-:Y:S01]  /*ae30*/  IMAD.MOV.U32 R9, RZ, RZ, 0x40000040 ;  /* 0x40000040ff097424 */ /* 0x000fe200078e00ff */
[----:B------:R-:W-:Y:S02]  /*ae40*/  R2UR UR4, R10 ;  /* 0x000000000a0472ca */ /* 0x000fe400000e0000 */
[----:B------:R-:W-:Y:S01]  /*ae50*/  R2UR UR5, R11 ;  /* 0x000000000b0572ca */ /* 0x000fe200000e0000 */
[----:B------:R-:W-:Y:S02]  /*ae60*/  WARPGROUP.DEPBAR.LE gsb0, 0x0 ;  /* 0x00008000000079c5 */ /* 0x000fe40000010000 */
[----:B------:R-:W-:-:S10]  /*ae70*/  WARPGROUP.ARRIVE ;  /* 0x00000000000079c5 */ /* 0x000fd40000000000 */
[----:B------:R-:W-:Y:S01]  /*ae80*/  HGMMA.64x64x16.F32 R24, gdesc[UR4], R24, gsb0 ;  /* 0x00e00000041879f0 */ /* 0x000fe20008000818 */
[----:B------:R-:W-:Y:S01]  /*ae90*/  R2UR UR6, R14 ;  /* 0x000000000e0672ca */ /* 0x000fe200000e0000 */
[----:B------:R-:W-:Y:S01]  /*aea0*/  VIADD R14, R6, 0x6 ;  /* 0x00000006060e7836 */ /* 0x000fe20000000000 */
[----:B------:R-:W-:Y:S01]  /*aeb0*/  R2UR UR7, R15 ;  /* 0x000000000f0772ca */ /* 0x000fe200000e0000 */
[----:B------:R-:W-:Y:S01]  /*aec0*/  VIADD R6, R4, 0x6 ;  /* 0x0000000604067836 */ /* 0x000fe20000000000 */
[----:B------:R-:W-:Y:S01]  /*aed0*/  R2UR UR4, R8 ;  /* 0x00000000080472ca */ /* 0x000fe200000e0000 */
[----:B------:R-:W-:Y:S01]  /*aee0*/  IMAD.MOV.U32 R15, RZ, RZ, 0x40000040 ;  /* 0x40000040ff0f7424 */ /* 0x000fe200078e00ff */
        /* <DEDUP_REMOVED lines=11> */
[----:B------:R-:W-:Y:S02]  /*afa0*/  ULDC UR4, c[0x0][0x9d8] ;  /* 0x0002760000047ab9 */ /* 0x000fe40000000800 */
[----:B------:R-:W-:Y:S02]  /*afb0*/  WARPGROUP.DEPBAR.LE gsb0, 0x0 ;  /* 0x00008000000079c5 */ /* 0x000fe40000010000 */
[----:B------:R-:W-:Y:S01]  /*afc0*/  FMUL.FTZ R20, R24, UR4 ;  /* 0x0000000418147c20 */ /* 0x000fe20008410000 */
[----:B------:R-:W-:Y:S01]  /*afd0*/  FMUL.FTZ R32, R32, UR4 ;  /* 0x0000000420207c20 */ /* 0x000fe20008410000 */
[----:B------:R-:W1:Y:S01]  /*afe0*/  LDC R24, c[0x0][0x448] ;  /* 0x00011200ff187b82 */ /* 0x000e620000000800 */
        /* <DEDUP_REMOVED lines=10> */
[----:B------:R4:W0:Y:S01]  /*b090*/  MUFU.TANH R69, R3 ;  /* 0x0000000300457308 */ /* 0x0008220000002400 */
[----:B------:R-:W-:Y:S01]  /*b0a0*/  FMUL.FTZ R40, R42, UR4 ;  /* 0x000000042a287c20 */ /* 0x000fe20008410000 */
[----:B------:R-:W-:Y:S01]  /*b0b0*/  FMUL.FTZ R14, R27, UR4 ;  /* 0x000000041b0e7c20 */ /* 0x000fe20008410000 */
[----:B------:R-:W-:Y:S01]  /*b0c0*/  FMUL.FTZ R37, R37, UR4 ;  /* 0x0000000425257c20 */ /* 0x000fe20008410000 */
[----:B------:R-:W-:Y:S01]  /*b0d0*/  FMUL.FTZ R41, R41, UR4 ;  /* 0x0000000429297c20 */ /* 0x000fe20008410000 */
[----:B------:R-:W-:Y:S01]  /*b0e0*/  FMUL.FTZ R42, R43, UR4 ;  /* 0x000000042b2a7c20 */ /* 0x000fe20008410000 */
[----:B------:R-:W-:Y:S01]  /*b0f0*/  FMUL.FTZ R49, R49, UR4 ;  /* 0x0000000431317c20 */ /* 0x000fe20008410000 */
[----:B------:R-:W-:Y:S01]  /*b100*/  FMUL.FTZ R26, R50, UR4 ;  /* 0x00000004321a7c20 */ /* 0x000fe20008410000 */
[----:B------:R-:W0:Y:S01]  /*b110*/  MUFU.TANH R57, R15 ;  /* 0x0000000f00397308 */ /* 0x000e220000002400 */
[----:B----4-:R-:W-:Y:S01]  /*b120*/  FMUL.FTZ R3, R36, UR4 ;  /* 0x0000000424037c20 */ /* 0x010fe20008410000 */
[----:B------:R-:W-:Y:S01]  /*b130*/  FMUL.FTZ R36, R38, UR4 ;  /* 0x0000000426247c20 */ /* 0x000fe20008410000 */
[----:B------:R-:W-:Y:S01]  /*b140*/  FMUL.FTZ R38, R39, UR4 ;  /* 0x0000000427267c20 */ /* 0x000fe20008410000 */
[----:B------:R-:W-:Y:S01]  /*b150*/  FMUL.FTZ R52, R52, UR4 ;  /* 0x0000000434347c20 */ /* 0x000fe20008410000 */
[----:B-1----:R-:W-:Y:S01]  /*b160*/  ISETP.NE.AND P2, PT, R24, 0x1, PT ;  /* 0x000000011800780c */ /* 0x002fe20003f45270 */
[----:B------:R-:W-:Y:S01]  /*b170*/  FMUL.FTZ R24, R51, UR4 ;  /* 0x0000000433187c20 */ /* 0x000fe20008410000 */
[----:B------:R-:W-:Y:S01]  /*b180*/  FMUL.FTZ R53, R53, UR4 ;  /* 0x0000000435357c20 */ /* 0x000fe20008410000 */
[----:B------:R1:W4:Y:S01]  /*b190*/  MUFU.TANH R61, R3 ;  /* 0x00000003003d7308 */ /* 0x0003220000002400 */
[----:B------:R-:W-:Y:S01]  /*b1a0*/  FMUL.FTZ R45, R45, UR4 ;  /* 0x000000042d2d7c20 */ /* 0x000fe20008410000 */
[----:B------:R-:W-:Y:S01]  /*b1b0*/  LEA R43, R168, 0xffffffc0, 0x6 ;  /* 0xffffffc0a82b7811 */ /* 0x000fe200078e30ff */
[----:B------:R-:W-:Y:S01]  /*b1c0*/  FMUL.FTZ R29, R29, UR4 ;  /* 0x000000041d1d7c20 */ /* 0x000fe20008410000 */
[----:B------:R-:W-:-:S04]  /*b1d0*/  FMUL.FTZ R33, R33, UR4 ;  /* 0x0000000421217c20 */ /* 0x000fc80008410000 */
[----:B------:R-:W0:Y:S01]  /*b1e0*/  MUFU.TANH R35, R48 ;  /* 0x0000003000237308 */ /* 0x000e220000002400 */
[----:B-1----:R-:W-:Y:S01]  /*b1f0*/  FMUL.FTZ R3, R44, UR4 ;  /* 0x000000042c037c20 */ /* 0x002fe20008410000 */
[----:B------:R-:W1:Y:S01]  /*b200*/  @P2 LDC R32, c[0x0][0x44c] ;  /* 0x00011300ff202b82 */ /* 0x000e620000000800 */
[----:B------:R-:W-:Y:S01]  /*b210*/  FMUL.FTZ R44, R46, UR4 ;  /* 0x000000042e2c7c20 */ /* 0x000fe20008410000 */
[----:B------:R-:W-:-:S04]  /*b220*/  FMUL.FTZ R46, R47, UR4 ;  /* 0x000000042f2e7c20 */ /* 0x000fc80008410000 */
[----:B------:R2:W0:Y:S02]  /*b230*/  MUFU.TANH R25, R3 ;  /* 0x0000000300197308 */ /* 0x0004240000002400 */
[----:B------:R-:W3:Y:S06]  /*b240*/  @P2 LDC R34, c[0x0][0x450] ;  /* 0x00011400ff222b82 */ /* 0x000eec0000000800 */
[----:B------:R-:W0:Y:S01]  /*b250*/  MUFU.TANH R20, R20 ;  /* 0x0000001400147308 */ /* 0x000e220000002400 */
[----:B--2---:R-:W-:-:S04]  /*b260*/  IMAD.IADD R3, R201, 0x1, R192 ;  /* 0x00000001c9037824 */ /* 0x004fc800078e02c0 */
[----:B------:R-:W-:-:S03]  /*b270*/  IMAD.MOV.U32 R31, RZ, RZ, R3 ;  /* 0x000000ffff1f7224 */ /* 0x000fc600078e0003 */
[----:B------:R-:W2:Y:S01]  /*b280*/  MUFU.TANH R71, R71 ;  /* 0x0000004700477308 */ /* 0x000ea20000002400 */
[----:B-1----:R-:W-:-:S04]  /*b290*/  @P2 IMAD.HI.U32 R15, R3, R32, RZ ;  /* 0x00000020030f2227 */ /* 0x002fc800078e00ff */
[----:B------:R-:W-:Y:S01]  /*b2a0*/  FMUL.FTZ R32, R55, UR4 ;  /* 0x0000000437207c20 */ /* 0x000fe20008410000 */
[----:B------:R-:W-:Y:S02]  /*b2b0*/  @!P1 VIADD R3, R12, 0x28c40 ;  /* 0x00028c400c039836 */ /* 0x000fe40000000000 */
[----:B------:R-:W1:Y:S01]  /*b2c0*/  MUFU.TANH R0, R0 ;  /* 0x0000000000007308 */ /* 0x000e620000002400 */
[----:B---3--:R-:W-:Y:S01]  /*b2d0*/  @P2 SHF.R.U32.HI R31, RZ, R34, R15 ;  /* 0x00000022ff1f2219 */ /* 0x008fe2000001160f */
[----:B------:R-:W-:Y:S01]  /*b2e0*/  IMAD.MOV.U32 R15, RZ, RZ, -0x40 ;  /* 0xffffffc0ff0f7424 */ /* 0x000fe200078e00ff */
[----:B------:R-:W-:Y:S01]  /*b2f0*/  @!P1 PRMT R3, RZ, 0x654, R3 ;  /* 0x00000654ff039816 */ /* 0x000fe20000000003 */
[----:B------:R-:W-:Y:S02]  /*b300*/  FMUL.FTZ R34, R54, UR4 ;  /* 0x0000000436227c20 */ /* 0x000fe40008410000 */
[----:B------:R-:W3:Y:S01]  /*b310*/  SHFL.IDX PT, R48, R31, RZ, 0x1c1f ;  /* 0x001c1fff1f307589 */ /* 0x000ee200000e0000 */
[----:B------:R4:W-:Y:S01]  /*b320*/  @!P1 SYNCS.ARRIVE.TRANS64.RED.A1T0 RZ, [R3+URZ], RZ ;  /* 0x000000ff03ff99a7 */ /* 0x0009e2000810043f */
[----:B------:R-:W0:Y:S01]  /*b330*/  MUFU.TANH R14, R14 ;  /* 0x0000000e000e7308 */ /* 0x000e220000002400 */
[----:B----4-:R-:W-:-:S07]  /*b340*/  IMAD R3, R168, R15, 0x41 ;  /* 0x00000041a8037424 */ /* 0x010fce00078e020f */
[----:B------:R-:W4:Y:S01]  /*b350*/  MUFU.TANH R28, R28 ;  /* 0x0000001c001c7308 */ /* 0x000f220000002400 */
[----:B------:R-:W-:Y:S01]  /*b360*/  VIADD R51, R3, 0xffffffff ;  /* 0xffffffff03337836 */ /* 0x000fe20000000000 */
[----:B------:R-:W-:-:S06]  /*b370*/  IADD3 R15, -R186, R3, R23 ;  /* 0x00000003ba0f7210 */ /* 0x000fcc0007ffe117 */
[----:B------:R-:W0:Y:S01]  /*b380*/  MUFU.TANH R30, R30 ;  /* 0x0000001e001e7308 */ /* 0x000e220000002400 */
[----:B------:R-:W-:-:S04]  /*b390*/  IMAD.IADD R15, R15, 0x1, -R22 ;  /* 0x000000010f0f7824 */ /* 0x000fc800078e0a16 */
[C---:B------:R-:W-:Y:S02]  /*b3a0*/  VIADD R50, R15.reuse, UR46 ;  /* 0x0000002e0f327c36 */ /* 0x040fe40008000000 */
[----:B------:R-:W-:Y:S01]  /*b3b0*/  VIADD R47, R15, UR45 ;  /* 0x0000002d0f2f7c36 */ /* 0x000fe20008000000 */
        /* <DEDUP_REMOVED lines=19> */
[----:B--2---:R-:W-:-:S07]  /*b4f0*/  IADD3 R45, -R186, R23, -R43 ;  /* 0x00000017ba2d7210 */ /* 0x004fce0007ffe92b */
[----:B------:R2:W0:Y:S01]  /*b500*/  MUFU.TANH R63, R33 ;  /* 0x00000021003f7308 */ /* 0x0004220000002400 */
[----:B---3--:R-:W-:Y:S01]  /*b510*/  VIADDMNMX R29, R48, R50, R45, PT ;  /* 0x00000032301d7246 */ /* 0x008fe2000380012d */
[----:B--2---:R-:W-:Y:S01]  /*b520*/  IMAD.IADD R33, R47, 0x1, R48 ;  /* 0x000000012f217824 */ /* 0x004fe200078e0230 */
[----:B-1--4-:R-:W-:Y:S06]  /*b530*/  @P3 BRA `(.L_x_2783) ;  /* 0x0000000000583947 */ /* 0x012fec0003800000 */
[----:B------:R-:W-:Y:S01]  /*b540*/  IADD3 R3, -R22, R23, R48 ;  /* 0x0000001716037210 */ /* 0x000fe20007ffe130 */
[----:B------:R-:W-:Y:S03]  /*b550*/  BSSY B0, `(.L_x_2784) ;  /* 0x0000010000007945 */ /* 0x000fe60003800000 */
        /* <DEDUP_REMOVED lines=10> */
.L_x_2785:
[----:B------:R-:W-:-:S06]  /*b600*/  UISETP.NE.AND UP0, UPT, UR47, 0x1, UPT ;  /* 0x000000012f00788c */ /* 0x000fcc000bf05270 */
[----:B------:R-:W-:-:S05]  /*b610*/  PLOP3.LUT P3, PT, PT, PT, UP0, 0x80, 0x0 ;  /* 0x000000000000781c */ /* 0x000fca0003f6f008 */
[----:B------:R-:W-:-:S08]  /*b620*/  @UP0 ULDC.64 UR4, c[0x0][0x9e8] ;  /* 0x00027a0000040ab9 */ /* 0x000fd00000000a00 */
[----:B------:R-:W-:-:S05]  /*b630*/  @P3 IMAD.HI.U32 R15, R3, UR4, RZ ;  /* 0x00000004030f3c27 */ /* 0x000fca000f8e00ff */
[----:B------:R-:W-:-:S07]  /*b640*/  @P3 SHF.R.U32.HI R3, RZ, UR5, R15 ;  /* 0x00000005ff033c19 */ /* 0x000fce000801160f */
.L_x_2786:
[----:B------:R-:W-:Y:S05]  /*b650*/  BSYNC B0 ;  /* 0x0000000000007941 */ /* 0x000fea0003800000 */
.L_x_2784:
[----:B------:R-:W-:-:S04]  /*b660*/  IMAD R3, R3, UR47, -R43 ;  /* 0x0000002f03037c24 */ /* 0x000fc8000f8e0a2b */
[----:B------:R-:W-:-:S05]  /*b670*/  IMAD.IADD R48, R3, 0x1, -R186 ;  /* 0x0000000103307824 */ /* 0x000fca00078e0aba */
[----:B------:R-:W-:Y:S02]  /*b680*/  VIMNMX R33, R33, R48, !PT ;  /* 0x0000003021217248 */ /* 0x000fe40007fe0100 */
[----:B------:R-:W-:-:S07]  /*b690*/  VIADDMNMX R29, R48, UR47, R29, PT ;  /* 0x0000002f301d7c46 */ /* 0x000fce000b80011d */
.L_x_2783:
[C---:B------:R-:W-:Y:S01]  /*b6a0*/  ISETP.GE.AND P3, PT, R51.reuse, 0x2, PT ;  /* 0x000000023300780c */ /* 0x040fe20003f66270 */
[----:B------:R-:W-:Y:S01]  /*b6b0*/  UISETP.NE.AND UP0, UPT, UR48, URZ, UPT ;  /* 0x0000003f3000728c */ /* 0x000fe2000bf05270 */
[----:B------:R-:W-:Y:S02]  /*b6c0*/  ISETP.GE.AND P4, PT, R51, 0x9, PT ;  /* 0x000000093300780c */ /* 0x000fe40003f86270 */
[C---:B------:R-:W-:Y:S02]  /*b6d0*/  ISETP.GT.AND P6, PT, R33.reuse, 0x1, !P3 ;  /* 0x000000012100780c */ /* 0x040fe40005fc4270 */
[----:B------:R-:W-:Y:S02]  /*b6e0*/  ISETP.GT.AND P5, PT, R33, 0x8, !P4 ;  /* 0x000000082100780c */ /* 0x000fe400067a4270 */
[C---:B------:R-:W-:Y:S02]  /*b6f0*/  ISETP.LT.OR P6, PT, R29.reuse, 0x2, P6 ;  /* 0x000000021d00780c */ /* 0x040fe400037c1670 */
[----:B------:R-:W-:-:S02]  /*b700*/  ISETP.LT.OR P5, PT, R29, 0x9, P5 ;  /* 0x000000091d00780c */ /* 0x000fc40002fa1670 */
[----:B------:R-:W-:Y:S02]  /*b710*/  FSEL R71, R71, -INF , !P6 ;  /* 0xff80000047477808 */ /* 0x000fe40007000000 */
[----:B------:R-:W-:Y:S02]  /*b720*/  ISETP.GE.AND P6, PT, R51, 0xa, PT ;  /* 0x0000000a3300780c */ /* 0x000fe40003fc6270 */
[----:B0-----:R-:W-:Y:S02]  /*b730*/  FSEL R69, R69, -INF , !P5 ;  /* 0xff80000045457808 */ /* 0x001fe40006800000 */
        /* <DEDUP_REMOVED lines=86> */
.L_x_2789:
[----:B------:R-:W-:-:S06]  /*bca0*/  UISETP.NE.AND UP0, UPT, UR47, 0x1, UPT ;  /* 0x000000012f00788c */ /* 0x000fcc000bf05270 */
[----:B------:R-:W-:-:S05]  /*bcb0*/  PLOP3.LUT P6, PT, PT, PT, UP0, 0x80, 0x0 ;  /* 0x000000000000781c */ /* 0x000fca0003fcf008 */
[----:B------:R-:W-:-:S08]  /*bcc0*/  @UP0 ULDC.64 UR4, c[0x0][0x9e8] ;  /* 0x00027a0000040ab9 */ /* 0x000fd00000000a00 */
[----:B------:R-:W-:Y:S01]  /*bcd0*/  @P6 IMAD.HI.U32 R31, R20, UR4, RZ ;  /* 0x00000004141f6c27 */ /* 0x000fe2000f8e00ff */
[----:B------:R-:W-:-:S13]  /*bce0*/  PLOP3.LUT P6, PT, PT, PT, UP0, 0x80, 0x0 ;  /* 0x000000000000781c */ /* 0x000fda0003fcf008 */
[----:B------:R-:W-:-:S07]  /*bcf0*/  @P6 SHF.R.U32.HI R20, RZ, UR5, R31 ;  /* 0x00000005ff146c19 */ /* 0x000fce000801161f */
.L_x_2790:
[----:B------:R-:W-:Y:S05]  /*bd00*/  BSYNC B0 ;  /* 0x0000000000007941 */ /* 0x000fea0003800000 */
.L_x_2788:
[----:B------:R-:W-:-:S04]  /*bd10*/  IMAD R31, R20, UR47, -R43 ;  /* 0x0000002f141f7c24 */ /* 0x000fc8000f8e0a2b */
[----:B------:R-:W-:-:S05]  /*bd20*/  IMAD.IADD R31, R31, 0x1, -R186 ;  /* 0x000000011f1f7824 */ /* 0x000fca00078e0aba */
[----:B------:R-:W-:Y:S02]  /*bd30*/  VIMNMX R50, R50, R31, !PT ;  /* 0x0000001f32327248 */ /* 0x000fe40007fe0100 */
[----:B------:R-:W-:-:S07]  /*bd40*/  VIADDMNMX R48, R31, UR47, R48, PT ;  /* 0x0000002f1f307c46 */ /* 0x000fce000b800130 */
.L_x_2787:
[----:B------:R-:W-:Y:S01]  /*bd50*/  BAR.SYNC.DEFER_BLOCKING 0xf, 0x100 ;  /* 0x03c4000000007b1d */ /* 0x000fe20000010000 */
[----:B------:R-:W-:Y:S02]  /*bd60*/  ISETP.GT.AND P3, PT, R50, 0x1, !P3 ;  /* 0x000000013200780c */ /* 0x000fe40005f64270 */
[----:B------:R-:W-:Y:S02]  /*bd70*/  ISETP.NE.AND P6, PT, R35, RZ, PT ;  /* 0x000000ff2300720c */ /* 0x000fe40003fc5270 */
[----:B------:R-:W-:Y:S01]  /*bd80*/  ISETP.LT.OR P3, PT, R48, 0x2, P3 ;  /* 0x000000023000780c */ /* 0x000fe20001f61670 */
[----:B------:R-:W-:Y:S01]  /*bd90*/  ULDC UR4, c[0x0][0x988] ;  /* 0x0002620000047ab9 */ /* 0x000fe20000000800 */
[----:B------:R-:W-:Y:S01]  /*bda0*/  ISETP.GT.AND P4, PT, R50, 0x8, !P4 ;  /* 0x000000083200780c */ /* 0x000fe20006784270 */
[----:B------:R-:W-:Y:S01]  /*bdb0*/  IMAD.U32 R20, RZ, RZ, UR4 ;  /* 0x00000004ff147e24 */ /* 0x000fe2000f8e00ff */
[----:B------:R-:W-:Y:S02]  /*bdc0*/  FSEL R31, R14, -INF , !P3 ;  /* 0xff8000000e1f7808 */ /* 0x000fe40005800000 */
[----:B------:R-:W-:-:S02]  /*bdd0*/  ISETP.NE.AND P3, PT, R54, RZ, PT ;  /* 0x000000ff3600720c */ /* 0x000fc40003f65270 */
[----:B------:R-:W-:Y:S02]  /*bde0*/  ISETP.LT.OR P4, PT, R48, 0x9, P4 ;  /* 0x000000093000780c */ /* 0x000fe40002781670 */
[----:B------:R-:W-:Y:S02]  /*bdf0*/  ISETP.GT.AND P3, PT, R50, 0x9, !P3 ;  /* 0x000000093200780c */ /* 0x000fe40005f64270 */
[----:B------:R-:W-:Y:S02]  /*be00*/  FSEL R33, R28, -INF , !P4 ;  /* 0xff8000001c217808 */ /* 0x000fe40006000000 */
[----:B------:R-:W-:Y:S02]  /*be10*/  ISETP.LT.OR P3, PT, R48, 0xa, P3 ;  /* 0x0000000a3000780c */ /* 0x000fe40001f61670 */
[----:B------:R-:W-:Y:S02]  /*be20*/  ISETP.NE.AND P4, PT, R37, RZ, PT ;  /* 0x000000ff2500720c */ /* 0x000fe40003f85270 */
[----:B------:R-:W-:-:S02]  /*be30*/  FSEL R35, R30, -INF , !P3 ;  /* 0xff8000001e237808 */ /* 0x000fc40005800000 */
        /* <DEDUP_REMOVED lines=22> */
[----:B------:R-:W-:Y:S02]  /*bfa0*/  FMNMX.FTZ R14, R53, R14, !PT ;  /* 0x0000000e350e7209 */ /* 0x000fe40007810000 */
[----:B------:R-:W-:-:S02]  /*bfb0*/  ISETP.GT.AND P3, PT, R50, 0x19, !P3 ;  /* 0x000000193200780c */ /* 0x000fc40005f64270 */
[----:B------:R-:W-:Y:S02]  /*bfc0*/  FMNMX.FTZ R14, R27, R14, !PT ;  /* 0x0000000e1b0e7209 */ /* 0x000fe40007810000 */
[----:B------:R-:W-:Y:S02]  /*bfd0*/  ISETP.LT.OR P3, PT, R48, 0x1a, P3 ;  /* 0x0000001a3000780c */ /* 0x000fe40001f61670 */
[----:B------:R-:W-:Y:S02]  /*bfe0*/  FMNMX.FTZ R14, R25, R14, !PT ;  /* 0x0000000e190e7209 */ /* 0x000fe40007810000 */
[----:B------:R-:W-:Y:S02]  /*bff0*/  FSEL R43, R38, -INF , !P3 ;  /* 0xff800000262b7808 */ /* 0x000fe40005800000 */
[----:B------:R-:W-:Y:S02]  /*c000*/  ISETP.NE.AND P3, PT, R68, RZ, PT ;  /* 0x000000ff4400720c */ /* 0x000fe40003f65270 */
[----:B------:R-:W-:-:S02]  /*c010*/  FMNMX.FTZ R14, R15, R14, !PT ;  /* 0x0000000e0f0e7209 */ /* 0x000fc40007810000 */
[----:B------:R-:W-:Y:S02]  /*c020*/  ISETP.GT.AND P3, PT, R50, 0x20, !P3 ;  /* 0x000000203200780c */ /* 0x000fe40005f64270 */
[----:B------:R-:W-:Y:S02]  /*c030*/  FMNMX.FTZ R14, R3, R14, !PT ;  /* 0x0000000e030e7209 */ /* 0x000fe40007810000 */
[----:B------:R-:W-:Y:S02]  /*c040*/  ISETP.LT.OR P3, PT, R48, 0x21, P3 ;  /* 0x000000213000780c */ /* 0x000fe40001f61670 */
[----:B------:R-:W-:Y:S02]  /*c050*/  FMNMX.FTZ R30, R29, R14, !PT ;  /* 0x0000000e1d1e7209 */ /* 0x000fe40007810000 */
[----:B------:R-:W-:Y:S02]  /*c060*/  FSEL R45, R40, -INF , !P3 ;  /* 0xff800000282d7808 */ /* 0x000fe40005800000 */
[----:B------:R-:W-:-:S02]  /*c070*/  ISETP.NE.AND P3, PT, R70, RZ, PT ;  /* 0x000000ff4600720c */ /* 0x000fc40003f65270 */
[C---:B------:R-:W-:Y:S02]  /*c080*/  ISETP.GT.AND P5, PT, R50.reuse, 0x38, !P5 ;  /* 0x000000383200780c */ /* 0x040fe40006fa4270 */
[----:B------:R-:W-:Y:S02]  /*c090*/  ISETP.GT.AND P3, PT, R50, 0x21, !P3 ;  /* 0x000000213200780c */ /* 0x000fe40005f64270 */
[C---:B------:R-:W-:Y:S02]  /*c0a0*/  ISETP.LT.OR P5, PT, R48.reuse, 0x39, P5 ;  /* 0x000000393000780c */ /* 0x040fe40002fa1670 */
        /* <DEDUP_REMOVED lines=8> */
[----:B------:R-:W0:Y:S01]  /*c130*/  SHFL.BFLY PT, R73, R30, 0x2, 0x1f ;  /* 0x0c401f001e497f89 */ /* 0x000e2200000e0000 */
[----:B------:R-:W-:Y:S02]  /*c140*/  ISETP.LT.OR P3, PT, R48, 0x2a, P3 ;  /* 0x0000002a3000780c */ /* 0x000fe40001f61670 */
[----:B------:R-:W-:Y:S02]  /*c150*/  ISETP.GT.AND P4, PT, R50, 0x31, !P4 ;  /* 0x000000313200780c */ /* 0x000fe40006784270 */
[----:B------:R-:W-:-:S02]  /*c160*/  FSEL R51, R46, -INF , !P3 ;  /* 0xff8000002e337808 */ /* 0x000fc40005800000 */
[----:B------:R-:W-:Y:S02]  /*c170*/  ISETP.GT.AND P3, PT, R50, RZ, !P6 ;  /* 0x000000ff3200720c */ /* 0x000fe40007764270 */
[----:B------:R-:W-:Y:S02]  /*c180*/  ISETP.NE.AND P6, PT, R52, RZ, PT ;  /* 0x000000ff3400720c */ /* 0x000fe40003fc5270 */
[C---:B------:R-:W-:Y:S02]  /*c190*/  ISETP.LT.OR P3, PT, R48.reuse, 0x1, P3 ;  /* 0x000000013000780c */ /* 0x040fe40001f61670 */
[----:B------:R-:W-:Y:S02]  /*c1a0*/  ISETP.LT.OR P4, PT, R48, 0x32, P4 ;  /* 0x000000323000780c */ /* 0x000fe40002781670 */
[----:B------:R-:W-:Y:S02]  /*c1b0*/  FSEL R0, R0, -INF , !P3 ;  /* 0xff80000000007808 */ /* 0x000fe40005800000 */
[----:B------:R-:W-:-:S04]  /*c1c0*/  ISETP.GT.AND P6, PT, R50, 0x39, !P6 ;  /* 0x000000393200780c */ /* 0x000fc800077c4270 */
[----:B------:R-:W-:Y:S02]  /*c1d0*/  ISETP.LT.OR P6, PT, R48, 0x3a, P6 ;  /* 0x0000003a3000780c */ /* 0x000fe400037c1670 */
[----:B0-----:R-:W-:Y:S02]  /*c1e0*/  FMNMX.FTZ R73, R30, R73, !PT ;  /* 0x000000491e497209 */ /* 0x001fe40007810000 */
[----:B------:R-:W-:-:S03]  /*c1f0*/  FSEL R77, R32, -INF , !P6 ;  /* 0xff800000204d7808 */ /* 0x000fc60007000000 */
[----:B------:R-:W0:Y:S02]  /*c200*/  SHFL.BFLY PT, R14, R73, 0x1, 0x1f ;  /* 0x0c201f00490e7f89 */ /* 0x000e2400000e0000 */
[----:B0-----:R-:W-:-:S04]  /*c210*/  FMNMX.FTZ R14, R73, R14, !PT ;  /* 0x0000000e490e7209 */ /* 0x001fc80007810000 */
[C---:B------:R-:W-:Y:S01]  /*c220*/  FSETP.NEU.FTZ.AND P3, PT, R14.reuse, -INF , PT ;  /* 0xff8000000e00780b */ /* 0x040fe20003f7d000 */
[----:B------:R-:W-:-:S05]  /*c230*/  FMUL.FTZ R28, R14, R20 ;  /* 0x000000140e1c7220 */ /* 0x000fca0000410000 */
[----:B------:R-:W-:Y:S02]  /*c240*/  FSEL R36, R28, RZ, P3 ;  /* 0x000000ff1c247208 */ /* 0x000fe40001800000 */
[----:B------:R-:W-:Y:S02]  /*c250*/  FMNMX.FTZ R28, R0, R31, !PT ;  /* 0x0000001f001c7209 */ /* 0x000fe40007810000 */
[----:B------:R-:W-:Y:S01]  /*c260*/  ISETP.NE.AND P3, PT, R74, RZ, PT ;  /* 0x000000ff4a00720c */ /* 0x000fe20003f65270 */
[--C-:B------:R-:W-:Y:S01]  /*c270*/  FFMA.FTZ R164, R75, R20, -R36.reuse ;  /* 0x000000144ba47223 */ /* 0x100fe20000010824 */
[----:B------:R-:W-:Y:S01]  /*c280*/  FMNMX.FTZ R28, R33, R28, !PT ;  /* 0x0000001c211c7209 */ /* 0x000fe20007810000 */
[-CC-:B------:R-:W-:Y:S01]  /*c290*/  FFMA.FTZ R30, R15, R20.reuse, -R36.reuse ;  /* 0x000000140f1e7223 */ /* 0x180fe20000010824 */
[----:B------:R-:W-:Y:S01]  /*c2a0*/  ISETP.GT.AND P3, PT, R50, 0x30, !P3 ;  /* 0x000000303200780c */ /* 0x000fe20005f64270 */
[--C-:B------:R-:W-:Y:S01]  /*c2b0*/  FFMA.FTZ R69, R69, R20, -R36.reuse ;  /* 0x0000001445457223 */ /* 0x100fe20000010824 */
[----:B------:R-:W-:Y:S01]  /*c2c0*/  FMNMX.FTZ R28, R35, R28, !PT ;  /* 0x0000001c231c7209 */ /* 0x000fe20007810000 */
[----:B------:R-:W-:Y:S01]  /*c2d0*/  MUFU.EX2 R164, R164 ;  /* 0x000000a400a47308 */ /* 0x000fe20000000800 */
[----:B------:R-:W-:Y:S01]  /*c2e0*/  ISETP.LT.OR P3, PT, R48, 0x31, P3 ;  /* 0x000000313000780c */ /* 0x000fe20001f61670 */
[--C-:B------:R-:W-:Y:S01]  /*c2f0*/  FFMA.FTZ R65, R65, R20, -R36.reuse ;  /* 0x0000001441417223 */ /* 0x100fe20000010824 */
[----:B------:R-:W-:Y:S01]  /*c300*/  FMNMX.FTZ R28, R37, R28, !PT ;  /* 0x0000001c251c7209 */ /* 0x000fe20007810000 */
[-CC-:B------:R-:W-:Y:S01]  /*c310*/  FFMA.FTZ R63, R63, R20.reuse, -R36.reuse ;  /* 0x000000143f3f7223 */ /* 0x180fe20000010824 */
[----:B------:R-:W-:Y:S01]  /*c320*/  FSEL R73, R26, -INF , !P3 ;  /* 0xff8000001a497808 */ /* 0x000fe20005800000 */
[--C-:B------:R-:W-:Y:S01]  /*c330*/  FFMA.FTZ R26, R67, R20, -R36.reuse ;  /* 0x00000014431a7223 */ /* 0x100fe20000010824 */
[----:B------:R-:W-:Y:S01]  /*c340*/  FMNMX.FTZ R28, R39, R28, !PT ;  /* 0x0000001c271c7209 */ /* 0x000fe20007810000 */
[----:B------:R-:W-:Y:S01]  /*c350*/  MUFU.EX2 R69, R69 ;  /* 0x0000004500457308 */ /* 0x000fe20000000800 */
[----:B------:R-:W-:Y:S01]  /*c360*/  FSEL R75, R24, -INF , !P4 ;  /* 0xff800000184b7808 */ /* 0x000fe20006000000 */
[--C-:B------:R-:W-:Y:S01]  /*c370*/  FFMA.FTZ R24, R71, R20, -R36.reuse ;  /* 0x0000001447187223 */ /* 0x100fe20000010824 */
[----:B------:R-:W-:Y:S01]  /*c380*/  FMNMX.FTZ R28, R41, R28, !PT ;  /* 0x0000001c291c7209 */ /* 0x000fe20007810000 */
[-CC-:B------:R-:W-:Y:S01]  /*c390*/  FFMA.FTZ R27, R27, R20.reuse, -R36.reuse ;  /* 0x000000141b1b7223 */ /* 0x180fe20000010824 */
[----:B------:R-:W-:Y:S01]  /*c3a0*/  FSEL R71, R34, -INF , !P5 ;  /* 0xff80000022477808 */ /* 0x000fe20006800000 */
[--C-:B------:R-:W-:Y:S01]  /*c3b0*/  FFMA.FTZ R61, R61, R20, -R36.reuse ;  /* 0x000000143d3d7223 */ /* 0x100fe20000010824 */
[----:B------:R-:W-:Y:S01]  /*c3c0*/  FMNMX.FTZ R28, R43, R28, !PT ;  /* 0x0000001c2b1c7209 */ /* 0x000fe20007810000 */
[----:B------:R-:W0:Y:S01]  /*c3d0*/  MUFU.EX2 R79, R24 ;  /* 0x00000018004f7308 */ /* 0x000e220000000800 */
[-CC-:B------:R-:W-:Y:S01]  /*c3e0*/  FFMA.FTZ R59, R59, R20.reuse, -R36.reuse ;  /* 0x000000143b3b7223 */ /* 0x180fe20000010824 */
[--C-:B------:R-:W-:Y:S01]  /*c3f0*/  FFMA.FTZ R57, R57, R20, -R36.reuse ;  /* 0x0000001439397223 */ /* 0x100fe20000010824 */
[----:B------:R-:W-:Y:S01]  /*c400*/  FMNMX.FTZ R28, R45, R28, !PT ;  /* 0x0000001c2d1c7209 */ /* 0x000fe20007810000 */
[-CC-:B------:R-:W-:Y:S01]  /*c410*/  FFMA.FTZ R55, R55, R20.reuse, -R36.reuse ;  /* 0x0000001437377223 */ /* 0x180fe20000010824 */
[-CC-:B------:R-:W-:Y:S01]  /*c420*/  FFMA.FTZ R53, R53, R20.reuse, -R36.reuse ;  /* 0x0000001435357223 */ /* 0x180fe20000010824 */
[--C-:B------:R-:W-:Y:S01]  /*c430*/  FFMA.FTZ R25, R25, R20, -R36.reuse ;  /* 0x0000001419197223 */ /* 0x100fe20000010824 */
[----:B------:R-:W-:Y:S01]  /*c440*/  FMNMX.FTZ R28, R47, R28, !PT ;  /* 0x0000001c2f1c7209 */ /* 0x000fe20007810000 */
[----:B------:R-:W1:Y:S01]  /*c450*/  MUFU.EX2 R26, R26 ;  /* 0x0000001a001a7308 */ /* 0x000e620000000800 */
[-CC-:B------:R-:W-:Y:S01]  /*c460*/  FFMA.FTZ R3, R3, R20.reuse, -R36.reuse ;  /* 0x0000001403037223 */ /* 0x180fe20000010824 */
[----:B------:R-:W-:Y:S01]  /*c470*/  FFMA.FTZ R29, R29, R20, -R36 ;  /* 0x000000141d1d7223 */ /* 0x000fe20000010824 */
[----:B------:R-:W-:-:S04]  /*c480*/  FMNMX.FTZ R28, R49, R28, !PT ;  /* 0x0000001c311c7209 */ /* 0x000fc80007810000 */
[----:B------:R-:W-:Y:S01]  /*c490*/  FMNMX.FTZ R28, R51, R28, !PT ;  /* 0x0000001c331c7209 */ /* 0x000fe20007810000 */
[----:B------:R-:W-:Y:S01]  /*c4a0*/  MUFU.EX2 R65, R65 ;  /* 0x0000004100417308 */ /* 0x000fe20000000800 */
[----:B0-----:R-:W-:Y:S01]  /*c4b0*/  FADD.FTZ R44, R164, R79 ;  /* 0x0000004fa42c7221 */ /* 0x001fe20000010000 */
[----:B------:R-:W-:Y:S02]  /*c4c0*/  F2FP.F16.F32.PACK_AB R164, R79, R164 ;  /* 0x000000a44fa4723e */ /* 0x000fe400000000ff */
[----:B------:R-:W-:-:S04]  /*c4d0*/  FMNMX.FTZ R28, R73, R28, !PT ;  /* 0x0000001c491c7209 */ /* 0x000fc80007810000 */
[----:B------:R-:W-:Y:S01]  /*c4e0*/  FMNMX.FTZ R28, R75, R28, !PT ;  /* 0x0000001c4b1c7209 */ /* 0x000fe20007810000 */
[----:B------:R-:W-:Y:S01]  /*c4f0*/  MUFU.EX2 R160, R63 ;  /* 0x0000003f00a07308 */ /* 0x000fe20000000800 */
[----:B-1----:R-:W-:Y:S02]  /*c500*/  F2FP.F16.F32.PACK_AB R166, R26, R69 ;  /* 0x000000451aa6723e */ /* 0x002fe400000000ff */
[----:B------:R-:W-:-:S04]  /*c510*/  FMNMX.FTZ R28, R71, R28, !PT ;  /* 0x0000001c471c7209 */ /* 0x000fc80007810000 */
[----:B------:R-:W-:Y:S01]  /*c520*/  FMNMX.FTZ R28, R77, R28, !PT ;  /* 0x0000001c4d1c7209 */ /* 0x000fe20007810000 */
[----:B------:R-:W-:Y:S04]  /*c530*/  MUFU.EX2 R61, R61 ;  /* 0x0000003d003d7308 */ /* 0x000fe80000000800 */
[----:B------:R-:W0:Y:S04]  /*c540*/  SHFL.BFLY PT, R67, R28, 0x2, 0x1f ;  /* 0x0c401f001c437f89 */ /* 0x000e2800000e0000 */
[----:B------:R-:W-:Y:S08]  /*c550*/  MUFU.EX2 R162, R59 ;  /* 0x0000003b00a27308 */ /* 0x000ff00000000800 */
[----:B------:R-:W-:Y:S08]  /*c560*/  MUFU.EX2 R57, R57 ;  /* 0x0000003900397308 */ /* 0x000ff00000000800 */
[----:B------:R-:W-:Y:S01]  /*c570*/  MUFU.EX2 R156, R55 ;  /* 0x00000037009c7308 */ /* 0x000fe20000000800 */
[----:B0-----:R-:W-:-:S07]  /*c580*/  FMNMX.FTZ R67, R28, R67, !PT ;  /* 0x000000431c437209 */ /* 0x001fce0007810000 */
[----:B------:R0:W-:Y:S01]  /*c590*/  MUFU.EX2 R28, R27 ;  /* 0x0000001b001c7308 */ /* 0x0001e20000000800 */
[----:B------:R-:W1:Y:S07]  /*c5a0*/  SHFL.BFLY PT, R24, R67, 0x1, 0x1f ;  /* 0x0c201f0043187f89 */ /* 0x000e6e00000e0000 */
[----:B------:R-:W2:Y:S01]  /*c5b0*/  MUFU.EX2 R53, R53 ;  /* 0x0000003500357308 */ /* 0x000ea20000000800 */
[----:B0-----:R-:W-:-:S04]  /*c5c0*/  FADD.FTZ R27, R69, R44 ;  /* 0x0000002c451b7221 */ /* 0x001fc80000010000 */
[----:B------:R-:W-:-:S03]  /*c5d0*/  FADD.FTZ R46, R26, R27 ;  /* 0x0000001b1a2e7221 */ /* 0x000fc60000010000 */
[----:B------:R-:W-:Y:S08]  /*c5e0*/  MUFU.EX2 R25, R25 ;  /* 0x0000001900197308 */ /* 0x000ff00000000800 */
[----:B------:R-:W0:Y:S01]  /*c5f0*/  MUFU.EX2 R30, R30 ;  /* 0x0000001e001e7308 */ /* 0x000e220000000800 */
[----:B-1----:R-:W-:Y:S02]  /*c600*/  FMNMX.FTZ R15, R67, R24, !PT ;  /* 0x00000018430f7209 */ /* 0x002fe40007810000 */
[----:B--2---:R-:W-:-:S02]  /*c610*/  F2FP.F16.F32.PACK_AB R158, R28, R53 ;  /* 0x000000351c9e723e */ /* 0x004fc400000000ff */
[C---:B------:R-:W-:Y:S01]  /*c620*/  FSETP.NEU.FTZ.AND P3, PT, R15.reuse, -INF , PT ;  /* 0xff8000000f00780b */ /* 0x040fe20003f7d000 */
[----:B------:R-:W-:Y:S02]  /*c630*/  FMUL.FTZ R24, R15, R20 ;  /* 0x000000140f187220 */ /* 0x000fe40000410000 */
[----:B------:R-:W-:Y:S03]  /*c640*/  MUFU.EX2 R3, R3 ;  /* 0x0000000300037308 */ /* 0x000fe60000000800 */
[----:B------:R-:W-:-:S05]  /*c650*/  FSEL R32, R24, RZ, P3 ;  /* 0x000000ff18207208 */ /* 0x000fca0001800000 */
[-CC-:B------:R-:W-:Y:S01]  /*c660*/  FFMA.FTZ R0, R0, R20.reuse, -R32.reuse ;  /* 0x0000001400007223 */ /* 0x180fe20000010820 */
        /* <DEDUP_REMOVED lines=14> */
[-CC-:B------:R-:W-:Y:S01]  /*c750*/  FFMA.FTZ R75, R75, R20.reuse, -R32.reuse ;  /* 0x000000144b4b7223 */ /* 0x180fe20000010820 */
[-CC-:B------:R-:W-:Y:S01]  /*c760*/  FFMA.FTZ R71, R71, R20.reuse, -R32.reuse ;  /* 0x0000001447477223 */ /* 0x180fe20000010820 */
[----:B------:R-:W-:Y:S01]  /*c770*/  FFMA.FTZ R32, R77, R20, -R32 ;  /* 0x000000144d207223 */ /* 0x000fe20000010820 */
[----:B0-----:R-:W-:-:S04]  /*c780*/  F2FP.F16.F32.PACK_AB R152, R30, R25 ;  /* 0x000000191e98723e */ /* 0x001fc800000000ff */
[----:B------:R-:W0:Y:S08]  /*c790*/  MUFU.EX2 R33, R33 ;  /* 0x0000002100217308 */ /* 0x000e300000000800 */
[----:B------:R-:W2:Y:S01]  /*c7a0*/  MUFU.EX2 R34, R35 ;  /* 0x0000002300227308 */ /* 0x000ea20000000800 */
[----:B-1----:R-:W-:Y:S01]  /*c7b0*/  FADD.FTZ R44, R0, R31 ;  /* 0x0000001f002c7221 */ /* 0x002fe20000010000 */
[----:B------:R-:W-:-:S06]  /*c7c0*/  F2FP.F16.F32.PACK_AB R165, R31, R0 ;  /* 0x000000001fa5723e */ /* 0x000fcc00000000ff */
[----:B------:R-:W-:Y:S01]  /*c7d0*/  MUFU.EX2 R37, R37 ;  /* 0x0000002500257308 */ /* 0x000fe20000000800 */
[----:B0-----:R-:W-:-:S07]  /*c7e0*/  FADD.FTZ R27, R33, R44 ;  /* 0x0000002c211b7221 */ /* 0x001fce0000010000 */
[----:B------:R-:W0:Y:S01]  /*c7f0*/  MUFU.EX2 R36, R39 ;  /* 0x0000002700247308 */ /* 0x000e220000000800 */
[----:B--2---:R-:W-:-:S05]  /*c800*/  F2FP.F16.F32.PACK_AB R167, R34, R33 ;  /* 0x0000002122a7723e */ /* 0x004fca00000000ff */
[----:B------:R1:W-:Y:S02]  /*c810*/  STSM.16.M88.4 [R196+0x26800], R164 ;  /* 0x026800a4c4007844 */ /* 0x0003e40000000200 */
[----:B------:R-:W-:Y:S08]  /*c820*/  MUFU.EX2 R41, R41 ;  /* 0x0000002900297308 */ /* 0x000ff00000000800 */
[----:B------:R2:W3:Y:S01]  /*c830*/  MUFU.EX2 R24, R29 ;  /* 0x0000001d00187308 */ /* 0x0004e20000000800 */
[----:B0-----:R-:W-:-:S07]  /*c840*/  F2FP.F16.F32.PACK_AB R161, R36, R37 ;  /* 0x0000002524a1723e */ /* 0x001fce00000000ff */
[----:B------:R-:W0:Y:S01]  /*c850*/  MUFU.EX2 R38, R43 ;  /* 0x0000002b00267308 */ /* 0x000e220000000800 */
[----:B--2---:R-:W-:Y:S01]  /*c860*/  FADD.FTZ R29, R65, R46 ;  /* 0x0000002e411d7221 */ /* 0x004fe20000010000 */
[----:B------:R-:W-:-:S03]  /*c870*/  FADD.FTZ R46, R34, R27 ;  /* 0x0000001b222e7221 */ /* 0x000fc60000010000 */
[C---:B------:R-:W-:Y:S01]  /*c880*/  FADD.FTZ R48, R160.reuse, R29 ;  /* 0x0000001da0307221 */ /* 0x040fe20000010000 */
[----:B------:R-:W-:Y:S01]  /*c890*/  FADD.FTZ R27, R37, R46 ;  /* 0x0000002e251b7221 */ /* 0x000fe20000010000 */
[----:B------:R-:W-:Y:S01]  /*c8a0*/  F2FP.F16.F32.PACK_AB R160, R160, R65 ;  /* 0x00000041a0a0723e */ /* 0x000fe200000000ff */
[----:B------:R-:W2:Y:S01]  /*c8b0*/  MUFU.EX2 R45, R45 ;  /* 0x0000002d002d7308 */ /* 0x000ea20000000800 */
[----:B------:R-:W-:Y:S01]  /*c8c0*/  FADD.FTZ R29, R61, R48 ;  /* 0x000000303d1d7221 */ /* 0x000fe20000010000 */
[----:B------:R-:W-:Y:S01]  /*c8d0*/  FADD.FTZ R46, R36, R27 ;  /* 0x0000001b242e7221 */ /* 0x000fe20000010000 */
[----:B---3--:R-:W-:Y:S02]  /*c8e0*/  F2FP.F16.F32.PACK_AB R154, R24, R3 ;  /* 0x00000003189a723e */ /* 0x008fe400000000ff */
[C---:B------:R-:W-:Y:S01]  /*c8f0*/  FADD.FTZ R48, R162.reuse, R29 ;  /* 0x0000001da2307221 */ /* 0x040fe20000010000 */
[----:B------:R-:W-:Y:S01]  /*c900*/  FADD.FTZ R27, R41, R46 ;  /* 0x0000002e291b7221 */ /* 0x000fe20000010000 */
[----:B------:R-:W-:Y:S01]  /*c910*/  F2FP.F16.F32.PACK_AB R162, R162, R61 ;  /* 0x0000003da2a2723e */ /* 0x000fe200000000ff */
[----:B------:R-:W3:Y:S01]  /*c920*/  MUFU.EX2 R40, R47 ;  /* 0x0000002f00287308 */ /* 0x000ee20000000800 */
[----:B------:R-:W-:Y:S01]  /*c930*/  FADD.FTZ R29, R57, R48 ;  /* 0x00000030391d7221 */ /* 0x000fe20000010000 */
[C---:B0-----:R-:W-:Y:S01]  /*c940*/  FADD.FTZ R26, R38.reuse, R27 ;  /* 0x0000001b261a7221 */ /* 0x041fe20000010000 */
[----:B------:R-:W-:-:S02]  /*c950*/  F2FP.F16.F32.PACK_AB R163, R38, R41 ;  /* 0x0000002926a3723e */ /* 0x000fc400000000ff */
[C---:B------:R-:W-:Y:S01]  /*c960*/  FADD.FTZ R46, R156.reuse, R29 ;  /* 0x0000001d9c2e7221 */ /* 0x040fe20000010000 */
[----:B------:R-:W-:Y:S02]  /*c970*/  F2FP.F16.F32.PACK_AB R156, R156, R57 ;  /* 0x000000399c9c723e */ /* 0x000fe400000000ff */
[----:B------:R-:W0:Y:S01]  /*c980*/  MUFU.EX2 R49, R49 ;  /* 0x0000003100317308 */ /* 0x000e220000000800 */
[----:B--2---:R-:W-:Y:S01]  /*c990*/  FADD.FTZ R27, R45, R26 ;  /* 0x0000001a2d1b7221 */ /* 0x004fe20000010000 */
[----:B------:R1:W-:Y:S06]  /*c9a0*/  STSM.16.M88.4 [R197], R160 ;  /* 0x000000a0c5007844 */ /* 0x0003ec0000000200 */
[----:B------:R-:W2:Y:S01]  /*c9b0*/  MUFU.EX2 R42, R51 ;  /* 0x00000033002a7308 */ /* 0x000ea20000000800 */
[C---:B---3--:R-:W-:Y:S01]  /*c9c0*/  FADD.FTZ R0, R40.reuse, R27 ;  /* 0x0000001b28007221 */ /* 0x048fe20000010000 */
[----:B------:R-:W-:Y:S01]  /*c9d0*/  FADD.FTZ R27, R53, R46 ;  /* 0x0000002e351b7221 */ /* 0x000fe20000010000 */
[----:B------:R-:W-:-:S03]  /*c9e0*/  F2FP.F16.F32.PACK_AB R157, R40, R45 ;  /* 0x0000002d289d723e */ /* 0x000fc600000000ff */
[----:B------:R-:W-:Y:S02]  /*c9f0*/  FADD.FTZ R28, R28, R27 ;  /* 0x0000001b1c1c7221 */ /* 0x000fe40000010000 */
[----:B------:R-:W-:Y:S01]  /*ca00*/  MUFU.EX2 R73, R73 ;  /* 0x0000004900497308 */ /* 0x000fe20000000800 */
[----:B0-----:R-:W-:Y:S01]  /*ca10*/  FADD.FTZ R29, R49, R0 ;  /* 0x00000000311d7221 */ /* 0x001fe20000010000 */
[----:B------:R-:W-:-:S04]  /*ca20*/  FADD.FTZ R25, R25, R28 ;  /* 0x0000001c19197221 */ /* 0x000fc80000010000 */
[----:B------:R-:W-:Y:S02]  /*ca30*/  FADD.FTZ R30, R30, R25 ;  /* 0x000000191e1e7221 */ /* 0x000fe40000010000 */
[----:B------:R-:W0:Y:S01]  /*ca40*/  MUFU.EX2 R44, R75 ;  /* 0x0000004b002c7308 */ /* 0x000e220000000800 */
[C---:B--2---:R-:W-:Y:S01]  /*ca50*/  F2FP.F16.F32.PACK_AB R159, R42.reuse, R49 ;  /* 0x000000312a9f723e */ /* 0x044fe200000000ff */
[----:B------:R-:W-:Y:S01]  /*ca60*/  FADD.FTZ R42, R42, R29 ;  /* 0x0000001d2a2a7221 */ /* 0x000fe20000010000 */
[----:B------:R-:W-:-:S03]  /*ca70*/  FADD.FTZ R3, R3, R30 ;  /* 0x0000001e03037221 */ /* 0x000fc60000010000 */
[----:B------:R1:W-:Y:S01]  /*ca80*/  STSM.16.M88.4 [R199], R156 ;  /* 0x0000009cc7007844 */ /* 0x0003e20000000200 */
[----:B------:R-:W-:Y:S01]  /*ca90*/  FADD.FTZ R0, R24, R3 ;  /* 0x0000000318007221 */ /* 0x000fe20000010000 */
[----:B------:R-:W-:Y:S08]  /*caa0*/  MUFU.EX2 R71, R71 ;  /* 0x0000004700477308 */ /* 0x000ff00000000800 */
[----:B------:R-:W2:Y:S01]  /*cab0*/  MUFU.EX2 R32, R32 ;  /* 0x0000002000207308 */ /* 0x000ea20000000800 */
[----:B0-----:R-:W-:Y:S01]  /*cac0*/  F2FP.F16.F32.PACK_AB R153, R44, R73 ;  /* 0x000000492c99723e */ /* 0x001fe200000000ff */
[----:B------:R-:W-:-:S04]  /*cad0*/  FADD.FTZ R73, R73, R42 ;  /* 0x0000002a49497221 */ /* 0x000fc80000010000 */
[----:B------:R-:W-:Y:S01]  /*cae0*/  FADD.FTZ R44, R44, R73 ;  /* 0x000000492c2c7221 */ /* 0x000fe20000010000 */
[----:B--2---:R-:W-:-:S03]  /*caf0*/  F2FP.F16.F32.PACK_AB R155, R32, R71 ;  /* 0x00000047209b723e */ /* 0x004fc600000000ff */
[----:B------:R-:W-:Y:S02]  /*cb00*/  FADD.FTZ R71, R71, R44 ;  /* 0x0000002c47477221 */ /* 0x000fe40000010000 */
[----:B------:R1:W-:Y:S02]  /*cb10*/  STSM.16.M88.4 [R198], R152 ;  /* 0x00000098c6007844 */ /* 0x0003e40000000200 */
[----:B------:R-:W-:Y:S01]  /*cb20*/  FADD.FTZ R3, R32, R71 ;  /* 0x0000004720037221 */ /* 0x000fe20000010000 */
[----:B------:R-:W-:Y:S06]  /*cb30*/  @!P0 BRA `(.L_x_2791) ;  /* 0x0000000000048947 */ /* 0x000fec0003800000 */
[----:B------:R-:W-:Y:S01]  /*cb40*/  BPT.TRAP 0x1 ;  /* 0x000000040000795c */ /* 0x000fe20000300000 */
.L_x_2791:
[----:B------:R0:W2:Y:S01]  /*cb50*/  SYNCS.PHASECHK.TRANS64.TRYWAIT P3, [R12+URZ+0x28c50], R21 ;  /* 0x028c50150c0075a7 */ /* 0x0000a2000806017f */
[----:B------:R-:W-:Y:S05]  /*cb60*/  @!P0 BRA `(.L_x_2792) ;  /* 0x0000000000048947 */ /* 0x000fea0003800000 */
[----:B------:R-:W-:Y:S01]  /*cb70*/  BPT.TRAP 0x1 ;  /* 0x000000040000795c */ /* 0x000fe20000300000 */
.L_x_2792:
[----:B------:R-:W3:Y:S01]  /*cb80*/  @P2 LDC R27, c[0x0][0x44c] ;  /* 0x00011300ff1b2b82 */ /* 0x000ee20000000800 */
[----:B------:R-:W-:Y:S01]  /*cb90*/  ULDC UR40, c[0x0][0x9e4] ;  /* 0x0002790000287ab9 */ /* 0x000fe20000000800 */
[----:B------:R-:W-:Y:S01]  /*cba0*/  ULDC UR44, c[0x0][0x9d8] ;  /* 0x00027600002c7ab9 */ /* 0x000fe20000000800 */
[----:B------:R-:W-:Y:S01]  /*cbb0*/  ULDC UR39, c[0x0][0x988] ;  /* 0x0002620000277ab9 */ /* 0x000fe20000000800 */
[----:B------:R-:W-:Y:S01]  /*cbc0*/  ULDC UR41, c[0x0][0x9e0] ;  /* 0x0002780000297ab9 */ /* 0x000fe20000000800 */
[----:B------:R-:W-:Y:S01]  /*cbd0*/  BSSY B0, `(.L_x_2793) ;  /* 0x0000006000007945 */ /* 0x000fe20003800000 */
[----:B------:R-:W-:Y:S02]  /*cbe0*/  IMAD R28, R18, 0x1000, R190 ;  /* 0x00001000121c7824 */ /* 0x000fe400078e02be */
[----:B------:R-:W4:Y:S01]  /*cbf0*/  @P2 LDC R30, c[0x0][0x450] ;  /* 0x00011400ff1e2b82 */ /* 0x000f220000000800 */
[----:B--2---:R-:W-:Y:S05]  /*cc00*/  @P3 BRA `(.L_x_2794) ;  /* 0x0000000000083947 */ /* 0x004fea0003800000 */
[----:B------:R-:W2:Y:S02]  /*cc10*/  SYNCS.PHASECHK.TRANS64.TRYWAIT P3, [R12+URZ+0x28c50], R21 ;  /* 0x028c50150c0075a7 */ /* 0x000ea4000806017f */
[----:B--2---:R-:W-:Y:S05]  /*cc20*/  @!P3 BRA `(.L_x_2795) ;  /* 0x0000017400ecb947 */ /* 0x004fea0003800000 */
.L_x_2794:
[----:B------:R-:W-:Y:S05]  /*cc30*/  BSYNC B0 ;  /* 0x0000000000007941 */ /* 0x000fea0003800000 */
.L_x_2793:
[----:B------:R-:W-:Y:S01]  /*cc40*/  IMAD.MOV.U32 R24, RZ, RZ, R28 ;  /* 0x000000ffff187224 */ /* 0x000fe200078e001c */
[----:B------:R-:W-:Y:S01]  /*cc50*/  UISETP.NE.AND UP0, UPT, UR48, URZ, UPT ;  /* 0x0000003f3000728c */ /* 0x000fe2000bf05270 */
[----:B------:R-:W-:Y:S02]  /*cc60*/  IMAD.MOV.U32 R25, RZ, RZ, 0x40000040 ;  /* 0x40000040ff197424 */ /* 0x000fe400078e00ff */
[----:B---3--:R-:W-:Y:S01]  /*cc70*/  @P2 IMAD.HI.U32 R27, R192, R27, RZ ;  /* 0x0000001bc01b2227 */ /* 0x008fe200078e00ff */
[----:B------:R-:W-:Y:S02]  /*cc80*/  R2UR UR6, R24 ;  /* 0x00000000180672ca */ /* 0x000fe400000e0000 */
[C---:B------:R-:W-:Y:S01]  /*cc90*/  R2UR UR7, R25.reuse ;  /* 0x00000000190772ca */ /* 0x040fe200000e0000 */
[----:B0-2---:R-:W-:Y:S01]  /*cca0*/  IMAD.MOV.U32 R21, RZ, RZ, R192 ;  /* 0x000000ffff157224 */ /* 0x005fe200078e00c0 */
[----:B----4-:R-:W-:Y:S01]  /*ccb0*/  @P2 SHF.R.U32.HI R21, RZ, R30, R27 ;  /* 0x0000001eff152219 */ /* 0x010fe2000001161b */
[C---:B------:R-:W-:Y:S01]  /*ccc0*/  VIADD R24, R28.reuse, 0x80 ;  /* 0x000000801c187836 */ /* 0x040fe20000000000 */
[----:B------:R-:W-:Y:S01]  /*ccd0*/  R2UR UR11, R25 ;  /* 0x00000000190b72ca */ /* 0x000fe200000e0000 */
[C---:B------:R-:W-:Y:S01]  /*cce0*/  VIADD R26, R28.reuse, 0x100 ;  /* 0x000001001c1a7836 */ /* 0x040fe20000000000 */
[----:B------:R-:W-:Y:S01]  /*ccf0*/  PLOP3.LUT P3, PT, PT, PT, UP0, 0x40, 0x0 ;  /* 0x000000000000781c */ /* 0x000fe20003f6e808 */
[----:B------:R-:W-:Y:S01]  /*cd00*/  VIADD R28, R28, 0x180 ;  /* 0x000001801c1c7836 */ /* 0x000fe20000000000 */
[----:B------:R-:W-:Y:S01]  /*cd10*/  R2UR UR10, R24 ;  /* 0x00000000180a72ca */ /* 0x000fe200000e0000 */
[----:B------:R-:W-:Y:S01]  /*cd20*/  IMAD.MOV.U32 R27, RZ, RZ, 0x40000040 ;  /* 0x40000040ff1b7424 */ /* 0x000fe200078e00ff */
[----:B------:R-:W-:Y:S01]  /*cd30*/  R2UR UR14, R26 ;  /* 0x000000001a0e72ca */ /* 0x000fe200000e0000 */
[----:B------:R-:W-:Y:S01]  /*cd40*/  IMAD.MOV.U32 R29, RZ, RZ, 0x40000040 ;  /* 0x40000040ff1d7424 */ /* 0x000fe200078e00ff */
[----:B------:R-:W-:Y:S01]  /*cd50*/  R2UR UR18, R28 ;  /* 0x000000001c1272ca */ /* 0x000fe200000e0000 */
[----:B------:R-:W-:Y:S01]  /*cd60*/  @!P1 VIADD R12, R12, 0x28c60 ;  /* 0x00028c600c0c9836 */ /* 0x000fe20000000000 */
[----:B------:R-:W-:-:S02]  /*cd70*/  R2UR UR15, R27 ;  /* 0x000000001b0f72ca */ /* 0x000fc400000e0000 */
[----:B------:R-:W-:Y:S02]  /*cd80*/  R2UR UR19, R29 ;  /* 0x000000001d1372ca */ /* 0x000fe400000e0000 */
[----:B-----5:R-:W-:Y:S01]  /*cd90*/  WARPGROUP.ARRIVE ;  /* 0x00000000000079c5 */ /* 0x020fe20000000000 */
[----:B------:R-:W-:Y:S02]  /*cda0*/  @!P1 PRMT R12, RZ, 0x654, R12 ;  /* 0x00000654ff0c9816 */ /* 0x000fe4000000000c */
[----:B------:R-:W-:-:S03]  /*cdb0*/  IADD3 R21, R21, R23, -R22 ;  /* 0x0000001715157210 */ /* 0x000fc60007ffe816 */
        /* <DEDUP_REMOVED lines=19> */
[----:B0-----:R-:W0:Y:S01]  /*cef0*/  FENCE.VIEW.ASYNC.S ;  /* 0x00000000000073c6 */ /* 0x001e220000000000 */
[----:B-1----:R-:W-:Y:S01]  /*cf00*/  VIADD R152, R21, UR46 ;  /* 0x0000002e15987c36 */ /* 0x002fe20008000000 */
[----:B0-----:R-:W-:Y:S01]  /*cf10*/  NOP ;  /* 0x0000000000007918 */ /* 0x001fe20000000000 */
[----:B------:R-:W-:Y:S06]  /*cf20*/  BAR.ARV 0xe, 0x100 ;  /* 0x0384000000007b1d */ /* 0x000fec0000002000 */
[----:B------:R0:W-:Y:S02]  /*cf30*/  @!P1 SYNCS.ARRIVE.TRANS64.RED.A1T0 RZ, [R12+URZ], RZ ;  /* 0x000000ff0cff99a7 */ /* 0x0001e4000810043f */
[----:B0-----:R-:W-:Y:S01]  /*cf40*/  VIADD R12, R168, 0xfffffffe ;  /* 0xfffffffea80c7836 */ /* 0x001fe20000000000 */
[----:B------:R-:W-:Y:S06]  /*cf50*/  @P3 BRA `(.L_x_2796) ;  /* 0x0000000000543947 */ /* 0x000fec0003800000 */
[C---:B------:R-:W-:Y:S01]  /*cf60*/  ISETP.GT.AND P3, PT, R21.reuse, RZ, PT ;  /* 0x000000ff1500720c */ /* 0x040fe20003f64270 */
[----:B------:R-:W-:Y:S01]  /*cf70*/  BSSY B0, `(.L_x_2797) ;  /* 0x0000010000007945 */ /* 0x000fe20003800000 */
[----:B------:R-:W-:-:S11]  /*cf80*/  VIADD R153, R21, 0xffffffff ;  /* 0xffffffff15997836 */ /* 0x000fd60000000000 */
[----:B------:R-:W-:Y:S05]  /*cf90*/  @P3 BRA `(.L_x_2798) ;  /* 0x0000000000203947 */ /* 0x000fea0003800000 */
[----:B------:R-:W-:Y:S01]  /*cfa0*/  UISETP.NE.AND UP0, UPT, UR47, 0x1, UPT ;  /* 0x000000012f00788c */ /* 0x000fe2000bf05270 */
[----:B------:R-:W-:-:S05]  /*cfb0*/  IMAD.MOV R21, RZ, RZ, -R21 ;  /* 0x000000ffff157224 */ /* 0x000fca00078e0a15 */
[----:B------:R-:W-:-:S05]  /*cfc0*/  PLOP3.LUT P3, PT, PT, PT, UP0, 0x80, 0x0 ;  /* 0x000000000000781c */ /* 0x000fca0003f6f008 */
[----:B------:R-:W-:-:S08]  /*cfd0*/  @UP0 ULDC.64 UR4, c[0x0][0x9e8] ;  /* 0x00027a0000040ab9 */ /* 0x000fd00000000a00 */
[----:B------:R-:W-:-:S05]  /*cfe0*/  @P3 IMAD.HI.U32 R153, R21, UR4, RZ ;  /* 0x0000000415993c27 */ /* 0x000fca000f8e00ff */
[----:B------:R-:W-:-:S04]  /*cff0*/  @P3 SHF.R.U32.HI R21, RZ, UR5, R153 ;  /* 0x00000005ff153c19 */ /* 0x000fc80008011699 */
[----:B------:R-:W-:Y:S01]  /*d000*/  LOP3.LUT R153, RZ, R21, RZ, 0x33, !PT ;  /* 0x00000015ff997212 */ /* 0x000fe200078e33ff */
[----:B------:R-:W-:Y:S06]  /*d010*/  BRA `(.L_x_2799) ;  /* 0x0000000000147947 */ /* 0x000fec0003800000 */
.L_x_2798:
[----:B------:R-:W-:-:S06]  /*d020*/  UISETP.NE.AND UP0, UPT, UR47, 0x1, UPT ;  /* 0x000000012f00788c */ /* 0x000fcc000bf05270 */
[----:B------:R-:W-:-:S05]  /*d030*/  PLOP3.LUT P3, PT, PT, PT, UP0, 0x80, 0x0 ;  /* 0x000000000000781c */ /* 0x000fca0003f6f008 */
[----:B------:R-:W-:-:S08]  /*d040*/  @UP0 ULDC.64 UR4, c[0x0][0x9e8] ;  /* 0x00027a0000040ab9 */ /* 0x000fd00000000a00 */
[----:B------:R-:W-:-:S05]  /*d050*/  @P3 IMAD.HI.U32 R21, R153, UR4, RZ ;  /* 0x0000000499153c27 */ /* 0x000fca000f8e00ff */
[----:B------:R-:W-:-:S07]  /*d060*/  @P3 SHF.R.U32.HI R153, RZ, UR5, R21 ;  /* 0x00000005ff993c19 */ /* 0x000fce0008011615 */
.L_x_2799:
[----:B------:R-:W-:Y:S05]  /*d070*/  BSYNC B0 ;  /* 0x0000000000007941 */ /* 0x000fea0003800000 */
.L_x_2797:
[----:B------:R-:W-:-:S04]  /*d080*/  IMAD.U32 R21, RZ, RZ, UR47 ;  /* 0x0000002fff157e24 */ /* 0x000fc8000f8e00ff */
[----:B------:R-:W-:-:S05]  /*d090*/  IMAD R153, R153, R21, UR47 ;  /* 0x0000002f99997e24 */ /* 0x000fca000f8e0215 */
[----:B------:R-:W-:-:S07]  /*d0a0*/  VIMNMX R152, R152, R153, PT ;  /* 0x0000009998987248 */ /* 0x000fce0003fe0100 */
.L_x_2796:
[----:B------:R-:W-:Y:S01]  /*d0b0*/  SHF.R.S32.HI R21, RZ, 0x1f, R152 ;  /* 0x0000001fff157819 */ /* 0x000fe20000011498 */
[----:B------:R-:W-:Y:S03]  /*d0c0*/  BSSY B1, `(.L_x_2800) ;  /* 0x0000290000017945 */ /* 0x000fe60003800000 */
[----:B------:R-:W-:-:S04]  /*d0d0*/  LEA.HI R21, R21, R152, RZ, 0x6 ;  /* 0x0000009815157211 */ /* 0x000fc800078f30ff */
[----:B------:R-:W-:-:S04]  /*d0e0*/  SHF.R.S32.HI R21, RZ, 0x6, R21 ;  /* 0x00000006ff157819 */ /* 0x000fc80000011415 */
[----:B------:R-:W-:-:S04]  /*d0f0*/  VIMNMX R213, R202, R21, !PT ;  /* 0x00000015cad57248 */ /* 0x000fc80007fe0100 */
[----:B------:R-:W-:-:S13]  /*d100*/  ISETP.GE.AND P3, PT, R12, R213, PT ;  /* 0x000000d50c00720c */ /* 0x000fda0003f66270 */
[----:B------:R-:W-:Y:S05]  /*d110*/  @!P3 BRA `(.L_x_2801) ;  /* 0x000000280028b947 */ /* 0x000fea0003800000 */
[----:B------:R-:W-:Y:S01]  /*d120*/  BSSY B0, `(.L_x_2802) ;  /* 0x0000286000007945 */ /* 0x000fe20003800000 */
.L_x_2821:
[----:B------:R-:W-:-:S05]  /*d130*/  VIADD R214, R18, 0x1 ;  /* 0x0000000112d67836 */ /* 0x000fca0000000000 */
[----:B------:R-:W-:-:S04]  /*d140*/  ISETP.NE.AND P3, PT, R214, 0x2, PT ;  /* 0x00000002d600780c */ /* 0x000fc80003f65270 */
[----:B------:R-:W-:Y:S02]  /*d150*/  SEL R20, RZ, 0x1, P3 ;  /* 0x00000001ff147807 */ /* 0x000fe40001800000 */
[----:B------:R-:W-:Y:S02]  /*d160*/  SEL R214, R214, RZ, P3 ;  /* 0x000000ffd6d67207 */ /* 0x000fe40001800000 */
[----:B------:R-:W-:Y:S01]  /*d170*/  LOP3.LUT R19, R19, R20, RZ, 0x3c, !PT ;  /* 0x0000001413137212 */ /* 0x000fe200078e3cff */
[----:B0-----:R-:W-:Y:S06]  /*d180*/  @!P0 BRA `(.L_x_2803) ;  /* 0x0000000000048947 */ /* 0x001fec0003800000 */
[----:B------:R-:W-:Y:S01]  /*d190*/  BPT.TRAP 0x1 ;  /* 0x000000040000795c */ /* 0x000fe20000300000 */
.L_x_2803:
[----:B------:R-:W-:Y:S01]  /*d1a0*/  IMAD R215, R214, 0x8, R2 ;  /* 0x00000008d6d77824 */ /* 0x000fe200078e0202 */
[----:B------:R-:W-:-:S04]  /*d1b0*/  SHF.L.U32 R216, R19, 0x1f, RZ ;  /* 0x0000001f13d87819 */ /* 0x000fc800000006ff */
[----:B------:R0:W1:Y:S01]  /*d1c0*/  SYNCS.PHASECHK.TRANS64.TRYWAIT P3, [R215+URZ+0x28c30], R216 ;  /* 0x028c30d8d70075a7 */ /* 0x000062000806017f */
[----:B------:R-:W-:Y:S05]  /*d1d0*/  @!P0 BRA `(.L_x_2804) ;  /* 0x0000000000048947 */ /* 0x000fea0003800000 */
[----:B------:R-:W-:Y:S01]  /*d1e0*/  BPT.TRAP 0x1 ;  /* 0x000000040000795c */ /* 0x000fe20000300000 */
.L_x_2804:
[----:B------:R-:W-:Y:S01]  /*d1f0*/  BSSY B2, `(.L_x_2805) ;  /* 0x0000006000027945 */ /* 0x000fe20003800000 */
[----:B------:R-:W-:Y:S02]  /*d200*/  IMAD R20, R214, 0x200, R13 ;  /* 0x00000200d6147824 */ /* 0x000fe400078e020d */
[----:B------:R-:W-:Y:S01]  /*d210*/  IMAD.MOV.U32 R21, RZ, RZ, 0x40000040 ;  /* 0x40000040ff157424 */ /* 0x000fe200078e00ff */
[----:B-1----:R-:W-:Y:S06]  /*d220*/  @P3 BRA `(.L_x_2806) ;  /* 0x0000000000083947 */ /* 0x002fec0003800000 */
[----:B------:R-:W1:Y:S02]  /*d230*/  SYNCS.PHASECHK.TRANS64.TRYWAIT P3, [R215+URZ+0x28c30], R216 ;  /* 0x028c30d8d70075a7 */ /* 0x000e64000806017f */
[----:B-1----:R-:W-:Y:S05]  /*d240*/  @!P3 BRA `(.L_x_2807) ;  /* 0x000001700078b947 */ /* 0x002fea0003800000 */
.L_x_2806:
[----:B------:R-:W-:Y:S05]  /*d250*/  BSYNC B2 ;  /* 0x0000000000027941 */ /* 0x000fea0003800000 */
.L_x_2805:
[C---:B------:R-:W-:Y:S01]  /*d260*/  R2UR UR6, R20.reuse ;  /* 0x00000000140672ca */ /* 0x040fe200000e0000 */
[----:B------:R-:W-:Y:S01]  /*d270*/  WARPGROUP.ARRIVE ;  /* 0x00000000000079c5 */ /* 0x000fe20000000000 */
[----:B------:R-:W-:Y:S01]  /*d280*/  R2UR UR7, R21 ;  /* 0x00000000150772ca */ /* 0x000fe200000e0000 */
[----:B------:R-:W-:Y:S01]  /*d290*/  VIADD R206, R20, 0x2 ;  /* 0x0000000214ce7836 */ /* 0x000fe20000000000 */
[----:B------:R-:W-:Y:S01]  /*d2a0*/  R2UR UR4, R4 ;  /* 0x00000000040472ca */ /* 0x000fe200000e0000 */
[----:B------:R-:W-:Y:S01]  /*d2b0*/  IMAD.MOV.U32 R207, RZ, RZ, 0x40000040 ;  /* 0x40000040ffcf7424 */ /* 0x000fe200078e00ff */
[----:B------:R-:W-:Y:S01]  /*d2c0*/  R2UR UR5, R5 ;  /* 0x00000000050572ca */ /* 0x000fe200000e0000 */
[----:B------:R-:W-:Y:S01]  /*d2d0*/  IMAD.MOV.U32 R21, RZ, RZ, 0x40000040 ;  /* 0x40000040ff157424 */ /* 0x000fe200078e00ff */
[----:B------:R-:W-:-:S06]  /*d2e0*/  UISETP.NE.AND UP0, UPT, UR48, URZ, UPT ;  /* 0x0000003f3000728c */ /* 0x000fcc000bf05270 */
[----:B------:R-:W-:-:S05]  /*d2f0*/  PLOP3.LUT P3, PT, PT, PT, UP0, 0x40, 0x0 ;  /* 0x000000000000781c */ /* 0x000fca0003f6e808 */
[----:B------:R-:W-:Y:S01]  /*d300*/  HGMMA.64x64x16.F32 R152, gdesc[UR4], RZ, !UPT, gsb0 ;  /* 0x00e00000049879f0 */ /* 0x000fe2000c0008ff */
        /* <DEDUP_REMOVED lines=12> */
[----:B------:R-:W-:Y:S02]  /*d3d0*/  R2UR UR7, R207 ;  /* 0x00000000cf0772ca */ /* 0x000fe400000e0000 */
[----:B------:R-:W-:Y:S02]  /*d3e0*/  R2UR UR4, R8 ;  /* 0x00000000080472ca */ /* 0x000fe400000e0000 */
[----:B------:R-:W-:Y:S01]  /*d3f0*/  R2UR UR5, R9 ;  /* 0x00000000090572ca */ /* 0x000fe200000e0000 */
[----:B------:R-:W-:Y:S02]  /*d400*/  WARPGROUP.DEPBAR.LE gsb0, 0x0 ;  /* 0x00008000000079c5 */ /* 0x000fe40000010000 */
[----:B------:R-:W-:-:S10]  /*d410*/  WARPGROUP.ARRIVE ;  /* 0x00000000000079c5 */ /* 0x000fd40000000000 */
[----:B------:R-:W-:Y:S01]  /*d420*/  HGMMA.64x64x16.F32 R152, gdesc[UR4], R152, gsb0 ;  /* 0x00e00000049879f0 */ /* 0x000fe20008000898 */
[----:B------:R-:W-:Y:S02]  /*d430*/  R2UR UR6, R20 ;  /* 0x00000000140672ca */ /* 0x000fe400000e0000 */
[----:B------:R-:W-:Y:S01]  /*d440*/  R2UR UR7, R21 ;  /* 0x00000000150772ca */ /* 0x000fe200000e0000 */
[----:B------:R-:W2:Y:S01]  /*d450*/  @P2 LDC R20, c[0x0][0x450] ;  /* 0x00011400ff142b82 */ /* 0x000ea20000000800 */
[----:B------:R-:W-:Y:S02]  /*d460*/  R2UR UR4, R6 ;  /* 0x00000000060472ca */ /* 0x000fe400000e0000 */
[----:B------:R-:W-:-:S05]  /*d470*/  R2UR UR5, R7 ;  /* 0x00000000070572ca */ /* 0x000fca00000e0000 */
[----:B------:R-:W3:Y:S02]  /*d480*/  @P2 LDC R21, c[0x0][0x44c] ;  /* 0x00011300ff152b82 */ /* 0x000ee40000000800 */
[----:B---3--:R-:W-:-:S05]  /*d490*/  @P2 IMAD.HI.U32 R21, R206, R21, RZ ;  /* 0x00000015ce152227 */ /* 0x008fca00078e00ff */
[----:B--2---:R-:W-:Y:S01]  /*d4a0*/  @P2 SHF.R.U32.HI R206, RZ, R20, R21 ;  /* 0x00000014ffce2219 */ /* 0x004fe20000011615 */
[----:B------:R-:W-:-:S04]  /*d4b0*/  @!P1 VIADD R20, R215, 0x28c40 ;  /* 0x00028c40d7149836 */ /* 0x000fc80000000000 */
[----:B------:R-:W2:Y:S01]  /*d4c0*/  SHFL.IDX PT, R234, R206, RZ, 0x1c1f ;  /* 0x001c1fffceea7589 */ /* 0x000ea200000e0000 */
[----:B------:R-:W-:Y:S01]  /*d4d0*/  @!P1 PRMT R20, RZ, 0x654, R20 ;  /* 0x00000654ff149816 */ /* 0x000fe20000000014 */
        /* <DEDUP_REMOVED lines=30> */
[----:B------:R-:W-:-:S02]  /*d6c0*/  IMAD.SHL.U32 R178, R12, 0x40, RZ ;  /* 0x000000400cb27824 */ /* 0x000fc400078e00ff */
[----:B------:R-:W-:Y:S01]  /*d6d0*/  FMUL.FTZ R152, R152, UR44 ;  /* 0x0000002c98987c20 */ /* 0x000fe20008410000 */
[----:B------:R-:W-:Y:S01]  /*d6e0*/  FMUL.FTZ R169, R169, UR44 ;  /* 0x0000002ca9a97c20 */ /* 0x000fe20008410000 */
[----:B------:R-:W-:Y:S01]  /*d6f0*/  FMUL.FTZ R177, R177, UR44 ;  /* 0x0000002cb1b17c20 */ /* 0x000fe20008410000 */
[----:B------:R-:W-:Y:S01]  /*d700*/  FMUL.FTZ R180, R181, UR44 ;  /* 0x0000002cb5b47c20 */ /* 0x000fe20008410000 */
[----:B------:R-:W-:Y:S01]  /*d710*/  FMUL.FTZ R175, R182, UR44 ;  /* 0x0000002cb6af7c20 */ /* 0x000fe20008410000 */
[----:B------:R-:W-:Y:S01]  /*d720*/  FMUL.FTZ R176, R183, UR44 ;  /* 0x0000002cb7b07c20 */ /* 0x000fe20008410000 */
[----:B------:R-:W-:Y:S01]  /*d730*/  IADD3 R183, -R186, 0x1, -R178 ;  /* 0x00000001bab77810 */ /* 0x000fe20007ffe9b2 */
[----:B------:R-:W3:Y:S01]  /*d740*/  MUFU.TANH R152, R152 ;  /* 0x0000009800987308 */ /* 0x000ee20000002400 */
[----:B------:R4:W-:Y:S02]  /*d750*/  @!P1 SYNCS.ARRIVE.TRANS64.RED.A1T0 RZ, [R20+URZ], RZ ;  /* 0x000000ff14ff99a7 */ /* 0x0009e4000810043f */
[----:B------:R-:W-:-:S05]  /*d760*/  IADD3 R183, -R22, R183, R23 ;  /* 0x000000b716b77210 */ /* 0x000fca0007ffe117 */
[----:B------:R-:W0:Y:S01]  /*d770*/  MUFU.TANH R207, R207 ;  /* 0x000000cf00cf7308 */ /* 0x000e220000002400 */
[C---:B------:R-:W-:Y:S02]  /*d780*/  VIADD R233, R183.reuse, UR41 ;  /* 0x00000029b7e97c36 */ /* 0x040fe40008000000 */
[----:B------:R-:W-:Y:S02]  /*d790*/  VIADD R183, R183, UR45 ;  /* 0x0000002db7b77c36 */ /* 0x000fe40008000000 */
[C---:B--2---:R-:W-:Y:S02]  /*d7a0*/  IMAD.IADD R182, R234.reuse, 0x1, R233 ;  /* 0x00000001eab67824 */ /* 0x044fe400078e02e9 */
        /* <DEDUP_REMOVED lines=31> */
[----:B--234-:R-:W-:Y:S05]  /*d9a0*/  @P3 BRA `(.L_x_2808) ;  /* 0x0000000000583947 */ /* 0x01cfea0003800000 */
[----:B------:R-:W-:Y:S01]  /*d9b0*/  IADD3 R234, -R22, R23, R234 ;  /* 0x0000001716ea7210 */ /* 0x000fe20007ffe1ea */
[----:B------:R-:W-:Y:S03]  /*d9c0*/  BSSY B2, `(.L_x_2809) ;  /* 0x0000010000027945 */ /* 0x000fe60003800000 */
        /* <DEDUP_REMOVED lines=10> */
.L_x_2810:
[----:B------:R-:W-:-:S05]  /*da70*/  IMAD.U32 R235, RZ, RZ, UR40 ;  /* 0x00000028ffeb7e24 */ /* 0x000fca000f8e00ff */
[----:B------:R-:W-:-:S13]  /*da80*/  ISETP.NE.AND P3, PT, R235, 0x1, PT ;  /* 0x00000001eb00780c */ /* 0x000fda0003f65270 */
[----:B------:R-:W2:Y:S02]  /*da90*/  @P3 LDC.64 R20, c[0x0][0x9e8] ;  /* 0x00027a00ff143b82 */ /* 0x000ea40000000a00 */
[----:B--2---:R-:W-:-:S05]  /*daa0*/  @P3 IMAD.HI.U32 R20, R234, R20, RZ ;  /* 0x00000014ea143227 */ /* 0x004fca00078e00ff */
[----:B------:R-:W-:-:S07]  /*dab0*/  @P3 SHF.R.U32.HI R234, RZ, R21, R20 ;  /* 0x00000015ffea3219 */ /* 0x000fce0000011614 */
.L_x_2811:
[----:B------:R-:W-:Y:S05]  /*dac0*/  BSYNC B2 ;  /* 0x0000000000027941 */ /* 0x000fea0003800000 */
.L_x_2809:
[----:B------:R-:W-:-:S04]  /*dad0*/  IMAD R234, R234, R235, -R178 ;  /* 0x000000ebeaea7224 */ /* 0x000fc800078e0ab2 */
[----:B------:R-:W-:-:S05]  /*dae0*/  IMAD.IADD R234, R234, 0x1, -R186 ;  /* 0x00000001eaea7824 */ /* 0x000fca00078e0aba */
[----:B------:R-:W-:Y:S02]  /*daf0*/  VIMNMX R181, R181, R234, !PT ;  /* 0x000000eab5b57248 */ /* 0x000fe40007fe0100 */
[----:B------:R-:W-:-:S07]  /*db00*/  VIADDMNMX R182, R234, R235, R182, PT ;  /* 0x000000ebeab67246 */ /* 0x000fce00038001b6 */
.L_x_2808:
[----:B------:R-:W-:Y:S01]  /*db10*/  ISETP.GT.AND P3, PT, R12, -0x1, PT ;  /* 0xffffffff0c00780c */ /* 0x000fe20003f64270 */
[----:B------:R-:W2:Y:S01]  /*db20*/  SHFL.IDX PT, R206, R206, 0x1, 0x1c1f ;  /* 0x003c1f00cece7f89 */ /* 0x000ea200000e0000 */
[----:B------:R-:W-:Y:S02]  /*db30*/  UISETP.NE.AND UP0, UPT, UR48, URZ, UPT ;  /* 0x0000003f3000728c */ /* 0x000fe4000bf05270 */
[C---:B------:R-:W-:Y:S02]  /*db40*/  ISETP.GT.AND P4, PT, R181.reuse, RZ, P3 ;  /* 0x000000ffb500720c */ /* 0x040fe40001f84270 */
[C---:B------:R-:W-:Y:S02]  /*db50*/  ISETP.GT.AND P6, PT, R181.reuse, 0x8, P3 ;  /* 0x00000008b500780c */ /* 0x040fe40001fc4270 */
[----:B------:R-:W-:Y:S02]  /*db60*/  ISETP.LT.OR P5, PT, R182, 0x1, P4 ;  /* 0x00000001b600780c */ /* 0x000fe400027a1670 */
[----:B------:R-:W-:-:S02]  /*db70*/  ISETP.GT.AND P4, PT, R181, 0x1, P3 ;  /* 0x00000001b500780c */ /* 0x000fc40001f84270 */
[----:B------:R-:W-:Y:S02]  /*db80*/  FSEL R152, R152, -INF , !P5 ;  /* 0xff80000098987808 */ /* 0x000fe40006800000 */
[C---:B------:R-:W-:Y:S02]  /*db90*/  ISETP.LT.OR P4, PT, R182.reuse, 0x2, P4 ;  /* 0x00000002b600780c */ /* 0x040fe40002781670 */
[----:B------:R-:W-:Y:S02]  /*dba0*/  ISETP.GT.AND P5, PT, R181, 0x9, P3 ;  /* 0x00000009b500780c */ /* 0x000fe40001fa4270 */
[----:B0-----:R-:W-:Y:S02]  /*dbb0*/  FSEL R207, R207, -INF , !P4 ;  /* 0xff800000cfcf7808 */ /* 0x001fe40006000000 */
[----:B------:R-:W-:Y:S02]  /*dbc0*/  ISETP.GT.AND P4, PT, R181, 0x10, P3 ;  /* 0x00000010b500780c */ /* 0x000fe40001f84270 */
[----:B------:R-:W-:-:S02]  /*dbd0*/  ISETP.LT.OR P6, PT, R182, 0x9, P6 ;  /* 0x00000009b600780c */ /* 0x000fc400037c1670 */
[C---:B------:R-:W-:Y:S01]  /*dbe0*/  ISETP.LT.OR P4, PT, R182.reuse, 0x11, P4 ;  /* 0x00000011b600780c */ /* 0x040fe20002781670 */
[--C-:B--2---:R-:W-:Y:S01]  /*dbf0*/  IMAD.IADD R233, R233, 0x1, R206.reuse ;  /* 0x00000001e9e97824 */ /* 0x104fe200078e02ce */
[----:B------:R-:W-:Y:S01]  /*dc00*/  ISETP.LT.OR P5, PT, R182, 0xa, P5 ;  /* 0x0000000ab600780c */ /* 0x000fe20002fa1670 */
[----:B------:R-:W-:Y:S01]  /*dc10*/  IMAD.IADD R183, R183, 0x1, R206 ;  /* 0x00000001b7b77824 */ /* 0x000fe200078e02ce */
[----:B------:R-:W-:Y:S02]  /*dc20*/  FSEL R159, R159, -INF , !P4 ;  /* 0xff8000009f9f7808 */ /* 0x000fe40006000000 */
[----:B------:R-:W-:Y:S02]  /*dc30*/  ISETP.GT.AND P4, PT, R181, 0x19, P3 ;  /* 0x00000019b500780c */ /* 0x000fe40001f84270 */
[----:B------:R-:W-:Y:S02]  /*dc40*/  FSEL R230, R230, -INF , !P6 ;  /* 0xff800000e6e67808 */ /* 0x000fe40007000000 */
[----:B------:R-:W-:-:S02]  /*dc50*/  ISETP.LT.OR P4, PT, R182, 0x1a, P4 ;  /* 0x0000001ab600780c */ /* 0x000fc40002781670 */
[----:B------:R-:W-:Y:S02]  /*dc60*/  FSEL R231, R231, -INF , !P5 ;  /* 0xff800000e7e77808 */ /* 0x000fe40006800000 */
[C---:B------:R-:W-:Y:S02]  /*dc70*/  ISETP.GT.AND P6, PT, R181.reuse, 0x11, P3 ;  /* 0x00000011b500780c */ /* 0x040fe40001fc4270 */
[C---:B------:R-:W-:Y:S02]  /*dc80*/  ISETP.GT.AND P5, PT, R181.reuse, 0x18, P3 ;  /* 0x00000018b500780c */ /* 0x040fe40001fa4270 */
[----:B------:R-:W-:Y:S02]  /*dc90*/  FSEL R164, R164, -INF , !P4 ;  /* 0xff800000a4a47808 */ /* 0x000fe40006000000 */
[----:B------:R-:W-:Y:S02]  /*dca0*/  ISETP.GT.AND P4, PT, R181, 0x28, P3 ;  /* 0x00000028b500780c */ /* 0x000fe40001f84270 */
[----:B------:R-:W-:-:S02]  /*dcb0*/  ISETP.LT.OR P6, PT, R182, 0x12, P6 ;  /* 0x00000012b600780c */ /* 0x000fc400037c1670 */
[C---:B------:R-:W-:Y:S02]  /*dcc0*/  ISETP.LT.OR P5, PT, R182.reuse, 0x19, P5 ;  /* 0x00000019b600780c */ /* 0x040fe40002fa1670 */
[----:B------:R-:W-:Y:S02]  /*dcd0*/  ISETP.LT.OR P4, PT, R182, 0x29, P4 ;  /* 0x00000029b600780c */ /* 0x000fe40002781670 */
[----:B------:R-:W-:Y:S02]  /*dce0*/  FSEL R232, R232, -INF , !P6 ;  /* 0xff800000e8e87808 */ /* 0x000fe40007000000 */
[----:B------:R-:W-:Y:S02]  /*dcf0*/  FSEL R163, R163, -INF , !P5 ;  /* 0xff800000a3a37808 */ /* 0x000fe40006800000 */
[C---:B------:R-:W-:Y:S02]  /*dd00*/  ISETP.GT.AND P6, PT, R181.reuse, 0x20, P3 ;  /* 0x00000020b500780c */ /* 0x040fe40001fc4270 */
[----:B------:R-:W-:-:S02]  /*dd10*/  ISETP.GT.AND P5, PT, R181, 0x21, P3 ;  /* 0x00000021b500780c */ /* 0x000fc40001fa4270 */
[----:B------:R-:W-:Y:S02]  /*dd20*/  FSEL R171, R171, -INF , !P4 ;  /* 0xff800000abab7808 */ /* 0x000fe40006000000 */
[----:B------:R-:W-:Y:S02]  /*dd30*/  ISETP.GT.AND P4, PT, R181, 0x31, P3 ;  /* 0x00000031b500780c */ /* 0x000fe40001f84270 */
[C---:B------:R-:W-:Y:S02]  /*dd40*/  ISETP.LT.OR P6, PT, R182.reuse, 0x21, P6 ;  /* 0x00000021b600780c */ /* 0x040fe400037c1670 */
[C---:B------:R-:W-:Y:S02]  /*dd50*/  ISETP.LT.OR P5, PT, R182.reuse, 0x22, P5 ;  /* 0x00000022b600780c */ /* 0x040fe40002fa1670 */
[----:B------:R-:W-:Y:S02]  /*dd60*/  ISETP.LT.OR P4, PT, R182, 0x32, P4 ;  /* 0x00000032b600780c */ /* 0x000fe40002781670 */
[----:B------:R-:W-:-:S02]  /*dd70*/  FSEL R166, R166, -INF , !P6 ;  /* 0xff800000a6a67808 */ /* 0x000fc40007000000 */
[----:B------:R-:W-:Y:S02]  /*dd80*/  FSEL R169, R169, -INF , !P5 ;  /* 0xff800000a9a97808 */ /* 0x000fe40006800000 */
[C---:B------:R-:W-:Y:S02]  /*dd90*/  ISETP.GT.AND P6, PT, R181.reuse, 0x29, P3 ;  /* 0x00000029b500780c */ /* 0x040fe40001fc4270 */
[----:B------:R-:W-:Y:S02]  /*dda0*/  ISETP.GT.AND P5, PT, R181, 0x30, P3 ;  /* 0x00000030b500780c */ /* 0x000fe40001fa4270 */
[----:B------:R-:W-:Y:S02]  /*ddb0*/  FSEL R177, R177, -INF , !P4 ;  /* 0xff800000b1b17808 */ /* 0x000fe40006000000 */
[----:B------:R-:W-:Y:S02]  /*ddc0*/  PLOP3.LUT P4, PT, PT, PT, UP0, 0x40, 0x0 ;  /* 0x000000000000781c */ /* 0x000fe40003f8e808 */
[----:B------:R-:W-:-:S02]  /*ddd0*/  ISETP.LT.OR P6, PT, R182, 0x2a, P6 ;  /* 0x0000002ab600780c */ /* 0x000fc400037c1670 */
[----:B------:R-:W-:Y:S02]  /*dde0*/  ISETP.LT.OR P5, PT, R182, 0x31, P5 ;  /* 0x00000031b600780c */ /* 0x000fe40002fa1670 */
[----:B------:R-:W-:Y:S02]  /*ddf0*/  FSEL R172, R172, -INF , !P6 ;  /* 0xff800000acac7808 */ /* 0x000fe40007000000 */
[----:B------:R-:W-:Y:S02]  /*de00*/  FSEL R174, R174, -INF , !P5 ;  /* 0xff800000aeae7808 */ /* 0x000fe40006800000 */
[C---:B------:R-:W-:Y:S02]  /*de10*/  ISETP.GT.AND P6, PT, R181.reuse, 0x38, P3 ;  /* 0x00000038b500780c */ /* 0x040fe40001fc4270 */
[----:B------:R-:W-:Y:S02]  /*de20*/  ISETP.GT.AND P5, PT, R181, 0x39, P3 ;  /* 0x00000039b500780c */ /* 0x000fe40001fa4270 */
[----:B------:R-:W-:-:S02]  /*de30*/  ISETP.LT.OR P6, PT, R182, 0x39, P6 ;  /* 0x00000039b600780c */ /* 0x000fc400037c1670 */
[----:B------:R-:W-:Y:S02]  /*de40*/  ISETP.LT.OR P5, PT, R182, 0x3a, P5 ;  /* 0x0000003ab600780c */ /* 0x000fe40002fa1670 */
[----:B------:R-:W-:Y:S02]  /*de50*/  FSEL R179, R179, -INF , !P6 ;  /* 0xff800000b3b37808 */ /* 0x000fe40007000000 */
[----:B------:R-:W-:Y:S01]  /*de60*/  FSEL R180, R180, -INF , !P5 ;  /* 0xff800000b4b47808 */ /* 0x000fe20006800000 */
[----:B------:R-:W-:Y:S08]  /*de70*/  @P4 BRA `(.L_x_2812) ;  /* 0x0000000000584947 */ /* 0x000ff00003800000 */
[----:B------:R-:W-:Y:S01]  /*de80*/  IADD3 R206, -R22, R23, R206 ;  /* 0x0000001716ce7210 */ /* 0x000fe20007ffe1ce */
[----:B------:R-:W-:Y:S03]  /*de90*/  BSSY B2, `(.L_x_2813) ;  /* 0x0000010000027945 */ /* 0x000fe60003800000 */
        /* <DEDUP_REMOVED lines=10> */
.L_x_2814:
[----:B------:R-:W-:-:S05]  /*df40*/  IMAD.U32 R181, RZ, RZ, UR40 ;  /* 0x00000028ffb57e24 */ /* 0x000fca000f8e00ff */
[----:B------:R-:W-:-:S13]  /*df50*/  ISETP.NE.AND P4, PT, R181, 0x1, PT ;  /* 0x00000001b500780c */ /* 0x000fda0003f85270 */
[----:B------:R-:W0:Y:S02]  /*df60*/  @P4 LDC.64 R20, c[0x0][0x9e8] ;  /* 0x00027a00ff144b82 */ /* 0x000e240000000a00 */
[----:B0-----:R-:W-:-:S05]  /*df70*/  @P4 IMAD.HI.U32 R20, R206, R20, RZ ;  /* 0x00000014ce144227 */ /* 0x001fca00078e00ff */
[----:B------:R-:W-:-:S07]  /*df80*/  @P4 SHF.R.U32.HI R206, RZ, R21, R20 ;  /* 0x00000015ffce4219 */ /* 0x000fce0000011614 */
.L_x_2815:
[----:B------:R-:W-:Y:S05]  /*df90*/  BSYNC B2 ;  /* 0x0000000000027941 */ /* 0x000fea0003800000 */
.L_x_2813:
[----:B------:R-:W-:-:S04]  /*dfa0*/  IMAD R178, R206, R181, -R178 ;  /* 0x000000b5ceb27224 */ /* 0x000fc800078e0ab2 */
[----:B------:R-:W-:-:S05]  /*dfb0*/  IMAD.IADD R178, R178, 0x1, -R186 ;  /* 0x00000001b2b27824 */ /* 0x000fca00078e0aba */
[----:B------:R-:W-:Y:S02]  /*dfc0*/  VIMNMX R183, R183, R178, !PT ;  /* 0x000000b2b7b77248 */ /* 0x000fe40007fe0100 */
[----:B------:R-:W-:-:S07]  /*dfd0*/  VIADDMNMX R233, R178, R181, R233, PT ;  /* 0x000000b5b2e97246 */ /* 0x000fce00038001e9 */
.L_x_2812:
        /* <DEDUP_REMOVED lines=19> */
[----:B------:R-:W-:Y:S02]  /*e110*/  ISETP.GT.AND P6, PT, R183, RZ, P3 ;  /* 0x000000ffb700720c */ /* 0x000fe40001fc4270 */
        /* <DEDUP_REMOVED lines=9> */
[----:B------:R-:W-:-:S02]  /*e1b0*/  FSEL R154, R154, -INF , !P5 ;  /* 0xff8000009a9a7808 */ /* 0x000fc40006800000 */
[----:B------:R-:W-:Y:S02]  /*e1c0*/  FMNMX.FTZ R20, R180, R20, !PT ;  /* 0x00000014b4147209 */ /* 0x000fe40007810000 */
[C---:B------:R-:W-:Y:S02]  /*e1d0*/  ISETP.GT.AND P5, PT, R183.reuse, 0x10, P3 ;  /* 0x00000010b700780c */ /* 0x040fe40001fa4270 */
[----:B------:R-:W-:Y:S01]  /*e1e0*/  ISETP.GT.AND P6, PT, R183, 0x38, P3 ;  /* 0x00000038b700780c */ /* 0x000fe20001fc4270 */
[----:B------:R-:W0:Y:S01]  /*e1f0*/  SHFL.BFLY PT, R21, R20, 0x2, 0x1f ;  /* 0x0c401f0014157f89 */ /* 0x000e2200000e0000 */
[C---:B------:R-:W-:Y:S02]  /*e200*/  ISETP.LT.OR P5, PT, R233.reuse, 0x11, P5 ;  /* 0x00000011e900780c */ /* 0x040fe40002fa1670 */
[----:B------:R-:W-:Y:S02]  /*e210*/  ISETP.LT.OR P6, PT, R233, 0x39, P6 ;  /* 0x00000039e900780c */ /* 0x000fe400037c1670 */
[----:B------:R-:W-:-:S02]  /*e220*/  FSEL R157, R157, -INF , !P5 ;  /* 0xff8000009d9d7808 */ /* 0x000fc40006800000 */
[----:B------:R-:W-:Y:S02]  /*e230*/  ISETP.GT.AND P5, PT, R183, 0x19, P3 ;  /* 0x00000019b700780c */ /* 0x000fe40001fa4270 */
[----:B------:R-:W-:Y:S02]  /*e240*/  FSEL R175, R175, -INF , !P6 ;  /* 0xff800000afaf7808 */ /* 0x000fe40007000000 */
[----:B------:R-:W-:-:S04]  /*e250*/  ISETP.LT.OR P5, PT, R233, 0x1a, P5 ;  /* 0x0000001ae900780c */ /* 0x000fc80002fa1670 */
[----:B------:R-:W-:Y:S02]  /*e260*/  FSEL R161, R161, -INF , !P5 ;  /* 0xff800000a1a17808 */ /* 0x000fe40006800000 */
[----:B------:R-:W-:-:S04]  /*e270*/  ISETP.GT.AND P5, PT, R183, 0x28, P3 ;  /* 0x00000028b700780c */ /* 0x000fc80001fa4270 */
[----:B------:R-:W-:Y:S02]  /*e280*/  ISETP.LT.OR P5, PT, R233, 0x29, P5 ;  /* 0x00000029e900780c */ /* 0x000fe40002fa1670 */
[----:B0-----:R-:W-:Y:S02]  /*e290*/  FMNMX.FTZ R21, R20, R21, !PT ;  /* 0x0000001514157209 */ /* 0x001fe40007810000 */
[----:B------:R-:W-:Y:S02]  /*e2a0*/  FSEL R167, R167, -INF , !P5 ;  /* 0xff800000a7a77808 */ /* 0x000fe40006800000 */
[----:B------:R-:W-:Y:S01]  /*e2b0*/  ISETP.GT.AND P5, PT, R183, 0x30, P3 ;  /* 0x00000030b700780c */ /* 0x000fe20001fa4270 */
[----:B------:R-:W0:Y:S03]  /*e2c0*/  SHFL.BFLY PT, R20, R21, 0x1, 0x1f ;  /* 0x0c201f0015147f89 */ /* 0x000e2600000e0000 */
[----:B------:R-:W-:-:S04]  /*e2d0*/  ISETP.LT.OR P5, PT, R233, 0x31, P5 ;  /* 0x00000031e900780c */ /* 0x000fc80002fa1670 */
[----:B------:R-:W-:Y:S02]  /*e2e0*/  FSEL R170, R170, -INF , !P5 ;  /* 0xff800000aaaa7808 */ /* 0x000fe40006800000 */
[----:B0-----:R-:W-:Y:S01]  /*e2f0*/  FMNMX.FTZ R21, R21, R20, !PT ;  /* 0x0000001415157209 */ /* 0x001fe20007810000 */
[----:B------:R-:W-:-:S03]  /*e300*/  IMAD.U32 R20, RZ, RZ, UR39 ;  /* 0x00000027ff147e24 */ /* 0x000fc6000f8e00ff */
[----:B------:R-:W-:-:S04]  /*e310*/  FSETP.NEU.FTZ.AND P4, PT, R21, -INF , PT ;  /* 0xff8000001500780b */ /* 0x000fc80003f9d000 */
[----:B------:R-:W-:-:S05]  /*e320*/  FSEL R178, R21, RZ, P4 ;  /* 0x000000ff15b27208 */ /* 0x000fca0002000000 */
[----:B------:R-:W-:Y:S01]  /*e330*/  FADD.FTZ R178, -R178, R14 ;  /* 0x0000000eb2b27221 */ /* 0x000fe20000010100 */
[----:B------:R-:W-:-:S05]  /*e340*/  FMUL.FTZ R14, R21, R20 ;  /* 0x00000014150e7220 */ /* 0x000fca0000410000 */
[----:B------:R-:W-:Y:S02]  /*e350*/  FSEL R14, R14, RZ, P4 ;  /* 0x000000ff0e0e7208 */ /* 0x000fe40002000000 */
[----:B------:R-:W-:-:S03]  /*e360*/  ISETP.GT.AND P4, PT, R183, 0x8, P3 ;  /* 0x00000008b700780c */ /* 0x000fc60001f84270 */
[-CC-:B------:R-:W-:Y:S01]  /*e370*/  FFMA.FTZ R152, R152, R20.reuse, -R14.reuse ;  /* 0x0000001498987223 */ /* 0x180fe2000001080e */
[----:B------:R-:W-:Y:S01]  /*e380*/  ISETP.LT.OR P4, PT, R233, 0x9, P4 ;  /* 0x00000009e900780c */ /* 0x000fe20002781670 */
[-CC-:B------:R-:W-:Y:S01]  /*e390*/  FFMA.FTZ R207, R207, R20.reuse, -R14.reuse ;  /* 0x00000014cfcf7223 */ /* 0x180fe2000001080e */
[-CC-:B------:R-:W-:Y:S01]  /*e3a0*/  FFMA.FTZ R230, R230, R20.reuse, -R14.reuse ;  /* 0x00000014e6e67223 */ /* 0x180fe2000001080e */
[-CC-:B------:R-:W-:Y:S01]  /*e3b0*/  FFMA.FTZ R231, R231, R20.reuse, -R14.reuse ;  /* 0x00000014e7e77223 */ /* 0x180fe2000001080e */
[----:B------:R-:W-:Y:S01]  /*e3c0*/  FSEL R155, R155, -INF , !P4 ;  /* 0xff8000009b9b7808 */ /* 0x000fe20006000000 */
[-CC-:B------:R-:W-:Y:S01]  /*e3d0*/  FFMA.FTZ R159, R159, R20.reuse, -R14.reuse ;  /* 0x000000149f9f7223 */ /* 0x180fe2000001080e */
[----:B------:R-:W-:Y:S01]  /*e3e0*/  ISETP.GT.AND P4, PT, R183, 0x11, P3 ;  /* 0x00000011b700780c */ /* 0x000fe20001f84270 */
[-CC-:B------:R-:W-:Y:S01]  /*e3f0*/  FFMA.FTZ R232, R232, R20.reuse, -R14.reuse ;  /* 0x00000014e8e87223 */ /* 0x180fe2000001080e */
[-CC-:B------:R-:W-:Y:S01]  /*e400*/  FFMA.FTZ R163, R163, R20.reuse, -R14.reuse ;  /* 0x00000014a3a37223 */ /* 0x180fe2000001080e */
        /* <DEDUP_REMOVED lines=12> */
[-C--:B------:R-:W-:Y:S01]  /*e4d0*/  FFMA.FTZ R180, R180, R20.reuse, -R14 ;  /* 0x00000014b4b47223 */ /* 0x080fe2000001080e */
[----:B------:R-:W-:Y:S01]  /*e4e0*/  FMUL.FTZ R14, R178, R20 ;  /* 0x00000014b20e7220 */ /* 0x000fe20000410000 */
[----:B------:R-:W-:Y:S01]  /*e4f0*/  MUFU.EX2 R152, R152 ;  /* 0x0000009800987308 */ /* 0x000fe20000000800 */
[----:B------:R-:W-:-:S02]  /*e500*/  FSEL R162, R162, -INF , !P4 ;  /* 0xff800000a2a27808 */ /* 0x000fc40006000000 */
[----:B------:R-:W-:-:S04]  /*e510*/  ISETP.GT.AND P4, PT, R183, 0x29, P3 ;  /* 0x00000029b700780c */ /* 0x000fc80001f84270 */
[----:B------:R-:W-:Y:S01]  /*e520*/  ISETP.LT.OR P4, PT, R233, 0x2a, P4 ;  /* 0x0000002ae900780c */ /* 0x000fe20002781670 */
[----:B------:R-:W0:Y:S03]  /*e530*/  MUFU.EX2 R14, R14 ;  /* 0x0000000e000e7308 */ /* 0x000e260000000800 */
[----:B------:R-:W-:Y:S02]  /*e540*/  FSEL R178, R168, -INF , !P4 ;  /* 0xff800000a8b27808 */ /* 0x000fe40006000000 */
[----:B------:R-:W-:Y:S02]  /*e550*/  FMNMX.FTZ R168, R153, R15, !PT ;  /* 0x0000000f99a87209 */ /* 0x000fe40007810000 */
[----:B------:R-:W-:Y:S01]  /*e560*/  ISETP.GT.AND P4, PT, R183, 0x31, P3 ;  /* 0x00000031b700780c */ /* 0x000fe20001f84270 */
[----:B------:R-:W2:Y:S01]  /*e570*/  MUFU.EX2 R207, R207 ;  /* 0x000000cf00cf7308 */ /* 0x000ea20000000800 */
[----:B------:R-:W-:-:S02]  /*e580*/  FMNMX.FTZ R168, R154, R168, !PT ;  /* 0x000000a89aa87209 */ /* 0x000fc40007810000 */
[----:B------:R-:W-:Y:S02]  /*e590*/  ISETP.LT.OR P4, PT, R233, 0x32, P4 ;  /* 0x00000032e900780c */ /* 0x000fe40002781670 */
[----:B------:R-:W-:Y:S02]  /*e5a0*/  FMNMX.FTZ R168, R155, R168, !PT ;  /* 0x000000a89ba87209 */ /* 0x000fe40007810000 */
[----:B------:R-:W-:Y:S01]  /*e5b0*/  ISETP.GT.AND P3, PT, R183, 0x39, P3 ;  /* 0x00000039b700780c */ /* 0x000fe20001f64270 */
[----:B------:R-:W3:Y:S01]  /*e5c0*/  MUFU.EX2 R230, R230 ;  /* 0x000000e600e67308 */ /* 0x000ee20000000800 */
[----:B------:R-:W-:Y:S01]  /*e5d0*/  FMNMX.FTZ R168, R156, R168, !PT ;  /* 0x000000a89ca87209 */ /* 0x000fe20007810000 */
[----:B0-----:R-:W-:Y:S01]  /*e5e0*/  FFMA.FTZ R0, R14, R0, R152 ;  /* 0x000000000e007223 */ /* 0x001fe20000010098 */
[----:B------:R-:W-:Y:S01]  /*e5f0*/  FSEL R173, R173, -INF , !P4 ;  /* 0xff800000adad7808 */ /* 0x000fe20006000000 */
[----:B------:R-:W-:Y:S01]  /*e600*/  FMUL.FTZ R24, R24, R14 ;  /* 0x0000000e18187220 */ /* 0x000fe20000410000 */
[----:B------:R-:W-:Y:S01]  /*e610*/  FMNMX.FTZ R168, R157, R168, !PT ;  /* 0x000000a89da87209 */ /* 0x000fe20007810000 */
[----:B------:R-:W-:Y:S01]  /*e620*/  FMUL.FTZ R25, R25, R14 ;  /* 0x0000000e19197220 */ /* 0x000fe20000410000 */
[----:B------:R-:W-:Y:S01]  /*e630*/  ISETP.LT.OR P3, PT, R233, 0x3a, P3 ;  /* 0x0000003ae900780c */ /* 0x000fe20001f61670 */
[----:B------:R-:W0:Y:S01]  /*e640*/  MUFU.EX2 R231, R231 ;  /* 0x000000e700e77308 */ /* 0x000e220000000800 */
[----:B------:R-:W-:Y:S01]  /*e650*/  FMNMX.FTZ R168, R158, R168, !PT ;  /* 0x000000a89ea87209 */ /* 0x000fe20007810000 */
[----:B--2---:R-:W-:Y:S01]  /*e660*/  FADD.FTZ R0, R207, R0 ;  /* 0x00000000cf007221 */ /* 0x004fe20000010000 */
[----:B------:R-:W-:Y:S01]  /*e670*/  FSEL R176, R176, -INF , !P3 ;  /* 0xff800000b0b07808 */ /* 0x000fe20005800000 */
[----:B------:R-:W-:Y:S01]  /*e680*/  FMUL.FTZ R28, R28, R14 ;  /* 0x0000000e1c1c7220 */ /* 0x000fe20000410000 */
[----:B------:R-:W-:Y:S01]  /*e690*/  FMNMX.FTZ R168, R160, R168, !PT ;  /* 0x000000a8a0a87209 */ /* 0x000fe20007810000 */
[----:B------:R-:W-:Y:S01]  /*e6a0*/  FMUL.FTZ R29, R29, R14 ;  /* 0x0000000e1d1d7220 */ /* 0x000fe20000410000 */
[----:B------:R-:W-:Y:S01]  /*e6b0*/  ISETP.NE.AND P3, PT, R194, RZ, PT ;  /* 0x000000ffc200720c */ /* 0x000fe20003f65270 */
[----:B------:R-:W2:Y:S01]  /*e6c0*/  MUFU.EX2 R159, R159 ;  /* 0x0000009f009f7308 */ /* 0x000ea20000000800 */
[----:B------:R-:W-:Y:S01]  /*e6d0*/  FMNMX.FTZ R168, R161, R168, !PT ;  /* 0x000000a8a1a87209 */ /* 0x000fe20007810000 */
[----:B---3--:R-:W-:Y:S01]  /*e6e0*/  FADD.FTZ R0, R230, R0 ;  /* 0x00000000e6007221 */ /* 0x008fe20000010000 */
[----:B------:R-:W-:Y:S01]  /*e6f0*/  F2FP.F16.F32.PACK_AB R152, R207, R152 ;  /* 0x00000098cf98723e */ /* 0x000fe200000000ff */
[----:B------:R-:W-:Y:S01]  /*e700*/  FMUL.FTZ R32, R32, R14 ;  /* 0x0000000e20207220 */ /* 0x000fe20000410000 */
[----:B------:R-:W-:Y:S01]  /*e710*/  FMNMX.FTZ R168, R162, R168, !PT ;  /* 0x000000a8a2a87209 */ /* 0x000fe20007810000 */
[-C--:B------:R-:W-:Y:S01]  /*e720*/  FMUL.FTZ R33, R33, R14.reuse ;  /* 0x0000000e21217220 */ /* 0x080fe20000410000 */
[----:B------:R-:W-:Y:S01]  /*e730*/  FMUL.FTZ R36, R36, R14 ;  /* 0x0000000e24247220 */ /* 0x000fe20000410000 */
[----:B------:R-:W3:Y:S01]  /*e740*/  MUFU.EX2 R232, R232 ;  /* 0x000000e800e87308 */ /* 0x000ee20000000800 */
[----:B------:R-:W-:Y:S01]  /*e750*/  FMNMX.FTZ R168, R165, R168, !PT ;  /* 0x000000a8a5a87209 */ /* 0x000fe20007810000 */
[----:B0-----:R-:W-:Y:S01]  /*e760*/  FADD.FTZ R0, R231, R0 ;  /* 0x00000000e7007221 */ /* 0x001fe20000010000 */
[----:B------:R-:W-:Y:S01]  /*e770*/  FMUL.FTZ R37, R37, R14 ;  /* 0x0000000e25257220 */ /* 0x000fe20000410000 */
[----:B------:R-:W-:Y:S01]  /*e780*/  @!P3 IMAD R18, R18, 0x40, R191 ;  /* 0x000000401212b824 */ /* 0x000fe200078e02bf */
[----:B------:R-:W-:Y:S01]  /*e790*/  FMNMX.FTZ R168, R167, R168, !PT ;  /* 0x000000a8a7a87209 */ /* 0x000fe20007810000 */
[-C--:B------:R-:W-:Y:S01]  /*e7a0*/  FMUL.FTZ R40, R40, R14.reuse ;  /* 0x0000000e28287220 */ /* 0x080fe20000410000 */
[----:B------:R-:W-:Y:S01]  /*e7b0*/  FMUL.FTZ R41, R41, R14 ;  /* 0x0000000e29297220 */ /* 0x000fe20000410000 */
[----:B------:R-:W-:Y:S01]  /*e7c0*/  @!P3 IMAD R18, R18, 0x4, R2 ;  /* 0x000000041212b824 */ /* 0x000fe200078e0202 */
[----:B------:R-:W-:Y:S01]  /*e7d0*/  FMNMX.FTZ R168, R178, R168, !PT ;  /* 0x000000a8b2a87209 */ /* 0x000fe20007810000 */
[----:B------:R-:W0:Y:S01]  /*e7e0*/  MUFU.EX2 R163, R163 ;  /* 0x000000a300a37308 */ /* 0x000e220000000800 */
[----:B--2---:R-:W-:Y:S01]  /*e7f0*/  FADD.FTZ R0, R159, R0 ;  /* 0x000000009f007221 */ /* 0x004fe20000010000 */
[----:B------:R-:W-:Y:S01]  /*e800*/  FMUL.FTZ R44, R44, R14 ;  /* 0x0000000e2c2c7220 */ /* 0x000fe20000410000 */
[----:B------:R-:W-:Y:S01]  /*e810*/  FMNMX.FTZ R168, R170, R168, !PT ;  /* 0x000000a8aaa87209 */ /* 0x000fe20007810000 */
[----:B------:R-:W-:Y:S01]  /*e820*/  @!P3 STS [R18+0x28800], R14 ;  /* 0x0288000e1200b388 */ /* 0x000fe20000000800 */
[-C--:B------:R-:W-:Y:S01]  /*e830*/  FMUL.FTZ R45, R45, R14.reuse ;  /* 0x0000000e2d2d7220 */ /* 0x080fe20000410000 */
[----:B------:R-:W-:Y:S01]  /*e840*/  FMUL.FTZ R48, R48, R14 ;  /* 0x0000000e30307220 */ /* 0x000fe20000410000 */
[----:B------:R-:W-:Y:S01]  /*e850*/  FMNMX.FTZ R168, R173, R168, !PT ;  /* 0x000000a8ada87209 */ /* 0x000fe20007810000 */
[----:B------:R-:W2:Y:S01]  /*e860*/  MUFU.EX2 R164, R164 ;  /* 0x000000a400a47308 */ /* 0x000ea20000000800 */
[----:B---3--:R-:W-:Y:S01]  /*e870*/  FADD.FTZ R0, R232, R0 ;  /* 0x00000000e8007221 */ /* 0x008fe20000010000 */
[----:B------:R-:W-:Y:S01]  /*e880*/  FMUL.FTZ R49, R49, R14 ;  /* 0x0000000e31317220 */ /* 0x000fe20000410000 */
[----:B------:R-:W-:Y:S01]  /*e890*/  FMNMX.FTZ R168, R175, R168, !PT ;  /* 0x000000a8afa87209 */ /* 0x000fe20007810000 */
[-C--:B------:R-:W-:Y:S01]  /*e8a0*/  FMUL.FTZ R52, R52, R14.reuse ;  /* 0x0000000e34347220 */ /* 0x080fe20000410000 */
[-C--:B------:R-:W-:Y:S01]  /*e8b0*/  FMUL.FTZ R53, R53, R14.reuse ;  /* 0x0000000e35357220 */ /* 0x080fe20000410000 */
[----:B------:R-:W-:Y:S01]  /*e8c0*/  FMUL.FTZ R56, R56, R14 ;  /* 0x0000000e38387220 */ /* 0x000fe20000410000 */
[----:B------:R-:W-:Y:S01]  /*e8d0*/  FMNMX.FTZ R168, R176, R168, !PT ;  /* 0x000000a8b0a87209 */ /* 0x000fe20007810000 */
[----:B------:R-:W3:Y:S01]  /*e8e0*/  MUFU.EX2 R166, R166 ;  /* 0x000000a600a67308 */ /* 0x000ee20000000800 */
[----:B0-----:R-:W-:Y:S01]  /*e8f0*/  FADD.FTZ R0, R163, R0 ;  /* 0x00000000a3007221 */ /* 0x001fe20000010000 */
[-C--:B------:R-:W-:Y:S01]  /*e900*/  FMUL.FTZ R57, R57, R14.reuse ;  /* 0x0000000e39397220 */ /* 0x080fe20000410000 */
[-C--:B------:R-:W-:Y:S01]  /*e910*/  FMUL.FTZ R60, R60, R14.reuse ;  /* 0x0000000e3c3c7220 */ /* 0x080fe20000410000 */
[----:B------:R-:W0:Y:S01]  /*e920*/  SHFL.BFLY PT, R181, R168, 0x2, 0x1f ;  /* 0x0c401f00a8b57f89 */ /* 0x000e2200000e0000 */
        /* <DEDUP_REMOVED lines=20> */
[----:B----4-:R-:W-:Y:S01]  /*ea70*/  FADD.FTZ R0, R169, R0 ;  /* 0x00000000a9007221 */ /* 0x010fe20000010000 */
[-C--:B------:R-:W-:Y:S01]  /*ea80*/  FMUL.FTZ R92, R92, R14.reuse ;  /* 0x0000000e5c5c7220 */ /* 0x080fe20000410000 */
[-C--:B------:R-:W-:Y:S01]  /*ea90*/  FMUL.FTZ R93, R93, R14.reuse ;  /* 0x0000000e5d5d7220 */ /* 0x080fe20000410000 */
[----:B0-----:R-:W-:Y:S01]  /*eaa0*/  FMNMX.FTZ R168, R168, R181, !PT ;  /* 0x000000b5a8a87209 */ /* 0x001fe20007810000 */
[-C--:B------:R-:W-:Y:S01]  /*eab0*/  FMUL.FTZ R96, R96, R14.reuse ;  /* 0x0000000e60607220 */ /* 0x080fe20000410000 */
[-C--:B------:R-:W-:Y:S01]  /*eac0*/  FMUL.FTZ R97, R97, R14.reuse ;  /* 0x0000000e61617220 */ /* 0x080fe20000410000 */
[-C--:B------:R-:W-:Y:S01]  /*ead0*/  FMUL.FTZ R100, R100, R14.reuse ;  /* 0x0000000e64647220 */ /* 0x080fe20000410000 */
[----:B------:R-:W0:Y:S01]  /*eae0*/  MUFU.EX2 R174, R174 ;  /* 0x000000ae00ae7308 */ /* 0x000e220000000800 */
[----:B------:R-:W4:Y:S01]  /*eaf0*/  SHFL.BFLY PT, R181, R168, 0x1, 0x1f ;  /* 0x0c201f00a8b57f89 */ /* 0x000f2200000e0000 */
[----:B--2---:R-:W-:Y:S01]  /*eb00*/  FADD.FTZ R0, R171, R0 ;  /* 0x00000000ab007221 */ /* 0x004fe20000010000 */
        /* <DEDUP_REMOVED lines=22> */
[----:B----4-:R-:W-:Y:S01]  /*ec70*/  FMNMX.FTZ R168, R168, R181, !PT ;  /* 0x000000b5a8a87209 */ /* 0x010fe20007810000 */
[----:B--2---:R-:W-:Y:S01]  /*ec80*/  FADD.FTZ R0, R177, R0 ;  /* 0x00000000b1007221 */ /* 0x004fe20000010000 */
[-C--:B------:R-:W-:Y:S01]  /*ec90*/  FMUL.FTZ R136, R136, R14.reuse ;  /* 0x0000000e88887220 */ /* 0x080fe20000410000 */
[----:B------:R-:W-:Y:S01]  /*eca0*/  FMUL.FTZ R137, R137, R14 ;  /* 0x0000000e89897220 */ /* 0x000fe20000410000 */
[C---:B------:R-:W-:Y:S01]  /*ecb0*/  FSETP.NEU.FTZ.AND P4, PT, R168.reuse, -INF , PT ;  /* 0xff800000a800780b */ /* 0x040fe20003f9d000 */
[----:B------:R-:W-:Y:S01]  /*ecc0*/  FMUL.FTZ R206, R168, R20 ;  /* 0x00000014a8ce7220 */ /* 0x000fe20000410000 */
[-C--:B------:R-:W-:Y:S01]  /*ecd0*/  FMUL.FTZ R140, R140, R14.reuse ;  /* 0x0000000e8c8c7220 */ /* 0x080fe20000410000 */
[-C--:B------:R-:W-:Y:S01]  /*ece0*/  FMUL.FTZ R141, R141, R14.reuse ;  /* 0x0000000e8d8d7220 */ /* 0x080fe20000410000 */
[----:B------:R-:W-:Y:S01]  /*ecf0*/  FSEL R181, R168, RZ, P4 ;  /* 0x000000ffa8b57208 */ /* 0x000fe20002000000 */
[----:B---3--:R-:W-:Y:S01]  /*ed00*/  FADD.FTZ R0, R179, R0 ;  /* 0x00000000b3007221 */ /* 0x008fe20000010000 */
[----:B------:R-:W-:Y:S01]  /*ed10*/  FSEL R206, R206, RZ, P4 ;  /* 0x000000ffcece7208 */ /* 0x000fe20002000000 */
[-C--:B------:R-:W-:Y:S01]  /*ed20*/  FMUL.FTZ R144, R144, R14.reuse ;  /* 0x0000000e90907220 */ /* 0x080fe20000410000 */
[-C--:B------:R-:W-:Y:S01]  /*ed30*/  FMUL.FTZ R145, R145, R14.reuse ;  /* 0x0000000e91917220 */ /* 0x080fe20000410000 */
[----:B------:R-:W-:Y:S01]  /*ed40*/  FADD.FTZ R181, -R181, R15 ;  /* 0x0000000fb5b57221 */ /* 0x000fe20000010100 */
[----:B------:R-:W-:Y:S01]  /*ed50*/  FMUL.FTZ R148, R148, R14 ;  /* 0x0000000e94947220 */ /* 0x000fe20000410000 */
[-CC-:B------:R-:W-:Y:S01]  /*ed60*/  FFMA.FTZ R153, R153, R20.reuse, -R206.reuse ;  /* 0x0000001499997223 */ /* 0x180fe200000108ce */
[-CC-:B------:R-:W-:Y:S01]  /*ed70*/  FFMA.FTZ R155, R155, R20.reuse, -R206.reuse ;  /* 0x000000149b9b7223 */ /* 0x180fe200000108ce */
[-C--:B------:R-:W-:Y:S01]  /*ed80*/  FMUL.FTZ R15, R181, R20.reuse ;  /* 0x00000014b50f7220 */ /* 0x080fe20000410000 */
        /* <DEDUP_REMOVED lines=10> */
[----:B------:R-:W-:Y:S01]  /*ee30*/  F2FP.F16.F32.PACK_AB R158, R164, R163 ;  /* 0x000000a3a49e723e */ /* 0x000fe200000000ff */
[----:B------:R-:W2:Y:S01]  /*ee40*/  MUFU.EX2 R15, R15 ;  /* 0x0000000f000f7308 */ /* 0x000ea20000000800 */
[-CC-:B------:R-:W-:Y:S01]  /*ee50*/  FFMA.FTZ R170, R170, R20.reuse, -R206.reuse ;  /* 0x00000014aaaa7223 */ /* 0x180fe200000108ce */
[-CC-:B------:R-:W-:Y:S01]  /*ee60*/  FFMA.FTZ R173, R173, R20.reuse, -R206.reuse ;  /* 0x00000014adad7223 */ /* 0x180fe200000108ce */
[-CC-:B------:R-:W-:Y:S01]  /*ee70*/  FFMA.FTZ R176, R176, R20.reuse, -R206.reuse ;  /* 0x00000014b0b07223 */ /* 0x180fe200000108ce */
[----:B------:R-:W-:Y:S01]  /*ee80*/  FFMA.FTZ R175, R175, R20, -R206 ;  /* 0x00000014afaf7223 */ /* 0x000fe200000108ce */
[----:B------:R-:W-:Y:S01]  /*ee90*/  F2FP.F16.F32.PACK_AB R154, R231, R230 ;  /* 0x000000e6e79a723e */ /* 0x000fe200000000ff */
[----:B0-----:R-:W-:Y:S01]  /*eea0*/  FADD.FTZ R0, R180, R0 ;  /* 0x00000000b4007221 */ /* 0x001fe20000010000 */
[----:B------:R-:W-:Y:S01]  /*eeb0*/  F2FP.F16.F32.PACK_AB R160, R169, R166 ;  /* 0x000000a6a9a0723e */ /* 0x000fe200000000ff */
[----:B------:R-:W0:Y:S01]  /*eec0*/  MUFU.EX2 R181, R181 ;  /* 0x000000b500b57308 */ /* 0x000e220000000800 */
[----:B------:R-:W-:Y:S01]  /*eed0*/  F2FP.F16.F32.PACK_AB R162, R172, R171 ;  /* 0x000000abaca2723e */ /* 0x000fe200000000ff */
[----:B------:R-:W-:Y:S01]  /*eee0*/  FMUL.FTZ R149, R149, R14 ;  /* 0x0000000e95957220 */ /* 0x000fe20000410000 */
[----:B------:R-:W-:-:S02]  /*eef0*/  F2FP.F16.F32.PACK_AB R164, R177, R174 ;  /* 0x000000aeb1a4723e */ /* 0x000fc400000000ff */
[----:B------:R-:W-:-:S03]  /*ef00*/  F2FP.F16.F32.PACK_AB R166, R180, R179 ;  /* 0x000000b3b4a6723e */ /* 0x000fc600000000ff */
[----:B------:R-:W3:Y:S01]  /*ef10*/  MUFU.EX2 R155, R155 ;  /* 0x0000009b009b7308 */ /* 0x000ee20000000800 */
[----:B--2---:R2:W-:Y:S01]  /*ef20*/  @!P3 STS [R18+0x28820], R15 ;  /* 0x0288200f1200b388 */ /* 0x0045e20000000800 */
[----:B------:R-:W-:Y:S01]  /*ef30*/  FFMA.FTZ R3, R15, R3, R153 ;  /* 0x000000030f037223 */ /* 0x000fe20000010099 */
[-C--:B------:R-:W-:Y:S01]  /*ef40*/  FMUL.FTZ R26, R26, R15.reuse ;  /* 0x0000000f1a1a7220 */ /* 0x080fe20000410000 */
[-C--:B------:R-:W-:Y:S01]  /*ef50*/  FMUL.FTZ R27, R27, R15.reuse ;  /* 0x0000000f1b1b7220 */ /* 0x080fe20000410000 */
[-C--:B------:R-:W-:Y:S01]  /*ef60*/  FMUL.FTZ R30, R30, R15.reuse ;  /* 0x0000000f1e1e7220 */ /* 0x080fe20000410000 */
[-C--:B------:R-:W-:Y:S01]  /*ef70*/  FMUL.FTZ R31, R31, R15.reuse ;  /* 0x0000000f1f1f7220 */ /* 0x080fe20000410000 */
[----:B------:R-:W-:Y:S01]  /*ef80*/  FMUL.FTZ R34, R34, R15 ;  /* 0x0000000f22227220 */ /* 0x000fe20000410000 */
[----:B------:R-:W-:Y:S01]  /*ef90*/  MUFU.EX2 R157, R157 ;  /* 0x0000009d009d7308 */ /* 0x000fe20000000800 */
[C---:B0-----:R-:W-:Y:S01]  /*efa0*/  FADD.FTZ R3, R181.reuse, R3 ;  /* 0x00000003b5037221 */ /* 0x041fe20000010000 */
[----:B------:R-:W-:Y:S01]  /*efb0*/  F2FP.F16.F32.PACK_AB R153, R181, R153 ;  /* 0x00000099b599723e */ /* 0x000fe200000000ff */
[----:B--2---:R-:W-:Y:S01]  /*efc0*/  FFMA.FTZ R18, R156, R20, -R206 ;  /* 0x000000149c127223 */ /* 0x004fe200000108ce */
[----:B------:R-:W-:Y:S01]  /*efd0*/  F2FP.F16.F32.PACK_AB R156, R232, R159 ;  /* 0x0000009fe89c723e */ /* 0x000fe200000000ff */
        /* <DEDUP_REMOVED lines=9> */
[-C--:B------:R-:W-:Y:S01]  /*f070*/  FMUL.FTZ R50, R50, R15.reuse ;  /* 0x0000000f32327220 */ /* 0x080fe20000410000 */
[-C--:B------:R-:W-:Y:S01]  /*f080*/  FMUL.FTZ R51, R51, R15.reuse ;  /* 0x0000000f33337220 */ /* 0x080fe20000410000 */
[----:B------:R-:W0:Y:S01]  /*f090*/  MUFU.EX2 R18, R18 ;  /* 0x0000001200127308 */ /* 0x000e220000000800 */
        /* <DEDUP_REMOVED lines=18> */
[----:B------:R-:W-:Y:S01]  /*f1c0*/  BAR.SYNC.DEFER_BLOCKING 0xf, 0x100 ;  /* 0x03c4000000007b1d */ /* 0x000fe20000010000 */
[----:B------:R-:W-:Y:S01]  /*f1d0*/  FMUL.FTZ R82, R82, R15 ;  /* 0x0000000f52527220 */ /* 0x000fe20000410000 */
[----:B------:R-:W-:Y:S01]  /*f1e0*/  FADD.FTZ R3, R157, R3 ;  /* 0x000000039d037221 */ /* 0x000fe20000010000 */
[----:B------:R-:W-:Y:S01]  /*f1f0*/  F2FP.F16.F32.PACK_AB R157, R182, R157 ;  /* 0x0000009db69d723e */ /* 0x000fe200000000ff */
[-C--:B------:R-:W-:Y:S01]  /*f200*/  FMUL.FTZ R83, R83, R15.reuse ;  /* 0x0000000f53537220 */ /* 0x080fe20000410000 */
[-C--:B------:R-:W-:Y:S01]  /*f210*/  FMUL.FTZ R86, R86, R15.reuse ;  /* 0x0000000f56567220 */ /* 0x080fe20000410000 */
[----:B------:R-:W0:Y:S01]  /*f220*/  MUFU.EX2 R207, R207 ;  /* 0x000000cf00cf7308 */ /* 0x000e220000000800 */
[----:B------:R-:W-:Y:S01]  /*f230*/  FADD.FTZ R3, R182, R3 ;  /* 0x00000003b6037221 */ /* 0x000fe20000010000 */
[-C--:B------:R-:W-:Y:S01]  /*f240*/  FMUL.FTZ R87, R87, R15.reuse ;  /* 0x0000000f57577220 */ /* 0x080fe20000410000 */
[-C--:B------:R-:W-:Y:S01]  /*f250*/  FMUL.FTZ R90, R90, R15.reuse ;  /* 0x0000000f5a5a7220 */ /* 0x080fe20000410000 */
[-C--:B------:R-:W-:Y:S01]  /*f260*/  FMUL.FTZ R91, R91, R15.reuse ;  /* 0x0000000f5b5b7220 */ /* 0x080fe20000410000 */
[----:B--2---:R-:W-:Y:S01]  /*f270*/  FADD.FTZ R3, R159, R3 ;  /* 0x000000039f037221 */ /* 0x004fe20000010000 */
        /* <DEDUP_REMOVED lines=11> */
[----:B0-----:R-:W-:Y:S01]  /*f330*/  FADD.FTZ R3, R207, R3 ;  /* 0x00000003cf037221 */ /* 0x001fe20000010000 */
[----:B------:R0:W-:Y:S01]  /*f340*/  STSM.16.M88.4 [R196+0x26800], R152 ;  /* 0x02680098c4007844 */ /* 0x0001e20000000200 */
[-C--:B------:R-:W-:Y:S01]  /*f350*/  FMUL.FTZ R107, R107, R15.reuse ;  /* 0x0000000f6b6b7220 */ /* 0x080fe20000410000 */
[-C--:B------:R-:W-:Y:S01]  /*f360*/  FMUL.FTZ R110, R110, R15.reuse ;  /* 0x0000000f6e6e7220 */ /* 0x080fe20000410000 */
[-C--:B------:R-:W-:Y:S01]  /*f370*/  FMUL.FTZ R111, R111, R15.reuse ;  /* 0x0000000f6f6f7220 */ /* 0x080fe20000410000 */
[----:B------:R0:W-:Y:S01]  /*f380*/  STSM.16.M88.4 [R197], R156 ;  /* 0x0000009cc5007844 */ /* 0x0001e20000000200 */
[----:B------:R-:W-:Y:S01]  /*f390*/  FMUL.FTZ R114, R114, R15 ;  /* 0x0000000f72727220 */ /* 0x000fe20000410000 */
[----:B------:R-:W4:Y:S01]  /*f3a0*/  MUFU.EX2 R178, R178 ;  /* 0x000000b200b27308 */ /* 0x000f220000000800 */
        /* <DEDUP_REMOVED lines=16> */
[C---:B----4-:R-:W-:Y:S01]  /*f4b0*/  FADD.FTZ R3, R178.reuse, R3 ;  /* 0x00000003b2037221 */ /* 0x050fe20000010000 */
[----:B------:R-:W-:Y:S01]  /*f4c0*/  F2FP.F16.F32.PACK_AB R163, R178, R163 ;  /* 0x000000a3b2a3723e */ /* 0x000fe200000000ff */
[-C--:B------:R-:W-:Y:S01]  /*f4d0*/  FMUL.FTZ R138, R138, R15.reuse ;  /* 0x0000000f8a8a7220 */ /* 0x080fe20000410000 */
[-C--:B------:R-:W-:Y:S01]  /*f4e0*/  FMUL.FTZ R139, R139, R15.reuse ;  /* 0x0000000f8b8b7220 */ /* 0x080fe20000410000 */
[-C--:B------:R-:W-:Y:S01]  /*f4f0*/  FMUL.FTZ R142, R142, R15.reuse ;  /* 0x0000000f8e8e7220 */ /* 0x080fe20000410000 */
[-C--:B------:R-:W-:Y:S01]  /*f500*/  FMUL.FTZ R143, R143, R15.reuse ;  /* 0x0000000f8f8f7220 */ /* 0x080fe20000410000 */
[----:B------:R0:W-:Y:S01]  /*f510*/  STSM.16.M88.4 [R199], R160 ;  /* 0x000000a0c7007844 */ /* 0x0001e20000000200 */
[----:B------:R-:W4:Y:S01]  /*f520*/  MUFU.EX2 R167, R175 ;  /* 0x000000af00a77308 */ /* 0x000f220000000800 */
[----:B--2---:R-:W-:Y:S01]  /*f530*/  FADD.FTZ R3, R170, R3 ;  /* 0x00000003aa037221 */ /* 0x004fe20000010000 */
[-C--:B------:R-:W-:Y:S01]  /*f540*/  FMUL.FTZ R146, R146, R15.reuse ;  /* 0x0000000f92927220 */ /* 0x080fe20000410000 */
[-C--:B------:R-:W-:Y:S01]  /*f550*/  FMUL.FTZ R147, R147, R15.reuse ;  /* 0x0000000f93937220 */ /* 0x080fe20000410000 */
[-C--:B------:R-:W-:Y:S01]  /*f560*/  FMUL.FTZ R150, R150, R15.reuse ;  /* 0x0000000f96967220 */ /* 0x080fe20000410000 */
[----:B------:R-:W-:-:S03]  /*f570*/  FMUL.FTZ R151, R151, R15 ;  /* 0x0000000f97977220 */ /* 0x000fc60000410000 */
        /* <DEDUP_REMOVED lines=9> */
.L_x_2816:
[----:B------:R2:W3:Y:S01]  /*f610*/  SYNCS.PHASECHK.TRANS64.TRYWAIT P3, [R215+URZ+0x28c50], R216 ;  /* 0x028c50d8d70075a7 */ /* 0x0004e2000806017f */
[----:B------:R-:W-:Y:S05]  /*f620*/  @!P0 BRA `(.L_x_2817) ;  /* 0x0000000000048947 */ /* 0x000fea0003800000 */
[----:B------:R-:W-:Y:S01]  /*f630*/  BPT.TRAP 0x1 ;  /* 0x000000040000795c */ /* 0x000fe20000300000 */
.L_x_2817:
[----:B------:R-:W-:Y:S04]  /*f640*/  BSSY B2, `(.L_x_2818) ;  /* 0x0000004000027945 */ /* 0x000fe80003800000 */
[----:B---3--:R-:W-:Y:S05]  /*f650*/  @P3 BRA `(.L_x_2819) ;  /* 0x0000000000083947 */ /* 0x008fea0003800000 */
[----:B------:R-:W3:Y:S02]  /*f660*/  SYNCS.PHASECHK.TRANS64.TRYWAIT P3, [R215+URZ+0x28c50], R216 ;  /* 0x028c50d8d70075a7 */ /* 0x000ee4000806017f */
[----:B---3--:R-:W-:Y:S05]  /*f670*/  @!P3 BRA `(.L_x_2820) ;  /* 0x0000014c0080b947 */ /* 0x008fea0003800000 */
.L_x_2819:
[----:B------:R-:W-:Y:S05]  /*f680*/  BSYNC B2 ;  /* 0x0000000000027941 */ /* 0x000fea0003800000 */
.L_x_2818:
[----:B------:R-:W-:Y:S01]  /*f690*/  IMAD R14, R214, 0x1000, R190 ;  /* 0x00001000d60e7824 */ /* 0x000fe200078e02be */
[----:B------:R-:W-:Y:S01]  /*f6a0*/  WARPGROUP.ARRIVE ;  /* 0x00000000000079c5 */ /* 0x000fe20000000000 */
[----:B------:R-:W-:Y:S01]  /*f6b0*/  IMAD.MOV.U32 R15, RZ, RZ, 0x40000040 ;  /* 0x40000040ff0f7424 */ /* 0x000fe200078e00ff */
[----:B------:R-:W-:Y:S01]  /*f6c0*/  ISETP.GT.AND P3, PT, R12, R213, PT ;  /* 0x000000d50c00720c */ /* 0x000fe20003f64270 */
[----:B-123--:R-:W-:Y:S01]  /*f6d0*/  @!P1 VIADD R215, R215, 0x28c60 ;  /* 0x00028c60d7d79836 */ /* 0x00efe20000000000 */
[----:B------:R-:W-:Y:S01]  /*f6e0*/  R2UR UR6, R14 ;  /* 0x000000000e0672ca */ /* 0x000fe200000e0000 */
[----:B------:R-:W-:Y:S01]  /*f6f0*/  VIADD R12, R12, 0xffffffff ;  /* 0xffffffff0c0c7836 */ /* 0x000fe20000000000 */
[----:B------:R-:W-:Y:S01]  /*f700*/  R2UR UR7, R15 ;  /* 0x000000000f0772ca */ /* 0x000fe200000e0000 */
[----:B------:R-:W-:Y:S01]  /*f710*/  IMAD.MOV.U32 R15, RZ, RZ, 0x40000040 ;  /* 0x40000040ff0f7424 */ /* 0x000fe200078e00ff */
[----:B------:R-:W-:Y:S01]  /*f720*/  @!P1 PRMT R215, RZ, 0x654, R215 ;  /* 0x00000654ffd79816 */ /* 0x000fe200000000d7 */
[----:B------:R-:W-:-:S10]  /*f730*/  IMAD.MOV.U32 R18, RZ, RZ, R214 ;  /* 0x000000ffff127224 */ /* 0x000fd400078e00d6 */
[----:B------:R-:W-:Y:S03]  /*f740*/  HGMMA.64x256x16.F32 R24, R152, gdesc[UR4].tnspB, R24, gsb0 ;  /* 0x43e0000498187df0 */ /* 0x000fe60008000818 */
[----:B------:R-:W-:Y:S02]  /*f750*/  WARPGROUP.DEPBAR.LE gsb0, 0x0 ;  /* 0x00008000000079c5 */ /* 0x000fe40000010000 */
[----:B0-----:R-:W-:Y:S01]  /*f760*/  VIADD R152, R14, 0x80 ;  /* 0x000000800e987836 */ /* 0x001fe20000000000 */
[----:B------:R-:W-:Y:S01]  /*f770*/  WARPGROUP.ARRIVE ;  /* 0x00000000000079c5 */ /* 0x000fe20000000000 */
[----:B------:R-:W-:-:S03]  /*f780*/  IMAD.MOV.U32 R153, RZ, RZ, 0x40000040 ;  /* 0x40000040ff997424 */ /* 0x000fc600078e00ff */
[----:B------:R-:W-:Y:S01]  /*f790*/  R2UR UR6, R152 ;  /* 0x00000000980672ca */ /* 0x000fe200000e0000 */
[C---:B------:R-:W-:Y:S01]  /*f7a0*/  VIADD R152, R14.reuse, 0x100 ;  /* 0x000001000e987836 */ /* 0x040fe20000000000 */
[----:B------:R-:W-:Y:S01]  /*f7b0*/  R2UR UR7, R153 ;  /* 0x00000000990772ca */ /* 0x000fe200000e0000 */
[----:B------:R-:W-:Y:S02]  /*f7c0*/  IMAD.MOV.U32 R153, RZ, RZ, 0x40000040 ;  /* 0x40000040ff997424 */ /* 0x000fe400078e00ff */
[----:B------:R-:W-:-:S13]  /*f7d0*/  VIADD R14, R14, 0x180 ;  /* 0x000001800e0e7836 */ /* 0x000fda0000000000 */
[----:B------:R-:W-:Y:S01]  /*f7e0*/  HGMMA.64x256x16.F32 R24, R156, gdesc[UR4].tnspB, R24, gsb0 ;  /* 0x43e000049c187df0 */ /* 0x000fe20008000818 */
[----:B------:R-:W-:Y:S02]  /*f7f0*/  R2UR UR6, R152 ;  /* 0x00000000980672ca */ /* 0x000fe400000e0000 */
[----:B------:R-:W-:Y:S01]  /*f800*/  R2UR UR7, R153 ;  /* 0x00000000990772ca */ /* 0x000fe200000e0000 */
[----:B------:R-:W-:Y:S02]  /*f810*/  WARPGROUP.DEPBAR.LE gsb0, 0x0 ;  /* 0x00008000000079c5 */ /* 0x000fe40000010000 */
[----:B------:R-:W-:-:S15]  /*f820*/  WARPGROUP.ARRIVE ;  /* 0x00000000000079c5 */ /* 0x000fde0000000000 */
[----:B------:R-:W-:-:S07]  /*f830*/  NOP ;  /* 0x0000000000007918 */ /* 0x000fce0000000000 */
[----:B------:R-:W-:Y:S01]  /*f840*/  HGMMA.64x256x16.F32 R24, R160, gdesc[UR4].tnspB, R24, gsb0 ;  /* 0x43e00004a0187df0 */ /* 0x000fe20008000818 */
[----:B------:R-:W-:Y:S01]  /*f850*/  R2UR UR6, R14 ;  /* 0x000000000e0672ca */ /* 0x000fe200000e0000 */
[----:B------:R-:W-:Y:S01]  /*f860*/  IMAD.MOV.U32 R14, RZ, RZ, R21 ;  /* 0x000000ffff0e7224 */ /* 0x000fe200078e0015 */
        /* <DEDUP_REMOVED lines=17> */
[----:B------:R-:W-:Y:S05]  /*f980*/  BSYNC B0 ;  /* 0x0000000000007941 */ /* 0x000fea0003800000 */
.L_x_2802:
[----:B------:R-:W-:Y:S02]  /*f990*/  IMAD.MOV.U32 R15, RZ, RZ, R168 ;  /* 0x000000ffff0f7224 */ /* 0x000fe400078e00a8 */
[----:B------:R-:W-:Y:S02]  /*f9a0*/  IMAD.MOV.U32 R14, RZ, RZ, R21 ;  /* 0x000000ffff0e7224 */ /* 0x000fe400078e0015 */
[----:B------:R-:W-:-:S07]  /*f9b0*/  IMAD.MOV.U32 R18, RZ, RZ, R214 ;  /* 0x000000ffff127224 */ /* 0x000fce00078e00d6 */
.L_x_2801:
[----:B------:R-:W-:Y:S05]  /*f9c0*/  BSYNC B1 ;  /* 0x0000000000017941 */ /* 0x000fea0003800000 */
.L_x_2800:
[----:B------:R-:W1:Y:S01]  /*f9d0*/  LDC R21, c[0x0][0x448] ;  /* 0x00011200ff157b82 */ /* 0x000e620000000800 */
[----:B------:R-:W-:Y:S01]  /*f9e0*/  VIADD R152, R192, 0x3f ;  /* 0x0000003fc0987836 */ /* 0x000fe20000000000 */
[----:B------:R-:W-:-:S06]  /*f9f0*/  ULDC UR4, c[0x0][0x9dc] ;  /* 0x0002770000047ab9 */ /* 0x000fcc0000000800 */
[----:B------:R-:W2:Y:S01]  /*fa00*/  LDC R155, c[0x0][0x9e4] ;  /* 0x00027900ff9b7b82 */ /* 0x000ea20000000800 */
[----:B-1----:R-:W-:Y:S02]  /*fa10*/  ISETP.NE.AND P5, PT, R21, 0x1, PT ;  /* 0x000000011500780c */ /* 0x002fe40003fa5270 */
[----:B--2---:R-:W-:-:S11]  /*fa20*/  ISETP.GE.AND P6, PT, R155, 0x1, PT ;  /* 0x000000019b00780c */ /* 0x004fd60003fc6270 */
[----:B------:R-:W1:Y:S08]  /*fa30*/  @P5 LDC R153, c[0x0][0x44c] ;  /* 0x00011300ff995b82 */ /* 0x000e700000000800 */
[----:B------:R-:W2:Y:S01]  /*fa40*/  @P5 LDC R21, c[0x0][0x450] ;  /* 0x00011400ff155b82 */ /* 0x000ea20000000800 */
[----:B-1----:R-:W-:-:S05]  /*fa50*/  @P5 IMAD.HI.U32 R153, R152, R153, RZ ;  /* 0x0000009998995227 */ /* 0x002fca00078e00ff */
[----:B--2---:R-:W-:Y:S02]  /*fa60*/  @P5 SHF.R.U32.HI R152, RZ, R21, R153 ;  /* 0x00000015ff985219 */ /* 0x004fe40000011699 */
[----:B------:R-:W-:-:S05]  /*fa70*/  IADD3 R21, R23, 0x1, -R22 ;  /* 0x0000000117157810 */ /* 0x000fca0007ffe816 */
[----:B------:R-:W-:-:S04]  /*fa80*/  IMAD.IADD R152, R21, 0x1, R152 ;  /* 0x0000000115987824 */ /* 0x000fc800078e0298 */
[----:B------:R-:W-:Y:S01]  /*fa90*/  VIADD R21, R152, -UR4 ;  /* 0x8000000498157c36 */ /* 0x000fe20008000000 */
[----:B------:R-:W-:Y:S06]  /*faa0*/  @!P6 BRA `(.L_x_2822) ;  /* 0x000000000048e947 */ /* 0x000fec0003800000 */
[----:B------:R-:W-:Y:S01]  /*fab0*/  IMAD.MOV.U32 R154, RZ, RZ, R152 ;  /* 0x000000ffff9a7224 */ /* 0x000fe200078e0098 */
[----:B------:R-:W-:Y:S04]  /*fac0*/  BSSY B0, `(.L_x_2823) ;  /* 0x000000e000007945 */ /* 0x000fe80003800000 */
[----:B------:R-:W-:-:S13]  /*fad0*/  ISETP.GT.AND P2, PT, R154, -0x1, PT ;  /* 0xffffffff9a00780c */ /* 0x000fda0003f44270 */
[----:B------:R-:W-:Y:S05]  /*fae0*/  @P2 BRA `(.L_x_2824) ;  /* 0x00000000001c2947 */ /* 0x000fea0003800000 */
[----:B------:R-:W-:Y:S02]  /*faf0*/  ISETP.NE.AND P2, PT, R155, 0x1, PT ;  /* 0x000000019b00780c */ /* 0x000fe40003f45270 */
[----:B------:R-:W-:-:S11]  /*fb00*/  LOP3.LUT R154, RZ, R154, RZ, 0x33, !PT ;  /* 0x0000009aff9a7212 */ /* 0x000fd600078e33ff */
[----:B------:R-:W1:Y:S02]  /*fb10*/  @P2 LDC.64 R152, c[0x0][0x9e8] ;  /* 0x00027a00ff982b82 */ /* 0x000e640000000a00 */
[----:B-1----:R-:W-:-:S05]  /*fb20*/  @P2 IMAD.HI.U32 R152, R154, R152, RZ ;  /* 0x000000989a982227 */ /* 0x002fca00078e00ff */
[----:B------:R-:W-:-:S04]  /*fb30*/  @P2 SHF.R.U32.HI R154, RZ, R153, R152 ;  /* 0x00000099ff9a2219 */ /* 0x000fc80000011698 */
[----:B------:R-:W-:Y:S01]  /*fb40*/  LOP3.LUT R154, RZ, R154, RZ, 0x33, !PT ;  /* 0x0000009aff9a7212 */ /* 0x000fe200078e33ff */
[----:B------:R-:W-:Y:S06]  /*fb50*/  BRA `(.L_x_2825) ;  /* 0x0000000000107947 */ /* 0x000fec0003800000 */
.L_x_2824:
[----:B------:R-:W-:-:S13]  /*fb60*/  ISETP.NE.AND P2, PT, R155, 0x1, PT ;  /* 0x000000019b00780c */ /* 0x000fda0003f45270 */
[----:B------:R-:W1:Y:S02]  /*fb70*/  @P2 LDC.64 R152, c[0x0][0x9e8] ;  /* 0x00027a00ff982b82 */ /* 0x000e640000000a00 */
[----:B-1----:R-:W-:-:S05]  /*fb80*/  @P2 IMAD.HI.U32 R152, R154, R152, RZ ;  /* 0x000000989a982227 */ /* 0x002fca00078e00ff */
[----:B------:R-:W-:-:S07]  /*fb90*/  @P2 SHF.R.U32.HI R154, RZ, R153, R152 ;  /* 0x00000099ff9a2219 */ /* 0x000fce0000011698 */
.L_x_2825:
[----:B------:R-:W-:Y:S05]  /*fba0*/  BSYNC B0 ;  /* 0x0000000000007941 */ /* 0x000fea0003800000 */
.L_x_2823:
[----:B------:R-:W-:-:S05]  /*fbb0*/  IMAD R154, R154, R155, RZ ;  /* 0x0000009b9a9a7224 */ /* 0x000fca00078e02ff */
[----:B------:R-:W-:-:S07]  /*fbc0*/  VIMNMX R21, R21, R154, !PT ;  /* 0x0000009a15157248 */ /* 0x000fce0007fe0100 */
.L_x_2822:
[----:B------:R-:W-:Y:S01]  /*fbd0*/  VIADD R21, R21, 0x3f ;  /* 0x0000003f15157836 */ /* 0x000fe20000000000 */
[----:B------:R-:W-:Y:S04]  /*fbe0*/  BSSY B0, `(.L_x_2826) ;  /* 0x00001ed000007945 */ /* 0x000fe80003800000 */
[----:B------:R-:W-:-:S04]  /*fbf0*/  SHF.R.S32.HI R152, RZ, 0x1f, R21 ;  /* 0x0000001fff987819 */ /* 0x000fc80000011415 */
[----:B------:R-:W-:-:S04]  /*fc00*/  LEA.HI R152, R152, R21, RZ, 0x6 ;  /* 0x0000001598987211 */ /* 0x000fc800078f30ff */
[----:B------:R-:W-:-:S04]  /*fc10*/  SHF.R.S32.HI R21, RZ, 0x6, R152 ;  /* 0x00000006ff157819 */ /* 0x000fc80000011498 */
[----:B------:R-:W-:-:S04]  /*fc20*/  VIMNMX R21, R202, R21, !PT ;  /* 0x00000015ca157248 */ /* 0x000fc80007fe0100 */
[----:B------:R-:W-:-:S13]  /*fc30*/  ISETP.GE.AND P2, PT, R12, R21, PT ;  /* 0x000000150c00720c */ /* 0x000fda0003f46270 */
[----:B------:R-:W-:Y:S05]  /*fc40*/  @!P2 BRA `(.L_x_2827) ;  /* 0x0000001c0098a947 */ /* 0x000fea0003800000 */
[----:B------:R-:W-:Y:S01]  /*fc50*/  BSSY B1, `(.L_x_2828) ;  /* 0x00001e4000017945 */ /* 0x000fe20003800000 */
[----:B------:R-:W-:Y:S02]  /*fc60*/  IMAD.MOV.U32 R213, RZ, RZ, R15 ;  /* 0x000000ffffd57224 */ /* 0x000fe400078e000f */
[----:B------:R-:W-:Y:S02]  /*fc70*/  IMAD.MOV.U32 R214, RZ, RZ, R14 ;  /* 0x000000ffffd67224 */ /* 0x000fe400078e000e */
[----:B------:R-:W-:Y:S02]  /*fc80*/  IMAD.MOV.U32 R206, RZ, RZ, R12 ;  /* 0x000000ffffce7224 */ /* 0x000fe400078e000c */
[----:B0-----:R-:W-:-:S07]  /*fc90*/  IMAD.MOV.U32 R215, RZ, RZ, R18 ;  /* 0x000000ffffd77224 */ /* 0x001fce00078e0012 */
.L_x_2839:
        /* <DEDUP_REMOVED lines=8> */
[----:B------:R-:W-:Y:S06]  /*fd20*/  @!P0 BRA `(.L_x_2829) ;  /* 0x0000000000048947 */ /* 0x000fec0003800000 */
[----:B------:R-:W-:Y:S01]  /*fd30*/  BPT.TRAP 0x1 ;  /* 0x000000040000795c */ /* 0x000fe20000300000 */
.L_x_2829:
[----:B------:R-:W-:Y:S01]  /*fd40*/  IMAD R12, R18, 0x8, R2 ;  /* 0x00000008120c7824 */ /* 0x000fe200078e0202 */
[----:B------:R-:W-:-:S04]  /*fd50*/  SHF.L.U32 R207, R19, 0x1f, RZ ;  /* 0x0000001f13cf7819 */ /* 0x000fc800000006ff */
[----:B------:R0:W1:Y:S01]  /*fd60*/  SYNCS.PHASECHK.TRANS64.TRYWAIT P3, [R12+URZ+0x28c30], R207 ;  /* 0x028c30cf0c0075a7 */ /* 0x000062000806017f */
[----:B------:R-:W-:Y:S05]  /*fd70*/  @!P0 BRA `(.L_x_2830) ;  /* 0x0000000000048947 */ /* 0x000fea0003800000 */
[----:B------:R-:W-:Y:S01]  /*fd80*/  BPT.TRAP 0x1 ;  /* 0x000000040000795c */ /* 0x000fe20000300000 */
.L_x_2830:
[----:B------:R-:W-:Y:S01]  /*fd90*/  BSSY B2, `(.L_x_2831) ;  /* 0x0000006000027945 */ /* 0x000fe20003800000 */
[----:B------:R-:W-:Y:S02]  /*fda0*/  IMAD R154, R18, 0x200, R13 ;  /* 0x00000200129a7824 */ /* 0x000fe400078e020d */
[----:B------:R-:W-:Y:S01]  /*fdb0*/  IMAD.MOV.U32 R155, RZ, RZ, 0x40000040 ;  /* 0x40000040ff9b7424 */ /* 0x000fe200078e00ff */
[----:B-1----:R-:W-:Y:S06]  /*fdc0*/  @P3 BRA `(.L_x_2832) ;  /* 0x0000000000083947 */ /* 0x002fec0003800000 */
[----:B------:R-:W1:Y:S02]  /*fdd0*/  SYNCS.PHASECHK.TRANS64.TRYWAIT P3, [R12+URZ+0x28c30], R207 ;  /* 0x028c30cf0c0075a7 */ /* 0x000e64000806017f */
[----:B-1----:R-:W-:Y:S05]  /*fde0*/  @!P3 BRA `(.L_x_2833) ;  /* 0x0000014400b8b947 */ /* 0x002fea0003800000 */
.L_x_2832:
[----:B------:R-:W-:Y:S05]  /*fdf0*/  BSYNC B2 ;  /* 0x0000000000027941 */ /* 0x000fea0003800000 */
.L_x_2831:
[C---:B------:R-:W-:Y:S01]  /*fe00*/  R2UR UR6, R154.reuse ;  /* 0x000000009a0672ca */ /* 0x040fe200000e0000 */
[C---:B------:R-:W-:Y:S01]  /*fe10*/  VIADD R152, R154.reuse, 0x2 ;  /* 0x000000029a987836 */ /* 0x040fe20000000000 */
[----:B------:R-:W-:Y:S01]  /*fe20*/  R2UR UR7, R155 ;  /* 0x000000009b0772ca */ /* 0x000fe200000e0000 */
[----:B------:R-:W-:Y:S01]  /*fe30*/  VIADD R14, R154, 0x4 ;  /* 0x000000049a0e7836 */ /* 0x000fe20000000000 */
[----:B------:R-:W-:Y:S01]  /*fe40*/  R2UR UR4, R4 ;  /* 0x00000000040472ca */ /* 0x000fe200000e0000 */
[----:B------:R-:W-:Y:S01]  /*fe50*/  VIADD R154, R154, 0x6 ;  /* 0x000000069a9a7836 */ /* 0x000fe20000000000 */
[----:B------:R-:W-:Y:S01]  /*fe60*/  R2UR UR5, R5 ;  /* 0x00000000050572ca */ /* 0x000fe200000e0000 */
[----:B------:R-:W-:Y:S01]  /*fe70*/  IMAD.MOV.U32 R153, RZ, RZ, 0x40000040 ;  /* 0x40000040ff997424 */ /* 0x000fe200078e00ff */
        /* <DEDUP_REMOVED lines=11> */
[----:B------:R-:W-:Y:S01]  /*ff30*/  R2UR UR15, R15 ;  /* 0x000000000f0f72ca */ /* 0x000fe200000e0000 */
[----:B------:R-:W-:Y:S01]  /*ff40*/  ULDC UR4, c[0x0][0x9d8] ;  /* 0x0002760000047ab9 */ /* 0x000fe20000000800 */
[----:B------:R-:W-:Y:S01]  /*ff50*/  R2UR UR12, R8 ;  /* 0x00000000080c72ca */ /* 0x000fe200000e0000 */
[----:B------:R-:W-:Y:S01]  /*ff60*/  ULDC UR5, c[0x0][0x988] ;  /* 0x0002620000057ab9 */ /* 0x000fe20000000800 */
[----:B------:R-:W-:-:S02]  /*ff70*/  R2UR UR13, R9 ;  /* 0x00000000090d72ca */ /* 0x000fc400000e0000 */
[----:B------:R-:W-:Y:S02]  /*ff80*/  R2UR UR16, R6 ;  /* 0x00000000061072ca */ /* 0x000fe400000e0000 */
[----:B------:R-:W-:Y:S02]  /*ff90*/  R2UR UR17, R7 ;  /* 0x00000000071172ca */ /* 0x000fe400000e0000 */
[----:B------:R-:W-:-:S13]  /*ffa0*/  ISETP.NE.AND P3, PT, R194, RZ, PT ;  /* 0x000000ffc200720c */ /* 0x000fda0003f65270 */
[----:B------:R-:W-:-:S04]  /*ffb0*/  @!P3 IMAD R215, R215, 0x40, R191 ;  /* 0x00000040d7d7b824 */ /* 0x000fc800078e02bf */
[----:B------:R-:W-:Y:S01]  /*ffc0*/  @!P3 IMAD R215, R215, 0x4, R2 ;  /* 0x00000004d7d7b824 */ /* 0x000fe200078e0202 */
        /* <DEDUP_REMOVED lines=41> */
[----:B---3--:R-:W-:Y:S01]  /*10260*/  FMNMX.FTZ R14, R152, R14, !PT ;  /* 0x0000000e980e7209 */ /* 0x008fe20007810000 */
[----:B------:R-:W-:Y:S01]  /*10270*/  FMUL.FTZ R175, R175, UR4 ;  /* 0x00000004afaf7c20 */ /* 0x000fe20008410000 */
[----:B------:R-:W-:Y:S01]  /*10280*/  FMUL.FTZ R178, R178, UR4 ;  /* 0x00000004b2b27c20 */ /* 0x000fe20008410000 */
[----:B------:R-:W-:Y:S01]  /*10290*/  FMUL.FTZ R179, R179, UR4 ;  /* 0x00000004b3b37c20 */ /* 0x000fe20008410000 */
[----:B------:R-:W-:Y:S01]  /*102a0*/  FMUL.FTZ R182, R182, UR4 ;  /* 0x00000004b6b67c20 */ /* 0x000fe20008410000 */
[----:B------:R-:W-:-:S02]  /*102b0*/  FMUL.FTZ R183, R183, UR4 ;  /* 0x00000004b7b77c20 */ /* 0x000fc40008410000 */
        /* <DEDUP_REMOVED lines=36> */
[----:B------:R-:W-:Y:S08]  /*10500*/  MUFU.TANH R171, R171 ;  /* 0x000000ab00ab7308 */ /* 0x000ff00000002400 */
[----:B------:R-:W-:Y:S01]  /*10510*/  MUFU.TANH R174, R174 ;  /* 0x000000ae00ae7308 */ /* 0x000fe20000002400 */
[----:B--2---:R-:W-:Y:S01]  /*10520*/  FMNMX.FTZ R14, R14, R20, !PT ;  /* 0x000000140e0e7209 */ /* 0x004fe20007810000 */
[----:B------:R-:W-:-:S04]  /*10530*/  IMAD.U32 R20, RZ, RZ, UR5 ;  /* 0x00000005ff147e24 */ /* 0x000fc8000f8e00ff */
[C---:B------:R-:W-:Y:S01]  /*10540*/  FADD.FTZ R214, -R14.reuse, R214 ;  /* 0x000000d60ed67221 */ /* 0x040fe20000010100 */
[-C--:B------:R-:W-:Y:S01]  /*10550*/  FMUL.FTZ R181, R14, R20.reuse ;  /* 0x000000140eb57220 */ /* 0x080fe20000410000 */
[----:B------:R-:W-:Y:S02]  /*10560*/  MUFU.TANH R175, R175 ;  /* 0x000000af00af7308 */ /* 0x000fe40000002400 */
[-C--:B------:R-:W-:Y:S01]  /*10570*/  FMUL.FTZ R214, R214, R20.reuse ;  /* 0x00000014d6d67220 */ /* 0x080fe20000410000 */
        /* <DEDUP_REMOVED lines=10> */
[-CC-:B------:R-:W-:Y:S01]  /*10620*/  FFMA.FTZ R168, R168, R20.reuse, -R181.reuse ;  /* 0x00000014a8a87223 */ /* 0x180fe200000108b5 */
[-CC-:B------:R-:W-:Y:S01]  /*10630*/  FFMA.FTZ R169, R169, R20.reuse, -R181.reuse ;  /* 0x00000014a9a97223 */ /* 0x180fe200000108b5 */
[-CC-:B------:R-:W-:Y:S01]  /*10640*/  FFMA.FTZ R172, R172, R20.reuse, -R181.reuse ;  /* 0x00000014acac7223 */ /* 0x180fe200000108b5 */
[----:B------:R-:W3:Y:S01]  /*10650*/  MUFU.EX2 R15, R15 ;  /* 0x0000000f000f7308 */ /* 0x000ee20000000800 */
[-CC-:B------:R-:W-:Y:S01]  /*10660*/  FFMA.FTZ R173, R173, R20.reuse, -R181.reuse ;  /* 0x00000014adad7223 */ /* 0x180fe200000108b5 */
[-CC-:B------:R-:W-:Y:S01]  /*10670*/  FFMA.FTZ R176, R176, R20.reuse, -R181.reuse ;  /* 0x00000014b0b07223 */ /* 0x180fe200000108b5 */
[-CC-:B------:R-:W-:Y:S01]  /*10680*/  FFMA.FTZ R177, R177, R20.reuse, -R181.reuse ;  /* 0x00000014b1b17223 */ /* 0x180fe200000108b5 */
[----:B------:R-:W-:-:S04]  /*10690*/  FFMA.FTZ R180, R180, R20, -R181 ;  /* 0x00000014b4b47223 */ /* 0x000fc800000108b5 */
[----:B------:R-:W4:Y:S01]  /*106a0*/  MUFU.EX2 R152, R152 ;  /* 0x0000009800987308 */ /* 0x000f220000000800 */
[-C--:B--2---:R-:W-:Y:S01]  /*106b0*/  FMUL.FTZ R24, R24, R214.reuse ;  /* 0x000000d618187220 */ /* 0x084fe20000410000 */
[-C--:B------:R-:W-:Y:S01]  /*106c0*/  FMUL.FTZ R25, R25, R214.reuse ;  /* 0x000000d619197220 */ /* 0x080fe20000410000 */
[-C--:B------:R-:W-:Y:S01]  /*106d0*/  FMUL.FTZ R28, R28, R214.reuse ;  /* 0x000000d61c1c7220 */ /* 0x080fe20000410000 */
[-C--:B------:R-:W-:Y:S01]  /*106e0*/  FMUL.FTZ R29, R29, R214.reuse ;  /* 0x000000d61d1d7220 */ /* 0x080fe20000410000 */
[-C--:B------:R-:W-:Y:S01]  /*106f0*/  FMUL.FTZ R32, R32, R214.reuse ;  /* 0x000000d620207220 */ /* 0x080fe20000410000 */
[-C--:B------:R-:W-:Y:S01]  /*10700*/  FMUL.FTZ R33, R33, R214.reuse ;  /* 0x000000d621217220 */ /* 0x080fe20000410000 */
[----:B------:R-:W-:Y:S01]  /*10710*/  FMUL.FTZ R36, R36, R214 ;  /* 0x000000d624247220 */ /* 0x000fe20000410000 */
[----:B------:R-:W-:Y:S01]  /*10720*/  MUFU.TANH R178, R178 ;  /* 0x000000b200b27308 */ /* 0x000fe20000002400 */
[----:B---3--:R-:W-:Y:S01]  /*10730*/  FFMA.FTZ R181, R214, R0, R15 ;  /* 0x00000000d6b57223 */ /* 0x008fe2000001000f */
[-C--:B------:R-:W-:Y:S01]  /*10740*/  FMUL.FTZ R37, R37, R214.reuse ;  /* 0x000000d625257220 */ /* 0x080fe20000410000 */
[-C--:B------:R-:W-:Y:S01]  /*10750*/  FMUL.FTZ R40, R40, R214.reuse ;  /* 0x000000d628287220 */ /* 0x080fe20000410000 */
[-C--:B------:R-:W-:Y:S01]  /*10760*/  FMUL.FTZ R41, R41, R214.reuse ;  /* 0x000000d629297220 */ /* 0x080fe20000410000 */
[-C--:B------:R-:W-:Y:S01]  /*10770*/  FMUL.FTZ R44, R44, R214.reuse ;  /* 0x000000d62c2c7220 */ /* 0x080fe20000410000 */
[-C--:B------:R-:W-:Y:S01]  /*10780*/  FMUL.FTZ R45, R45, R214.reuse ;  /* 0x000000d62d2d7220 */ /* 0x080fe20000410000 */
[-C--:B------:R-:W-:Y:S01]  /*10790*/  FMUL.FTZ R48, R48, R214.reuse ;  /* 0x000000d630307220 */ /* 0x080fe20000410000 */
[----:B------:R4:W2:Y:S01]  /*107a0*/  MUFU.TANH R0, R166 ;  /* 0x000000a600007308 */ /* 0x0008a20000002400 */
[-C--:B------:R-:W-:Y:S01]  /*107b0*/  FMUL.FTZ R49, R49, R214.reuse ;  /* 0x000000d631317220 */ /* 0x080fe20000410000 */
[-C--:B------:R-:W-:Y:S01]  /*107c0*/  FMUL.FTZ R52, R52, R214.reuse ;  /* 0x000000d634347220 */ /* 0x080fe20000410000 */
[-C--:B------:R-:W-:Y:S01]  /*107d0*/  FMUL.FTZ R53, R53, R214.reuse ;  /* 0x000000d635357220 */ /* 0x080fe20000410000 */
[-C--:B------:R-:W-:Y:S01]  /*107e0*/  FMUL.FTZ R56, R56, R214.reuse ;  /* 0x000000d638387220 */ /* 0x080fe20000410000 */
[-C--:B------:R-:W-:Y:S01]  /*107f0*/  FMUL.FTZ R57, R57, R214.reuse ;  /* 0x000000d639397220 */ /* 0x080fe20000410000 */
[-C--:B------:R-:W-:Y:S01]  /*10800*/  FMUL.FTZ R60, R60, R214.reuse ;  /* 0x000000d63c3c7220 */ /* 0x080fe20000410000 */
[----:B------:R-:W-:Y:S01]  /*10810*/  FMUL.FTZ R61, R61, R214 ;  /* 0x000000d63d3d7220 */ /* 0x000fe20000410000 */
[----:B------:R-:W-:Y:S01]  /*10820*/  MUFU.TANH R179, R179 ;  /* 0x000000b300b37308 */ /* 0x000fe20000002400 */
[C---:B----4-:R-:W-:Y:S01]  /*10830*/  FADD.FTZ R166, R152.reuse, R181 ;  /* 0x000000b598a67221 */ /* 0x050fe20000010000 */
[----:B------:R-:W-:Y:S01]  /*10840*/  F2FP.F16.F32.PACK_AB R152, R152, R15 ;  /* 0x0000000f9898723e */ /* 0x000fe200000000ff */
[----:B------:R-:W-:-:S02]  /*10850*/  @!P1 VIADD R15, R12, 0x28c40 ;  /* 0x00028c400c0f9836 */ /* 0x000fc40000000000 */
[----:B------:R-:W-:Y:S01]  /*10860*/  FMUL.FTZ R181, R170, UR4 ;  /* 0x00000004aab57c20 */ /* 0x000fe20008410000 */
[-C--:B------:R-:W-:Y:S01]  /*10870*/  FMUL.FTZ R64, R64, R214.reuse ;  /* 0x000000d640407220 */ /* 0x080fe20000410000 */
[-C--:B------:R-:W-:Y:S01]  /*10880*/  FMUL.FTZ R65, R65, R214.reuse ;  /* 0x000000d641417220 */ /* 0x080fe20000410000 */
[-C--:B------:R-:W-:Y:S01]  /*10890*/  FMUL.FTZ R68, R68, R214.reuse ;  /* 0x000000d644447220 */ /* 0x080fe20000410000 */
[----:B------:R-:W-:Y:S01]  /*108a0*/  @!P1 PRMT R15, RZ, 0x654, R15 ;  /* 0x00000654ff0f9816 */ /* 0x000fe2000000000f */
[----:B------:R-:W-:Y:S01]  /*108b0*/  MUFU.TANH R182, R182 ;  /* 0x000000b600b67308 */ /* 0x000fe20000002400 */
[-C--:B------:R-:W-:Y:S01]  /*108c0*/  FMUL.FTZ R69, R69, R214.reuse ;  /* 0x000000d645457220 */ /* 0x080fe20000410000 */
[-C--:B------:R-:W-:Y:S01]  /*108d0*/  FMUL.FTZ R72, R72, R214.reuse ;  /* 0x000000d648487220 */ /* 0x080fe20000410000 */
[----:B------:R3:W-:Y:S01]  /*108e0*/  @!P1 SYNCS.ARRIVE.TRANS64.RED.A1T0 RZ, [R15+URZ], RZ ;  /* 0x000000ff0fff99a7 */ /* 0x0007e2000810043f */
[-C--:B------:R-:W-:Y:S01]  /*108f0*/  FMUL.FTZ R73, R73, R214.reuse ;  /* 0x000000d649497220 */ /* 0x080fe20000410000 */
[-C--:B------:R-:W-:Y:S01]  /*10900*/  FMUL.FTZ R76, R76, R214.reuse ;  /* 0x000000d64c4c7220 */ /* 0x080fe20000410000 */
[-C--:B------:R-:W-:Y:S01]  /*10910*/  FMUL.FTZ R77, R77, R214.reuse ;  /* 0x000000d64d4d7220 */ /* 0x080fe20000410000 */
[-C--:B------:R-:W-:Y:S01]  /*10920*/  FMUL.FTZ R80, R80, R214.reuse ;  /* 0x000000d650507220 */ /* 0x080fe20000410000 */
[----:B------:R-:W4:Y:S01]  /*10930*/  MUFU.TANH R181, R181 ;  /* 0x000000b500b57308 */ /* 0x000f220000002400 */
[-C--:B------:R-:W-:Y:S01]  /*10940*/  FMUL.FTZ R81, R81, R214.reuse ;  /* 0x000000d651517220 */ /* 0x080fe20000410000 */
[-C--:B------:R-:W-:Y:S01]  /*10950*/  FMUL.FTZ R84, R84, R214.reuse ;  /* 0x000000d654547220 */ /* 0x080fe20000410000 */
[----:B---3--:R-:W-:Y:S01]  /*10960*/  FMNMX.FTZ R15, R154, R213, !PT ;  /* 0x000000d59a0f7209 */ /* 0x008fe20007810000 */
[-C--:B------:R-:W-:Y:S01]  /*10970*/  FMUL.FTZ R85, R85, R214.reuse ;  /* 0x000000d655557220 */ /* 0x080fe20000410000 */
[-C--:B------:R-:W-:Y:S01]  /*10980*/  FMUL.FTZ R88, R88, R214.reuse ;  /* 0x000000d658587220 */ /* 0x080fe20000410000 */
[-C--:B------:R-:W-:Y:S01]  /*10990*/  FMUL.FTZ R89, R89, R214.reuse ;  /* 0x000000d659597220 */ /* 0x080fe20000410000 */
[----:B------:R-:W-:Y:S01]  /*109a0*/  FMNMX.FTZ R15, R155, R15, !PT ;  /* 0x0000000f9b0f7209 */ /* 0x000fe20007810000 */
[----:B------:R-:W-:Y:S01]  /*109b0*/  MUFU.TANH R183, R183 ;  /* 0x000000b700b77308 */ /* 0x000fe20000002400 */
[-C--:B------:R-:W-:Y:S01]  /*109c0*/  FMUL.FTZ R92, R92, R214.reuse ;  /* 0x000000d65c5c7220 */ /* 0x080fe20000410000 */
[-C--:B------:R-:W-:Y:S01]  /*109d0*/  FMUL.FTZ R93, R93, R214.reuse ;  /* 0x000000d65d5d7220 */ /* 0x080fe20000410000 */
[----:B------:R-:W-:Y:S01]  /*109e0*/  FMNMX.FTZ R15, R158, R15, !PT ;  /* 0x0000000f9e0f7209 */ /* 0x000fe20007810000 */
[-C--:B------:R-:W-:Y:S01]  /*109f0*/  FMUL.FTZ R96, R96, R214.reuse ;  /* 0x000000d660607220 */ /* 0x080fe20000410000 */
[-C--:B------:R-:W-:Y:S01]  /*10a00*/  FMUL.FTZ R97, R97, R214.reuse ;  /* 0x000000d661617220 */ /* 0x080fe20000410000 */
[-C--:B------:R-:W-:Y:S01]  /*10a10*/  FMUL.FTZ R100, R100, R214.reuse ;  /* 0x000000d664647220 */ /* 0x080fe20000410000 */
[----:B------:R-:W-:Y:S01]  /*10a20*/  FMNMX.FTZ R15, R159, R15, !PT ;  /* 0x0000000f9f0f7209 */ /* 0x000fe20007810000 */
[----:B------:R-:W3:Y:S01]  /*10a30*/  MUFU.EX2 R153, R153 ;  /* 0x0000009900997308 */ /* 0x000ee20000000800 */
[-C--:B------:R-:W-:Y:S01]  /*10a40*/  FMUL.FTZ R101, R101, R214.reuse ;  /* 0x000000d665657220 */ /* 0x080fe20000410000 */
[-C--:B------:R-:W-:Y:S01]  /*10a50*/  FMUL.FTZ R104, R104, R214.reuse ;  /* 0x000000d668687220 */ /* 0x080fe20000410000 */
[----:B------:R-:W-:Y:S01]  /*10a60*/  FMNMX.FTZ R15, R162, R15, !PT ;  /* 0x0000000fa20f7209 */ /* 0x000fe20007810000 */
[-C--:B------:R-:W-:Y:S01]  /*10a70*/  FMUL.FTZ R105, R105, R214.reuse ;  /* 0x000000d669697220 */ /* 0x080fe20000410000 */
[-C--:B------:R-:W-:Y:S01]  /*10a80*/  FMUL.FTZ R108, R108, R214.reuse ;  /* 0x000000d66c6c7220 */ /* 0x080fe20000410000 */
[-C--:B------:R-:W-:Y:S01]  /*10a90*/  FMUL.FTZ R109, R109, R214.reuse ;  /* 0x000000d66d6d7220 */ /* 0x080fe20000410000 */
[----:B------:R-:W-:Y:S01]  /*10aa0*/  FMNMX.FTZ R15, R163, R15, !PT ;  /* 0x0000000fa30f7209 */ /* 0x000fe20007810000 */
[----:B------:R-:W5:Y:S01]  /*10ab0*/  MUFU.EX2 R156, R156 ;  /* 0x0000009c009c7308 */ /* 0x000f620000000800 */
[-C--:B------:R-:W-:Y:S01]  /*10ac0*/  FMUL.FTZ R112, R112, R214.reuse ;  /* 0x000000d670707220 */ /* 0x080fe20000410000 */
[-C--:B------:R-:W-:Y:S01]  /*10ad0*/  FMUL.FTZ R113, R113, R214.reuse ;  /* 0x000000d671717220 */ /* 0x080fe20000410000 */
[----:B--2---:R-:W-:Y:S01]  /*10ae0*/  FMNMX.FTZ R15, R0, R15, !PT ;  /* 0x0000000f000f7209 */ /* 0x004fe20007810000 */
[-C--:B------:R-:W-:Y:S01]  /*10af0*/  FMUL.FTZ R116, R116, R214.reuse ;  /* 0x000000d674747220 */ /* 0x080fe20000410000 */
[-C--:B------:R-:W-:Y:S01]  /*10b00*/  FMUL.FTZ R117, R117, R214.reuse ;  /* 0x000000d675757220 */ /* 0x080fe20000410000 */
[-C--:B------:R-:W-:Y:S01]  /*10b10*/  FMUL.FTZ R120, R120, R214.reuse ;  /* 0x000000d678787220 */ /* 0x080fe20000410000 */
[----:B------:R-:W-:Y:S01]  /*10b20*/  FMNMX.FTZ R15, R167, R15, !PT ;  /* 0x0000000fa70f7209 */ /* 0x000fe20007810000 */
[----:B------:R-:W2:Y:S01]  /*10b30*/  MUFU.EX2 R157, R157 ;  /* 0x0000009d009d7308 */ /* 0x000ea20000000800 */
[-C--:B------:R-:W-:Y:S01]  /*10b40*/  FMUL.FTZ R121, R121, R214.reuse ;  /* 0x000000d679797220 */ /* 0x080fe20000410000 */
[-C--:B------:R-:W-:Y:S01]  /*10b50*/  FMUL.FTZ R124, R124, R214.reuse ;  /* 0x000000d67c7c7220 */ /* 0x080fe20000410000 */
[----:B----4-:R-:W-:Y:S01]  /*10b60*/  FMNMX.FTZ R15, R181, R15, !PT ;  /* 0x0000000fb50f7209 */ /* 0x010fe20007810000 */
[-C--:B------:R-:W-:Y:S01]  /*10b70*/  FMUL.FTZ R125, R125, R214.reuse ;  /* 0x000000d67d7d7220 */ /* 0x080fe20000410000 */
[-C--:B------:R-:W-:Y:S01]  /*10b80*/  FMUL.FTZ R128, R128, R214.reuse ;  /* 0x000000d680807220 */ /* 0x080fe20000410000 */
[-C--:B------:R-:W-:Y:S01]  /*10b90*/  FMUL.FTZ R129, R129, R214.reuse ;  /* 0x000000d681817220 */ /* 0x080fe20000410000 */
[----:B------:R-:W-:Y:S01]  /*10ba0*/  FMNMX.FTZ R15, R171, R15, !PT ;  /* 0x0000000fab0f7209 */ /* 0x000fe20007810000 */
        /* <DEDUP_REMOVED lines=12> */
[----:B------:R-:W-:Y:S01]  /*10c70*/  FMUL.FTZ R149, R149, R214 ;  /* 0x000000d695957220 */ /* 0x000fe20000410000 */
[----:B------:R-:W-:Y:S01]  /*10c80*/  @!P3 STS [R215+0x28800], R214 ;  /* 0x028800d6d700b388 */ /* 0x000fe20000000800 */
[----:B------:R-:W4:Y:S01]  /*10c90*/  MUFU.EX2 R160, R160 ;  /* 0x000000a000a07308 */ /* 0x000f220000000800 */
[----:B------:R-:W-:Y:S01]  /*10ca0*/  FMNMX.FTZ R15, R179, R15, !PT ;  /* 0x0000000fb30f7209 */ /* 0x000fe20007810000 */
[----:B---3--:R-:W-:-:S03]  /*10cb0*/  FADD.FTZ R166, R153, R166 ;  /* 0x000000a699a67221 */ /* 0x008fc60000010000 */
[----:B------:R-:W-:Y:S01]  /*10cc0*/  FMNMX.FTZ R15, R182, R15, !PT ;  /* 0x0000000fb60f7209 */ /* 0x000fe20007810000 */
[----:B-----5:R-:W-:Y:S02]  /*10cd0*/  FADD.FTZ R166, R156, R166 ;  /* 0x000000a69ca67221 */ /* 0x020fe40000010000 */
[----:B------:R-:W3:Y:S01]  /*10ce0*/  MUFU.EX2 R161, R161 ;  /* 0x000000a100a17308 */ /* 0x000ee20000000800 */
[----:B------:R-:W-:Y:S01]  /*10cf0*/  FMNMX.FTZ R15, R183, R15, !PT ;  /* 0x0000000fb70f7209 */ /* 0x000fe20007810000 */
[----:B--2---:R-:W-:-:S04]  /*10d00*/  FADD.FTZ R166, R157, R166 ;  /* 0x000000a69da67221 */ /* 0x004fc80000010000 */
[----:B------:R-:W2:Y:S02]  /*10d10*/  SHFL.BFLY PT, R170, R15, 0x2, 0x1f ;  /* 0x0c401f000faa7f89 */ /* 0x000ea400000e0000 */
[----:B------:R-:W5:Y:S01]  /*10d20*/  MUFU.EX2 R164, R164 ;  /* 0x000000a400a47308 */ /* 0x000f620000000800 */
[----:B----4-:R-:W-:-:S07]  /*10d30*/  FADD.FTZ R166, R160, R166 ;  /* 0x000000a6a0a67221 */ /* 0x010fce0000010000 */
[----:B------:R-:W4:Y:S01]  /*10d40*/  MUFU.EX2 R165, R165 ;  /* 0x000000a500a57308 */ /* 0x000f220000000800 */
[----:B---3--:R-:W-:-:S07]  /*10d50*/  FADD.FTZ R166, R161, R166 ;  /* 0x000000a6a1a67221 */ /* 0x008fce0000010000 */
[----:B------:R-:W3:Y:S01]  /*10d60*/  MUFU.EX2 R168, R168 ;  /* 0x000000a800a87308 */ /* 0x000ee20000000800 */
[----:B-----5:R-:W-:Y:S01]  /*10d70*/  FADD.FTZ R166, R164, R166 ;  /* 0x000000a6a4a67221 */ /* 0x020fe20000010000 */
[----:B--2---:R-:W-:-:S06]  /*10d80*/  FMNMX.FTZ R15, R15, R170, !PT ;  /* 0x000000aa0f0f7209 */ /* 0x004fcc0007810000 */
[----:B------:R-:W2:Y:S01]  /*10d90*/  MUFU.EX2 R169, R169 ;  /* 0x000000a900a97308 */ /* 0x000ea20000000800 */
[----:B----4-:R-:W-:Y:S01]  /*10da0*/  FADD.FTZ R166, R165, R166 ;  /* 0x000000a6a5a67221 */ /* 0x010fe20000010000 */
[----:B------:R-:W4:Y:S06]  /*10db0*/  SHFL.BFLY PT, R170, R15, 0x1, 0x1f ;  /* 0x0c201f000faa7f89 */ /* 0x000f2c00000e0000 */
[----:B------:R-:W5:Y:S01]  /*10dc0*/  MUFU.EX2 R172, R172 ;  /* 0x000000ac00ac7308 */ /* 0x000f620000000800 */
[----:B---3--:R-:W-:-:S07]  /*10dd0*/  FADD.FTZ R166, R168, R166 ;  /* 0x000000a6a8a67221 */ /* 0x008fce0000010000 */
[----:B------:R-:W3:Y:S01]  /*10de0*/  MUFU.EX2 R173, R173 ;  /* 0x000000ad00ad7308 */ /* 0x000ee20000000800 */
[----:B--2---:R-:W-:-:S07]  /*10df0*/  FADD.FTZ R166, R169, R166 ;  /* 0x000000a6a9a67221 */ /* 0x004fce0000010000 */
[----:B------:R-:W2:Y:S01]  /*10e00*/  MUFU.EX2 R176, R176 ;  /* 0x000000b000b07308 */ /* 0x000ea20000000800 */
[----:B-----5:R-:W-:Y:S01]  /*10e10*/  FADD.FTZ R166, R172, R166 ;  /* 0x000000a6aca67221 */ /* 0x020fe20000010000 */
[----:B----4-:R-:W-:-:S05]  /*10e20*/  FMNMX.FTZ R15, R15, R170, !PT ;  /* 0x000000aa0f0f7209 */ /* 0x010fca0007810000 */
[C---:B------:R-:W-:Y:S01]  /*10e30*/  FADD.FTZ R170, -R15.reuse, R213 ;  /* 0x000000d50faa7221 */ /* 0x040fe20000010100 */
[-C--:B------:R-:W-:Y:S01]  /*10e40*/  FMUL.FTZ R213, R15, R20.reuse ;  /* 0x000000140fd57220 */ /* 0x080fe20000410000 */
[----:B------:R-:W-:Y:S01]  /*10e50*/  MUFU.EX2 R177, R177 ;  /* 0x000000b100b17308 */ /* 0x000fe20000000800 */
[----:B---3--:R-:W-:Y:S01]  /*10e60*/  FADD.FTZ R166, R173, R166 ;  /* 0x000000a6ada67221 */ /* 0x008fe20000010000 */
[-C--:B------:R-:W-:Y:S01]  /*10e70*/  FMUL.FTZ R170, R170, R20.reuse ;  /* 0x00000014aaaa7220 */ /* 0x080fe20000410000 */
        /* <DEDUP_REMOVED lines=16> */
[----:B------:R-:W-:Y:S01]  /*10f80*/  FFMA.FTZ R183, R183, R20, -R213 ;  /* 0x00000014b7b77223 */ /* 0x000fe200000108d5 */
[----:B------:R-:W-:Y:S01]  /*10f90*/  MUFU.EX2 R155, R155 ;  /* 0x0000009b009b7308 */ /* 0x000fe20000000800 */
[----:B--2---:R-:W-:Y:S01]  /*10fa0*/  FADD.FTZ R166, R176, R166 ;  /* 0x000000a6b0a67221 */ /* 0x004fe20000010000 */
[----:B---3--:R2:W-:Y:S03]  /*10fb0*/  @!P3 STS [R215+0x28820], R170 ;  /* 0x028820aad700b388 */ /* 0x0085e60000000800 */
[----:B------:R-:W-:Y:S01]  /*10fc0*/  FADD.FTZ R166, R177, R166 ;  /* 0x000000a6b1a67221 */ /* 0x000fe20000010000 */
[----:B------:R-:W-:-:S02]  /*10fd0*/  FMUL.FTZ R26, R26, R170 ;  /* 0x000000aa1a1a7220 */ /* 0x000fc40000410000 */
[----:B------:R3:W4:Y:S01]  /*10fe0*/  MUFU.EX2 R213, R154 ;  /* 0x0000009a00d57308 */ /* 0x0007220000000800 */
[-C--:B------:R-:W-:Y:S01]  /*10ff0*/  FMUL.FTZ R27, R27, R170.reuse ;  /* 0x000000aa1b1b7220 */ /* 0x080fe20000410000 */
[-C--:B------:R-:W-:Y:S01]  /*11000*/  FMUL.FTZ R30, R30, R170.reuse ;  /* 0x000000aa1e1e7220 */ /* 0x080fe20000410000 */
[-C--:B------:R-:W-:Y:S01]  /*11010*/  FMUL.FTZ R31, R31, R170.reuse ;  /* 0x000000aa1f1f7220 */ /* 0x080fe20000410000 */
[-C--:B------:R-:W-:Y:S01]  /*11020*/  FMUL.FTZ R34, R34, R170.reuse ;  /* 0x000000aa22227220 */ /* 0x080fe20000410000 */
[-C--:B------:R-:W-:Y:S01]  /*11030*/  FMUL.FTZ R35, R35, R170.reuse ;  /* 0x000000aa23237220 */ /* 0x080fe20000410000 */
[-C--:B------:R-:W-:Y:S01]  /*11040*/  FMUL.FTZ R38, R38, R170.reuse ;  /* 0x000000aa26267220 */ /* 0x080fe20000410000 */
[-C--:B------:R-:W-:Y:S01]  /*11050*/  FMUL.FTZ R39, R39, R170.reuse ;  /* 0x000000aa27277220 */ /* 0x080fe20000410000 */
[----:B------:R5:W0:Y:S01]  /*11060*/  MUFU.EX2 R214, R158 ;  /* 0x0000009e00d67308 */ /* 0x000a220000000800 */
[----:B---3--:R-:W-:Y:S01]  /*11070*/  F2FP.F16.F32.PACK_AB R154, R156, R153 ;  /* 0x000000999c9a723e */ /* 0x008fe200000000ff */
[-C--:B------:R-:W-:Y:S01]  /*11080*/  FMUL.FTZ R42, R42, R170.reuse ;  /* 0x000000aa2a2a7220 */ /* 0x080fe20000410000 */
[----:B------:R-:W-:Y:S01]  /*11090*/  F2FP.F16.F32.PACK_AB R156, R160, R157 ;  /* 0x0000009da09c723e */ /* 0x000fe200000000ff */
[-C--:B------:R-:W-:Y:S01]  /*110a0*/  FMUL.FTZ R43, R43, R170.reuse ;  /* 0x000000aa2b2b7220 */ /* 0x080fe20000410000 */
[----:B------:R-:W-:Y:S01]  /*110b0*/  F2FP.F16.F32.PACK_AB R160, R168, R165 ;  /* 0x000000a5a8a0723e */ /* 0x000fe200000000ff */
[-C--:B------:R-:W-:Y:S01]  /*110c0*/  FMUL.FTZ R46, R46, R170.reuse ;  /* 0x000000aa2e2e7220 */ /* 0x080fe20000410000 */
[-C--:B------:R-:W-:Y:S01]  /*110d0*/  FMUL.FTZ R47, R47, R170.reuse ;  /* 0x000000aa2f2f7220 */ /* 0x080fe20000410000 */
[----:B------:R-:W3:Y:S01]  /*110e0*/  MUFU.EX2 R159, R159 ;  /* 0x0000009f009f7308 */ /* 0x000ee20000000800 */
[----:B----4-:R-:W-:Y:S01]  /*110f0*/  FFMA.FTZ R3, R170, R3, R213 ;  /* 0x00000003aa037223 */ /* 0x010fe200000100d5 */
[----:B-----5:R-:W-:Y:S01]  /*11100*/  F2FP.F16.F32.PACK_AB R158, R164, R161 ;  /* 0x000000a1a49e723e */ /* 0x020fe200000000ff */
[-C--:B------:R-:W-:Y:S01]  /*11110*/  FMUL.FTZ R50, R50, R170.reuse ;  /* 0x000000aa32327220 */ /* 0x080fe20000410000 */
[C---:B------:R-:W-:Y:S01]  /*11120*/  F2FP.F16.F32.PACK_AB R153, R155.reuse, R213 ;  /* 0x000000d59b99723e */ /* 0x040fe200000000ff */
[----:B------:R-:W-:Y:S01]  /*11130*/  FADD.FTZ R3, R155, R3 ;  /* 0x000000039b037221 */ /* 0x000fe20000010000 */
[----:B------:R-:W-:Y:S01]  /*11140*/  F2FP.F16.F32.PACK_AB R164, R176, R173 ;  /* 0x000000adb0a4723e */ /* 0x000fe200000000ff */
[-C--:B------:R-:W-:Y:S01]  /*11150*/  FMUL.FTZ R51, R51, R170.reuse ;  /* 0x000000aa33337220 */ /* 0x080fe20000410000 */
[----:B--2---:R2:W4:Y:S01]  /*11160*/  MUFU.EX2 R215, R162 ;  /* 0x000000a200d77308 */ /* 0x0045220000000800 */
        /* <DEDUP_REMOVED lines=8> */
[C---:B---3--:R-:W-:Y:S01]  /*111f0*/  FADD.FTZ R3, R159.reuse, R3 ;  /* 0x000000039f037221 */ /* 0x048fe20000010000 */
[----:B------:R-:W-:Y:S01]  /*11200*/  F2FP.F16.F32.PACK_AB R155, R159, R214 ;  /* 0x000000d69f9b723e */ /* 0x000fe200000000ff */
[----:B------:R-:W-:Y:S01]  /*11210*/  BAR.SYNC.DEFER_BLOCKING 0xf, 0x100 ;  /* 0x03c4000000007b1d */ /* 0x000fe20000010000 */
[----:B--2---:R-:W-:Y:S01]  /*11220*/  F2FP.F16.F32.PACK_AB R162, R172, R169 ;  /* 0x000000a9aca2723e */ /* 0x004fe200000000ff */
        /* <DEDUP_REMOVED lines=45> */
[C---:B----4-:R-:W-:Y:S01]  /*11500*/  FADD.FTZ R3, R171.reuse, R3 ;  /* 0x00000003ab037221 */ /* 0x050fe20000010000 */
[----:B------:R-:W-:Y:S01]  /*11510*/  F2FP.F16.F32.PACK_AB R161, R171, R161 ;  /* 0x000000a1aba1723e */ /* 0x000fe200000000ff */
        /* <DEDUP_REMOVED lines=16> */
[-C--:B------:R-:W-:Y:S01]  /*11620*/  FMUL.FTZ R147, R147, R170.reuse ;  /* 0x000000aa93937220 */ /* 0x080fe20000410000 */
[-C--:B------:R-:W-:Y:S01]  /*11630*/  FMUL.FTZ R150, R150, R170.reuse ;  /* 0x000000aa96967220 */ /* 0x080fe20000410000 */
[----:B------:R-:W-:-:S02]  /*11640*/  FMUL.FTZ R151, R151, R170 ;  /* 0x000000aa97977220 */ /* 0x000fc40000410000 */
[----:B------:R2:W-:Y:S01]  /*11650*/  STSM.16.M88.4 [R199], R160 ;  /* 0x000000a0c7007844 */ /* 0x0005e20000000200 */
[----:B------:R-:W0:Y:S01]  /*11660*/  MUFU.EX2 R179, R179 ;  /* 0x000000b300b37308 */ /* 0x000e220000000800 */
[----:B----4-:R-:W-:-:S07]  /*11670*/  FADD.FTZ R3, R165, R3 ;  /* 0x00000003a5037221 */ /* 0x010fce0000010000 */
[----:B------:R-:W4:Y:S01]  /*11680*/  MUFU.EX2 R182, R182 ;  /* 0x000000b600b67308 */ /* 0x000f220000000800 */
[C---:B---3--:R-:W-:Y:S01]  /*11690*/  FADD.FTZ R0, R180.reuse, R166 ;  /* 0x000000a6b4007221 */ /* 0x048fe20000010000 */
[----:B------:R-:W-:-:S06]  /*116a0*/  F2FP.F16.F32.PACK_AB R166, R180, R177 ;  /* 0x000000b1b4a6723e */ /* 0x000fcc00000000ff */
[----:B------:R-:W3:Y:S01]  /*116b0*/  MUFU.EX2 R183, R183 ;  /* 0x000000b700b77308 */ /* 0x000ee20000000800 */
[C---:B0-----:R-:W-:Y:S01]  /*116c0*/  FADD.FTZ R3, R179.reuse, R3 ;  /* 0x00000003b3037221 */ /* 0x041fe20000010000 */
[----:B------:R-:W-:-:S03]  /*116d0*/  F2FP.F16.F32.PACK_AB R165, R179, R165 ;  /* 0x000000a5b3a5723e */ /* 0x000fc600000000ff */
[----:B----4-:R-:W-:Y:S01]  /*116e0*/  FADD.FTZ R3, R182, R3 ;  /* 0x00000003b6037221 */ /* 0x010fe20000010000 */
[----:B---3--:R-:W-:-:S03]  /*116f0*/  F2FP.F16.F32.PACK_AB R167, R183, R182 ;  /* 0x000000b6b7a7723e */ /* 0x008fc600000000ff */
[----:B------:R-:W-:Y:S02]  /*11700*/  FADD.FTZ R3, R183, R3 ;  /* 0x00000003b7037221 */ /* 0x000fe40000010000 */
[----:B------:R2:W-:Y:S01]  /*11710*/  STSM.16.M88.4 [R198], R164 ;  /* 0x000000a4c6007844 */ /* 0x0005e20000000200 */
[----:B------:R-:W-:Y:S05]  /*11720*/  @!P0 BRA `(.L_x_2834) ;  /* 0x0000000000048947 */ /* 0x000fea0003800000 */
[----:B------:R-:W-:Y:S01]  /*11730*/  BPT.TRAP 0x1 ;  /* 0x000000040000795c */ /* 0x000fe20000300000 */
.L_x_2834:
[----:B------:R0:W3:Y:S01]  /*11740*/  SYNCS.PHASECHK.TRANS64.TRYWAIT P3, [R12+URZ+0x28c50], R207 ;  /* 0x028c50cf0c0075a7 */ /* 0x0000e2000806017f */
[----:B------:R-:W-:Y:S05]  /*11750*/  @!P0 BRA `(.L_x_2835) ;  /* 0x0000000000048947 */ /* 0x000fea0003800000 */
[----:B------:R-:W-:Y:S01]  /*11760*/  BPT.TRAP 0x1 ;  /* 0x000000040000795c */ /* 0x000fe20000300000 */
.L_x_2835:
[----:B------:R-:W-:Y:S04]  /*11770*/  BSSY B2, `(.L_x_2836) ;  /* 0x0000004000027945 */ /* 0x000fe80003800000 */
[----:B---3--:R-:W-:Y:S05]  /*11780*/  @P3 BRA `(.L_x_2837) ;  /* 0x0000000000083947 */ /* 0x008fea0003800000 */
[----:B------:R-:W3:Y:S02]  /*11790*/  SYNCS.PHASECHK.TRANS64.TRYWAIT P3, [R12+URZ+0x28c50], R207 ;  /* 0x028c50cf0c0075a7 */ /* 0x000ee4000806017f */
[----:B---3--:R-:W-:Y:S05]  /*117a0*/  @!P3 BRA `(.L_x_2838) ;  /* 0x0000012c005cb947 */ /* 0x008fea0003800000 */
.L_x_2837:
[----:B------:R-:W-:Y:S05]  /*117b0*/  BSYNC B2 ;  /* 0x0000000000027941 */ /* 0x000fea0003800000 */
.L_x_2836:
[----:B------:R-:W-:Y:S01]  /*117c0*/  IMAD R168, R18, 0x1000, R190 ;  /* 0x0000100012a87824 */ /* 0x000fe200078e02be */
[----:B------:R-:W-:Y:S01]  /*117d0*/  WARPGROUP.ARRIVE ;  /* 0x00000000000079c5 */ /* 0x000fe20000000000 */
[----:B------:R-:W-:Y:S02]  /*117e0*/  IMAD.MOV.U32 R169, RZ, RZ, 0x40000040 ;  /* 0x40000040ffa97424 */ /* 0x000fe400078e00ff */
[----:B01-3--:R-:W-:Y:S01]  /*117f0*/  @!P1 VIADD R12, R12, 0x28c60 ;  /* 0x00028c600c0c9836 */ /* 0x00bfe20000000000 */
[----:B------:R-:W-:Y:S01]  /*11800*/  R2UR UR6, R168 ;  /* 0x00000000a80672ca */ /* 0x000fe200000e0000 */
[----:B------:R-:W-:Y:S01]  /*11810*/  IMAD.MOV.U32 R213, RZ, RZ, R15 ;  /* 0x000000ffffd57224 */ /* 0x000fe200078e000f */
[----:B------:R-:W-:Y:S01]  /*11820*/  R2UR UR7, R169 ;  /* 0x00000000a90772ca */ /* 0x000fe200000e0000 */
[----:B------:R-:W-:Y:S01]  /*11830*/  IMAD.MOV.U32 R169, RZ, RZ, 0x40000040 ;  /* 0x40000040ffa97424 */ /* 0x000fe200078e00ff */
[----:B------:R-:W-:Y:S01]  /*11840*/  @!P1 PRMT R12, RZ, 0x654, R12 ;  /* 0x00000654ff0c9816 */ /* 0x000fe2000000000c */
[----:B------:R-:W-:-:S02]  /*11850*/  IMAD.MOV.U32 R214, RZ, RZ, R14 ;  /* 0x000000ffffd67224 */ /* 0x000fc400078e000e */
[----:B------:R-:W-:-:S08]  /*11860*/  IMAD.MOV.U32 R215, RZ, RZ, R18 ;  /* 0x000000ffffd77224 */ /* 0x000fd000078e0012 */
[----:B------:R-:W-:Y:S03]  /*11870*/  HGMMA.64x256x16.F32 R24, R152, gdesc[UR4].tnspB, R24, gsb0 ;  /* 0x43e0000498187df0 */ /* 0x000fe60008000818 */
[----:B------:R-:W-:Y:S02]  /*11880*/  WARPGROUP.DEPBAR.LE gsb0, 0x0 ;  /* 0x00008000000079c5 */ /* 0x000fe40000010000 */
[----:B--2---:R-:W-:Y:S01]  /*11890*/  VIADD R152, R168, 0x80 ;  /* 0x00000080a8987836 */ /* 0x004fe20000000000 */
        /* <DEDUP_REMOVED lines=32> */
.L_x_2828:
[----:B0-----:R-:W-:-:S07]  /*11aa0*/  IMAD.MOV.U32 R12, RZ, RZ, R206 ;  /* 0x000000ffff0c7224 */ /* 0x001fce00078e00ce */
.L_x_2827:
[----:B------:R-:W-:Y:S05]  /*11ab0*/  BSYNC B0 ;  /* 0x0000000000007941 */ /* 0x000fea0003800000 */
.L_x_2826:
[----:B------:R-:W-:Y:S01]  /*11ac0*/  ISETP.GE.AND P2, PT, R12, R202, PT ;  /* 0x000000ca0c00720c */ /* 0x000fe20003f46270 */
[----:B------:R-:W-:-:S12]  /*11ad0*/  BSSY B0, `(.L_x_2840) ;  /* 0x000028d000007945 */ /* 0x000fd80003800000 */
[----:B------:R-:W-:Y:S05]  /*11ae0*/  @!P2 BRA `(.L_x_2841) ;  /* 0x00000028002ca947 */ /* 0x000fea0003800000 */
[----:B------:R-:W-:Y:S02]  /*11af0*/  IMAD.MOV.U32 R213, RZ, RZ, R15 ;  /* 0x000000ffffd57224 */ /* 0x000fe400078e000f */
[----:B0-----:R-:W-:Y:S02]  /*11b00*/  IMAD.MOV.U32 R215, RZ, RZ, R14 ;  /* 0x000000ffffd77224 */ /* 0x001fe400078e000e */
[----:B------:R-:W-:-:S07]  /*11b10*/  IMAD.MOV.U32 R214, RZ, RZ, R18 ;  /* 0x000000ffffd67224 */ /* 0x000fce00078e0012 */
.L_x_2860:
[----:B------:R-:W-:-:S05]  /*11b20*/  VIADD R18, R214, 0x1 ;  /* 0x00000001d6127836 */ /* 0x000fca0000000000 */
[----:B------:R-:W-:-:S04]  /*11b30*/  ISETP.NE.AND P2, PT, R18, 0x2, PT ;  /* 0x000000021200780c */ /* 0x000fc80003f45270 */
[----:B------:R-:W-:Y:S02]  /*11b40*/  SEL R14, RZ, 0x1, P2 ;  /* 0x00000001ff0e7807 */ /* 0x000fe40001000000 */
[----:B------:R-:W-:Y:S02]  /*11b50*/  SEL R18, R18, RZ, P2 ;  /* 0x000000ff12127207 */ /* 0x000fe40001000000 */
[----:B------:R-:W-:Y:S01]  /*11b60*/  LOP3.LUT R19, R19, R14, RZ, 0x3c, !PT ;  /* 0x0000000e13137212 */ /* 0x000fe200078e3cff */
[----:B-1----:R-:W-:Y:S06]  /*11b70*/  @!P0 BRA `(.L_x_2842) ;  /* 0x0000000000048947 */ /* 0x002fec0003800000 */
[----:B------:R-:W-:Y:S01]  /*11b80*/  BPT.TRAP 0x1 ;  /* 0x000000040000795c */ /* 0x000fe20000300000 */
.L_x_2842:
[----:B------:R-:W-:Y:S01]  /*11b90*/  IMAD R206, R18, 0x8, R2 ;  /* 0x0000000812ce7824 */ /* 0x000fe200078e0202 */
[----:B------:R-:W-:-:S04]  /*11ba0*/  SHF.L.U32 R207, R19, 0x1f, RZ ;  /* 0x0000001f13cf7819 */ /* 0x000fc800000006ff */
[----:B------:R0:W1:Y:S01]  /*11bb0*/  SYNCS.PHASECHK.TRANS64.TRYWAIT P2, [R206+URZ+0x28c30], R207 ;  /* 0x028c30cfce0075a7 */ /* 0x000062000804017f */
[----:B------:R-:W-:Y:S05]  /*11bc0*/  @!P0 BRA `(.L_x_2843) ;  /* 0x0000000000048947 */ /* 0x000fea0003800000 */
[----:B------:R-:W-:Y:S01]  /*11bd0*/  BPT.TRAP 0x1 ;  /* 0x000000040000795c */ /* 0x000fe20000300000 */
.L_x_2843:
[----:B------:R-:W-:Y:S01]  /*11be0*/  BSSY B1, `(.L_x_2844) ;  /* 0x0000006000017945 */ /* 0x000fe20003800000 */
[----:B------:R-:W-:Y:S02]  /*11bf0*/  IMAD R14, R18, 0x200, R13 ;  /* 0x00000200120e7824 */ /* 0x000fe400078e020d */
[----:B------:R-:W-:Y:S01]  /*11c00*/  IMAD.MOV.U32 R15, RZ, RZ, 0x40000040 ;  /* 0x40000040ff0f7424 */ /* 0x000fe200078e00ff */
[----:B-1----:R-:W-:Y:S06]  /*11c10*/  @P2 BRA `(.L_x_2845) ;  /* 0x0000000000082947 */ /* 0x002fec0003800000 */
[----:B------:R-:W1:Y:S02]  /*11c20*/  SYNCS.PHASECHK.TRANS64.TRYWAIT P2, [R206+URZ+0x28c30], R207 ;  /* 0x028c30cfce0075a7 */ /* 0x000e64000804017f */
[----:B-1----:R-:W-:Y:S05]  /*11c30*/  @!P2 BRA `(.L_x_2846) ;  /* 0x00000128004ca947 */ /* 0x002fea0003800000 */
.L_x_2845:
[----:B------:R-:W-:Y:S05]  /*11c40*/  BSYNC B1 ;  /* 0x0000000000017941 */ /* 0x000fea0003800000 */
.L_x_2844:
[C---:B------:R-:W-:Y:S01]  /*11c50*/  R2UR UR6, R14.reuse ;  /* 0x000000000e0672ca */ /* 0x040fe200000e0000 */
[----:B------:R-:W-:Y:S01]  /*11c60*/  WARPGROUP.ARRIVE ;  /* 0x00000000000079c5 */ /* 0x000fe20000000000 */
[----:B------:R-:W-:Y:S01]  /*11c70*/  R2UR UR7, R15 ;  /* 0x000000000f0772ca */ /* 0x000fe200000e0000 */
[----:B------:R-:W-:Y:S01]  /*11c80*/  VIADD R20, R14, 0x2 ;  /* 0x000000020e147836 */ /* 0x000fe20000000000 */
[----:B------:R-:W-:Y:S01]  /*11c90*/  R2UR UR4, R4 ;  /* 0x00000000040472ca */ /* 0x000fe200000e0000 */
[----:B------:R-:W-:Y:S01]  /*11ca0*/  IMAD.MOV.U32 R21, RZ, RZ, 0x40000040 ;  /* 0x40000040ff157424 */ /* 0x000fe200078e00ff */
[----:B------:R-:W-:Y:S01]  /*11cb0*/  R2UR UR5, R5 ;  /* 0x00000000050572ca */ /* 0x000fe200000e0000 */
[----:B------:R-:W-:-:S12]  /*11cc0*/  IMAD.MOV.U32 R15, RZ, RZ, 0x40000040 ;  /* 0x40000040ff0f7424 */ /* 0x000fd800078e00ff */
        /* <DEDUP_REMOVED lines=32> */
[----:B------:R-:W-:Y:S01]  /*11ed0*/  HGMMA.64x64x16.F32 R152, gdesc[UR4], R152, gsb0 ;  /* 0x00e00000049879f0 */ /* 0x000fe20008000898 */
[----:B------:R-:W-:Y:S02]  /*11ee0*/  ULDC UR4, c[0x0][0x9d8] ;  /* 0x0002760000047ab9 */ /* 0x000fe40000000800 */
        /* <DEDUP_REMOVED lines=36> */
[----:B------:R-:W-:Y:S01]  /*12130*/  ULDC UR4, c[0x0][0x9e0] ;  /* 0x0002780000047ab9 */ /* 0x000fe20000000800 */
[----:B------:R4:W-:Y:S01]  /*12140*/  @!P1 SYNCS.ARRIVE.TRANS64.RED.A1T0 RZ, [R14+URZ], RZ ;  /* 0x000000ff0eff99a7 */ /* 0x0009e2000810043f */
[----:B------:R-:W-:-:S05]  /*12150*/  IADD3 R183, -R22, R183, R23 ;  /* 0x000000b716b77210 */ /* 0x000fca0007ffe117 */
[----:B------:R-:W0:Y:S01]  /*12160*/  MUFU.TANH R230, R230 ;  /* 0x000000e600e67308 */ /* 0x000e220000002400 */
        /* <DEDUP_REMOVED lines=34> */
[----:B--234-:R-:W-:Y:S05]  /*12390*/  @!P6 BRA `(.L_x_2847) ;  /* 0x000000000060e947 */ /* 0x01cfea0003800000 */
[----:B------:R-:W-:Y:S01]  /*123a0*/  IADD3 R233, -R22, R23, R233 ;  /* 0x0000001716e97210 */ /* 0x000fe20007ffe1e9 */
[----:B------:R-:W-:Y:S03]  /*123b0*/  BSSY B1, `(.L_x_2848) ;  /* 0x0000012000017945 */ /* 0x000fe60003800000 */
[----:B------:R-:W-:-:S13]  /*123c0*/  ISETP.GT.AND P2, PT, R233, -0x1, PT ;  /* 0xffffffffe900780c */ /* 0x000fda0003f44270 */
[----:B------:R-:W-:Y:S05]  /*123d0*/  @P2 BRA `(.L_x_2849) ;  /* 0x0000000000242947 */ /* 0x000fea0003800000 */
[----:B------:R-:W-:Y:S01]  /*123e0*/  ULDC UR4, c[0x0][0x9e4] ;  /* 0x0002790000047ab9 */ /* 0x000fe20000000800 */
[----:B------:R-:W-:Y:S01]  /*123f0*/  LOP3.LUT R233, RZ, R233, RZ, 0x33, !PT ;  /* 0x000000e9ffe97212 */ /* 0x000fe200078e33ff */
[----:B------:R-:W-:-:S05]  /*12400*/  IMAD.U32 R234, RZ, RZ, UR4 ;  /* 0x00000004ffea7e24 */ /* 0x000fca000f8e00ff */
[----:B------:R-:W-:-:S13]  /*12410*/  ISETP.NE.AND P2, PT, R234, 0x1, PT ;  /* 0x00000001ea00780c */ /* 0x000fda0003f45270 */
[----:B------:R-:W2:Y:S02]  /*12420*/  @P2 LDC.64 R14, c[0x0][0x9e8] ;  /* 0x00027a00ff0e2b82 */ /* 0x000ea40000000a00 */
[----:B--2---:R-:W-:-:S05]  /*12430*/  @P2 IMAD.HI.U32 R14, R233, R14, RZ ;  /* 0x0000000ee90e2227 */ /* 0x004fca00078e00ff */
[----:B------:R-:W-:-:S04]  /*12440*/  @P2 SHF.R.U32.HI R233, RZ, R15, R14 ;  /* 0x0000000fffe92219 */ /* 0x000fc8000001160e */
[----:B------:R-:W-:Y:S01]  /*12450*/  LOP3.LUT R233, RZ, R233, RZ, 0x33, !PT ;  /* 0x000000e9ffe97212 */ /* 0x000fe200078e33ff */
[----:B------:R-:W-:Y:S06]  /*12460*/  BRA `(.L_x_2850) ;  /* 0x0000000000187947 */ /* 0x000fec0003800000 */
.L_x_2849:
[----:B------:R-:W-:Y:S02]  /*12470*/  ULDC UR4, c[0x0][0x9e4] ;  /* 0x0002790000047ab9 */ /* 0x000fe40000000800 */
[----:B------:R-:W-:-:S05]  /*12480*/  IMAD.U32 R234, RZ, RZ, UR4 ;  /* 0x00000004ffea7e24 */ /* 0x000fca000f8e00ff */
[----:B------:R-:W-:-:S13]  /*12490*/  ISETP.NE.AND P2, PT, R234, 0x1, PT ;  /* 0x00000001ea00780c */ /* 0x000fda0003f45270 */
[----:B------:R-:W2:Y:S02]  /*124a0*/  @P2 LDC.64 R14, c[0x0][0x9e8] ;  /* 0x00027a00ff0e2b82 */ /* 0x000ea40000000a00 */
[----:B--2---:R-:W-:-:S05]  /*124b0*/  @P2 IMAD.HI.U32 R14, R233, R14, RZ ;  /* 0x0000000ee90e2227 */ /* 0x004fca00078e00ff */
[----:B------:R-:W-:-:S07]  /*124c0*/  @P2 SHF.R.U32.HI R233, RZ, R15, R14 ;  /* 0x0000000fffe92219 */ /* 0x000fce000001160e */
.L_x_2850:
[----:B------:R-:W-:Y:S05]  /*124d0*/  BSYNC B1 ;  /* 0x0000000000017941 */ /* 0x000fea0003800000 */
.L_x_2848:
[----:B------:R-:W-:-:S04]  /*124e0*/  IMAD R233, R233, R234, -R178 ;  /* 0x000000eae9e97224 */ /* 0x000fc800078e0ab2 */
[----:B------:R-:W-:-:S05]  /*124f0*/  IMAD.IADD R233, R233, 0x1, -R186 ;  /* 0x00000001e9e97824 */ /* 0x000fca00078e0aba */
[----:B------:R-:W-:Y:S02]  /*12500*/  VIMNMX R182, R182, R233, !PT ;  /* 0x000000e9b6b67248 */ /* 0x000fe40007fe0100 */
[----:B------:R-:W-:-:S07]  /*12510*/  VIADDMNMX R181, R233, R234, R181, PT ;  /* 0x000000eae9b57246 */ /* 0x000fce00038001b5 */
.L_x_2847:
[----:B------:R-:W-:Y:S01]  /*12520*/  ISETP.GT.AND P2, PT, R12, -0x1, PT ;  /* 0xffffffff0c00780c */ /* 0x000fe20003f44270 */
[----:B------:R-:W2:Y:S03]  /*12530*/  SHFL.IDX PT, R20, R20, 0x1, 0x1c1f ;  /* 0x003c1f0014147f89 */ /* 0x000ea600000e0000 */
[C---:B------:R-:W-:Y:S02]  /*12540*/  ISETP.GT.AND P4, PT, R182.reuse, RZ, P2 ;  /* 0x000000ffb600720c */ /* 0x040fe40001784270 */
[----:B------:R-:W-:Y:S02]  /*12550*/  ISETP.GT.AND P3, PT, R182, 0x1, P2 ;  /* 0x00000001b600780c */ /* 0x000fe40001764270 */
[C---:B------:R-:W-:Y:S02]  /*12560*/  ISETP.LT.OR P4, PT, R181.reuse, 0x1, P4 ;  /* 0x00000001b500780c */ /* 0x040fe40002781670 */
[----:B------:R-:W-:-:S02]  /*12570*/  ISETP.LT.OR P3, PT, R181, 0x2, P3 ;  /* 0x00000002b500780c */ /* 0x000fc40001f61670 */
[----:B------:R-:W-:Y:S02]  /*12580*/  FSEL R216, R216, -INF , !P4 ;  /* 0xff800000d8d87808 */ /* 0x000fe40006000000 */
[----:B0-----:R-:W-:Y:S02]  /*12590*/  FSEL R230, R230, -INF , !P3 ;  /* 0xff800000e6e67808 */ /* 0x001fe40005800000 */
[C---:B------:R-:W-:Y:S02]  /*125a0*/  ISETP.GT.AND P4, PT, R182.reuse, 0x8, P2 ;  /* 0x00000008b600780c */ /* 0x040fe40001784270 */
[----:B------:R-:W-:Y:S02]  /*125b0*/  ISETP.GT.AND P3, PT, R182, 0x9, P2 ;  /* 0x00000009b600780c */ /* 0x000fe40001764270 */
[C---:B------:R-:W-:Y:S02]  /*125c0*/  ISETP.LT.OR P4, PT, R181.reuse, 0x9, P4 ;  /* 0x00000009b500780c */ /* 0x040fe40002781670 */
[----:B------:R-:W-:-:S02]  /*125d0*/  ISETP.LT.OR P3, PT, R181, 0xa, P3 ;  /* 0x0000000ab500780c */ /* 0x000fc40001f61670 */
[----:B------:R-:W-:Y:S01]  /*125e0*/  FSEL R155, R155, -INF , !P4 ;  /* 0xff8000009b9b7808 */ /* 0x000fe20006000000 */
[--C-:B--2---:R-:W-:Y:S01]  /*125f0*/  IMAD.IADD R183, R183, 0x1, R20.reuse ;  /* 0x00000001b7b77824 */ /* 0x104fe200078e0214 */
[----:B------:R-:W-:Y:S01]  /*12600*/  FSEL R231, R231, -INF , !P3 ;  /* 0xff800000e7e77808 */ /* 0x000fe20005800000 */
[----:B------:R-:W-:Y:S01]  /*12610*/  IMAD.IADD R232, R232, 0x1, R20 ;  /* 0x00000001e8e87824 */ /* 0x000fe200078e0214 */
[C---:B------:R-:W-:Y:S02]  /*12620*/  ISETP.GT.AND P4, PT, R182.reuse, 0x10, P2 ;  /* 0x00000010b600780c */ /* 0x040fe40001784270 */
[----:B------:R-:W-:Y:S02]  /*12630*/  ISETP.GT.AND P3, PT, R182, 0x11, P2 ;  /* 0x00000011b600780c */ /* 0x000fe40001764270 */
[C---:B------:R-:W-:Y:S02]  /*12640*/  ISETP.LT.OR P4, PT, R181.reuse, 0x11, P4 ;  /* 0x00000011b500780c */ /* 0x040fe40002781670 */
[----:B------:R-:W-:-:S02]  /*12650*/  ISETP.LT.OR P3, PT, R181, 0x12, P3 ;  /* 0x00000012b500780c */ /* 0x000fc40001f61670 */
[----:B------:R-:W-:Y:S02]  /*12660*/  FSEL R158, R158, -INF , !P4 ;  /* 0xff8000009e9e7808 */ /* 0x000fe40006000000 */
[----:B------:R-:W-:Y:S02]  /*12670*/  FSEL R161, R161, -INF , !P3 ;  /* 0xff800000a1a17808 */ /* 0x000fe40005800000 */
        /* <DEDUP_REMOVED lines=29> */
[----:B------:R-:W-:Y:S01]  /*12850*/  FSEL R180, R180, -INF , !P3 ;  /* 0xff800000b4b47808 */ /* 0x000fe20005800000 */
[----:B------:R-:W-:Y:S08]  /*12860*/  @!P6 BRA `(.L_x_2851) ;  /* 0x000000000060e947 */ /* 0x000ff00003800000 */
        /* <DEDUP_REMOVED lines=8> */
[----:B------:R-:W0:Y:S02]  /*128f0*/  @P3 LDC.64 R14, c[0x0][0x9e8] ;  /* 0x00027a00ff0e3b82 */ /* 0x000e240000000a00 */
[----:B0-----:R-:W-:-:S05]  /*12900*/  @P3 IMAD.HI.U32 R14, R20, R14, RZ ;  /* 0x0000000e140e3227 */ /* 0x001fca00078e00ff */
[----:B------:R-:W-:-:S04]  /*12910*/  @P3 SHF.R.U32.HI R20, RZ, R15, R14 ;  /* 0x0000000fff143219 */ /* 0x000fc8000001160e */
[----:B------:R-:W-:Y:S01]  /*12920*/  LOP3.LUT R20, RZ, R20, RZ, 0x33, !PT ;  /* 0x00000014ff147212 */ /* 0x000fe200078e33ff */
[----:B------:R-:W-:Y:S06]  /*12930*/  BRA `(.L_x_2854) ;  /* 0x0000000000187947 */ /* 0x000fec0003800000 */
.L_x_2853:
[----:B------:R-:W-:Y:S02]  /*12940*/  ULDC UR4, c[0x0][0x9e4] ;  /* 0x0002790000047ab9 */ /* 0x000fe40000000800 */
[----:B------:R-:W-:-:S05]  /*12950*/  IMAD.U32 R181, RZ, RZ, UR4 ;  /* 0x00000004ffb57e24 */ /* 0x000fca000f8e00ff */
[----:B------:R-:W-:-:S13]  /*12960*/  ISETP.NE.AND P3, PT, R181, 0x1, PT ;  /* 0x00000001b500780c */ /* 0x000fda0003f65270 */
[----:B------:R-:W0:Y:S02]  /*12970*/  @P3 LDC.64 R14, c[0x0][0x9e8] ;  /* 0x00027a00ff0e3b82 */ /* 0x000e240000000a00 */
[----:B0-----:R-:W-:-:S05]  /*12980*/  @P3 IMAD.HI.U32 R14, R20, R14, RZ ;  /* 0x0000000e140e3227 */ /* 0x001fca00078e00ff */
[----:B------:R-:W-:-:S07]  /*12990*/  @P3 SHF.R.U32.HI R20, RZ, R15, R14 ;  /* 0x0000000fff143219 */ /* 0x000fce000001160e */
.L_x_2854:
[----:B------:R-:W-:Y:S05]  /*129a0*/  BSYNC B1 ;  /* 0x0000000000017941 */ /* 0x000fea0003800000 */
.L_x_2852:
[----:B------:R-:W-:-:S04]  /*129b0*/  IMAD R20, R20, R181, -R178 ;  /* 0x000000b514147224 */ /* 0x000fc800078e0ab2 */
[----:B------:R-:W-:-:S05]  /*129c0*/  IMAD.IADD R20, R20, 0x1, -R186 ;  /* 0x0000000114147824 */ /* 0x000fca00078e0aba */
[----:B------:R-:W-:Y:S02]  /*129d0*/  VIMNMX R232, R232, R20, !PT ;  /* 0x00000014e8e87248 */ /* 0x000fe40007fe0100 */
[----:B------:R-:W-:-:S07]  /*129e0*/  VIADDMNMX R183, R20, R181, R183, PT ;  /* 0x000000b514b77246 */ /* 0x000fce00038001b7 */
.L_x_2851:
[----:B------:R-:W-:Y:S01]  /*129f0*/  FMNMX.FTZ R14, R216, R215, !PT ;  /* 0x000000d7d80e7209 */ /* 0x000fe20007810000 */
[----:B------:R-:W-:Y:S02]  /*12a00*/  ULDC UR4, c[0x0][0x988] ;  /* 0x0002620000047ab9 */ /* 0x000fe40000000800 */
[----:B------:R-:W-:Y:S01]  /*12a10*/  IMAD.U32 R20, RZ, RZ, UR4 ;  /* 0x00000004ff147e24 */ /* 0x000fe2000f8e00ff */
        /* <DEDUP_REMOVED lines=16> */
[----:B0-----:R-:W-:-:S05]  /*12b20*/  FMNMX.FTZ R14, R14, R15, !PT ;  /* 0x0000000f0e0e7209 */ /* 0x001fca0007810000 */
[----:B------:R-:W0:Y:S02]  /*12b30*/  SHFL.BFLY PT, R15, R14, 0x1, 0x1f ;  /* 0x0c201f000e0f7f89 */ /* 0x000e2400000e0000 */
[----:B0-----:R-:W-:-:S04]  /*12b40*/  FMNMX.FTZ R14, R14, R15, !PT ;  /* 0x0000000f0e0e7209 */ /* 0x001fc80007810000 */
[C---:B------:R-:W-:Y:S01]  /*12b50*/  FSETP.NEU.FTZ.AND P3, PT, R14.reuse, -INF , PT ;  /* 0xff8000000e00780b */ /* 0x040fe20003f7d000 */
[----:B------:R-:W-:-:S03]  /*12b60*/  FMUL.FTZ R15, R14, R20 ;  /* 0x000000140e0f7220 */ /* 0x000fc60000410000 */
[----:B------:R-:W-:Y:S02]  /*12b70*/  FSEL R178, R14, RZ, P3 ;  /* 0x000000ff0eb27208 */ /* 0x000fe40001800000 */
[----:B------:R-:W-:Y:S02]  /*12b80*/  FSEL R15, R15, RZ, P3 ;  /* 0x000000ff0f0f7208 */ /* 0x000fe40001800000 */
[----:B------:R-:W-:Y:S01]  /*12b90*/  ISETP.GT.AND P3, PT, R232, 0x1, P2 ;  /* 0x00000001e800780c */ /* 0x000fe20001764270 */
[----:B------:R-:W-:Y:S02]  /*12ba0*/  FADD.FTZ R178, -R178, R215 ;  /* 0x000000d7b2b27221 */ /* 0x000fe40000010100 */
[-CC-:B------:R-:W-:Y:S01]  /*12bb0*/  FFMA.FTZ R216, R216, R20.reuse, -R15.reuse ;  /* 0x00000014d8d87223 */ /* 0x180fe2000001080f */
[----:B------:R-:W-:Y:S01]  /*12bc0*/  ISETP.LT.OR P4, PT, R183, 0x2, P3 ;  /* 0x00000002b700780c */ /* 0x000fe20001f81670 */
[-CC-:B------:R-:W-:Y:S01]  /*12bd0*/  FFMA.FTZ R230, R230, R20.reuse, -R15.reuse ;  /* 0x00000014e6e67223 */ /* 0x180fe2000001080f */
[----:B------:R-:W-:Y:S01]  /*12be0*/  ISETP.GT.AND P3, PT, R232, 0x8, P2 ;  /* 0x00000008e800780c */ /* 0x000fe20001764270 */
[-CC-:B------:R-:W-:Y:S01]  /*12bf0*/  FFMA.FTZ R155, R155, R20.reuse, -R15.reuse ;  /* 0x000000149b9b7223 */ /* 0x180fe2000001080f */
[----:B------:R-:W-:Y:S01]  /*12c00*/  FSEL R181, R152, -INF , !P4 ;  /* 0xff80000098b57808 */ /* 0x000fe20006000000 */
[-CC-:B------:R-:W-:Y:S01]  /*12c10*/  FFMA.FTZ R231, R231, R20.reuse, -R15.reuse ;  /* 0x00000014e7e77223 */ /* 0x180fe2000001080f */
[----:B------:R-:W-:Y:S01]  /*12c20*/  ISETP.GT.AND P4, PT, R232, 0x9, P2 ;  /* 0x00000009e800780c */ /* 0x000fe20001784270 */
[-CC-:B------:R-:W-:Y:S01]  /*12c30*/  FFMA.FTZ R158, R158, R20.reuse, -R15.reuse ;  /* 0x000000149e9e7223 */ /* 0x180fe2000001080f */
[----:B------:R-:W-:Y:S01]  /*12c40*/  ISETP.LT.OR P3, PT, R183, 0x9, P3 ;  /* 0x00000009b700780c */ /* 0x000fe20001f61670 */
[-CC-:B------:R-:W-:Y:S01]  /*12c50*/  FFMA.FTZ R161, R161, R20.reuse, -R15.reuse ;  /* 0x00000014a1a17223 */ /* 0x180fe2000001080f */
[----:B------:R-:W-:Y:S01]  /*12c60*/  ISETP.LT.OR P4, PT, R183, 0xa, P4 ;  /* 0x0000000ab700780c */ /* 0x000fe20002781670 */
[-CC-:B------:R-:W-:Y:S01]  /*12c70*/  FFMA.FTZ R162, R162, R20.reuse, -R15.reuse ;  /* 0x00000014a2a27223 */ /* 0x180fe2000001080f */
[----:B------:R-:W-:Y:S01]  /*12c80*/  FSEL R153, R153, -INF , !P3 ;  /* 0xff80000099997808 */ /* 0x000fe20005800000 */
[-CC-:B------:R-:W-:Y:S01]  /*12c90*/  FFMA.FTZ R165, R165, R20.reuse, -R15.reuse ;  /* 0x00000014a5a57223 */ /* 0x180fe2000001080f */
[----:B------:R-:W-:Y:S01]  /*12ca0*/  FSEL R154, R154, -INF , !P4 ;  /* 0xff8000009a9a7808 */ /* 0x000fe20006000000 */
[-CC-:B------:R-:W-:Y:S01]  /*12cb0*/  FFMA.FTZ R166, R166, R20.reuse, -R15.reuse ;  /* 0x00000014a6a67223 */ /* 0x180fe2000001080f */
[C---:B------:R-:W-:Y:S01]  /*12cc0*/  ISETP.GT.AND P4, PT, R232.reuse, 0x11, P2 ;  /* 0x00000011e800780c */ /* 0x040fe20001784270 */
[-CC-:B------:R-:W-:Y:S01]  /*12cd0*/  FFMA.FTZ R169, R169, R20.reuse, -R15.reuse ;  /* 0x00000014a9a97223 */ /* 0x180fe2000001080f */
[----:B------:R-:W-:Y:S01]  /*12ce0*/  ISETP.GT.AND P3, PT, R232, 0x10, P2 ;  /* 0x00000010e800780c */ /* 0x000fe20001764270 */
        /* <DEDUP_REMOVED lines=8> */
[-C--:B------:R-:W-:Y:S01]  /*12d70*/  FFMA.FTZ R180, R180, R20.reuse, -R15 ;  /* 0x00000014b4b47223 */ /* 0x080fe2000001080f */
[C---:B------:R-:W-:Y:S01]  /*12d80*/  ISETP.LT.OR P3, PT, R183.reuse, 0x11, P3 ;  /* 0x00000011b700780c */ /* 0x040fe20001f61670 */
[----:B------:R-:W-:Y:S01]  /*12d90*/  FMUL.FTZ R157, R178, R20 ;  /* 0x00000014b29d7220 */ /* 0x000fe20000410000 */
[----:B------:R-:W-:Y:S01]  /*12da0*/  ISETP.LT.OR P4, PT, R183, 0x1a, P4 ;  /* 0x0000001ab700780c */ /* 0x000fe20002781670 */
[----:B------:R-:W-:Y:S01]  /*12db0*/  MUFU.EX2 R152, R216 ;  /* 0x000000d800987308 */ /* 0x000fe20000000800 */
[----:B------:R-:W-:-:S02]  /*12dc0*/  FSEL R156, R156, -INF , !P3 ;  /* 0xff8000009c9c7808 */ /* 0x000fc40005800000 */
[----:B------:R-:W-:Y:S02]  /*12dd0*/  FSEL R160, R160, -INF , !P4 ;  /* 0xff800000a0a07808 */ /* 0x000fe40006000000 */
[C---:B------:R-:W-:Y:S02]  /*12de0*/  ISETP.GT.AND P4, PT, R232.reuse, 0x21, P2 ;  /* 0x00000021e800780c */ /* 0x040fe40001784270 */
[----:B------:R-:W-:Y:S01]  /*12df0*/  ISETP.GT.AND P3, PT, R232, 0x18, P2 ;  /* 0x00000018e800780c */ /* 0x000fe20001764270 */
[----:B------:R-:W0:Y:S01]  /*12e00*/  MUFU.EX2 R157, R157 ;  /* 0x0000009d009d7308 */ /* 0x000e220000000800 */
[C---:B------:R-:W-:Y:S02]  /*12e10*/  ISETP.LT.OR P4, PT, R183.reuse, 0x22, P4 ;  /* 0x00000022b700780c */ /* 0x040fe40002781670 */
[----:B------:R-:W-:Y:S02]  /*12e20*/  ISETP.LT.OR P3, PT, R183, 0x19, P3 ;  /* 0x00000019b700780c */ /* 0x000fe40001f61670 */
[----:B------:R-:W-:-:S02]  /*12e30*/  FSEL R164, R164, -INF , !P4 ;  /* 0xff800000a4a47808 */ /* 0x000fc40006000000 */
[C---:B------:R-:W-:Y:S01]  /*12e40*/  ISETP.GT.AND P4, PT, R232.reuse, 0x29, P2 ;  /* 0x00000029e800780c */ /* 0x040fe20001784270 */
[----:B------:R-:W2:Y:S01]  /*12e50*/  MUFU.EX2 R230, R230 ;  /* 0x000000e600e67308 */ /* 0x000ea20000000800 */
[----:B------:R-:W-:Y:S02]  /*12e60*/  FSEL R159, R159, -INF , !P3 ;  /* 0xff8000009f9f7808 */ /* 0x000fe40005800000 */
[----:B------:R-:W-:Y:S02]  /*12e70*/  ISETP.LT.OR P4, PT, R183, 0x2a, P4 ;  /* 0x0000002ab700780c */ /* 0x000fe40002781670 */
[----:B------:R-:W-:Y:S02]  /*12e80*/  ISETP.GT.AND P3, PT, R232, 0x20, P2 ;  /* 0x00000020e800780c */ /* 0x000fe40001764270 */
[----:B------:R-:W-:Y:S01]  /*12e90*/  FSEL R168, R168, -INF , !P4 ;  /* 0xff800000a8a87808 */ /* 0x000fe20006000000 */
[----:B------:R-:W3:Y:S01]  /*12ea0*/  MUFU.EX2 R155, R155 ;  /* 0x0000009b009b7308 */ /* 0x000ee20000000800 */
[----:B------:R-:W-:Y:S01]  /*12eb0*/  ISETP.GT.AND P4, PT, R232, RZ, P2 ;  /* 0x000000ffe800720c */ /* 0x000fe20001784270 */
[----:B0-----:R-:W-:Y:S01]  /*12ec0*/  FFMA.FTZ R0, R157, R0, R152 ;  /* 0x000000009d007223 */ /* 0x001fe20000010098 */
[C---:B------:R-:W-:Y:S01]  /*12ed0*/  ISETP.LT.OR P3, PT, R183.reuse, 0x21, P3 ;  /* 0x00000021b700780c */ /* 0x040fe20001f61670 */
[-C--:B------:R-:W-:Y:S01]  /*12ee0*/  FMUL.FTZ R24, R24, R157.reuse ;  /* 0x0000009d18187220 */ /* 0x080fe20000410000 */
[----:B------:R-:W-:Y:S01]  /*12ef0*/  ISETP.LT.OR P4, PT, R183, 0x1, P4 ;  /* 0x00000001b700780c */ /* 0x000fe20002781670 */
[-C--:B------:R-:W-:Y:S01]  /*12f00*/  FMUL.FTZ R25, R25, R157.reuse ;  /* 0x0000009d19197220 */ /* 0x080fe20000410000 */
[----:B------:R-:W-:Y:S01]  /*12f10*/  FSEL R163, R163, -INF , !P3 ;  /* 0xff800000a3a37808 */ /* 0x000fe20005800000 */
[----:B------:R-:W0:Y:S01]  /*12f20*/  MUFU.EX2 R231, R231 ;  /* 0x000000e700e77308 */ /* 0x000e220000000800 */
[----:B------:R-:W-:Y:S01]  /*12f30*/  FSEL R21, R21, -INF , !P4 ;  /* 0xff80000015157808 */ /* 0x000fe20006000000 */
[----:B--2---:R-:W-:Y:S01]  /*12f40*/  FADD.FTZ R0, R230, R0 ;  /* 0x00000000e6007221 */ /* 0x004fe20000010000 */
[----:B------:R-:W-:Y:S01]  /*12f50*/  ISETP.GT.AND P3, PT, R232, 0x28, P2 ;  /* 0x00000028e800780c */ /* 0x000fe20001764270 */
[----:B------:R-:W-:Y:S01]  /*12f60*/  FMUL.FTZ R28, R28, R157 ;  /* 0x0000009d1c1c7220 */ /* 0x000fe20000410000 */
[----:B------:R-:W-:Y:S01]  /*12f70*/  FMNMX.FTZ R15, R21, R213, !PT ;  /* 0x000000d5150f7209 */ /* 0x000fe20007810000 */
[----:B------:R-:W-:Y:S01]  /*12f80*/  FMUL.FTZ R29, R29, R157 ;  /* 0x0000009d1d1d7220 */ /* 0x000fe20000410000 */
[----:B------:R-:W-:Y:S01]  /*12f90*/  ISETP.LT.OR P3, PT, R183, 0x29, P3 ;  /* 0x00000029b700780c */ /* 0x000fe20001f61670 */
[----:B------:R-:W2:Y:S01]  /*12fa0*/  MUFU.EX2 R158, R158 ;  /* 0x0000009e009e7308 */ /* 0x000ea20000000800 */
[----:B------:R-:W-:Y:S01]  /*12fb0*/  FMNMX.FTZ R15, R181, R15, !PT ;  /* 0x0000000fb50f7209 */ /* 0x000fe20007810000 */
[----:B---3--:R-:W-:Y:S01]  /*12fc0*/  FADD.FTZ R0, R155, R0 ;  /* 0x000000009b007221 */ /* 0x008fe20000010000 */
[----:B------:R-:W-:Y:S01]  /*12fd0*/  FSEL R167, R167, -INF , !P3 ;  /* 0xff800000a7a77808 */ /* 0x000fe20005800000 */
[----:B------:R-:W-:Y:S01]  /*12fe0*/  FMUL.FTZ R32, R32, R157 ;  /* 0x0000009d20207220 */ /* 0x000fe20000410000 */
[----:B------:R-:W-:Y:S01]  /*12ff0*/  FMNMX.FTZ R15, R153, R15, !PT ;  /* 0x0000000f990f7209 */ /* 0x000fe20007810000 */
[----:B------:R-:W-:Y:S01]  /*13000*/  FMUL.FTZ R33, R33, R157 ;  /* 0x0000009d21217220 */ /* 0x000fe20000410000 */
[----:B------:R-:W-:Y:S01]  /*13010*/  ISETP.GT.AND P3, PT, R232, 0x30, P2 ;  /* 0x00000030e800780c */ /* 0x000fe20001764270 */
[----:B------:R-:W3:Y:S01]  /*13020*/  MUFU.EX2 R161, R161 ;  /* 0x000000a100a17308 */ /* 0x000ee20000000800 */
[----:B------:R-:W-:Y:S01]  /*13030*/  FMNMX.FTZ R15, R154, R15, !PT ;  /* 0x0000000f9a0f7209 */ /* 0x000fe20007810000 */
[----:B0-----:R-:W-:Y:S01]  /*13040*/  FADD.FTZ R0, R231, R0 ;  /* 0x00000000e7007221 */ /* 0x001fe20000010000 */
[----:B------:R-:W-:Y:S01]  /*13050*/  ISETP.LT.OR P3, PT, R183, 0x31, P3 ;  /* 0x00000031b700780c */ /* 0x000fe20001f61670 */
[----:B------:R-:W-:Y:S01]  /*13060*/  FMUL.FTZ R36, R36, R157 ;  /* 0x0000009d24247220 */ /* 0x000fe20000410000 */
[----:B------:R-:W-:Y:S01]  /*13070*/  FMNMX.FTZ R15, R156, R15, !PT ;  /* 0x0000000f9c0f7209 */ /* 0x000fe20007810000 */
[----:B------:R-:W-:Y:S01]  /*13080*/  FMUL.FTZ R37, R37, R157 ;  /* 0x0000009d25257220 */ /* 0x000fe20000410000 */
[----:B------:R-:W-:Y:S01]  /*13090*/  FSEL R171, R171, -INF , !P3 ;  /* 0xff800000abab7808 */ /* 0x000fe20005800000 */
[----:B------:R-:W0:Y:S01]  /*130a0*/  MUFU.EX2 R162, R162 ;  /* 0x000000a200a27308 */ /* 0x000e220000000800 */
[----:B------:R-:W-:Y:S01]  /*130b0*/  FMNMX.FTZ R15, R182, R15, !PT ;  /* 0x0000000fb60f7209 */ /* 0x000fe20007810000 */
[----:B--2---:R-:W-:Y:S01]  /*130c0*/  FADD.FTZ R0, R158, R0 ;  /* 0x000000009e007221 */ /* 0x004fe20000010000 */
[----:B------:R-:W-:Y:S01]  /*130d0*/  ISETP.GT.AND P3, PT, R232, 0x31, P2 ;  /* 0x00000031e800780c */ /* 0x000fe20001764270 */
[----:B------:R-:W-:Y:S01]  /*130e0*/  FMUL.FTZ R40, R40, R157 ;  /* 0x0000009d28287220 */ /* 0x000fe20000410000 */
[----:B------:R-:W-:Y:S01]  /*130f0*/  FMNMX.FTZ R15, R159, R15, !PT ;  /* 0x0000000f9f0f7209 */ /* 0x000fe20007810000 */
[----:B------:R-:W-:Y:S01]  /*13100*/  FMUL.FTZ R41, R41, R157 ;  /* 0x0000009d29297220 */ /* 0x000fe20000410000 */
[----:B------:R-:W-:Y:S01]  /*13110*/  ISETP.GT.AND P4, PT, R232, 0x38, P2 ;  /* 0x00000038e800780c */ /* 0x000fe20001784270 */
[----:B------:R-:W2:Y:S01]  /*13120*/  MUFU.EX2 R165, R165 ;  /* 0x000000a500a57308 */ /* 0x000ea20000000800 */
[----:B------:R-:W-:Y:S01]  /*13130*/  FMNMX.FTZ R15, R160, R15, !PT ;  /* 0x0000000fa00f7209 */ /* 0x000fe20007810000 */
[----:B---3--:R-:W-:Y:S01]  /*13140*/  FADD.FTZ R0, R161, R0 ;  /* 0x00000000a1007221 */ /* 0x008fe20000010000 */
[----:B------:R-:W-:Y:S01]  /*13150*/  ISETP.LT.OR P3, PT, R183, 0x32, P3 ;  /* 0x00000032b700780c */ /* 0x000fe20001f61670 */
        /* <DEDUP_REMOVED lines=15> */
[----:B------:R-:W-:Y:S01]  /*13250*/  ISETP.LT.OR P2, PT, R183, 0x3a, P2 ;  /* 0x0000003ab700780c */ /* 0x000fe20001741670 */
[----:B------:R-:W-:Y:S01]  /*13260*/  FMUL.FTZ R52, R52, R157 ;  /* 0x0000009d34347220 */ /* 0x000fe20000410000 */
[----:B------:R-:W-:Y:S01]  /*13270*/  FMNMX.FTZ R15, R171, R15, !PT ;  /* 0x0000000fab0f7209 */ /* 0x000fe20007810000 */
[----:B------:R-:W-:Y:S01]  /*13280*/  FMUL.FTZ R53, R53, R157 ;  /* 0x0000009d35357220 */ /* 0x000fe20000410000 */
[----:B------:R-:W-:Y:S01]  /*13290*/  FSEL R174, R174, -INF , !P4 ;  /* 0xff800000aeae7808 */ /* 0x000fe20006000000 */
[----:B------:R-:W-:Y:S01]  /*132a0*/  MUFU.EX2 R173, R173 ;  /* 0x000000ad00ad7308 */ /* 0x000fe20000000800 */
[----:B------:R-:W-:Y:S01]  /*132b0*/  FMNMX.FTZ R15, R172, R15, !PT ;  /* 0x0000000fac0f7209 */ /* 0x000fe20007810000 */
[----:B---3--:R-:W-:Y:S01]  /*132c0*/  FADD.FTZ R0, R166, R0 ;  /* 0x00000000a6007221 */ /* 0x008fe20000010000 */
[----:B------:R-:W-:Y:S01]  /*132d0*/  FSEL R175, R175, -INF , !P2 ;  /* 0xff800000afaf7808 */ /* 0x000fe20005000000 */
[----:B------:R-:W-:Y:S01]  /*132e0*/  FMUL.FTZ R56, R56, R157 ;  /* 0x0000009d38387220 */ /* 0x000fe20000410000 */
[----:B------:R-:W-:Y:S01]  /*132f0*/  FMNMX.FTZ R15, R174, R15, !PT ;  /* 0x0000000fae0f7209 */ /* 0x000fe20007810000 */
[----:B------:R-:W-:Y:S01]  /*13300*/  FMUL.FTZ R57, R57, R157 ;  /* 0x0000009d39397220 */ /* 0x000fe20000410000 */
[----:B------:R-:W-:Y:S01]  /*13310*/  F2FP.F16.F32.PACK_AB R152, R230, R152 ;  /* 0x00000098e698723e */ /* 0x000fe200000000ff */
[----:B------:R-:W-:Y:S01]  /*13320*/  MUFU.EX2 R177, R177 ;  /* 0x000000b100b17308 */ /* 0x000fe20000000800 */
[----:B------:R-:W-:Y:S01]  /*13330*/  FMNMX.FTZ R15, R175, R15, !PT ;  /* 0x0000000faf0f7209 */ /* 0x000fe20007810000 */
[----:B0-----:R-:W-:Y:S01]  /*13340*/  FADD.FTZ R0, R169, R0 ;  /* 0x00000000a9007221 */ /* 0x001fe20000010000 */
[----:B------:R-:W-:Y:S01]  /*13350*/  ISETP.NE.AND P3, PT, R194, RZ, PT ;  /* 0x000000ffc200720c */ /* 0x000fe20003f65270 */
[-C--:B------:R-:W-:Y:S01]  /*13360*/  FMUL.FTZ R60, R60, R157.reuse ;  /* 0x0000009d3c3c7220 */ /* 0x080fe20000410000 */
[-C--:B------:R-:W-:Y:S01]  /*13370*/  FMUL.FTZ R61, R61, R157.reuse ;  /* 0x0000009d3d3d7220 */ /* 0x080fe20000410000 */
[----:B------:R-:W0:Y:S01]  /*13380*/  SHFL.BFLY PT, R178, R15, 0x2, 0x1f ;  /* 0x0c401f000fb27f89 */ /* 0x000e2200000e0000 */
        /* <DEDUP_REMOVED lines=9> */
[----:B------:R-:W-:Y:S01]  /*13420*/  @!P3 IMAD R214, R214, 0x40, R191 ;  /* 0x00000040d6d6b824 */ /* 0x000fe200078e02bf */
[----:B------:R-:W-:Y:S01]  /*13430*/  MUFU.EX2 R180, R180 ;  /* 0x000000b400b47308 */ /* 0x000fe20000000800 */
[-C--:B------:R-:W-:Y:S01]  /*13440*/  FMUL.FTZ R80, R80, R157.reuse ;  /* 0x0000009d50507220 */ /* 0x080fe20000410000 */
[----:B------:R-:W-:Y:S01]  /*13450*/  FMUL.FTZ R81, R81, R157 ;  /* 0x0000009d51517220 */ /* 0x000fe20000410000 */
[----:B------:R-:W-:-:S02]  /*13460*/  @!P3 IMAD R214, R214, 0x4, R2 ;  /* 0x00000004d6d6b824 */ /* 0x000fc400078e0202 */
[-C--:B------:R-:W-:Y:S01]  /*13470*/  FMUL.FTZ R84, R84, R157.reuse ;  /* 0x0000009d54547220 */ /* 0x080fe20000410000 */
[-C--:B------:R-:W-:Y:S01]  /*13480*/  FMUL.FTZ R85, R85, R157.reuse ;  /* 0x0000009d55557220 */ /* 0x080fe20000410000 */
[-C--:B------:R-:W-:Y:S01]  /*13490*/  FMUL.FTZ R88, R88, R157.reuse ;  /* 0x0000009d58587220 */ /* 0x080fe20000410000 */
[-C--:B------:R-:W-:Y:S01]  /*134a0*/  FMUL.FTZ R89, R89, R157.reuse ;  /* 0x0000009d59597220 */ /* 0x080fe20000410000 */
[----:B------:R-:W-:Y:S01]  /*134b0*/  @!P3 STS [R214+0x28800], R157 ;  /* 0x0288009dd600b388 */ /* 0x000fe20000000800 */
[-C--:B------:R-:W-:Y:S01]  /*134c0*/  FMUL.FTZ R92, R92, R157.reuse ;  /* 0x0000009d5c5c7220 */ /* 0x080fe20000410000 */
[-C--:B------:R-:W-:Y:S01]  /*134d0*/  FMUL.FTZ R93, R93, R157.reuse ;  /* 0x0000009d5d5d7220 */ /* 0x080fe20000410000 */
[-C--:B------:R-:W-:Y:S01]  /*134e0*/  FMUL.FTZ R96, R96, R157.reuse ;  /* 0x0000009d60607220 */ /* 0x080fe20000410000 */
[-C--:B------:R-:W-:Y:S01]  /*134f0*/  FMUL.FTZ R97, R97, R157.reuse ;  /* 0x0000009d61617220 */ /* 0x080fe20000410000 */
[----:B0-----:R-:W-:Y:S01]  /*13500*/  FMNMX.FTZ R15, R15, R178, !PT ;  /* 0x000000b20f0f7209 */ /* 0x001fe20007810000 */
        /* <DEDUP_REMOVED lines=27> */
[----:B0-----:R-:W-:-:S02]  /*136c0*/  FMNMX.FTZ R15, R15, R178, !PT ;  /* 0x000000b20f0f7209 */ /* 0x001fc40007810000 */
[----:B------:R0:W2:Y:S02]  /*136d0*/  MUFU.EX2 R178, R170 ;  /* 0x000000aa00b27308 */ /* 0x0000a40000000800 */
[C---:B------:R-:W-:Y:S01]  /*136e0*/  FSETP.NEU.FTZ.AND P2, PT, R15.reuse, -INF , PT ;  /* 0xff8000000f00780b */ /* 0x040fe20003f5d000 */
[----:B------:R-:W-:-:S03]  /*136f0*/  FMUL.FTZ R215, R15, R20 ;  /* 0x000000140fd77220 */ /* 0x000fc60000410000 */
[----:B------:R-:W-:Y:S02]  /*13700*/  FSEL R216, R15, RZ, P2 ;  /* 0x000000ff0fd87208 */ /* 0x000fe40001000000 */
[----:B------:R-:W-:-:S03]  /*13710*/  FSEL R215, R215, RZ, P2 ;  /* 0x000000ffd7d77208 */ /* 0x000fc60001000000 */
[----:B------:R-:W-:Y:S02]  /*13720*/  FADD.FTZ R216, -R216, R213 ;  /* 0x000000d5d8d87221 */ /* 0x000fe40000010100 */
[-CC-:B------:R-:W-:Y:S01]  /*13730*/  FFMA.FTZ R213, R21, R20.reuse, -R215.reuse ;  /* 0x0000001415d57223 */ /* 0x180fe200000108d7 */
[-CC-:B------:R-:W-:Y:S01]  /*13740*/  FFMA.FTZ R183, R181, R20.reuse, -R215.reuse ;  /* 0x00000014b5b77223 */ /* 0x180fe200000108d7 */
[-C--:B------:R-:W-:Y:S01]  /*13750*/  FMUL.FTZ R21, R216, R20.reuse ;  /* 0x00000014d8157220 */ /* 0x080fe20000410000 */
[-CC-:B------:R-:W-:Y:S01]  /*13760*/  FFMA.FTZ R153, R153, R20.reuse, -R215.reuse ;  /* 0x0000001499997223 */ /* 0x180fe200000108d7 */
[-CC-:B0-----:R-:W-:Y:S01]  /*13770*/  FFMA.FTZ R170, R154, R20.reuse, -R215.reuse ;  /* 0x000000149aaa7223 */ /* 0x181fe200000108d7 */
[----:B------:R-:W-:Y:S01]  /*13780*/  F2FP.F16.F32.PACK_AB R154, R231, R155 ;  /* 0x0000009be79a723e */ /* 0x000fe200000000ff */
[----:B------:R-:W-:Y:S01]  /*13790*/  MUFU.EX2 R213, R213 ;  /* 0x000000d500d57308 */ /* 0x000fe20000000800 */
[-CC-:B------:R-:W-:Y:S01]  /*137a0*/  FFMA.FTZ R181, R156, R20.reuse, -R215.reuse ;  /* 0x000000149cb57223 */ /* 0x180fe200000108d7 */
[-CC-:B------:R-:W-:Y:S01]  /*137b0*/  FFMA.FTZ R182, R182, R20.reuse, -R215.reuse ;  /* 0x00000014b6b67223 */ /* 0x180fe200000108d7 */
[-CC-:B------:R-:W-:Y:S01]  /*137c0*/  FFMA.FTZ R159, R159, R20.reuse, -R215.reuse ;  /* 0x000000149f9f7223 */ /* 0x180fe200000108d7 */
[-CC-:B------:R-:W-:Y:S01]  /*137d0*/  FFMA.FTZ R216, R160, R20.reuse, -R215.reuse ;  /* 0x00000014a0d87223 */ /* 0x180fe200000108d7 */
[-CC-:B------:R-:W-:Y:S01]  /*137e0*/  FFMA.FTZ R163, R163, R20.reuse, -R215.reuse ;  /* 0x00000014a3a37223 */ /* 0x180fe200000108d7 */
[--C-:B------:R-:W-:Y:S01]  /*137f0*/  FFMA.FTZ R230, R164, R20, -R215.reuse ;  /* 0x00000014a4e67223 */ /* 0x100fe200000108d7 */
[----:B------:R-:W-:Y:S01]  /*13800*/  F2FP.F16.F32.PACK_AB R156, R161, R158 ;  /* 0x0000009ea19c723e */ /* 0x000fe200000000ff */
[----:B------:R-:W0:Y:S01]  /*13810*/  MUFU.EX2 R21, R21 ;  /* 0x0000001500157308 */ /* 0x000e220000000800 */
[-CC-:B------:R-:W-:Y:S01]  /*13820*/  FFMA.FTZ R167, R167, R20.reuse, -R215.reuse ;  /* 0x00000014a7a77223 */ /* 0x180fe200000108d7 */
[-CC-:B------:R-:W-:Y:S01]  /*13830*/  FFMA.FTZ R168, R168, R20.reuse, -R215.reuse ;  /* 0x00000014a8a87223 */ /* 0x180fe200000108d7 */
[-CC-:B------:R-:W-:Y:S01]  /*13840*/  FFMA.FTZ R171, R171, R20.reuse, -R215.reuse ;  /* 0x00000014abab7223 */ /* 0x180fe200000108d7 */
[--C-:B------:R-:W-:Y:S01]  /*13850*/  FFMA.FTZ R172, R172, R20, -R215.reuse ;  /* 0x00000014acac7223 */ /* 0x100fe200000108d7 */
[----:B------:R-:W-:Y:S01]  /*13860*/  F2FP.F16.F32.PACK_AB R158, R165, R162 ;  /* 0x000000a2a59e723e */ /* 0x000fe200000000ff */
[-CC-:B------:R-:W-:Y:S01]  /*13870*/  FFMA.FTZ R175, R175, R20.reuse, -R215.reuse ;  /* 0x00000014afaf7223 */ /* 0x180fe200000108d7 */
[----:B------:R-:W-:Y:S01]  /*13880*/  FFMA.FTZ R174, R174, R20, -R215 ;  /* 0x00000014aeae7223 */ /* 0x000fe200000108d7 */
[----:B------:R-:W3:Y:S01]  /*13890*/  MUFU.EX2 R183, R183 ;  /* 0x000000b700b77308 */ /* 0x000ee20000000800 */
[----:B--2---:R-:W-:Y:S01]  /*138a0*/  FADD.FTZ R0, R178, R0 ;  /* 0x00000000b2007221 */ /* 0x004fe20000010000 */
[----:B------:R-:W-:-:S02]  /*138b0*/  F2FP.F16.F32.PACK_AB R160, R169, R166 ;  /* 0x000000a6a9a0723e */ /* 0x000fc400000000ff */
[C---:B------:R-:W-:Y:S01]  /*138c0*/  F2FP.F16.F32.PACK_AB R162, R173.reuse, R178 ;  /* 0x000000b2ada2723e */ /* 0x040fe200000000ff */
[----:B------:R-:W-:Y:S01]  /*138d0*/  FADD.FTZ R0, R173, R0 ;  /* 0x00000000ad007221 */ /* 0x000fe20000010000 */
[----:B------:R-:W-:Y:S02]  /*138e0*/  F2FP.F16.F32.PACK_AB R166, R180, R179 ;  /* 0x000000b3b4a6723e */ /* 0x000fe400000000ff */
[----:B------:R2:W4:Y:S01]  /*138f0*/  MUFU.EX2 R155, R153 ;  /* 0x00000099009b7308 */ /* 0x0005220000000800 */
[----:B0-----:R-:W-:Y:S01]  /*13900*/  FFMA.FTZ R3, R21, R3, R213 ;  /* 0x0000000315037223 */ /* 0x001fe200000100d5 */
[----:B------:R0:W-:Y:S01]  /*13910*/  @!P3 STS [R214+0x28820], R21 ;  /* 0x02882015d600b388 */ /* 0x0001e20000000800 */
[-C--:B------:R-:W-:Y:S01]  /*13920*/  FMUL.FTZ R26, R26, R21.reuse ;  /* 0x000000151a1a7220 */ /* 0x080fe20000410000 */
[-C--:B------:R-:W-:Y:S01]  /*13930*/  FMUL.FTZ R27, R27, R21.reuse ;  /* 0x000000151b1b7220 */ /* 0x080fe20000410000 */
[-C--:B------:R-:W-:Y:S01]  /*13940*/  FMUL.FTZ R30, R30, R21.reuse ;  /* 0x000000151e1e7220 */ /* 0x080fe20000410000 */
[-C--:B------:R-:W-:Y:S01]  /*13950*/  FMUL.FTZ R31, R31, R21.reuse ;  /* 0x000000151f1f7220 */ /* 0x080fe20000410000 */
[----:B------:R-:W-:Y:S01]  /*13960*/  FMUL.FTZ R34, R34, R21 ;  /* 0x0000001522227220 */ /* 0x000fe20000410000 */
[----:B------:R-:W5:Y:S01]  /*13970*/  MUFU.EX2 R170, R170 ;  /* 0x000000aa00aa7308 */ /* 0x000f620000000800 */
[C---:B---3--:R-:W-:Y:S01]  /*13980*/  FADD.FTZ R3, R183.reuse, R3 ;  /* 0x00000003b7037221 */ /* 0x048fe20000010000 */
[----:B--2---:R-:W-:Y:S01]  /*13990*/  F2FP.F16.F32.PACK_AB R153, R183, R213 ;  /* 0x000000d5b799723e */ /* 0x004fe200000000ff */
        /* <DEDUP_REMOVED lines=13> */
[----:B------:R-:W3:Y:S01]  /*13a70*/  MUFU.EX2 R182, R182 ;  /* 0x000000b600b67308 */ /* 0x000ee20000000800 */
[C---:B-----5:R-:W-:Y:S01]  /*13a80*/  FADD.FTZ R3, R170.reuse, R3 ;  /* 0x00000003aa037221 */ /* 0x060fe20000010000 */
[----:B------:R-:W-:Y:S01]  /*13a90*/  F2FP.F16.F32.PACK_AB R155, R170, R155 ;  /* 0x0000009baa9b723e */ /* 0x000fe200000000ff */
[----:B------:R-:W-:Y:S01]  /*13aa0*/  BAR.SYNC.DEFER_BLOCKING 0xf, 0x100 ;  /* 0x03c4000000007b1d */ /* 0x000fe20000010000 */
        /* <DEDUP_REMOVED lines=22> */
[----:B----4-:R-:W-:Y:S01]  /*13c10*/  FADD.FTZ R3, R159, R3 ;  /* 0x000000039f037221 */ /* 0x010fe20000010000 */
[----:B------:R0:W-:Y:S01]  /*13c20*/  STSM.16.M88.4 [R196+0x26800], R152 ;  /* 0x02680098c4007844 */ /* 0x0001e20000000200 */
[-C--:B------:R-:W-:Y:S01]  /*13c30*/  FMUL.FTZ R90, R90, R21.reuse ;  /* 0x000000155a5a7220 */ /* 0x080fe20000410000 */
[-C--:B------:R-:W-:Y:S01]  /*13c40*/  FMUL.FTZ R91, R91, R21.reuse ;  /* 0x000000155b5b7220 */ /* 0x080fe20000410000 */
[-C--:B------:R-:W-:Y:S01]  /*13c50*/  FMUL.FTZ R94, R94, R21.reuse ;  /* 0x000000155e5e7220 */ /* 0x080fe20000410000 */
[-C--:B------:R-:W-:Y:S01]  /*13c60*/  FMUL.FTZ R95, R95, R21.reuse ;  /* 0x000000155f5f7220 */ /* 0x080fe20000410000 */
        /* <DEDUP_REMOVED lines=42> */
[----:B----4-:R-:W-:Y:S01]  /*13f10*/  FADD.FTZ R3, R165, R3 ;  /* 0x00000003a5037221 */ /* 0x010fe20000010000 */
[-C--:B------:R-:W-:Y:S01]  /*13f20*/  FMUL.FTZ R150, R150, R21.reuse ;  /* 0x0000001596967220 */ /* 0x080fe20000410000 */
[----:B------:R-:W-:-:S05]  /*13f30*/  FMUL.FTZ R151, R151, R21 ;  /* 0x0000001597977220 */ /* 0x000fca0000410000 */
[----:B------:R-:W4:Y:S01]  /*13f40*/  MUFU.EX2 R167, R174 ;  /* 0x000000ae00a77308 */ /* 0x000f220000000800 */
[C---:B--2---:R-:W-:Y:S01]  /*13f50*/  FADD.FTZ R3, R172.reuse, R3 ;  /* 0x00000003ac037221 */ /* 0x044fe20000010000 */
[----:B------:R-:W-:-:S06]  /*13f60*/  F2FP.F16.F32.PACK_AB R165, R172, R165 ;  /* 0x000000a5aca5723e */ /* 0x000fcc00000000ff */
[----:B------:R-:W2:Y:S01]  /*13f70*/  MUFU.EX2 R175, R175 ;  /* 0x000000af00af7308 */ /* 0x000ea20000000800 */
[----:B---3--:R-:W-:Y:S01]  /*13f80*/  FADD.FTZ R0, R164, R0 ;  /* 0x00000000a4007221 */ /* 0x008fe20000010000 */
[----:B------:R-:W-:-:S03]  /*13f90*/  F2FP.F16.F32.PACK_AB R164, R177, R164 ;  /* 0x000000a4b1a4723e */ /* 0x000fc600000000ff */
[----:B------:R-:W-:Y:S01]  /*13fa0*/  FADD.FTZ R0, R177, R0 ;  /* 0x00000000b1007221 */ /* 0x000fe20000010000 */
[----:B----4-:R-:W-:-:S03]  /*13fb0*/  FADD.FTZ R3, R167, R3 ;  /* 0x00000003a7037221 */ /* 0x010fc60000010000 */
[----:B------:R-:W-:-:S04]  /*13fc0*/  FADD.FTZ R0, R179, R0 ;  /* 0x00000000b3007221 */ /* 0x000fc80000010000 */
[----:B------:R-:W-:Y:S01]  /*13fd0*/  FADD.FTZ R0, R180, R0 ;  /* 0x00000000b4007221 */ /* 0x000fe20000010000 */
[C---:B--2---:R-:W-:Y:S01]  /*13fe0*/  F2FP.F16.F32.PACK_AB R167, R175.reuse, R167 ;  /* 0x000000a7afa7723e */ /* 0x044fe200000000ff */
[----:B------:R-:W-:-:S04]  /*13ff0*/  FADD.FTZ R3, R175, R3 ;  /* 0x00000003af037221 */ /* 0x000fc80000010000 */
[----:B------:R0:W-:Y:S01]  /*14000*/  STSM.16.M88.4 [R198], R164 ;  /* 0x000000a4c6007844 */ /* 0x0001e20000000200 */
[----:B------:R-:W-:Y:S05]  /*14010*/  @!P0 BRA `(.L_x_2855) ;  /* 0x0000000000048947 */ /* 0x000fea0003800000 */
[----:B------:R-:W-:Y:S01]  /*14020*/  BPT.TRAP 0x1 ;  /* 0x000000040000795c */ /* 0x000fe20000300000 */
.L_x_2855:
[----:B------:R2:W3:Y:S01]  /*14030*/  SYNCS.PHASECHK.TRANS64.TRYWAIT P2, [R206+URZ+0x28c50], R207 ;  /* 0x028c50cfce0075a7 */ /* 0x0004e2000804017f */
[----:B------:R-:W-:Y:S05]  /*14040*/  @!P0 BRA `(.L_x_2856) ;  /* 0x0000000000048947 */ /* 0x000fea0003800000 */
[----:B------:R-:W-:Y:S01]  /*14050*/  BPT.TRAP 0x1 ;  /* 0x000000040000795c */ /* 0x000fe20000300000 */
.L_x_2856:
[----:B------:R-:W-:Y:S04]  /*14060*/  BSSY B1, `(.L_x_2857) ;  /* 0x0000004000017945 */ /* 0x000fe80003800000 */
[----:B---3--:R-:W-:Y:S05]  /*14070*/  @P2 BRA `(.L_x_2858) ;  /* 0x0000000000082947 */ /* 0x008fea0003800000 */
[----:B------:R-:W3:Y:S02]  /*14080*/  SYNCS.PHASECHK.TRANS64.TRYWAIT P2, [R206+URZ+0x28c50], R207 ;  /* 0x028c50cfce0075a7 */ /* 0x000ee4000804017f */
[----:B---3--:R-:W-:Y:S05]  /*14090*/  @!P2 BRA `(.L_x_2859) ;  /* 0x000001040048a947 */ /* 0x008fea0003800000 */
.L_x_2858:
[----:B------:R-:W-:Y:S05]  /*140a0*/  BSYNC B1 ;  /* 0x0000000000017941 */ /* 0x000fea0003800000 */
.L_x_2857:
        /* <DEDUP_REMOVED lines=10> */
[----:B------:R-:W-:-:S02]  /*14150*/  IMAD.MOV.U32 R213, RZ, RZ, R15 ;  /* 0x000000ffffd57224 */ /* 0x000fc400078e000f */
[----:B------:R-:W-:Y:S02]  /*14160*/  IMAD.MOV.U32 R215, RZ, RZ, R14 ;  /* 0x000000ffffd77224 */ /* 0x000fe400078e000e */
[----:B0-----:R-:W-:-:S06]  /*14170*/  IMAD.MOV.U32 R214, RZ, RZ, R18 ;  /* 0x000000ffffd67224 */ /* 0x001fcc00078e0012 */
[----:B------:R-:W-:Y:S03]  /*14180*/  HGMMA.64x256x16.F32 R24, R152, gdesc[UR4].tnspB, R24, gsb0 ;  /* 0x43e0000498187df0 */ /* 0x000fe60008000818 */
[----:B------:R-:W-:Y:S02]  /*14190*/  WARPGROUP.DEPBAR.LE gsb0, 0x0 ;  /* 0x00008000000079c5 */ /* 0x000fe40000010000 */
[----:B------:R-:W-:Y:S01]  /*141a0*/  VIADD R152, R168, 0x80 ;  /* 0x00000080a8987836 */ /* 0x000fe20000000000 */
        /* <DEDUP_REMOVED lines=31> */
.L_x_2841:
[----:B------:R-:W-:Y:S05]  /*143a0*/  BSYNC B0 ;  /* 0x0000000000007941 */ /* 0x000fea0003800000 */
.L_x_2840:
[----:B------:R-:W2:Y:S01]  /*143b0*/  SHFL.BFLY PT, R4, R0, 0x2, 0x1f ;  /* 0x0c401f0000047f89 */ /* 0x000ea200000e0000 */
[----:B------:R-:W-:Y:S02]  /*143c0*/  IMAD.MOV.U32 R152, RZ, RZ, -0x800000 ;  /* 0xff800000ff987424 */ /* 0x000fe400078e00ff */
[----:B------:R-:W-:Y:S01]  /*143d0*/  VIADD R217, R217, 0x1 ;  /* 0x00000001d9d97836 */ /* 0x000fe20000000000 */
[----:B------:R-:W-:Y:S08]  /*143e0*/  BAR.ARV 0x8, 0x100 ;  /* 0x0204000000007b1d */ /* 0x000ff00000002000 */
[----:B------:R-:W-:Y:S01]  /*143f0*/  BAR.SYNC.DEFER_BLOCKING 0xf, 0x100 ;  /* 0x03c4000000007b1d */ /* 0x000fe20000010000 */
[----:B--2---:R-:W-:-:S05]  /*14400*/  FADD.FTZ R4, R4, R0 ;  /* 0x0000000004047221 */ /* 0x004fca0000010000 */
[----:B------:R-:W2:Y:S02]  /*14410*/  SHFL.BFLY PT, R0, R4, 0x1, 0x1f ;  /* 0x0c201f0004007f89 */ /* 0x000ea400000e0000 */
[----:B--2---:R-:W-:Y:S01]  /*14420*/  FADD.FTZ R0, R4, R0 ;  /* 0x0000000004007221 */ /* 0x004fe20000010000 */
[----:B------:R-:W-:-:S04]  /*14430*/  IMAD.MOV.U32 R4, RZ, RZ, RZ ;  /* 0x000000ffff047224 */ /* 0x000fc800078e00ff */
[----:B------:R-:W-:-:S13]  /*14440*/  FSETP.NE.FTZ.AND P0, PT, R0, RZ, PT ;  /* 0x000000ff0000720b */ /* 0x000fda0003f15000 */
[----:B------:R-:W2:Y:S01]  /*14450*/  @P0 MUFU.RCP R4, R0 ;  /* 0x0000000000040308 */ /* 0x000ea20000001000 */
[----:B------:R-:W-:-:S07]  /*14460*/  @P0 FMUL.FTZ R5, R20, 0.69314718246459960938 ;  /* 0x3f31721814050820 */ /* 0x000fce0000410000 */
[----:B------:R-:W3:Y:S01]  /*14470*/  @P0 MUFU.LG2 R0, R0 ;  /* 0x0000000000000308 */ /* 0x000ee20000000c00 */
        /* <DEDUP_REMOVED lines=8> */
[----:B---3--:R-:W-:Y:S01]  /*14500*/  @P0 FMUL.FTZ R0, R0, 0.69314718246459960938 ;  /* 0x3f31721800000820 */ /* 0x008fe20000410000 */
[-C--:B------:R-:W-:Y:S01]  /*14510*/  FMUL.FTZ R40, R40, R4.reuse ;  /* 0x0000000428287220 */ /* 0x080fe20000410000 */
[-C--:B------:R-:W-:Y:S01]  /*14520*/  FMUL.FTZ R41, R41, R4.reuse ;  /* 0x0000000429297220 */ /* 0x080fe20000410000 */
[----:B------:R-:W-:Y:S01]  /*14530*/  FMUL.FTZ R44, R44, R4 ;  /* 0x000000042c2c7220 */ /* 0x000fe20000410000 */
[----:B------:R-:W-:Y:S01]  /*14540*/  @P0 FFMA.FTZ R152, R5, R14, R0 ;  /* 0x0000000e05980223 */ /* 0x000fe20000010000 */
[-C--:B------:R-:W-:Y:S01]  /*14550*/  FMUL.FTZ R45, R45, R4.reuse ;  /* 0x000000042d2d7220 */ /* 0x080fe20000410000 */
[----:B------:R-:W2:Y:S01]  /*14560*/  SHFL.BFLY PT, R0, R3, 0x2, 0x1f ;  /* 0x0c401f0003007f89 */ /* 0x000ea200000e0000 */
        /* <DEDUP_REMOVED lines=23> */
[----:B--2---:R-:W-:Y:S01]  /*146e0*/  FADD.FTZ R0, R0, R3 ;  /* 0x0000000300007221 */ /* 0x004fe20000010000 */
[-C--:B------:R-:W-:Y:S01]  /*146f0*/  FMUL.FTZ R93, R93, R4.reuse ;  /* 0x000000045d5d7220 */ /* 0x080fe20000410000 */
[-C--:B------:R-:W-:Y:S01]  /*14700*/  FMUL.FTZ R96, R96, R4.reuse ;  /* 0x0000000460607220 */ /* 0x080fe20000410000 */
[-C--:B------:R-:W-:Y:S01]  /*14710*/  FMUL.FTZ R97, R97, R4.reuse ;  /* 0x0000000461617220 */ /* 0x080fe20000410000 */
        /* <DEDUP_REMOVED lines=25> */
[----:B--2---:R-:W-:Y:S01]  /*148b0*/  FADD.FTZ R3, R0, R3 ;  /* 0x0000000300037221 */ /* 0x004fe20000010000 */
[----:B------:R-:W-:-:S02]  /*148c0*/  IMAD.MOV.U32 R0, RZ, RZ, RZ ;  /* 0x000000ffff007224 */ /* 0x000fc400078e00ff */
[-C--:B------:R-:W-:Y:S01]  /*148d0*/  FMUL.FTZ R148, R148, R4.reuse ;  /* 0x0000000494947220 */ /* 0x080fe20000410000 */
[----:B------:R-:W-:Y:S01]  /*148e0*/  FMUL.FTZ R149, R149, R4 ;  /* 0x0000000495957220 */ /* 0x000fe20000410000 */
        /* <DEDUP_REMOVED lines=11> */
[----:B------:R-:W-:Y:S01]  /*149a0*/  FMUL.FTZ R39, R39, R0 ;  /* 0x0000000027277220 */ /* 0x000fe20000410000 */
[----:B---3--:R-:W-:Y:S01]  /*149b0*/  @P0 FMUL.FTZ R5, R3, 0.69314718246459960938 ;  /* 0x3f31721803050820 */ /* 0x008fe20000410000 */
        /* <DEDUP_REMOVED lines=26> */
[----:B------:R2:W-:Y:S01]  /*14b60*/  @!P0 STS [R5+0x28800], R4 ;  /* 0x0288000405008388 */ /* 0x0005e20000000800 */
        /* <DEDUP_REMOVED lines=9> */
[-C--:B--2---:R-:W-:Y:S01]  /*14c00*/  FMUL.FTZ R4, R78, R0.reuse ;  /* 0x000000004e047220 */ /* 0x084fe20000410000 */
[-C--:B------:R-:W-:Y:S01]  /*14c10*/  FMUL.FTZ R99, R99, R0.reuse ;  /* 0x0000000063637220 */ /* 0x080fe20000410000 */
[-C--:B------:R-:W-:Y:S01]  /*14c20*/  FMUL.FTZ R102, R102, R0.reuse ;  /* 0x0000000066667220 */ /* 0x080fe20000410000 */
[-C--:B------:R-:W-:Y:S01]  /*14c30*/  FMUL.FTZ R103, R103, R0.reuse ;  /* 0x0000000067677220 */ /* 0x080fe20000410000 */
        /* <DEDUP_REMOVED lines=26> */
[----:B------:R-:W-:Y:S06]  /*14de0*/  BAR.ARV 0xe, 0x100 ;  /* 0x0384000000007b1d */ /* 0x000fec0000002000 */
[----:B------:R-:W-:-:S02]  /*14df0*/  PLOP3.LUT P0, PT, PT, PT, PT, 0x8, 0x0 ;  /* 0x000000000000781c */ /* 0x000fc40003f0e170 */
[----:B------:R-:W-:Y:S02]  /*14e00*/  LOP3.LUT R19, R19, R0, RZ, 0x3c, !PT ;  /* 0x0000000013137212 */ /* 0x000fe400078e3cff */
[----:B------:R-:W-:-:S09]  /*14e10*/  SEL R18, R18, RZ, P1 ;  /* 0x000000ff12127207 */ /* 0x000fd20000800000 */
.L_x_2721:
[----:B------:R-:W-:Y:S05]  /*14e20*/  BSYNC B7 ;  /* 0x0000000000077941 */ /* 0x000fea0003800000 */
.L_x_2709:
        /* <DEDUP_REMOVED lines=9> */
[----:B------:R-:W4:Y:S01]  /*14ec0*/  LDL R8, [R1+0x6c] ;  /* 0x00006c0001087983 */ /* 0x000f220000100800 */
        /* <DEDUP_REMOVED lines=175> */
[----:B------:R-:W-:Y:S01]  /*159c0*/  ISETP.NE.U32.AND P0, PT, RZ, UR4, PT ;  /* 0x00000004ff007c0c */ /* 0x000fe2000bf05070 */
[----:B------:R-:W-:Y:S02]  /*159d0*/  ULDC UR4, c[0x0][0xa88] ;  /* 0x0002a20000047ab9 */ /* 0x000fe40000000800 */
[----:B------:R0:W-:Y:S01]  /*159e0*/  STSM.16.M88.4 [R12], R8 ;  /* 0x000000080c007844 */ /* 0x0001e20000000200 */
[----:B------:R-:W-:Y:S02]  /*159f0*/  ISETP.NE.AND.EX P0, PT, RZ, UR5, PT, P0 ;  /* 0x00000005ff007c0c */ /* 0x000fe4000bf05300 */
[----:B0-----:R-:W-:-:S11]  /*15a00*/  LOP3.LUT R8, R0, 0x380, RZ, 0xc0, !PT ;  /* 0x0000038000087812 */ /* 0x001fd600078ec0ff */
[----:B------:R-:W0:Y:S01]  /*15a10*/  @P0 LDC.64 R10, c[0x0][0xc08] ;  /* 0x00030200ff0a0b82 */ /* 0x000e220000000a00 */
[----:B------:R-:W-:Y:S02]  /*15a20*/  F2FP.F16.F32.PACK_AB R12, R145, R144 ;  /* 0x00000090910c723e */ /* 0x000fe400000000ff */
[----:B------:R-:W-:-:S04]  /*15a30*/  SHF.R.U64 R8, R8, 0x3, RZ ;  /* 0x0000000308087819 */ /* 0x000fc800000012ff */
[----:B------:R-:W-:Y:S01]  /*15a40*/  LOP3.LUT R22, R8, R0, RZ, 0x3c, !PT ;  /* 0x0000000008167212 */ /* 0x000fe200078e3cff */
[----:B------:R-:W-:-:S03]  /*15a50*/  IMAD.U32 R8, RZ, RZ, UR4 ;  /* 0x00000004ff087e24 */ /* 0x000fc6000f8e00ff */
[----:B------:R-:W-:-:S05]  /*15a60*/  MOV R22, R22 ;  /* 0x0000001600167202 */ /* 0x000fca0000000f00 */
[----:B------:R1:W-:Y:S01]  /*15a70*/  STSM.16.M88.4 [R22], R12 ;  /* 0x0000000c16007844 */ /* 0x0003e20000000200 */
[----:B0-----:R-:W-:Y:S01]  /*15a80*/  @P0 IMAD.WIDE R10, R208, 0x4, R10 ;  /* 0x00000004d00a0825 */ /* 0x001fe200078e020a */
[----:B------:R-:W-:Y:S01]  /*15a90*/  BAR.SYNC.DEFER_BLOCKING 0x1, 0x100 ;  /* 0x0044000000007b1d */ /* 0x000fe20000010000 */
[----:B------:R-:W-:-:S04]  /*15aa0*/  ISETP.NE.U32.AND P1, PT, RZ, UR6, PT ;  /* 0x00000006ff007c0c */ /* 0x000fc8000bf25070 */
[----:B------:R-:W-:Y:S01]  /*15ab0*/  ISETP.NE.AND.EX P1, PT, RZ, UR7, PT, P1 ;  /* 0x00000007ff007c0c */ /* 0x000fe2000bf25310 */
[----:B------:R0:W5:Y:S01]  /*15ac0*/  @P0 LDG.E R8, desc[UR42][R10.64] ;  /* 0x0000002a0a080981 */ /* 0x000162000c1e1900 */
[----:B------:R-:W-:Y:S01]  /*15ad0*/  IMAD.MOV.U32 R0, RZ, RZ, RZ ;  /* 0x000000ffff007224 */ /* 0x000fe200078e00ff */
[----:B0-----:R-:W0:Y:S02]  /*15ae0*/  LDC.64 R10, c[0x0][0xc00] ;  /* 0x00030000ff0a7b82 */ /* 0x001e240000000a00 */
[----:B0-----:R-:W-:-:S08]  /*15af0*/  IMAD.WIDE R10, R208, 0x4, R10 ;  /* 0x00000004d00a7825 */ /* 0x001fd000078e020a */
[----:B------:R1:W5:Y:S01]  /*15b00*/  @P1 LDG.E R0, desc[UR42][R10.64] ;  /* 0x0000002a0a001981 */ /* 0x000362000c1e1900 */
[----:B------:R-:W-:Y:S05]  /*15b10*/  @P0 BRA `(.L_x_2863) ;  /* 0x0000000000100947 */ /* 0x000fea0003800000 */
[----:B------:R-:W-:Y:S05]  /*15b20*/  @!P1 BRA `(.L_x_2863) ;  /* 0x00000000000c9947 */ /* 0x000fea0003800000 */
[----:B-----5:R-:W4:Y:S04]  /*15b30*/  LDG.E R8, desc[UR42][R10.64] ;  /* 0x0000002a0a087981 */ /* 0x020f28000c1e1900 */
[----:B-1----:R-:W4:Y:S02]  /*15b40*/  LDG.E R10, desc[UR42][R10.64+0x4] ;  /* 0x0000042a0a0a7981 */ /* 0x002f24000c1e1900 */
[----:B----4-:R-:W-:-:S07]  /*15b50*/  IMAD.IADD R8, R10, 0x1, -R8 ;  /* 0x000000010a087824 */ /* 0x010fce00078e0a08 */
.L_x_2863:
[----:B------:R-:W4:Y:S01]  /*15b60*/  LDL R9, [R1+0x48] ;  /* 0x0000480001097983 */ /* 0x000f220000100800 */
[----:B------:R-:W-:Y:S01]  /*15b70*/  ISETP.NE.AND P1, PT, R205, RZ, PT ;  /* 0x000000ffcd00720c */ /* 0x000fe20003f25270 */
[----:B------:R-:W-:-:S03]  /*15b80*/  ULDC UR4, c[0x0][0xad4] ;  /* 0x0002b50000047ab9 */ /* 0x000fc60000000800 */
[----:B------:R-:W-:Y:S01]  /*15b90*/  SEL R205, R205, UR4, P1 ;  /* 0x00000004cdcd7c07 */ /* 0x000fe20008800000 */
[----:B----4-:R-:W0:Y:S02]  /*15ba0*/  SHFL.IDX PT, R9, R9, RZ, 0x1f ;  /* 0x00001fff09097589 */ /* 0x010e2400000e0000 */
[----:B0-----:R-:W-:Y:S02]  /*15bb0*/  ISETP.NE.AND P0, PT, R9, RZ, PT ;  /* 0x000000ff0900720c */ /* 0x001fe40003f05270 */
[----:B-----5:R-:W-:-:S11]  /*15bc0*/  SHF.R.S32.HI R9, RZ, 0x1f, R0 ;  /* 0x0000001fff097819 */ /* 0x020fd60000011400 */
[----:B------:R-:W-:Y:S05]  /*15bd0*/  @P0 BRA `(.L_x_2864) ;  /* 0x0000000000f80947 */ /* 0x000fea0003800000 */
[----:B------:R-:W4:Y:S01]  /*15be0*/  LDL R155, [R1+0x68] ;  /* 0x00006800019b7983 */ /* 0x000f220000100800 */
[----:B-1----:R-:W-:Y:S01]  /*15bf0*/  IMAD.MOV.U32 R14, RZ, RZ, 0x9b8 ;  /* 0x000009b8ff0e7424 */ /* 0x002fe200078e00ff */
[----:B------:R-:W-:Y:S01]  /*15c00*/  ISETP.GT.AND P1, PT, R205, 0x1, PT ;  /* 0x00000001cd00780c */ /* 0x000fe20003f24270 */
[----:B------:R-:W0:Y:S01]  /*15c10*/  LDC R154, c[0x0][0xbe8] ;  /* 0x0002fa00ff9a7b82 */ /* 0x000e220000000800 */
[----:B------:R-:W-:Y:S01]  /*15c20*/  ISETP.NE.U32.AND P0, PT, RZ, UR6, PT ;  /* 0x00000006ff007c0c */ /* 0x000fe2000bf05070 */
[----:B---3--:R-:W-:Y:S01]  /*15c30*/  IMAD.IADD R76, R201, 0x1, R192 ;  /* 0x00000001c94c7824 */ /* 0x008fe200078e02c0 */
[----:B------:R-:W-:Y:S02]  /*15c40*/  SEL R14, R14, 0x978, P1 ;  /* 0x000009780e0e7807 */ /* 0x000fe40000800000 */
[----:B------:R-:W-:Y:S02]  /*15c50*/  ISETP.NE.AND.EX P0, PT, RZ, UR7, PT, P0 ;  /* 0x00000007ff007c0c */ /* 0x000fe4000bf05300 */
[----:B------:R-:W-:Y:S01]  /*15c60*/  SHF.R.S32.HI R15, RZ, 0x1f, R208 ;  /* 0x0000001fff0f7819 */ /* 0x000fe200000114d0 */
[----:B------:R-:W1:Y:S01]  /*15c70*/  LDC.64 R12, c[0x0][R14+0x220] ;  /* 0x000088000e0c7b82 */ /* 0x000e620000000a00 */
[----:B------:R-:W-:-:S02]  /*15c80*/  SEL R22, R208, RZ, !P0 ;  /* 0x000000ffd0167207 */ /* 0x000fc40004000000 */
[----:B------:R-:W-:Y:S02]  /*15c90*/  SEL R15, R15, RZ, !P0 ;  /* 0x000000ff0f0f7207 */ /* 0x000fe40004000000 */
[----:B------:R-:W-:-:S03]  /*15ca0*/  SEL R153, R218, RZ, P1 ;  /* 0x000000ffda997207 */ /* 0x000fc60000800000 */
[----:B------:R-:W3:Y:S01]  /*15cb0*/  LDC.64 R10, c[0x0][R14+0x218] ;  /* 0x000086000e0a7b82 */ /* 0x000ee20000000a00 */
[----:B0-----:R-:W-:Y:S01]  /*15cc0*/  ISETP.NE.AND P0, PT, R154, 0x1, PT ;  /* 0x000000019a00780c */ /* 0x001fe20003f05270 */
[----:B-1----:R-:W-:-:S04]  /*15cd0*/  IMAD R13, R13, R22, RZ ;  /* 0x000000160d0d7224 */ /* 0x002fc800078e02ff */
[C---:B------:R-:W-:Y:S02]  /*15ce0*/  IMAD R15, R12.reuse, R15, R13 ;  /* 0x0000000f0c0f7224 */ /* 0x040fe400078e020d */
[----:B------:R-:W-:-:S04]  /*15cf0*/  IMAD.WIDE.U32 R12, R12, R22, RZ ;  /* 0x000000160c0c7225 */ /* 0x000fc800078e00ff */
[-C--:B---3--:R-:W-:Y:S02]  /*15d00*/  IMAD R22, R11, R204.reuse, RZ ;  /* 0x000000cc0b167224 */ /* 0x088fe400078e02ff */
[----:B------:R-:W-:-:S04]  /*15d10*/  IMAD.WIDE.U32 R10, R10, R204, RZ ;  /* 0x000000cc0a0a7225 */ /* 0x000fc800078e00ff */
[----:B------:R-:W-:Y:S01]  /*15d20*/  IMAD.IADD R22, R11, 0x1, R22 ;  /* 0x000000010b167824 */ /* 0x000fe200078e0216 */
[----:B------:R-:W-:Y:S01]  /*15d30*/  IADD3 R23, P2, P3, R12, R10, R0 ;  /* 0x0000000a0c177210 */ /* 0x000fe20007b5e000 */
[----:B------:R-:W0:Y:S01]  /*15d40*/  @P0 LDC R11, c[0x0][0xbec] ;  /* 0x0002fb00ff0b0b82 */ /* 0x000e220000000800 */
[----:B------:R-:W-:-:S05]  /*15d50*/  IMAD.IADD R15, R13, 0x1, R15 ;  /* 0x000000010d0f7824 */ /* 0x000fca00078e020f */
[----:B------:R-:W-:Y:S01]  /*15d60*/  IADD3.X R15, R15, R22, R9, P2, P3 ;  /* 0x000000160f0f7210 */ /* 0x000fe200017e6409 */
[----:B------:R-:W-:Y:S01]  /*15d70*/  IMAD.MOV.U32 R22, RZ, RZ, R76 ;  /* 0x000000ffff167224 */ /* 0x000fe200078e004c */
[----:B------:R-:W1:Y:S01]  /*15d80*/  @P0 LDC R10, c[0x0][0xbf0] ;  /* 0x0002fc00ff0a0b82 */ /* 0x000e620000000800 */
[----:B0-----:R-:W-:-:S05]  /*15d90*/  @P0 IMAD.HI.U32 R11, R76, R11, RZ ;  /* 0x0000000b4c0b0227 */ /* 0x001fca00078e00ff */
[----:B-1----:R-:W-:Y:S02]  /*15da0*/  @P0 SHF.R.U32.HI R22, RZ, R10, R11 ;  /* 0x0000000aff160219 */ /* 0x002fe4000001160b */
[----:B------:R-:W0:Y:S02]  /*15db0*/  LDC.64 R10, c[0x0][R14+0x228] ;  /* 0x00008a000e0a7b82 */ /* 0x000e240000000a00 */
[----:B0-----:R-:W-:-:S04]  /*15dc0*/  IMAD.WIDE.U32 R12, R10, R153, RZ ;  /* 0x000000990a0c7225 */ /* 0x001fc800078e00ff */
[----:B------:R-:W-:Y:S01]  /*15dd0*/  IMAD R10, R11, R153, RZ ;  /* 0x000000990b0a7224 */ /* 0x000fe200078e02ff */
[----:B------:R-:W-:Y:S01]  /*15de0*/  IADD3 R12, P0, P2, R22, R23, R12 ;  /* 0x00000017160c7210 */ /* 0x000fe20007a1e00c */
[--C-:B------:R-:W-:Y:S01]  /*15df0*/  IMAD.MOV R23, RZ, RZ, -R22.reuse ;  /* 0x000000ffff177224 */ /* 0x100fe200078e0a16 */
[----:B------:R-:W-:Y:S01]  /*15e00*/  SHF.R.S32.HI R22, RZ, 0x1f, R22 ;  /* 0x0000001fff167819 */ /* 0x000fe20000011416 */
[----:B------:R-:W-:Y:S02]  /*15e10*/  IMAD.IADD R13, R13, 0x1, R10 ;  /* 0x000000010d0d7824 */ /* 0x000fe400078e020a */
[----:B------:R0:W1:Y:S01]  /*15e20*/  LDC.64 R10, c[0x0][R14+0x210] ;  /* 0x000084000e0a7b82 */ /* 0x0000620000000a00 */
[----:B------:R-:W-:Y:S02]  /*15e30*/  IMAD R23, R154, R23, R76 ;  /* 0x000000179a177224 */ /* 0x000fe400078e024c */
[----:B------:R-:W-:Y:S01]  /*15e40*/  IADD3.X R13, R22, R15, R13, P0, P2 ;  /* 0x0000000f160d7210 */ /* 0x000fe200007e440d */
[----:B------:R-:W-:-:S02]  /*15e50*/  IMAD.IADD R15, R191, 0x1, R192 ;  /* 0x00000001bf0f7824 */ /* 0x000fc400078e02c0 */
[----:B0-----:R-:W-:Y:S01]  /*15e60*/  SHF.R.S32.HI R14, RZ, 0x1f, R23 ;  /* 0x0000001fff0e7819 */ /* 0x001fe20000011417 */
[-C--:B-1----:R-:W-:Y:S02]  /*15e70*/  IMAD R11, R11, R23.reuse, RZ ;  /* 0x000000170b0b7224 */ /* 0x082fe400078e02ff */
[----:B------:R-:W-:-:S04]  /*15e80*/  IMAD.WIDE.U32 R12, R10, R23, R12 ;  /* 0x000000170a0c7225 */ /* 0x000fc800078e000c */
[----:B------:R-:W-:Y:S02]  /*15e90*/  IMAD R14, R10, R14, R11 ;  /* 0x0000000e0a0e7224 */ /* 0x000fe400078e020b */
[----:B------:R-:W0:Y:S02]  /*15ea0*/  LDC.64 R10, c[0x0][0xba8] ;  /* 0x0002ea00ff0a7b82 */ /* 0x000e240000000a00 */
[----:B------:R-:W-:-:S06]  /*15eb0*/  IMAD.IADD R14, R13, 0x1, R14 ;  /* 0x000000010d0e7824 */ /* 0x000fcc00078e020e */
[----:B0-----:R-:W0:Y:S08]  /*15ec0*/  @!P1 LDC R10, c[0x0][0xb50] ;  /* 0x0002d400ff0a9b82 */ /* 0x001e300000000800 */
[----:B------:R-:W1:Y:S01]  /*15ed0*/  @!P1 LDC R11, c[0x0][0xb54] ;  /* 0x0002d500ff0b9b82 */ /* 0x000e620000000800 */
[----:B0-----:R-:W-:-:S04]  /*15ee0*/  LEA R13, P0, R12, R10, 0x2 ;  /* 0x0000000a0c0d7211 */ /* 0x001fc800078010ff */
[----:B-1----:R-:W-:Y:S02]  /*15ef0*/  LEA.HI.X R14, R12, R11, R14, 0x2, P0 ;  /* 0x0000000b0c0e7211 */ /* 0x002fe400000f140e */
[----:B------:R-:W-:Y:S04]  /*15f00*/  SHFL.IDX PT, R12, R13, 0x1, 0x1c1f ;  /* 0x003c1f000d0c7f89 */ /* 0x000fe800000e0000 */
[----:B------:R-:W-:Y:S01]  /*15f10*/  SHFL.IDX PT, R11, R14, RZ, 0x1c1f ;  /* 0x001c1fff0e0b7589 */ /* 0x000fe200000e0000 */
[----:B----4-:R-:W-:-:S05]  /*15f20*/  IMAD.MOV R10, RZ, RZ, -R155 ;  /* 0x000000ffff0a7224 */ /* 0x010fca00078e0a9b */
[----:B------:R-:W-:Y:S02]  /*15f30*/  ISETP.NE.AND P0, PT, R186, R10, PT ;  /* 0x0000000aba00720c */ /* 0x000fe40003f05270 */
[----:B------:R-:W0:Y:S04]  /*15f40*/  SHFL.IDX PT, R10, R13, RZ, 0x1c1f ;  /* 0x001c1fff0d0a7589 */ /* 0x000e2800000e0000 */
[----:B------:R1:W3:Y:S02]  /*15f50*/  SHFL.IDX PT, R13, R14, 0x1, 0x1c1f ;  /* 0x003c1f000e0d7f89 */ /* 0x0002e400000e0000 */
[----:B-1----:R-:W-:-:S05]  /*15f60*/  IMAD R14, R8, R154, RZ ;  /* 0x0000009a080e7224 */ /* 0x002fca00078e02ff */
[C---:B------:R-:W-:Y:S01]  /*15f70*/  ISETP.GE.OR P1, PT, R15.reuse, R14, P0 ;  /* 0x0000000e0f00720c */ /* 0x040fe20000726670 */
[----:B------:R-:W-:-:S05]  /*15f80*/  VIADD R15, R15, 0x8 ;  /* 0x000000080f0f7836 */ /* 0x000fca0000000000 */
[----:B------:R-:W-:-:S07]  /*15f90*/  ISETP.GE.OR P0, PT, R15, R14, P0 ;  /* 0x0000000e0f00720c */ /* 0x000fce0000706670 */
[----:B0-----:R0:W-:Y:S06]  /*15fa0*/  @!P1 ST.E desc[UR42][R10.64], R152 ;  /* 0x000000980a009985 */ /* 0x0011ec000c10192a */
[----:B---3--:R0:W-:Y:S02]  /*15fb0*/  @!P0 ST.E desc[UR42][R12.64], R3 ;  /* 0x000000030c008985 */ /* 0x0081e4000c10192a */
.L_x_2864:
[----:B------:R-:W-:Y:S02]  /*15fc0*/  ISETP.GT.AND P1, PT, R205, 0x1, PT ;  /* 0x00000001cd00780c */ /* 0x000fe40003f24270 */
[----:B------:R-:W-:-:S04]  /*15fd0*/  ISETP.NE.U32.AND P0, PT, RZ, UR6, PT ;  /* 0x00000006ff007c0c */ /* 0x000fc8000bf05070 */
[----:B------:R-:W-:-:S04]  /*15fe0*/  ISETP.NE.AND.EX P0, PT, RZ, UR7, PT, P0 ;  /* 0x00000007ff007c0c */ /* 0x000fc8000bf05300 */
[----:B0-----:R-:W-:-:S03]  /*15ff0*/  SEL R3, R208, RZ, !P0 ;  /* 0x000000ffd0037207 */ /* 0x001fc60004000000 */
[----:B------:R-:W-:Y:S06]  /*16000*/  @P1 BRA `(.L_x_2865) ;  /* 0x00000010003c1947 */ /* 0x000fec0003800000 */
[----:B------:R-:W0:Y:S01]  /*16010*/  S2R R81, SR_TID.X ;  /* 0x0000000000517919 */ /* 0x000e220000002100 */
[----:B------:R-:W4:Y:S01]  /*16020*/  LDC R83, c[0x0][0xbe8] ;  /* 0x0002fa00ff537b82 */ /* 0x000f220000000800 */
[----:B------:R-:W-:Y:S01]  /*16030*/  ULDC.64 UR4, c[0x0][0xaa0] ;  /* 0x0002a80000047ab9 */ /* 0x000fe20000000a00 */
[----:B0-----:R-:W-:-:S05]  /*16040*/  VIADD R81, R81, 0xffffff80 ;  /* 0xffffff8051517836 */ /* 0x001fca0000000000 */
[----:B------:R-:W-:-:S04]  /*16050*/  SHF.R.S32.HI R80, RZ, 0x1f, R81 ;  /* 0x0000001fff507819 */ /* 0x000fc80000011451 */
[----:B------:R-:W-:-:S04]  /*16060*/  LEA.HI R80, R80, R81, RZ, 0x3 ;  /* 0x0000005150507211 */ /* 0x000fc800078f18ff */
[----:B---3--:R-:W-:-:S05]  /*16070*/  SHF.R.S32.HI R76, RZ, 0x3, R80 ;  /* 0x00000003ff4c7819 */ /* 0x008fca0000011450 */
[----:B------:R-:W-:-:S04]  /*16080*/  IMAD R5, R76, 0x40, R193 ;  /* 0x000000404c057824 */ /* 0x000fc800078e02c1 */
[----:B------:R-:W-:-:S03]  /*16090*/  IMAD.WIDE R4, R5, 0x2, R20 ;  /* 0x0000000205047825 */ /* 0x000fc600078e0214 */
[C---:B------:R-:W-:Y:S02]  /*160a0*/  IADD3 R41, P2, R4.reuse, 0x7000, RZ ;  /* 0x0000700004297810 */ /* 0x040fe40007f5e0ff */
[----:B-1----:R-:W-:Y:S02]  /*160b0*/  IADD3 R13, P3, R4, 0x1000, RZ ;  /* 0x00001000040d7810 */ /* 0x002fe40007f7e0ff */
[----:B------:R-:W-:Y:S02]  /*160c0*/  LOP3.LUT R40, R41, 0x380, RZ, 0xc0, !PT ;  /* 0x0000038029287812 */ /* 0x000fe400078ec0ff */
[----:B------:R-:W-:Y:S02]  /*160d0*/  LOP3.LUT R12, R13, 0x380, RZ, 0xc0, !PT ;  /* 0x000003800d0c7812 */ /* 0x000fe400078ec0ff */
[----:B------:R-:W-:Y:S02]  /*160e0*/  SHF.R.U64 R40, R40, 0x3, RZ ;  /* 0x0000000328287819 */ /* 0x000fe400000012ff */
[----:B------:R-:W-:-:S02]  /*160f0*/  SHF.R.U64 R12, R12, 0x3, RZ ;  /* 0x000000030c0c7819 */ /* 0x000fc400000012ff */
[----:B------:R-:W-:Y:S01]  /*16100*/  LOP3.LUT R40, R40, R41, RZ, 0x3c, !PT ;  /* 0x0000002928287212 */ /* 0x000fe200078e3cff */
[--C-:B------:R-:W-:Y:S01]  /*16110*/  IMAD.X R41, RZ, RZ, R5.reuse, P2 ;  /* 0x000000ffff297224 */ /* 0x100fe200010e0605 */
[----:B------:R-:W-:Y:S02]  /*16120*/  IADD3 R69, P2, R4, 0xe000, RZ ;  /* 0x0000e00004457810 */ /* 0x000fe40007f5e0ff */
[----:B------:R-:W-:Y:S01]  /*16130*/  LOP3.LUT R12, R12, R13, RZ, 0x3c, !PT ;  /* 0x0000000d0c0c7212 */ /* 0x000fe200078e3cff */
[----:B------:R-:W-:Y:S01]  /*16140*/  IMAD.X R13, RZ, RZ, R5, P3 ;  /* 0x000000ffff0d7224 */ /* 0x000fe200018e0605 */
[----:B------:R-:W-:Y:S01]  /*16150*/  LOP3.LUT R68, R69, 0x380, RZ, 0xc0, !PT ;  /* 0x0000038045447812 */ /* 0x000fe200078ec0ff */
        /* <DEDUP_REMOVED lines=9> */
[----:B------:R-:W-:Y:S02]  /*161f0*/  IADD3 R45, P3, R4, 0x8000, RZ ;  /* 0x00008000042d7810 */ /* 0x000fe40007f7e0ff */
[----:B------:R-:W-:Y:S02]  /*16200*/  SHF.R.U64 R68, R68, 0x3, RZ ;  /* 0x0000000344447819 */ /* 0x000fe400000012ff */
[----:B------:R-:W-:Y:S02]  /*16210*/  LOP3.LUT R20, R21, 0x380, RZ, 0xc0, !PT ;  /* 0x0000038015147812 */ /* 0x000fe400078ec0ff */
[----:B------:R-:W-:-:S02]  /*16220*/  LOP3.LUT R24, R25, 0x380, RZ, 0xc0, !PT ;  /* 0x0000038019187812 */ /* 0x000fc400078ec0ff */
[----:B------:R-:W-:Y:S02]  /*16230*/  LOP3.LUT R28, R29, 0x380, RZ, 0xc0, !PT ;  /* 0x000003801d1c7812 */ /* 0x000fe400078ec0ff */
[----:B------:R-:W-:Y:S02]  /*16240*/  LOP3.LUT R32, R33, 0x380, RZ, 0xc0, !PT ;  /* 0x0000038021207812 */ /* 0x000fe400078ec0ff */
[----:B------:R-:W-:Y:S02]  /*16250*/  LOP3.LUT R36, R37, 0x380, RZ, 0xc0, !PT ;  /* 0x0000038025247812 */ /* 0x000fe400078ec0ff */
[----:B------:R-:W-:Y:S02]  /*16260*/  LOP3.LUT R44, R45, 0x380, RZ, 0xc0, !PT ;  /* 0x000003802d2c7812 */ /* 0x000fe400078ec0ff */
[----:B------:R-:W-:Y:S01]  /*16270*/  LOP3.LUT R68, R68, R69, RZ, 0x3c, !PT ;  /* 0x0000004544447212 */ /* 0x000fe200078e3cff */
[----:B------:R-:W-:Y:S01]  /*16280*/  IMAD.X R69, RZ, RZ, R5, P2 ;  /* 0x000000ffff457224 */ /* 0x000fe200010e0605 */
[----:B------:R-:W-:-:S02]  /*16290*/  LOP3.LUT R11, R4, 0x380, RZ, 0xc0, !PT ;  /* 0x00000380040b7812 */ /* 0x000fc400078ec0ff */
[----:B------:R-:W-:Y:S02]  /*162a0*/  ISETP.NE.AND P2, PT, R83, 0x1, PT ;  /* 0x000000015300780c */ /* 0x000fe40003f45270 */
[----:B------:R-:W-:Y:S01]  /*162b0*/  SHF.R.U64 R20, R20, 0x3, RZ ;  /* 0x0000000314147819 */ /* 0x000fe200000012ff */
[----:B------:R-:W-:Y:S01]  /*162c0*/  IMAD R9, R0, UR5, R9 ;  /* 0x0000000500097c24 */ /* 0x000fe2000f8e0209 */
[----:B------:R-:W-:Y:S01]  /*162d0*/  SHF.R.U64 R24, R24, 0x3, RZ ;  /* 0x0000000318187819 */ /* 0x000fe200000012ff */
[----:B------:R-:W5:Y:S01]  /*162e0*/  LD.E.128 R68, desc[UR42][R68.64] ;  /* 0x0000002a44447980 */ /* 0x000f62000c101d00 */
[----:B------:R-:W-:Y:S02]  /*162f0*/  SHF.R.U64 R28, R28, 0x3, RZ ;  /* 0x000000031c1c7819 */ /* 0x000fe400000012ff */
[----:B------:R-:W-:Y:S02]  /*16300*/  SHF.R.U64 R32, R32, 0x3, RZ ;  /* 0x0000000320207819 */ /* 0x000fe400000012ff */
[----:B------:R-:W-:-:S02]  /*16310*/  SHF.R.U64 R36, R36, 0x3, RZ ;  /* 0x0000000324247819 */ /* 0x000fc400000012ff */
[----:B------:R-:W-:Y:S01]  /*16320*/  SHF.R.U64 R44, R44, 0x3, RZ ;  /* 0x000000032c2c7819 */ /* 0x000fe200000012ff */
[----:B------:R-:W0:Y:S01]  /*16330*/  @P2 LDC R85, c[0x0][0xbec] ;  /* 0x0002fb00ff552b82 */ /* 0x000e220000000800 */
        /* <DEDUP_REMOVED lines=14> */
[----:B------:R-:W1:Y:S01]  /*16420*/  @P2 LDC R84, c[0x0][0xbf0] ;  /* 0x0002fc00ff542b82 */ /* 0x000e620000000800 */
[C---:B------:R-:W-:Y:S01]  /*16430*/  IADD3 R53, P5, R4.reuse, 0xa000, RZ ;  /* 0x0000a00004357810 */ /* 0x040fe20007fbe0ff */
[----:B------:R-:W5:Y:S01]  /*16440*/  LD.E.128 R20, desc[UR42][R20.64] ;  /* 0x0000002a14147980 */ /* 0x000f62000c101d00 */
[----:B------:R-:W-:-:S02]  /*16450*/  IADD3 R57, P6, R4, 0xb000, RZ ;  /* 0x0000b00004397810 */ /* 0x000fc40007fde0ff */
[C---:B------:R-:W-:Y:S01]  /*16460*/  IADD3 R61, P0, R4.reuse, 0xc000, RZ ;  /* 0x0000c000043d7810 */ /* 0x040fe20007f1e0ff */
[----:B------:R-:W5:Y:S01]  /*16470*/  LD.E.128 R24, desc[UR42][R24.64] ;  /* 0x0000002a18187980 */ /* 0x000f62000c101d00 */
[C---:B------:R-:W-:Y:S02]  /*16480*/  IADD3 R65, P1, R4.reuse, 0xd000, RZ ;  /* 0x0000d00004417810 */ /* 0x040fe40007f3e0ff */
[----:B------:R-:W-:Y:S01]  /*16490*/  IADD3 R7, P3, R4, 0xf000, RZ ;  /* 0x0000f00004077810 */ /* 0x000fe20007f7e0ff */
[----:B------:R-:W5:Y:S01]  /*164a0*/  LD.E.128 R28, desc[UR42][R28.64] ;  /* 0x0000002a1c1c7980 */ /* 0x000f62000c101d00 */
[----:B------:R-:W-:Y:S01]  /*164b0*/  LOP3.LUT R4, R11, R4, RZ, 0x3c, !PT ;  /* 0x000000040b047212 */ /* 0x000fe200078e3cff */
[----:B------:R-:W-:Y:S01]  /*164c0*/  IMAD.WIDE.U32 R10, R0, UR4, RZ ;  /* 0x00000004000a7c25 */ /* 0x000fe2000f8e00ff */
[----:B------:R-:W-:Y:S01]  /*164d0*/  ULDC.64 UR4, c[0x0][0xae8] ;  /* 0x0002ba0000047ab9 */ /* 0x000fe20000000a00 */
[----:B------:R-:W3:Y:S01]  /*164e0*/  LDC R0, c[0x0][0xac8] ;  /* 0x0002b200ff007b82 */ /* 0x000ee20000000800 */
[----:B------:R-:W-:Y:S01]  /*164f0*/  LOP3.LUT R82, R80, 0xfffffff8, RZ, 0xc0, !PT ;  /* 0xfffffff850527812 */ /* 0x000fe200078ec0ff */
[----:B------:R-:W-:Y:S01]  /*16500*/  IMAD.IADD R11, R11, 0x1, R9 ;  /* 0x000000010b0b7824 */ /* 0x000fe200078e0209 */
[----:B------:R-:W-:Y:S01]  /*16510*/  SHF.R.S32.HI R9, RZ, 0x1f, R3 ;  /* 0x0000001fff097819 */ /* 0x000fe20000011403 */
[----:B------:R-:W-:Y:S01]  /*16520*/  IMAD.X R73, RZ, RZ, R5, P3 ;  /* 0x000000ffff497224 */ /* 0x000fe200018e0605 */
[----:B------:R-:W-:Y:S01]  /*16530*/  LOP3.LUT R60, R61, 0x380, RZ, 0xc0, !PT ;  /* 0x000003803d3c7812 */ /* 0x000fe200078ec0ff */
[----:B------:R-:W-:Y:S01]  /*16540*/  IMAD.WIDE.U32 R10, R204, UR4, R10 ;  /* 0x00000004cc0a7c25 */ /* 0x000fe2000f8e000a */
[----:B------:R-:W-:Y:S01]  /*16550*/  LOP3.LUT R64, R65, 0x380, RZ, 0xc0, !PT ;  /* 0x0000038041407812 */ /* 0x000fe200078ec0ff */
[----:B------:R-:W5:Y:S01]  /*16560*/  LD.E.128 R32, desc[UR42][R32.64] ;  /* 0x0000002a20207980 */ /* 0x000f62000c101d00 */
[----:B------:R-:W-:Y:S01]  /*16570*/  SHF.R.U64 R60, R60, 0x3, RZ ;  /* 0x000000033c3c7819 */ /* 0x000fe200000012ff */
[----:B------:R-:W-:Y:S01]  /*16580*/  IMAD R11, R204, UR5, R11 ;  /* 0x00000005cc0b7c24 */ /* 0x000fe2000f8e020b */
[----:B------:R-:W-:Y:S01]  /*16590*/  ULDC.64 UR4, c[0x0][0xaf0] ;  /* 0x0002bc0000047ab9 */ /* 0x000fe20000000a00 */
[----:B------:R-:W-:Y:S01]  /*165a0*/  IMAD.IADD R81, R81, 0x1, -R82 ;  /* 0x0000000151517824 */ /* 0x000fe200078e0a52 */
[----:B------:R-:W-:Y:S01]  /*165b0*/  LOP3.LUT R60, R60, R61, RZ, 0x3c, !PT ;  /* 0x0000003d3c3c7212 */ /* 0x000fe200078e3cff */
[----:B------:R-:W-:Y:S01]  /*165c0*/  IMAD R80, R9, UR4, RZ ;  /* 0x0000000409507c24 */ /* 0x000fe2000f8e02ff */
[----:B------:R-:W-:Y:S01]  /*165d0*/  SHF.R.U64 R64, R64, 0x3, RZ ;  /* 0x0000000340407819 */ /* 0x000fe200000012ff */
[----:B------:R-:W-:Y:S01]  /*165e0*/  IMAD.WIDE.U32 R10, R3, UR4, R10 ;  /* 0x00000004030a7c25 */ /* 0x000fe2000f8e000a */
[----:B------:R-:W-:Y:S01]  /*165f0*/  LOP3.LUT R48, R49, 0x380, RZ, 0xc0, !PT ;  /* 0x0000038031307812 */ /* 0x000fe200078ec0ff */
[----:B------:R-:W5:Y:S01]  /*16600*/  LD.E.128 R36, desc[UR42][R36.64] ;  /* 0x0000002a24247980 */ /* 0x000f62000c101d00 */
[----:B------:R-:W-:Y:S01]  /*16610*/  LOP3.LUT R64, R64, R65, RZ, 0x3c, !PT ;  /* 0x0000004140407212 */ /* 0x000fe200078e3cff */
[----:B------:R-:W-:Y:S01]  /*16620*/  IMAD R9, R3, UR5, R80 ;  /* 0x0000000503097c24 */ /* 0x000fe2000f8e0250 */
[----:B------:R-:W-:Y:S01]  /*16630*/  LOP3.LUT R52, R53, 0x380, RZ, 0xc0, !PT ;  /* 0x0000038035347812 */ /* 0x000fe200078ec0ff */
[----:B------:R-:W-:Y:S01]  /*16640*/  IMAD R3, R81, 0x20, R76 ;  /* 0x0000002051037824 */ /* 0x000fe200078e024c */
[----:B------:R-:W-:Y:S01]  /*16650*/  LOP3.LUT R56, R57, 0x380, RZ, 0xc0, !PT ;  /* 0x0000038039387812 */ /* 0x000fe200078ec0ff */
[----:B------:R-:W-:Y:S01]  /*16660*/  IMAD.X R61, RZ, RZ, R5, P0 ;  /* 0x000000ffff3d7224 */ /* 0x000fe200000e0605 */
[-C--:B---3--:R-:W-:Y:S01]  /*16670*/  ISETP.GE.AND P0, PT, R212, R0.reuse, PT ;  /* 0x00000000d400720c */ /* 0x088fe20003f06270 */
[----:B------:R-:W-:Y:S01]  /*16680*/  IMAD.IADD R82, R192, 0x1, R3 ;  /* 0x00000001c0527824 */ /* 0x000fe200078e0203 */
[----:B------:R-:W-:Y:S01]  /*16690*/  LOP3.LUT R6, R7, 0x380, RZ, 0xc0, !PT ;  /* 0x0000038007067812 */ /* 0x000fe200078ec0ff */
[----:B------:R-:W-:Y:S01]  /*166a0*/  IMAD.X R65, RZ, RZ, R5, P1 ;  /* 0x000000ffff417224 */ /* 0x000fe200008e0605 */
[----:B------:R-:W-:Y:S01]  /*166b0*/  SEL R80, RZ, 0xffffffff, P0 ;  /* 0xffffffffff507807 */ /* 0x000fe20000000000 */
[----:B0-----:R-:W-:Y:S01]  /*166c0*/  @P2 IMAD.HI.U32 R3, R82, R85, RZ ;  /* 0x0000005552032227 */ /* 0x001fe200078e00ff */
[-C--:B------:R-:W-:Y:S01]  /*166d0*/  ISETP.GE.AND P1, PT, R193, R0.reuse, PT ;  /* 0x00000000c100720c */ /* 0x080fe20003f26270 */
[----:B------:R-:W-:Y:S01]  /*166e0*/  ULDC.64 UR4, c[0x0][0xae0] ;  /* 0x0002b80000047ab9 */ /* 0x000fe20000000a00 */
[----:B------:R-:W-:Y:S01]  /*166f0*/  ISETP.GE.AND P0, PT, R211, R0, PT ;  /* 0x00000000d300720c */ /* 0x000fe20003f06270 */
[----:B------:R-:W-:Y:S01]  /*16700*/  IMAD.IADD R11, R11, 0x1, R9 ;  /* 0x000000010b0b7824 */ /* 0x000fe200078e0209 */
[----:B------:R-:W-:Y:S01]  /*16710*/  SHF.R.U64 R48, R48, 0x3, RZ ;  /* 0x0000000330307819 */ /* 0x000fe200000012ff */
[--C-:B------:R-:W-:Y:S01]  /*16720*/  IMAD.MOV.U32 R9, RZ, RZ, R82.reuse ;  /* 0x000000ffff097224 */ /* 0x100fe200078e0052 */
[----:B-1----:R-:W-:Y:S01]  /*16730*/  @P2 SHF.R.U32.HI R9, RZ, R84, R3 ;  /* 0x00000054ff092219 */ /* 0x002fe20000011603 */
[----:B------:R-:W-:Y:S01]  /*16740*/  IMAD.SHL.U32 R84, R80, 0x2, RZ ;  /* 0x0000000250547824 */ /* 0x000fe200078e00ff */
[----:B------:R-:W-:Y:S01]  /*16750*/  SEL R3, RZ, 0x1, P1 ;  /* 0x00000001ff037807 */ /* 0x000fe20000800000 */
[----:B------:R-:W5:Y:S01]  /*16760*/  LD.E.128 R44, desc[UR42][R44.64] ;  /* 0x0000002a2c2c7980 */ /* 0x000f62000c101d00 */
[----:B------:R-:W-:Y:S01]  /*16770*/  SEL R80, RZ, 0xffffffff, P0 ;  /* 0xffffffffff507807 */ /* 0x000fe20000000000 */
[----:B------:R-:W-:Y:S01]  /*16780*/  IMAD.MOV R81, RZ, RZ, -R9 ;  /* 0x000000ffff517224 */ /* 0x000fe200078e0a09 */
[----:B------:R-:W-:Y:S01]  /*16790*/  ISETP.GE.AND P0, PT, R210, R0, PT ;  /* 0x00000000d200720c */ /* 0x000fe20003f06270 */
[----:B------:R-:W5:Y:S01]  /*167a0*/  LD.E.128 R60, desc[UR42][R60.64] ;  /* 0x0000002a3c3c7980 */ /* 0x000f62000c101d00 */
[----:B------:R-:W-:Y:S01]  /*167b0*/  LOP3.LUT R3, R84, 0x2, R3, 0xe2, !PT ;  /* 0x0000000254037812 */ /* 0x000fe200078ee203 */
[----:B------:R-:W-:Y:S01]  /*167c0*/  IMAD.SHL.U32 R84, R80, 0x4, RZ ;  /* 0x0000000450547824 */ /* 0x000fe200078e00ff */
[----:B------:R-:W-:Y:S01]  /*167d0*/  SEL R80, RZ, 0xffffffff, P0 ;  /* 0xffffffffff507807 */ /* 0x000fe20000000000 */
[----:B------:R-:W-:Y:S01]  /*167e0*/  IMAD R81, R83, R81, R82 ;  /* 0x0000005153517224 */ /* 0x000fe200078e0252 */
[----:B------:R-:W-:Y:S01]  /*167f0*/  SHF.R.U64 R52, R52, 0x3, RZ ;  /* 0x0000000334347819 */ /* 0x000fe200000012ff */
[----:B------:R-:W5:Y:S01]  /*16800*/  LD.E.128 R64, desc[UR42][R64.64] ;  /* 0x0000002a40407980 */ /* 0x000f62000c101d00 */
[----:B------:R-:W-:-:S02]  /*16810*/  SHF.R.U64 R56, R56, 0x3, RZ ;  /* 0x0000000338387819 */ /* 0x000fc400000012ff */
[----:B------:R-:W-:Y:S01]  /*16820*/  LOP3.LUT R8, R84, 0x4, R3, 0xe2, !PT ;  /* 0x0000000454087812 */ /* 0x000fe200078ee203 */
[----:B------:R-:W-:Y:S01]  /*16830*/  VIADD R3, R193, 0x140 ;  /* 0x00000140c1037836 */ /* 0x000fe20000000000 */
[----:B------:R-:W-:Y:S02]  /*16840*/  SHF.R.S32.HI R82, RZ, 0x1f, R9 ;  /* 0x0000001fff527819 */ /* 0x000fe40000011409 */
[----:B------:R-:W-:Y:S02]  /*16850*/  SHF.R.U64 R6, R6, 0x3, RZ ;  /* 0x0000000306067819 */ /* 0x000fe400000012ff */
[-C--:B------:R-:W-:Y:S01]  /*16860*/  ISETP.GE.AND P0, PT, R209, R0.reuse, PT ;  /* 0x00000000d100720c */ /* 0x080fe20003f06270 */
[----:B------:R-:W-:Y:S01]  /*16870*/  IMAD.SHL.U32 R83, R80, 0x8, RZ ;  /* 0x0000000850537824 */ /* 0x000fe200078e00ff */
[----:B------:R-:W-:Y:S01]  /*16880*/  LOP3.LUT R48, R48, R49, RZ, 0x3c, !PT ;  /* 0x0000003130307212 */ /* 0x000fe200078e3cff */
[--C-:B------:R-:W-:Y:S01]  /*16890*/  IMAD.X R49, RZ, RZ, R5.reuse, P4 ;  /* 0x000000ffff317224 */ /* 0x100fe200020e0605 */
[----:B------:R-:W-:Y:S01]  /*168a0*/  LOP3.LUT R52, R52, R53, RZ, 0x3c, !PT ;  /* 0x0000003534347212 */ /* 0x000fe200078e3cff */
[--C-:B------:R-:W-:Y:S01]  /*168b0*/  IMAD.X R53, RZ, RZ, R5.reuse, P5 ;  /* 0x000000ffff357224 */ /* 0x100fe200028e0605 */
[----:B------:R-:W-:Y:S01]  /*168c0*/  LOP3.LUT R56, R56, R57, RZ, 0x3c, !PT ;  /* 0x0000003938387212 */ /* 0x000fe200078e3cff */
[----:B------:R-:W-:Y:S01]  /*168d0*/  IMAD.X R57, RZ, RZ, R5, P6 ;  /* 0x000000ffff397224 */ /* 0x000fe200030e0605 */
[----:B------:R-:W-:Y:S01]  /*168e0*/  LOP3.LUT R72, R6, R7, RZ, 0x3c, !PT ;  /* 0x0000000706487212 */ /* 0x000fe200078e3cff */
[----:B------:R-:W-:Y:S01]  /*168f0*/  IMAD R82, R82, UR4, RZ ;  /* 0x0000000452527c24 */ /* 0x000fe2000f8e02ff */
[----:B------:R-:W-:Y:S01]  /*16900*/  SEL R80, RZ, 0xffffffff, P0 ;  /* 0xffffffffff507807 */ /* 0x000fe20000000000 */
[----:B------:R-:W-:Y:S01]  /*16910*/  IMAD.WIDE.U32 R10, R9, UR4, R10 ;  /* 0x00000004090a7c25 */ /* 0x000fe2000f8e000a */
[----:B------:R-:W-:Y:S01]  /*16920*/  ISETP.GE.AND P0, PT, R3, R0, PT ;  /* 0x000000000300720c */ /* 0x000fe20003f06270 */
[----:B------:R-:W5:Y:S01]  /*16930*/  LD.E.128 R4, desc[UR42][R4.64] ;  /* 0x0000002a04047980 */ /* 0x000f62000c101d00 */
[----:B------:R-:W-:Y:S01]  /*16940*/  LOP3.LUT R8, R83, 0x8, R8, 0xe2, !PT ;  /* 0x0000000853087812 */ /* 0x000fe200078ee208 */
[----:B------:R-:W-:Y:S01]  /*16950*/  IMAD R83, R9, UR5, R82 ;  /* 0x0000000509537c24 */ /* 0x000fe2000f8e0252 */
[----:B------:R-:W-:Y:S01]  /*16960*/  SEL R9, RZ, 0xffffffff, P0 ;  /* 0xffffffffff097807 */ /* 0x000fe20000000000 */
[----:B------:R-:W5:Y:S01]  /*16970*/  LD.E.128 R48, desc[UR42][R48.64] ;  /* 0x0000002a30307980 */ /* 0x000f62000c101d00 */
[----:B------:R-:W-:-:S02]  /*16980*/  IMAD.SHL.U32 R85, R80, 0x10, RZ ;  /* 0x0000001050557824 */ /* 0x000fc400078e00ff */
[----:B------:R-:W-:Y:S01]  /*16990*/  VIADD R89, R193, 0x180 ;  /* 0x00000180c1597836 */ /* 0x000fe20000000000 */
[----:B------:R-:W5:Y:S01]  /*169a0*/  LD.E.128 R52, desc[UR42][R52.64] ;  /* 0x0000002a34347980 */ /* 0x000f62000c101d00 */
[----:B------:R-:W-:-:S03]  /*169b0*/  SHF.R.S32.HI R80, RZ, 0x1f, R81 ;  /* 0x0000001fff507819 */ /* 0x000fc60000011451 */
[----:B------:R-:W5:Y:S04]  /*169c0*/  LD.E.128 R56, desc[UR42][R56.64] ;  /* 0x0000002a38387980 */ /* 0x000f68000c101d00 */
[----:B------:R-:W5:Y:S01]  /*169d0*/  LD.E.128 R72, desc[UR42][R72.64] ;  /* 0x0000002a48487980 */ /* 0x000f62000c101d00 */
[----:B------:R-:W-:Y:S01]  /*169e0*/  IMAD.SHL.U32 R9, R9, 0x20, RZ ;  /* 0x0000002009097824 */ /* 0x000fe200078e00ff */
[----:B------:R-:W-:Y:S01]  /*169f0*/  ULDC.64 UR4, c[0x0][0xad8] ;  /* 0x0002b60000047ab9 */ /* 0x000fe20000000a00 */
[----:B------:R-:W-:Y:S01]  /*16a00*/  @!PT LDS RZ, [RZ] ;  /* 0x00000000fffff984 */ /* 0x000fe20000000800 */
[----:B------:R-:W-:Y:S01]  /*16a10*/  @!PT LDS RZ, [RZ] ;  /* 0x00000000fffff984 */ /* 0x000fe20000000800 */
[----:B------:R-:W-:Y:S01]  /*16a20*/  @!PT LDS RZ, [RZ] ;  /* 0x00000000fffff984 */ /* 0x000fe20000000800 */
[----:B------:R-:W-:Y:S01]  /*16a30*/  @!PT LDS RZ, [RZ] ;  /* 0x00000000fffff984 */ /* 0x000fe20000000800 */
[----:B------:R0:W-:Y:S06]  /*16a40*/  MEMBAR.ALL.CTA ;  /* 0x0000000000007992 */ /* 0x0001ec0000008000 */
[----:B0-----:R-:W0:Y:S01]  /*16a50*/  FENCE.VIEW.ASYNC.S ;  /* 0x00000000000073c6 */ /* 0x001e220000000000 */
[----:B------:R-:W-:-:S02]  /*16a60*/  LOP3.LUT R8, R85, 0x10, R8, 0xe2, !PT ;  /* 0x0000001055087812 */ /* 0x000fc400078ee208 */
[-C--:B------:R-:W-:Y:S01]  /*16a70*/  ISETP.GE.AND P0, PT, R89, R0.reuse, PT ;  /* 0x000000005900720c */ /* 0x080fe20003f06270 */
[----:B------:R-:W-:Y:S01]  /*16a80*/  IMAD.IADD R11, R11, 0x1, R83 ;  /* 0x000000010b0b7824 */ /* 0x000fe200078e0253 */
[----:B------:R-:W-:Y:S01]  /*16a90*/  LOP3.LUT R8, R9, 0x20, R8, 0xe2, !PT ;  /* 0x0000002009087812 */ /* 0x000fe200078ee208 */
[----:B------:R-:W-:Y:S01]  /*16aa0*/  IMAD R80, R80, UR4, RZ ;  /* 0x0000000450507c24 */ /* 0x000fe2000f8e02ff */
[----:B------:R-:W-:Y:S01]  /*16ab0*/  SEL R9, RZ, 0x40, P0 ;  /* 0x00000040ff097807 */ /* 0x000fe20000000000 */
[----:B------:R-:W-:Y:S02]  /*16ac0*/  IMAD.IADD R76, R76, 0x1, R192 ;  /* 0x000000014c4c7824 */ /* 0x000fe400078e02c0 */
[----:B------:R-:W-:Y:S02]  /*16ad0*/  VIADD R91, R193, 0x1c0 ;  /* 0x000001c0c15b7836 */ /* 0x000fe40000000000 */
[C---:B------:R-:W-:Y:S02]  /*16ae0*/  IMAD R83, R81.reuse, UR5, R80 ;  /* 0x0000000551537c24 */ /* 0x040fe4000f8e0250 */
[----:B------:R-:W-:Y:S01]  /*16af0*/  IMAD.WIDE.U32 R10, R81, UR4, R10 ;  /* 0x00000004510a7c25 */ /* 0x000fe2000f8e000a */
[----:B------:R-:W-:Y:S01]  /*16b00*/  LOP3.LUT R82, R8, R9, RZ, 0xfc, !PT ;  /* 0x0000000908527212 */ /* 0x000fe200078efcff */
[----:B------:R-:W-:Y:S01]  /*16b10*/  ULDC.64 UR4, c[0x0][0xa80] ;  /* 0x0002a00000047ab9 */ /* 0x000fe20000000a00 */
[----:B------:R-:W-:Y:S01]  /*16b20*/  ISETP.GE.AND P1, PT, R76, R87, PT ;  /* 0x000000574c00720c */ /* 0x000fe20003f26270 */
[----:B------:R-:W-:Y:S01]  /*16b30*/  VIADD R8, R2, 0x28c20 ;  /* 0x00028c2002087836 */ /* 0x000fe20000000000 */
[----:B------:R-:W-:Y:S01]  /*16b40*/  ISETP.GE.AND P0, PT, R91, R0, PT ;  /* 0x000000005b00720c */ /* 0x000fe20003f06270 */
[----:B------:R-:W-:Y:S01]  /*16b50*/  IMAD.IADD R11, R11, 0x1, R83 ;  /* 0x000000010b0b7824 */ /* 0x000fe200078e0253 */
[----:B------:R-:W-:-:S02]  /*16b60*/  LEA R84, P2, R10, UR4, 0x1 ;  /* 0x000000040a547c11 */ /* 0x000fc4000f8408ff */
[----:B------:R-:W-:Y:S02]  /*16b70*/  PRMT R8, RZ, 0x654, R8 ;  /* 0x00000654ff087816 */ /* 0x000fe40000000008 */
[----:B------:R-:W-:Y:S02]  /*16b80*/  SEL R9, RZ, 0x80, P0 ;  /* 0x00000080ff097807 */ /* 0x000fe40000000000 */
[----:B------:R-:W-:Y:S01]  /*16b90*/  LEA.HI.X R85, R10, UR5, R11, 0x1, P2 ;  /* 0x000000050a557c11 */ /* 0x000fe200090f0c0b */
[----:B0-----:R0:W-:Y:S01]  /*16ba0*/  SYNCS.ARRIVE.TRANS64.RED.A1T0 RZ, [R8+URZ], RZ ;  /* 0x000000ff08ff79a7 */ /* 0x0011e2000810043f */
[----:B------:R-:W-:Y:S01]  /*16bb0*/  LOP3.LUT R83, R82, R9, RZ, 0xfc, !PT ;  /* 0x0000000952537212 */ /* 0x000fe200078efcff */
[----:B------:R-:W-:Y:S02]  /*16bc0*/  BSSY B1, `(.L_x_2866) ;  /* 0x000002a000017945 */ /* 0x000fe40003800000 */
[----:B------:R1:W3:Y:S01]  /*16bd0*/  SHFL.IDX PT, R9, R85, RZ, 0x181f ;  /* 0x00181fff55097589 */ /* 0x0002e200000e0000 */
[----:B------:R-:W-:-:S03]  /*16be0*/  SHF.R.S32.HI R152, RZ, 0x1f, R209 ;  /* 0x0000001fff987819 */ /* 0x000fc600000114d1 */
[----:B0-----:R1:W0:Y:S01]  /*16bf0*/  SHFL.IDX PT, R8, R84, RZ, 0x181f ;  /* 0x00181fff54087589 */ /* 0x00122200000e0000 */
[----:B------:R-:W-:Y:S02]  /*16c00*/  SHF.R.S32.HI R153, RZ, 0x1f, R210 ;  /* 0x0000001fff997819 */ /* 0x000fe400000114d2 */
[----:B------:R-:W-:Y:S02]  /*16c10*/  SHF.R.S32.HI R154, RZ, 0x1f, R211 ;  /* 0x0000001fff9a7819 */ /* 0x000fe400000114d3 */
[----:B------:R-:W-:Y:S01]  /*16c20*/  SHF.R.S32.HI R155, RZ, 0x1f, R212 ;  /* 0x0000001fff9b7819 */ /* 0x000fe200000114d4 */
[----:B------:R-:W-:Y:S06]  /*16c30*/  @P1 BRA `(.L_x_2867) ;  /* 0x0000000000881947 */ /* 0x000fec0003800000 */
[-C--:B------:R-:W-:Y:S02]  /*16c40*/  ISETP.GE.AND P5, PT, R212, R0.reuse, PT ;  /* 0x00000000d400720c */ /* 0x080fe40003fa6270 */
[-C--:B------:R-:W-:Y:S02]  /*16c50*/  ISETP.GE.AND P0, PT, R193, R0.reuse, PT ;  /* 0x00000000c100720c */ /* 0x080fe40003f06270 */
[-C--:B------:R-:W-:Y:S02]  /*16c60*/  ISETP.GE.AND P4, PT, R211, R0.reuse, PT ;  /* 0x00000000d300720c */ /* 0x080fe40003f86270 */
[-C--:B------:R-:W-:Y:S02]  /*16c70*/  ISETP.GE.AND P3, PT, R210, R0.reuse, PT ;  /* 0x00000000d200720c */ /* 0x080fe40003f66270 */
[----:B------:R-:W-:Y:S02]  /*16c80*/  ISETP.GE.AND P2, PT, R209, R0, PT ;  /* 0x00000000d100720c */ /* 0x000fe40003f46270 */
[----:B------:R-:W-:-:S03]  /*16c90*/  SHF.R.S32.HI R86, RZ, 0x1f, R3 ;  /* 0x0000001fff567819 */ /* 0x000fc60000011403 */
[C---:B0-----:R-:W-:Y:S02]  /*16ca0*/  @!P5 LEA R10, P1, R212.reuse, R8, 0x1 ;  /* 0x00000008d40ad211 */ /* 0x041fe400078208ff */
[----:B---3--:R-:W-:Y:S02]  /*16cb0*/  @!P0 IMAD.WIDE R80, R193, 0x2, R8 ;  /* 0x00000002c1508825 */ /* 0x008fe400078e0208 */
[----:B------:R-:W-:Y:S02]  /*16cc0*/  @!P5 LEA.HI.X R11, R212, R9, R155, 0x1, P1 ;  /* 0x00000009d40bd211 */ /* 0x000fe400008f0c9b */
[----:B------:R-:W-:Y:S01]  /*16cd0*/  ISETP.GE.AND P1, PT, R3, R0, PT ;  /* 0x000000000300720c */ /* 0x000fe20003f26270 */
[----:B-----5:R0:W-:Y:S01]  /*16ce0*/  @!P0 ST.E.128 desc[UR42][R80.64], R4 ;  /* 0x0000000450008985 */ /* 0x0201e2000c101d2a */
[----:B------:R-:W-:-:S03]  /*16cf0*/  LOP3.LUT P0, RZ, R82, 0x40, RZ, 0xc0, !PT ;  /* 0x0000004052ff7812 */ /* 0x000fc6000780c0ff */
[----:B------:R3:W-:Y:S01]  /*16d00*/  @!P5 ST.E.128 desc[UR42][R10.64], R20 ;  /* 0x000000140a00d985 */ /* 0x0007e2000c101d2a */
[----:B0-----:R-:W-:Y:S02]  /*16d10*/  SHF.R.S32.HI R5, RZ, 0x1f, R89 ;  /* 0x0000001fff057819 */ /* 0x001fe40000011459 */
[----:B------:R-:W-:Y:S02]  /*16d20*/  SHF.R.S32.HI R80, RZ, 0x1f, R91 ;  /* 0x0000001fff507819 */ /* 0x000fe4000001145b */
[CC--:B---3--:R-:W-:Y:S02]  /*16d30*/  @!P4 LEA R22, P5, R211.reuse, R8.reuse, 0x1 ;  /* 0x00000008d316c211 */ /* 0x0c8fe400078a08ff */
[-C--:B------:R-:W-:Y:S02]  /*16d40*/  @!P3 LEA R20, P6, R210, R8.reuse, 0x1 ;  /* 0x00000008d214b211 */ /* 0x080fe400078c08ff */
[----:B------:R-:W-:Y:S02]  /*16d50*/  @!P4 LEA.HI.X R23, R211, R9, R154, 0x1, P5 ;  /* 0x00000009d317c211 */ /* 0x000fe400028f0c9a */
[----:B------:R-:W-:-:S02]  /*16d60*/  @!P2 LEA R10, P5, R209, R8, 0x1 ;  /* 0x00000008d10aa211 */ /* 0x000fc400078a08ff */
[-C--:B------:R-:W-:Y:S01]  /*16d70*/  @!P3 LEA.HI.X R21, R210, R9.reuse, R153, 0x1, P6 ;  /* 0x00000009d215b211 */ /* 0x080fe200030f0c99 */
[----:B------:R4:W-:Y:S01]  /*16d80*/  @!P4 ST.E.128 desc[UR42][R22.64], R28 ;  /* 0x0000001c1600c985 */ /* 0x0009e2000c101d2a */
[----:B------:R-:W-:Y:S02]  /*16d90*/  LOP3.LUT P6, RZ, R83, 0x80, RZ, 0xc0, !PT ;  /* 0x0000008053ff7812 */ /* 0x000fe400078cc0ff */
[----:B------:R-:W-:Y:S01]  /*16da0*/  @!P2 LEA.HI.X R11, R209, R9, R152, 0x1, P5 ;  /* 0x00000009d10ba211 */ /* 0x000fe200028f0c98 */
[----:B------:R4:W-:Y:S01]  /*16db0*/  @!P3 ST.E.128 desc[UR42][R20.64], R36 ;  /* 0x000000241400b985 */ /* 0x0009e2000c101d2a */
[----:B------:R-:W-:-:S03]  /*16dc0*/  @!P1 LEA R6, P5, R3, R8, 0x1 ;  /* 0x0000000803069211 */ /* 0x000fc600078a08ff */
[----:B------:R4:W-:Y:S01]  /*16dd0*/  @!P2 ST.E.128 desc[UR42][R10.64], R44 ;  /* 0x0000002c0a00a985 */ /* 0x0009e2000c101d2a */
[----:B------:R-:W-:Y:S02]  /*16de0*/  @!P1 LEA.HI.X R7, R3, R9, R86, 0x1, P5 ;  /* 0x0000000903079211 */ /* 0x000fe400028f0c56 */
[----:B------:R-:W-:-:S03]  /*16df0*/  @P0 LEA R4, P5, R89, R8, 0x1 ;  /* 0x0000000859040211 */ /* 0x000fc600078a08ff */
[----:B------:R4:W-:Y:S01]  /*16e00*/  @!P1 ST.E.128 desc[UR42][R6.64], R52 ;  /* 0x0000003406009985 */ /* 0x0009e2000c101d2a */
[----:B------:R-:W-:Y:S02]  /*16e10*/  @P0 LEA.HI.X R5, R89, R9, R5, 0x1, P5 ;  /* 0x0000000959050211 */ /* 0x000fe400028f0c05 */
[----:B------:R-:W-:-:S03]  /*16e20*/  @P6 LEA R8, P5, R91, R8, 0x1 ;  /* 0x000000085b086211 */ /* 0x000fc600078a08ff */
[----:B------:R4:W-:Y:S01]  /*16e30*/  @P0 ST.E.128 desc[UR42][R4.64], R60 ;  /* 0x0000003c04000985 */ /* 0x0009e2000c101d2a */
[----:B------:R-:W-:-:S05]  /*16e40*/  @P6 LEA.HI.X R9, R91, R9, R80, 0x1, P5 ;  /* 0x000000095b096211 */ /* 0x000fca00028f0c50 */
[----:B------:R4:W-:Y:S04]  /*16e50*/  @P6 ST.E.128 desc[UR42][R8.64], R68 ;  /* 0x0000004408006985 */ /* 0x0009e8000c101d2a */
.L_x_2867:
[----:B------:R-:W-:Y:S05]  /*16e60*/  BSYNC B1 ;  /* 0x0000000000017941 */ /* 0x000fea0003800000 */
.L_x_2866:
[----:B------:R-:W-:Y:S01]  /*16e70*/  VIADD R76, R76, 0x20 ;  /* 0x000000204c4c7836 */ /* 0x000fe20000000000 */
[----:B----45:R4:W0:Y:S04]  /*16e80*/  SHFL.IDX PT, R5, R85, 0x1, 0x181f ;  /* 0x00381f0055057f89 */ /* 0x03082800000e0000 */
[----:B------:R-:W-:Y:S01]  /*16e90*/  ISETP.GE.AND P0, PT, R76, R87, PT ;  /* 0x000000574c00720c */ /* 0x000fe20003f06270 */
[----:B------:R4:W0:-:S12]  /*16ea0*/  SHFL.IDX PT, R4, R84, 0x1, 0x181f ;  /* 0x00381f0054047f89 */ /* 0x00081800000e0000 */
[----:B----4-:R-:W-:Y:S05]  /*16eb0*/  @P0 BRA `(.L_x_2868) ;  /* 0x0000002800600947 */ /* 0x010fea0003800000 */
[-C--:B------:R-:W-:Y:S02]  /*16ec0*/  ISETP.GE.AND P2, PT, R193, R0.reuse, PT ;  /* 0x00000000c100720c */ /* 0x080fe40003f46270 */
[-C--:B------:R-:W-:Y:S02]  /*16ed0*/  ISETP.GE.AND P6, PT, R212, R0.reuse, PT ;  /* 0x00000000d400720c */ /* 0x080fe40003fc6270 */
[-C--:B------:R-:W-:Y:S02]  /*16ee0*/  ISETP.GE.AND P4, PT, R211, R0.reuse, PT ;  /* 0x00000000d300720c */ /* 0x080fe40003f86270 */
[-C--:B------:R-:W-:Y:S02]  /*16ef0*/  ISETP.GE.AND P3, PT, R210, R0.reuse, PT ;  /* 0x00000000d200720c */ /* 0x080fe40003f66270 */
[----:B------:R-:W-:-:S05]  /*16f00*/  ISETP.GE.AND P1, PT, R3, R0, PT ;  /* 0x000000000300720c */ /* 0x000fca0003f26270 */
[----:B0--3--:R-:W-:Y:S02]  /*16f10*/  @!P2 IMAD.WIDE R8, R193, 0x2, R4 ;  /* 0x00000002c108a825 */ /* 0x009fe400078e0204 */
[CC--:B------:R-:W-:Y:S02]  /*16f20*/  @!P6 LEA R6, P0, R212.reuse, R4.reuse, 0x1 ;  /* 0x00000004d406e211 */ /* 0x0c0fe400078008ff */
[----:B------:R-:W-:Y:S01]  /*16f30*/  @!P4 LEA R10, P5, R211, R4, 0x1 ;  /* 0x00000004d30ac211 */ /* 0x000fe200078a08ff */
[----:B------:R0:W-:Y:S01]  /*16f40*/  @!P2 ST.E.128 desc[UR42][R8.64], R12 ;  /* 0x0000000c0800a985 */ /* 0x0001e2000c101d2a */
[----:B------:R-:W-:Y:S02]  /*16f50*/  ISETP.GE.AND P2, PT, R209, R0, PT ;  /* 0x00000000d100720c */ /* 0x000fe40003f46270 */
[----:B------:R-:W-:Y:S02]  /*16f60*/  @!P6 LEA.HI.X R7, R212, R5, R155, 0x1, P0 ;  /* 0x00000005d407e211 */ /* 0x000fe400000f0c9b */
[----:B------:R-:W-:-:S02]  /*16f70*/  LOP3.LUT P0, RZ, R82, 0x40, RZ, 0xc0, !PT ;  /* 0x0000004052ff7812 */ /* 0x000fc4000780c0ff */
[-C--:B------:R-:W-:Y:S01]  /*16f80*/  @!P4 LEA.HI.X R11, R211, R5.reuse, R154, 0x1, P5 ;  /* 0x00000005d30bc211 */ /* 0x080fe200028f0c9a */
[----:B------:R3:W-:Y:S01]  /*16f90*/  @!P6 ST.E.128 desc[UR42][R6.64], R24 ;  /* 0x000000180600e985 */ /* 0x0007e2000c101d2a */
[CC--:B------:R-:W-:Y:S02]  /*16fa0*/  @!P3 LEA R22, P5, R210.reuse, R4.reuse, 0x1 ;  /* 0x00000004d216b211 */ /* 0x0c0fe400078a08ff */
[----:B------:R-:W-:Y:S01]  /*16fb0*/  SHF.R.S32.HI R0, RZ, 0x1f, R3 ;  /* 0x0000001fff007819 */ /* 0x000fe20000011403 */
[----:B------:R3:W-:Y:S01]  /*16fc0*/  @!P4 ST.E.128 desc[UR42][R10.64], R32 ;  /* 0x000000200a00c985 */ /* 0x0007e2000c101d2a */
[C---:B------:R-:W-:Y:S02]  /*16fd0*/  @!P1 LEA R20, P6, R3.reuse, R4, 0x1 ;  /* 0x0000000403149211 */ /* 0x040fe400078c08ff */
[-C--:B------:R-:W-:Y:S02]  /*16fe0*/  @!P3 LEA.HI.X R23, R210, R5.reuse, R153, 0x1, P5 ;  /* 0x00000005d217b211 */ /* 0x080fe400028f0c99 */
[----:B------:R-:W-:-:S02]  /*16ff0*/  @!P1 LEA.HI.X R21, R3, R5, R0, 0x1, P6 ;  /* 0x0000000503159211 */ /* 0x000fc400030f0c00 */
[-C--:B0-----:R-:W-:Y:S01]  /*17000*/  @!P2 LEA R12, P5, R209, R4.reuse, 0x1 ;  /* 0x00000004d10ca211 */ /* 0x081fe200078a08ff */
[----:B------:R3:W-:Y:S01]  /*17010*/  @!P3 ST.E.128 desc[UR42][R22.64], R40 ;  /* 0x000000281600b985 */ /* 0x0007e2000c101d2a */
[----:B------:R-:W-:Y:S02]  /*17020*/  SHF.R.S32.HI R0, RZ, 0x1f, R89 ;  /* 0x0000001fff007819 */ /* 0x000fe40000011459 */
[----:B------:R-:W-:Y:S02]  /*17030*/  @P0 LEA R8, P6, R89, R4, 0x1 ;  /* 0x0000000459080211 */ /* 0x000fe400078c08ff */
[-C--:B------:R-:W-:Y:S02]  /*17040*/  @!P2 LEA.HI.X R13, R209, R5.reuse, R152, 0x1, P5 ;  /* 0x00000005d10da211 */ /* 0x080fe400028f0c98 */
[----:B------:R-:W-:-:S03]  /*17050*/  @P0 LEA.HI.X R9, R89, R5, R0, 0x1, P6 ;  /* 0x0000000559090211 */ /* 0x000fc600030f0c00 */
        /* <DEDUP_REMOVED lines=10> */
.L_x_2865:
[----:B------:R-:W-:Y:S01]  /*17100*/  ULDC.64 UR4, c[0x0][0xb08] ;  /* 0x0002c20000047ab9 */ /* 0x000fe20000000a00 */
[----:B-1----:R-:W-:Y:S01]  /*17110*/  IMAD.IADD R12, R201, 0x1, R192 ;  /* 0x00000001c90c7824 */ /* 0x002fe200078e02c0 */
[----:B------:R-:W-:Y:S01]  /*17120*/  BSSY B1, `(.L_x_2869) ;  /* 0x00000f7000017945 */ /* 0x000fe20003800000 */
[----:B------:R-:W-:Y:S01]  /*17130*/  IMAD R9, R9, UR4, RZ ;  /* 0x0000000409097c24 */ /* 0x000fe2000f8e02ff */
[----:B------:R-:W-:Y:S01]  /*17140*/  SHF.R.S32.HI R23, RZ, 0x1f, R219 ;  /* 0x0000001fff177819 */ /* 0x000fe200000114db */
[C---:B------:R-:W-:Y:S01]  /*17150*/  IMAD.WIDE.U32 R10, R0.reuse, UR4, RZ ;  /* 0x00000004000a7c25 */ /* 0x040fe2000f8e00ff */
[----:B---3--:R-:W-:Y:S02]  /*17160*/  SHF.R.S32.HI R76, RZ, 0x1f, R220 ;  /* 0x0000001fff4c7819 */ /* 0x008fe400000114dc */
[----:B------:R-:W-:Y:S01]  /*17170*/  SHF.R.S32.HI R152, RZ, 0x1f, R221 ;  /* 0x0000001fff987819 */ /* 0x000fe200000114dd */
[----:B------:R-:W-:Y:S01]  /*17180*/  IMAD R9, R0, UR5, R9 ;  /* 0x0000000500097c24 */ /* 0x000fe2000f8e0209 */
[----:B------:R-:W-:Y:S01]  /*17190*/  ULDC.64 UR4, c[0x0][0xb38] ;  /* 0x0002ce0000047ab9 */ /* 0x000fe20000000a00 */
[----:B------:R-:W-:Y:S01]  /*171a0*/  SHF.R.S32.HI R0, RZ, 0x1f, R3 ;  /* 0x0000001fff007819 */ /* 0x000fe20000011403 */
[----:B------:R-:W-:Y:S01]  /*171b0*/  IMAD.IADD R192, R191, 0x1, R192 ;  /* 0x00000001bfc07824 */ /* 0x000fe200078e02c0 */
[----:B------:R-:W-:Y:S01]  /*171c0*/  SHF.R.S32.HI R153, RZ, 0x1f, R222 ;  /* 0x0000001fff997819 */ /* 0x000fe200000114de */
[----:B------:R-:W-:Y:S01]  /*171d0*/  IMAD.IADD R11, R11, 0x1, R9 ;  /* 0x000000010b0b7824 */ /* 0x000fe200078e0209 */
[----:B------:R-:W-:Y:S01]  /*171e0*/  SHF.R.S32.HI R154, RZ, 0x1f, R223 ;  /* 0x0000001fff9a7819 */ /* 0x000fe200000114df */
[----:B------:R-:W-:Y:S01]  /*171f0*/  IMAD.MOV.U32 R9, RZ, RZ, R12 ;  /* 0x000000ffff097224 */ /* 0x000fe200078e000c */
        /* <DEDUP_REMOVED lines=15> */
[----:B------:R-:W0:Y:S01]  /*172f0*/  LDC R0, c[0x0][0xbe8] ;  /* 0x0002fa00ff007b82 */ /* 0x000e220000000800 */
        /* <DEDUP_REMOVED lines=11> */
[C---:B------:R-:W-:Y:S02]  /*173b0*/  VIADD R170, R194.reuse, 0x78 ;  /* 0x00000078c2aa7836 */ /* 0x040fe40000000000 */
[C---:B------:R-:W-:Y:S02]  /*173c0*/  VIADD R172, R194.reuse, 0x70 ;  /* 0x00000070c2ac7836 */ /* 0x040fe40000000000 */
[C---:B------:R-:W-:Y:S01]  /*173d0*/  VIADD R174, R194.reuse, 0x68 ;  /* 0x00000068c2ae7836 */ /* 0x040fe20000000000 */
[----:B------:R-:W-:Y:S01]  /*173e0*/  SHF.R.S32.HI R170, RZ, 0x1f, R170 ;  /* 0x0000001fffaa7819 */ /* 0x000fe200000114aa */
[C---:B------:R-:W-:Y:S01]  /*173f0*/  VIADD R176, R194.reuse, 0x60 ;  /* 0x00000060c2b07836 */ /* 0x040fe20000000000 */
[----:B------:R-:W-:Y:S01]  /*17400*/  SHF.R.S32.HI R172, RZ, 0x1f, R172 ;  /* 0x0000001fffac7819 */ /* 0x000fe200000114ac */
[C---:B------:R-:W-:Y:S01]  /*17410*/  VIADD R178, R194.reuse, 0x58 ;  /* 0x00000058c2b27836 */ /* 0x040fe20000000000 */
[----:B------:R-:W-:Y:S01]  /*17420*/  SHF.R.S32.HI R174, RZ, 0x1f, R174 ;  /* 0x0000001fffae7819 */ /* 0x000fe200000114ae */
[----:B------:R-:W-:Y:S01]  /*17430*/  VIADD R180, R194, 0x50 ;  /* 0x00000050c2b47836 */ /* 0x000fe20000000000 */
[----:B0-----:R-:W-:Y:S01]  /*17440*/  ISETP.NE.AND P0, PT, R0, 0x1, PT ;  /* 0x000000010000780c */ /* 0x001fe20003f05270 */
        /* <DEDUP_REMOVED lines=12> */
[----:B------:R-:W0:Y:S01]  /*17510*/  @P0 LDC R13, c[0x0][0xbec] ;  /* 0x0002fb00ff0d0b82 */ /* 0x000e220000000800 */
[C---:B------:R-:W-:Y:S01]  /*17520*/  VIADD R230, R194.reuse, 0x18 ;  /* 0x00000018c2e67836 */ /* 0x040fe20000000000 */
[----:B------:R-:W-:Y:S01]  /*17530*/  SHF.R.S32.HI R207, RZ, 0x1f, R207 ;  /* 0x0000001fffcf7819 */ /* 0x000fe200000114cf */
[C---:B------:R-:W-:Y:S01]  /*17540*/  VIADD R232, R194.reuse, 0x10 ;  /* 0x00000010c2e87836 */ /* 0x040fe20000000000 */
[----:B------:R-:W-:Y:S01]  /*17550*/  SHF.R.S32.HI R213, RZ, 0x1f, R213 ;  /* 0x0000001fffd57819 */ /* 0x000fe200000114d5 */
[C---:B------:R-:W-:Y:S01]  /*17560*/  VIADD R234, R194.reuse, 0x8 ;  /* 0x00000008c2ea7836 */ /* 0x040fe20000000000 */
[----:B------:R-:W-:Y:S01]  /*17570*/  SHF.R.S32.HI R215, RZ, 0x1f, R215 ;  /* 0x0000001fffd77819 */ /* 0x000fe200000114d7 */
[C---:B------:R-:W-:Y:S01]  /*17580*/  VIADD R163, R194.reuse, 0x90 ;  /* 0x00000090c2a37836 */ /* 0x040fe20000000000 */
[----:B------:R-:W1:Y:S01]  /*17590*/  @P0 LDC R3, c[0x0][0xbf0] ;  /* 0x0002fc00ff030b82 */ /* 0x000e620000000800 */
        /* <DEDUP_REMOVED lines=10> */
[----:B------:R-:W-:Y:S02]  /*17640*/  VIADD R179, R194, 0x50 ;  /* 0x00000050c2b37836 */ /* 0x000fe40000000000 */
[----:B0-----:R-:W-:-:S04]  /*17650*/  @P0 IMAD.HI.U32 R13, R12, R13, RZ ;  /* 0x0000000d0c0d0227 */ /* 0x001fc800078e00ff */
[C---:B------:R-:W-:Y:S02]  /*17660*/  VIADD R181, R194.reuse, 0x48 ;  /* 0x00000048c2b57836 */ /* 0x040fe40000000000 */
[C---:B------:R-:W-:Y:S01]  /*17670*/  VIADD R183, R194.reuse, 0x40 ;  /* 0x00000040c2b77836 */ /* 0x040fe20000000000 */
[----:B-1----:R-:W-:Y:S01]  /*17680*/  @P0 SHF.R.U32.HI R9, RZ, R3, R13 ;  /* 0x00000003ff090219 */ /* 0x002fe2000001160d */
[C---:B------:R-:W-:Y:S02]  /*17690*/  VIADD R202, R194.reuse, 0x38 ;  /* 0x00000038c2ca7836 */ /* 0x040fe40000000000 */
[----:B------:R-:W-:Y:S02]  /*176a0*/  VIADD R206, R194, 0x30 ;  /* 0x00000030c2ce7836 */ /* 0x000fe40000000000 */
[----:B------:R-:W-:Y:S02]  /*176b0*/  IMAD.MOV R3, RZ, RZ, -R9 ;  /* 0x000000ffff037224 */ /* 0x000fe400078e0a09 */
[----:B------:R-:W-:-:S04]  /*176c0*/  IMAD.WIDE.U32 R10, R9, UR4, R10 ;  /* 0x00000004090a7c25 */ /* 0x000fc8000f8e000a */
[----:B------:R-:W-:Y:S02]  /*176d0*/  IMAD R3, R0, R3, R12 ;  /* 0x0000000300037224 */ /* 0x000fe400078e020c */
[----:B------:R-:W-:Y:S01]  /*176e0*/  IMAD R0, R8, R0, RZ ;  /* 0x0000000008007224 */ /* 0x000fe200078e02ff */
[----:B------:R-:W-:Y:S01]  /*176f0*/  SHF.R.S32.HI R8, RZ, 0x1f, R9 ;  /* 0x0000001fff087819 */ /* 0x000fe20000011409 */
[C---:B------:R-:W-:Y:S02]  /*17700*/  VIADD R208, R194.reuse, 0x28 ;  /* 0x00000028c2d07836 */ /* 0x040fe40000000000 */
[----:B------:R-:W-:Y:S02]  /*17710*/  VIADD R214, R194, 0x20 ;  /* 0x00000020c2d67836 */ /* 0x000fe40000000000 */
[----:B------:R-:W-:Y:S02]  /*17720*/  IMAD R8, R8, UR4, RZ ;  /* 0x0000000408087c24 */ /* 0x000fe4000f8e02ff */
[----:B------:R-:W-:-:S02]  /*17730*/  VIADD R216, R194, 0x18 ;  /* 0x00000018c2d87836 */ /* 0x000fc40000000000 */
[----:B------:R-:W-:Y:S01]  /*17740*/  IMAD R9, R9, UR5, R8 ;  /* 0x0000000509097c24 */ /* 0x000fe2000f8e0208 */
[----:B------:R-:W-:Y:S01]  /*17750*/  SHF.R.S32.HI R8, RZ, 0x1f, R3 ;  /* 0x0000001fff087819 */ /* 0x000fe20000011403 */
[----:B------:R-:W-:Y:S01]  /*17760*/  ULDC.64 UR4, c[0x0][0xb28] ;  /* 0x0002ca0000047ab9 */ /* 0x000fe20000000a00 */
[----:B------:R-:W-:Y:S02]  /*17770*/  VIADD R231, R194, 0x10 ;  /* 0x00000010c2e77836 */ /* 0x000fe40000000000 */
[----:B------:R-:W-:Y:S02]  /*17780*/  IMAD.IADD R11, R11, 0x1, R9 ;  /* 0x000000010b0b7824 */ /* 0x000fe400078e0209 */
[----:B------:R-:W-:Y:S02]  /*17790*/  IMAD R8, R8, UR4, RZ ;  /* 0x0000000408087c24 */ /* 0x000fe4000f8e02ff */
[----:B------:R-:W-:-:S04]  /*177a0*/  IMAD.WIDE.U32 R10, R3, UR4, R10 ;  /* 0x00000004030a7c25 */ /* 0x000fc8000f8e000a */
[----:B------:R-:W-:Y:S01]  /*177b0*/  IMAD R8, R3, UR5, R8 ;  /* 0x0000000503087c24 */ /* 0x000fe2000f8e0208 */
[----:B------:R-:W-:Y:S01]  /*177c0*/  ULDC.64 UR4, c[0x0][0xb00] ;  /* 0x0002c00000047ab9 */ /* 0x000fe20000000a00 */
[----:B------:R-:W-:Y:S01]  /*177d0*/  VIADD R233, R194, 0x8 ;  /* 0x00000008c2e97836 */ /* 0x000fe20000000000 */
[----:B------:R-:W-:Y:S01]  /*177e0*/  LEA R3, P0, R10, UR4, 0x2 ;  /* 0x000000040a037c11 */ /* 0x000fe2000f8010ff */
[----:B------:R-:W-:Y:S02]  /*177f0*/  IMAD.IADD R9, R11, 0x1, R8 ;  /* 0x000000010b097824 */ /* 0x000fe400078e0208 */
[----:B------:R-:W-:Y:S02]  /*17800*/  VIADD R8, R2, 0x28c20 ;  /* 0x00028c2002087836 */ /* 0x000fe40000000000 */
[----:B------:R0:W1:Y:S01]  /*17810*/  SHFL.IDX PT, R20, R3, RZ, 0x1c1f ;  /* 0x001c1fff03147589 */ /* 0x00006200000e0000 */
[----:B------:R-:W-:Y:S02]  /*17820*/  LEA.HI.X R14, R10, UR5, R9, 0x2, P0 ;  /* 0x000000050a0e7c11 */ /* 0x000fe400080f1409 */
[----:B------:R-:W-:-:S02]  /*17830*/  ISETP.GE.AND P0, PT, R192, R0, PT ;  /* 0x00000000c000720c */ /* 0x000fc40003f06270 */
[----:B------:R-:W-:Y:S01]  /*17840*/  PRMT R8, RZ, 0x654, R8 ;  /* 0x00000654ff087816 */ /* 0x000fe20000000008 */
[----:B------:R0:W3:Y:S03]  /*17850*/  SHFL.IDX PT, R15, R14, RZ, 0x1c1f ;  /* 0x001c1fff0e0f7589 */ /* 0x0000e600000e0000 */
[----:B------:R0:W-:Y:S07]  /*17860*/  SYNCS.ARRIVE.TRANS64.RED.A1T0 RZ, [R8+URZ], RZ ;  /* 0x000000ff08ff79a7 */ /* 0x0001ee000810043f */
[----:B------:R-:W-:Y:S05]  /*17870*/  @P0 BRA `(.L_x_2870) ;  /* 0x0000000800040947 */ /* 0x000fea0003800000 */
[----:B------:R-:W-:Y:S02]  /*17880*/  ULDC UR4, c[0x0][0xac8] ;  /* 0x0002b20000047ab9 */ /* 0x000fe40000000800 */
[----:B------:R-:W-:Y:S02]  /*17890*/  ISETP.GE.AND P0, PT, R194, UR4, PT ;  /* 0x00000004c2007c0c */ /* 0x000fe4000bf06270 */
[----:B------:R-:W-:Y:S02]  /*178a0*/  ISETP.GE.AND P4, PT, R175, UR4, PT ;  /* 0x00000004af007c0c */ /* 0x000fe4000bf86270 */
[----:B------:R-:W-:-:S09]  /*178b0*/  ISETP.GE.AND P5, PT, R173, UR4, PT ;  /* 0x00000004ad007c0c */ /* 0x000fd2000bfa6270 */
[----:B01----:R-:W-:-:S04]  /*178c0*/  @!P0 LEA R8, P1, R194, R20, 0x2 ;  /* 0x00000014c2088211 */ /* 0x003fc800078210ff */
[----:B---3--:R-:W-:Y:S02]  /*178d0*/  @!P0 LEA.HI.X R9, R194, R15, R235, 0x2, P1 ;  /* 0x0000000fc2098211 */ /* 0x008fe400008f14eb */
        /* <DEDUP_REMOVED lines=31> */
[----:B------:R-:W-:-:S09]  /*17ad0*/  ISETP.GE.AND P0, PT, R181, UR4, PT ;  /* 0x00000004b5007c0c */ /* 0x000fd2000bf06270 */
[-C--:B------:R-:W-:Y:S02]  /*17ae0*/  @!P1 LEA R10, P6, R179, R20.reuse, 0x2 ;  /* 0x00000014b30a9211 */ /* 0x080fe400078c10ff */
[----:B0-----:R-:W-:Y:S02]  /*17af0*/  @!P2 LEA R8, P3, R183, R20, 0x2 ;  /* 0x00000014b708a211 */ /* 0x001fe400078610ff */
[-C--:B------:R-:W-:Y:S02]  /*17b00*/  @!P1 LEA.HI.X R11, R179, R15.reuse, R180, 0x2, P6 ;  /* 0x0000000fb30b9211 */ /* 0x080fe400030f14b4 */
[----:B------:R-:W-:Y:S02]  /*17b10*/  @!P2 LEA.HI.X R9, R183, R15, R190, 0x2, P3 ;  /* 0x0000000fb709a211 */ /* 0x000fe400018f14be */
[----:B------:R-:W-:-:S03]  /*17b20*/  ISETP.GE.AND P3, PT, R177, UR4, PT ;  /* 0x00000004b1007c0c */ /* 0x000fc6000bf66270 */
        /* <DEDUP_REMOVED lines=10> */
[----:B------:R-:W-:Y:S02]  /*17bd0*/  @!P5 LEA R12, P6, R173, R20, 0x2 ;  /* 0x00000014ad0cd211 */ /* 0x000fe400078c10ff */
[-C--:B------:R-:W-:Y:S01]  /*17be0*/  @!P4 LEA.HI.X R11, R175, R15.reuse, R176, 0x2, P2 ;  /* 0x0000000faf0bc211 */ /* 0x080fe200010f14b0 */
[----:B------:R0:W-:Y:S01]  /*17bf0*/  @!P3 ST.E.64 desc[UR42][R8.64], R68 ;  /* 0x000000440800b985 */ /* 0x0001e2000c101b2a */
[----:B------:R-:W-:-:S02]  /*17c00*/  @!P5 LEA.HI.X R13, R173, R15, R174, 0x2, P6 ;  /* 0x0000000fad0dd211 */ /* 0x000fc400030f14ae */
[----:B------:R-:W-:Y:S01]  /*17c10*/  ISETP.GE.AND P2, PT, R167, UR4, PT ;  /* 0x00000004a7007c0c */ /* 0x000fe2000bf46270 */
[----:B------:R1:W-:Y:S01]  /*17c20*/  @!P4 ST.E.64 desc[UR42][R10.64], R72 ;  /* 0x000000480a00c985 */ /* 0x0003e2000c101b2a */
[----:B------:R-:W-:-:S03]  /*17c30*/  ISETP.GE.AND P3, PT, R165, UR4, PT ;  /* 0x00000004a5007c0c */ /* 0x000fc6000bf66270 */
[----:B------:R3:W-:Y:S01]  /*17c40*/  @!P5 ST.E.64 desc[UR42][R12.64], R6 ;  /* 0x000000060c00d985 */ /* 0x0007e2000c101b2a */
[----:B0-----:R-:W-:-:S07]  /*17c50*/  @!P1 LEA R8, P5, R169, R20, 0x2 ;  /* 0x00000014a9089211 */ /* 0x001fce00078a10ff */
[-C--:B-1----:R-:W-:Y:S02]  /*17c60*/  @!P2 LEA R10, P6, R167, R20.reuse, 0x2 ;  /* 0x00000014a70aa211 */ /* 0x082fe400078c10ff */
[-C--:B------:R-:W-:Y:S02]  /*17c70*/  @!P1 LEA.HI.X R9, R169, R15.reuse, R170, 0x2, P5 ;  /* 0x0000000fa9099211 */ /* 0x080fe400028f14aa */
[----:B---3--:R-:W-:Y:S02]  /*17c80*/  @!P0 LEA R6, P4, R171, R20, 0x2 ;  /* 0x00000014ab068211 */ /* 0x008fe400078810ff */
[----:B------:R-:W-:Y:S02]  /*17c90*/  ISETP.GE.AND P5, PT, R237, UR4, PT ;  /* 0x00000004ed007c0c */ /* 0x000fe4000bfa6270 */
[----:B------:R-:W-:Y:S02]  /*17ca0*/  @!P0 LEA.HI.X R7, R171, R15, R172, 0x2, P4 ;  /* 0x0000000fab078211 */ /* 0x000fe400020f14ac */
[----:B------:R-:W-:-:S02]  /*17cb0*/  ISETP.GE.AND P4, PT, R163, UR4, PT ;  /* 0x00000004a3007c0c */ /* 0x000fc4000bf86270 */
[----:B------:R-:W-:Y:S01]  /*17cc0*/  @!P2 LEA.HI.X R11, R167, R15, R168, 0x2, P6 ;  /* 0x0000000fa70ba211 */ /* 0x000fe200030f14a8 */
[----:B------:R0:W-:Y:S04]  /*17cd0*/  @!P0 ST.E.64 desc[UR42][R6.64], R80 ;  /* 0x0000005006008985 */ /* 0x0001e8000c101b2a */
        /* <DEDUP_REMOVED lines=10> */
[----:B---3--:R-:W-:-:S03]  /*17d80*/  @!P5 LEA R10, P6, R237, R20, 0x2 ;  /* 0x00000014ed0ad211 */ /* 0x008fc600078c10ff */
[----:B------:R1:W-:Y:S01]  /*17d90*/  @!P4 ST.E.64 desc[UR42][R8.64], R96 ;  /* 0x000000600800c985 */ /* 0x0003e2000c101b2a */
[----:B------:R-:W-:Y:S02]  /*17da0*/  @!P5 LEA.HI.X R11, R237, R15, R162, 0x2, P6 ;  /* 0x0000000fed0bd211 */ /* 0x000fe400030f14a2 */
[----:B------:R-:W-:-:S03]  /*17db0*/  ISETP.GE.AND P4, PT, R226, UR4, PT ;  /* 0x00000004e2007c0c */ /* 0x000fc6000bf86270 */
[----:B------:R3:W-:Y:S01]  /*17dc0*/  @!P5 ST.E.64 desc[UR42][R10.64], R100 ;  /* 0x000000640a00d985 */ /* 0x0007e2000c101b2a */
[----:B------:R-:W-:Y:S02]  /*17dd0*/  ISETP.GE.AND P5, PT, R227, UR4, PT ;  /* 0x00000004e3007c0c */ /* 0x000fe4000bfa6270 */
[CC--:B0-----:R-:W-:Y:S02]  /*17de0*/  @!P2 LEA R6, P6, R236.reuse, R20.reuse, 0x2 ;  /* 0x00000014ec06a211 */ /* 0x0c1fe400078c10ff */
[CC--:B-1----:R-:W-:Y:S02]  /*17df0*/  @!P1 LEA R8, P3, R229.reuse, R20.reuse, 0x2 ;  /* 0x00000014e5089211 */ /* 0x0c2fe400078610ff */
[-C--:B------:R-:W-:Y:S02]  /*17e00*/  @!P2 LEA.HI.X R7, R236, R15.reuse, R161, 0x2, P6 ;  /* 0x0000000fec07a211 */ /* 0x080fe400030f14a1 */
[----:B------:R-:W-:Y:S02]  /*17e10*/  @!P1 LEA.HI.X R9, R229, R15, R160, 0x2, P3 ;  /* 0x0000000fe5099211 */ /* 0x000fe400018f14a0 */
[----:B---3--:R-:W-:Y:S01]  /*17e20*/  @!P0 LEA R10, P6, R228, R20, 0x2 ;  /* 0x00000014e40a8211 */ /* 0x008fe200078c10ff */
[----:B------:R0:W-:Y:S01]  /*17e30*/  @!P2 ST.E.64 desc[UR42][R6.64], R104 ;  /* 0x000000680600a985 */ /* 0x0001e2000c101b2a */
[----:B------:R-:W-:-:S02]  /*17e40*/  ISETP.GE.AND P3, PT, R225, UR4, PT ;  /* 0x00000004e1007c0c */ /* 0x000fc4000bf66270 */
[----:B------:R-:W-:Y:S01]  /*17e50*/  @!P0 LEA.HI.X R11, R228, R15, R159, 0x2, P6 ;  /* 0x0000000fe40b8211 */ /* 0x000fe200030f149f */
[----:B------:R1:W-:Y:S04]  /*17e60*/  @!P1 ST.E.64 desc[UR42][R8.64], R108 ;  /* 0x0000006c08009985 */ /* 0x0003e8000c101b2a */
[----:B------:R3:W-:Y:S01]  /*17e70*/  @!P0 ST.E.64 desc[UR42][R10.64], R112 ;  /* 0x000000700a008985 */ /* 0x0007e2000c101b2a */
[----:B------:R-:W-:Y:S02]  /*17e80*/  ISETP.GE.AND P0, PT, R224, UR4, PT ;  /* 0x00000004e0007c0c */ /* 0x000fe4000bf06270 */
[-C--:B0-----:R-:W-:Y:S02]  /*17e90*/  @!P5 LEA R6, P1, R227, R20.reuse, 0x2 ;  /* 0x00000014e306d211 */ /* 0x081fe400078210ff */
[----:B-1----:R-:W-:-:S02]  /*17ea0*/  @!P4 LEA R8, P2, R226, R20, 0x2 ;  /* 0x00000014e208c211 */ /* 0x002fc400078410ff */
[-C--:B------:R-:W-:Y:S02]  /*17eb0*/  @!P5 LEA.HI.X R7, R227, R15.reuse, R158, 0x2, P1 ;  /* 0x0000000fe307d211 */ /* 0x080fe400008f149e */
[----:B---3--:R-:W-:Y:S02]  /*17ec0*/  @!P3 LEA R10, P6, R225, R20, 0x2 ;  /* 0x00000014e10ab211 */ /* 0x008fe400078c10ff */
[----:B------:R-:W-:Y:S01]  /*17ed0*/  ISETP.GE.AND P1, PT, R223, UR4, PT ;  /* 0x00000004df007c0c */ /* 0x000fe2000bf26270 */
[----:B------:R0:W-:Y:S01]  /*17ee0*/  @!P5 ST.E.64 desc[UR42][R6.64], R116 ;  /* 0x000000740600d985 */ /* 0x0001e2000c101b2a */
[-C--:B------:R-:W-:Y:S02]  /*17ef0*/  @!P4 LEA.HI.X R9, R226, R15.reuse, R157, 0x2, P2 ;  /* 0x0000000fe209c211 */ /* 0x080fe400010f149d */
[----:B------:R-:W-:Y:S02]  /*17f00*/  @!P3 LEA.HI.X R11, R225, R15, R156, 0x2, P6 ;  /* 0x0000000fe10bb211 */ /* 0x000fe400030f149c */
[----:B------:R-:W-:Y:S01]  /*17f10*/  ISETP.GE.AND P2, PT, R220, UR4, PT ;  /* 0x00000004dc007c0c */ /* 0x000fe2000bf46270 */
[----:B------:R1:W-:Y:S01]  /*17f20*/  @!P4 ST.E.64 desc[UR42][R8.64], R120 ;  /* 0x000000780800c985 */ /* 0x0003e2000c101b2a */
[----:B------:R-:W-:-:S03]  /*17f30*/  ISETP.GE.AND P4, PT, R222, UR4, PT ;  /* 0x00000004de007c0c */ /* 0x000fc6000bf86270 */
[----:B------:R3:W-:Y:S01]  /*17f40*/  @!P3 ST.E.64 desc[UR42][R10.64], R124 ;  /* 0x0000007c0a00b985 */ /* 0x0007e2000c101b2a */
[----:B------:R-:W-:Y:S02]  /*17f50*/  ISETP.GE.AND P3, PT, R221, UR4, PT ;  /* 0x00000004dd007c0c */ /* 0x000fe4000bf66270 */
[----:B0-----:R-:W-:-:S04]  /*17f60*/  @!P0 LEA R6, P5, R224, R20, 0x2 ;  /* 0x00000014e0068211 */ /* 0x001fc800078a10ff */
[-C--:B------:R-:W-:Y:S02]  /*17f70*/  @!P0 LEA.HI.X R7, R224, R15.reuse, R155, 0x2, P5 ;  /* 0x0000000fe0078211 */ /* 0x080fe400028f149b */
[----:B------:R-:W-:Y:S02]  /*17f80*/  ISETP.GE.AND P5, PT, R219, UR4, PT ;  /* 0x00000004db007c0c */ /* 0x000fe4000bfa6270 */
[CC--:B-1----:R-:W-:Y:S01]  /*17f90*/  @!P1 LEA R8, P6, R223.reuse, R20.reuse, 0x2 ;  /* 0x00000014df089211 */ /* 0x0c2fe200078c10ff */
[----:B------:R0:W-:Y:S03]  /*17fa0*/  @!P0 ST.E.64 desc[UR42][R6.64], R128 ;  /* 0x0000008006008985 */ /* 0x0001e6000c101b2a */
[----:B------:R-:W-:Y:S02]  /*17fb0*/  @!P1 LEA.HI.X R9, R223, R15, R154, 0x2, P6 ;  /* 0x0000000fdf099211 */ /* 0x000fe400030f149a */
[----:B---3--:R-:W-:-:S03]  /*17fc0*/  @!P3 LEA R10, P6, R221, R20, 0x2 ;  /* 0x00000014dd0ab211 */ /* 0x008fc600078c10ff */
[----:B------:R1:W-:Y:S01]  /*17fd0*/  @!P1 ST.E.64 desc[UR42][R8.64], R132 ;  /* 0x0000008408009985 */ /* 0x0003e2000c101b2a */
[----:B------:R-:W-:Y:S02]  /*17fe0*/  @!P3 LEA.HI.X R11, R221, R15, R152, 0x2, P6 ;  /* 0x0000000fdd0bb211 */ /* 0x000fe400030f1498 */
[----:B0-----:R-:W-:-:S04]  /*17ff0*/  @!P4 LEA R6, P0, R222, R20, 0x2 ;  /* 0x00000014de06c211 */ /* 0x001fc800078010ff */
        /* <DEDUP_REMOVED lines=9> */
.L_x_2870:
[----:B------:R-:W-:Y:S05]  /*18090*/  BSYNC B1 ;  /* 0x0000000000017941 */ /* 0x000fea0003800000 */
.L_x_2869:
[----:B----4-:R-:W-:Y:S01]  /*180a0*/  VIADD R7, R192, 0x8 ;  /* 0x00000008c0077836 */ /* 0x010fe20000000000 */
[----:B------:R4:W1:Y:S04]  /*180b0*/  SHFL.IDX PT, R22, R14, 0x1, 0x1c1f ;  /* 0x003c1f000e167f89 */ /* 0x00086800000e0000 */
[----:B------:R-:W-:Y:S01]  /*180c0*/  ISETP.GE.AND P0, PT, R7, R0, PT ;  /* 0x000000000700720c */ /* 0x000fe20003f06270 */
[----:B0-----:R-:W0:-:S12]  /*180d0*/  SHFL.IDX PT, R3, R3, 0x1, 0x1c1f ;  /* 0x003c1f0003037f89 */ /* 0x001e1800000e0000 */
[----:B----4-:R-:W-:Y:S05]  /*180e0*/  @P0 BRA `(.L_x_2868) ;  /* 0x0000001400d40947 */ /* 0x010fea0003800000 */
[----:B------:R-:W-:Y:S02]  /*180f0*/  ULDC UR4, c[0x0][0xac8] ;  /* 0x0002b20000047ab9 */ /* 0x000fe40000000800 */
[----:B------:R-:W-:Y:S02]  /*18100*/  ISETP.GE.AND P4, PT, R194, UR4, PT ;  /* 0x00000004c2007c0c */ /* 0x000fe4000bf86270 */
[----:B------:R-:W-:Y:S02]  /*18110*/  ISETP.GE.AND P2, PT, R233, UR4, PT ;  /* 0x00000004e9007c0c */ /* 0x000fe4000bf46270 */
[----:B------:R-:W-:Y:S02]  /*18120*/  ISETP.GE.AND P1, PT, R231, UR4, PT ;  /* 0x00000004e7007c0c */ /* 0x000fe4000bf26270 */
[----:B------:R-:W-:-:S07]  /*18130*/  ISETP.GE.AND P0, PT, R216, UR4, PT ;  /* 0x00000004d8007c0c */ /* 0x000fce000bf06270 */
[----:B0-----:R-:W-:-:S04]  /*18140*/  @!P4 LEA R6, P3, R194, R3, 0x2 ;  /* 0x00000003c206c211 */ /* 0x001fc800078610ff */
[-C--:B-1----:R-:W-:Y:S02]  /*18150*/  @!P4 LEA.HI.X R7, R194, R22.reuse, R235, 0x2, P3 ;  /* 0x00000016c207c211 */ /* 0x082fe400018f14eb */
        /* <DEDUP_REMOVED lines=18> */
[-C--:B------:R-:W-:Y:S01]  /*18280*/  @!P4 LEA.HI.X R9, R208, R22.reuse, R213, 0x2, P2 ;  /* 0x00000016d009c211 */ /* 0x080fe200010f14d5 */
        /* <DEDUP_REMOVED lines=8> */
[CC--:B0-----:R-:W-:Y:S02]  /*18310*/  @!P0 LEA R6, P6, R202.reuse, R3.reuse, 0x2 ;  /* 0x00000003ca068211 */ /* 0x0c1fe400078c10ff */
[CC--:B-1----:R-:W-:Y:S02]  /*18320*/  @!P1 LEA R8, P5, R183.reuse, R3.reuse, 0x2 ;  /* 0x00000003b7089211 */ /* 0x0c2fe400078a10ff */
        /* <DEDUP_REMOVED lines=10> */
[-C--:B0-----:R-:W-:Y:S02]  /*183d0*/  @!P3 LEA R6, P6, R179, R3.reuse, 0x2 ;  /* 0x00000003b306b211 */ /* 0x081fe400078c10ff */
[-C--:B-1----:R-:W-:Y:S02]  /*183e0*/  @!P4 LEA R8, P2, R177, R3.reuse, 0x2 ;  /* 0x00000003b108c211 */ /* 0x082fe400078410ff */
        /* <DEDUP_REMOVED lines=10> */
[-C--:B------:R-:W-:Y:S02]  /*18490*/  @!P0 LEA.HI.X R7, R173, R22.reuse, R174, 0x2, P4 ;  /* 0x00000016ad078211 */ /* 0x080fe400020f14ae */
[----:B------:R-:W-:Y:S02]  /*184a0*/  ISETP.GE.AND P4, PT, R165, UR4, PT ;  /* 0x00000004a5007c0c */ /* 0x000fe4000bf86270 */
[-C--:B-1----:R-:W-:Y:S01]  /*184b0*/  @!P1 LEA R8, P3, R171, R3.reuse, 0x2 ;  /* 0x00000003ab089211 */ /* 0x082fe200078610ff */
[----:B------:R0:W-:Y:S01]  /*184c0*/  @!P0 ST.E.64 desc[UR42][R6.64], R4 ;  /* 0x0000000406008985 */ /* 0x0001e2000c101b2a */
[----:B----4-:R-:W-:Y:S02]  /*184d0*/  @!P2 LEA R10, P6, R169, R3, 0x2 ;  /* 0x00000003a90aa211 */ /* 0x010fe400078c10ff */
[----:B------:R-:W-:Y:S02]  /*184e0*/  @!P1 LEA.HI.X R9, R171, R22, R172, 0x2, P3 ;  /* 0x00000016ab099211 */ /* 0x000fe400018f14ac */
[----:B------:R-:W-:-:S02]  /*184f0*/  ISETP.GE.AND P3, PT, R163, UR4, PT ;  /* 0x00000004a3007c0c */ /* 0x000fc4000bf66270 */
[-C--:B------:R-:W-:Y:S01]  /*18500*/  @!P2 LEA.HI.X R11, R169, R22.reuse, R170, 0x2, P6 ;  /* 0x00000016a90ba211 */ /* 0x080fe200030f14aa */
[----:B------:R1:W-:Y:S01]  /*18510*/  @!P1 ST.E.64 desc[UR42][R8.64], R82 ;  /* 0x0000005208009985 */ /* 0x0003e2000c101b2a */
[-C--:B------:R-:W-:Y:S02]  /*18520*/  @!P5 LEA R12, P6, R167, R3.reuse, 0x2 ;  /* 0x00000003a70cd211 */ /* 0x080fe400078c10ff */
[----:B------:R-:W-:Y:S01]  /*18530*/  @!P4 LEA R14, P0, R165, R3, 0x2 ;  /* 0x00000003a50ec211 */ /* 0x000fe200078010ff */
[----:B------:R4:W-:Y:S01]  /*18540*/  @!P2 ST.E.64 desc[UR42][R10.64], R86 ;  /* 0x000000560a00a985 */ /* 0x0009e2000c101b2a */
[----:B------:R-:W-:Y:S02]  /*18550*/  ISETP.GE.AND P2, PT, R237, UR4, PT ;  /* 0x00000004ed007c0c */ /* 0x000fe4000bf46270 */
[----:B------:R-:W-:Y:S02]  /*18560*/  ISETP.GE.AND P1, PT, R236, UR4, PT ;  /* 0x00000004ec007c0c */ /* 0x000fe4000bf26270 */
[----:B---3--:R-:W-:-:S02]  /*18570*/  @!P4 LEA.HI.X R15, R165, R22, R166, 0x2, P0 ;  /* 0x00000016a50fc211 */ /* 0x008fc400000f14a6 */
[-C--:B------:R-:W-:Y:S02]  /*18580*/  @!P5 LEA.HI.X R13, R167, R22.reuse, R168, 0x2, P6 ;  /* 0x00000016a70dd211 */ /* 0x080fe400030f14a8 */
[----:B------:R-:W-:Y:S02]  /*18590*/  ISETP.GE.AND P0, PT, R229, UR4, PT ;  /* 0x00000004e5007c0c */ /* 0x000fe4000bf06270 */
[CC--:B------:R-:W-:Y:S01]  /*185a0*/  @!P3 LEA R20, P6, R163.reuse, R3.reuse, 0x2 ;  /* 0x00000003a314b211 */ /* 0x0c0fe200078c10ff */
[----:B------:R3:W-:Y:S01]  /*185b0*/  @!P5 ST.E.64 desc[UR42][R12.64], R90 ;  /* 0x0000005a0c00d985 */ /* 0x0007e2000c101b2a */
[----:B------:R-:W-:Y:S02]  /*185c0*/  ISETP.GE.AND P5, PT, R228, UR4, PT ;  /* 0x00000004e4007c0c */ /* 0x000fe4000bfa6270 */
[----:B------:R-:W-:Y:S01]  /*185d0*/  @!P3 LEA.HI.X R21, R163, R22, R164, 0x2, P6 ;  /* 0x00000016a315b211 */ /* 0x000fe200030f14a4 */
[----:B------:R5:W-:Y:S01]  /*185e0*/  @!P4 ST.E.64 desc[UR42][R14.64], R94 ;  /* 0x0000005e0e00c985 */ /* 0x000be2000c101b2a */
[----:B0-----:R-:W-:-:S02]  /*185f0*/  @!P2 LEA R4, P6, R237, R3, 0x2 ;  /* 0x00000003ed04a211 */ /* 0x001fc400078c10ff */
[----:B------:R-:W-:Y:S01]  /*18600*/  ISETP.GE.AND P4, PT, R227, UR4, PT ;  /* 0x00000004e3007c0c */ /* 0x000fe2000bf86270 */
[----:B------:R-:W-:Y:S01]  /*18610*/  @!P3 ST.E.64 desc[UR42][R20.64], R98 ;  /* 0x000000621400b985 */ /* 0x000fe2000c101b2a */
[CC--:B------:R-:W-:Y:S02]  /*18620*/  @!P1 LEA R6, P3, R236.reuse, R3.reuse, 0x2 ;  /* 0x00000003ec069211 */ /* 0x0c0fe400078610ff */
[-C--:B------:R-:W-:Y:S02]  /*18630*/  @!P2 LEA.HI.X R5, R237, R22.reuse, R162, 0x2, P6 ;  /* 0x00000016ed05a211 */ /* 0x080fe400030f14a2 */
[----:B-1----:R-:W-:Y:S02]  /*18640*/  @!P0 LEA R8, P6, R229, R3, 0x2 ;  /* 0x00000003e5088211 */ /* 0x002fe400078c10ff */
[----:B------:R-:W-:Y:S01]  /*18650*/  @!P1 LEA.HI.X R7, R236, R22, R161, 0x2, P3 ;  /* 0x00000016ec079211 */ /* 0x000fe200018f14a1 */
[----:B------:R0:W-:Y:S01]  /*18660*/  @!P2 ST.E.64 desc[UR42][R4.64], R102 ;  /* 0x000000660400a985 */ /* 0x0001e2000c101b2a */
[----:B------:R-:W-:-:S02]  /*18670*/  ISETP.GE.AND P3, PT, R226, UR4, PT ;  /* 0x00000004e2007c0c */ /* 0x000fc4000bf66270 */
[-C--:B------:R-:W-:Y:S01]  /*18680*/  @!P0 LEA.HI.X R9, R229, R22.reuse, R160, 0x2, P6 ;  /* 0x00000016e5098211 */ /* 0x080fe200030f14a0 */
[----:B------:R1:W-:Y:S01]  /*18690*/  @!P1 ST.E.64 desc[UR42][R6.64], R106 ;  /* 0x0000006a06009985 */ /* 0x0003e2000c101b2a */
[CC--:B----4-:R-:W-:Y:S02]  /*186a0*/  @!P5 LEA R10, P1, R228.reuse, R3.reuse, 0x2 ;  /* 0x00000003e40ad211 */ /* 0x0d0fe400078210ff */
[----:B---3--:R-:W-:Y:S01]  /*186b0*/  @!P4 LEA R12, P2, R227, R3, 0x2 ;  /* 0x00000003e30cc211 */ /* 0x008fe200078410ff */
[----:B------:R3:W-:Y:S01]  /*186c0*/  @!P0 ST.E.64 desc[UR42][R8.64], R110 ;  /* 0x0000006e08008985 */ /* 0x0007e2000c101b2a */
[----:B------:R-:W-:Y:S02]  /*186d0*/  ISETP.GE.AND P0, PT, R225, UR4, PT ;  /* 0x00000004e1007c0c */ /* 0x000fe4000bf06270 */
[----:B------:R-:W-:Y:S02]  /*186e0*/  @!P5 LEA.HI.X R11, R228, R22, R159, 0x2, P1 ;  /* 0x00000016e40bd211 */ /* 0x000fe400008f149f */
[----:B------:R-:W-:-:S02]  /*186f0*/  ISETP.GE.AND P1, PT, R224, UR4, PT ;  /* 0x00000004e0007c0c */ /* 0x000fc4000bf26270 */
[CC--:B-----5:R-:W-:Y:S01]  /*18700*/  @!P3 LEA R14, P6, R226.reuse, R3.reuse, 0x2 ;  /* 0x00000003e20eb211 */ /* 0x0e0fe200078c10ff */
[----:B------:R4:W-:Y:S01]  /*18710*/  @!P5 ST.E.64 desc[UR42][R10.64], R114 ;  /* 0x000000720a00d985 */ /* 0x0009e2000c101b2a */
[-C--:B------:R-:W-:Y:S02]  /*18720*/  @!P4 LEA.HI.X R13, R227, R22.reuse, R158, 0x2, P2 ;  /* 0x00000016e30dc211 */ /* 0x080fe400010f149e */
[----:B------:R-:W-:Y:S02]  /*18730*/  @!P3 LEA.HI.X R15, R226, R22, R157, 0x2, P6 ;  /* 0x00000016e20fb211 */ /* 0x000fe400030f149d */
[----:B------:R-:W-:Y:S01]  /*18740*/  ISETP.GE.AND P2, PT, R221, UR4, PT ;  /* 0x00000004dd007c0c */ /* 0x000fe2000bf46270 */
[----:B------:R5:W-:Y:S01]  /*18750*/  @!P4 ST.E.64 desc[UR42][R12.64], R118 ;  /* 0x000000760c00c985 */ /* 0x000be2000c101b2a */
[----:B------:R-:W-:Y:S02]  /*18760*/  ISETP.GE.AND P4, PT, R223, UR4, PT ;  /* 0x00000004df007c0c */ /* 0x000fe4000bf86270 */
[----:B0-----:R-:W-:Y:S01]  /*18770*/  @!P0 LEA R4, P5, R225, R3, 0x2 ;  /* 0x00000003e1048211 */ /* 0x001fe200078a10ff */
[----:B------:R0:W-:Y:S01]  /*18780*/  @!P3 ST.E.64 desc[UR42][R14.64], R122 ;  /* 0x0000007a0e00b985 */ /* 0x0001e2000c101b2a */
[----:B------:R-:W-:-:S02]  /*18790*/  ISETP.GE.AND P3, PT, R222, UR4, PT ;  /* 0x00000004de007c0c */ /* 0x000fc4000bf66270 */
[-C--:B------:R-:W-:Y:S02]  /*187a0*/  @!P0 LEA.HI.X R5, R225, R22.reuse, R156, 0x2, P5 ;  /* 0x00000016e1058211 */ /* 0x080fe400028f149c */
[----:B------:R-:W-:Y:S02]  /*187b0*/  ISETP.GE.AND P5, PT, R220, UR4, PT ;  /* 0x00000004dc007c0c */ /* 0x000fe4000bfa6270 */
[CC--:B-1----:R-:W-:Y:S01]  /*187c0*/  @!P1 LEA R6, P6, R224.reuse, R3.reuse, 0x2 ;  /* 0x00000003e0069211 */ /* 0x0c2fe200078c10ff */
[----:B------:R1:W-:Y:S02]  /*187d0*/  @!P0 ST.E.64 desc[UR42][R4.64], R126 ;  /* 0x0000007e04008985 */ /* 0x0003e4000c101b2a */
[-C--:B---3--:R-:W-:Y:S02]  /*187e0*/  @!P4 LEA R8, P0, R223, R3.reuse, 0x2 ;  /* 0x00000003df08c211 */ /* 0x088fe400078010ff */
[----:B------:R-:W-:Y:S02]  /*187f0*/  @!P1 LEA.HI.X R7, R224, R22, R155, 0x2, P6 ;  /* 0x00000016e0079211 */ /* 0x000fe400030f149b */
[----:B----4-:R-:W-:-:S02]  /*18800*/  @!P3 LEA R10, P6, R222, R3, 0x2 ;  /* 0x00000003de0ab211 */ /* 0x010fc400078c10ff */
[-C--:B------:R-:W-:Y:S01]  /*18810*/  @!P4 LEA.HI.X R9, R223, R22.reuse, R154, 0x2, P0 ;  /* 0x00000016df09c211 */ /* 0x080fe200000f149a */
[----:B------:R1:W-:Y:S01]  /*18820*/  @!P1 ST.E.64 desc[UR42][R6.64], R130 ;  /* 0x0000008206009985 */ /* 0x0003e2000c101b2a */
[CC--:B-----5:R-:W-:Y:S02]  /*18830*/  @!P2 LEA R12, P1, R221.reuse, R3.reuse, 0x2 ;  /* 0x00000003dd0ca211 */ /* 0x0e0fe400078210ff */
[----:B0-----:R-:W-:Y:S01]  /*18840*/  @!P5 LEA R14, P0, R220, R3, 0x2 ;  /* 0x00000003dc0ed211 */ /* 0x001fe200078010ff */
        /* <DEDUP_REMOVED lines=9> */
[----:B-1----:R-:W-:-:S04]  /*188e0*/  LEA R4, P0, R219, R3, 0x2 ;  /* 0x00000003db047211 */ /* 0x002fc800078010ff */
[----:B------:R-:W-:-:S05]  /*188f0*/  LEA.HI.X R5, R219, R22, R23, 0x2, P0 ;  /* 0x00000016db057211 */ /* 0x000fca00000f1417 */
[----:B------:R0:W-:Y:S01]  /*18900*/  ST.E.64 desc[UR42][R4.64], R150 ;  /* 0x0000009604007985 */ /* 0x0001e2000c101b2a */
[----:B------:R-:W-:Y:S05]  /*18910*/  BRA `(.L_x_2868) ;  /* 0x0000000c00c87947 */ /* 0x000fea0003800000 */
.L_x_2862:
[----:B------:R-:W-:Y:S01]  /*18920*/  ULDC.64 UR4, c[0x0][0xc08] ;  /* 0x0003020000047ab9 */ /* 0x000fe20000000a00 */
[----:B------:R-:W4:Y:S01]  /*18930*/  LDC.64 R4, c[0x0][0xc00] ;  /* 0x00030000ff047b82 */ /* 0x000f220000000a00 */
[----:B------:R-:W-:Y:S01]  /*18940*/  ISETP.NE.U32.AND P0, PT, RZ, UR4, PT ;  /* 0x00000004ff007c0c */ /* 0x000fe2000bf05070 */
[----:B------:R-:W-:-:S03]  /*18950*/  IMAD.MOV.U32 R3, RZ, RZ, RZ ;  /* 0x000000ffff037224 */ /* 0x000fc600078e00ff */
[----:B------:R-:W-:Y:S01]  /*18960*/  ISETP.NE.AND.EX P1, PT, RZ, UR5, PT, P0 ;  /* 0x00000005ff007c0c */ /* 0x000fe2000bf25300 */
[----:B------:R-:W-:Y:S02]  /*18970*/  ULDC.64 UR4, c[0x0][0xc00] ;  /* 0x0003000000047ab9 */ /* 0x000fe40000000a00 */
[----:B------:R-:W-:-:S04]  /*18980*/  ISETP.NE.U32.AND P0, PT, RZ, UR4, PT ;  /* 0x00000004ff007c0c */ /* 0x000fc8000bf05070 */
[----:B------:R-:W-:-:S06]  /*18990*/  ISETP.NE.AND.EX P0, PT, RZ, UR5, PT, P0 ;  /* 0x00000005ff007c0c */ /* 0x000fcc000bf05300 */
[----:B------:R-:W0:Y:S01]  /*189a0*/  @P1 LDC.64 R6, c[0x0][0xc08] ;  /* 0x00030200ff061b82 */ /* 0x000e220000000a00 */
[----:B------:R-:W-:Y:S02]  /*189b0*/  ULDC UR4, c[0x0][0xa88] ;  /* 0x0002a20000047ab9 */ /* 0x000fe40000000800 */
[----:B------:R-:W-:Y:S02]  /*189c0*/  IMAD.U32 R0, RZ, RZ, UR4 ;  /* 0x00000004ff007e24 */ /* 0x000fe4000f8e00ff */
[----:B----4-:R-:W-:-:S05]  /*189d0*/  IMAD.WIDE R4, R208, 0x4, R4 ;  /* 0x00000004d0047825 */ /* 0x010fca00078e0204 */
[----:B------:R4:W5:Y:S01]  /*189e0*/  @P0 LDG.E R3, desc[UR42][R4.64] ;  /* 0x0000002a04030981 */ /* 0x000962000c1e1900 */
[----:B0-----:R-:W-:-:S05]  /*189f0*/  @P1 IMAD.WIDE R6, R208, 0x4, R6 ;  /* 0x00000004d0061825 */ /* 0x001fca00078e0206 */
[----:B------:R4:W5:Y:S01]  /*18a00*/  @P1 LDG.E R0, desc[UR42][R6.64] ;  /* 0x0000002a06001981 */ /* 0x000962000c1e1900 */
[----:B------:R-:W-:Y:S02]  /*18a10*/  ISETP.NE.AND P2, PT, R205, RZ, PT ;  /* 0x000000ffcd00720c */ /* 0x000fe40003f45270 */
[----:B------:R-:W-:Y:S01]  /*18a20*/  SHF.R.S32.HI R26, RZ, 0x1f, R208 ;  /* 0x0000001fff1a7819 */ /* 0x000fe200000114d0 */
[----:B------:R-:W0:Y:S10]  /*18a30*/  S2R R29, SR_TID.X ;  /* 0x00000000001d7919 */ /* 0x000e340000002100 */
[----:B------:R-:W1:Y:S01]  /*18a40*/  @!P2 LDC R205, c[0x0][0xad4] ;  /* 0x0002b500ffcdab82 */ /* 0x000e620000000800 */
[----:B0-----:R-:W-:Y:S01]  /*18a50*/  VIADD R8, R29, 0xffffff80 ;  /* 0xffffff801d087836 */ /* 0x001fe20000000000 */
[----:B-1----:R-:W-:-:S04]  /*18a60*/  ISETP.GT.AND P2, PT, R205, 0x1, PT ;  /* 0x00000001cd00780c */ /* 0x002fc80003f44270 */
[----:B------:R-:W-:Y:S01]  /*18a70*/  ISETP.GT.AND P3, PT, R8, 0x3f, PT ;  /* 0x0000003f0800780c */ /* 0x000fe20003f64270 */
[----:B----4-:R-:W-:-:S12]  /*18a80*/  @P1 BRA `(.L_x_2871) ;  /* 0x0000000000101947 */ /* 0x010fd80003800000 */
[----:B------:R-:W-:Y:S05]  /*18a90*/  @!P0 BRA `(.L_x_2871) ;  /* 0x00000000000c8947 */ /* 0x000fea0003800000 */
[----:B------:R-:W4:Y:S04]  /*18aa0*/  LDG.E R7, desc[UR42][R4.64] ;  /* 0x0000002a04077981 */ /* 0x000f28000c1e1900 */
[----:B-----5:R-:W4:Y:S02]  /*18ab0*/  LDG.E R0, desc[UR42][R4.64+0x4] ;  /* 0x0000042a04007981 */ /* 0x020f24000c1e1900 */
[----:B----4-:R-:W-:-:S07]  /*18ac0*/  IMAD.IADD R0, R0, 0x1, -R7 ;  /* 0x0000000100007824 */ /* 0x010fce00078e0a07 */
.L_x_2871:
[----:B------:R-:W-:Y:S01]  /*18ad0*/  BSSY B1, `(.L_x_2872) ;  /* 0x0000035000017945 */ /* 0x000fe20003800000 */
[----:B------:R-:W-:Y:S02]  /*18ae0*/  SEL R27, R208, RZ, !P0 ;  /* 0x000000ffd01b7207 */ /* 0x000fe40004000000 */
[----:B------:R-:W-:Y:S02]  /*18af0*/  SEL R26, R26, RZ, !P0 ;  /* 0x000000ff1a1a7207 */ /* 0x000fe40004000000 */
[----:B-----5:R-:W-:Y:S01]  /*18b00*/  SHF.R.S32.HI R24, RZ, 0x1f, R3 ;  /* 0x0000001fff187819 */ /* 0x020fe20000011403 */
[----:B------:R-:W-:Y:S06]  /*18b10*/  @P3 BRA `(.L_x_2873) ;  /* 0x0000000000c03947 */ /* 0x000fec0003800000 */
[----:B------:R-:W0:Y:S01]  /*18b20*/  LDC R31, c[0x0][0xbe8] ;  /* 0x0002fa00ff1f7b82 */ /* 0x000e220000000800 */
[----:B------:R-:W-:Y:S01]  /*18b30*/  IADD3 R29, R192, -0x80, R29 ;  /* 0xffffff80c01d7810 */ /* 0x000fe20007ffe01d */
[----:B0-----:R-:W-:-:S05]  /*18b40*/  IMAD R4, R0, R31, RZ ;  /* 0x0000001f00047224 */ /* 0x001fca00078e02ff */
        /* <DEDUP_REMOVED lines=11> */
[----:B------:R-:W2:Y:S08]  /*18c00*/  LDC.64 R6, c[0x0][R22+0x210] ;  /* 0x0000840016067b82 */ /* 0x000eb00000000a00 */
[----:B------:R-:W3:Y:S08]  /*18c10*/  @P1 LDC R20, c[0x0][0xbec] ;  /* 0x0002fb00ff141b82 */ /* 0x000ef00000000800 */
[----:B------:R-:W5:Y:S01]  /*18c20*/  @P1 LDC R25, c[0x0][0xbf0] ;  /* 0x0002fc00ff191b82 */ /* 0x000f620000000800 */
[----:B-1----:R-:W-:-:S07]  /*18c30*/  IMAD R13, R13, R27, RZ ;  /* 0x0000001b0d0d7224 */ /* 0x002fce00078e02ff */
[----:B0-----:R-:W0:Y:S01]  /*18c40*/  @!P0 LDC R4, c[0x0][0xb50] ;  /* 0x0002d400ff048b82 */ /* 0x001e220000000800 */
[----:B------:R-:W-:-:S04]  /*18c50*/  IMAD.WIDE.U32 R10, R12, R27, RZ ;  /* 0x0000001b0c0a7225 */ /* 0x000fc800078e00ff */
[----:B---3--:R-:W-:-:S03]  /*18c60*/  @P1 IMAD.HI.U32 R20, R29, R20, RZ ;  /* 0x000000141d141227 */ /* 0x008fc600078e00ff */
        /* <DEDUP_REMOVED lines=8> */
[----:B------:R-:W-:Y:S02]  /*18cf0*/  IMAD.MOV R10, RZ, RZ, -R21 ;  /* 0x000000ffff0a7224 */ /* 0x000fe400078e0a15 */
[----:B------:R-:W-:Y:S02]  /*18d00*/  IMAD.IADD R25, R11, 0x1, R25 ;  /* 0x000000010b197824 */ /* 0x000fe400078e0219 */
[-C--:B------:R-:W-:Y:S02]  /*18d10*/  IMAD R15, R9, R13.reuse, RZ ;  /* 0x0000000d090f7224 */ /* 0x080fe400078e02ff */
[----:B------:R-:W-:-:S04]  /*18d20*/  IMAD.WIDE.U32 R8, R8, R13, RZ ;  /* 0x0000000d08087225 */ /* 0x000fc800078e00ff */
[----:B------:R-:W-:Y:S01]  /*18d30*/  IMAD R11, R31, R10, R29 ;  /* 0x0000000a1f0b7224 */ /* 0x000fe200078e021d */
[----:B------:R-:W-:Y:S01]  /*18d40*/  IADD3.X R10, R25, R23, R24, P1, P3 ;  /* 0x00000017190a7210 */ /* 0x000fe20000fe6418 */
[----:B------:R-:W-:Y:S01]  /*18d50*/  IMAD.IADD R15, R9, 0x1, R15 ;  /* 0x00000001090f7824 */ /* 0x000fe200078e020f */
[----:B------:R-:W-:Y:S01]  /*18d60*/  IADD3 R8, P0, P1, R21, R14, R8 ;  /* 0x0000000e15087210 */ /* 0x000fe2000791e008 */
[----:B--2---:R-:W-:Y:S01]  /*18d70*/  IMAD R7, R7, R11, RZ ;  /* 0x0000000b07077224 */ /* 0x004fe200078e02ff */
[----:B------:R-:W-:Y:S02]  /*18d80*/  SHF.R.S32.HI R21, RZ, 0x1f, R21 ;  /* 0x0000001fff157819 */ /* 0x000fe40000011415 */
[----:B------:R-:W-:Y:S02]  /*18d90*/  SHF.R.S32.HI R13, RZ, 0x1f, R11 ;  /* 0x0000001fff0d7819 */ /* 0x000fe4000001140b */
[----:B------:R-:W-:-:S03]  /*18da0*/  IADD3.X R9, R21, R10, R15, P0, P1 ;  /* 0x0000000a15097210 */ /* 0x000fc600007e240f */
[C---:B------:R-:W-:Y:S02]  /*18db0*/  IMAD R13, R6.reuse, R13, R7 ;  /* 0x0000000d060d7224 */ /* 0x040fe400078e0207 */
[----:B------:R-:W-:-:S04]  /*18dc0*/  IMAD.WIDE.U32 R6, R6, R11, R8 ;  /* 0x0000000b06067225 */ /* 0x000fc800078e0008 */
[----:B------:R-:W-:Y:S01]  /*18dd0*/  IMAD.IADD R7, R7, 0x1, R13 ;  /* 0x0000000107077824 */ /* 0x000fe200078e020d */
[----:B0-----:R-:W-:-:S04]  /*18de0*/  LEA R4, P0, R6, R4, 0x2 ;  /* 0x0000000406047211 */ /* 0x001fc800078010ff */
[----:B-1----:R-:W-:Y:S01]  /*18df0*/  LEA.HI.X R5, R6, R5, R7, 0x2, P0 ;  /* 0x0000000506057211 */ /* 0x002fe200000f1407 */
[----:B------:R-:W-:-:S05]  /*18e00*/  IMAD.MOV.U32 R7, RZ, RZ, -0x800000 ;  /* 0xff800000ff077424 */ /* 0x000fca00078e00ff */
[----:B------:R0:W-:Y:S03]  /*18e10*/  STG.E desc[UR42][R4.64], R7 ;  /* 0x0000000704007986 */ /* 0x0001e6000c10192a */
.L_x_2873:
[----:B------:R-:W-:Y:S05]  /*18e20*/  BSYNC B1 ;  /* 0x0000000000017941 */ /* 0x000fea0003800000 */
.L_x_2872:
[----:B------:R-:W-:Y:S05]  /*18e30*/  @P2 BRA `(.L_x_2868) ;  /* 0x0000000800802947 */ /* 0x000fea0003800000 */
[----:B0-----:R-:W0:Y:S01]  /*18e40*/  S2R R5, SR_TID.X ;  /* 0x0000000000057919 */ /* 0x001e220000002100 */
[----:B------:R-:W1:Y:S01]  /*18e50*/  LDC R9, c[0x0][0xbe8] ;  /* 0x0002fa00ff097b82 */ /* 0x000e620000000800 */
[----:B------:R-:W-:Y:S01]  /*18e60*/  ULDC.64 UR4, c[0x0][0xaa0] ;  /* 0x0002a80000047ab9 */ /* 0x000fe20000000a00 */
[C---:B------:R-:W-:Y:S01]  /*18e70*/  VIADD R31, R193.reuse, 0x140 ;  /* 0x00000140c11f7836 */ /* 0x040fe20000000000 */
[----:B------:R-:W-:Y:S01]  /*18e80*/  BSSY B1, `(.L_x_2874) ;  /* 0x0000077000017945 */ /* 0x000fe20003800000 */
[----:B------:R-:W-:Y:S01]  /*18e90*/  IMAD R4, R24, UR4, RZ ;  /* 0x0000000418047c24 */ /* 0x000fe2000f8e02ff */
[----:B------:R-:W-:Y:S01]  /*18ea0*/  SHF.R.S32.HI R30, RZ, 0x1f, R209 ;  /* 0x0000001fff1e7819 */ /* 0x000fe200000114d1 */
[----:B------:R-:W-:Y:S01]  /*18eb0*/  VIADD R29, R193, 0x1c0 ;  /* 0x000001c0c11d7836 */ /* 0x000fe20000000000 */
[----:B------:R-:W-:Y:S01]  /*18ec0*/  SHF.R.S32.HI R28, RZ, 0x1f, R31 ;  /* 0x0000001fff1c7819 */ /* 0x000fe2000001141f */
[----:B------:R-:W-:Y:S01]  /*18ed0*/  IMAD R7, R3, UR5, R4 ;  /* 0x0000000503077c24 */ /* 0x000fe2000f8e0204 */
[----:B------:R-:W4:Y:S01]  /*18ee0*/  LDC R22, c[0x0][0xac8] ;  /* 0x0002b200ff167b82 */ /* 0x000f220000000800 */
[----:B------:R-:W-:-:S02]  /*18ef0*/  SHF.R.S32.HI R32, RZ, 0x1f, R210 ;  /* 0x0000001fff207819 */ /* 0x000fc400000114d2 */
[----:B------:R-:W-:Y:S02]  /*18f00*/  SHF.R.S32.HI R33, RZ, 0x1f, R211 ;  /* 0x0000001fff217819 */ /* 0x000fe400000114d3 */
[----:B------:R-:W-:Y:S02]  /*18f10*/  SHF.R.S32.HI R34, RZ, 0x1f, R212 ;  /* 0x0000001fff227819 */ /* 0x000fe400000114d4 */
[----:B-1----:R-:W-:Y:S01]  /*18f20*/  ISETP.NE.AND P0, PT, R9, 0x1, PT ;  /* 0x000000010900780c */ /* 0x002fe20003f05270 */
[----:B------:R-:W-:Y:S02]  /*18f30*/  IMAD R25, R0, R9, RZ ;  /* 0x0000000900197224 */ /* 0x000fe400078e02ff */
[----:B0-----:R-:W-:Y:S02]  /*18f40*/  VIADD R6, R5, 0xffffff80 ;  /* 0xffffff8005067836 */ /* 0x001fe40000000000 */
[----:B------:R-:W-:Y:S01]  /*18f50*/  IMAD.WIDE.U32 R4, R3, UR4, RZ ;  /* 0x0000000403047c25 */ /* 0x000fe2000f8e00ff */
[----:B------:R-:W-:Y:S01]  /*18f60*/  ULDC.64 UR4, c[0x0][0xae8] ;  /* 0x0002ba0000047ab9 */ /* 0x000fe20000000a00 */
[----:B----4-:R-:W-:-:S02]  /*18f70*/  ISETP.GE.AND P1, PT, R193, R22, PT ;  /* 0x00000016c100720c */ /* 0x010fc40003f26270 */
[----:B------:R-:W-:-:S04]  /*18f80*/  SHF.R.S32.HI R3, RZ, 0x1f, R6 ;  /* 0x0000001fff037819 */ /* 0x000fc80000011406 */
[----:B------:R-:W0:Y:S01]  /*18f90*/  @P0 LDC R11, c[0x0][0xbec] ;  /* 0x0002fb00ff0b0b82 */ /* 0x000e220000000800 */
[----:B------:R-:W-:Y:S01]  /*18fa0*/  IMAD.IADD R5, R5, 0x1, R7 ;  /* 0x0000000105057824 */ /* 0x000fe200078e0207 */
[----:B------:R-:W-:Y:S02]  /*18fb0*/  SEL R10, RZ, 0x1, P1 ;  /* 0x00000001ff0a7807 */ /* 0x000fe40000800000 */
[----:B------:R-:W-:Y:S01]  /*18fc0*/  LEA.HI R3, R3, R6, RZ, 0x3 ;  /* 0x0000000603037211 */ /* 0x000fe200078f18ff */
[----:B------:R-:W-:-:S03]  /*18fd0*/  IMAD.WIDE.U32 R4, R204, UR4, R4 ;  /* 0x00000004cc047c25 */ /* 0x000fc6000f8e0004 */
[----:B------:R-:W1:Y:S01]  /*18fe0*/  @P0 LDC R13, c[0x0][0xbf0] ;  /* 0x0002fc00ff0d0b82 */ /* 0x000e620000000800 */
[----:B------:R-:W-:Y:S01]  /*18ff0*/  LOP3.LUT R7, R3, 0xfffffff8, RZ, 0xc0, !PT ;  /* 0xfffffff803077812 */ /* 0x000fe200078ec0ff */
[----:B------:R-:W-:Y:S01]  /*19000*/  IMAD R5, R204, UR5, R5 ;  /* 0x00000005cc057c24 */ /* 0x000fe2000f8e0205 */
[----:B------:R-:W-:Y:S01]  /*19010*/  SHF.R.S32.HI R15, RZ, 0x3, R3 ;  /* 0x00000003ff0f7819 */ /* 0x000fe20000011403 */
[----:B------:R-:W-:Y:S02]  /*19020*/  ULDC.64 UR4, c[0x0][0xaf0] ;  /* 0x0002bc0000047ab9 */ /* 0x000fe40000000a00 */
[----:B------:R-:W-:Y:S02]  /*19030*/  IMAD.IADD R6, R6, 0x1, -R7 ;  /* 0x0000000106067824 */ /* 0x000fe400078e0a07 */
[----:B------:R-:W-:Y:S01]  /*19040*/  IMAD R3, R26, UR4, RZ ;  /* 0x000000041a037c24 */ /* 0x000fe2000f8e02ff */
[----:B------:R-:W-:Y:S01]  /*19050*/  SHF.R.S32.HI R26, RZ, 0x1f, R29 ;  /* 0x0000001fff1a7819 */ /* 0x000fe2000001141d */
[----:B------:R-:W-:-:S02]  /*19060*/  IMAD R7, R6, 0x20, R15 ;  /* 0x0000002006077824 */ /* 0x000fc400078e020f */
[----:B------:R-:W-:-:S04]  /*19070*/  IMAD.WIDE.U32 R4, R27, UR4, R4 ;  /* 0x000000041b047c25 */ /* 0x000fc8000f8e0004 */
[----:B------:R-:W-:Y:S02]  /*19080*/  IMAD.IADD R8, R192, 0x1, R7 ;  /* 0x00000001c0087824 */ /* 0x000fe400078e0207 */
[----:B------:R-:W-:Y:S01]  /*19090*/  IMAD R7, R27, UR5, R3 ;  /* 0x000000051b077c24 */ /* 0x000fe2000f8e0203 */
[----:B------:R-:W-:Y:S01]  /*190a0*/  ULDC.64 UR4, c[0x0][0xae0] ;  /* 0x0002b80000047ab9 */ /* 0x000fe20000000a00 */
[----:B0-----:R-:W-:-:S04]  /*190b0*/  @P0 IMAD.HI.U32 R6, R8, R11, RZ ;  /* 0x0000000b08060227 */ /* 0x001fc800078e00ff */
[----:B------:R-:W-:Y:S01]  /*190c0*/  IMAD.MOV.U32 R3, RZ, RZ, R8 ;  /* 0x000000ffff037224 */ /* 0x000fe200078e0008 */
[----:B-1----:R-:W-:Y:S01]  /*190d0*/  @P0 SHF.R.U32.HI R3, RZ, R13, R6 ;  /* 0x0000000dff030219 */ /* 0x002fe20000011606 */
[----:B------:R-:W-:Y:S01]  /*190e0*/  IMAD.IADD R5, R5, 0x1, R7 ;  /* 0x0000000105057824 */ /* 0x000fe200078e0207 */
[-C--:B------:R-:W-:Y:S01]  /*190f0*/  ISETP.GE.AND P0, PT, R212, R22.reuse, PT ;  /* 0x00000016d400720c */ /* 0x080fe20003f06270 */
[----:B------:R-:W-:Y:S01]  /*19100*/  IMAD.IADD R192, R15, 0x1, R192 ;  /* 0x000000010fc07824 */ /* 0x000fe200078e02c0 */
[----:B------:R-:W-:Y:S01]  /*19110*/  SHF.R.S32.HI R6, RZ, 0x1f, R3 ;  /* 0x0000001fff067819 */ /* 0x000fe20000011403 */
[----:B------:R-:W-:Y:S01]  /*19120*/  IMAD.WIDE.U32 R4, R3, UR4, R4 ;  /* 0x0000000403047c25 */ /* 0x000fe2000f8e0004 */
[----:B------:R-:W-:Y:S02]  /*19130*/  SEL R7, RZ, 0xffffffff, P0 ;  /* 0xffffffffff077807 */ /* 0x000fe40000000000 */
[----:B------:R-:W-:Y:S01]  /*19140*/  ISETP.GE.AND P0, PT, R211, R22, PT ;  /* 0x00000016d300720c */ /* 0x000fe20003f06270 */
[----:B------:R-:W-:-:S02]  /*19150*/  IMAD R6, R6, UR4, RZ ;  /* 0x0000000406067c24 */ /* 0x000fc4000f8e02ff */
[----:B------:R-:W-:Y:S02]  /*19160*/  IMAD.SHL.U32 R11, R7, 0x2, RZ ;  /* 0x00000002070b7824 */ /* 0x000fe400078e00ff */
[----:B------:R-:W-:Y:S01]  /*19170*/  IMAD R7, R3, UR5, R6 ;  /* 0x0000000503077c24 */ /* 0x000fe2000f8e0206 */
[----:B------:R-:W-:Y:S01]  /*19180*/  SEL R6, RZ, 0xffffffff, P0 ;  /* 0xffffffffff067807 */ /* 0x000fe20000000000 */
[----:B------:R-:W-:Y:S01]  /*19190*/  IMAD.MOV R3, RZ, RZ, -R3 ;  /* 0x000000ffff037224 */ /* 0x000fe200078e0a03 */
[----:B------:R-:W-:Y:S01]  /*191a0*/  ISETP.GE.AND P0, PT, R210, R22, PT ;  /* 0x00000016d200720c */ /* 0x000fe20003f06270 */
[----:B------:R-:W-:Y:S01]  /*191b0*/  IMAD.IADD R5, R5, 0x1, R7 ;  /* 0x0000000105057824 */ /* 0x000fe200078e0207 */
[----:B------:R-:W-:Y:S01]  /*191c0*/  LOP3.LUT R10, R11, 0x2, R10, 0xe2, !PT ;  /* 0x000000020b0a7812 */ /* 0x000fe200078ee20a */
[----:B------:R-:W-:Y:S01]  /*191d0*/  IMAD R3, R9, R3, R8 ;  /* 0x0000000309037224 */ /* 0x000fe200078e0208 */
[----:B------:R-:W-:Y:S01]  /*191e0*/  ULDC.64 UR4, c[0x0][0xad8] ;  /* 0x0002b60000047ab9 */ /* 0x000fe20000000a00 */
[----:B------:R-:W-:Y:S01]  /*191f0*/  IMAD.SHL.U32 R7, R6, 0x4, RZ ;  /* 0x0000000406077824 */ /* 0x000fe200078e00ff */
[----:B------:R-:W-:Y:S01]  /*19200*/  SEL R6, RZ, 0xffffffff, P0 ;  /* 0xffffffffff067807 */ /* 0x000fe20000000000 */
[----:B------:R-:W-:Y:S01]  /*19210*/  IMAD.WIDE.U32 R4, R3, UR4, R4 ;  /* 0x0000000403047c25 */ /* 0x000fe2000f8e0004 */
[----:B------:R-:W-:-:S02]  /*19220*/  SHF.R.S32.HI R0, RZ, 0x1f, R3 ;  /* 0x0000001fff007819 */ /* 0x000fc40000011403 */
[----:B------:R-:W-:Y:S01]  /*19230*/  LOP3.LUT R10, R7, 0x4, R10, 0xe2, !PT ;  /* 0x00000004070a7812 */ /* 0x000fe200078ee20a */
[----:B------:R-:W-:Y:S01]  /*19240*/  IMAD.SHL.U32 R7, R6, 0x8, RZ ;  /* 0x0000000806077824 */ /* 0x000fe200078e00ff */
[-C--:B------:R-:W-:Y:S01]  /*19250*/  ISETP.GE.AND P0, PT, R209, R22.reuse, PT ;  /* 0x00000016d100720c */ /* 0x080fe20003f06270 */
[----:B------:R-:W-:Y:S02]  /*19260*/  IMAD R0, R0, UR4, RZ ;  /* 0x0000000400007c24 */ /* 0x000fe4000f8e02ff */
[----:B------:R-:W-:Y:S01]  /*19270*/  VIADD R27, R193, 0x180 ;  /* 0x00000180c11b7836 */ /* 0x000fe20000000000 */
[----:B------:R-:W-:Y:S02]  /*19280*/  SEL R6, RZ, 0xffffffff, P0 ;  /* 0xffffffffff067807 */ /* 0x000fe40000000000 */
[----:B------:R-:W-:Y:S01]  /*19290*/  LOP3.LUT R10, R7, 0x8, R10, 0xe2, !PT ;  /* 0x00000008070a7812 */ /* 0x000fe200078ee20a */
[----:B------:R-:W-:Y:S01]  /*192a0*/  IMAD R7, R3, UR5, R0 ;  /* 0x0000000503077c24 */ /* 0x000fe2000f8e0200 */
[-C--:B------:R-:W-:Y:S01]  /*192b0*/  ISETP.GE.AND P0, PT, R31, R22.reuse, PT ;  /* 0x000000161f00720c */ /* 0x080fe20003f06270 */
[----:B------:R-:W-:Y:S01]  /*192c0*/  ULDC.64 UR4, c[0x0][0xa80] ;  /* 0x0002a00000047ab9 */ /* 0x000fe20000000a00 */
[----:B------:R-:W-:Y:S01]  /*192d0*/  IMAD.SHL.U32 R9, R6, 0x10, RZ ;  /* 0x0000001006097824 */ /* 0x000fe200078e00ff */
[----:B------:R-:W-:Y:S01]  /*192e0*/  ISETP.GE.AND P1, PT, R27, R22, PT ;  /* 0x000000161b00720c */ /* 0x000fe20003f26270 */
[----:B------:R-:W-:Y:S01]  /*192f0*/  IMAD.IADD R3, R5, 0x1, R7 ;  /* 0x0000000105037824 */ /* 0x000fe200078e0207 */
[----:B------:R-:W-:-:S02]  /*19300*/  SEL R0, RZ, 0xffffffff, P0 ;  /* 0xffffffffff007807 */ /* 0x000fc40000000000 */
[----:B------:R-:W-:Y:S02]  /*19310*/  LEA R20, P0, R4, UR4, 0x1 ;  /* 0x0000000404147c11 */ /* 0x000fe4000f8008ff */
[----:B------:R-:W-:Y:S01]  /*19320*/  LOP3.LUT R10, R9, 0x10, R10, 0xe2, !PT ;  /* 0x00000010090a7812 */ /* 0x000fe200078ee20a */
[----:B------:R-:W-:Y:S01]  /*19330*/  IMAD.SHL.U32 R9, R0, 0x20, RZ ;  /* 0x0000002000097824 */ /* 0x000fe200078e00ff */
[----:B------:R-:W-:Y:S02]  /*19340*/  LEA.HI.X R3, R4, UR5, R3, 0x1, P0 ;  /* 0x0000000504037c11 */ /* 0x000fe400080f0c03 */
[----:B------:R-:W-:Y:S01]  /*19350*/  ISETP.GE.AND P0, PT, R192, R25, PT ;  /* 0x00000019c000720c */ /* 0x000fe20003f06270 */
[----:B------:R0:W1:Y:S01]  /*19360*/  SHFL.IDX PT, R4, R20, RZ, 0x181f ;  /* 0x00181fff14047589 */ /* 0x00006200000e0000 */
[----:B------:R-:W-:Y:S02]  /*19370*/  SEL R5, RZ, 0x40, P1 ;  /* 0x00000040ff057807 */ /* 0x000fe40000800000 */
[----:B------:R-:W-:-:S02]  /*19380*/  LOP3.LUT R10, R9, 0x20, R10, 0xe2, !PT ;  /* 0x00000020090a7812 */ /* 0x000fc400078ee20a */
[----:B------:R-:W-:Y:S02]  /*19390*/  ISETP.GE.AND P1, PT, R29, R22, PT ;  /* 0x000000161d00720c */ /* 0x000fe40003f26270 */
[----:B------:R-:W-:Y:S02]  /*193a0*/  LOP3.LUT R21, R10, R5, RZ, 0xfc, !PT ;  /* 0x000000050a157212 */ /* 0x000fe400078efcff */
[----:B------:R-:W-:Y:S01]  /*193b0*/  SEL R0, RZ, 0x80, P1 ;  /* 0x00000080ff007807 */ /* 0x000fe20000800000 */
[----:B------:R0:W4:Y:S01]  /*193c0*/  SHFL.IDX PT, R5, R3, RZ, 0x181f ;  /* 0x00181fff03057589 */ /* 0x00012200000e0000 */
[----:B------:R-:W-:Y:S02]  /*193d0*/  SHF.R.S32.HI R24, RZ, 0x1f, R27 ;  /* 0x0000001fff187819 */ /* 0x000fe4000001141b */
[----:B------:R-:W-:Y:S01]  /*193e0*/  LOP3.LUT R23, R21, R0, RZ, 0xfc, !PT ;  /* 0x0000000015177212 */ /* 0x000fe200078efcff */
[----:B------:R-:W-:Y:S06]  /*193f0*/  @P0 BRA `(.L_x_2875) ;  /* 0x00000000007c0947 */ /* 0x000fec0003800000 */
        /* <DEDUP_REMOVED lines=31> */
.L_x_2875:
[----:B------:R-:W-:Y:S05]  /*195f0*/  BSYNC B1 ;  /* 0x0000000000017941 */ /* 0x000fea0003800000 */
.L_x_2874:
        /* <DEDUP_REMOVED lines=8> */
[-C--:B------:R-:W-:Y:S02]  /*19680*/  ISETP.GE.AND P3, PT, R210, R22.reuse, PT ;  /* 0x00000016d200720c */ /* 0x080fe40003f66270 */
[-C--:B------:R-:W-:Y:S02]  /*19690*/  ISETP.GE.AND P2, PT, R209, R22.reuse, PT ;  /* 0x00000016d100720c */ /* 0x080fe40003f46270 */
[----:B------:R-:W-:-:S03]  /*196a0*/  ISETP.GE.AND P1, PT, R31, R22, PT ;  /* 0x000000161f00720c */ /* 0x000fc60003f26270 */
[CC--:B-1----:R-:W-:Y:S02]  /*196b0*/  @!P5 LEA R8, P0, R212.reuse, R4.reuse, 0x1 ;  /* 0x00000004d408d211 */ /* 0x0c2fe400078008ff */
[----:B0-----:R-:W-:Y:S02]  /*196c0*/  @!P6 IMAD.WIDE R6, R193, 0x2, R4 ;  /* 0x00000002c106e825 */ /* 0x001fe400078e0204 */
[----:B------:R-:W-:Y:S02]  /*196d0*/  @!P5 LEA.HI.X R9, R212, R5, R34, 0x1, P0 ;  /* 0x00000005d409d211 */ /* 0x000fe400000f0c22 */
[----:B------:R-:W-:Y:S01]  /*196e0*/  LOP3.LUT P0, RZ, R21, 0x40, RZ, 0xc0, !PT ;  /* 0x0000004015ff7812 */ /* 0x000fe2000780c0ff */
[----:B------:R0:W-:Y:S01]  /*196f0*/  @!P6 ST.E.128 desc[UR42][R6.64], RZ ;  /* 0x000000ff0600e985 */ /* 0x0001e2000c101d2a */
[----:B------:R-:W-:-:S03]  /*19700*/  @!P4 LEA R10, P6, R211, R4, 0x1 ;  /* 0x00000004d30ac211 */ /* 0x000fc600078c08ff */
[----:B------:R4:W-:Y:S01]  /*19710*/  @!P5 ST.E.128 desc[UR42][R8.64], RZ ;  /* 0x000000ff0800d985 */ /* 0x0009e2000c101d2a */
[CC--:B------:R-:W-:Y:S02]  /*19720*/  @!P3 LEA R12, P5, R210.reuse, R4.reuse, 0x1 ;  /* 0x00000004d20cb211 */ /* 0x0c0fe400078a08ff */
[-C--:B------:R-:W-:Y:S02]  /*19730*/  @!P4 LEA.HI.X R11, R211, R5.reuse, R33, 0x1, P6 ;  /* 0x00000005d30bc211 */ /* 0x080fe400030f0c21 */
[-C--:B------:R-:W-:Y:S02]  /*19740*/  @!P2 LEA R14, P6, R209, R4.reuse, 0x1 ;  /* 0x00000004d10ea211 */ /* 0x080fe400078c08ff */
[-C--:B------:R-:W-:Y:S01]  /*19750*/  @!P3 LEA.HI.X R13, R210, R5.reuse, R32, 0x1, P5 ;  /* 0x00000005d20db211 */ /* 0x080fe200028f0c20 */
[----:B------:R4:W-:Y:S01]  /*19760*/  @!P4 ST.E.128 desc[UR42][R10.64], RZ ;  /* 0x000000ff0a00c985 */ /* 0x0009e2000c101d2a */
[----:B------:R-:W-:Y:S02]  /*19770*/  LOP3.LUT P5, RZ, R23, 0x80, RZ, 0xc0, !PT ;  /* 0x0000008017ff7812 */ /* 0x000fe400078ac0ff */
[----:B------:R-:W-:Y:S01]  /*19780*/  @!P2 LEA.HI.X R15, R209, R5, R30, 0x1, P6 ;  /* 0x00000005d10fa211 */ /* 0x000fe200030f0c1e */
[----:B------:R4:W-:Y:S01]  /*19790*/  @!P3 ST.E.128 desc[UR42][R12.64], RZ ;  /* 0x000000ff0c00b985 */ /* 0x0009e2000c101d2a */
[----:B------:R-:W-:-:S03]  /*197a0*/  @!P1 LEA R20, P6, R31, R4, 0x1 ;  /* 0x000000041f149211 */ /* 0x000fc600078c08ff */
[----:B------:R4:W-:Y:S01]  /*197b0*/  @!P2 ST.E.128 desc[UR42][R14.64], RZ ;  /* 0x000000ff0e00a985 */ /* 0x0009e2000c101d2a */
[----:B------:R-:W-:Y:S02]  /*197c0*/  @!P1 LEA.HI.X R21, R31, R5, R28, 0x1, P6 ;  /* 0x000000051f159211 */ /* 0x000fe400030f0c1c */
[----:B0-----:R-:W-:-:S03]  /*197d0*/  @P0 LEA R6, P6, R27, R4, 0x1 ;  /* 0x000000041b060211 */ /* 0x001fc600078c08ff */
[----:B------:R4:W-:Y:S01]  /*197e0*/  @!P1 ST.E.128 desc[UR42][R20.64], RZ ;  /* 0x000000ff14009985 */ /* 0x0009e2000c101d2a */
[----:B------:R-:W-:Y:S02]  /*197f0*/  @P0 LEA.HI.X R7, R27, R5, R24, 0x1, P6 ;  /* 0x000000051b070211 */ /* 0x000fe400030f0c18 */
[----:B------:R-:W-:-:S03]  /*19800*/  @P5 LEA R4, P6, R29, R4, 0x1 ;  /* 0x000000041d045211 */ /* 0x000fc600078c08ff */
[----:B------:R4:W-:Y:S01]  /*19810*/  @P0 ST.E.128 desc[UR42][R6.64], RZ ;  /* 0x000000ff06000985 */ /* 0x0009e2000c101d2a */
[----:B------:R-:W-:-:S05]  /*19820*/  @P5 LEA.HI.X R5, R29, R5, R26, 0x1, P6 ;  /* 0x000000051d055211 */ /* 0x000fca00030f0c1a */
[----:B------:R4:W-:Y:S04]  /*19830*/  @P5 ST.E.128 desc[UR42][R4.64], RZ ;  /* 0x000000ff04005985 */ /* 0x0009e8000c101d2a */
.L_x_2868:
[----:B------:R-:W-:Y:S05]  /*19840*/  BSYNC B0 ;  /* 0x0000000000007941 */ /* 0x000fea0003800000 */
.L_x_2861:
[----:B------:R-:W-:Y:S02]  /*19850*/  ULDC UR4, c[0x0][0xc3c] ;  /* 0x00030f0000047ab9 */ /* 0x000fe40000000800 */
[----:B---3--:R-:W-:-:S13]  /*19860*/  ISETP.GE.AND P0, PT, R79, UR4, PT ;  /* 0x000000044f007c0c */ /* 0x008fda000bf06270 */
[----:B------:R-:W-:Y:S05]  /*19870*/  @!P0 BRA `(.L_x_2876) ;  /* 0xfffffe7c00448947 */ /* 0x000fea000383ffff */
[----:B------:R-:W-:Y:S05]  /*19880*/  BRA `(.L_x_2658) ;  /* 0x000000a000447947 */ /* 0x000fea0003800000 */
.L_x_2656:
        /* <DEDUP_REMOVED lines=20> */
.L_x_2877:
        /* <DEDUP_REMOVED lines=43> */
.L_x_2881:
        /* <DEDUP_REMOVED lines=39> */
.L_x_2879:
        /* <DEDUP_REMOVED lines=12> */
.L_x_2882:
        /* <DEDUP_REMOVED lines=63> */
.L_x_2883:
        /* <DEDUP_REMOVED lines=61> */
.L_x_2884:
[----:B01----:R-:W-:-:S05]  /*1a770*/  LOP3.LUT R3, RZ, R2, RZ, 0x33, !PT ;  /* 0x00000002ff037212 */ /* 0x003fca00078e33ff */
[----:B------:R-:W-:-:S05]  /*1a780*/  IMAD.IADD R2, R4, 0x1, R3 ;  /* 0x0000000104027824 */ /* 0x000fca00078e0203 */
[----:B------:R1:W-:Y:S01]  /*1a790*/  STL [R1+0x4], R2 ;  /* 0x0000040201007387 */ /* 0x0003e20000100800 */
[----:B------:R-:W-:Y:S05]  /*1a7a0*/  BRA `(.L_x_2885) ;  /* 0x0000000000107947 */ /* 0x000fea0003800000 */
.L_x_2880:
[----:B------:R-:W-:Y:S01]  /*1a7b0*/  IMAD.U32 R2, RZ, RZ, UR6 ;  /* 0x00000006ff027e24 */ /* 0x000fe2000f8e00ff */
[----:B------:R0:W-:Y:S04]  /*1a7c0*/  STL [R1+0x4], RZ ;  /* 0x000004ff01007387 */ /* 0x0001e80000100800 */
[----:B------:R0:W-:Y:S04]  /*1a7d0*/  STL [R1+0x8], RZ ;  /* 0x000008ff01007387 */ /* 0x0001e80000100800 */
[----:B------:R0:W-:Y:S02]  /*1a7e0*/  STL [R1], R2 ;  /* 0x0000000201007387 */ /* 0x0001e40000100800 */
.L_x_2885:
        /* <DEDUP_REMOVED lines=10> */
.L_x_2878:
        /* <DEDUP_REMOVED lines=8> */
[----:B------:R-:W4:Y:S01]  /*1a910*/  S2UR UR5, SR_CgaCtaId ;  /* 0x00000000000579c3 */ /* 0x000f220000008800 */
        /* <DEDUP_REMOVED lines=15> */
[----:B----4-:R-:W-:-:S06]  /*1aa10*/  ULEA UR4, UR5, UR4, 0x18 ;  /* 0x0000000405047291 */ /* 0x010fcc000f8ec03f */
[----:B------:R-:W-:-:S04]  /*1aa20*/  IMAD.U32 R18, RZ, RZ, UR4 ;  /* 0x00000004ff127e24 */ /* 0x000fc8000f8e00ff */
[----:B------:R-:W-:-:S05]  /*1aa30*/  IMAD R2, R3, 0x2, R18 ;  /* 0x0000000203027824 */ /* 0x000fca00078e0212 */
[----:B------:R0:W-:Y:S04]  /*1aa40*/  STL [R1+0x60], R2 ;  /* 0x0000600201007387 */ /* 0x0001e80000100800 */
[----:B------:R0:W-:Y:S04]  /*1aa50*/  STL [R1+0x54], RZ ;  /* 0x000054ff01007387 */ /* 0x0001e80000100800 */
[----:B------:R0:W-:Y:S04]  /*1aa60*/  STL [R1+0x18], R0 ;  /* 0x0000180001007387 */ /* 0x0001e80000100800 */
[----:B------:R0:W-:Y:S04]  /*1aa70*/  STL [R1+0x10], RZ ;  /* 0x000010ff01007387 */ /* 0x0001e80000100800 */
[----:B------:R0:W-:Y:S02]  /*1aa80*/  STL [R1+0x14], R0 ;  /* 0x0000140001007387 */ /* 0x0001e40000100800 */
.L_x_3070:
[----:B------:R-:W2:Y:S01]  /*1aa90*/  LDL R14, [R1+0xc] ;  /* 0x00000c00010e7983 */ /* 0x000ea20000100800 */
[----:B------:R-:W-:Y:S05]  /*1aaa0*/  YIELD ;  /* 0x0000000000007946 */ /* 0x000fea0003800000 */
[----:B------:R-:W-:Y:S01]  /*1aab0*/  ULDC.64 UR4, c[0x0][0xa28] ;  /* 0x00028a0000047ab9 */ /* 0x000fe20000000a00 */
[----:B01----:R-:W-:Y:S02]  /*1aac0*/  CS2R R6, SRZ ;  /* 0x0000000000067805 */ /* 0x003fe4000001ff00 */
[----:B------:R-:W-:Y:S01]  /*1aad0*/  ISETP.NE.U32.AND P0, PT, RZ, UR4, PT ;  /* 0x00000004ff007c0c */ /* 0x000fe2000bf05070 */
[----:B------:R-:W1:Y:S01]  /*1aae0*/  LDC.64 R12, c[0x0][0xa00] ;  /* 0x00028000ff0c7b82 */ /* 0x000e620000000a00 */
[----:B------:R-:W-:Y:S01]  /*1aaf0*/  ULDC.64 UR6, c[0x0][0xa08] ;  /* 0x0002820000067ab9 */ /* 0x000fe20000000a00 */
[----:B------:R-:W-:Y:S01]  /*1ab00*/  ULDC.64 UR8, c[0x0][0xa10] ;  /* 0x0002840000087ab9 */ /* 0x000fe20000000a00 */
[----:B------:R-:W-:Y:S01]  /*1ab10*/  ISETP.NE.AND.EX P0, PT, RZ, UR5, PT, P0 ;  /* 0x00000005ff007c0c */ /* 0x000fe2000bf05300 */
[----:B------:R-:W-:-:S04]  /*1ab20*/  ULDC.64 UR4, c[0x0][0xa18] ;  /* 0x0002860000047ab9 */ /* 0x000fc80000000a00 */
[----:B------:R-:W4:Y:S08]  /*1ab30*/  LDC.64 R4, c[0x0][0xa08] ;  /* 0x00028200ff047b82 */ /* 0x000f300000000a00 */
[----:B0-----:R-:W2:Y:S02]  /*1ab40*/  @P0 LDC.64 R2, c[0x0][0xa28] ;  /* 0x00028a00ff020b82 */ /* 0x001ea40000000a00 */
[----:B--2---:R-:W-:-:S05]  /*1ab50*/  @P0 IMAD.WIDE R2, R14, 0x4, R2 ;  /* 0x000000040e020825 */ /* 0x004fca00078e0202 */
[----:B------:R0:W5:Y:S01]  /*1ab60*/  @P0 LDG.E R6, desc[UR42][R2.64] ;  /* 0x0000002a02060981 */ /* 0x000162000c1e1900 */
[----:B------:R-:W-:Y:S01]  /*1ab70*/  ISETP.NE.U32.AND P0, PT, RZ, UR4, PT ;  /* 0x00000004ff007c0c */ /* 0x000fe2000bf05070 */
[----:B-1----:R-:W-:Y:S01]  /*1ab80*/  IMAD.WIDE R12, R14, 0x4, R12 ;  /* 0x000000040e0c7825 */ /* 0x002fe200078e020c */
[----:B------:R-:W-:Y:S02]  /*1ab90*/  ISETP.NE.U32.AND P2, PT, RZ, UR6, PT ;  /* 0x00000006ff007c0c */ /* 0x000fe4000bf45070 */
[----:B------:R-:W-:Y:S01]  /*1aba0*/  ISETP.NE.AND.EX P0, PT, RZ, UR5, PT, P0 ;  /* 0x00000005ff007c0c */ /* 0x000fe2000bf05300 */
[----:B------:R-:W-:Y:S01]  /*1abb0*/  ULDC.64 UR4, c[0x0][0xa00] ;  /* 0x0002800000047ab9 */ /* 0x000fe20000000a00 */
[----:B------:R-:W-:Y:S01]  /*1abc0*/  ISETP.NE.U32.AND P4, PT, RZ, UR8, PT ;  /* 0x00000008ff007c0c */ /* 0x000fe2000bf85070 */
[----:B---3--:R-:W-:Y:S01]  /*1abd0*/  IMAD.MOV.U32 R8, RZ, RZ, RZ ;  /* 0x000000ffff087224 */ /* 0x008fe200078e00ff */
[----:B------:R-:W-:Y:S01]  /*1abe0*/  ISETP.NE.U32.AND P1, PT, RZ, UR4, PT ;  /* 0x00000004ff007c0c */ /* 0x000fe2000bf25070 */
[----:B0-----:R-:W0:Y:S01]  /*1abf0*/  LDC.64 R2, c[0x0][0xa10] ;  /* 0x00028400ff027b82 */ /* 0x001e220000000a00 */
[----:B------:R-:W-:-:S02]  /*1ac00*/  IMAD.MOV.U32 R0, RZ, RZ, RZ ;  /* 0x000000ffff007224 */ /* 0x000fc400078e00ff */
[----:B------:R-:W-:Y:S01]  /*1ac10*/  ISETP.NE.AND.EX P3, PT, RZ, UR5, PT, P1 ;  /* 0x00000005ff007c0c */ /* 0x000fe2000bf65310 */
[----:B----4-:R-:W-:-:S04]  /*1ac20*/  IMAD.WIDE R4, R14, 0x4, R4 ;  /* 0x000000040e047825 */ /* 0x010fc800078e0204 */
[----:B------:R-:W1:Y:S01]  /*1ac30*/  @P0 LDC.64 R10, c[0x0][0xa18] ;  /* 0x00028600ff0a0b82 */ /* 0x000e620000000a00 */
[----:B------:R-:W-:Y:S01]  /*1ac40*/  ULDC UR4, c[0x0][0x288] ;  /* 0x0000a20000047ab9 */ /* 0x000fe20000000800 */
[----:B------:R-:W-:Y:S02]  /*1ac50*/  ISETP.NE.AND.EX P1, PT, RZ, UR7, PT, P2 ;  /* 0x00000007ff007c0c */ /* 0x000fe4000bf25320 */
[----:B------:R-:W-:-:S04]  /*1ac60*/  ISETP.NE.AND.EX P2, PT, RZ, UR9, PT, P4 ;  /* 0x00000009ff007c0c */ /* 0x000fc8000bf45340 */
[----:B------:R-:W2:Y:S07]  /*1ac70*/  @P3 LDG.E R7, desc[UR42][R12.64] ;  /* 0x0000002a0c073981 */ /* 0x000eae000c1e1900 */
[----:B------:R3:W5:Y:S01]  /*1ac80*/  @P1 LDG.E R8, desc[UR42][R4.64] ;  /* 0x0000002a04081981 */ /* 0x000762000c1e1900 */
[----:B0-----:R-:W-:-:S05]  /*1ac90*/  IMAD.WIDE R2, R14, 0x4, R2 ;  /* 0x000000040e027825 */ /* 0x001fca00078e0202 */
[----:B------:R3:W5:Y:S01]  /*1aca0*/  @P2 LDG.E R0, desc[UR42][R2.64] ;  /* 0x0000002a02002981 */ /* 0x000762000c1e1900 */
[----:B-1----:R-:W-:-:S03]  /*1acb0*/  @P0 IMAD.WIDE R10, R14, 0x4, R10 ;  /* 0x000000040e0a0825 */ /* 0x002fc600078e020a */
[----:B--2---:R0:W-:Y:S02]  /*1acc0*/  STL [R1+0x40], R7 ;  /* 0x0000400701007387 */ /* 0x0041e40000100800 */
[----:B0-----:R-:W-:Y:S01]  /*1acd0*/  IMAD.U32 R7, RZ, RZ, UR4 ;  /* 0x00000004ff077e24 */ /* 0x001fe2000f8e00ff */
[----:B------:R-:W-:-:S05]  /*1ace0*/  ULDC.64 UR4, c[0x0][0x418] ;  /* 0x0001060000047ab9 */ /* 0x000fca0000000a00 */
[----:B------:R-:W2:Y:S01]  /*1acf0*/  @P0 LDG.E R7, desc[UR42][R10.64] ;  /* 0x0000002a0a070981 */ /* 0x000ea2000c1e1900 */
[----:B------:R-:W-:-:S03]  /*1ad00*/  UISETP.NE.U32.AND UP0, UPT, UR4, URZ, UPT ;  /* 0x0000003f0400728c */ /* 0x000fc6000bf05070 */
[----:B------:R-:W-:Y:S01]  /*1ad10*/  ULDC UR4, c[0x0][0x424] ;  /* 0x0001090000047ab9 */ /* 0x000fe20000000800 */
[----:B------:R-:W-:-:S03]  /*1ad20*/  UISETP.NE.AND.EX UP0, UPT, UR5, URZ, UPT, UP0 ;  /* 0x0000003f0500728c */ /* 0x000fc6000bf05300 */
[----:B------:R-:W-:Y:S01]  /*1ad30*/  ULDC UR5, c[0x0][0x2f0] ;  /* 0x0000bc0000057ab9 */ /* 0x000fe20000000800 */
[----:B------:R-:W-:Y:S01]  /*1ad40*/  USEL UR4, UR4, 0x1, UP0 ;  /* 0x0000000104047887 */ /* 0x000fe20008000000 */
[----:B--2---:R0:W-:Y:S04]  /*1ad50*/  STL [R1+0x38], R7 ;  /* 0x0000380701007387 */ /* 0x0041e80000100800 */
[----:B------:R3:W5:Y:S01]  /*1ad60*/  LDL R15, [R1+0x38] ;  /* 0x00003800010f7983 */ /* 0x0007620000100800 */
[----:B------:R-:W-:-:S03]  /*1ad70*/  UIMAD UR4, UR4, UR5, URZ ;  /* 0x00000005040472a4 */ /* 0x000fc6000f8e023f */
[----:B------:R-:W-:Y:S02]  /*1ad80*/  ULDC UR5, c[0x0][0x348] ;  /* 0x0000d20000057ab9 */ /* 0x000fe40000000800 */
[----:B------:R-:W-:Y:S02]  /*1ad90*/  IMAD.U32 R10, RZ, RZ, UR5 ;  /* 0x00000005ff0a7e24 */ /* 0x000fe4000f8e00ff */
[----:B0-----:R-:W-:Y:S01]  /*1ada0*/  IMAD.U32 R7, RZ, RZ, UR4 ;  /* 0x00000004ff077e24 */ /* 0x001fe2000f8e00ff */
[----:B---3--:R-:W-:Y:S06]  /*1adb0*/  @P0 BRA `(.L_x_2887) ;  /* 0x0000000000140947 */ /* 0x008fec0003800000 */
[----:B------:R-:W-:Y:S05]  /*1adc0*/  @!P3 BRA `(.L_x_2887) ;  /* 0x000000000010b947 */ /* 0x000fea0003800000 */
[----:B------:R-:W2:Y:S04]  /*1add0*/  LDG.E R9, desc[UR42][R12.64] ;  /* 0x0000002a0c097981 */ /* 0x000ea8000c1e1900 */
[----:B------:R-:W2:Y:S02]  /*1ade0*/  LDG.E R12, desc[UR42][R12.64+0x4] ;  /* 0x0000042a0c0c7981 */ /* 0x000ea4000c1e1900 */
[----:B--2--5:R-:W-:-:S05]  /*1adf0*/  IMAD.IADD R15, R12, 0x1, -R9 ;  /* 0x000000010c0f7824 */ /* 0x024fca00078e0a09 */
[----:B------:R0:W-:Y:S02]  /*1ae00*/  STL [R1+0x38], R15 ;  /* 0x0000380f01007387 */ /* 0x0001e40000100800 */
.L_x_2887:
[----:B------:R-:W2:Y:S01]  /*1ae10*/  LDL.LU R12, [R1+0x8] ;  /* 0x00000800010c7983 */ /* 0x000ea20000300800 */
[----:B-----5:R-:W-:Y:S01]  /*1ae20*/  IMAD.IADD R8, R8, 0x1, R6 ;  /* 0x0000000108087824 */ /* 0x020fe200078e0206 */
[----:B------:R-:W-:Y:S02]  /*1ae30*/  ULDC.64 UR4, c[0x0][0xa20] ;  /* 0x0002880000047ab9 */ /* 0x000fe40000000a00 */
[----:B------:R-:W-:Y:S02]  /*1ae40*/  ISETP.NE.U32.AND P0, PT, RZ, UR4, PT ;  /* 0x00000004ff007c0c */ /* 0x000fe4000bf05070 */
[----:B------:R1:W-:Y:S02]  /*1ae50*/  STL [R1+0x20], R8 ;  /* 0x0000200801007387 */ /* 0x0003e40000100800 */
[----:B------:R-:W-:Y:S02]  /*1ae60*/  ISETP.NE.AND.EX P0, PT, RZ, UR5, PT, P0 ;  /* 0x00000005ff007c0c */ /* 0x000fe4000bf05300 */
[----:B--2---:R-:W-:-:S02]  /*1ae70*/  LOP3.LUT R11, R12, 0xff000000, RZ, 0xc0, !PT ;  /* 0xff0000000c0b7812 */ /* 0x004fc400078ec0ff */
[C---:B------:R-:W-:Y:S02]  /*1ae80*/  LOP3.LUT R9, R12.reuse, 0xff0000, RZ, 0xc0, !PT ;  /* 0x00ff00000c097812 */ /* 0x040fe400078ec0ff */
[----:B------:R-:W-:Y:S02]  /*1ae90*/  SHF.R.U32.HI R11, RZ, 0x8, R11 ;  /* 0x00000008ff0b7819 */ /* 0x000fe4000001160b */
[----:B------:R-:W-:Y:S02]  /*1aea0*/  LOP3.LUT R16, R12, 0xffff, RZ, 0xc0, !PT ;  /* 0x0000ffff0c107812 */ /* 0x000fe400078ec0ff */
[----:B------:R-:W-:-:S03]  /*1aeb0*/  LEA.HI R11, R9, R11, RZ, 0x10 ;  /* 0x0000000b090b7211 */ /* 0x000fc600078f80ff */
[----:B-1----:R-:W-:Y:S05]  /*1aec0*/  @!P0 BRA `(.L_x_2888) ;  /* 0x0000000000108947 */ /* 0x002fea0003800000 */
[----:B------:R-:W1:Y:S02]  /*1aed0*/  LDC.64 R4, c[0x0][0xa20] ;  /* 0x00028800ff047b82 */ /* 0x000e640000000a00 */
[----:B-1----:R-:W-:-:S05]  /*1aee0*/  IMAD.WIDE R4, R14, 0x4, R4 ;  /* 0x000000040e047825 */ /* 0x002fca00078e0204 */
[----:B------:R1:W5:Y:S01]  /*1aef0*/  LDG.E R7, desc[UR42][R4.64] ;  /* 0x0000002a04077981 */ /* 0x000362000c1e1900 */
[----:B------:R-:W-:Y:S05]  /*1af00*/  BRA `(.L_x_2889) ;  /* 0x0000000000107947 */ /* 0x000fea0003800000 */
.L_x_2888:
[----:B------:R-:W-:Y:S05]  /*1af10*/  @!P1 BRA `(.L_x_2889) ;  /* 0x00000000000c9947 */ /* 0x000fea0003800000 */
[----:B------:R-:W2:Y:S04]  /*1af20*/  LDG.E R7, desc[UR42][R4.64] ;  /* 0x0000002a04077981 */ /* 0x000ea8000c1e1900 */
[----:B------:R-:W2:Y:S02]  /*1af30*/  LDG.E R4, desc[UR42][R4.64+0x4] ;  /* 0x0000042a04047981 */ /* 0x000ea4000c1e1900 */
[----:B--2---:R-:W-:-:S07]  /*1af40*/  IMAD.IADD R7, R4, 0x1, -R7 ;  /* 0x0000000104077824 */ /* 0x004fce00078e0a07 */
.L_x_2889:
[----:B------:R-:W2:Y:S04]  /*1af50*/  LDL.LU R8, [R1+0x4] ;  /* 0x0000040001087983 */ /* 0x000ea80000300800 */
[----:B-1----:R-:W3:Y:S04]  /*1af60*/  @P2 LDG.E R4, desc[UR42][R2.64] ;  /* 0x0000002a02042981 */ /* 0x002ee8000c1e1900 */
[----:B------:R1:W3:Y:S01]  /*1af70*/  @P2 LDG.E R2, desc[UR42][R2.64+0x4] ;  /* 0x0000042a02022981 */ /* 0x0002e2000c1e1900 */
[----:B-----5:R-:W-:Y:S01]  /*1af80*/  IMAD.IADD R9, R7, 0x1, -R6 ;  /* 0x0000000107097824 */ /* 0x020fe200078e0a06 */
[----:B-1----:R-:W1:Y:S02]  /*1af90*/  LDC R3, c[0x0][0x448] ;  /* 0x00011200ff037b82 */ /* 0x002e640000000800 */
[----:B-1----:R-:W-:-:S13]  /*1afa0*/  ISETP.NE.AND P1, PT, R3, 0x1, PT ;  /* 0x000000010300780c */ /* 0x002fda0003f25270 */
[----:B------:R-:W1:Y:S08]  /*1afb0*/  @P1 LDC R3, c[0x0][0x44c] ;  /* 0x00011300ff031b82 */ /* 0x000e700000000800 */
[----:B------:R-:W4:Y:S01]  /*1afc0*/  @P1 LDC R5, c[0x0][0x450] ;  /* 0x00011400ff051b82 */ /* 0x000f220000000800 */
[----:B--2---:R-:W-:-:S04]  /*1afd0*/  IMAD.SHL.U32 R13, R8, 0x40, RZ ;  /* 0x00000040080d7824 */ /* 0x004fc800078e00ff */
[----:B------:R-:W-:Y:S01]  /*1afe0*/  VIADD R7, R13, 0x3f ;  /* 0x0000003f0d077836 */ /* 0x000fe20000000000 */
[----:B------:R2:W-:Y:S01]  /*1aff0*/  STL [R1+0x28], R13 ;  /* 0x0000280d01007387 */ /* 0x0005e20000100800 */
[----:B---3--:R-:W-:Y:S02]  /*1b000*/  @P2 IMAD.IADD R10, R2, 0x1, -R4 ;  /* 0x00000001020a2824 */ /* 0x008fe400078e0a04 */
[----:B-1----:R-:W-:-:S04]  /*1b010*/  @P1 IMAD.HI.U32 R2, R7, R3, RZ ;  /* 0x0000000307021227 */ /* 0x002fc800078e00ff */
[----:B------:R-:W-:Y:S01]  /*1b020*/  IMAD.IADD R6, R9, 0x1, R10 ;  /* 0x0000000109067824 */ /* 0x000fe200078e020a */
[----:B----4-:R-:W-:-:S03]  /*1b030*/  @P1 SHF.R.U32.HI R7, RZ, R5, R2 ;  /* 0x00000005ff071219 */ /* 0x010fc60000011602 */
[C---:B------:R-:W-:Y:S01]  /*1b040*/  VIADD R2, R6.reuse, 0x3f ;  /* 0x0000003f06027836 */ /* 0x040fe20000000000 */
[----:B------:R-:W-:-:S04]  /*1b050*/  IADD3 R20, R6, 0x1, -R15 ;  /* 0x0000000106147810 */ /* 0x000fc80007ffe80f */
[----:B------:R-:W-:Y:S01]  /*1b060*/  SHF.R.S32.HI R3, RZ, 0x1f, R2 ;  /* 0x0000001fff037819 */ /* 0x000fe20000011402 */
[----:B------:R-:W-:-:S03]  /*1b070*/  IMAD.IADD R7, R20, 0x1, R7 ;  /* 0x0000000114077824 */ /* 0x000fc600078e0207 */
[----:B------:R-:W-:Y:S02]  /*1b080*/  LEA.HI R4, R3, R2, RZ, 0x6 ;  /* 0x0000000203047211 */ /* 0x000fe400078f30ff */
[----:B------:R-:W1:Y:S02]  /*1b090*/  LDC.64 R2, c[0x0][0x9e0] ;  /* 0x00027800ff027b82 */ /* 0x000e640000000a00 */
[----:B------:R-:W-:-:S05]  /*1b0a0*/  SHF.R.S32.HI R12, RZ, 0x6, R4 ;  /* 0x00000006ff0c7819 */ /* 0x000fca0000011404 */
[----:B------:R2:W-:Y:S01]  /*1b0b0*/  STL [R1+0x5c], R12 ;  /* 0x00005c0c01007387 */ /* 0x0005e20000100800 */
[----:B-1----:R-:W-:Y:S01]  /*1b0c0*/  ISETP.GE.AND P3, PT, R3, 0x1, PT ;  /* 0x000000010300780c */ /* 0x002fe20003f66270 */
        /* <DEDUP_REMOVED lines=8> */
[----:B------:R-:W1:Y:S02]  /*1b150*/  @P0 LDC.64 R4, c[0x0][0x9e8] ;  /* 0x00027a00ff040b82 */ /* 0x000e640000000a00 */
[----:B-1----:R-:W-:-:S05]  /*1b160*/  @P0 IMAD.HI.U32 R4, R7, R4, RZ ;  /* 0x0000000407040227 */ /* 0x002fca00078e00ff */
[----:B------:R-:W-:-:S04]  /*1b170*/  @P0 SHF.R.U32.HI R7, RZ, R5, R4 ;  /* 0x00000005ff070219 */ /* 0x000fc80000011604 */
[----:B------:R-:W-:Y:S01]  /*1b180*/  LOP3.LUT R8, RZ, R7, RZ, 0x33, !PT ;  /* 0x00000007ff087212 */ /* 0x000fe200078e33ff */
[----:B------:R-:W-:Y:S06]  /*1b190*/  BRA `(.L_x_2893) ;  /* 0x0000000000107947 */ /* 0x000fec0003800000 */
.L_x_2892:
[----:B------:R-:W-:-:S13]  /*1b1a0*/  ISETP.NE.AND P0, PT, R3, 0x1, PT ;  /* 0x000000010300780c */ /* 0x000fda0003f05270 */
[----:B------:R-:W1:Y:S02]  /*1b1b0*/  @P0 LDC.64 R4, c[0x0][0x9e8] ;  /* 0x00027a00ff040b82 */ /* 0x000e640000000a00 */
[----:B-1----:R-:W-:-:S05]  /*1b1c0*/  @P0 IMAD.HI.U32 R4, R8, R4, RZ ;  /* 0x0000000408040227 */ /* 0x002fca00078e00ff */
[----:B------:R-:W-:-:S07]  /*1b1d0*/  @P0 SHF.R.U32.HI R8, RZ, R5, R4 ;  /* 0x00000005ff080219 */ /* 0x000fce0000011604 */
.L_x_2893:
[----:B------:R-:W-:Y:S05]  /*1b1e0*/  BSYNC B0 ;  /* 0x0000000000007941 */ /* 0x000fea0003800000 */
.L_x_2891:
[----:B------:R-:W-:-:S05]  /*1b1f0*/  IMAD R8, R8, R3, R3 ;  /* 0x0000000308087224 */ /* 0x000fca00078e0203 */
[----:B------:R-:W-:-:S07]  /*1b200*/  VIMNMX R2, R2, R8, PT ;  /* 0x0000000802027248 */ /* 0x000fce0003fe0100 */
.L_x_2890:
[----:B------:R-:W1:Y:S01]  /*1b210*/  @P1 LDC R5, c[0x0][0x44c] ;  /* 0x00011300ff051b82 */ /* 0x000e620000000800 */
[----:B------:R-:W-:Y:S01]  /*1b220*/  VIADD R2, R2, 0x3f ;  /* 0x0000003f02027836 */ /* 0x000fe20000000000 */
[----:B------:R-:W-:Y:S01]  /*1b230*/  ULDC UR4, c[0x0][0x9dc] ;  /* 0x0002770000047ab9 */ /* 0x000fe20000000800 */
[----:B------:R-:W-:Y:S02]  /*1b240*/  IMAD.MOV.U32 R4, RZ, RZ, R13 ;  /* 0x000000ffff047224 */ /* 0x000fe400078e000d */
[----:B------:R-:W-:-:S03]  /*1b250*/  IMAD.IADD R17, R6, 0x1, -R15 ;  /* 0x0000000106117824 */ /* 0x000fc600078e0a0f */
[----:B------:R-:W2:Y:S01]  /*1b260*/  @P1 LDC R7, c[0x0][0x450] ;  /* 0x00011400ff071b82 */ /* 0x000ea20000000800 */
[----:B-1----:R-:W-:-:S05]  /*1b270*/  @P1 IMAD.HI.U32 R5, R13, R5, RZ ;  /* 0x000000050d051227 */ /* 0x002fca00078e00ff */
[----:B--2---:R-:W-:Y:S02]  /*1b280*/  @P1 SHF.R.U32.HI R4, RZ, R7, R5 ;  /* 0x00000007ff041219 */ /* 0x004fe40000011605 */
[----:B------:R-:W-:-:S03]  /*1b290*/  SHF.R.S32.HI R7, RZ, 0x1f, R2 ;  /* 0x0000001fff077819 */ /* 0x000fc60000011402 */
[----:B------:R-:W-:Y:S01]  /*1b2a0*/  IMAD.IADD R6, R17, 0x1, R4 ;  /* 0x0000000111067824 */ /* 0x000fe200078e0204 */
[----:B------:R-:W-:-:S03]  /*1b2b0*/  LEA.HI R7, R7, R2, RZ, 0x6 ;  /* 0x0000000207077211 */ /* 0x000fc600078f30ff */
[----:B------:R-:W-:Y:S01]  /*1b2c0*/  VIADD R2, R6, -UR4 ;  /* 0x8000000406027c36 */ /* 0x000fe20008000000 */
[----:B------:R-:W-:-:S04]  /*1b2d0*/  SHF.R.S32.HI R7, RZ, 0x6, R7 ;  /* 0x00000006ff077819 */ /* 0x000fc80000011407 */
[----:B------:R-:W-:Y:S01]  /*1b2e0*/  VIMNMX R7, R12, R7, PT ;  /* 0x000000070c077248 */ /* 0x000fe20003fe0100 */
[----:B------:R-:W-:Y:S06]  /*1b2f0*/  @!P3 BRA `(.L_x_2894) ;  /* 0x000000000044b947 */ /* 0x000fec0003800000 */
[----:B------:R-:W-:Y:S01]  /*1b300*/  ISETP.GT.AND P0, PT, R6, -0x1, PT ;  /* 0xffffffff0600780c */ /* 0x000fe20003f04270 */
[----:B------:R-:W-:-:S12]  /*1b310*/  BSSY B0, `(.L_x_2895) ;  /* 0x000000d000007945 */ /* 0x000fd80003800000 */
        /* <DEDUP_REMOVED lines=8> */
.L_x_2896:
[----:B------:R-:W-:-:S13]  /*1b3a0*/  ISETP.NE.AND P0, PT, R3, 0x1, PT ;  /* 0x000000010300780c */ /* 0x000fda0003f05270 */
[----:B------:R-:W1:Y:S02]  /*1b3b0*/  @P0 LDC.64 R4, c[0x0][0x9e8] ;  /* 0x00027a00ff040b82 */ /* 0x000e640000000a00 */
[----:B-1----:R-:W-:-:S05]  /*1b3c0*/  @P0 IMAD.HI.U32 R4, R6, R4, RZ ;  /* 0x0000000406040227 */ /* 0x002fca00078e00ff */
[----:B------:R-:W-:-:S07]  /*1b3d0*/  @P0 SHF.R.U32.HI R6, RZ, R5, R4 ;  /* 0x00000005ff060219 */ /* 0x000fce0000011604 */
.L_x_2897:
[----:B------:R-:W-:Y:S05]  /*1b3e0*/  BSYNC B0 ;  /* 0x0000000000007941 */ /* 0x000fea0003800000 */
.L_x_2895:
[----:B------:R-:W-:-:S05]  /*1b3f0*/  IMAD R3, R6, R3, RZ ;  /* 0x0000000306037224 */ /* 0x000fca00078e02ff */
[----:B------:R-:W-:-:S07]  /*1b400*/  VIMNMX R2, R2, R3, !PT ;  /* 0x0000000302027248 */ /* 0x000fce0007fe0100 */
.L_x_2894:
[----:B------:R-:W-:Y:S01]  /*1b410*/  SHF.R.S32.HI R5, RZ, 0x1f, R2 ;  /* 0x0000001fff057819 */ /* 0x000fe20000011402 */
[----:B------:R-:W-:Y:S01]  /*1b420*/  BSSY B0, `(.L_x_2898) ;  /* 0x0000028000007945 */ /* 0x000fe20003800000 */
[----:B------:R-:W-:Y:S02]  /*1b430*/  LOP3.LUT R13, R11, 0xff, RZ, 0xc0, !PT ;  /* 0x000000ff0b0d7812 */ /* 0x000fe400078ec0ff */
[----:B------:R-:W-:Y:S01]  /*1b440*/  LEA.HI R5, R5, R2, RZ, 0x6 ;  /* 0x0000000205057211 */ /* 0x000fe200078f30ff */
[----:B------:R-:W-:Y:S01]  /*1b450*/  IMAD.MOV.U32 R2, RZ, RZ, RZ ;  /* 0x000000ffff027224 */ /* 0x000fe200078e00ff */
[----:B------:R-:W-:Y:S01]  /*1b460*/  SHF.R.U32.HI R4, RZ, 0x10, R11 ;  /* 0x00000010ff047819 */ /* 0x000fe2000001160b */
[----:B------:R1:W-:Y:S01]  /*1b470*/  STL [R1+0x50], R13 ;  /* 0x0000500d01007387 */ /* 0x0003e20000100800 */
[----:B------:R-:W-:-:S04]  /*1b480*/  SHF.R.S32.HI R5, RZ, 0x6, R5 ;  /* 0x00000006ff057819 */ /* 0x000fc80000011405 */
[----:B------:R-:W-:-:S04]  /*1b490*/  VIMNMX R5, RZ, R5, !PT ;  /* 0x00000005ff057248 */ /* 0x000fc80007fe0100 */
[----:B------:R-:W-:-:S13]  /*1b4a0*/  ISETP.GT.AND P0, PT, R7, R5, PT ;  /* 0x000000050700720c */ /* 0x000fda0003f04270 */
[----:B-1----:R-:W-:Y:S05]  /*1b4b0*/  @!P0 BRA `(.L_x_2899) ;  /* 0x0000000000788947 */ /* 0x002fea0003800000 */
[----:B------:R-:W-:Y:S01]  /*1b4c0*/  ISETP.NE.AND P0, PT, R4, RZ, PT ;  /* 0x000000ff0400720c */ /* 0x000fe20003f05270 */
[----:B------:R-:W-:-:S03]  /*1b4d0*/  ULDC UR4, c[0x0][0x9f0] ;  /* 0x00027c0000047ab9 */ /* 0x000fc60000000800 */
[----:B------:R-:W-:-:S04]  /*1b4e0*/  SEL R6, R4, UR4, P0 ;  /* 0x0000000404067c07 */ /* 0x000fc80008000000 */
[----:B------:R-:W-:Y:S02]  /*1b4f0*/  IABS R8, R6 ;  /* 0x0000000600087213 */ /* 0x000fe40000000000 */
[----:B------:R-:W-:Y:S02]  /*1b500*/  IADD3 R11, R6, -0x1, R7 ;  /* 0xffffffff060b7810 */ /* 0x000fe40007ffe007 */
[----:B------:R-:W1:Y:S03]  /*1b510*/  I2F.RP R2, R8 ;  /* 0x0000000800027306 */ /* 0x000e660000209400 */
[----:B------:R-:W-:-:S05]  /*1b520*/  IMAD.IADD R11, R11, 0x1, -R5 ;  /* 0x000000010b0b7824 */ /* 0x000fca00078e0a05 */
        /* <DEDUP_REMOVED lines=23> */
.L_x_2899:
[----:B------:R-:W-:Y:S05]  /*1b6a0*/  BSYNC B0 ;  /* 0x0000000000007941 */ /* 0x000fea0003800000 */
.L_x_2898:
[-C--:B------:R-:W-:Y:S01]  /*1b6b0*/  IMAD R5, R13, R2.reuse, R5 ;  /* 0x000000020d057224 */ /* 0x080fe200078e0205 */
[----:B------:R-:W-:Y:S04]  /*1b6c0*/  BSSY B0, `(.L_x_2900) ;  /* 0x00001b8000007945 */ /* 0x000fe80003800000 */
[C---:B------:R-:W-:Y:S01]  /*1b6d0*/  VIADDMNMX R2, R5.reuse, R2, R7, PT ;  /* 0x0000000205027246 */ /* 0x040fe20003800107 */
[----:B------:R-:W-:-:S04]  /*1b6e0*/  IMAD R5, R5, 0x40, -R9 ;  /* 0x0000004005057824 */ /* 0x000fc800078e0a09 */
[----:B------:R-:W-:Y:S01]  /*1b6f0*/  IMAD R2, R2, 0x40, -R9 ;  /* 0x0000004002027824 */ /* 0x000fe200078e0a09 */
[----:B------:R-:W-:-:S04]  /*1b700*/  VIMNMX R5, RZ, R5, !PT ;  /* 0x00000005ff057248 */ /* 0x000fc80007fe0100 */
[----:B------:R-:W-:Y:S02]  /*1b710*/  VIMNMX R2, R2, R10, PT ;  /* 0x0000000a02027248 */ /* 0x000fe40003fe0100 */
[----:B------:R-:W-:Y:S02]  /*1b720*/  SHF.R.U32.HI R3, RZ, 0x6, R5 ;  /* 0x00000006ff037819 */ /* 0x000fe40000011605 */
[----:B------:R-:W-:-:S13]  /*1b730*/  ISETP.GT.AND P0, PT, R2, R5, PT ;  /* 0x000000050200720c */ /* 0x000fda0003f04270 */
[----:B------:R-:W-:-:S05]  /*1b740*/  @P0 VIADD R2, R2, 0x3f ;  /* 0x0000003f02020836 */ /* 0x000fca0000000000 */
[----:B------:R-:W-:-:S04]  /*1b750*/  @P0 SHF.R.S32.HI R5, RZ, 0x1f, R2 ;  /* 0x0000001fff050819 */ /* 0x000fc80000011402 */
[----:B------:R-:W-:Y:S01]  /*1b760*/  @P0 LEA.HI R2, R5, R2, RZ, 0x6 ;  /* 0x0000000205020211 */ /* 0x000fe200078f30ff */
[----:B------:R-:W-:-:S03]  /*1b770*/  IMAD.MOV.U32 R5, RZ, RZ, R3 ;  /* 0x000000ffff057224 */ /* 0x000fc600078e0003 */
        /* <DEDUP_REMOVED lines=10> */
[----:B------:R1:W2:Y:S02]  /*1b820*/  SHFL.IDX PT, R14, R6, RZ, 0x1f ;  /* 0x00001fff060e7589 */ /* 0x0002a400000e0000 */
.L_x_3114:
[----:B--2---:R-:W-:Y:S02]  /*1b830*/  ISETP.NE.AND P0, PT, R14, RZ, PT ;  /* 0x000000ff0e00720c */ /* 0x004fe40003f05270 */
[----:B------:R-:W-:-:S11]  /*1b840*/  PLOP3.LUT P6, PT, PT, PT, PT, 0x8, 0x0 ;  /* 0x000000000000781c */ /* 0x000fd60003fce170 */
[----:B------:R-:W-:Y:S05]  /*1b850*/  @P0 BRA `(.L_x_2903) ;  /* 0x00000000000c0947 */ /* 0x000fea0003800000 */
[----:B------:R-:W-:-:S03]  /*1b860*/  UMOV UR4, 0xffffffff ;  /* 0xffffffff00047882 */ /* 0x000fc60000000000 */
[----:B------:R-:W-:Y:S05]  /*1b870*/  BRA.DIV UR4, `(.L_x_2904) ;  /* 0x0000008e04987947 */ /* 0x000fea000b800000 */
[----:B------:R-:W-:-:S13]  /*1b880*/  ELECT P6, URZ, PT ;  /* 0x00000000003f782f */ /* 0x000fda00038c0000 */
.L_x_2903:
[----:B-1----:R-:W2:Y:S01]  /*1b890*/  LDL R6, [R1+0x54] ;  /* 0x0000540001067983 */ /* 0x002ea20000100800 */
[----:B------:R-:W-:Y:S01]  /*1b8a0*/  BSSY B1, `(.L_x_2905) ;  /* 0x0000008000017945 */ /* 0x000fe20003800000 */
[----:B--2---:R-:W-:-:S05]  /*1b8b0*/  VIADD R6, R6, 0x1 ;  /* 0x0000000106067836 */ /* 0x004fca0000000000 */
[----:B------:R-:W-:-:S04]  /*1b8c0*/  LEA.HI R7, R6, R6, RZ, 0x1 ;  /* 0x0000000606077211 */ /* 0x000fc800078f08ff */
[----:B------:R-:W-:-:S05]  /*1b8d0*/  LOP3.LUT R7, R7, 0xfffffffe, RZ, 0xc0, !PT ;  /* 0xfffffffe07077812 */ /* 0x000fca00078ec0ff */
[----:B------:R-:W-:-:S05]  /*1b8e0*/  IMAD.IADD R6, R6, 0x1, -R7 ;  /* 0x0000000106067824 */ /* 0x000fca00078e0a07 */
[----:B------:R-:W-:-:S04]  /*1b8f0*/  SHF.L.U32 R6, R6, 0x1f, RZ ;  /* 0x0000001f06067819 */ /* 0x000fc800000006ff */
[----:B------:R-:W1:Y:S02]  /*1b900*/  SYNCS.PHASECHK.TRANS64.TRYWAIT P0, [R18+URZ+0x28c20], R6 ;  /* 0x028c2006120075a7 */ /* 0x000e64000800017f */
[----:B-1----:R-:W-:Y:S05]  /*1b910*/  @!P0 BRA `(.L_x_2906) ;  /* 0x0000008c00908947 */ /* 0x002fea0003800000 */
.L_x_3117:
[----:B------:R-:W-:Y:S05]  /*1b920*/  BSYNC B1 ;  /* 0x0000000000017941 */ /* 0x000fea0003800000 */
.L_x_2905:
[----:B------:R-:W-:Y:S04]  /*1b930*/  BSSY B1, `(.L_x_2907) ;  /* 0x00000bb000017945 */ /* 0x000fe80003800000 */
[----:B------:R-:W-:Y:S05]  /*1b940*/  @!P6 BRA `(.L_x_2908) ;  /* 0x0000000800e4e947 */ /* 0x000fea0003800000 */
[----:B------:R-:W2:Y:S04]  /*1b950*/  LDL R7, [R1+0x10] ;  /* 0x0000100001077983 */ /* 0x000ea80000100800 */
[----:B------:R-:W3:Y:S01]  /*1b960*/  LDL R9, [R1+0x18] ;  /* 0x0000180001097983 */ /* 0x000ee20000100800 */
[----:B------:R-:W-:Y:S01]  /*1b970*/  BSSY B2, `(.L_x_2909) ;  /* 0x0000008000027945 */ /* 0x000fe20003800000 */
[----:B------:R-:W4:Y:S02]  /*1b980*/  S2R R8, SR_TID.X ;  /* 0x0000000000087919 */ /* 0x000f240000002100 */
[----:B----4-:R-:W-:-:S04]  /*1b990*/  LOP3.LUT R8, R8, 0x7f, RZ, 0xc0, !PT ;  /* 0x0000007f08087812 */ /* 0x010fc800078ec0ff */
[----:B------:R-:W-:Y:S01]  /*1b9a0*/  ISETP.NE.AND P1, PT, R8, RZ, PT ;  /* 0x000000ff0800720c */ /* 0x000fe20003f25270 */
[----:B--2---:R-:W-:Y:S01]  /*1b9b0*/  IMAD R7, R7, 0x8, R18 ;  /* 0x0000000807077824 */ /* 0x004fe200078e0212 */
[----:B---3--:R-:W-:-:S04]  /*1b9c0*/  SHF.L.U32 R10, R9, 0x1f, RZ ;  /* 0x0000001f090a7819 */ /* 0x008fc800000006ff */
[----:B------:R-:W2:Y:S02]  /*1b9d0*/  SYNCS.PHASECHK.TRANS64.TRYWAIT P0, [R7+URZ+0x28ca0], R10 ;  /* 0x028ca00a070075a7 */ /* 0x000ea4000800017f */
[----:B--2---:R-:W-:Y:S05]  /*1b9e0*/  @!P0 BRA `(.L_x_2910) ;  /* 0x0000008c00708947 */ /* 0x004fea0003800000 */
.L_x_3118:
[----:B------:R-:W-:Y:S05]  /*1b9f0*/  BSYNC B2 ;  /* 0x0000000000027941 */ /* 0x000fea0003800000 */
.L_x_2909:
[----:B------:R-:W-:Y:S04]  /*1ba00*/  BSSY B2, `(.L_x_2911) ;  /* 0x0000009000027945 */ /* 0x000fe80003800000 */
[----:B------:R-:W-:Y:S05]  /*1ba10*/  @P1 BRA `(.L_x_2912) ;  /* 0x00000000001c1947 */ /* 0x000fea0003800000 */
[----:B------:R-:W3:Y:S01]  /*1ba20*/  S2R R8, SR_TID.X ;  /* 0x0000000000087919 */ /* 0x000ee20000002100 */
[----:B-1----:R-:W-:-:S04]  /*1ba30*/  IMAD.MOV.U32 R6, RZ, RZ, 0x2000 ;  /* 0x00002000ff067424 */ /* 0x002fc800078e00ff */
[----:B------:R4:W-:Y:S01]  /*1ba40*/  SYNCS.ARRIVE.TRANS64 RZ, [R7+URZ+0x28c90], R6 ;  /* 0x028c900607ff79a7 */ /* 0x0009e2000800003f */
[----:B---3--:R-:W-:-:S04]  /*1ba50*/  LOP3.LUT R8, R8, 0x1f, RZ, 0xc0, !PT ;  /* 0x0000001f08087812 */ /* 0x008fc800078ec0ff */
[----:B------:R-:W-:-:S13]  /*1ba60*/  ISETP.NE.AND P0, PT, R8, RZ, PT ;  /* 0x000000ff0800720c */ /* 0x000fda0003f05270 */
[----:B----4-:R-:W-:Y:S05]  /*1ba70*/  @!P0 BRA `(.L_x_2912) ;  /* 0x0000000000048947 */ /* 0x010fea0003800000 */
[----:B------:R-:W-:Y:S01]  /*1ba80*/  BPT.TRAP 0x1 ;  /* 0x000000040000795c */ /* 0x000fe20000300000 */
.L_x_2912:
[----:B------:R-:W-:Y:S05]  /*1ba90*/  BSYNC B2 ;  /* 0x0000000000027941 */ /* 0x000fea0003800000 */
.L_x_2911:
[----:B------:R-:W3:Y:S01]  /*1baa0*/  LDL R8, [R1+0x10] ;  /* 0x0000100001087983 */ /* 0x000ee20000100800 */
[----:B------:R-:W-:Y:S01]  /*1bab0*/  IMAD.MOV.U32 R12, RZ, RZ, RZ ;  /* 0x000000ffff0c7224 */ /* 0x000fe200078e00ff */
[----:B------:R-:W-:Y:S01]  /*1bac0*/  UIADD3 UR4, UP0, UR40, 0x570, URZ ;  /* 0x0000057028047890 */ /* 0x000fe2000ff1e03f */
[----:B-1----:R-:W-:Y:S01]  /*1bad0*/  IMAD R6, R5, 0x40, R0 ;  /* 0x0000004005067824 */ /* 0x002fe200078e0200 */
[----:B------:R-:W-:Y:S01]  /*1bae0*/  PLOP3.LUT P0, PT, PT, PT, PT, 0x80, 0x0 ;  /* 0x000000000000781c */ /* 0x000fe20003f0f070 */
[----:B------:R-:W-:Y:S01]  /*1baf0*/  VIADD R9, R7, 0x28c90 ;  /* 0x00028c9007097836 */ /* 0x000fe20000000000 */
[----:B------:R-:W-:Y:S01]  /*1bb00*/  R2UR UR10, R12 ;  /* 0x000000000c0a72ca */ /* 0x000fe200000e0000 */
[----:B------:R-:W-:Y:S01]  /*1bb10*/  VIADD R6, R6, 0xffffffc0 ;  /* 0xffffffc006067836 */ /* 0x000fe20000000000 */
[----:B------:R-:W-:Y:S01]  /*1bb20*/  UIADD3.X UR5, URZ, UR41, URZ, UP0, !UPT ;  /* 0x000000293f057290 */ /* 0x000fe200087fe43f */
[----:B------:R-:W-:Y:S01]  /*1bb30*/  UMOV UR6, 0x0 ;  /* 0x0000000000067882 */ /* 0x000fe20000000000 */
[----:B------:R-:W-:Y:S01]  /*1bb40*/  UMOV UR7, 0x12f00000 ;  /* 0x12f0000000077882 */ /* 0x000fe20000000000 */
[----:B---3--:R-:W-:-:S04]  /*1bb50*/  IMAD R8, R8, 0x2000, R18 ;  /* 0x0000200008087824 */ /* 0x008fc800078e0212 */
[----:B------:R-:W-:-:S07]  /*1bb60*/  VIADD R8, R8, 0x22400 ;  /* 0x0002240008087836 */ /* 0x000fce0000000000 */
.L_x_2913:
        /* <DEDUP_REMOVED lines=13> */
.L_x_3119:
[----:B------:R-:W-:Y:S05]  /*1bc40*/  BSYNC B2 ;  /* 0x0000000000027941 */ /* 0x000fea0003800000 */
.L_x_2914:
[----:B------:R-:W-:Y:S01]  /*1bc50*/  BSSY B2, `(.L_x_2916) ;  /* 0x000000b000027945 */ /* 0x000fe20003800000 */
[----:B-12---:R-:W-:Y:S02]  /*1bc60*/  IMAD.MOV.U32 R10, RZ, RZ, 0x0 ;  /* 0x00000000ff0a7424 */ /* 0x006fe400078e00ff */
[----:B------:R-:W-:Y:S01]  /*1bc70*/  IMAD.MOV.U32 R11, RZ, RZ, 0x12f00000 ;  /* 0x12f00000ff0b7424 */ /* 0x000fe200078e00ff */
[----:B------:R-:W-:Y:S06]  /*1bc80*/  @P1 BRA `(.L_x_2917) ;  /* 0x00000000001c1947 */ /* 0x000fec0003800000 */
[----:B------:R-:W1:Y:S01]  /*1bc90*/  S2R R9, SR_TID.X ;  /* 0x0000000000097919 */ /* 0x000e620000002100 */
[----:B------:R-:W-:-:S04]  /*1bca0*/  IMAD.MOV.U32 R8, RZ, RZ, 0x10000 ;  /* 0x00010000ff087424 */ /* 0x000fc800078e00ff */
[----:B------:R2:W-:Y:S01]  /*1bcb0*/  SYNCS.ARRIVE.TRANS64 RZ, [R7+URZ+0x28cb0], R8 ;  /* 0x028cb00807ff79a7 */ /* 0x0005e2000800003f */
[----:B-1----:R-:W-:-:S04]  /*1bcc0*/  LOP3.LUT R9, R9, 0x1f, RZ, 0xc0, !PT ;  /* 0x0000001f09097812 */ /* 0x002fc800078ec0ff */
[----:B------:R-:W-:-:S13]  /*1bcd0*/  ISETP.NE.AND P0, PT, R9, RZ, PT ;  /* 0x000000ff0900720c */ /* 0x000fda0003f05270 */
[----:B--2---:R-:W-:Y:S05]  /*1bce0*/  @!P0 BRA `(.L_x_2917) ;  /* 0x0000000000048947 */ /* 0x004fea0003800000 */
[----:B------:R-:W-:Y:S01]  /*1bcf0*/  BPT.TRAP 0x1 ;  /* 0x000000040000795c */ /* 0x000fe20000300000 */
.L_x_2917:
[----:B------:R-:W-:Y:S05]  /*1bd00*/  BSYNC B2 ;  /* 0x0000000000027941 */ /* 0x000fea0003800000 */
.L_x_2916:
        /* <DEDUP_REMOVED lines=10> */
.L_x_2918:
        /* <DEDUP_REMOVED lines=10> */
[----:B------:R-:W-:Y:S01]  /*1be50*/  R2UR UR6, R10 ;  /* 0x000000000a0672ca */ /* 0x000fe200000e0000 */
[----:B------:R-:W-:Y:S01]  /*1be60*/  VIADD R9, R8, 0x2400 ;  /* 0x0000240008097836 */ /* 0x000fe20000000000 */
[----:B------:R-:W-:Y:S01]  /*1be70*/  R2UR UR7, R11 ;  /* 0x000000000b0772ca */ /* 0x000fe200000e0000 */
[----:B------:R-:W-:Y:S01]  /*1be80*/  UMOV UR10, 0x40 ;  /* 0x00000040000a7882 */ /* 0x000fe20000000000 */
[----:B------:R-:W-:-:S13]  /*1be90*/  PLOP3.LUT P0, PT, PT, PT, PT, 0x80, 0x0 ;  /* 0x000000000000781c */ /* 0x000fda0003f0f070 */
.L_x_2919:
        /* <DEDUP_REMOVED lines=15> */
.L_x_2920:
        /* <DEDUP_REMOVED lines=15> */
.L_x_2921:
        /* <DEDUP_REMOVED lines=15> */
.L_x_2922:
        /* <DEDUP_REMOVED lines=15> */
.L_x_2923:
        /* <DEDUP_REMOVED lines=15> */
.L_x_2924:
        /* <DEDUP_REMOVED lines=15> */
.L_x_2925:
        /* <DEDUP_REMOVED lines=10> */
.L_x_2908:
[----:B------:R-:W-:Y:S05]  /*1c4e0*/  BSYNC B1 ;  /* 0x0000000000017941 */ /* 0x000fea0003800000 */
.L_x_2907:
[----:B------:R-:W1:Y:S04]  /*1c4f0*/  LDL.LU R10, [R1+0x10] ;  /* 0x00001000010a7983 */ /* 0x000e680000300800 */
[----:B------:R-:W2:Y:S01]  /*1c500*/  LDL.LU R9, [R1+0x18] ;  /* 0x0000180001097983 */ /* 0x000ea20000300800 */
[----:B------:R-:W-:Y:S01]  /*1c510*/  VIADD R5, R5, 0xfffffffe ;  /* 0xfffffffe05057836 */ /* 0x000fe20000000000 */
[----:B------:R-:W-:-:S04]  /*1c520*/  PLOP3.LUT P0, PT, PT, PT, PT, 0x8, 0x0 ;  /* 0x000000000000781c */ /* 0x000fc80003f0e170 */
[----:B------:R-:W-:Y:S01]  /*1c530*/  ISETP.GE.AND P2, PT, R5, R3, PT ;  /* 0x000000030500720c */ /* 0x000fe20003f46270 */
[----:B-1----:R-:W-:-:S05]  /*1c540*/  VIADD R6, R10, 0x1 ;  /* 0x000000010a067836 */ /* 0x002fca0000000000 */
[----:B------:R-:W-:-:S04]  /*1c550*/  ISETP.NE.AND P1, PT, R6, 0x2, PT ;  /* 0x000000020600780c */ /* 0x000fc80003f25270 */
[----:B------:R-:W-:Y:S02]  /*1c560*/  SEL R7, RZ, 0x1, P1 ;  /* 0x00000001ff077807 */ /* 0x000fe40000800000 */
[----:B------:R-:W-:Y:S02]  /*1c570*/  SEL R6, R6, RZ, P1 ;  /* 0x000000ff06067207 */ /* 0x000fe40000800000 */
[----:B--2---:R-:W-:-:S03]  /*1c580*/  LOP3.LUT R9, R9, R7, RZ, 0x3c, !PT ;  /* 0x0000000709097212 */ /* 0x004fc600078e3cff */
[----:B------:R1:W-:Y:S04]  /*1c590*/  STL [R1+0x10], R6 ;  /* 0x0000100601007387 */ /* 0x0003e80000100800 */
[----:B------:R1:W-:Y:S01]  /*1c5a0*/  STL [R1+0x18], R9 ;  /* 0x0000180901007387 */ /* 0x0003e20000100800 */
[----:B------:R-:W-:Y:S05]  /*1c5b0*/  @!P2 BRA `(.L_x_2901) ;  /* 0x0000000c0020a947 */ /* 0x000fea0003800000 */
.L_x_2945:
[----:B------:R-:W-:Y:S05]  /*1c5c0*/  YIELD ;  /* 0x0000000000007946 */ /* 0x000fea0003800000 */
[----:B------:R-:W-:Y:S04]  /*1c5d0*/  BSSY B1, `(.L_x_2926) ;  /* 0x00000ba000017945 */ /* 0x000fe80003800000 */
[----:B--2---:R-:W-:Y:S05]  /*1c5e0*/  @!P6 BRA `(.L_x_2927) ;  /* 0x0000000800e0e947 */ /* 0x004fea0003800000 */
[----:B-1----:R-:W2:Y:S04]  /*1c5f0*/  LDL R6, [R1+0x10] ;  /* 0x0000100001067983 */ /* 0x002ea80000100800 */
        /* <DEDUP_REMOVED lines=9> */
.L_x_3120:
[----:B------:R-:W-:Y:S05]  /*1c690*/  BSYNC B2 ;  /* 0x0000000000027941 */ /* 0x000fea0003800000 */
.L_x_2928:
        /* <DEDUP_REMOVED lines=9> */
.L_x_2931:
[----:B------:R-:W-:Y:S05]  /*1c730*/  BSYNC B2 ;  /* 0x0000000000027941 */ /* 0x000fea0003800000 */
.L_x_2930:
        /* <DEDUP_REMOVED lines=12> */
.L_x_2932:
        /* <DEDUP_REMOVED lines=13> */
.L_x_3121:
[----:B------:R-:W-:Y:S05]  /*1c8d0*/  BSYNC B2 ;  /* 0x0000000000027941 */ /* 0x000fea0003800000 */
.L_x_2933:
[----:B------:R-:W-:Y:S01]  /*1c8e0*/  BSSY B2, `(.L_x_2935) ;  /* 0x000000b000027945 */ /* 0x000fe20003800000 */
[----:B------:R-:W-:Y:S02]  /*1c8f0*/  IMAD.MOV.U32 R10, RZ, RZ, 0x0 ;  /* 0x00000000ff0a7424 */ /* 0x000fe400078e00ff */
[----:B------:R-:W-:Y:S01]  /*1c900*/  IMAD.MOV.U32 R11, RZ, RZ, 0x12f00000 ;  /* 0x12f00000ff0b7424 */ /* 0x000fe200078e00ff */
[----:B------:R-:W-:Y:S06]  /*1c910*/  @P2 BRA `(.L_x_2936) ;  /* 0x00000000001c2947 */ /* 0x000fec0003800000 */
[----:B------:R-:W3:Y:S01]  /*1c920*/  S2R R8, SR_TID.X ;  /* 0x0000000000087919 */ /* 0x000ee20000002100 */
[----:B-12---:R-:W-:-:S04]  /*1c930*/  IMAD.MOV.U32 R7, RZ, RZ, 0x10000 ;  /* 0x00010000ff077424 */ /* 0x006fc800078e00ff */
[----:B------:R4:W-:Y:S01]  /*1c940*/  SYNCS.ARRIVE.TRANS64 RZ, [R6+URZ+0x28cb0], R7 ;  /* 0x028cb00706ff79a7 */ /* 0x0009e2000800003f */
[----:B---3--:R-:W-:-:S04]  /*1c950*/  LOP3.LUT R8, R8, 0x1f, RZ, 0xc0, !PT ;  /* 0x0000001f08087812 */ /* 0x008fc800078ec0ff */
[----:B------:R-:W-:-:S13]  /*1c960*/  ISETP.NE.AND P1, PT, R8, RZ, PT ;  /* 0x000000ff0800720c */ /* 0x000fda0003f25270 */
[----:B----4-:R-:W-:Y:S05]  /*1c970*/  @!P1 BRA `(.L_x_2936) ;  /* 0x0000000000049947 */ /* 0x010fea0003800000 */
[----:B------:R-:W-:Y:S01]  /*1c980*/  BPT.TRAP 0x1 ;  /* 0x000000040000795c */ /* 0x000fe20000300000 */
.L_x_2936:
[----:B------:R-:W-:Y:S05]  /*1c990*/  BSYNC B2 ;  /* 0x0000000000027941 */ /* 0x000fea0003800000 */
.L_x_2935:
        /* <DEDUP_REMOVED lines=10> */
.L_x_2937:
        /* <DEDUP_REMOVED lines=15> */
.L_x_2938:
        /* <DEDUP_REMOVED lines=15> */
.L_x_2939:
        /* <DEDUP_REMOVED lines=15> */
.L_x_2940:
        /* <DEDUP_REMOVED lines=15> */
.L_x_2941:
        /* <DEDUP_REMOVED lines=15> */
.L_x_2942:
        /* <DEDUP_REMOVED lines=15> */
.L_x_2943:
        /* <DEDUP_REMOVED lines=15> */
.L_x_2944:
        /* <DEDUP_REMOVED lines=10> */
.L_x_2927:
[----:B------:R-:W-:Y:S05]  /*1d170*/  BSYNC B1 ;  /* 0x0000000000017941 */ /* 0x000fea0003800000 */
.L_x_2926:
[----:B------:R-:W1:Y:S04]  /*1d180*/  LDL.LU R10, [R1+0x10] ;  /* 0x00001000010a7983 */ /* 0x000e680000300800 */
[----:B------:R-:W2:Y:S01]  /*1d190*/  LDL.LU R8, [R1+0x18] ;  /* 0x0000180001087983 */ /* 0x000ea20000300800 */
[C---:B------:R-:W-:Y:S01]  /*1d1a0*/  ISETP.GT.AND P2, PT, R5.reuse, R3, PT ;  /* 0x000000030500720c */ /* 0x040fe20003f44270 */
[----:B------:R-:W-:Y:S02]  /*1d1b0*/  VIADD R5, R5, 0xffffffff ;  /* 0xffffffff05057836 */ /* 0x000fe40000000000 */
[----:B-1----:R-:W-:-:S05]  /*1d1c0*/  VIADD R6, R10, 0x1 ;  /* 0x000000010a067836 */ /* 0x002fca0000000000 */
[----:B------:R-:W-:-:S04]  /*1d1d0*/  ISETP.NE.AND P1, PT, R6, 0x2, PT ;  /* 0x000000020600780c */ /* 0x000fc80003f25270 */
[----:B------:R-:W-:Y:S02]  /*1d1e0*/  SEL R7, RZ, 0x1, P1 ;  /* 0x00000001ff077807 */ /* 0x000fe40000800000 */
[----:B------:R-:W-:Y:S02]  /*1d1f0*/  SEL R6, R6, RZ, P1 ;  /* 0x000000ff06067207 */ /* 0x000fe40000800000 */
[----:B--2---:R-:W-:-:S05]  /*1d200*/  LOP3.LUT R8, R8, R7, RZ, 0x3c, !PT ;  /* 0x0000000708087212 */ /* 0x004fca00078e3cff */
[----:B------:R2:W-:Y:S04]  /*1d210*/  STL [R1+0x18], R8 ;  /* 0x0000180801007387 */ /* 0x0005e80000100800 */
[----:B------:R2:W-:Y:S01]  /*1d220*/  STL [R1+0x10], R6 ;  /* 0x0000100601007387 */ /* 0x0005e20000100800 */
[----:B------:R-:W-:Y:S05]  /*1d230*/  @P2 BRA `(.L_x_2945) ;  /* 0xfffffff000e02947 */ /* 0x000fea000383ffff */
.L_x_2901:
[----:B------:R-:W-:Y:S05]  /*1d240*/  BSYNC B0 ;  /* 0x0000000000007941 */ /* 0x000fea0003800000 */
.L_x_2900:
[----:B--2---:R-:W2:Y:S01]  /*1d250*/  LDL R8, [R1+0x28] ;  /* 0x0000280001087983 */ /* 0x004ea20000100800 */
[----:B------:R-:W3:Y:S01]  /*1d260*/  LDC R0, c[0x0][0x448] ;  /* 0x00011200ff007b82 */ /* 0x000ee20000000800 */
[----:B------:R-:W-:Y:S07]  /*1d270*/  @!P0 WARPSYNC.ALL ;  /* 0x0000000000008948 */ /* 0x000fee0003800000 */
[----:B------:R-:W-:Y:S01]  /*1d280*/  @!P0 BAR.SYNC.DEFER_BLOCKING 0xc, 0x180 ;  /* 0x0306000000008b1d */ /* 0x000fe20000010000 */
[----:B---3--:R-:W-:-:S13]  /*1d290*/  ISETP.NE.AND P1, PT, R0, 0x1, PT ;  /* 0x000000010000780c */ /* 0x008fda0003f25270 */
[----:B------:R-:W3:Y:S08]  /*1d2a0*/  @P1 LDC R0, c[0x0][0x44c] ;  /* 0x00011300ff001b82 */ /* 0x000ef00000000800 */
[----:B------:R-:W4:Y:S01]  /*1d2b0*/  @P1 LDC R3, c[0x0][0x450] ;  /* 0x00011400ff031b82 */ /* 0x000f220000000800 */
[----:B--2---:R-:W-:-:S04]  /*1d2c0*/  VIADD R2, R8, 0x3f ;  /* 0x0000003f08027836 */ /* 0x004fc80000000000 */
[----:B---3--:R-:W-:-:S05]  /*1d2d0*/  @P1 IMAD.HI.U32 R0, R2, R0, RZ ;  /* 0x0000000002001227 */ /* 0x008fca00078e00ff */
[----:B----4-:R-:W-:-:S05]  /*1d2e0*/  @P1 SHF.R.U32.HI R2, RZ, R3, R0 ;  /* 0x00000003ff021219 */ /* 0x010fca0000011600 */
[----:B------:R-:W-:Y:S02]  /*1d2f0*/  IMAD.IADD R0, R20, 0x1, R2 ;  /* 0x0000000114007824 */ /* 0x000fe400078e0202 */
[----:B------:R-:W2:Y:S02]  /*1d300*/  LDC.64 R2, c[0x0][0x9e0] ;  /* 0x00027800ff027b82 */ /* 0x000ea40000000a00 */
[----:B--2---:R-:W-:Y:S01]  /*1d310*/  ISETP.GE.AND P2, PT, R3, 0x1, PT ;  /* 0x000000010300780c */ /* 0x004fe20003f46270 */
[----:B------:R-:W-:-:S12]  /*1d320*/  IMAD.IADD R2, R0, 0x1, R2 ;  /* 0x0000000100027824 */ /* 0x000fd800078e0202 */
[----:B------:R-:W-:Y:S05]  /*1d330*/  @!P2 BRA `(.L_x_2946) ;  /* 0x000000000048a947 */ /* 0x000fea0003800000 */
[C---:B------:R-:W-:Y:S01]  /*1d340*/  ISETP.GT.AND P0, PT, R0.reuse, RZ, PT ;  /* 0x000000ff0000720c */ /* 0x040fe20003f04270 */
[----:B------:R-:W-:Y:S01]  /*1d350*/  BSSY B0, `(.L_x_2947) ;  /* 0x000000e000007945 */ /* 0x000fe20003800000 */
[----:B------:R-:W-:-:S11]  /*1d360*/  VIADD R5, R0, 0xffffffff ;  /* 0xffffffff00057836 */ /* 0x000fd60000000000 */
[----:B------:R-:W-:Y:S05]  /*1d370*/  @P0 BRA `(.L_x_2948) ;  /* 0x00000000001c0947 */ /* 0x000fea0003800000 */
[----:B------:R-:W-:Y:S01]  /*1d380*/  ISETP.NE.AND P0, PT, R3, 0x1, PT ;  /* 0x000000010300780c */ /* 0x000fe20003f05270 */
[----:B------:R-:W-:-:S12]  /*1d390*/  IMAD.MOV R0, RZ, RZ, -R0 ;  /* 0x000000ffff007224 */ /* 0x000fd800078e0a00 */
[----:B-1----:R-:W1:Y:S02]  /*1d3a0*/  @P0 LDC.64 R6, c[0x0][0x9e8] ;  /* 0x00027a00ff060b82 */ /* 0x002e640000000a00 */
[----:B-1----:R-:W-:-:S05]  /*1d3b0*/  @P0 IMAD.HI.U32 R6, R0, R6, RZ ;  /* 0x0000000600060227 */ /* 0x002fca00078e00ff */
[----:B------:R-:W-:-:S04]  /*1d3c0*/  @P0 SHF.R.U32.HI R0, RZ, R7, R6 ;  /* 0x00000007ff000219 */ /* 0x000fc80000011606 */
[----:B------:R-:W-:Y:S01]  /*1d3d0*/  LOP3.LUT R5, RZ, R0, RZ, 0x33, !PT ;  /* 0x00000000ff057212 */ /* 0x000fe200078e33ff */
[----:B------:R-:W-:Y:S06]  /*1d3e0*/  BRA `(.L_x_2949) ;  /* 0x0000000000107947 */ /* 0x000fec0003800000 */
.L_x_2948:
[----:B------:R-:W-:-:S13]  /*1d3f0*/  ISETP.NE.AND P0, PT, R3, 0x1, PT ;  /* 0x000000010300780c */ /* 0x000fda0003f05270 */
[----:B-1----:R-:W1:Y:S02]  /*1d400*/  @P0 LDC.64 R6, c[0x0][0x9e8] ;  /* 0x00027a00ff060b82 */ /* 0x002e640000000a00 */
[----:B-1----:R-:W-:-:S05]  /*1d410*/  @P0 IMAD.HI.U32 R6, R5, R6, RZ ;  /* 0x0000000605060227 */ /* 0x002fca00078e00ff */
[----:B------:R-:W-:-:S07]  /*1d420*/  @P0 SHF.R.U32.HI R5, RZ, R7, R6 ;  /* 0x00000007ff050219 */ /* 0x000fce0000011606 */
.L_x_2949:
[----:B------:R-:W-:Y:S05]  /*1d430*/  BSYNC B0 ;  /* 0x0000000000007941 */ /* 0x000fea0003800000 */
.L_x_2947:
[----:B------:R-:W-:-:S05]  /*1d440*/  IMAD R5, R5, R3, R3 ;  /* 0x0000000305057224 */ /* 0x000fca00078e0203 */
[----:B------:R-:W-:-:S07]  /*1d450*/  VIMNMX R2, R2, R5, PT ;  /* 0x0000000502027248 */ /* 0x000fce0003fe0100 */
.L_x_2946:
[----:B------:R-:W2:Y:S01]  /*1d460*/  LDL R7, [R1+0x5c] ;  /* 0x00005c0001077983 */ /* 0x000ea20000100800 */
[----:B------:R-:W3:Y:S01]  /*1d470*/  @P1 LDC R5, c[0x0][0x44c] ;  /* 0x00011300ff051b82 */ /* 0x000ee20000000800 */
[----:B------:R-:W-:Y:S01]  /*1d480*/  IMAD.MOV.U32 R0, RZ, RZ, R8 ;  /* 0x000000ffff007224 */ /* 0x000fe200078e0008 */
[----:B------:R-:W-:-:S06]  /*1d490*/  ULDC UR4, c[0x0][0x9dc] ;  /* 0x0002770000047ab9 */ /* 0x000fcc0000000800 */
[----:B-1----:R-:W1:Y:S01]  /*1d4a0*/  @P1 LDC R6, c[0x0][0x450] ;  /* 0x00011400ff061b82 */ /* 0x002e620000000800 */
[----:B---3--:R-:W-:-:S05]  /*1d4b0*/  @P1 IMAD.HI.U32 R5, R8, R5, RZ ;  /* 0x0000000508051227 */ /* 0x008fca00078e00ff */
[----:B-1----:R-:W-:Y:S01]  /*1d4c0*/  @P1 SHF.R.U32.HI R0, RZ, R6, R5 ;  /* 0x00000006ff001219 */ /* 0x002fe20000011605 */
[----:B------:R-:W-:-:S04]  /*1d4d0*/  VIADD R5, R2, 0x3f ;  /* 0x0000003f02057836 */ /* 0x000fc80000000000 */
[----:B------:R-:W-:Y:S01]  /*1d4e0*/  IMAD.IADD R2, R17, 0x1, R0 ;  /* 0x0000000111027824 */ /* 0x000fe200078e0200 */
[----:B------:R-:W-:-:S04]  /*1d4f0*/  SHF.R.S32.HI R0, RZ, 0x1f, R5 ;  /* 0x0000001fff007819 */ /* 0x000fc80000011405 */
[----:B------:R-:W-:-:S04]  /*1d500*/  LEA.HI R0, R0, R5, RZ, 0x6 ;  /* 0x0000000500007211 */ /* 0x000fc800078f30ff */
[----:B------:R-:W-:Y:S01]  /*1d510*/  SHF.R.S32.HI R8, RZ, 0x6, R0 ;  /* 0x00000006ff087819 */ /* 0x000fe20000011400 */
[----:B------:R-:W-:-:S04]  /*1d520*/  VIADD R0, R2, -UR4 ;  /* 0x8000000402007c36 */ /* 0x000fc80008000000 */
[----:B------:R1:W-:Y:S01]  /*1d530*/  STL [R1+0x58], R8 ;  /* 0x0000580801007387 */ /* 0x0003e20000100800 */
[----:B--2---:R-:W-:Y:S01]  /*1d540*/  VIMNMX R5, R7, R8, PT ;  /* 0x0000000807057248 */ /* 0x004fe20003fe0100 */
[----:B-1----:R-:W-:Y:S06]  /*1d550*/  @!P2 BRA `(.L_x_2950) ;  /* 0x000000000044a947 */ /* 0x002fec0003800000 */
        /* <DEDUP_REMOVED lines=10> */
.L_x_2952:
[----:B------:R-:W-:-:S13]  /*1d600*/  ISETP.NE.AND P0, PT, R3, 0x1, PT ;  /* 0x000000010300780c */ /* 0x000fda0003f05270 */
[----:B------:R-:W1:Y:S02]  /*1d610*/  @P0 LDC.64 R6, c[0x0][0x9e8] ;  /* 0x00027a00ff060b82 */ /* 0x000e640000000a00 */
[----:B-1----:R-:W-:-:S05]  /*1d620*/  @P0 IMAD.HI.U32 R6, R2, R6, RZ ;  /* 0x0000000602060227 */ /* 0x002fca00078e00ff */
[----:B------:R-:W-:-:S07]  /*1d630*/  @P0 SHF.R.U32.HI R2, RZ, R7, R6 ;  /* 0x00000007ff020219 */ /* 0x000fce0000011606 */
.L_x_2953:
[----:B------:R-:W-:Y:S05]  /*1d640*/  BSYNC B0 ;  /* 0x0000000000007941 */ /* 0x000fea0003800000 */
.L_x_2951:
[----:B------:R-:W-:-:S05]  /*1d650*/  IMAD R2, R2, R3, RZ ;  /* 0x0000000302027224 */ /* 0x000fca00078e02ff */
[----:B------:R-:W-:-:S07]  /*1d660*/  VIMNMX R0, R0, R2, !PT ;  /* 0x0000000200007248 */ /* 0x000fce0007fe0100 */
.L_x_2950:
[----:B------:R-:W-:Y:S01]  /*1d670*/  SHF.R.S32.HI R2, RZ, 0x1f, R0 ;  /* 0x0000001fff027819 */ /* 0x000fe20000011400 */
[----:B------:R-:W-:Y:S01]  /*1d680*/  BSSY B0, `(.L_x_2954) ;  /* 0x0000025000007945 */ /* 0x000fe20003800000 */
[----:B------:R-:W-:Y:S02]  /*1d690*/  ISETP.NE.AND P1, PT, R4, RZ, PT ;  /* 0x000000ff0400720c */ /* 0x000fe40003f25270 */
[----:B------:R-:W-:-:S04]  /*1d6a0*/  LEA.HI R2, R2, R0, RZ, 0x6 ;  /* 0x0000000002027211 */ /* 0x000fc800078f30ff */
[----:B------:R-:W-:-:S04]  /*1d6b0*/  SHF.R.S32.HI R2, RZ, 0x6, R2 ;  /* 0x00000006ff027819 */ /* 0x000fc80000011402 */
[----:B------:R-:W-:-:S03]  /*1d6c0*/  VIMNMX R8, RZ, R2, !PT ;  /* 0x00000002ff087248 */ /* 0x000fc60007fe0100 */
[----:B------:R-:W1:Y:S01]  /*1d6d0*/  @!P1 LDC R4, c[0x0][0x9f0] ;  /* 0x00027c00ff049b82 */ /* 0x000e620000000800 */
[----:B------:R-:W-:Y:S01]  /*1d6e0*/  ISETP.GT.AND P0, PT, R5, R8, PT ;  /* 0x000000080500720c */ /* 0x000fe20003f04270 */
[----:B------:R2:W-:Y:S04]  /*1d6f0*/  STL [R1+0x34], R8 ;  /* 0x0000340801007387 */ /* 0x0005e80000100800 */
[----:B------:R2:W-:Y:S08]  /*1d700*/  STL [R1+0x3c], RZ ;  /* 0x00003cff01007387 */ /* 0x0005f00000100800 */
[----:B--2---:R-:W-:Y:S05]  /*1d710*/  @!P0 BRA `(.L_x_2955) ;  /* 0x00000000006c8947 */ /* 0x004fea0003800000 */
[-C--:B-1----:R-:W-:Y:S02]  /*1d720*/  IABS R0, R4.reuse ;  /* 0x0000000400007213 */ /* 0x082fe40000000000 */
[----:B------:R-:W-:Y:S02]  /*1d730*/  IABS R7, R4 ;  /* 0x0000000400077213 */ /* 0x000fe40000000000 */
[----:B------:R-:W1:Y:S03]  /*1d740*/  I2F.RP R2, R0 ;  /* 0x0000000000027306 */ /* 0x000e660000209400 */
[----:B------:R-:W-:-:S05]  /*1d750*/  IMAD.MOV R7, RZ, RZ, -R7 ;  /* 0x000000ffff077224 */ /* 0x000fca00078e0a07 */
[----:B-1----:R-:W1:Y:S02]  /*1d760*/  MUFU.RCP R2, R2 ;  /* 0x0000000200027308 */ /* 0x002e640000001000 */
[----:B-1----:R-:W-:-:S06]  /*1d770*/  VIADD R2, R2, 0xffffffe ;  /* 0x0ffffffe02027836 */ /* 0x002fcc0000000000 */
[----:B------:R-:W1:Y:S02]  /*1d780*/  F2I.FTZ.U32.TRUNC.NTZ R3, R2 ;  /* 0x0000000200037305 */ /* 0x000e64000021f000 */
[----:B-1----:R-:W-:-:S04]  /*1d790*/  IMAD.MOV R2, RZ, RZ, -R3 ;  /* 0x000000ffff027224 */ /* 0x002fc800078e0a03 */
        /* <DEDUP_REMOVED lines=19> */
.L_x_2955:
[----:B------:R-:W-:Y:S05]  /*1d8d0*/  BSYNC B0 ;  /* 0x0000000000007941 */ /* 0x000fea0003800000 */
.L_x_2954:
[----:B------:R-:W3:Y:S04]  /*1d8e0*/  LDL R0, [R1+0x3c] ;  /* 0x00003c0001007983 */ /* 0x000ee80000100800 */
[----:B--2---:R-:W3:Y:S01]  /*1d8f0*/  LDL R2, [R1+0x50] ;  /* 0x0000500001027983 */ /* 0x004ee20000100800 */
[----:B------:R-:W-:Y:S01]  /*1d900*/  BSSY B7, `(.L_x_2956) ;  /* 0x00004b2000077945 */ /* 0x000fe20003800000 */
[----:B---3--:R-:W-:-:S05]  /*1d910*/  IMAD R2, R2, R0, R8 ;  /* 0x0000000002027224 */ /* 0x008fca00078e0208 */
[----:B------:R-:W-:Y:S01]  /*1d920*/  VIADDMNMX R0, R2, R0, R5, PT ;  /* 0x0000000002007246 */ /* 0x000fe20003800105 */
        /* <DEDUP_REMOVED lines=10> */
[----:B------:R-:W3:Y:S01]  /*1d9d0*/  LDC.64 R2, c[0x0][0xc60] ;  /* 0x00031800ff027b82 */ /* 0x000ee20000000a00 */
[----:B------:R-:W2:Y:S02]  /*1d9e0*/  FLO.U32 R0, UR4 ;  /* 0x0000000400007d00 */ /* 0x000ea400080e0000 */
[----:B--2---:R-:W-:-:S06]  /*1d9f0*/  ISETP.EQ.U32.AND P0, PT, R0, R5, PT ;  /* 0x000000050000720c */ /* 0x004fcc0003f02070 */
[----:B------:R-:W3:Y:S07]  /*1da00*/  POPC R5, UR4 ;  /* 0x0000000400057d09 */ /* 0x000eee0008000000 */
[----:B---3--:R-:W2:Y:S01]  /*1da10*/  @P0 ATOMG.E.ADD.STRONG.GPU PT, R3, desc[UR42][R2.64], R5 ;  /* 0x00000005020309a8 */ /* 0x008ea200081ee1ea */
[----:B-1----:R-:W1:Y:S02]  /*1da20*/  S2R R4, SR_LTMASK ;  /* 0x0000000000047919 */ /* 0x002e640000003900 */
[----:B-1----:R-:W-:-:S04]  /*1da30*/  LOP3.LUT R4, R4, UR4, RZ, 0xc0, !PT ;  /* 0x0000000404047c12 */ /* 0x002fc8000f8ec0ff */
[----:B------:R-:W1:Y:S01]  /*1da40*/  POPC R7, R4 ;  /* 0x0000000400077309 */ /* 0x000e620000000000 */
[----:B--2---:R-:W1:Y:S02]  /*1da50*/  SHFL.IDX PT, R0, R3, R0, 0x1f ;  /* 0x00001f0003007589 */ /* 0x004e6400000e0000 */
[----:B-1----:R-:W-:-:S05]  /*1da60*/  IADD3 R0, R0, UR37, R7 ;  /* 0x0000002500007c10 */ /* 0x002fca000fffe007 */
[----:B------:R2:W-:Y:S01]  /*1da70*/  STL [R1], R0 ;  /* 0x0000000001007387 */ /* 0x0005e20000100800 */
[----:B------:R-:W-:Y:S05]  /*1da80*/  BRA `(.L_x_2958) ;  /* 0x0000004800647947 */ /* 0x000fea0003800000 */
.L_x_2957:
        /* <DEDUP_REMOVED lines=19> */
[----:B01----:R-:W-:Y:S05]  /*1dbc0*/  CALL.ABS.NOINC R2 ;  /* 0x0000000002007343 */ /* 0x003fea0003c00000 */
.L_x_2960:
[----:B------:R-:W-:Y:S05]  /*1dbd0*/  BSYNC B6 ;  /* 0x0000000000067941 */ /* 0x000fea0003800000 */
.L_x_2959:
        /* <DEDUP_REMOVED lines=8> */
[----:B------:R2:W3:Y:S01]  /*1dc60*/  LDC.64 R2, c[0x4][R17] ;  /* 0x0100000011027b82 */ /* 0x0004e20000000a00 */
[----:B-1----:R-:W-:Y:S02]  /*1dc70*/  IMAD.U32 R4, RZ, RZ, UR6 ;  /* 0x00000006ff047e24 */ /* 0x002fe4000f8e00ff */
[----:B------:R-:W-:Y:S02]  /*1dc80*/  IMAD.U32 R5, RZ, RZ, UR7 ;  /* 0x00000007ff057e24 */ /* 0x000fe4000f8e00ff */
[----:B------:R-:W-:Y:S02]  /*1dc90*/  IMAD.U32 R6, RZ, RZ, UR8 ;  /* 0x00000008ff067e24 */ /* 0x000fe4000f8e00ff */
[----:B------:R-:W-:-:S02]  /*1dca0*/  IMAD.U32 R7, RZ, RZ, UR9 ;  /* 0x00000009ff077e24 */ /* 0x000fc4000f8e00ff */
[----:B------:R-:W-:Y:S02]  /*1dcb0*/  IMAD.U32 R10, RZ, RZ, UR4 ;  /* 0x00000004ff0a7e24 */ /* 0x000fe4000f8e00ff */
[----:B------:R-:W-:Y:S02]  /*1dcc0*/  IMAD.U32 R11, RZ, RZ, UR5 ;  /* 0x00000005ff0b7e24 */ /* 0x000fe4000f8e00ff */
[----:B------:R-:W-:Y:S02]  /*1dcd0*/  IMAD.MOV.U32 R8, RZ, RZ, 0x70 ;  /* 0x00000070ff087424 */ /* 0x000fe400078e00ff */
[----:B------:R-:W-:Y:S02]  /*1dce0*/  IMAD.MOV.U32 R12, RZ, RZ, 0x1 ;  /* 0x00000001ff0c7424 */ /* 0x000fe400078e00ff */
[----:B--2---:R-:W-:-:S07]  /*1dcf0*/  IMAD.MOV.U32 R13, RZ, RZ, RZ ;  /* 0x000000ffff0d7224 */ /* 0x004fce00078e00ff */
[----:B------:R-:W-:-:S07]  /*1dd00*/  LEPC R20, `(.L_x_2963) ;  /* 0x000000001014794e */ /* 0x000fce0000000000 */
[----:B0--3--:R-:W-:Y:S05]  /*1dd10*/  CALL.ABS.NOINC R2 ;  /* 0x0000000002007343 */ /* 0x009fea0003c00000 */
.L_x_2963:
        /* <DEDUP_REMOVED lines=15> */
.L_x_2962:
[----:B------:R-:W-:Y:S05]  /*1de10*/  BSYNC B6 ;  /* 0x0000000000067941 */ /* 0x000fea0003800000 */
.L_x_2961:
[----:B------:R-:W2:Y:S01]  /*1de20*/  LDL R0, [R1+0xc] ;  /* 0x00000c0001007983 */ /* 0x000ea20000100800 */
[----:B------:R-:W-:Y:S02]  /*1de30*/  ULDC.64 UR4, c[0x0][0x9f8] ;  /* 0x00027e0000047ab9 */ /* 0x000fe40000000a00 */
[----:B------:R-:W-:Y:S01]  /*1de40*/  ISETP.NE.U32.AND P0, PT, RZ, UR4, PT ;  /* 0x00000004ff007c0c */ /* 0x000fe2000bf05070 */
[----:B------:R-:W3:Y:S03]  /*1de50*/  LDL R17, [R1+0x30] ;  /* 0x0000300001117983 */ /* 0x000ee60000100800 */
[----:B------:R-:W-:Y:S01]  /*1de60*/  ISETP.NE.AND.EX P0, PT, RZ, UR5, PT, P0 ;  /* 0x00000005ff007c0c */ /* 0x000fe2000bf05300 */
[----:B------:R-:W-:-:S12]  /*1de70*/  ULDC.64 UR4, c[0x0][0xa08] ;  /* 0x0002820000047ab9 */ /* 0x000fd80000000a00 */
[----:B------:R-:W4:Y:S01]  /*1de80*/  @P0 LDC.64 R2, c[0x0][0x9f8] ;  /* 0x00027e00ff020b82 */ /* 0x000f220000000a00 */
[----:B--2---:R-:W-:Y:S02]  /*1de90*/  IMAD.MOV.U32 R7, RZ, RZ, R0 ;  /* 0x000000ffff077224 */ /* 0x004fe400078e0000 */
[----:B----4-:R-:W-:-:S05]  /*1dea0*/  @P0 IMAD.WIDE R2, R0, 0x4, R2 ;  /* 0x0000000400020825 */ /* 0x010fca00078e0202 */
[----:B------:R2:W4:Y:S01]  /*1deb0*/  @P0 LDG.E R7, desc[UR42][R2.64] ;  /* 0x0000002a02070981 */ /* 0x000522000c1e1900 */
[----:B---3--:R-:W-:Y:S01]  /*1dec0*/  VIADD R0, R17, 0xffffffff ;  /* 0xffffffff11007836 */ /* 0x008fe20000000000 */
[----:B--2---:R-:W2:Y:S02]  /*1ded0*/  LDC.64 R2, c[0x0][0x418] ;  /* 0x00010600ff027b82 */ /* 0x004ea40000000a00 */
[----:B--2---:R-:W-:Y:S01]  /*1dee0*/  LOP3.LUT P0, RZ, R2, UR4, RZ, 0xfc, !PT ;  /* 0x0000000402ff7c12 */ /* 0x004fe2000f80fcff */
[----:B------:R-:W-:-:S03]  /*1def0*/  UMOV UR4, 0xffffffff ;  /* 0xffffffff00047882 */ /* 0x000fc60000000000 */
[----:B------:R-:W-:Y:S02]  /*1df00*/  LOP3.LUT P0, RZ, R3, UR5, RZ, 0xfc, P0 ;  /* 0x0000000503ff7c12 */ /* 0x000fe4000800fcff */
[----:B----4-:R-:W-:Y:S01]  /*1df10*/  SHF.R.S32.HI R8, RZ, 0x1f, R7 ;  /* 0x0000001fff087819 */ /* 0x010fe20000011407 */
        /* <DEDUP_REMOVED lines=8> */
.L_x_3124:
[----:B-1----:R-:W4:Y:S01]  /*1dfa0*/  LDL.LU R4, [R1+0x1c] ;  /* 0x00001c0001047983 */ /* 0x002f220000300800 */
[----:B------:R-:W-:Y:S02]  /*1dfb0*/  PLOP3.LUT P1, PT, PT, PT, PT, 0x8, 0x0 ;  /* 0x000000000000781c */ /* 0x000fe40003f2e170 */
[----:B---3--:R-:W-:Y:S01]  /*1dfc0*/  ISETP.NE.AND P0, PT, R14, RZ, PT ;  /* 0x000000ff0e00720c */ /* 0x008fe20003f05270 */
[----:B------:R1:W-:Y:S01]  /*1dfd0*/  STL [R1+0x2c], R0 ;  /* 0x00002c0001007387 */ /* 0x0003e20000100800 */
[----:B----4-:R-:W-:-:S09]  /*1dfe0*/  LOP3.LUT R4, R4, 0xfffffffe, RZ, 0xc0, !PT ;  /* 0xfffffffe04047812 */ /* 0x010fd200078ec0ff */
[----:B------:R-:W-:-:S05]  /*1dff0*/  @P1 LOP3.LUT R4, R4, 0x1, RZ, 0xfc, !PT ;  /* 0x0000000104041812 */ /* 0x000fca00078efcff */
[----:B------:R1:W-:Y:S01]  /*1e000*/  STL [R1+0x1c], R4 ;  /* 0x00001c0401007387 */ /* 0x0003e20000100800 */
[----:B------:R-:W-:Y:S05]  /*1e010*/  @P0 BRA `(.L_x_2965) ;  /* 0x00000004000c0947 */ /* 0x000fea0003800000 */
[----:B------:R-:W-:-:S03]  /*1e020*/  UMOV UR4, 0xffffffff ;  /* 0xffffffff00047882 */ /* 0x000fc60000000000 */
[----:B------:R-:W-:Y:S05]  /*1e030*/  BRA.DIV UR4, `(.L_x_2966) ;  /* 0x0000006a04607947 */ /* 0x000fea000b800000 */
[----:B------:R-:W-:-:S13]  /*1e040*/  ELECT P6, URZ, PT ;  /* 0x00000000003f782f */ /* 0x000fda00038c0000 */
.L_x_3127:
[----:B------:R-:W-:Y:S05]  /*1e050*/  @!P6 BRA `(.L_x_2965) ;  /* 0x0000000000fce947 */ /* 0x000fea0003800000 */
[----:B------:R-:W-:-:S04]  /*1e060*/  ISETP.NE.U32.AND P0, PT, R2, RZ, PT ;  /* 0x000000ff0200720c */ /* 0x000fc80003f05070 */
[----:B------:R-:W-:-:S13]  /*1e070*/  ISETP.NE.AND.EX P0, PT, R3, RZ, PT, P0 ;  /* 0x000000ff0300720c */ /* 0x000fda0003f05300 */
[----:B------:R-:W-:Y:S05]  /*1e080*/  @!P0 BRA `(.L_x_2967) ;  /* 0x0000000000508947 */ /* 0x000fea0003800000 */
[----:B------:R-:W3:Y:S01]  /*1e090*/  LDC R6, c[0x0][0x43c] ;  /* 0x00010f00ff067b82 */ /* 0x000ee20000000800 */
[----:B------:R-:W-:Y:S01]  /*1e0a0*/  IMAD.MOV.U32 R9, RZ, RZ, R0 ;  /* 0x000000ffff097224 */ /* 0x000fe200078e0000 */
[----:B------:R-:W-:-:S03]  /*1e0b0*/  ULDC.64 UR4, c[0x0][0x428] ;  /* 0x00010a0000047ab9 */ /* 0x000fc60000000a00 */
[----:B-1----:R-:W-:Y:S01]  /*1e0c0*/  IMAD.MOV.U32 R0, RZ, RZ, R9 ;  /* 0x000000ffff007224 */ /* 0x002fe200078e0009 */
[----:B---3--:R-:W-:-:S13]  /*1e0d0*/  ISETP.NE.AND P0, PT, R6, 0x1, PT ;  /* 0x000000010600780c */ /* 0x008fda0003f05270 */
        /* <DEDUP_REMOVED lines=15> */
.L_x_2967:
[----:B---3--:R-:W3:Y:S01]  /*1e1d0*/  LDL R2, [R1+0x14] ;  /* 0x0000140001027983 */ /* 0x008ee20000100800 */
[----:B-1----:R-:W-:Y:S01]  /*1e1e0*/  IMAD R0, R19, 0x8, R18 ;  /* 0x0000000813007824 */ /* 0x002fe200078e0212 */
[----:B---3--:R-:W-:-:S04]  /*1e1f0*/  SHF.L.U32 R2, R2, 0x1f, RZ ;  /* 0x0000001f02027819 */ /* 0x008fc800000006ff */
[----:B------:R-:W1:Y:S02]  /*1e200*/  SYNCS.PHASECHK.TRANS64.TRYWAIT P0, [R0+URZ+0x28c40], R2 ;  /* 0x028c4002000075a7 */ /* 0x000e64000800017f */
[----:B-1----:R-:W-:Y:S05]  /*1e210*/  @!P0 BRA `(.L_x_2968) ;  /* 0x0000006800088947 */ /* 0x002fea0003800000 */
.L_x_3128:
[----:B------:R-:W3:Y:S02]  /*1e220*/  S2R R3, SR_TID.X ;  /* 0x0000000000037919 */ /* 0x000ee40000002100 */
[----:B---3--:R-:W-:-:S04]  /*1e230*/  LOP3.LUT R3, R3, 0x7f, RZ, 0xc0, !PT ;  /* 0x0000007f03037812 */ /* 0x008fc800078ec0ff */
[----:B------:R-:W-:-:S13]  /*1e240*/  ISETP.NE.AND P0, PT, R3, RZ, PT ;  /* 0x000000ff0300720c */ /* 0x000fda0003f05270 */
        /* <DEDUP_REMOVED lines=8> */
.L_x_2969:
[----:B------:R-:W3:Y:S04]  /*1e2d0*/  LDL R4, [R1+0x2c] ;  /* 0x00002c0001047983 */ /* 0x000ee80000100800 */
[----:B------:R-:W4:Y:S04]  /*1e2e0*/  LDL R3, [R1+0x20] ;  /* 0x0000200001037983 */ /* 0x000f280000100800 */
[----:B-1----:R-:W2:Y:S01]  /*1e2f0*/  LDL.LU R2, [R1+0x1c] ;  /* 0x00001c0001027983 */ /* 0x002ea20000300800 */
        /* <DEDUP_REMOVED lines=12> */
[----:B---3--:R-:W-:Y:S02]  /*1e3c0*/  R2UR UR11, R4 ;  /* 0x00000000040b72ca */ /* 0x008fe400000e0000 */
[----:B----4-:R-:W-:Y:S02]  /*1e3d0*/  R2UR UR4, R3 ;  /* 0x00000000030472ca */ /* 0x010fe400000e0000 */
[----:B--2---:R-:W-:-:S04]  /*1e3e0*/  LOP3.LUT R2, R2, 0xfffffffe, RZ, 0xc0, !PT ;  /* 0xfffffffe02027812 */ /* 0x004fc800078ec0ff */
[----:B------:R-:W-:-:S07]  /*1e3f0*/  @P0 LOP3.LUT R2, R2, 0x1, RZ, 0xfc, !PT ;  /* 0x0000000102020812 */ /* 0x000fce00078efcff */
[----:B------:R-:W-:Y:S01]  /*1e400*/  ULEA UR11, UR11, UR4, 0x6 ;  /* 0x000000040b0b7291 */ /* 0x000fe2000f8e303f */
[----:B------:R3:W-:Y:S02]  /*1e410*/  STL [R1+0x1c], R2 ;  /* 0x00001c0201007387 */ /* 0x0007e40000100800 */
[----:B------:R-:W-:-:S06]  /*1e420*/  UMOV UR4, 0x0 ;  /* 0x0000000000047882 */ /* 0x000fcc0000000000 */
[----:B------:R3:W-:Y:S01]  /*1e430*/  UTMALDG.4D [UR8], [UR6], desc[UR4] ;  /* 0x00000408060075b4 */ /* 0x0007e20008019000 */
[----:B------:R-:W-:Y:S02]  /*1e440*/  NOP ;  /* 0x0000000000007918 */ /* 0x000fe40000000000 */
.L_x_2965:
[----:B------:R-:W1:Y:S01]  /*1e450*/  LDL.LU R3, [R1+0x40] ;  /* 0x0000400001037983 */ /* 0x000e620000300800 */
[----:B------:R-:W-:Y:S05]  /*1e460*/  WARPSYNC.ALL ;  /* 0x0000000000007948 */ /* 0x000fea0003800000 */
[----:B---3--:R-:W-:Y:S01]  /*1e470*/  ULDC.64 UR4, c[0x0][0x298] ;  /* 0x0000a60000047ab9 */ /* 0x008fe20000000a00 */
[----:B------:R-:W-:Y:S01]  /*1e480*/  BSSY B6, `(.L_x_2970) ;  /* 0x000001c000067945 */ /* 0x000fe20003800000 */
[----:B------:R-:W-:Y:S01]  /*1e490*/  BAR.SYNC.DEFER_BLOCKING 0x8, 0x100 ;  /* 0x0204000000007b1d */ /* 0x000fe20000010000 */
[----:B-1----:R-:W-:Y:S01]  /*1e4a0*/  SHF.R.S32.HI R0, RZ, 0x1f, R3 ;  /* 0x0000001fff007819 */ /* 0x002fe20000011403 */
[----:B------:R-:W-:-:S04]  /*1e4b0*/  IMAD.WIDE.U32 R4, R3, UR4, RZ ;  /* 0x0000000403047c25 */ /* 0x000fc8000f8e00ff */
        /* <DEDUP_REMOVED lines=17> */
[----:B------:R-:W-:Y:S02]  /*1e5d0*/  IMAD.U32 R10, RZ, RZ, UR8 ;  /* 0x00000008ff0a7e24 */ /* 0x000fe4000f8e00ff */
[----:B------:R-:W-:Y:S02]  /*1e5e0*/  IMAD.U32 R11, RZ, RZ, UR9 ;  /* 0x00000009ff0b7e24 */ /* 0x000fe4000f8e00ff */
[----:B------:R-:W-:Y:S02]  /*1e5f0*/  IMAD.MOV.U32 R8, RZ, RZ, 0x70 ;  /* 0x00000070ff087424 */ /* 0x000fe400078e00ff */
[----:B------:R-:W-:Y:S02]  /*1e600*/  IMAD.MOV.U32 R12, RZ, RZ, 0x1 ;  /* 0x00000001ff0c7424 */ /* 0x000fe400078e00ff */
[----:B------:R-:W-:-:S07]  /*1e610*/  IMAD.MOV.U32 R13, RZ, RZ, RZ ;  /* 0x000000ffff0d7224 */ /* 0x000fce00078e00ff */
[----:B------:R-:W-:-:S07]  /*1e620*/  LEPC R20, `(.L_x_2971) ;  /* 0x000000001014794e */ /* 0x000fce0000000000 */
[----:B01----:R-:W-:Y:S05]  /*1e630*/  CALL.ABS.NOINC R2 ;  /* 0x0000000002007343 */ /* 0x003fea0003c00000 */
.L_x_2971:
[----:B------:R-:W-:Y:S05]  /*1e640*/  BSYNC B6 ;  /* 0x0000000000067941 */ /* 0x000fea0003800000 */
.L_x_2970:
[----:B-1----:R-:W3:Y:S01]  /*1e650*/  LDL.LU R0, [R1+0x40] ;  /* 0x0000400001007983 */ /* 0x002ee20000300800 */
[----:B------:R-:W-:Y:S01]  /*1e660*/  ULDC.64 UR6, c[0x0][0xa00] ;  /* 0x0002800000067ab9 */ /* 0x000fe20000000a00 */
[----:B------:R-:W-:Y:S01]  /*1e670*/  ULDC.64 UR4, c[0x0][0x2d8] ;  /* 0x0000b60000047ab9 */ /* 0x000fe20000000a00 */
[----:B--2---:R-:W1:Y:S01]  /*1e680*/  LDC R7, c[0x0][0x448] ;  /* 0x00011200ff077b82 */ /* 0x004e620000000800 */
[----:B------:R-:W3:Y:S04]  /*1e690*/  LDL.LU.64 R2, [R1+0x48] ;  /* 0x0000480001027983 */ /* 0x000ee80000300a00 */
[----:B------:R-:W2:Y:S04]  /*1e6a0*/  LDL R5, [R1+0xc] ;  /* 0x00000c0001057983 */ /* 0x000ea80000100800 */
[----:B------:R-:W4:Y:S01]  /*1e6b0*/  LDL R12, [R1+0x28] ;  /* 0x00002800010c7983 */ /* 0x000f220000100800 */
[----:B------:R-:W-:Y:S01]  /*1e6c0*/  ISETP.NE.U32.AND P0, PT, RZ, UR6, PT ;  /* 0x00000006ff007c0c */ /* 0x000fe2000bf05070 */
[----:B------:R-:W-:-:S03]  /*1e6d0*/  ULDC UR6, c[0x0][0x2b8] ;  /* 0x0000ae0000067ab9 */ /* 0x000fc60000000800 */
[----:B------:R-:W-:Y:S01]  /*1e6e0*/  ISETP.NE.AND.EX P0, PT, RZ, UR7, PT, P0 ;  /* 0x00000007ff007c0c */ /* 0x000fe2000bf05300 */
[----:B------:R-:W0:Y:S02]  /*1e6f0*/  S2R R8, SR_TID.X ;  /* 0x0000000000087919 */ /* 0x000e240000002100 */
[----:B0-----:R-:W-:Y:S02]  /*1e700*/  IMAD.SHL.U32 R8, R8, 0x10, RZ ;  /* 0x0000001008087824 */ /* 0x001fe400078e00ff */
[----:B---3--:R-:W-:Y:S01]  /*1e710*/  IMAD.MOV.U32 R3, RZ, RZ, R0 ;  /* 0x000000ffff037224 */ /* 0x008fe200078e0000 */
[----:B--2---:R-:W-:-:S04]  /*1e720*/  SHF.R.S32.HI R0, RZ, 0x1f, R5 ;  /* 0x0000001fff007819 */ /* 0x004fc80000011405 */
[----:B------:R-:W-:Y:S02]  /*1e730*/  SEL R4, R0, RZ, !P0 ;  /* 0x000000ff00047207 */ /* 0x000fe40004000000 */
[----:B------:R-:W-:Y:S02]  /*1e740*/  SEL R0, R5, RZ, !P0 ;  /* 0x000000ff05007207 */ /* 0x000fe40004000000 */
[----:B------:R-:W0:Y:S01]  /*1e750*/  S2R R5, SR_TID.X ;  /* 0x0000000000057919 */ /* 0x000e220000002100 */
[----:B------:R-:W-:-:S04]  /*1e760*/  IMAD.WIDE.U32 R2, R16, UR4, R2 ;  /* 0x0000000410027c25 */ /* 0x000fc8000f8e0002 */
[----:B------:R-:W-:Y:S01]  /*1e770*/  IMAD R3, R16, UR5, R3 ;  /* 0x0000000510037c24 */ /* 0x000fe2000f8e0203 */
[----:B------:R-:W-:Y:S02]  /*1e780*/  ULDC.64 UR4, c[0x0][0x2e0] ;  /* 0x0000b80000047ab9 */ /* 0x000fe40000000a00 */
[----:B------:R-:W-:Y:S02]  /*1e790*/  IMAD R4, R4, UR4, RZ ;  /* 0x0000000404047c24 */ /* 0x000fe4000f8e02ff */
[----:B------:R-:W-:-:S04]  /*1e7a0*/  IMAD.WIDE.U32 R2, R0, UR4, R2 ;  /* 0x0000000400027c25 */ /* 0x000fc8000f8e0002 */
[----:B------:R-:W-:Y:S01]  /*1e7b0*/  IMAD R0, R0, UR5, R4 ;  /* 0x0000000500007c24 */ /* 0x000fe2000f8e0204 */
[----:B-1----:R-:W-:Y:S01]  /*1e7c0*/  ISETP.NE.AND P0, PT, R7, 0x1, PT ;  /* 0x000000010700780c */ /* 0x002fe20003f05270 */
[----:B------:R-:W1:Y:S01]  /*1e7d0*/  S2R R9, SR_TID.X ;  /* 0x0000000000097919 */ /* 0x000e620000002100 */
[----:B------:R-:W-:-:S11]  /*1e7e0*/  ULDC.64 UR4, c[0x0][0x2d0] ;  /* 0x0000b40000047ab9 */ /* 0x000fd60000000a00 */
[----:B------:R-:W2:Y:S01]  /*1e7f0*/  @P0 LDC R6, c[0x0][0x450] ;  /* 0x00011400ff060b82 */ /* 0x000ea20000000800 */
[----:B0-----:R-:W-:-:S04]  /*1e800*/  LOP3.LUT R5, R5, 0x7f, RZ, 0xc0, !PT ;  /* 0x0000007f05057812 */ /* 0x001fc800078ec0ff */
[----:B------:R-:W-:-:S04]  /*1e810*/  SHF.R.U32.HI R5, RZ, 0x3, R5 ;  /* 0x00000003ff057819 */ /* 0x000fc80000011605 */
[----:B------:R-:W-:Y:S02]  /*1e820*/  LOP3.LUT R8, R5, 0x70, R8, 0xf8, !PT ;  /* 0x0000007005087812 */ /* 0x000fe400078ef808 */
[----:B------:R-:W0:Y:S03]  /*1e830*/  @P0 LDC R5, c[0x0][0x44c] ;  /* 0x00011300ff050b82 */ /* 0x000e260000000800 */
[----:B----4-:R-:W-:Y:S02]  /*1e840*/  IMAD.IADD R4, R8, 0x1, R12 ;  /* 0x0000000108047824 */ /* 0x010fe400078e020c */
[----:B------:R3:W5:Y:S01]  /*1e850*/  LDL R8, [R1+0x60] ;  /* 0x0000600001087983 */ /* 0x0007620000100800 */
[----:B------:R-:W-:Y:S02]  /*1e860*/  IMAD.IADD R3, R3, 0x1, R0 ;  /* 0x0000000103037824 */ /* 0x000fe400078e0200 */
[----:B------:R-:W-:Y:S01]  /*1e870*/  IMAD.MOV.U32 R0, RZ, RZ, R4 ;  /* 0x000000ffff007224 */ /* 0x000fe200078e0004 */
[----:B------:R-:W4:Y:S01]  /*1e880*/  S2R R10, SR_TID.X ;  /* 0x00000000000a7919 */ /* 0x000f220000002100 */
[----:B0-----:R-:W-:-:S05]  /*1e890*/  @P0 IMAD.HI.U32 R5, R4, R5, RZ ;  /* 0x0000000504050227 */ /* 0x001fca00078e00ff */
[----:B--2---:R-:W-:-:S05]  /*1e8a0*/  @P0 SHF.R.U32.HI R0, RZ, R6, R5 ;  /* 0x00000006ff000219 */ /* 0x004fca0000011605 */
        /* <DEDUP_REMOVED lines=9> */
[----:B-1----:R-:W-:-:S04]  /*1e940*/  IMAD.SHL.U32 R9, R9, 0x8, RZ ;  /* 0x0000000809097824 */ /* 0x002fc800078e00ff */
        /* <DEDUP_REMOVED lines=12> */
[----:B---3--:R-:W-:Y:S08]  /*1ea10*/  BRA.DIV UR4, `(.L_x_2972) ;  /* 0x00000062041c7947 */ /* 0x008ff0000b800000 */
        /* <DEDUP_REMOVED lines=34> */
.L_x_3137:
        /* <DEDUP_REMOVED lines=10> */
.L_x_2973:
        /* <DEDUP_REMOVED lines=18> */
.L_x_3138:
[----:B------:R-:W-:Y:S05]  /*1ee00*/  BSYNC B0 ;  /* 0x0000000000007941 */ /* 0x000fea0003800000 */
.L_x_2974:
        /* <DEDUP_REMOVED lines=13> */
.L_x_3139:
[----:B------:R-:W-:Y:S05]  /*1eee0*/  BSYNC B1 ;  /* 0x0000000000017941 */ /* 0x000fea0003800000 */
.L_x_2978:
        /* <DEDUP_REMOVED lines=9> */
.L_x_2981:
[----:B------:R-:W-:Y:S05]  /*1ef80*/  BSYNC B1 ;  /* 0x0000000000017941 */ /* 0x000fea0003800000 */
.L_x_2980:
        /* <DEDUP_REMOVED lines=12> */
.L_x_2982:
        /* <DEDUP_REMOVED lines=15> */
.L_x_2983:
        /* <DEDUP_REMOVED lines=15> */
.L_x_2984:
        /* <DEDUP_REMOVED lines=15> */
.L_x_2985:
        /* <DEDUP_REMOVED lines=15> */
.L_x_2986:
        /* <DEDUP_REMOVED lines=15> */
.L_x_2987:
        /* <DEDUP_REMOVED lines=15> */
.L_x_2988:
        /* <DEDUP_REMOVED lines=15> */
.L_x_2989:
        /* <DEDUP_REMOVED lines=10> */
.L_x_2977:
[----:B------:R-:W-:Y:S05]  /*1f780*/  BSYNC B0 ;  /* 0x0000000000007941 */ /* 0x000fea0003800000 */
.L_x_2976:
        /* <DEDUP_REMOVED lines=8> */
[----:B------:R-:W4:Y:S04]  /*1f810*/  LDL.LU R7, [R1+0x58] ;  /* 0x0000580001077983 */ /* 0x000f280000300800 */
[----:B------:R-:W5:Y:S04]  /*1f820*/  LDL.LU R6, [R1+0x34] ;  /* 0x0000340001067983 */ /* 0x000f680000300800 */
[----:B------:R-:W5:Y:S01]  /*1f830*/  LDL.LU R4, [R1+0x5c] ;  /* 0x00005c0001047983 */ /* 0x000f620000300800 */
[----:B------:R-:W-:Y:S01]  /*1f840*/  BSSY B2, `(.L_x_2992) ;  /* 0x00000e9000027945 */ /* 0x000fe20003800000 */
[----:B--2---:R-:W-:-:S04]  /*1f850*/  VIADD R2, R9, 0x1 ;  /* 0x0000000109027836 */ /* 0x004fc80000000000 */
[----:B---3--:R-:W-:Y:S01]  /*1f860*/  IMAD R2, R2, R8, RZ ;  /* 0x0000000802027224 */ /* 0x008fe200078e02ff */
[----:B------:R-:W-:Y:S02]  /*1f870*/  LOP3.LUT R8, RZ, R5, RZ, 0x33, !PT ;  /* 0x00000005ff087212 */ /* 0x000fe400078e33ff */
[----:B----4-:R-:W-:Y:S02]  /*1f880*/  LOP3.LUT R3, RZ, R7, RZ, 0x33, !PT ;  /* 0x00000007ff037212 */ /* 0x010fe400078e33ff */
        /* <DEDUP_REMOVED lines=44> */
.L_x_2996:
        /* <DEDUP_REMOVED lines=8> */
.L_x_3140:
[----:B------:R-:W-:Y:S05]  /*1fbd0*/  BSYNC B3 ;  /* 0x0000000000037941 */ /* 0x000fea0003800000 */
.L_x_2997:
        /* <DEDUP_REMOVED lines=9> */
.L_x_3000:
[----:B------:R-:W-:Y:S05]  /*1fc70*/  BSYNC B3 ;  /* 0x0000000000037941 */ /* 0x000fea0003800000 */
.L_x_2999:
        /* <DEDUP_REMOVED lines=12> */
.L_x_3001:
        /* <DEDUP_REMOVED lines=13> */
.L_x_3141:
[----:B------:R-:W-:Y:S05]  /*1fe10*/  BSYNC B3 ;  /* 0x0000000000037941 */ /* 0x000fea0003800000 */
.L_x_3002:
        /* <DEDUP_REMOVED lines=11> */
.L_x_3005:
[----:B------:R-:W-:Y:S05]  /*1fed0*/  BSYNC B3 ;  /* 0x0000000000037941 */ /* 0x000fea0003800000 */
.L_x_3004:
        /* <DEDUP_REMOVED lines=9> */
.L_x_3006:
        /* <DEDUP_REMOVED lines=15> */
.L_x_3007:
        /* <DEDUP_REMOVED lines=15> */
.L_x_3008:
        /* <DEDUP_REMOVED lines=15> */
.L_x_3009:
        /* <DEDUP_REMOVED lines=15> */
.L_x_3010:
        /* <DEDUP_REMOVED lines=15> */
.L_x_3011:
        /* <DEDUP_REMOVED lines=15> */
.L_x_3012:
        /* <DEDUP_REMOVED lines=15> */
.L_x_3013:
        /* <DEDUP_REMOVED lines=10> */
.L_x_2995:
[----:B------:R-:W-:Y:S05]  /*206a0*/  BSYNC B1 ;  /* 0x0000000000017941 */ /* 0x000fea0003800000 */
.L_x_2994:
[----:B------:R-:W2:Y:S02]  /*206b0*/  LDL.LU R5, [R1+0x30] ;  /* 0x0000300001057983 */ /* 0x000ea40000300800 */
[----:B--2---:R-:W-:-:S07]  /*206c0*/  VIADD R0, R5, 0xfffffffd ;  /* 0xfffffffd05007836 */ /* 0x004fce0000000000 */
.L_x_2993:
[----:B------:R-:W-:Y:S05]  /*206d0*/  BSYNC B2 ;  /* 0x0000000000027941 */ /* 0x000fea0003800000 */
.L_x_2992:
[----:B------:R-:W-:-:S05]  /*206e0*/  VIADD R8, R8, 0xfffffffe ;  /* 0xfffffffe08087836 */ /* 0x000fca0000000000 */
[----:B------:R-:W-:-:S13]  /*206f0*/  ISETP.NE.AND P0, PT, R8, R4, PT ;  /* 0x000000040800720c */ /* 0x000fda0003f05270 */
[----:B------:R-:W-:Y:S05]  /*20700*/  @!P0 BRA `(.L_x_2991) ;  /* 0x0000001800d88947 */ /* 0x000fea0003800000 */
.L_x_3054:
        /* <DEDUP_REMOVED lines=35> */
.L_x_3016:
        /* <DEDUP_REMOVED lines=8> */
.L_x_3142:
[----:B------:R-:W-:Y:S05]  /*209c0*/  BSYNC B2 ;  /* 0x0000000000027941 */ /* 0x000fea0003800000 */
.L_x_3017:
        /* <DEDUP_REMOVED lines=9> */
.L_x_3020:
[----:B------:R-:W-:Y:S05]  /*20a60*/  BSYNC B2 ;  /* 0x0000000000027941 */ /* 0x000fea0003800000 */
.L_x_3019:
        /* <DEDUP_REMOVED lines=12> */
.L_x_3021:
        /* <DEDUP_REMOVED lines=13> */
.L_x_3143:
[----:B------:R-:W-:Y:S05]  /*20c00*/  BSYNC B2 ;  /* 0x0000000000027941 */ /* 0x000fea0003800000 */
.L_x_3022:
        /* <DEDUP_REMOVED lines=11> */
.L_x_3025:
[----:B------:R-:W-:Y:S05]  /*20cc0*/  BSYNC B2 ;  /* 0x0000000000027941 */ /* 0x000fea0003800000 */
.L_x_3024:
        /* <DEDUP_REMOVED lines=9> */
.L_x_3026:
        /* <DEDUP_REMOVED lines=15> */
.L_x_3027:
        /* <DEDUP_REMOVED lines=15> */
.L_x_3028:
        /* <DEDUP_REMOVED lines=15> */
.L_x_3029:
        /* <DEDUP_REMOVED lines=15> */
.L_x_3030:
        /* <DEDUP_REMOVED lines=15> */
.L_x_3031:
        /* <DEDUP_REMOVED lines=15> */
.L_x_3032:
        /* <DEDUP_REMOVED lines=15> */
.L_x_3033:
        /* <DEDUP_REMOVED lines=10> */
.L_x_3015:
[----:B------:R-:W-:Y:S05]  /*21490*/  BSYNC B1 ;  /* 0x0000000000017941 */ /* 0x000fea0003800000 */
.L_x_3014:
        /* <DEDUP_REMOVED lines=35> */
.L_x_3036:
        /* <DEDUP_REMOVED lines=8> */
.L_x_3144:
[----:B------:R-:W-:Y:S05]  /*21750*/  BSYNC B2 ;  /* 0x0000000000027941 */ /* 0x000fea0003800000 */
.L_x_3037:
        /* <DEDUP_REMOVED lines=9> */
.L_x_3040:
[----:B------:R-:W-:Y:S05]  /*217f0*/  BSYNC B2 ;  /* 0x0000000000027941 */ /* 0x000fea0003800000 */
.L_x_3039:
        /* <DEDUP_REMOVED lines=12> */
.L_x_3041:
        /* <DEDUP_REMOVED lines=13> */
.L_x_3145:
[----:B------:R-:W-:Y:S05]  /*21990*/  BSYNC B2 ;  /* 0x0000000000027941 */ /* 0x000fea0003800000 */
.L_x_3042:
        /* <DEDUP_REMOVED lines=11> */
.L_x_3045:
[----:B------:R-:W-:Y:S05]  /*21a50*/  BSYNC B2 ;  /* 0x0000000000027941 */ /* 0x000fea0003800000 */
.L_x_3044:
        /* <DEDUP_REMOVED lines=9> */
.L_x_3046:
        /* <DEDUP_REMOVED lines=15> */
.L_x_3047:
        /* <DEDUP_REMOVED lines=15> */
.L_x_3048:
        /* <DEDUP_REMOVED lines=15> */
.L_x_3049:
        /* <DEDUP_REMOVED lines=15> */
.L_x_3050:
        /* <DEDUP_REMOVED lines=15> */
.L_x_3051:
        /* <DEDUP_REMOVED lines=15> */
.L_x_3052:
        /* <DEDUP_REMOVED lines=15> */
.L_x_3053:
        /* <DEDUP_REMOVED lines=10> */
.L_x_3035:
[----:B------:R-:W-:Y:S05]  /*22220*/  BSYNC B1 ;  /* 0x0000000000017941 */ /* 0x000fea0003800000 */
.L_x_3034:
[----:B------:R-:W2:Y:S01]  /*22230*/  LDL R5, [R1+0x24] ;  /* 0x0000240001057983 */ /* 0x000ea20000100800 */
[----:B------:R-:W-:Y:S01]  /*22240*/  VIADD R0, R0, 0xfffffffe ;  /* 0xfffffffe00007836 */ /* 0x000fe20000000000 */
[----:B--2---:R-:W-:-:S13]  /*22250*/  ISETP.GT.AND P0, PT, R6, R5, PT ;  /* 0x000000050600720c */ /* 0x004fda0003f04270 */
[----:B------:R-:W-:Y:S05]  /*22260*/  @P0 BRA `(.L_x_3054) ;  /* 0xffffffe400280947 */ /* 0x000fea000383ffff */
.L_x_2991:
[----:B------:R-:W-:Y:S05]  /*22270*/  BSYNC B0 ;  /* 0x0000000000007941 */ /* 0x000fea0003800000 */
.L_x_2990:
        /* <DEDUP_REMOVED lines=24> */
.L_x_3056:
[----:B------:R-:W-:Y:S05]  /*22400*/  BSYNC B0 ;  /* 0x0000000000007941 */ /* 0x000fea0003800000 */
.L_x_3055:
[----:B------:R-:W-:-:S07]  /*22410*/  SEL R19, R19, RZ, P0 ;  /* 0x000000ff13137207 */ /* 0x000fce0000000000 */
.L_x_2958:
[----:B------:R-:W-:Y:S05]  /*22420*/  BSYNC B7 ;  /* 0x0000000000077941 */ /* 0x000fea0003800000 */
.L_x_2956:
[----:B--2---:R-:W2:Y:S02]  /*22430*/  LDL R0, [R1+0x1c] ;  /* 0x00001c0001007983 */ /* 0x004ea40000100800 */
        /* <DEDUP_REMOVED lines=13> */
.L_x_3057:
[----:B------:R-:W2:Y:S01]  /*22510*/  S2R R16, SR_TID.X ;  /* 0x0000000000107919 */ /* 0x000ea20000002100 */
[----:B------:R-:W-:Y:S01]  /*22520*/  UMOV UR4, 0xffffffff ;  /* 0xffffffff00047882 */ /* 0x000fe20000000000 */
[----:B--2---:R-:W-:-:S04]  /*22530*/  LOP3.LUT R16, R16, 0x1f, RZ, 0xc0, !PT ;  /* 0x0000001f10107812 */ /* 0x004fc800078ec0ff */
[----:B------:R-:W-:Y:S01]  /*22540*/  ISETP.NE.AND P0, PT, R16, 0x1f, PT ;  /* 0x0000001f1000780c */ /* 0x000fe20003f05270 */
[----:B------:R-:W-:-:S12]  /*22550*/  BRA.DIV UR4, `(.L_x_3059) ;  /* 0x0000002e04307947 */ /* 0x000fd8000b800000 */
[----:B-1----:R-:W2:Y:S01]  /*22560*/  LDL.LU R2, [R1] ;  /* 0x0000000001027983 */ /* 0x002ea20000300800 */
        /* <DEDUP_REMOVED lines=15> */
[----:B------:R-:W-:Y:S01]  /*22660*/  SHFL.IDX PT, R0, R10, 0x1, 0x1f ;  /* 0x00201f000a007f89 */ /* 0x000fe200000e0000 */
        /* <DEDUP_REMOVED lines=10> */
[----:B------:R-:W-:Y:S04]  /*22710*/  SHFL.IDX PT, R5, R10, RZ, 0x1f ;  /* 0x00001fff0a057589 */ /* 0x000fe800000e0000 */
        /* <DEDUP_REMOVED lines=13> */
.L_x_3155:
[----:B------:R-:W-:Y:S02]  /*227f0*/  ULDC UR4, c[0x0][0xc38] ;  /* 0x00030e0000047ab9 */ /* 0x000fe40000000800 */
[----:B------:R-:W-:-:S04]  /*22800*/  IMAD.U32 R2, RZ, RZ, UR4 ;  /* 0x00000004ff027e24 */ /* 0x000fc8000f8e00ff */
[----:B-1----:R-:W-:-:S04]  /*22810*/  IMAD R9, R9, R2, RZ ;  /* 0x0000000209097224 */ /* 0x002fc800078e02ff */
[----:B------:R-:W-:-:S05]  /*22820*/  IMAD.IADD R0, R0, 0x1, R9 ;  /* 0x0000000100007824 */ /* 0x000fca00078e0209 */
[----:B------:R-:W-:-:S13]  /*22830*/  ISETP.GT.AND P6, PT, R0, R5, PT ;  /* 0x000000050000720c */ /* 0x000fda0003fc4270 */
[----:B------:R-:W-:Y:S05]  /*22840*/  @P6 BRA `(.L_x_3060) ;  /* 0x0000000000ac6947 */ /* 0x000fea0003800000 */
.L_x_3063:
        /* <DEDUP_REMOVED lines=37> */
.L_x_3163:
[----:B------:R-:W-:Y:S02]  /*22aa0*/  ULDC UR4, c[0x0][0xc38] ;  /* 0x00030e0000047ab9 */ /* 0x000fe40000000800 */
[----:B------:R-:W-:-:S04]  /*22ab0*/  IMAD.U32 R2, RZ, RZ, UR4 ;  /* 0x00000004ff027e24 */ /* 0x000fc8000f8e00ff */
[----:B-1----:R-:W-:-:S04]  /*22ac0*/  IMAD R9, R9, R2, RZ ;  /* 0x0000000209097224 */ /* 0x002fc800078e02ff */
[----:B------:R-:W-:-:S05]  /*22ad0*/  IMAD.IADD R0, R9, 0x1, R0 ;  /* 0x0000000109007824 */ /* 0x000fca00078e0200 */
[----:B------:R-:W-:-:S13]  /*22ae0*/  ISETP.GT.AND P6, PT, R0, R5, PT ;  /* 0x000000050000720c */ /* 0x000fda0003fc4270 */
[----:B------:R-:W-:Y:S05]  /*22af0*/  @!P6 BRA `(.L_x_3063) ;  /* 0xfffffffc0054e947 */ /* 0x000fea000383ffff */
.L_x_3060:
        /* <DEDUP_REMOVED lines=8> */
[----:B-1----:R1:W3:Y:S04]  /*22b80*/  SHFL.IDX PT, R4, R4, R7, 0x1f ;  /* 0x00001f0704047589 */ /* 0x0022e800000e0000 */
[----:B------:R1:W4:Y:S01]  /*22b90*/  SHFL.IDX PT, R6, R6, R7, 0x1f ;  /* 0x00001f0706067589 */ /* 0x00032200000e0000 */
[----:B--2---:R-:W-:-:S05]  /*22ba0*/  IMAD.IADD R10, R7, 0x1, R10 ;  /* 0x00000001070a7824 */ /* 0x004fca00078e020a */
[----:B---34-:R1:W-:Y:S02]  /*22bb0*/  STL [R1+0xc], R10 ;  /* 0x00000c0a01007387 */ /* 0x0183e40000100800 */
.L_x_3168:
[----:B------:R-:W-:-:S13]  /*22bc0*/  ISETP.NE.AND P0, PT, R0, RZ, PT ;  /* 0x000000ff0000720c */ /* 0x000fda0003f05270 */
[----:B------:R-:W-:Y:S05]  /*22bd0*/  @!P0 BRA `(.L_x_3065) ;  /* 0x0000000000108947 */ /* 0x000fea0003800000 */
[----:B------:R-:W-:Y:S01]  /*22be0*/  UMOV UR4, 0xffffffff ;  /* 0xffffffff00047882 */ /* 0x000fe20000000000 */
[----:B-1----:R-:W-:Y:S02]  /*22bf0*/  VIADD R7, R7, 0xffffffff ;  /* 0xffffffff07077836 */ /* 0x002fe40000000000 */
[----:B------:R-:W-:Y:S05]  /*22c00*/  BRA.DIV UR4, `(.L_x_3066) ;  /* 0x0000003204247947 */ /* 0x000fea000b800000 */
[----:B------:R3:W4:Y:S02]  /*22c10*/  SHFL.IDX PT, R8, R3, R7, 0x1f ;  /* 0x00001f0703087589 */ /* 0x00072400000e0000 */
.L_x_3065:
[----:B------:R-:W-:Y:S01]  /*22c20*/  ISETP.NE.AND P0, PT, R6, 0x1, PT ;  /* 0x000000010600780c */ /* 0x000fe20003f05270 */
[----:B----4-:R-:W-:-:S05]  /*22c30*/  IMAD R0, R8, R2, R9 ;  /* 0x0000000208007224 */ /* 0x010fca00078e0209 */
[----:B------:R4:W-:Y:S02]  /*22c40*/  STL [R1], R0 ;  /* 0x0000000001007387 */ /* 0x0009e40000100800 */
[----:B----4-:R-:W-:-:S05]  /*22c50*/  IMAD.IADD R0, R5, 0x1, -R0 ;  /* 0x0000000105007824 */ /* 0x010fca00078e0a00 */
[----:B------:R-:W-:Y:S05]  /*22c60*/  @!P0 BRA `(.L_x_3067) ;  /* 0x0000000000e48947 */ /* 0x000fea0003800000 */
[----:B------:R-:W-:-:S04]  /*22c70*/  IABS R5, R4 ;  /* 0x0000000400057213 */ /* 0x000fc80000000000 */
[----:B-1-3--:R-:W1:Y:S08]  /*22c80*/  I2F.RP R7, R5 ;  /* 0x0000000500077306 */ /* 0x00ae700000209400 */
[----:B-1----:R-:W1:Y:S02]  /*22c90*/  MUFU.RCP R7, R7 ;  /* 0x0000000700077308 */ /* 0x002e640000001000 */
[----:B-1----:R-:W-:-:S06]  /*22ca0*/  VIADD R9, R7, 0xffffffe ;  /* 0x0ffffffe07097836 */ /* 0x002fcc0000000000 */
[----:B0-----:R-:W0:Y:S02]  /*22cb0*/  F2I.FTZ.U32.TRUNC.NTZ R3, R9 ;  /* 0x0000000900037305 */ /* 0x001e24000021f000 */
        /* <DEDUP_REMOVED lines=39> */
[----:B------:R-:W-:-:S04]  /*22f30*/  IMAD.MOV R2, RZ, RZ, -R3 ;  /* 0x000000ffff027224 */ /* 0x000fc800078e0a03 */
[----:B------:R-:W-:Y:S01]  /*22f40*/  IMAD R0, R4, R2, R0 ;  /* 0x0000000204007224 */ /* 0x000fe200078e0200 */
[----:B------:R-:W-:-:S04]  /*22f50*/  LOP3.LUT R2, R3, R6, RZ, 0x3c, !PT ;  /* 0x0000000603027212 */ /* 0x000fc800078e3cff */
[----:B------:R-:W-:-:S03]  /*22f60*/  ISETP.GE.AND P2, PT, R2, RZ, PT ;  /* 0x000000ff0200720c */ /* 0x000fc60003f46270 */
[----:B------:R-:W-:-:S10]  /*22f70*/  @P0 VIADD R7, R7, 0x1 ;  /* 0x0000000107070836 */ /* 0x000fd40000000000 */
        /* <DEDUP_REMOVED lines=8> */
.L_x_3067:
[----:B0--3--:R-:W3:Y:S01]  /*23000*/  LDL R3, [R1+0xc] ;  /* 0x00000c0001037983 */ /* 0x009ee20000100800 */
[----:B-1----:R-:W3:Y:S02]  /*23010*/  LDC.64 R6, c[0x0][0xc90] ;  /* 0x00032400ff067b82 */ /* 0x002ee40000000a00 */
[----:B---3--:R-:W-:-:S05]  /*23020*/  IMAD.WIDE R6, R3, 0x4, R6 ;  /* 0x0000000403067825 */ /* 0x008fca00078e0206 */
[----:B------:R-:W3:Y:S02]  /*23030*/  LDG.E R3, desc[UR42][R6.64] ;  /* 0x0000002a06037981 */ /* 0x000ee4000c1e1900 */
[----:B---3--:R-:W-:-:S05]  /*23040*/  IMAD R5, R4, R3, RZ ;  /* 0x0000000304057224 */ /* 0x008fca00078e02ff */
        /* <DEDUP_REMOVED lines=34> */
[----:B------:R0:W1:Y:S02]  /*23270*/  F2I.FTZ.U32.TRUNC.NTZ R3, R2 ;  /* 0x0000000200037305 */ /* 0x000064000021f000 */
[----:B0-----:R-:W-:Y:S02]  /*23280*/  IMAD.MOV.U32 R2, RZ, RZ, RZ ;  /* 0x000000ffff027224 */ /* 0x001fe400078e00ff */
[----:B-1----:R-:W-:-:S04]  /*23290*/  IMAD.MOV R0, RZ, RZ, -R3 ;  /* 0x000000ffff007224 */ /* 0x002fc800078e0a03 */
[----:B------:R-:W-:-:S04]  /*232a0*/  IMAD R0, R0, R9, RZ ;  /* 0x0000000900007224 */ /* 0x000fc800078e02ff */
        /* <DEDUP_REMOVED lines=13> */
[----:B------:R-:W-:-:S04]  /*23380*/  @P0 VIADD R2, R2, 0x1 ;  /* 0x0000000102020836 */ /* 0x000fc80000000000 */
[----:B------:R-:W-:-:S04]  /*23390*/  IMAD.MOV.U32 R0, RZ, RZ, R2 ;  /* 0x000000ffff007224 */ /* 0x000fc800078e0002 */
[----:B------:R-:W-:Y:S01]  /*233a0*/  @!P2 IMAD.MOV R0, RZ, RZ, -R0 ;  /* 0x000000ffff00a224 */ /* 0x000fe200078e0a00 */
[----:B------:R-:W-:Y:S01]  /*233b0*/  @!P1 LOP3.LUT R0, RZ, R8, RZ, 0x33, !PT ;  /* 0x00000008ff009212 */ /* 0x000fe200078e33ff */
[----:B------:R-:W-:-:S04]  /*233c0*/  IMAD.MOV R8, RZ, RZ, -R8 ;  /* 0x000000ffff087224 */ /* 0x000fc800078e0a08 */
[----:B------:R-:W-:-:S05]  /*233d0*/  IMAD R2, R0, R8, R7 ;  /* 0x0000000800027224 */ /* 0x000fca00078e0207 */
[----:B------:R0:W-:Y:S02]  /*233e0*/  STL [R1+0x8], R2 ;  /* 0x0000080201007387 */ /* 0x0001e40000100800 */
.L_x_3068:
[----:B------:R-:W-:-:S05]  /*233f0*/  LOP3.LUT R3, RZ, R0, RZ, 0x33, !PT ;  /* 0x00000000ff037212 */ /* 0x000fca00078e33ff */
[----:B------:R-:W-:-:S05]  /*23400*/  IMAD.IADD R0, R4, 0x1, R3 ;  /* 0x0000000104007824 */ /* 0x000fca00078e0203 */
[----:B------:R3:W-:Y:S01]  /*23410*/  STL [R1+0x4], R0 ;  /* 0x0000040001007387 */ /* 0x0007e20000100800 */
[----:B------:R-:W-:Y:S05]  /*23420*/  BRA `(.L_x_3069) ;  /* 0x0000000000287947 */ /* 0x000fea0003800000 */
.L_x_3061:
        /* <DEDUP_REMOVED lines=10> */
.L_x_3069:
[----:B0-----:R-:W4:Y:S04]  /*234d0*/  LDL R3, [R1+0x8] ;  /* 0x0000080001037983 */ /* 0x001f280000100800 */
[----:B-1----:R-:W5:Y:S04]  /*234e0*/  LDL R2, [R1+0xc] ;  /* 0x00000c0001027983 */ /* 0x002f680000100800 */
[----:B------:R-:W2:Y:S04]  /*234f0*/  LDL R5, [R1+0x4] ;  /* 0x0000040001057983 */ /* 0x000ea80000100800 */
[----:B------:R-:W2:Y:S01]  /*23500*/  LDL R4, [R1] ;  /* 0x0000000001047983 */ /* 0x000ea20000100800 */
[----:B---3--:R-:W0:Y:S01]  /*23510*/  S2R R0, SR_TID.X ;  /* 0x0000000000007919 */ /* 0x008e220000002100 */
[----:B------:R-:W-:Y:S05]  /*23520*/  WARPSYNC.ALL ;  /* 0x0000000000007948 */ /* 0x000fea0003800000 */
[----:B0-----:R-:W-:Y:S01]  /*23530*/  LOP3.LUT R0, R0, 0x1f, RZ, 0xc0, !PT ;  /* 0x0000001f00007812 */ /* 0x001fe200078ec0ff */
[----:B------:R-:W-:Y:S03]  /*23540*/  BAR.SYNC.DEFER_BLOCKING 0x4, 0x180 ;  /* 0x0106000000007b1d */ /* 0x000fe60000010000 */
[----:B------:R-:W-:-:S13]  /*23550*/  ISETP.NE.AND P0, PT, R0, RZ, PT ;  /* 0x000000ff0000720c */ /* 0x000fda0003f05270 */
[----:B------:R-:W-:Y:S01]  /*23560*/  @!P0 MOV R0, 0x400 ;  /* 0x0000040000008802 */ /* 0x000fe20000000f00 */
[----:B----4-:R-:W-:Y:S02]  /*23570*/  IMAD.MOV.U32 R6, RZ, RZ, R3 ;  /* 0x000000ffff067224 */ /* 0x010fe400078e0003 */
[----:B------:R-:W0:Y:S01]  /*23580*/  @!P0 S2R R3, SR_CgaCtaId ;  /* 0x0000000000038919 */ /* 0x000e220000008800 */
[----:B-----5:R-:W-:Y:S01]  /*23590*/  IMAD.MOV.U32 R7, RZ, RZ, R2 ;  /* 0x000000ffff077224 */ /* 0x020fe200078e0002 */
[----:B0-----:R-:W-:-:S05]  /*235a0*/  @!P0 LEA R18, R3, R0, 0x18 ;  /* 0x0000000003128211 */ /* 0x001fca00078ec0ff */
[----:B--2---:R0:W-:Y:S01]  /*235b0*/  @!P0 STS.128 [R18+0x28cd0], R4 ;  /* 0x028cd00412008388 */ /* 0x0041e20000000c00 */
[----:B------:R-:W-:Y:S06]  /*235c0*/  BAR.ARV 0x5, 0x180 ;  /* 0x0146000000007b1d */ /* 0x000fec0000002000 */
.L_x_3058:
[----:B------:R-:W2:Y:S01]  /*235d0*/  LDL R0, [R1+0xc] ;  /* 0x00000c0001007983 */ /* 0x000ea20000100800 */
[----:B------:R-:W-:Y:S02]  /*235e0*/  ULDC UR4, c[0x0][0xc3c] ;  /* 0x00030f0000047ab9 */ /* 0x000fe40000000800 */
[----:B--2---:R-:W-:-:S13]  /*235f0*/  ISETP.GE.AND P0, PT, R0, UR4, PT ;  /* 0x0000000400007c0c */ /* 0x004fda000bf06270 */
[----:B------:R-:W-:Y:S05]  /*23600*/  @!P0 BRA `(.L_x_3070) ;  /* 0xffffff7400208947 */ /* 0x000fea000383ffff */
[----:B------:R-:W-:Y:S05]  /*23610*/  BSYNC B8 ;  /* 0x0000000000087941 */ /* 0x000fea0003800000 */
.L_x_2886:
        /* <DEDUP_REMOVED lines=12> */
.L_x_3171:
[----:B------:R-:W-:Y:S05]  /*236e0*/  BSYNC B0 ;  /* 0x0000000000007941 */ /* 0x000fea0003800000 */
.L_x_3071:
[----:B------:R-:W-:-:S03]  /*236f0*/  UMOV UR4, 0xffffffff ;  /* 0xffffffff00047882 */ /* 0x000fc60000000000 */
[----:B------:R-:W-:Y:S05]  /*23700*/  BRA.DIV UR4, `(.L_x_3073) ;  /* 0x0000002604a47947 */ /* 0x000fea000b800000 */
[----:B------:R-:W1:Y:S02]  /*23710*/  S2R R2, SR_TID.X ;  /* 0x0000000000027919 */ /* 0x000e640000002100 */
[----:B-1----:R-:W-:-:S04]  /*23720*/  SHF.R.U32.HI R2, RZ, 0x5, R2 ;  /* 0x00000005ff027819 */ /* 0x002fc80000011602 */
[----:B------:R-:W-:-:S05]  /*23730*/  LOP3.LUT R2, R2, 0x3, RZ, 0xc0, !PT ;  /* 0x0000000302027812 */ /* 0x000fca00078ec0ff */
[----:B------:R1:W2:Y:S02]  /*23740*/  SHFL.IDX PT, R14, R2, RZ, 0x1f ;  /* 0x00001fff020e7589 */ /* 0x0002a400000e0000 */
.L_x_3174:
[----:B--2---:R-:W-:-:S13]  /*23750*/  ISETP.NE.AND P0, PT, R14, RZ, PT ;  /* 0x000000ff0e00720c */ /* 0x004fda0003f05270 */
[----:B------:R-:W-:Y:S05]  /*23760*/  @P0 BRA `(.L_x_2658) ;  /* 0x00000000008c0947 */ /* 0x000fea0003800000 */
[----:B------:R-:W-:-:S03]  /*23770*/  UMOV UR4, 0xffffffff ;  /* 0xffffffff00047882 */ /* 0x000fc60000000000 */
[----:B------:R-:W-:Y:S05]  /*23780*/  BRA.DIV UR4, `(.L_x_3074) ;  /* 0x0000002604b87947 */ /* 0x000fea000b800000 */
[----:B------:R-:W-:-:S13]  /*23790*/  ELECT P6, URZ, PT ;  /* 0x00000000003f782f */ /* 0x000fda00038c0000 */
.L_x_3177:
[----:B------:R-:W-:Y:S05]  /*237a0*/  @!P6 BRA `(.L_x_2658) ;  /* 0x00000000007ce947 */ /* 0x000fea0003800000 */
[----:B------:R-:W-:-:S06]  /*237b0*/  ULOP3.LUT UR4, UR36, 0x2, URZ, 0xfc, !UPT ;  /* 0x0000000224047892 */ /* 0x000fcc000f8efc3f */
[----:B-1----:R-:W-:-:S05]  /*237c0*/  IMAD.U32 R2, RZ, RZ, UR4 ;  /* 0x00000004ff027e24 */ /* 0x002fca000f8e00ff */
[----:B------:R-:W-:-:S13]  /*237d0*/  ISETP.NE.AND P2, PT, R2, 0x3, PT ;  /* 0x000000030200780c */ /* 0x000fda0003f45270 */
[----:B------:R-:W-:Y:S05]  /*237e0*/  @!P2 BRA `(.L_x_3075) ;  /* 0x000000000004a947 */ /* 0x000fea0003800000 */
[----:B------:R-:W-:Y:S01]  /*237f0*/  BPT.TRAP 0x1 ;  /* 0x000000040000795c */ /* 0x000fe20000300000 */
.L_x_3075:
        /* <DEDUP_REMOVED lines=13> */
.L_x_3178:
[----:B------:R-:W1:Y:S02]  /*238d0*/  SYNCS.PHASECHK.TRANS64.TRYWAIT P0, [R7+URZ], R2 ;  /* 0x00000002070075a7 */ /* 0x000e64000800017f */
[----:B-1----:R-:W-:Y:S05]  /*238e0*/  @!P0 BRA `(.L_x_3077) ;  /* 0x0000002400948947 */ /* 0x002fea0003800000 */
.L_x_3179:
[----:B------:R-:W-:Y:S05]  /*238f0*/  @!P2 BRA `(.L_x_3078) ;  /* 0x000000000004a947 */ /* 0x000fea0003800000 */
[----:B------:R-:W-:Y:S01]  /*23900*/  BPT.TRAP 0x1 ;  /* 0x000000040000795c */ /* 0x000fe20000300000 */
.L_x_3078:
[----:B------:R-:W-:-:S04]  /*23910*/  VIADD R0, R0, 0x28c60 ;  /* 0x00028c6000007836 */ /* 0x000fc80000000000 */
[----:B------:R-:W-:-:S04]  /*23920*/  IMAD R4, R19, 0x8, R0 ;  /* 0x0000000813047824 */ /* 0x000fc800078e0200 */
[----:B------:R-:W2:Y:S02]  /*23930*/  SYNCS.PHASECHK.TRANS64.TRYWAIT P0, [R4+URZ], R5 ;  /* 0x00000005040075a7 */ /* 0x000ea4000800017f */
[----:B--2---:R-:W-:Y:S05]  /*23940*/  @!P0 BRA `(.L_x_3079) ;  /* 0x0000002400908947 */ /* 0x004fea0003800000 */
.L_x_3180:
[----:B------:R-:W-:-:S07]  /*23950*/  IMAD R3, R3, 0x8, R0 ;  /* 0x0000000803037824 */ /* 0x000fce00078e0200 */
.L_x_3080:
[----:B----4-:R4:W0:Y:S02]  /*23960*/  SYNCS.PHASECHK.TRANS64.TRYWAIT P0, [R3+URZ], R2 ;  /* 0x00000002030075a7 */ /* 0x010824000800017f */
[----:B0-----:R-:W-:Y:S05]  /*23970*/  @!P0 NANOSLEEP.SYNCS 0x989680 ;  /* 0x009896800000895d */ /* 0x001fea0003900000 */
[----:B------:R-:W0:Y:S02]  /*23980*/  @!P0 SYNCS.PHASECHK.TRANS64 P0, [R3+URZ], R2 ;  /* 0x00000002030085a7 */ /* 0x000e24000800007f */
[----:B0-----:R-:W-:Y:S05]  /*23990*/  @!P0 BRA `(.L_x_3080) ;  /* 0xfffffffc00f08947 */ /* 0x001fea000383ffff */
.L_x_2658:
[----:B------:R-:W-:Y:S05]  /*239a0*/  BSYNC B9 ;  /* 0x0000000000097941 */ /* 0x000fea0003800000 */
.L_x_2655:
[----:B------:R-:W-:Y:S05]  /*239b0*/  EXIT ;  /* 0x000000000000794d */ /* 0x000fea0003800000 */
.L_x_2684:
[----:B0-----:R0:W1:Y:S02]  /*239c0*/  SYNCS.PHASECHK.TRANS64.TRYWAIT P5, [R74+URZ+0x28c90], R77 ;  /* 0x028c904d4a0075a7 */ /* 0x00106400080a017f */
[----:B-1----:R-:W-:Y:S05]  /*239d0*/  @!P5 NANOSLEEP.SYNCS 0x989680 ;  /* 0x009896800000d95d */ /* 0x002fea0003900000 */
[----:B------:R-:W1:Y:S02]  /*239e0*/  @!P5 SYNCS.PHASECHK.TRANS64 P5, [R74+URZ+0x28c90], R77 ;  /* 0x028c904d4a00d5a7 */ /* 0x000e6400080a007f */
[----:B-1----:R-:W-:Y:S05]  /*239f0*/  @!P5 BRA `(.L_x_2684) ;  /* 0xfffffffc00f0d947 */ /* 0x002fea000383ffff */
[----:B------:R-:W-:Y:S05]  /*23a00*/  BRA `(.L_x_3081) ;  /* 0xfffffdf400907947 */ /* 0x000fea000383ffff */
.L_x_2694:
[----:B0-----:R0:W1:Y:S02]  /*23a10*/  SYNCS.PHASECHK.TRANS64.TRYWAIT P5, [R74+URZ+0x28c90], R77 ;  /* 0x028c904d4a0075a7 */ /* 0x00106400080a017f */
[----:B-1----:R-:W-:Y:S05]  /*23a20*/  @!P5 NANOSLEEP.SYNCS 0x989680 ;  /* 0x009896800000d95d */ /* 0x002fea0003900000 */
[----:B------:R-:W1:Y:S02]  /*23a30*/  @!P5 SYNCS.PHASECHK.TRANS64 P5, [R74+URZ+0x28c90], R77 ;  /* 0x028c904d4a00d5a7 */ /* 0x000e6400080a007f */
[----:B-1----:R-:W-:Y:S05]  /*23a40*/  @!P5 BRA `(.L_x_2694) ;  /* 0xfffffffc00f0d947 */ /* 0x002fea000383ffff */
[----:B------:R-:W-:Y:S05]  /*23a50*/  BRA `(.L_x_3082) ;  /* 0xfffffdfc00e07947 */ /* 0x000fea000383ffff */
.L_x_2699:
[----:B0-----:R0:W1:Y:S02]  /*23a60*/  SYNCS.PHASECHK.TRANS64.TRYWAIT P5, [R74+URZ+0x28c90], R77 ;  /* 0x028c904d4a0075a7 */ /* 0x00106400080a017f */
[----:B-1----:R-:W-:Y:S05]  /*23a70*/  @!P5 NANOSLEEP.SYNCS 0x989680 ;  /* 0x009896800000d95d */ /* 0x002fea0003900000 */
[----:B------:R-:W1:Y:S02]  /*23a80*/  @!P5 SYNCS.PHASECHK.TRANS64 P5, [R74+URZ+0x28c90], R77 ;  /* 0x028c904d4a00d5a7 */ /* 0x000e6400080a007f */
[----:B-1----:R-:W-:Y:S05]  /*23a90*/  @!P5 BRA `(.L_x_2699) ;  /* 0xfffffffc00f0d947 */ /* 0x002fea000383ffff */
[----:B------:R-:W-:Y:S05]  /*23aa0*/  BRA `(.L_x_3083) ;  /* 0xfffffe0400fc7947 */ /* 0x000fea000383ffff */
.L_x_2703:
[----:B------:R0:W0:Y:S02]  /*23ab0*/  SYNCS.PHASECHK.TRANS64.TRYWAIT P5, [R74+URZ+0x28cb0], R77 ;  /* 0x028cb04d4a0075a7 */ /* 0x00002400080a017f */
[----:B0-----:R-:W-:Y:S05]  /*23ac0*/  @!P5 NANOSLEEP.SYNCS 0x989680 ;  /* 0x009896800000d95d */ /* 0x001fea0003900000 */
[----:B------:R-:W0:Y:S02]  /*23ad0*/  @!P5 SYNCS.PHASECHK.TRANS64 P5, [R74+URZ+0x28cb0], R77 ;  /* 0x028cb04d4a00d5a7 */ /* 0x000e2400080a007f */
[----:B0-----:R-:W-:Y:S05]  /*23ae0*/  @!P5 BRA `(.L_x_2703) ;  /* 0xfffffffc00f0d947 */ /* 0x001fea000383ffff */
[----:B------:R-:W-:Y:S05]  /*23af0*/  BRA `(.L_x_3084) ;  /* 0xfffffe0800787947 */ /* 0x000fea000383ffff */
.L_x_2724:
[----:B0-----:R0:W1:Y:S02]  /*23b00*/  SYNCS.PHASECHK.TRANS64.TRYWAIT P1, [R9+URZ+0x28c50], R10 ;  /* 0x028c500a090075a7 */ /* 0x001064000802017f */
[----:B-1----:R-:W-:Y:S05]  /*23b10*/  @!P1 NANOSLEEP.SYNCS 0x989680 ;  /* 0x009896800000995d */ /* 0x002fea0003900000 */
[----:B------:R-:W1:Y:S02]  /*23b20*/  @!P1 SYNCS.PHASECHK.TRANS64 P1, [R9+URZ+0x28c50], R10 ;  /* 0x028c500a090095a7 */ /* 0x000e64000802007f */
[----:B-1----:R-:W-:Y:S05]  /*23b30*/  @!P1 BRA `(.L_x_2724) ;  /* 0xfffffffc00f09947 */ /* 0x002fea000383ffff */
[----:B------:R-:W-:Y:S05]  /*23b40*/  BRA `(.L_x_3085) ;  /* 0xfffffe1c00307947 */ /* 0x000fea000383ffff */
.L_x_2731:
[----:B-1----:R1:W2:Y:S02]  /*23b50*/  SYNCS.PHASECHK.TRANS64.TRYWAIT P2, [R21+URZ+0x28c50], R8 ;  /* 0x028c5008150075a7 */ /* 0x0022a4000804017f */
[----:B--2---:R-:W-:Y:S05]  /*23b60*/  @!P2 NANOSLEEP.SYNCS 0x989680 ;  /* 0x009896800000a95d */ /* 0x004fea0003900000 */
[----:B------:R-:W2:Y:S02]  /*23b70*/  @!P2 SYNCS.PHASECHK.TRANS64 P2, [R21+URZ+0x28c50], R8 ;  /* 0x028c50081500a5a7 */ /* 0x000ea4000804007f */
[----:B--2---:R-:W-:Y:S05]  /*23b80*/  @!P2 BRA `(.L_x_2731) ;  /* 0xfffffffc00f0a947 */ /* 0x004fea000383ffff */
[----:B------:R-:W-:Y:S05]  /*23b90*/  BRA `(.L_x_2730) ;  /* 0xfffffe2800607947 */ /* 0x000fea000383ffff */
.L_x_2754:
        /* <DEDUP_REMOVED lines=8> */
.L_x_3087:
[----:B------:R-:W-:Y:S05]  /*23c20*/  BSYNC B1 ;  /* 0x0000000000017941 */ /* 0x000fea0003800000 */
.L_x_3086:
        /* <DEDUP_REMOVED lines=8> */
.L_x_3088:
[----:B------:R-:W-:Y:S02]  /*23cb0*/  IMAD.MOV.U32 R13, RZ, RZ, R7 ;  /* 0x000000ffff0d7224 */ /* 0x000fe400078e0007 */
[----:B------:R-:W-:-:S07]  /*23cc0*/  IMAD.MOV.U32 R0, RZ, RZ, R14 ;  /* 0x000000ffff007224 */ /* 0x000fce00078e000e */
[----:B------:R-:W-:Y:S05]  /*23cd0*/  WARPSYNC.COLLECTIVE R15, `(.L_x_3089) ;  /* 0x000000000f087348 */ /* 0x000fea0003c00000 */
[----:B------:R0:W1:Y:S02]  /*23ce0*/  SHFL.IDX P6, R14, R13, R12, R11 ;  /* 0x0000000c0d0e7389 */ /* 0x00006400000c000b */
[----:B01----:R-:W-:Y:S01]  /*23cf0*/  ENDCOLLECTIVE ;  /* 0x000000000000791b */ /* 0x003fe20003800000 */
.L_x_3089:
[----:B------:R-:W-:Y:S02]  /*23d00*/  IMAD.MOV.U32 R13, RZ, RZ, R30 ;  /* 0x000000ffff0d7224 */ /* 0x000fe400078e001e */
[----:B------:R-:W-:-:S07]  /*23d10*/  IMAD.MOV.U32 R5, RZ, RZ, R14 ;  /* 0x000000ffff057224 */ /* 0x000fce00078e000e */
[----:B------:R-:W-:Y:S05]  /*23d20*/  WARPSYNC.COLLECTIVE R15, `(.L_x_3090) ;  /* 0x000000000f087348 */ /* 0x000fea0003c00000 */
[----:B------:R0:W1:Y:S02]  /*23d30*/  SHFL.IDX P6, R14, R13, R12, R11 ;  /* 0x0000000c0d0e7389 */ /* 0x00006400000c000b */
[----:B01----:R-:W-:Y:S01]  /*23d40*/  ENDCOLLECTIVE ;  /* 0x000000000000791b */ /* 0x003fe20003800000 */
.L_x_3090:
[----:B------:R-:W-:Y:S05]  /*23d50*/  BRA `(.L_x_3091) ;  /* 0xfffffe4400947947 */ /* 0x000fea000383ffff */
.L_x_2757:
[----:B------:R-:W-:Y:S01]  /*23d60*/  BSSY B1, `(.L_x_3092) ;  /* 0x0000008000017945 */ /* 0x000fe20003800000 */
[----:B------:R-:W-:Y:S02]  /*23d70*/  IMAD.MOV.U32 R13, RZ, RZ, R6 ;  /* 0x000000ffff0d7224 */ /* 0x000fe400078e0006 */
[----:B------:R-:W-:Y:S02]  /*23d80*/  IMAD.MOV.U32 R12, RZ, RZ, 0x1 ;  /* 0x00000001ff0c7424 */ /* 0x000fe400078e00ff */
[----:B------:R-:W-:Y:S02]  /*23d90*/  IMAD.MOV.U32 R11, RZ, RZ, 0x1c1f ;  /* 0x00001c1fff0b7424 */ /* 0x000fe400078e00ff */
[----:B------:R-:W-:-:S07]  /*23da0*/  IMAD.MOV.U32 R15, RZ, RZ, -0x1 ;  /* 0xffffffffff0f7424 */ /* 0x000fce00078e00ff */
[----:B0---4-:R-:W-:Y:S05]  /*23db0*/  WARPSYNC.COLLECTIVE R15, `(.L_x_3093) ;  /* 0x000000000f087348 */ /* 0x011fea0003c00000 */
[----:B----4-:R1:W2:Y:S02]  /*23dc0*/  SHFL.IDX P6, R14, R13, R12, R11 ;  /* 0x0000000c0d0e7389 */ /* 0x0102a400000c000b */
[----:B012---:R-:W-:Y:S01]  /*23dd0*/  ENDCOLLECTIVE ;  /* 0x000000000000791b */ /* 0x007fe20003800000 */
.L_x_3093:
[----:B------:R-:W-:Y:S05]  /*23de0*/  BSYNC B1 ;  /* 0x0000000000017941 */ /* 0x000fea0003800000 */
.L_x_3092:
[----:B------:R-:W-:Y:S02]  /*23df0*/  IMAD.MOV.U32 R13, RZ, RZ, R4 ;  /* 0x000000ffff0d7224 */ /* 0x000fe400078e0004 */
[----:B------:R-:W-:Y:S02]  /*23e00*/  IMAD.MOV.U32 R12, RZ, RZ, 0x1 ;  /* 0x00000001ff0c7424 */ /* 0x000fe400078e00ff */
[----:B------:R-:W-:Y:S02]  /*23e10*/  IMAD.MOV.U32 R11, RZ, RZ, 0x1c1f ;  /* 0x00001c1fff0b7424 */ /* 0x000fe400078e00ff */
[----:B------:R-:W-:Y:S02]  /*23e20*/  IMAD.MOV.U32 R15, RZ, RZ, -0x1 ;  /* 0xffffffffff0f7424 */ /* 0x000fe400078e00ff */
[----:B------:R-:W-:-:S07]  /*23e30*/  IMAD.MOV.U32 R3, RZ, RZ, R14 ;  /* 0x000000ffff037224 */ /* 0x000fce00078e000e */
[----:B------:R-:W-:Y:S05]  /*23e40*/  WARPSYNC.COLLECTIVE R15, `(.L_x_3094) ;  /* 0x000000000f087348 */ /* 0x000fea0003c00000 */
[----:B------:R0:W1:Y:S02]  /*23e50*/  SHFL.IDX P6, R14, R13, R12, R11 ;  /* 0x0000000c0d0e7389 */ /* 0x00006400000c000b */
[----:B01----:R-:W-:Y:S01]  /*23e60*/  ENDCOLLECTIVE ;  /* 0x000000000000791b */ /* 0x003fe20003800000 */
.L_x_3094:
[----:B------:R-:W-:Y:S02]  /*23e70*/  IMAD.MOV.U32 R13, RZ, RZ, R7 ;  /* 0x000000ffff0d7224 */ /* 0x000fe400078e0007 */
[----:B------:R-:W-:-:S07]  /*23e80*/  IMAD.MOV.U32 R4, RZ, RZ, R14 ;  /* 0x000000ffff047224 */ /* 0x000fce00078e000e */
[----:B------:R-:W-:Y:S05]  /*23e90*/  WARPSYNC.COLLECTIVE R15, `(.L_x_3095) ;  /* 0x000000000f087348 */ /* 0x000fea0003c00000 */
[----:B------:R0:W1:Y:S02]  /*23ea0*/  SHFL.IDX P6, R14, R13, R12, R11 ;  /* 0x0000000c0d0e7389 */ /* 0x00006400000c000b */
[----:B01----:R-:W-:Y:S01]  /*23eb0*/  ENDCOLLECTIVE ;  /* 0x000000000000791b */ /* 0x003fe20003800000 */
.L_x_3095:
[----:B------:R-:W-:Y:S02]  /*23ec0*/  IMAD.MOV.U32 R13, RZ, RZ, R30 ;  /* 0x000000ffff0d7224 */ /* 0x000fe400078e001e */
[----:B------:R-:W-:-:S07]  /*23ed0*/  IMAD.MOV.U32 R7, RZ, RZ, R14 ;  /* 0x000000ffff077224 */ /* 0x000fce00078e000e */
[----:B------:R-:W-:Y:S05]  /*23ee0*/  WARPSYNC.COLLECTIVE R15, `(.L_x_3096) ;  /* 0x000000000f087348 */ /* 0x000fea0003c00000 */
[----:B------:R0:W1:Y:S02]  /*23ef0*/  SHFL.IDX P6, R14, R13, R12, R11 ;  /* 0x0000000c0d0e7389 */ /* 0x00006400000c000b */
[----:B01----:R-:W-:Y:S01]  /*23f00*/  ENDCOLLECTIVE ;  /* 0x000000000000791b */ /* 0x003fe20003800000 */
.L_x_3096:
[----:B------:R-:W-:Y:S01]  /*23f10*/  IMAD.MOV.U32 R0, RZ, RZ, R14 ;  /* 0x000000ffff007224 */ /* 0x000fe200078e000e */
[----:B------:R-:W-:Y:S06]  /*23f20*/  BRA `(.L_x_3097) ;  /* 0xfffffe4400f07947 */ /* 0x000fec000383ffff */
.L_x_2761:
[----:B0-----:R0:W1:Y:S02]  /*23f30*/  SYNCS.PHASECHK.TRANS64.TRYWAIT P0, [R2+URZ+0x28c00], R35 ;  /* 0x028c0023020075a7 */ /* 0x001064000800017f */
[----:B-1----:R-:W-:Y:S05]  /*23f40*/  @!P0 NANOSLEEP.SYNCS 0x989680 ;  /* 0x009896800000895d */ /* 0x002fea0003900000 */
[----:B------:R-:W1:Y:S02]  /*23f50*/  @!P0 SYNCS.PHASECHK.TRANS64 P0, [R2+URZ+0x28c00], R35 ;  /* 0x028c0023020085a7 */ /* 0x000e64000800007f */
[----:B-1----:R-:W-:Y:S05]  /*23f60*/  @!P0 BRA `(.L_x_2761) ;  /* 0xfffffffc00f08947 */ /* 0x002fea000383ffff */
[----:B------:R-:W-:Y:S05]  /*23f70*/  BRA `(.L_x_3098) ;  /* 0xfffffe4800d47947 */ /* 0x000fea000383ffff */
.L_x_2769:
        /* <DEDUP_REMOVED lines=8> */
.L_x_3100:
[----:B------:R-:W-:Y:S05]  /*24000*/  BSYNC B1 ;  /* 0x0000000000017941 */ /* 0x000fea0003800000 */
.L_x_3099:
        /* <DEDUP_REMOVED lines=8> */
.L_x_3101:
[----:B------:R-:W-:Y:S02]  /*24090*/  IMAD.MOV.U32 R13, RZ, RZ, R7 ;  /* 0x000000ffff0d7224 */ /* 0x000fe400078e0007 */
[----:B------:R-:W-:-:S07]  /*240a0*/  IMAD.MOV.U32 R0, RZ, RZ, R14 ;  /* 0x000000ffff007224 */ /* 0x000fce00078e000e */
[----:B------:R-:W-:Y:S05]  /*240b0*/  WARPSYNC.COLLECTIVE R15, `(.L_x_3102) ;  /* 0x000000000f087348 */ /* 0x000fea0003c00000 */
[----:B------:R0:W1:Y:S02]  /*240c0*/  SHFL.IDX P6, R14, R13, R12, R11 ;  /* 0x0000000c0d0e7389 */ /* 0x00006400000c000b */
[----:B01----:R-:W-:Y:S01]  /*240d0*/  ENDCOLLECTIVE ;  /* 0x000000000000791b */ /* 0x003fe20003800000 */
.L_x_3102:
[----:B------:R-:W-:Y:S02]  /*240e0*/  IMAD.MOV.U32 R10, RZ, RZ, R0 ;  /* 0x000000ffff0a7224 */ /* 0x000fe400078e0000 */
[----:B------:R-:W-:Y:S02]  /*240f0*/  IMAD.MOV.U32 R13, RZ, RZ, R9 ;  /* 0x000000ffff0d7224 */ /* 0x000fe400078e0009 */
[----:B------:R-:W-:-:S07]  /*24100*/  IMAD.MOV.U32 R5, RZ, RZ, R14 ;  /* 0x000000ffff057224 */ /* 0x000fce00078e000e */
[----:B------:R-:W-:Y:S05]  /*24110*/  WARPSYNC.COLLECTIVE R15, `(.L_x_3103) ;  /* 0x000000000f087348 */ /* 0x000fea0003c00000 */
[----:B------:R0:W1:Y:S02]  /*24120*/  SHFL.IDX P6, R14, R13, R12, R11 ;  /* 0x0000000c0d0e7389 */ /* 0x00006400000c000b */
[----:B01----:R-:W-:Y:S01]  /*24130*/  ENDCOLLECTIVE ;  /* 0x000000000000791b */ /* 0x003fe20003800000 */
.L_x_3103:
[----:B------:R-:W-:Y:S01]  /*24140*/  IMAD.MOV.U32 R11, RZ, RZ, R3 ;  /* 0x000000ffff0b7224 */ /* 0x000fe200078e0003 */
[----:B------:R-:W-:Y:S06]  /*24150*/  BRA `(.L_x_3104) ;  /* 0xfffffe5400e87947 */ /* 0x000fec000383ffff */
.L_x_2772:
[----:B------:R-:W-:Y:S01]  /*24160*/  BSSY B1, `(.L_x_3105) ;  /* 0x0000008000017945 */ /* 0x000fe20003800000 */
[----:B------:R-:W-:Y:S02]  /*24170*/  IMAD.MOV.U32 R13, RZ, RZ, R8 ;  /* 0x000000ffff0d7224 */ /* 0x000fe400078e0008 */
[----:B------:R-:W-:Y:S02]  /*24180*/  IMAD.MOV.U32 R12, RZ, RZ, 0x1 ;  /* 0x00000001ff0c7424 */ /* 0x000fe400078e00ff */
[----:B0-----:R-:W-:Y:S02]  /*24190*/  IMAD.MOV.U32 R11, RZ, RZ, 0x1c1f ;  /* 0x00001c1fff0b7424 */ /* 0x001fe400078e00ff */
[----:B------:R-:W-:-:S07]  /*241a0*/  IMAD.MOV.U32 R15, RZ, RZ, -0x1 ;  /* 0xffffffffff0f7424 */ /* 0x000fce00078e00ff */
[----:B----4-:R-:W-:Y:S05]  /*241b0*/  WARPSYNC.COLLECTIVE R15, `(.L_x_3106) ;  /* 0x000000000f087348 */ /* 0x010fea0003c00000 */
[----:B----4-:R0:W1:Y:S02]  /*241c0*/  SHFL.IDX P6, R14, R13, R12, R11 ;  /* 0x0000000c0d0e7389 */ /* 0x01006400000c000b */
[----:B01----:R-:W-:Y:S01]  /*241d0*/  ENDCOLLECTIVE ;  /* 0x000000000000791b */ /* 0x003fe20003800000 */
.L_x_3106:
[----:B------:R-:W-:Y:S05]  /*241e0*/  BSYNC B1 ;  /* 0x0000000000017941 */ /* 0x000fea0003800000 */
.L_x_3105:
        /* <DEDUP_REMOVED lines=8> */
.L_x_3107:
[----:B------:R-:W-:Y:S02]  /*24270*/  IMAD.MOV.U32 R13, RZ, RZ, R7 ;  /* 0x000000ffff0d7224 */ /* 0x000fe400078e0007 */
[----:B------:R-:W-:-:S07]  /*24280*/  IMAD.MOV.U32 R0, RZ, RZ, R14 ;  /* 0x000000ffff007224 */ /* 0x000fce00078e000e */
[----:B------:R-:W-:Y:S05]  /*24290*/  WARPSYNC.COLLECTIVE R15, `(.L_x_3108) ;  /* 0x000000000f087348 */ /* 0x000fea0003c00000 */
[----:B------:R0:W1:Y:S02]  /*242a0*/  SHFL.IDX P6, R14, R13, R12, R11 ;  /* 0x0000000c0d0e7389 */ /* 0x00006400000c000b */
[----:B01----:R-:W-:Y:S01]  /*242b0*/  ENDCOLLECTIVE ;  /* 0x000000000000791b */ /* 0x003fe20003800000 */
.L_x_3108:
[----:B------:R-:W-:Y:S02]  /*242c0*/  IMAD.MOV.U32 R13, RZ, RZ, R9 ;  /* 0x000000ffff0d7224 */ /* 0x000fe400078e0009 */
[----:B------:R-:W-:-:S07]  /*242d0*/  IMAD.MOV.U32 R7, RZ, RZ, R14 ;  /* 0x000000ffff077224 */ /* 0x000fce00078e000e */
[----:B------:R-:W-:Y:S05]  /*242e0*/  WARPSYNC.COLLECTIVE R15, `(.L_x_3109) ;  /* 0x000000000f087348 */ /* 0x000fea0003c00000 */
[----:B------:R0:W1:Y:S02]  /*242f0*/  SHFL.IDX P6, R14, R13, R12, R11 ;  /* 0x0000000c0d0e7389 */ /* 0x00006400000c000b */
[----:B01----:R-:W-:Y:S01]  /*24300*/  ENDCOLLECTIVE ;  /* 0x000000000000791b */ /* 0x003fe20003800000 */
.L_x_3109:
[----:B------:R-:W-:Y:S02]  /*24310*/  IMAD.MOV.U32 R12, RZ, RZ, R0 ;  /* 0x000000ffff0c7224 */ /* 0x000fe400078e0000 */
[----:B------:R-:W-:Y:S01]  /*24320*/  IMAD.MOV.U32 R13, RZ, RZ, R3 ;  /* 0x000000ffff0d7224 */ /* 0x000fe200078e0003 */
[----:B------:R-:W-:Y:S06]  /*24330*/  BRA `(.L_x_3110) ;  /* 0xfffffe5800107947 */ /* 0x000fec000383ffff */
.L_x_2776:
[----:B0-----:R0:W1:Y:S02]  /*24340*/  SYNCS.PHASECHK.TRANS64.TRYWAIT P1, [R2+URZ+0x28c00], R21 ;  /* 0x028c0015020075a7 */ /* 0x001064000802017f */
[----:B-1----:R-:W-:Y:S05]  /*24350*/  @!P1 NANOSLEEP.SYNCS 0x989680 ;  /* 0x009896800000995d */ /* 0x002fea0003900000 */
[----:B------:R-:W1:Y:S02]  /*24360*/  @!P1 SYNCS.PHASECHK.TRANS64 P1, [R2+URZ+0x28c00], R21 ;  /* 0x028c0015020095a7 */ /* 0x000e64000802007f */
[----:B-1----:R-:W-:Y:S05]  /*24370*/  @!P1 BRA `(.L_x_2776) ;  /* 0xfffffffc00f09947 */ /* 0x002fea000383ffff */
[----:B------:R-:W-:Y:S05]  /*24380*/  BRA `(.L_x_3111) ;  /* 0xfffffe5800a87947 */ /* 0x000fea000383ffff */
.L_x_2782:
[----:B--2---:R2:W4:Y:S02]  /*24390*/  SYNCS.PHASECHK.TRANS64.TRYWAIT P2, [R12+URZ+0x28c30], R21 ;  /* 0x028c30150c0075a7 */ /* 0x004524000804017f */
[----:B----4-:R-:W-:Y:S05]  /*243a0*/  @!P2 NANOSLEEP.SYNCS 0x989680 ;  /* 0x009896800000a95d */ /* 0x010fea0003900000 */
[----:B------:R-:W4:Y:S02]  /*243b0*/  @!P2 SYNCS.PHASECHK.TRANS64 P2, [R12+URZ+0x28c30], R21 ;  /* 0x028c30150c00a5a7 */ /* 0x000f24000804007f */
[----:B----4-:R-:W-:Y:S05]  /*243c0*/  @!P2 BRA `(.L_x_2782) ;  /* 0xfffffffc00f0a947 */ /* 0x010fea000383ffff */
[----:B------:R-:W-:Y:S05]  /*243d0*/  BRA `(.L_x_2781) ;  /* 0xfffffe6800147947 */ /* 0x000fea000383ffff */
.L_x_2795:
[----:B--2---:R2:W0:Y:S02]  /*243e0*/  SYNCS.PHASECHK.TRANS64.TRYWAIT P3, [R12+URZ+0x28c50], R21 ;  /* 0x028c50150c0075a7 */ /* 0x004424000806017f */
[----:B0-----:R-:W-:Y:S05]  /*243f0*/  @!P3 NANOSLEEP.SYNCS 0x989680 ;  /* 0x009896800000b95d */ /* 0x001fea0003900000 */
[----:B------:R-:W0:Y:S02]  /*24400*/  @!P3 SYNCS.PHASECHK.TRANS64 P3, [R12+URZ+0x28c50], R21 ;  /* 0x028c50150c00b5a7 */ /* 0x000e24000806007f */
[----:B0-----:R-:W-:Y:S05]  /*24410*/  @!P3 BRA `(.L_x_2795) ;  /* 0xfffffffc00f0b947 */ /* 0x001fea000383ffff */
[----:B------:R-:W-:Y:S05]  /*24420*/  BRA `(.L_x_2794) ;  /* 0xfffffe8800007947 */ /* 0x000fea000383ffff */
.L_x_2807:
[----:B-1----:R1:W2:Y:S02]  /*24430*/  SYNCS.PHASECHK.TRANS64.TRYWAIT P3, [R215+URZ+0x28c30], R216 ;  /* 0x028c30d8d70075a7 */ /* 0x0022a4000806017f */
[----:B--2---:R-:W-:Y:S05]  /*24440*/  @!P3 NANOSLEEP.SYNCS 0x989680 ;  /* 0x009896800000b95d */ /* 0x004fea0003900000 */
[----:B------:R-:W2:Y:S02]  /*24450*/  @!P3 SYNCS.PHASECHK.TRANS64 P3, [R215+URZ+0x28c30], R216 ;  /* 0x028c30d8d700b5a7 */ /* 0x000ea4000806007f */
[----:B--2---:R-:W-:Y:S05]  /*24460*/  @!P3 BRA `(.L_x_2807) ;  /* 0xfffffffc00f0b947 */ /* 0x004fea000383ffff */
[----:B------:R-:W-:Y:S05]  /*24470*/  BRA `(.L_x_2806) ;  /* 0xfffffe8c00747947 */ /* 0x000fea000383ffff */
.L_x_2820:
[----:B---3--:R3:W4:Y:S02]  /*24480*/  SYNCS.PHASECHK.TRANS64.TRYWAIT P3, [R215+URZ+0x28c50], R216 ;  /* 0x028c50d8d70075a7 */ /* 0x008724000806017f */
[----:B----4-:R-:W-:Y:S05]  /*24490*/  @!P3 NANOSLEEP.SYNCS 0x989680 ;  /* 0x009896800000b95d */ /* 0x010fea0003900000 */
[----:B------:R-:W4:Y:S02]  /*244a0*/  @!P3 SYNCS.PHASECHK.TRANS64 P3, [R215+URZ+0x28c50], R216 ;  /* 0x028c50d8d700b5a7 */ /* 0x000f24000806007f */
[----:B----4-:R-:W-:Y:S05]  /*244b0*/  @!P3 BRA `(.L_x_2820) ;  /* 0xfffffffc00f0b947 */ /* 0x010fea000383ffff */
[----:B------:R-:W-:Y:S05]  /*244c0*/  BRA `(.L_x_2819) ;  /* 0xfffffeb0006c7947 */ /* 0x000fea000383ffff */
.L_x_2833:
[----:B-1----:R1:W2:Y:S02]  /*244d0*/  SYNCS.PHASECHK.TRANS64.TRYWAIT P3, [R12+URZ+0x28c30], R207 ;  /* 0x028c30cf0c0075a7 */ /* 0x0022a4000806017f */
[----:B--2---:R-:W-:Y:S05]  /*244e0*/  @!P3 NANOSLEEP.SYNCS 0x989680 ;  /* 0x009896800000b95d */ /* 0x004fea0003900000 */
[----:B------:R-:W2:Y:S02]  /*244f0*/  @!P3 SYNCS.PHASECHK.TRANS64 P3, [R12+URZ+0x28c30], R207 ;  /* 0x028c30cf0c00b5a7 */ /* 0x000ea4000806007f */
[----:B--2---:R-:W-:Y:S05]  /*24500*/  @!P3 BRA `(.L_x_2833) ;  /* 0xfffffffc00f0b947 */ /* 0x004fea000383ffff */
[----:B------:R-:W-:Y:S05]  /*24510*/  BRA `(.L_x_2832) ;  /* 0xfffffeb800347947 */ /* 0x000fea000383ffff */
.L_x_2838:
[----:B---3--:R3:W4:Y:S02]  /*24520*/  SYNCS.PHASECHK.TRANS64.TRYWAIT P3, [R12+URZ+0x28c50], R207 ;  /* 0x028c50cf0c0075a7 */ /* 0x008724000806017f */
[----:B----4-:R-:W-:Y:S05]  /*24530*/  @!P3 NANOSLEEP.SYNCS 0x989680 ;  /* 0x009896800000b95d */ /* 0x010fea0003900000 */
[----:B------:R-:W4:Y:S02]  /*24540*/  @!P3 SYNCS.PHASECHK.TRANS64 P3, [R12+URZ+0x28c50], R207 ;  /* 0x028c50cf0c00b5a7 */ /* 0x000f24000806007f */
[----:B----4-:R-:W-:Y:S05]  /*24550*/  @!P3 BRA `(.L_x_2838) ;  /* 0xfffffffc00f0b947 */ /* 0x010fea000383ffff */
[----:B------:R-:W-:Y:S05]  /*24560*/  BRA `(.L_x_2837) ;  /* 0xfffffed000907947 */ /* 0x000fea000383ffff */
.L_x_2846:
[----:B-1----:R1:W2:Y:S02]  /*24570*/  SYNCS.PHASECHK.TRANS64.TRYWAIT P2, [R206+URZ+0x28c30], R207 ;  /* 0x028c30cfce0075a7 */ /* 0x0022a4000804017f */
[----:B--2---:R-:W-:Y:S05]  /*24580*/  @!P2 NANOSLEEP.SYNCS 0x989680 ;  /* 0x009896800000a95d */ /* 0x004fea0003900000 */
[----:B------:R-:W2:Y:S02]  /*24590*/  @!P2 SYNCS.PHASECHK.TRANS64 P2, [R206+URZ+0x28c30], R207 ;  /* 0x028c30cfce00a5a7 */ /* 0x000ea4000804007f */
[----:B--2---:R-:W-:Y:S05]  /*245a0*/  @!P2 BRA `(.L_x_2846) ;  /* 0xfffffffc00f0a947 */ /* 0x004fea000383ffff */
[----:B------:R-:W-:Y:S05]  /*245b0*/  BRA `(.L_x_2845) ;  /* 0xfffffed400a07947 */ /* 0x000fea000383ffff */
.L_x_2859:
[----:B---3--:R3:W4:Y:S02]  /*245c0*/  SYNCS.PHASECHK.TRANS64.TRYWAIT P2, [R206+URZ+0x28c50], R207 ;  /* 0x028c50cfce0075a7 */ /* 0x008724000804017f */
[----:B----4-:R-:W-:Y:S05]  /*245d0*/  @!P2 NANOSLEEP.SYNCS 0x989680 ;  /* 0x009896800000a95d */ /* 0x010fea0003900000 */
[----:B------:R-:W4:Y:S02]  /*245e0*/  @!P2 SYNCS.PHASECHK.TRANS64 P2, [R206+URZ+0x28c50], R207 ;  /* 0x028c50cfce00a5a7 */ /* 0x000f24000804007f */
[----:B----4-:R-:W-:Y:S05]  /*245f0*/  @!P2 BRA `(.L_x_2859) ;  /* 0xfffffffc00f0a947 */ /* 0x010fea000383ffff */
[----:B------:R-:W-:Y:S05]  /*24600*/  BRA `(.L_x_2858) ;  /* 0xfffffef800a47947 */ /* 0x000fea000383ffff */
.L_x_2902:
[----:B------:R-:W1:Y:S01]  /*24610*/  S2R R6, SR_TID.X ;  /* 0x0000000000067919 */ /* 0x000e620000002100 */
[----:B------:R-:W-:Y:S01]  /*24620*/  BSSY B1, `(.L_x_3112) ;  /* 0x000000a000017945 */ /* 0x000fe20003800000 */
[----:B------:R-:W-:Y:S02]  /*24630*/  IMAD.MOV.U32 R12, RZ, RZ, RZ ;  /* 0x000000ffff0c7224 */ /* 0x000fe400078e00ff */
[----:B------:R-:W-:Y:S02]  /*24640*/  IMAD.MOV.U32 R11, RZ, RZ, 0x1f ;  /* 0x0000001fff0b7424 */ /* 0x000fe400078e00ff */
[----:B0-----:R-:W-:Y:S01]  /*24650*/  IMAD.MOV.U32 R15, RZ, RZ, -0x1 ;  /* 0xffffffffff0f7424 */ /* 0x001fe200078e00ff */
[----:B-1----:R-:W-:-:S04]  /*24660*/  SHF.R.U32.HI R6, RZ, 0x5, R6 ;  /* 0x00000005ff067819 */ /* 0x002fc80000011606 */
[----:B------:R-:W-:-:S05]  /*24670*/  LOP3.LUT R6, R6, 0x3, RZ, 0xc0, !PT ;  /* 0x0000000306067812 */ /* 0x000fca00078ec0ff */
[----:B------:R-:W-:-:S07]  /*24680*/  IMAD.MOV.U32 R13, RZ, RZ, R6 ;  /* 0x000000ffff0d7224 */ /* 0x000fce00078e0006 */
[----:B------:R-:W-:Y:S05]  /*24690*/  WARPSYNC.COLLECTIVE R15, `(.L_x_3113) ;  /* 0x000000000f087348 */ /* 0x000fea0003c00000 */
[----:B------:R0:W1:Y:S02]  /*246a0*/  SHFL.IDX P6, R14, R13, R12, R11 ;  /* 0x0000000c0d0e7389 */ /* 0x00006400000c000b */
[----:B01----:R-:W-:Y:S01]  /*246b0*/  ENDCOLLECTIVE ;  /* 0x000000000000791b */ /* 0x003fe20003800000 */
.L_x_3113:
[----:B------:R-:W-:Y:S05]  /*246c0*/  BSYNC B1 ;  /* 0x0000000000017941 */ /* 0x000fea0003800000 */
.L_x_3112:
[----:B------:R-:W-:Y:S05]  /*246d0*/  BRA `(.L_x_3114) ;  /* 0xffffff7000547947 */ /* 0x000fea000383ffff */
.L_x_2904:
[----:B------:R-:W-:Y:S01]  /*246e0*/  BSSY B1, `(.L_x_3115) ;  /* 0x0000006000017945 */ /* 0x000fe20003800000 */
[----:B0-----:R-:W-:-:S07]  /*246f0*/  IMAD.MOV.U32 R15, RZ, RZ, -0x1 ;  /* 0xffffffffff0f7424 */ /* 0x001fce00078e00ff */
[----:B-1----:R-:W-:Y:S05]  /*24700*/  WARPSYNC.COLLECTIVE R15, `(.L_x_3116) ;  /* 0x000000000f0c7348 */ /* 0x002fea0003c00000 */
[----:B------:R-:W-:Y:S02]  /*24710*/  ELECT P6, UR62, PT ;  /* 0x00000000003e782f */ /* 0x000fe400038c0000 */
[----:B------:R-:W-:Y:S01]  /*24720*/  MOV R14, UR62 ;  /* 0x0000003e000e7c02 */ /* 0x000fe20008000f00 */
[----:B-1----:R-:W-:Y:S10]  /*24730*/  ENDCOLLECTIVE ;  /* 0x000000000000791b */ /* 0x002ff40003800000 */
.L_x_3116:
[----:B------:R-:W-:Y:S05]  /*24740*/  BSYNC B1 ;  /* 0x0000000000017941 */ /* 0x000fea0003800000 */
.L_x_3115:
[----:B------:R-:W-:Y:S05]  /*24750*/  BRA `(.L_x_2903) ;  /* 0xffffff70004c7947 */ /* 0x000fea000383ffff */
.L_x_2906:
[----:B-1----:R1:W2:Y:S02]  /*24760*/  SYNCS.PHASECHK.TRANS64.TRYWAIT P0, [R18+URZ+0x28c20], R6 ;  /* 0x028c2006120075a7 */ /* 0x0022a4000800017f */
[----:B--2---:R-:W-:Y:S05]  /*24770*/  @!P0 NANOSLEEP.SYNCS 0x989680 ;  /* 0x009896800000895d */ /* 0x004fea0003900000 */
[----:B------:R-:W2:Y:S02]  /*24780*/  @!P0 SYNCS.PHASECHK.TRANS64 P0, [R18+URZ+0x28c20], R6 ;  /* 0x028c2006120085a7 */ /* 0x000ea4000800007f */
[----:B--2---:R-:W-:Y:S05]  /*24790*/  @!P0 BRA `(.L_x_2906) ;  /* 0xfffffffc00f08947 */ /* 0x004fea000383ffff */
[----:B------:R-:W-:Y:S05]  /*247a0*/  BRA `(.L_x_3117) ;  /* 0xffffff70005c7947 */ /* 0x000fea000383ffff */
.L_x_2910:
[----:B--2---:R2:W3:Y:S02]  /*247b0*/  SYNCS.PHASECHK.TRANS64.TRYWAIT P0, [R7+URZ+0x28ca0], R10 ;  /* 0x028ca00a070075a7 */ /* 0x0044e4000800017f */
[----:B---3--:R-:W-:Y:S05]  /*247c0*/  @!P0 NANOSLEEP.SYNCS 0x989680 ;  /* 0x009896800000895d */ /* 0x008fea0003900000 */
[----:B------:R-:W3:Y:S02]  /*247d0*/  @!P0 SYNCS.PHASECHK.TRANS64 P0, [R7+URZ+0x28ca0], R10 ;  /* 0x028ca00a070085a7 */ /* 0x000ee4000800007f */
[----:B---3--:R-:W-:Y:S05]  /*247e0*/  @!P0 BRA `(.L_x_2910) ;  /* 0xfffffffc00f08947 */ /* 0x008fea000383ffff */
[----:B------:R-:W-:Y:S05]  /*247f0*/  BRA `(.L_x_3118) ;  /* 0xffffff70007c7947 */ /* 0x000fea000383ffff */
.L_x_2915:
[----:B-1----:R1:W3:Y:S02]  /*24800*/  SYNCS.PHASECHK.TRANS64.TRYWAIT P0, [R7+URZ+0x28cc0], R10 ;  /* 0x028cc00a070075a7 */ /* 0x0022e4000800017f */
[----:B---3--:R-:W-:Y:S05]  /*24810*/  @!P0 NANOSLEEP.SYNCS 0x989680 ;  /* 0x009896800000895d */ /* 0x008fea0003900000 */
[----:B------:R-:W3:Y:S02]  /*24820*/  @!P0 SYNCS.PHASECHK.TRANS64 P0, [R7+URZ+0x28cc0], R10 ;  /* 0x028cc00a070085a7 */ /* 0x000ee4000800007f */
[----:B---3--:R-:W-:Y:S05]  /*24830*/  @!P0 BRA `(.L_x_2915) ;  /* 0xfffffffc00f08947 */ /* 0x008fea000383ffff */
[----:B------:R-:W-:Y:S05]  /*24840*/  BRA `(.L_x_3119) ;  /* 0xffffff7000fc7947 */ /* 0x000fea000383ffff */
.L_x_2929:
[----:B-1----:R1:W2:Y:S02]  /*24850*/  SYNCS.PHASECHK.TRANS64.TRYWAIT P1, [R6+URZ+0x28ca0], R7 ;  /* 0x028ca007060075a7 */ /* 0x0022a4000802017f */
[----:B--2---:R-:W-:Y:S05]  /*24860*/  @!P1 NANOSLEEP.SYNCS 0x989680 ;  /* 0x009896800000995d */ /* 0x004fea0003900000 */
[----:B------:R-:W2:Y:S02]  /*24870*/  @!P1 SYNCS.PHASECHK.TRANS64 P1, [R6+URZ+0x28ca0], R7 ;  /* 0x028ca007060095a7 */ /* 0x000ea4000802007f */
[----:B--2---:R-:W-:Y:S05]  /*24880*/  @!P1 BRA `(.L_x_2929) ;  /* 0xfffffffc00f09947 */ /* 0x004fea000383ffff */
[----:B------:R-:W-:Y:S05]  /*24890*/  BRA `(.L_x_3120) ;  /* 0xffffff7c007c7947 */ /* 0x000fea000383ffff */
.L_x_2934:
[----:B--2---:R2:W3:Y:S02]  /*248a0*/  SYNCS.PHASECHK.TRANS64.TRYWAIT P1, [R6+URZ+0x28cc0], R7 ;  /* 0x028cc007060075a7 */ /* 0x0044e4000802017f */
[----:B---3--:R-:W-:Y:S05]  /*248b0*/  @!P1 NANOSLEEP.SYNCS 0x989680 ;  /* 0x009896800000995d */ /* 0x008fea0003900000 */
[----:B------:R-:W3:Y:S02]  /*248c0*/  @!P1 SYNCS.PHASECHK.TRANS64 P1, [R6+URZ+0x28cc0], R7 ;  /* 0x028cc007060095a7 */ /* 0x000ee4000802007f */
[----:B---3--:R-:W-:Y:S05]  /*248d0*/  @!P1 BRA `(.L_x_2934) ;  /* 0xfffffffc00f09947 */ /* 0x008fea000383ffff */
[----:B------:R-:W-:Y:S05]  /*248e0*/  BRA `(.L_x_3121) ;  /* 0xffffff7c00f87947 */ /* 0x000fea000383ffff */
.L_x_2964:
[----:B-1----:R-:W1:Y:S01]  /*248f0*/  S2R R4, SR_TID.X ;  /* 0x0000000000047919 */ /* 0x002e620000002100 */
[----:B------:R-:W-:Y:S01]  /*24900*/  BSSY B0, `(.L_x_3122) ;  /* 0x000000a000007945 */ /* 0x000fe20003800000 */
[----:B------:R-:W-:Y:S02]  /*24910*/  IMAD.MOV.U32 R12, RZ, RZ, RZ ;  /* 0x000000ffff0c7224 */ /* 0x000fe400078e00ff */
[----:B------:R-:W-:Y:S02]  /*24920*/  IMAD.MOV.U32 R11, RZ, RZ, 0x1f ;  /* 0x0000001fff0b7424 */ /* 0x000fe400078e00ff */
[----:B0-----:R-:W-:Y:S01]  /*24930*/  IMAD.MOV.U32 R15, RZ, RZ, -0x1 ;  /* 0xffffffffff0f7424 */ /* 0x001fe200078e00ff */
[----:B-1----:R-:W-:-:S04]  /*24940*/  SHF.R.U32.HI R4, RZ, 0x5, R4 ;  /* 0x00000005ff047819 */ /* 0x002fc80000011604 */
[----:B------:R-:W-:-:S05]  /*24950*/  LOP3.LUT R4, R4, 0x3, RZ, 0xc0, !PT ;  /* 0x0000000304047812 */ /* 0x000fca00078ec0ff */
[----:B------:R-:W-:-:S07]  /*24960*/  IMAD.MOV.U32 R13, RZ, RZ, R4 ;  /* 0x000000ffff0d7224 */ /* 0x000fce00078e0004 */
[----:B--2---:R-:W-:Y:S05]  /*24970*/  WARPSYNC.COLLECTIVE R15, `(.L_x_3123) ;  /* 0x000000000f087348 */ /* 0x004fea0003c00000 */
[----:B------:R0:W1:Y:S02]  /*24980*/  SHFL.IDX P6, R14, R13, R12, R11 ;  /* 0x0000000c0d0e7389 */ /* 0x00006400000c000b */
[----:B012---:R-:W-:Y:S01]  /*24990*/  ENDCOLLECTIVE ;  /* 0x000000000000791b */ /* 0x007fe20003800000 */
.L_x_3123:
[----:B------:R-:W-:Y:S05]  /*249a0*/  BSYNC B0 ;  /* 0x0000000000007941 */ /* 0x000fea0003800000 */
.L_x_3122:
[----:B------:R-:W-:Y:S05]  /*249b0*/  BRA `(.L_x_3124) ;  /* 0xffffff9400787947 */ /* 0x000fea000383ffff */
.L_x_2966:
[----:B------:R-:W-:Y:S01]  /*249c0*/  BSSY B0, `(.L_x_3125) ;  /* 0x0000006000007945 */ /* 0x000fe20003800000 */
[----:B0-----:R-:W-:-:S07]  /*249d0*/  IMAD.MOV.U32 R15, RZ, RZ, -0x1 ;  /* 0xffffffffff0f7424 */ /* 0x001fce00078e00ff */
[----:B-12---:R-:W-:Y:S05]  /*249e0*/  WARPSYNC.COLLECTIVE R15, `(.L_x_3126) ;  /* 0x000000000f0c7348 */ /* 0x006fea0003c00000 */
[----:B------:R-:W-:Y:S02]  /*249f0*/  ELECT P6, UR62, PT ;  /* 0x00000000003e782f */ /* 0x000fe400038c0000 */
[----:B------:R-:W-:Y:S01]  /*24a00*/  MOV R14, UR62 ;  /* 0x0000003e000e7c02 */ /* 0x000fe20008000f00 */
[----:B-12---:R-:W-:Y:S10]  /*24a10*/  ENDCOLLECTIVE ;  /* 0x000000000000791b */ /* 0x006ff40003800000 */
.L_x_3126:
[----:B------:R-:W-:Y:S05]  /*24a20*/  BSYNC B0 ;  /* 0x0000000000007941 */ /* 0x000fea0003800000 */
.L_x_3125:
[----:B------:R-:W-:Y:S05]  /*24a30*/  BRA `(.L_x_3127) ;  /* 0xffffff9400847947 */ /* 0x000fea000383ffff */
.L_x_2968:
[----:B-1----:R1:W3:Y:S02]  /*24a40*/  SYNCS.PHASECHK.TRANS64.TRYWAIT P0, [R0+URZ+0x28c40], R2 ;  /* 0x028c4002000075a7 */ /* 0x0022e4000800017f */
[----:B---3--:R-:W-:Y:S05]  /*24a50*/  @!P0 NANOSLEEP.SYNCS 0x989680 ;  /* 0x009896800000895d */ /* 0x008fea0003900000 */
[----:B------:R-:W3:Y:S02]  /*24a60*/  @!P0 SYNCS.PHASECHK.TRANS64 P0, [R0+URZ+0x28c40], R2 ;  /* 0x028c4002000085a7 */ /* 0x000ee4000800007f */
[----:B---3--:R-:W-:Y:S05]  /*24a70*/  @!P0 BRA `(.L_x_2968) ;  /* 0xfffffffc00f08947 */ /* 0x008fea000383ffff */
[----:B------:R-:W-:Y:S05]  /*24a80*/  BRA `(.L_x_3128) ;  /* 0xffffff9400e47947 */ /* 0x000fea000383ffff */
.L_x_2972:
        /* <DEDUP_REMOVED lines=13> */
.L_x_3129:
[----:B------:R-:W-:Y:S02]  /*24b60*/  IMAD.MOV.U32 R13, RZ, RZ, R4 ;  /* 0x000000ffff0d7224 */ /* 0x000fe400078e0004 */
[----:B------:R-:W-:-:S07]  /*24b70*/  IMAD.MOV.U32 R6, RZ, RZ, R14 ;  /* 0x000000ffff067224 */ /* 0x000fce00078e000e */
[----:B------:R-:W-:Y:S05]  /*24b80*/  WARPSYNC.COLLECTIVE R15, `(.L_x_3130) ;  /* 0x000000000f087348 */ /* 0x000fea0003c00000 */
[----:B------:R0:W1:Y:S02]  /*24b90*/  SHFL.IDX P6, R14, R13, R12, R11 ;  /* 0x0000000c0d0e7389 */ /* 0x00006400000c000b */
[----:B01----:R-:W-:Y:S01]  /*24ba0*/  ENDCOLLECTIVE ;  /* 0x000000000000791b */ /* 0x003fe20003800000 */
.L_x_3130:
[----:B------:R-:W-:Y:S02]  /*24bb0*/  IMAD.MOV.U32 R13, RZ, RZ, R3 ;  /* 0x000000ffff0d7224 */ /* 0x000fe400078e0003 */
[----:B------:R-:W-:Y:S02]  /*24bc0*/  IMAD.MOV.U32 R12, RZ, RZ, 0x1 ;  /* 0x00000001ff0c7424 */ /* 0x000fe400078e00ff */
[----:B------:R-:W-:-:S07]  /*24bd0*/  IMAD.MOV.U32 R7, RZ, RZ, R14 ;  /* 0x000000ffff077224 */ /* 0x000fce00078e000e */
[----:B------:R-:W-:Y:S05]  /*24be0*/  WARPSYNC.COLLECTIVE R15, `(.L_x_3131) ;  /* 0x000000000f087348 */ /* 0x000fea0003c00000 */
[----:B------:R0:W1:Y:S02]  /*24bf0*/  SHFL.IDX P6, R14, R13, R12, R11 ;  /* 0x0000000c0d0e7389 */ /* 0x00006400000c000b */
[----:B01----:R-:W-:Y:S01]  /*24c00*/  ENDCOLLECTIVE ;  /* 0x000000000000791b */ /* 0x003fe20003800000 */
.L_x_3131:
        /* <DEDUP_REMOVED lines=15> */
.L_x_3132:
[----:B------:R-:W-:Y:S02]  /*24d00*/  IMAD.MOV.U32 R13, RZ, RZ, R3 ;  /* 0x000000ffff0d7224 */ /* 0x000fe400078e0003 */
[----:B------:R-:W-:Y:S02]  /*24d10*/  IMAD.MOV.U32 R12, RZ, RZ, 0x2 ;  /* 0x00000002ff0c7424 */ /* 0x000fe400078e00ff */
[----:B------:R-:W-:-:S07]  /*24d20*/  IMAD.MOV.U32 R5, RZ, RZ, R14 ;  /* 0x000000ffff057224 */ /* 0x000fce00078e000e */
[----:B------:R-:W-:Y:S05]  /*24d30*/  WARPSYNC.COLLECTIVE R15, `(.L_x_3133) ;  /* 0x000000000f087348 */ /* 0x000fea0003c00000 */
[----:B------:R0:W1:Y:S02]  /*24d40*/  SHFL.IDX P6, R14, R13, R12, R11 ;  /* 0x0000000c0d0e7389 */ /* 0x00006400000c000b */
[----:B01----:R-:W-:Y:S01]  /*24d50*/  ENDCOLLECTIVE ;  /* 0x000000000000791b */ /* 0x003fe20003800000 */
.L_x_3133:
        /* <DEDUP_REMOVED lines=15> */
.L_x_3134:
[----:B------:R-:W-:Y:S02]  /*24e50*/  IMAD.MOV.U32 R13, RZ, RZ, R3 ;  /* 0x000000ffff0d7224 */ /* 0x000fe400078e0003 */
[----:B------:R-:W-:Y:S02]  /*24e60*/  IMAD.MOV.U32 R12, RZ, RZ, 0x3 ;  /* 0x00000003ff0c7424 */ /* 0x000fe400078e00ff */
[----:B------:R-:W-:-:S07]  /*24e70*/  IMAD.MOV.U32 R5, RZ, RZ, R14 ;  /* 0x000000ffff057224 */ /* 0x000fce00078e000e */
[----:B------:R-:W-:Y:S05]  /*24e80*/  WARPSYNC.COLLECTIVE R15, `(.L_x_3135) ;  /* 0x000000000f087348 */ /* 0x000fea0003c00000 */
[----:B------:R0:W1:Y:S02]  /*24e90*/  SHFL.IDX P6, R14, R13, R12, R11 ;  /* 0x0000000c0d0e7389 */ /* 0x00006400000c000b */
[----:B01----:R-:W-:Y:S01]  /*24ea0*/  ENDCOLLECTIVE ;  /* 0x000000000000791b */ /* 0x003fe20003800000 */
.L_x_3135:
        /* <DEDUP_REMOVED lines=13> */
.L_x_3136:
[----:B------:R-:W-:Y:S01]  /*24f80*/  IMAD.MOV.U32 R3, RZ, RZ, R14 ;  /* 0x000000ffff037224 */ /* 0x000fe200078e000e */
[----:B------:R-:W-:Y:S06]  /*24f90*/  BRA `(.L_x_3137) ;  /* 0xffffff9c00287947 */ /* 0x000fec000383ffff */
.L_x_2975:
[----:B0-----:R0:W1:Y:S02]  /*24fa0*/  SYNCS.PHASECHK.TRANS64.TRYWAIT P0, [R18+URZ+0x28c20], R0 ;  /* 0x028c2000120075a7 */ /* 0x001064000800017f */
[----:B-1----:R-:W-:Y:S05]  /*24fb0*/  @!P0 NANOSLEEP.SYNCS 0x989680 ;  /* 0x009896800000895d */ /* 0x002fea0003900000 */
[----:B------:R-:W1:Y:S02]  /*24fc0*/  @!P0 SYNCS.PHASECHK.TRANS64 P0, [R18+URZ+0x28c20], R0 ;  /* 0x028c2000120085a7 */ /* 0x000e64000800007f */
[----:B-1----:R-:W-:Y:S05]  /*24fd0*/  @!P0 BRA `(.L_x_2975) ;  /* 0xfffffffc00f08947 */ /* 0x002fea000383ffff */
[----:B------:R-:W-:Y:S05]  /*24fe0*/  BRA `(.L_x_3138) ;  /* 0xffffff9c00847947 */ /* 0x000fea000383ffff */
.L_x_2979:
[----:B0-----:R0:W1:Y:S02]  /*24ff0*/  SYNCS.PHASECHK.TRANS64.TRYWAIT P0, [R0+URZ+0x28c60], R2 ;  /* 0x028c6002000075a7 */ /* 0x001064000800017f */
[----:B-1----:R-:W-:Y:S05]  /*25000*/  @!P0 NANOSLEEP.SYNCS 0x989680 ;  /* 0x009896800000895d */ /* 0x002fea0003900000 */
[----:B------:R-:W1:Y:S02]  /*25010*/  @!P0 SYNCS.PHASECHK.TRANS64 P0, [R0+URZ+0x28c60], R2 ;  /* 0x028c6002000085a7 */ /* 0x000e64000800007f */
[----:B-1----:R-:W-:Y:S05]  /*25020*/  @!P0 BRA `(.L_x_2979) ;  /* 0xfffffffc00f08947 */ /* 0x002fea000383ffff */
[----:B------:R-:W-:Y:S05]  /*25030*/  BRA `(.L_x_3139) ;  /* 0xffffff9c00a87947 */ /* 0x000fea000383ffff */
.L_x_2998:
[----:B-1----:R1:W2:Y:S02]  /*25040*/  SYNCS.PHASECHK.TRANS64.TRYWAIT P0, [R2+URZ+0x28c40], R6 ;  /* 0x028c4006020075a7 */ /* 0x0022a4000800017f */
[----:B--2---:R-:W-:Y:S05]  /*25050*/  @!P0 NANOSLEEP.SYNCS 0x989680 ;  /* 0x009896800000895d */ /* 0x004fea0003900000 */
[----:B------:R-:W2:Y:S02]  /*25060*/  @!P0 SYNCS.PHASECHK.TRANS64 P0, [R2+URZ+0x28c40], R6 ;  /* 0x028c4006020085a7 */ /* 0x000ea4000800007f */
[----:B--2---:R-:W-:Y:S05]  /*25070*/  @!P0 BRA `(.L_x_2998) ;  /* 0xfffffffc00f08947 */ /* 0x004fea000383ffff */
[----:B------:R-:W-:Y:S05]  /*25080*/  BRA `(.L_x_3140) ;  /* 0xffffffa800d07947 */ /* 0x000fea000383ffff */
.L_x_3003:
[----:B0-----:R0:W2:Y:S02]  /*25090*/  SYNCS.PHASECHK.TRANS64.TRYWAIT P0, [R2+URZ+0x28c60], R6 ;  /* 0x028c6006020075a7 */ /* 0x0010a4000800017f */
[----:B--2---:R-:W-:Y:S05]  /*250a0*/  @!P0 NANOSLEEP.SYNCS 0x989680 ;  /* 0x009896800000895d */ /* 0x004fea0003900000 */
[----:B------:R-:W2:Y:S02]  /*250b0*/  @!P0 SYNCS.PHASECHK.TRANS64 P0, [R2+URZ+0x28c60], R6 ;  /* 0x028c6006020085a7 */ /* 0x000ea4000800007f */
[----:B--2---:R-:W-:Y:S05]  /*250c0*/  @!P0 BRA `(.L_x_3003) ;  /* 0xfffffffc00f08947 */ /* 0x004fea000383ffff */
[----:B------:R-:W-:Y:S05]  /*250d0*/  BRA `(.L_x_3141) ;  /* 0xffffffac004c7947 */ /* 0x000fea000383ffff */
.L_x_3018:
[----:B-1----:R1:W2:Y:S02]  /*250e0*/  SYNCS.PHASECHK.TRANS64.TRYWAIT P0, [R2+URZ+0x28c40], R3 ;  /* 0x028c4003020075a7 */ /* 0x0022a4000800017f */
[----:B--2---:R-:W-:Y:S05]  /*250f0*/  @!P0 NANOSLEEP.SYNCS 0x989680 ;  /* 0x009896800000895d */ /* 0x004fea0003900000 */
[----:B------:R-:W2:Y:S02]  /*25100*/  @!P0 SYNCS.PHASECHK.TRANS64 P0, [R2+URZ+0x28c40], R3 ;  /* 0x028c4003020085a7 */ /* 0x000ea4000800007f */
[----:B--2---:R-:W-:Y:S05]  /*25110*/  @!P0 BRA `(.L_x_3018) ;  /* 0xfffffffc00f08947 */ /* 0x004fea000383ffff */
[----:B------:R-:W-:Y:S05]  /*25120*/  BRA `(.L_x_3142) ;  /* 0xffffffb800247947 */ /* 0x000fea000383ffff */
.L_x_3023:
[----:B--2---:R2:W3:Y:S02]  /*25130*/  SYNCS.PHASECHK.TRANS64.TRYWAIT P0, [R2+URZ+0x28c60], R3 ;  /* 0x028c6003020075a7 */ /* 0x0044e4000800017f */
[----:B---3--:R-:W-:Y:S05]  /*25140*/  @!P0 NANOSLEEP.SYNCS 0x989680 ;  /* 0x009896800000895d */ /* 0x008fea0003900000 */
[----:B------:R-:W3:Y:S02]  /*25150*/  @!P0 SYNCS.PHASECHK.TRANS64 P0, [R2+URZ+0x28c60], R3 ;  /* 0x028c6003020085a7 */ /* 0x000ee4000800007f */
[----:B---3--:R-:W-:Y:S05]  /*25160*/  @!P0 BRA `(.L_x_3023) ;  /* 0xfffffffc00f08947 */ /* 0x008fea000383ffff */
[----:B------:R-:W-:Y:S05]  /*25170*/  BRA `(.L_x_3143) ;  /* 0xffffffb800a07947 */ /* 0x000fea000383ffff */
.L_x_3038:
[----:B-1----:R1:W2:Y:S02]  /*25180*/  SYNCS.PHASECHK.TRANS64.TRYWAIT P0, [R3+URZ+0x28c40], R2 ;  /* 0x028c4002030075a7 */ /* 0x0022a4000800017f */
[----:B--2---:R-:W-:Y:S05]  /*25190*/  @!P0 NANOSLEEP.SYNCS 0x989680 ;  /* 0x009896800000895d */ /* 0x004fea0003900000 */
[----:B------:R-:W2:Y:S02]  /*251a0*/  @!P0 SYNCS.PHASECHK.TRANS64 P0, [R3+URZ+0x28c40], R2 ;  /* 0x028c4002030085a7 */ /* 0x000ea4000800007f */
[----:B--2---:R-:W-:Y:S05]  /*251b0*/  @!P0 BRA `(.L_x_3038) ;  /* 0xfffffffc00f08947 */ /* 0x004fea000383ffff */
[----:B------:R-:W-:Y:S05]  /*251c0*/  BRA `(.L_x_3144) ;  /* 0xffffffc400607947 */ /* 0x000fea000383ffff */
.L_x_3043:
[----:B--2---:R2:W3:Y:S02]  /*251d0*/  SYNCS.PHASECHK.TRANS64.TRYWAIT P0, [R3+URZ+0x28c60], R2 ;  /* 0x028c6002030075a7 */ /* 0x0044e4000800017f */
[----:B---3--:R-:W-:Y:S05]  /*251e0*/  @!P0 NANOSLEEP.SYNCS 0x989680 ;  /* 0x009896800000895d */ /* 0x008fea0003900000 */
[----:B------:R-:W3:Y:S02]  /*251f0*/  @!P0 SYNCS.PHASECHK.TRANS64 P0, [R3+URZ+0x28c60], R2 ;  /* 0x028c6002030085a7 */ /* 0x000ee4000800007f */
[----:B---3--:R-:W-:Y:S05]  /*25200*/  @!P0 BRA `(.L_x_3043) ;  /* 0xfffffffc00f08947 */ /* 0x008fea000383ffff */
[----:B------:R-:W-:Y:S05]  /*25210*/  BRA `(.L_x_3145) ;  /* 0xffffffc400dc7947 */ /* 0x000fea000383ffff */
.L_x_3059:
[----:B------:R-:W2:Y:S01]  /*25220*/  LDL R0, [R1] ;  /* 0x0000000001007983 */ /* 0x000ea20000100800 */
[----:B------:R-:W-:Y:S01]  /*25230*/  BSSY B0, `(.L_x_3146) ;  /* 0x0000008000007945 */ /* 0x000fe20003800000 */
[----:B------:R-:W-:Y:S02]  /*25240*/  IMAD.MOV.U32 R12, RZ, RZ, RZ ;  /* 0x000000ffff0c7224 */ /* 0x000fe400078e00ff */
[----:B------:R-:W-:Y:S02]  /*25250*/  IMAD.MOV.U32 R11, RZ, RZ, 0x1f ;  /* 0x0000001fff0b7424 */ /* 0x000fe400078e00ff */
[----:B0-----:R-:W-:Y:S02]  /*25260*/  IMAD.MOV.U32 R15, RZ, RZ, -0x1 ;  /* 0xffffffffff0f7424 */ /* 0x001fe400078e00ff */
[----:B--2---:R-:W-:-:S07]  /*25270*/  IMAD.MOV.U32 R13, RZ, RZ, R0 ;  /* 0x000000ffff0d7224 */ /* 0x004fce00078e0000 */
[----:B-1----:R-:W-:Y:S05]  /*25280*/  WARPSYNC.COLLECTIVE R15, `(.L_x_3147) ;  /* 0x000000000f087348 */ /* 0x002fea0003c00000 */
[----:B------:R0:W2:Y:S02]  /*25290*/  SHFL.IDX P6, R14, R13, R12, R11 ;  /* 0x0000000c0d0e7389 */ /* 0x0000a400000c000b */
[----:B012---:R-:W-:Y:S01]  /*252a0*/  ENDCOLLECTIVE ;  /* 0x000000000000791b */ /* 0x007fe20003800000 */
.L_x_3147:
[----:B------:R-:W-:Y:S05]  /*252b0*/  BSYNC B0 ;  /* 0x0000000000007941 */ /* 0x000fea0003800000 */
.L_x_3146:
        /* <DEDUP_REMOVED lines=9> */
.L_x_3148:
        /* <DEDUP_REMOVED lines=26> */
.L_x_3149:
        /* <DEDUP_REMOVED lines=8> */
.L_x_3150:
        /* <DEDUP_REMOVED lines=8> */
.L_x_3151:
        /* <DEDUP_REMOVED lines=8> */
.L_x_3152:
        /* <DEDUP_REMOVED lines=8> */
.L_x_3153:
        /* <DEDUP_REMOVED lines=9> */
.L_x_3154:
[----:B------:R-:W-:Y:S01]  /*25780*/  IMAD.MOV.U32 R9, RZ, RZ, R14 ;  /* 0x000000ffff097224 */ /* 0x000fe200078e000e */
[----:B------:R-:W-:Y:S06]  /*25790*/  BRA `(.L_x_3155) ;  /* 0xffffffd000147947 */ /* 0x000fec000383ffff */
.L_x_3062:
        /* <DEDUP_REMOVED lines=8> */
.L_x_3157:
[----:B------:R-:W-:Y:S05]  /*25820*/  BSYNC B0 ;  /* 0x0000000000007941 */ /* 0x000fea0003800000 */
.L_x_3156:
        /* <DEDUP_REMOVED lines=10> */
.L_x_3158:
        /* <DEDUP_REMOVED lines=8> */
.L_x_3159:
        /* <DEDUP_REMOVED lines=8> */
.L_x_3160:
        /* <DEDUP_REMOVED lines=8> */
.L_x_3161:
        /* <DEDUP_REMOVED lines=9> */
.L_x_3162:
[----:B------:R-:W-:Y:S01]  /*25ae0*/  IMAD.MOV.U32 R9, RZ, RZ, R14 ;  /* 0x000000ffff097224 */ /* 0x000fe200078e000e */
[----:B------:R-:W-:Y:S06]  /*25af0*/  BRA `(.L_x_3163) ;  /* 0xffffffcc00e87947 */ /* 0x000fec000383ffff */
.L_x_3064:
[----:B------:R-:W-:Y:S01]  /*25b00*/  BSSY B0, `(.L_x_3164) ;  /* 0x0000006000007945 */ /* 0x000fe20003800000 */
[----:B------:R-:W-:Y:S01]  /*25b10*/  PLOP3.LUT P6, PT, P6, PT, PT, 0x8, 0x0 ;  /* 0x000000000000781c */ /* 0x000fe200037ce170 */
[----:B------:R-:W-:-:S12]  /*25b20*/  IMAD.MOV.U32 R15, RZ, RZ, -0x1 ;  /* 0xffffffffff0f7424 */ /* 0x000fd800078e00ff */
[----:B0-----:R-:W-:Y:S05]  /*25b30*/  WARPSYNC.COLLECTIVE R15, `(.L_x_3165) ;  /* 0x000000000f087348 */ /* 0x001fea0003c00000 */
[----:B------:R-:W-:Y:S01]  /*25b40*/  VOTE.ANY R14, PT, P6 ;  /* 0x00000000000e7806 */ /* 0x000fe200030e0100 */
[----:B0-----:R-:W-:Y:S06]  /*25b50*/  ENDCOLLECTIVE ;  /* 0x000000000000791b */ /* 0x001fec0003800000 */
.L_x_3165:
[----:B------:R-:W-:Y:S05]  /*25b60*/  BSYNC B0 ;  /* 0x0000000000007941 */ /* 0x000fea0003800000 */
.L_x_3164:
        /* <DEDUP_REMOVED lines=10> */
.L_x_3166:
[----:B------:R-:W-:Y:S02]  /*25c10*/  IMAD.MOV.U32 R13, RZ, RZ, R6 ;  /* 0x000000ffff0d7224 */ /* 0x000fe400078e0006 */
[----:B------:R-:W-:-:S07]  /*25c20*/  IMAD.MOV.U32 R4, RZ, RZ, R14 ;  /* 0x000000ffff047224 */ /* 0x000fce00078e000e */
[----:B------:R-:W-:Y:S05]  /*25c30*/  WARPSYNC.COLLECTIVE R15, `(.L_x_3167) ;  /* 0x000000000f087348 */ /* 0x000fea0003c00000 */
[----:B------:R0:W1:Y:S02]  /*25c40*/  SHFL.IDX P6, R14, R13, R12, R11 ;  /* 0x0000000c0d0e7389 */ /* 0x00006400000c000b */
[----:B01----:R-:W-:Y:S01]  /*25c50*/  ENDCOLLECTIVE ;  /* 0x000000000000791b */ /* 0x003fe20003800000 */
.L_x_3167:
[----:B------:R-:W-:Y:S02]  /*25c60*/  IMAD.MOV.U32 R6, RZ, RZ, R14 ;  /* 0x000000ffff067224 */ /* 0x000fe400078e000e */
[----:B------:R-:W-:-:S05]  /*25c70*/  IMAD.IADD R10, R7, 0x1, R10 ;  /* 0x00000001070a7824 */ /* 0x000fca00078e020a */
[----:B------:R2:W-:Y:S01]  /*25c80*/  STL [R1+0xc], R10 ;  /* 0x00000c0a01007387 */ /* 0x0005e20000100800 */
[----:B------:R-:W-:Y:S05]  /*25c90*/  BRA `(.L_x_3168) ;  /* 0xffffffcc00c87947 */ /* 0x000fea000383ffff */
.L_x_3066:
[----:B------:R-:W-:Y:S01]  /*25ca0*/  BSSY B0, `(.L_x_3169) ;  /* 0x0000008000007945 */ /* 0x000fe20003800000 */
[----:B------:R-:W-:Y:S02]  /*25cb0*/  IMAD.MOV.U32 R13, RZ, RZ, R3 ;  /* 0x000000ffff0d7224 */ /* 0x000fe400078e0003 */
[----:B------:R-:W-:Y:S02]  /*25cc0*/  IMAD.MOV.U32 R12, RZ, RZ, R7 ;  /* 0x000000ffff0c7224 */ /* 0x000fe400078e0007 */
[----:B------:R-:W-:Y:S02]  /*25cd0*/  IMAD.MOV.U32 R11, RZ, RZ, 0x1f ;  /* 0x0000001fff0b7424 */ /* 0x000fe400078e00ff */
[----:B------:R-:W-:-:S07]  /*25ce0*/  IMAD.MOV.U32 R15, RZ, RZ, -0x1 ;  /* 0xffffffffff0f7424 */ /* 0x000fce00078e00ff */
[----:B0-2---:R-:W-:Y:S05]  /*25cf0*/  WARPSYNC.COLLECTIVE R15, `(.L_x_3170) ;  /* 0x000000000f087348 */ /* 0x005fea0003c00000 */
[----:B------:R1:W3:Y:S02]  /*25d00*/  SHFL.IDX P6, R14, R13, R12, R11 ;  /* 0x0000000c0d0e7389 */ /* 0x0002e400000c000b */
[----:B0123--:R-:W-:Y:S01]  /*25d10*/  ENDCOLLECTIVE ;  /* 0x000000000000791b */ /* 0x00ffe20003800000 */
.L_x_3170:
[----:B------:R-:W-:Y:S05]  /*25d20*/  BSYNC B0 ;  /* 0x0000000000007941 */ /* 0x000fea0003800000 */
.L_x_3169:
[----:B------:R-:W-:Y:S01]  /*25d30*/  IMAD.MOV.U32 R8, RZ, RZ, R14 ;  /* 0x000000ffff087224 */ /* 0x000fe200078e000e */
[----:B------:R-:W-:Y:S06]  /*25d40*/  BRA `(.L_x_3065) ;  /* 0xffffffcc00b47947 */ /* 0x000fec000383ffff */
.L_x_3072:
[----:B0-----:R0:W1:Y:S02]  /*25d50*/  SYNCS.PHASECHK.TRANS64.TRYWAIT P0, [R0+URZ+0x28c20], R3 ;  /* 0x028c2003000075a7 */ /* 0x001064000800017f */
[----:B-1----:R-:W-:Y:S05]  /*25d60*/  @!P0 NANOSLEEP.SYNCS 0x989680 ;  /* 0x009896800000895d */ /* 0x002fea0003900000 */
[----:B------:R-:W1:Y:S02]  /*25d70*/  @!P0 SYNCS.PHASECHK.TRANS64 P0, [R0+URZ+0x28c20], R3 ;  /* 0x028c2003000085a7 */ /* 0x000e64000800007f */
[----:B-1----:R-:W-:Y:S05]  /*25d80*/  @!P0 BRA `(.L_x_3072) ;  /* 0xfffffffc00f08947 */ /* 0x002fea000383ffff */
[----:B------:R-:W-:Y:S05]  /*25d90*/  BRA `(.L_x_3171) ;  /* 0xffffffd800507947 */ /* 0x000fea000383ffff */
.L_x_3073:
[----:B------:R-:W1:Y:S01]  /*25da0*/  S2R R2, SR_TID.X ;  /* 0x0000000000027919 */ /* 0x000e620000002100 */
[----:B------:R-:W-:Y:S01]  /*25db0*/  BSSY B0, `(.L_x_3172) ;  /* 0x000000a000007945 */ /* 0x000fe20003800000 */
[----:B------:R-:W-:Y:S02]  /*25dc0*/  IMAD.MOV.U32 R12, RZ, RZ, RZ ;  /* 0x000000ffff0c7224 */ /* 0x000fe400078e00ff */
[----:B---3--:R-:W-:Y:S02]  /*25dd0*/  IMAD.MOV.U32 R11, RZ, RZ, 0x1f ;  /* 0x0000001fff0b7424 */ /* 0x008fe400078e00ff */
[----:B------:R-:W-:Y:S01]  /*25de0*/  IMAD.MOV.U32 R15, RZ, RZ, -0x1 ;  /* 0xffffffffff0f7424 */ /* 0x000fe200078e00ff */
[----:B-1----:R-:W-:-:S04]  /*25df0*/  SHF.R.U32.HI R2, RZ, 0x5, R2 ;  /* 0x00000005ff027819 */ /* 0x002fc80000011602 */
[----:B------:R-:W-:-:S05]  /*25e00*/  LOP3.LUT R2, R2, 0x3, RZ, 0xc0, !PT ;  /* 0x0000000302027812 */ /* 0x000fca00078ec0ff */
[----:B------:R-:W-:-:S07]  /*25e10*/  IMAD.MOV.U32 R13, RZ, RZ, R2 ;  /* 0x000000ffff0d7224 */ /* 0x000fce00078e0002 */
[----:B0-----:R-:W-:Y:S05]  /*25e20*/  WARPSYNC.COLLECTIVE R15, `(.L_x_3173) ;  /* 0x000000000f087348 */ /* 0x001fea0003c00000 */
[----:B------:R1:W2:Y:S02]  /*25e30*/  SHFL.IDX P6, R14, R13, R12, R11 ;  /* 0x0000000c0d0e7389 */ /* 0x0002a400000c000b */
[----:B012---:R-:W-:Y:S01]  /*25e40*/  ENDCOLLECTIVE ;  /* 0x000000000000791b */ /* 0x007fe20003800000 */
.L_x_3173:
[----:B------:R-:W-:Y:S05]  /*25e50*/  BSYNC B0 ;  /* 0x0000000000007941 */ /* 0x000fea0003800000 */
.L_x_3172:
[----:B------:R-:W-:Y:S05]  /*25e60*/  BRA `(.L_x_3174) ;  /* 0xffffffd800387947 */ /* 0x000fea000383ffff */
.L_x_3074:
[----:B------:R-:W-:Y:S01]  /*25e70*/  BSSY B0, `(.L_x_3175) ;  /* 0x0000006000007945 */ /* 0x000fe20003800000 */
[----:B------:R-:W-:-:S07]  /*25e80*/  IMAD.MOV.U32 R15, RZ, RZ, -0x1 ;  /* 0xffffffffff0f7424 */ /* 0x000fce00078e00ff */
[----:B01-3--:R-:W-:Y:S05]  /*25e90*/  WARPSYNC.COLLECTIVE R15, `(.L_x_3176) ;  /* 0x000000000f0c7348 */ /* 0x00bfea0003c00000 */
[----:B------:R-:W-:Y:S02]  /*25ea0*/  ELECT P6, UR62, PT ;  /* 0x00000000003e782f */ /* 0x000fe400038c0000 */
[----:B------:R-:W-:Y:S01]  /*25eb0*/  MOV R14, UR62 ;  /* 0x0000003e000e7c02 */ /* 0x000fe20008000f00 */
[----:B01-3--:R-:W-:Y:S10]  /*25ec0*/  ENDCOLLECTIVE ;  /* 0x000000000000791b */ /* 0x00bff40003800000 */
.L_x_3176:
[----:B------:R-:W-:Y:S05]  /*25ed0*/  BSYNC B0 ;  /* 0x0000000000007941 */ /* 0x000fea0003800000 */
.L_x_3175:
[----:B------:R-:W-:Y:S05]  /*25ee0*/  BRA `(.L_x_3177) ;  /* 0xffffffd8002c7947 */ /* 0x000fea000383ffff */
.L_x_3076:
[----:B0-----:R0:W1:Y:S02]  /*25ef0*/  SYNCS.PHASECHK.TRANS64.TRYWAIT P0, [R6+URZ], R5 ;  /* 0x00000005060075a7 */ /* 0x001064000800017f */
[----:B-1----:R-:W-:Y:S05]  /*25f00*/  @!P0 NANOSLEEP.SYNCS 0x989680 ;  /* 0x009896800000895d */ /* 0x002fea0003900000 */
[----:B------:R-:W1:Y:S02]  /*25f10*/  @!P0 SYNCS.PHASECHK.TRANS64 P0, [R6+URZ], R5 ;  /* 0x00000005060085a7 */ /* 0x000e64000800007f */
[----:B-1----:R-:W-:Y:S05]  /*25f20*/  @!P0 BRA `(.L_x_3076) ;  /* 0xfffffffc00f08947 */ /* 0x002fea000383ffff */
[----:B------:R-:W-:Y:S05]  /*25f30*/  BRA `(.L_x_3178) ;  /* 0xffffffd800647947 */ /* 0x000fea000383ffff */
.L_x_3077:
[----:B-1----:R1:W2:Y:S02]  /*25f40*/  SYNCS.PHASECHK.TRANS64.TRYWAIT P0, [R7+URZ], R2 ;  /* 0x00000002070075a7 */ /* 0x0022a4000800017f */
[----:B--2---:R-:W-:Y:S05]  /*25f50*/  @!P0 NANOSLEEP.SYNCS 0x989680 ;  /* 0x009896800000895d */ /* 0x004fea0003900000 */
[----:B------:R-:W2:Y:S02]  /*25f60*/  @!P0 SYNCS.PHASECHK.TRANS64 P0, [R7+URZ], R2 ;  /* 0x00000002070085a7 */ /* 0x000ea4000800007f */
[----:B--2---:R-:W-:Y:S05]  /*25f70*/  @!P0 BRA `(.L_x_3077) ;  /* 0xfffffffc00f08947 */ /* 0x004fea000383ffff */
[----:B------:R-:W-:Y:S05]  /*25f80*/  BRA `(.L_x_3179) ;  /* 0xffffffd800587947 */ /* 0x000fea000383ffff */
.L_x_3079:
[----:B--2---:R2:W4:Y:S02]  /*25f90*/  SYNCS.PHASECHK.TRANS64.TRYWAIT P0, [R4+URZ], R5 ;  /* 0x00000005040075a7 */ /* 0x004524000800017f */
[----:B----4-:R-:W-:Y:S05]  /*25fa0*/  @!P0 NANOSLEEP.SYNCS 0x989680 ;  /* 0x009896800000895d */ /* 0x010fea0003900000 */
[----:B------:R-:W4:Y:S02]  /*25fb0*/  @!P0 SYNCS.PHASECHK.TRANS64 P0, [R4+URZ], R5 ;  /* 0x00000005040085a7 */ /* 0x000f24000800007f */
[----:B----4-:R-:W-:Y:S05]  /*25fc0*/  @!P0 BRA `(.L_x_3079) ;  /* 0xfffffffc00f08947 */ /* 0x010fea000383ffff */
[----:B------:R-:W-:Y:S05]  /*25fd0*/  BRA `(.L_x_3180) ;  /* 0xffffffd8005c7947 */ /* 0x000fea000383ffff */
.L_x_3181:
        /* <DEDUP_REMOVED lines=10> */
.L_x_6048:


//--------------------- .text._ZN7cutlass13device_kernelIN5flash11enable_sm90INS1_16FlashAttnFwdSm90INS1_25CollectiveMainloopFwdSm90ILi2EN4cute5tupleIJNS5_1CILi1EEES8_S8_EEENS6_IJNS7_ILi64EEESA_SA_EEELi512ENS_6half_tEfNS_4arch4Sm90ELb0ELb1ELb1ELb1ELb0ELb0ELb1ELb0ELb0ELb1ELb1ELb0EEENS1_21CollectiveEpilogueFwdINS6_IJSA_NS7_ILi512EEESA_EEES9_SC_SE_Li256ELb1ELb1ELb1ELb0EEENS1_36VarlenDynamicPersistentTileSchedulerILi64ELi64ELi256ELi128ELb1ELb1ELb1ELb1ELb0ELb1EEEEEEEEEvNT_6ParamsE --------------------------
	.section	.text._ZN7cutlass13device_kernelIN5flash11enable_sm90INS1_16FlashAttnFwdSm90INS1_25CollectiveMainloopFwdSm90ILi2EN4cute5tupleIJNS5_1CILi1EEES8_S8_EEENS6_IJNS7_ILi64EEESA_SA_EEELi512ENS_6half_tEfNS_4arch4Sm90ELb0ELb1ELb1ELb1ELb0ELb0ELb1ELb0ELb0ELb1ELb1ELb0EEENS1_21CollectiveEpilogueFwdINS6_IJSA_NS7_ILi512EEESA_EEES9_SC_SE_Li256ELb1ELb1ELb1ELb0EEENS1_36VarlenDynamicPersistentTileSchedulerILi64ELi64ELi256ELi128ELb1ELb1ELb1ELb1ELb0ELb1EEEEEEEEEvNT_6ParamsE,"ax",@progbits
	.align	128
.text._ZN7cutlass13device_kernelIN5flash11enable_sm90INS1_16FlashAttnFwdSm90INS1_25CollectiveMainloopFwdSm90ILi2EN4cute5tupleIJNS5_1CILi1EEES8_S8_EEENS6_IJNS7_ILi64EEESA_SA_EEELi512ENS_6half_tEfNS_4arch4Sm90ELb0ELb1ELb1ELb1ELb0ELb0ELb1ELb0ELb0ELb1ELb1ELb0EEENS1_21CollectiveEpilogueFwdINS6_IJSA_NS7_ILi512EEESA_EEES9_SC_SE_Li256ELb1ELb1ELb1ELb0EEENS1_36VarlenDynamicPersistentTileSchedulerILi64ELi64ELi256ELi128ELb1ELb1ELb1ELb1ELb0ELb1EEEEEEEEEvNT_6ParamsE:
        .type           _ZN7cutlass13device_kernelIN5flash11enable_sm90INS1_16FlashAttnFwdSm90INS1_25CollectiveMainloopFwdSm90ILi2EN4cute5tupleIJNS5_1CILi1EEES8_S8_EEENS6_IJNS7_ILi64EEESA_SA_EEELi512ENS_6half_tEfNS_4arch4Sm90ELb0ELb1ELb1ELb1ELb0ELb0ELb1ELb0ELb0ELb1ELb1ELb0EEENS1_21CollectiveEpilogueFwdINS6_IJSA_NS7_ILi512EEESA_EEES9_SC_SE_Li256ELb1ELb1ELb1ELb0EEENS1_36VarlenDynamicPersistentTileSchedulerILi64ELi64ELi256ELi128ELb1ELb1ELb1ELb1ELb0ELb1EEEEEEEEEvNT_6ParamsE,@function
        .size           _ZN7cutlass13device_kernelIN5flash11enable_sm90INS1_16FlashAttnFwdSm90INS1_25CollectiveMainloopFwdSm90ILi2EN4cute5tupleIJNS5_1CILi1EEES8_S8_EEENS6_IJNS7_ILi64EEESA_SA_EEELi512ENS_6half_tEfNS_4arch4Sm90ELb0ELb1ELb1ELb1ELb0ELb0ELb1ELb0ELb0ELb1ELb1ELb0EEENS1_21CollectiveEpilogueFwdINS6_IJSA_NS7_ILi512EEESA_EEES9_SC_SE_Li256ELb1ELb1ELb1ELb0EEENS1_36VarlenDynamicPersistentTileSchedulerILi64ELi64ELi256ELi128ELb1ELb1ELb1ELb1ELb0ELb1EEEEEEEEEvNT_6ParamsE,(.L_x_6049 - _ZN7cutlass13device_kernelIN5flash11enable_sm90INS1_16FlashAttnFwdSm90INS1_25CollectiveMainloopFwdSm90ILi2EN4cute5tupleIJNS5_1CILi1EEES8_S8_EEENS6_IJNS7_ILi64EEESA_SA_EEELi512ENS_6half_tEfNS_4arch4Sm90ELb0ELb1ELb1ELb1ELb0ELb0ELb1ELb0ELb0ELb1ELb1ELb0EEENS1_21CollectiveEpilogueFwdINS6_IJSA_NS7_ILi512EEESA_EEES9_SC_SE_Li256ELb1ELb1ELb1ELb0EEENS1_36VarlenDynamicPersistentTileSchedulerILi64ELi64ELi256ELi128ELb1ELb1ELb1ELb1ELb0ELb1EEEEEEEEEvNT_6ParamsE)
        .other          _ZN7cutlass13device_kernelIN5flash11enable_sm90INS1_16FlashAttnFwdSm90INS1_25CollectiveMainloopFwdSm90ILi2EN4cute5tupleIJNS5_1CILi1EEES8_S8_EEENS6_IJNS7_ILi64EEESA_SA_EEELi512ENS_6half_tEfNS_4arch4Sm90ELb0ELb1ELb1ELb1ELb0ELb0ELb1ELb0ELb0ELb1ELb1ELb0EEENS1_21CollectiveEpilogueFwdINS6_IJSA_NS7_ILi512EEESA_EEES9_SC_SE_Li256ELb1ELb1ELb1ELb0EEENS1_36VarlenDynamicPersistentTileSchedulerILi64ELi64ELi256ELi128ELb1ELb1ELb1ELb1ELb0ELb1EEEEEEEEEvNT_6ParamsE,@"STO_CUDA_ENTRY STV_DEFAULT"
_ZN7cutlass13device_kernelIN5flash11enable_sm90INS1_16FlashAttnFwdSm90INS1_25CollectiveMainloopFwdSm90ILi2EN4cute5tupleIJNS5_1CILi1EEES8_S8_EEENS6_IJNS7_ILi64EEESA_SA_EEELi512ENS_6half_tEfNS_4arch4Sm90ELb0ELb1ELb1ELb1ELb0ELb0ELb1ELb0ELb0ELb1ELb1ELb0EEENS1_21CollectiveEpilogueFwdINS6_IJSA_NS7_ILi512EEESA_EEES9_SC_SE_Li256ELb1ELb1ELb1ELb0EEENS1_36VarlenDynamicPersistentTileSchedulerILi64ELi64ELi256ELi128ELb1ELb1ELb1ELb1ELb0ELb1EEEEEEEEEvNT_6ParamsE:
[----:B------:R-:W0:Y:S02]  /*0000*/  LDC R1, c[0x0][0x28] ;  /* 0x00000a00ff017b82 */ /* 0x000e240000000800 */
[----:B0-----:R-:W-:Y:S01]  /*0010*/  VIADD R1, R1, 0xfffffb40 ;  /* 0xfffffb4001017836 */ /* 0x001fe20000000000 */
[----:B------:R-:W0:Y:S01]  /*0020*/  S2R R4, SR_TID.X ;  /* 0x0000000000047919 */ /* 0x000e220000002100 */
[----:B------:R-:W-:Y:S01]  /*0030*/  ELECT P0, URZ, PT ;  /* 0x00000000003f782f */ /* 0x000fe20003800000 */
[----:B------:R-:W-:Y:S01]  /*0040*/  BSSY B0, `(.L_x_3182) ;  /* 0x0000011000007945 */ /* 0x000fe20003800000 */
[----:B------:R-:W-:Y:S01]  /*0050*/  ULDC UR4, c[0x0][0x20] ;  /* 0x0000080000047ab9 */ /* 0x000fe20000000800 */
[----:B0-----:R-:W-:-:S05]  /*0060*/  SHF.R.U32.HI R0, RZ, 0x5, R4 ;  /* 0x00000005ff007819 */ /* 0x001fca0000011604 */
[----:B------:R-:W0:Y:S02]  /*0070*/  SHFL.IDX PT, R2, R0, RZ, 0x1f ;  /* 0x00001fff00027589 */ /* 0x000e2400000e0000 */
[----:B0-----:R-:W-:Y:S02]  /*0080*/  ISETP.EQ.AND P0, PT, R2, RZ, P0 ;  /* 0x000000ff0200720c */ /* 0x001fe40000702270 */
[----:B------:R-:W-:Y:S01]  /*0090*/  IADD3 R2, P1, R1, UR4, RZ ;  /* 0x0000000401027c10 */ /* 0x000fe2000ff3e0ff */
[----:B------:R-:W-:-:S04]  /*00a0*/  ULDC UR4, c[0x0][0x24] ;  /* 0x0000090000047ab9 */ /* 0x000fc80000000800 */
[----:B------:R-:W-:-:S06]  /*00b0*/  IMAD.X R16, RZ, RZ, UR4, P1 ;  /* 0x00000004ff107e24 */ /* 0x000fcc00088e06ff */
        /* <DEDUP_REMOVED lines=9> */
.L_x_3183:
[----:B------:R-:W-:Y:S05]  /*0150*/  BSYNC B0 ;  /* 0x0000000000007941 */ /* 0x000fea0003800000 */
.L_x_3182:
[----:B------:R-:W-:Y:S01]  /*0160*/  VOTEU.ANY UP0, P0 ;  /* 0x00000000003f7886 */ /* 0x000fe20000000100 */
[----:B------:R-:W0:Y:S01]  /*0170*/  SHFL.IDX PT, R3, R0, RZ, 0x1f ;  /* 0x00001fff00037589 */ /* 0x000e2200000e0000 */
[----:B------:R-:W-:Y:S01]  /*0180*/  UMOV UR4, 0x80 ;  /* 0x0000008000047882 */ /* 0x000fe20000000000 */
[----:B------:R-:W-:Y:S01]  /*0190*/  UMOV UR7, 0x100 ;  /* 0x0000010000077882 */ /* 0x000fe20000000000 */
[----:B------:R-:W-:Y:S01]  /*01a0*/  SHF.R.U32.HI R4, RZ, 0x7, R4 ;  /* 0x00000007ff047819 */ /* 0x000fe20000011604 */
[----:B------:R-:W1:Y:S01]  /*01b0*/  @UP0 S2UR UR8, SR_CgaCtaId ;  /* 0x00000000000809c3 */ /* 0x000e620000008800 */
[----:B------:R-:W-:Y:S01]  /*01c0*/  @UP0 UMOV UR6, 0x400 ;  /* 0x0000040000060882 */ /* 0x000fe20000000000 */
[----:B------:R-:W-:-:S04]  /*01d0*/  @UP0 UIADD3 UR4, -UR4, 0x100000, URZ ;  /* 0x0010000004040890 */ /* 0x000fc8000fffe13f */
[----:B------:R-:W-:Y:S02]  /*01e0*/  @UP0 USHF.L.U32 UR5, UR4, 0xb, URZ ;  /* 0x0000000b04050899 */ /* 0x000fe4000800063f */
[----:B------:R-:W-:Y:S01]  /*01f0*/  @UP0 USHF.L.U32 UR4, UR4, 0x1, URZ ;  /* 0x0000000104040899 */ /* 0x000fe2000800063f */
[----:B------:R-:W-:Y:S01]  /*0200*/  VOTEU.ANY UP1, P0 ;  /* 0x00000000003f7886 */ /* 0x000fe20000020100 */
[----:B------:R-:W-:Y:S01]  /*0210*/  VOTEU.ANY UP2, P0 ;  /* 0x00000000003f7886 */ /* 0x000fe20000040100 */
[----:B------:R-:W2:Y:S01]  /*0220*/  SHFL.IDX PT, R4, R4, RZ, 0x1f ;  /* 0x00001fff04047589 */ /* 0x000ea200000e0000 */
[----:B0-----:R-:W-:Y:S01]  /*0230*/  ISETP.NE.AND P1, PT, R3, RZ, PT ;  /* 0x000000ff0300720c */ /* 0x001fe20003f25270 */
[----:B-1----:R-:W-:Y:S02]  /*0240*/  @UP0 ULEA UR8, UR8, UR6, 0x18 ;  /* 0x0000000608080291 */ /* 0x002fe4000f8ec03f */
[----:B------:R-:W-:-:S04]  /*0250*/  @UP0 UIADD3 UR6, -UR7, 0x100000, URZ ;  /* 0x0010000007060890 */ /* 0x000fc8000fffe13f */
[----:B------:R-:W-:Y:S02]  /*0260*/  @UP0 USHF.L.U32 UR7, UR6, 0xb, URZ ;  /* 0x0000000b06070899 */ /* 0x000fe4000800063f */
[----:B------:R-:W-:Y:S01]  /*0270*/  @UP0 USHF.L.U32 UR6, UR6, 0x1, URZ ;  /* 0x0000000106060899 */ /* 0x000fe2000800063f */
[----:B------:R-:W-:Y:S01]  /*0280*/  VOTEU.ANY UP0, P0 ;  /* 0x00000000003f7886 */ /* 0x000fe20000000100 */
[----:B------:R-:W0:Y:S04]  /*0290*/  FENCE.VIEW.ASYNC.S ;  /* 0x00000000000073c6 */ /* 0x000e280000000000 */
[----:B0-----:R0:W1:Y:S01]  /*02a0*/  @UP0 SYNCS.EXCH.64 URZ, [UR8+0x38800], UR4 ;  /* 0x03880004083f05b2 */ /* 0x0010620008000100 */
[----:B------:R0:W3:Y:S05]  /*02b0*/  @UP1 SYNCS.EXCH.64 URZ, [UR8+0x38810], UR4 ;  /* 0x03881004083f15b2 */ /* 0x0000ea0008000100 */
[----:B------:R0:W4:Y:S01]  /*02c0*/  @UP2 SYNCS.EXCH.64 URZ, [UR8+0x38820], UR6 ;  /* 0x03882006083f25b2 */ /* 0x0001220008000100 */
[----:B--2---:R-:W-:Y:S05]  /*02d0*/  @P1 BRA `(.L_x_3184) ;  /* 0x0000000000381947 */ /* 0x004fea0003800000 */
        /* <DEDUP_REMOVED lines=13> */
[----:B--2---:R-:W-:Y:S01]  /*03b0*/  NOP ;  /* 0x0000000000007918 */ /* 0x004fe20000000000 */
.L_x_3184:
[----:B------:R-:W2:Y:S01]  /*03c0*/  SHFL.IDX PT, R3, R0, RZ, 0x1f ;  /* 0x00001fff00037589 */ /* 0x000ea200000e0000 */
[----:B------:R-:W-:Y:S01]  /*03d0*/  NOP ;  /* 0x0000000000007918 */ /* 0x000fe20000000000 */
[----:B--2---:R-:W-:-:S13]  /*03e0*/  ISETP.NE.AND P0, PT, R3, RZ, PT ;  /* 0x000000ff0300720c */ /* 0x004fda0003f05270 */
        /* <DEDUP_REMOVED lines=18> */
[----:B--2---:R-:W-:Y:S01]  /*0510*/  NOP ;  /* 0x0000000000007918 */ /* 0x004fe20000000000 */
.L_x_3185:
[----:B------:R-:W2:Y:S01]  /*0520*/  SHFL.IDX PT, R3, R0, RZ, 0x1f ;  /* 0x00001fff00037589 */ /* 0x000ea200000e0000 */
[----:B------:R-:W-:Y:S01]  /*0530*/  NOP ;  /* 0x0000000000007918 */ /* 0x000fe20000000000 */
[----:B--2---:R-:W-:-:S13]  /*0540*/  ISETP.NE.AND P0, PT, R3, RZ, PT ;  /* 0x000000ff0300720c */ /* 0x004fda0003f05270 */
        /* <DEDUP_REMOVED lines=15> */
.L_x_3186:
        /* <DEDUP_REMOVED lines=22> */
.L_x_3187:
[----:B------:R-:W2:Y:S01]  /*07a0*/  SHFL.IDX PT, R3, R0, RZ, 0x1f ;  /* 0x00001fff00037589 */ /* 0x000ea200000e0000 */
[----:B------:R-:W-:Y:S01]  /*07b0*/  R2UR UR38, R4 ;  /* 0x00000000042672ca */ /* 0x000fe200000e0000 */
        /* <DEDUP_REMOVED lines=21> */
.L_x_3188:
[----:B------:R-:W-:Y:S01]  /*0910*/  UISETP.NE.AND UP0, UPT, UR38, URZ, UPT ;  /* 0x0000003f2600728c */ /* 0x000fe2000bf05270 */
[----:B------:R-:W-:Y:S01]  /*0920*/  NOP ;  /* 0x0000000000007918 */ /* 0x000fe20000000000 */
[----:B------:R-:W-:Y:S01]  /*0930*/  ULDC.64 UR40, c[0x0][0x208] ;  /* 0x0000820000287ab9 */ /* 0x000fe20000000a00 */
[----:B------:R-:W-:Y:S01]  /*0940*/  IMAD.MOV.U32 R152, RZ, RZ, R2 ;  /* 0x000000ffff987224 */ /* 0x000fe200078e0002 */
[----:B0-----:R-:W-:Y:S01]  /*0950*/  UP2UR UR4, UPR, URZ, 0x1 ;  /* 0x000000013f047883 */ /* 0x001fe20008000000 */
[----:B------:R-:W-:Y:S01]  /*0960*/  IMAD.MOV.U32 R153, RZ, RZ, R16 ;  /* 0x000000ffff997224 */ /* 0x000fe200078e0010 */
[----:B-1-34-:R-:W-:Y:S01]  /*0970*/  BAR.SYNC.DEFER_BLOCKING 0x0 ;  /* 0x0000000000007b1d */ /* 0x01afe20000010000 */
[----:B------:R-:W-:-:S13]  /*0980*/  PLOP3.LUT P0, PT, PT, PT, UP0, 0x40, 0x0 ;  /* 0x000000000000781c */ /* 0x000fda0003f0e808 */
[----:B------:R-:W-:Y:S05]  /*0990*/  @P0 BRA `(.L_x_3189) ;  /* 0x000002c000140947 */ /* 0x000fea0003800000 */
.L_x_3190:
[----:B------:R-:W-:-:S08]  /*09a0*/  NOP ;  /* 0x0000000000007918 */ /* 0x000fd00000000000 */
[----:B------:R-:W0:Y:S02]  /*09b0*/  USETMAXREG.TRY_ALLOC.CTAPOOL UP0, 0xf0 ;  /* 0x000000f0000079c8 */ /* 0x000e240008000600 */
[----:B0-----:R-:W-:-:S13]  /*09c0*/  PLOP3.LUT P0, PT, PT, PT, UP0, 0x80, 0x0 ;  /* 0x000000000000781c */ /* 0x001fda0003f0f008 */
[----:B------:R-:W-:Y:S05]  /*09d0*/  @!P0 BRA `(.L_x_3190) ;  /* 0xfffffffc00f08947 */ /* 0x000fea000383ffff */
[----:B------:R-:W0:Y:S01]  /*09e0*/  S2R R3, SR_TID.X ;  /* 0x0000000000037919 */ /* 0x000e220000002100 */
[----:B------:R-:W1:Y:S01]  /*09f0*/  S2UR UR4, SR_CgaCtaId ;  /* 0x00000000000479c3 */ /* 0x000e620000008800 */
[----:B------:R-:W-:Y:S01]  /*0a00*/  UMOV UR47, 0x400 ;  /* 0x00000400002f7882 */ /* 0x000fe20000000000 */
[----:B------:R-:W-:Y:S01]  /*0a10*/  IADD3 R8, P1, R2, 0x1e8, RZ ;  /* 0x000001e802087810 */ /* 0x000fe20007f3e0ff */
[----:B------:R-:W-:Y:S04]  /*0a20*/  STL.64 [R1+0x1e8], RZ ;  /* 0x0001e8ff01007387 */ /* 0x000fe80000100a00 */
[----:B------:R-:W-:Y:S01]  /*0a30*/  IMAD.X R9, RZ, RZ, R16, P1 ;  /* 0x000000ffff097224 */ /* 0x000fe200008e0610 */
[----:B------:R-:W-:Y:S04]  /*0a40*/  STL [R1+0x1f0], RZ ;  /* 0x0001f0ff01007387 */ /* 0x000fe80000100800 */
[----:B------:R-:W-:Y:S04]  /*0a50*/  STL.64 [R1+0x490], R8 ;  /* 0x0004900801007387 */ /* 0x000fe80000100a00 */
[----:B------:R-:W-:Y:S01]  /*0a60*/  STL [R1+0x1f4], RZ ;  /* 0x0001f4ff01007387 */ /* 0x000fe20000100800 */
[----:B-1----:R-:W-:-:S03]  /*0a70*/  ULEA UR47, UR4, UR47, 0x18 ;  /* 0x0000002f042f7291 */ /* 0x002fc6000f8ec03f */
[----:B------:R-:W-:Y:S01]  /*0a80*/  ULDC UR4, c[0x0][0xd3c] ;  /* 0x00034f0000047ab9 */ /* 0x000fe20000000800 */
[----:B0-----:R-:W-:-:S04]  /*0a90*/  LOP3.LUT R0, R3, 0xffffff80, RZ, 0xc0, !PT ;  /* 0xffffff8003007812 */ /* 0x001fc800078ec0ff */
[----:B------:R-:W-:-:S13]  /*0aa0*/  ISETP.NE.AND P0, PT, R0, 0x80, PT ;  /* 0x000000800000780c */ /* 0x000fda0003f05270 */
[----:B------:R-:W-:Y:S06]  /*0ab0*/  @!P0 BAR.ARV 0x8, 0x100 ;  /* 0x0204000000008b1d */ /* 0x000fec0000002000 */
[----:B------:R-:W-:-:S13]  /*0ac0*/  ISETP.GE.U32.AND P0, PT, R3, 0x100, PT ;  /* 0x000001000300780c */ /* 0x000fda0003f06070 */
[----:B------:R-:W-:Y:S08]  /*0ad0*/  @P0 BAR.ARV 0xf, 0x100 ;  /* 0x03c4000000000b1d */ /* 0x000ff00000002000 */
[----:B------:R-:W-:Y:S01]  /*0ae0*/  BAR.SYNC.DEFER_BLOCKING 0x5, 0x180 ;  /* 0x0146000000007b1d */ /* 0x000fe20000010000 */
[----:B------:R-:W-:-:S05]  /*0af0*/  IADD3 R0, P2, R2, 0x1f4, RZ ;  /* 0x000001f402007810 */ /* 0x000fca0007f5e0ff */
[----:B------:R0:W-:Y:S02]  /*0b00*/  STL [R1+0x498], R0 ;  /* 0x0004980001007387 */ /* 0x0001e40000100800 */
[----:B0-----:R-:W-:-:S05]  /*0b10*/  IMAD.X R0, RZ, RZ, R16, P2 ;  /* 0x000000ffff007224 */ /* 0x001fca00010e0610 */
[----:B------:R-:W-:Y:S04]  /*0b20*/  STL [R1+0x484], R0 ;  /* 0x0004840001007387 */ /* 0x000fe80000100800 */
[----:B------:R-:W0:Y:S01]  /*0b30*/  LDS.128 R4, [UR47+0x388d0] ;  /* 0x0388d02fff047984 */ /* 0x000e220008000c00 */
[----:B------:R-:W-:Y:S06]  /*0b40*/  BAR.ARV 0x4, 0x180 ;  /* 0x0106000000007b1d */ /* 0x000fec0000002000 */
[----:B0-----:R-:W-:-:S13]  /*0b50*/  ISETP.GE.AND P0, PT, R7, UR4, PT ;  /* 0x0000000407007c0c */ /* 0x001fda000bf06270 */
[----:B------:R-:W-:Y:S05]  /*0b60*/  @P0 EXIT ;  /* 0x000000000000094d */ /* 0x000fea0003800000 */
[----:B------:R-:W-:Y:S01]  /*0b70*/  VIADD R218, R3, 0xffffff80 ;  /* 0xffffff8003da7836 */ /* 0x000fe20000000000 */
[----:B------:R-:W-:Y:S01]  /*0b80*/  R2UR UR7, R6 ;  /* 0x00000000060772ca */ /* 0x000fe200000e0000 */
[----:B------:R-:W0:Y:S01]  /*0b90*/  S2UR UR4, SR_SWINHI ;  /* 0x00000000000479c3 */ /* 0x000e220000002f00 */
[----:B------:R-:W-:Y:S02]  /*0ba0*/  R2UR UR5, R5 ;  /* 0x00000000050572ca */ /* 0x000fe400000e0000 */
[----:B------:R-:W-:Y:S02]  /*0bb0*/  SHF.R.S32.HI R3, RZ, 0x1f, R218 ;  /* 0x0000001fff037819 */ /* 0x000fe400000114da */
[----:B------:R-:W-:Y:S02]  /*0bc0*/  R2UR UR6, R7 ;  /* 0x00000000070672ca */ /* 0x000fe400000e0000 */
[CC--:B------:R-:W-:Y:S02]  /*0bd0*/  LEA.HI R6, R3.reuse, R218.reuse, RZ, 0x7 ;  /* 0x000000da03067211 */ /* 0x0c0fe400078f38ff */
[----:B------:R-:W-:-:S02]  /*0be0*/  LEA.HI R5, R3, R218, RZ, 0x2 ;  /* 0x000000da03057211 */ /* 0x000fc400078f10ff */
[-C--:B------:R-:W-:Y:S02]  /*0bf0*/  LEA.HI R0, R3, R218.reuse, RZ, 0x4 ;  /* 0x000000da03007211 */ /* 0x080fe400078f20ff */
[----:B------:R-:W-:Y:S02]  /*0c00*/  LOP3.LUT R7, R6, 0xffffff80, RZ, 0xc0, !PT ;  /* 0xffffff8006077812 */ /* 0x000fe400078ec0ff */
[----:B------:R-:W-:Y:S02]  /*0c10*/  LOP3.LUT R9, R5, 0xfffffffc, RZ, 0xc0, !PT ;  /* 0xfffffffc05097812 */ /* 0x000fe400078ec0ff */
[----:B------:R-:W-:Y:S01]  /*0c20*/  LOP3.LUT R5, R0, 0xfffffff0, RZ, 0xc0, !PT ;  /* 0xfffffff000057812 */ /* 0x000fe200078ec0ff */
[C---:B------:R-:W-:Y:S01]  /*0c30*/  IMAD.IADD R8, R218.reuse, 0x1, -R7 ;  /* 0x00000001da087824 */ /* 0x040fe200078e0a07 */
[----:B------:R-:W-:Y:S01]  /*0c40*/  LEA.HI R4, R3, R218, RZ, 0x5 ;  /* 0x000000da03047211 */ /* 0x000fe200078f28ff */
[C---:B------:R-:W-:Y:S01]  /*0c50*/  IMAD.IADD R12, R218.reuse, 0x1, -R9 ;  /* 0x00000001da0c7824 */ /* 0x040fe200078e0a09 */
[----:B------:R-:W-:Y:S01]  /*0c60*/  SHF.R.S32.HI R7, RZ, 0x4, R0 ;  /* 0x00000004ff077819 */ /* 0x000fe20000011400 */
[----:B------:R-:W-:Y:S01]  /*0c70*/  IMAD.IADD R15, R218, 0x1, -R5 ;  /* 0x00000001da0f7824 */ /* 0x000fe200078e0a05 */
[----:B------:R-:W-:Y:S01]  /*0c80*/  SHF.R.S32.HI R5, RZ, 0x1f, R8 ;  /* 0x0000001fff057819 */ /* 0x000fe20000011408 */
[----:B------:R-:W-:Y:S01]  /*0c90*/  UMOV UR36, UR47 ;  /* 0x0000002f00247c82 */ /* 0x000fe20008000000 */
[----:B0-----:R-:W-:Y:S01]  /*0ca0*/  UMOV UR37, UR4 ;  /* 0x0000000400257c82 */ /* 0x001fe20008000000 */
[----:B------:R-:W-:Y:S01]  /*0cb0*/  SHF.R.S32.HI R219, RZ, 0x7, R6 ;  /* 0x00000007ffdb7819 */ /* 0x000fe20000011406 */
[----:B------:R-:W-:Y:S01]  /*0cc0*/  IMAD.U32 R20, RZ, RZ, UR36 ;  /* 0x00000024ff147e24 */ /* 0x000fe2000f8e00ff */
[--C-:B------:R-:W-:Y:S01]  /*0cd0*/  SHF.R.S32.HI R14, RZ, 0x5, R4.reuse ;  /* 0x00000005ff0e7819 */ /* 0x100fe20000011404 */
[----:B------:R0:W-:Y:S01]  /*0ce0*/  STL [R1+0x4a4], R15 ;  /* 0x0004a40f01007387 */ /* 0x0001e20000100800 */
[----:B------:R-:W-:Y:S01]  /*0cf0*/  SHF.R.S32.HI R4, RZ, 0x1f, R4 ;  /* 0x0000001fff047819 */ /* 0x000fe20000011404 */
[----:B------:R-:W-:Y:S01]  /*0d00*/  IMAD.U32 R21, RZ, RZ, UR37 ;  /* 0x00000025ff157e24 */ /* 0x000fe2000f8e00ff */
[----:B------:R-:W-:Y:S01]  /*0d10*/  LEA.HI R0, R0, R7, RZ, 0x1 ;  /* 0x0000000700007211 */ /* 0x000fe200078f08ff */
[----:B------:R1:W-:Y:S01]  /*0d20*/  STL [R1+0x4a0], R14 ;  /* 0x0004a00e01007387 */ /* 0x0003e20000100800 */
[----:B------:R-:W-:-:S02]  /*0d30*/  LEA.HI R9, R5, R8, RZ, 0x2 ;  /* 0x0000000805097211 */ /* 0x000fc400078f10ff */
[----:B------:R-:W-:Y:S01]  /*0d40*/  LEA.HI R6, R6, R219, RZ, 0x1 ;  /* 0x000000db06067211 */ /* 0x000fe200078f08ff */
[----:B------:R-:W-:Y:S01]  /*0d50*/  STL.64 [R1+0x488], R20 ;  /* 0x0004881401007387 */ /* 0x000fe20000100a00 */
[----:B------:R-:W-:Y:S01]  /*0d60*/  LEA.HI R4, R4, R14, RZ, 0x2 ;  /* 0x0000000e04047211 */ /* 0x000fe200078f10ff */
[----:B0-----:R-:W-:Y:S01]  /*0d70*/  IMAD R15, R219, 0x100, R15 ;  /* 0x00000100db0f7824 */ /* 0x001fe200078e020f */
[----:B------:R-:W-:Y:S02]  /*0d80*/  LOP3.LUT R0, R0, 0x1ffffffe, RZ, 0xc0, !PT ;  /* 0x1ffffffe00007812 */ /* 0x000fe400078ec0ff */
[--C-:B------:R-:W-:Y:S02]  /*0d90*/  SHF.R.S32.HI R10, RZ, 0x2, R9.reuse ;  /* 0x00000002ff0a7819 */ /* 0x100fe40000011409 */
[----:B------:R-:W-:Y:S01]  /*0da0*/  SHF.R.S32.HI R11, RZ, 0x1f, R9 ;  /* 0x0000001fff0b7819 */ /* 0x000fe20000011409 */
[----:B------:R-:W-:Y:S01]  /*0db0*/  IMAD.IADD R0, R7, 0x1, -R0 ;  /* 0x0000000107007824 */ /* 0x000fe200078e0a00 */
[----:B------:R-:W-:-:S02]  /*0dc0*/  LOP3.LUT R9, R9, 0x7ffffffc, RZ, 0xc0, !PT ;  /* 0x7ffffffc09097812 */ /* 0x000fc400078ec0ff */
[----:B------:R-:W-:Y:S01]  /*0dd0*/  LOP3.LUT R6, R6, 0xfffffe, RZ, 0xc0, !PT ;  /* 0x00fffffe06067812 */ /* 0x000fe200078ec0ff */
[----:B------:R-:W-:Y:S01]  /*0de0*/  IMAD.SHL.U32 R18, R0, 0x8, RZ ;  /* 0x0000000800127824 */ /* 0x000fe200078e00ff */
[----:B------:R-:W-:Y:S01]  /*0df0*/  LOP3.LUT R4, R4, 0x3ffffc, RZ, 0xc0, !PT ;  /* 0x003ffffc04047812 */ /* 0x000fe200078ec0ff */
[----:B------:R-:W-:Y:S01]  /*0e00*/  IMAD.IADD R9, R8, 0x1, -R9 ;  /* 0x0000000108097824 */ /* 0x000fe200078e0a09 */
[----:B------:R-:W-:Y:S01]  /*0e10*/  LEA.HI R11, R11, R10, RZ, 0x3 ;  /* 0x0000000a0b0b7211 */ /* 0x000fe200078f18ff */
[----:B------:R-:W-:Y:S01]  /*0e20*/  IMAD.IADD R6, R219, 0x1, -R6 ;  /* 0x00000001db067824 */ /* 0x000fe200078e0a06 */
[----:B------:R-:W-:Y:S01]  /*0e30*/  LEA.HI R13, R12, R12, RZ, 0x1 ;  /* 0x0000000c0c0d7211 */ /* 0x000fe200078f08ff */
[----:B------:R-:W-:Y:S01]  /*0e40*/  IMAD.IADD R4, R14, 0x1, -R4 ;  /* 0x000000010e047824 */ /* 0x000fe200078e0a04 */
[----:B------:R-:W-:Y:S01]  /*0e50*/  LOP3.LUT R11, R11, 0xfffffff8, RZ, 0xc0, !PT ;  /* 0xfffffff80b0b7812 */ /* 0x000fe200078ec0ff */
[----:B-1----:R-:W-:Y:S01]  /*0e60*/  IMAD.SHL.U32 R14, R6, 0x100, RZ ;  /* 0x00000100060e7824 */ /* 0x002fe200078e00ff */
[----:B------:R-:W-:Y:S01]  /*0e70*/  LEA.HI R5, R5, R8, RZ, 0x5 ;  /* 0x0000000805057211 */ /* 0x000fe200078f28ff */
[----:B------:R-:W-:Y:S01]  /*0e80*/  IMAD.SHL.U32 R0, R9, 0x2, RZ ;  /* 0x0000000209007824 */ /* 0x000fe200078e00ff */
[----:B------:R-:W-:Y:S01]  /*0e90*/  LOP3.LUT R13, R13, 0x1ffffffe, RZ, 0xc0, !PT ;  /* 0x1ffffffe0d0d7812 */ /* 0x000fe200078ec0ff */
[----:B------:R-:W-:Y:S01]  /*0ea0*/  IMAD.IADD R22, R10, 0x1, -R11 ;  /* 0x000000010a167824 */ /* 0x000fe200078e0a0b */
[----:B------:R-:W-:Y:S01]  /*0eb0*/  SHF.R.S32.HI R5, RZ, 0x5, R5 ;  /* 0x00000005ff057819 */ /* 0x000fe20000011405 */
[----:B------:R-:W-:Y:S01]  /*0ec0*/  IMAD.IADD R23, R0, 0x1, R14 ;  /* 0x0000000100177824 */ /* 0x000fe200078e020e */
[----:B------:R0:W-:Y:S01]  /*0ed0*/  STL [R1+0x4a8], R0 ;  /* 0x0004a80001007387 */ /* 0x0001e20000100800 */
[----:B------:R-:W-:Y:S01]  /*0ee0*/  IMAD R4, R4, 0x10, R15 ;  /* 0x0000001004047824 */ /* 0x000fe200078e020f */
[----:B------:R-:W-:Y:S01]  /*0ef0*/  LEA.HI R3, R3, R218, RZ, 0x3 ;  /* 0x000000da03037211 */ /* 0x000fe200078f18ff */
[C---:B------:R-:W-:Y:S01]  /*0f00*/  VIADD R207, R23.reuse, 0x8 ;  /* 0x0000000817cf7836 */ /* 0x040fe20000000000 */
[----:B------:R1:W-:Y:S01]  /*0f10*/  STL [R1+0x4ac], R18 ;  /* 0x0004ac1201007387 */ /* 0x0003e20000100800 */
[----:B------:R-:W-:Y:S01]  /*0f20*/  VIADD R206, R23, 0x10 ;  /* 0x0000001017ce7836 */ /* 0x000fe20000000000 */
[----:B------:R-:W-:Y:S01]  /*0f30*/  LOP3.LUT R7, R3, 0xfffffff8, RZ, 0xc0, !PT ;  /* 0xfffffff803077812 */ /* 0x000fe200078ec0ff */
[----:B------:R-:W-:Y:S01]  /*0f40*/  IMAD.IADD R13, R12, 0x1, -R13 ;  /* 0x000000010c0d7824 */ /* 0x000fe200078e0a0d */
[----:B------:R-:W-:Y:S01]  /*0f50*/  SHF.R.S32.HI R210, RZ, 0x3, R3 ;  /* 0x00000003ffd27819 */ /* 0x000fe20000011403 */
[----:B------:R-:W-:Y:S01]  /*0f60*/  IMAD R22, R5, 0x10, R22 ;  /* 0x0000001005167824 */ /* 0x000fe200078e0216 */
[----:B0-----:R-:W-:Y:S01]  /*0f70*/  SHF.R.S32.HI R0, RZ, 0x1f, R23 ;  /* 0x0000001fff007819 */ /* 0x001fe20000011417 */
[C---:B------:R-:W-:Y:S01]  /*0f80*/  VIADD R205, R23.reuse, 0x18 ;  /* 0x0000001817cd7836 */ /* 0x040fe20000000000 */
[----:B------:R-:W-:Y:S01]  /*0f90*/  SHF.R.S32.HI R3, RZ, 0x1f, R207 ;  /* 0x0000001fff037819 */ /* 0x000fe200000114cf */
[----:B------:R-:W-:Y:S01]  /*0fa0*/  VIADD R204, R23, 0x20 ;  /* 0x0000002017cc7836 */ /* 0x000fe20000000000 */
[----:B------:R-:W-:Y:S01]  /*0fb0*/  STL [R1+0x49c], R14 ;  /* 0x00049c0e01007387 */ /* 0x000fe20000100800 */
[----:B-1----:R-:W-:-:S02]  /*0fc0*/  IMAD.U32 R18, R4, 0x40, R18 ;  /* 0x0000004004127824 */ /* 0x002fc400078e0012 */
[----:B------:R-:W-:Y:S01]  /*0fd0*/  IMAD R4, R13, 0x8, R22 ;  /* 0x000000080d047824 */ /* 0x000fe200078e0216 */
[----:B------:R0:W-:Y:S01]  /*0fe0*/  STL [R1+0x47c], R0 ;  /* 0x00047c0001007387 */ /* 0x0001e20000100800 */
[C---:B------:R-:W-:Y:S02]  /*0ff0*/  VIADD R203, R23.reuse, 0x28 ;  /* 0x0000002817cb7836 */ /* 0x040fe40000000000 */
[C---:B------:R-:W-:Y:S01]  /*1000*/  VIADD R202, R23.reuse, 0x30 ;  /* 0x0000003017ca7836 */ /* 0x040fe20000000000 */
[----:B------:R1:W-:Y:S01]  /*1010*/  STL [R1+0x480], R4 ;  /* 0x0004800401007387 */ /* 0x0003e20000100800 */
[C---:B------:R-:W-:Y:S02]  /*1020*/  VIADD R201, R23.reuse, 0x38 ;  /* 0x0000003817c97836 */ /* 0x040fe40000000000 */
[C---:B------:R-:W-:Y:S01]  /*1030*/  VIADD R200, R23.reuse, 0x40 ;  /* 0x0000004017c87836 */ /* 0x040fe20000000000 */
[----:B------:R2:W-:Y:S01]  /*1040*/  STL [R1+0x478], R3 ;  /* 0x0004780301007387 */ /* 0x0005e20000100800 */
[C---:B------:R-:W-:Y:S01]  /*1050*/  VIADD R199, R23.reuse, 0x48 ;  /* 0x0000004817c77836 */ /* 0x040fe20000000000 */
[----:B0-----:R-:W-:Y:S01]  /*1060*/  SHF.R.S32.HI R0, RZ, 0x1f, R206 ;  /* 0x0000001fff007819 */ /* 0x001fe200000114ce */
[----:B------:R-:W-:-:S02]  /*1070*/  VIADD R198, R23, 0x50 ;  /* 0x0000005017c67836 */ /* 0x000fc40000000000 */
[C---:B------:R-:W-:Y:S01]  /*1080*/  VIADD R197, R23.reuse, 0x58 ;  /* 0x0000005817c57836 */ /* 0x040fe20000000000 */
[----:B-1----:R-:W-:Y:S01]  /*1090*/  SHF.R.S32.HI R4, RZ, 0x1f, R205 ;  /* 0x0000001fff047819 */ /* 0x002fe200000114cd */
[----:B------:R0:W-:Y:S01]  /*10a0*/  STL [R1+0x474], R0 ;  /* 0x0004740001007387 */ /* 0x0001e20000100800 */
[C---:B------:R-:W-:Y:S01]  /*10b0*/  VIADD R196, R23.reuse, 0x60 ;  /* 0x0000006017c47836 */ /* 0x040fe20000000000 */
[----:B--2---:R-:W-:Y:S02]  /*10c0*/  SHF.R.S32.HI R3, RZ, 0x1f, R204 ;  /* 0x0000001fff037819 */ /* 0x004fe400000114cc */
[----:B------:R1:W-:Y:S01]  /*10d0*/  STL [R1+0x470], R4 ;  /* 0x0004700401007387 */ /* 0x0003e20000100800 */
[C---:B------:R-:W-:Y:S02]  /*10e0*/  VIADD R195, R23.reuse, 0x68 ;  /* 0x0000006817c37836 */ /* 0x040fe40000000000 */
[C---:B------:R-:W-:Y:S01]  /*10f0*/  VIADD R194, R23.reuse, 0x70 ;  /* 0x0000007017c27836 */ /* 0x040fe20000000000 */
[----:B------:R2:W-:Y:S01]  /*1100*/  STL [R1+0x46c], R3 ;  /* 0x00046c0301007387 */ /* 0x0005e20000100800 */
[----:B------:R-:W-:Y:S01]  /*1110*/  IMAD.IADD R220, R218, 0x1, -R7 ;  /* 0x00000001dadc7824 */ /* 0x000fe200078e0a07 */
[----:B0-----:R-:W-:Y:S01]  /*1120*/  SHF.R.S32.HI R0, RZ, 0x1f, R203 ;  /* 0x0000001fff007819 */ /* 0x001fe200000114cb */
[----:B------:R-:W-:-:S02]  /*1130*/  VIADD R193, R23, 0x78 ;  /* 0x0000007817c17836 */ /* 0x000fc40000000000 */
[----:B------:R-:W-:Y:S01]  /*1140*/  IMAD.SHL.U32 R160, R220, 0x8, RZ ;  /* 0x00000008dca07824 */ /* 0x000fe200078e00ff */
[----:B-1----:R-:W-:Y:S01]  /*1150*/  SHF.R.S32.HI R4, RZ, 0x1f, R202 ;  /* 0x0000001fff047819 */ /* 0x002fe200000114ca */
[----:B------:R0:W-:Y:S01]  /*1160*/  STL [R1+0x468], R0 ;  /* 0x0004680001007387 */ /* 0x0001e20000100800 */
[C---:B------:R-:W-:Y:S01]  /*1170*/  VIADD R192, R23.reuse, 0x80 ;  /* 0x0000008017c07836 */ /* 0x040fe20000000000 */
[----:B------:R-:W-:Y:S01]  /*1180*/  SHF.R.S32.HI R237, RZ, 0x1f, R193 ;  /* 0x0000001fffed7819 */ /* 0x000fe200000114c1 */
[C---:B------:R-:W-:Y:S01]  /*1190*/  VIADD R159, R160.reuse, 0x40 ;  /* 0x00000040a09f7836 */ /* 0x040fe20000000000 */
[----:B--2---:R-:W-:Y:S01]  /*11a0*/  SHF.R.S32.HI R3, RZ, 0x1f, R201 ;  /* 0x0000001fff037819 */ /* 0x004fe200000114c9 */
[----:B------:R1:W-:Y:S01]  /*11b0*/  STL [R1+0x464], R4 ;  /* 0x0004640401007387 */ /* 0x0003e20000100800 */
[C---:B------:R-:W-:Y:S01]  /*11c0*/  VIADD R158, R160.reuse, 0x80 ;  /* 0x00000080a09e7836 */ /* 0x040fe20000000000 */
[----:B------:R-:W-:Y:S01]  /*11d0*/  SHF.R.S32.HI R236, RZ, 0x1f, R192 ;  /* 0x0000001fffec7819 */ /* 0x000fe200000114c0 */
[C---:B------:R-:W-:Y:S01]  /*11e0*/  VIADD R157, R160.reuse, 0xc0 ;  /* 0x000000c0a09d7836 */ /* 0x040fe20000000000 */
[----:B------:R2:W-:Y:S01]  /*11f0*/  STL [R1+0x460], R3 ;  /* 0x0004600301007387 */ /* 0x0005e20000100800 */
[----:B0-----:R-:W-:Y:S01]  /*1200*/  SHF.R.S32.HI R0, RZ, 0x1f, R200 ;  /* 0x0000001fff007819 */ /* 0x001fe200000114c8 */
[C---:B------:R-:W-:Y:S01]  /*1210*/  VIADD R156, R160.reuse, 0x100 ;  /* 0x00000100a09c7836 */ /* 0x040fe20000000000 */
[----:B------:R-:W-:Y:S01]  /*1220*/  SHF.R.S32.HI R217, RZ, 0x1f, R159 ;  /* 0x0000001fffd97819 */ /* 0x000fe2000001149f */
[C---:B------:R-:W-:Y:S01]  /*1230*/  VIADD R17, R160.reuse, 0x140 ;  /* 0x00000140a0117836 */ /* 0x040fe20000000000 */
[----:B------:R-:W-:Y:S01]  /*1240*/  SHF.R.S32.HI R216, RZ, 0x1f, R158 ;  /* 0x0000001fffd87819 */ /* 0x000fe2000001149e */
[----:B------:R0:W-:Y:S01]  /*1250*/  STL [R1+0x45c], R0 ;  /* 0x00045c0001007387 */ /* 0x0001e20000100800 */
[----:B-1----:R-:W-:Y:S01]  /*1260*/  SHF.R.S32.HI R4, RZ, 0x1f, R199 ;  /* 0x0000001fff047819 */ /* 0x002fe200000114c7 */
[C---:B------:R-:W-:Y:S01]  /*1270*/  VIADD R162, R160.reuse, 0x180 ;  /* 0x00000180a0a27836 */ /* 0x040fe20000000000 */
[----:B------:R-:W-:Y:S01]  /*1280*/  SHF.R.S32.HI R215, RZ, 0x1f, R157 ;  /* 0x0000001fffd77819 */ /* 0x000fe2000001149d */
[----:B------:R-:W-:Y:S01]  /*1290*/  VIADD R161, R160, 0x1c0 ;  /* 0x000001c0a0a17836 */ /* 0x000fe20000000000 */
[----:B--2---:R-:W-:Y:S01]  /*12a0*/  SHF.R.S32.HI R3, RZ, 0x1f, R198 ;  /* 0x0000001fff037819 */ /* 0x004fe200000114c6 */
[----:B------:R1:W-:Y:S01]  /*12b0*/  STL [R1+0x458], R4 ;  /* 0x0004580401007387 */ /* 0x0003e20000100800 */
[C---:B------:R-:W-:Y:S01]  /*12c0*/  VIADD R191, R23.reuse, 0x88 ;  /* 0x0000008817bf7836 */ /* 0x040fe20000000000 */
[----:B------:R-:W-:Y:S01]  /*12d0*/  SHF.R.S32.HI R214, RZ, 0x1f, R156 ;  /* 0x0000001fffd67819 */ /* 0x000fe2000001149c */
[C---:B------:R-:W-:Y:S01]  /*12e0*/  VIADD R190, R23.reuse, 0x90 ;  /* 0x0000009017be7836 */ /* 0x040fe20000000000 */
[----:B0-----:R-:W-:Y:S01]  /*12f0*/  SHF.R.S32.HI R0, RZ, 0x1f, R197 ;  /* 0x0000001fff007819 */ /* 0x001fe200000114c5 */
[----:B------:R0:W-:Y:S01]  /*1300*/  STL [R1+0x454], R3 ;  /* 0x0004540301007387 */ /* 0x0001e20000100800 */
[C---:B------:R-:W-:Y:S01]  /*1310*/  VIADD R189, R23.reuse, 0x98 ;  /* 0x0000009817bd7836 */ /* 0x040fe20000000000 */
[----:B------:R-:W-:Y:S01]  /*1320*/  SHF.R.S32.HI R213, RZ, 0x1f, R17 ;  /* 0x0000001fffd57819 */ /* 0x000fe20000011411 */
[C---:B------:R-:W-:Y:S01]  /*1330*/  VIADD R188, R23.reuse, 0xa0 ;  /* 0x000000a017bc7836 */ /* 0x040fe20000000000 */
[----:B------:R2:W-:Y:S01]  /*1340*/  STL [R1+0x450], R0 ;  /* 0x0004500001007387 */ /* 0x0005e20000100800 */
[----:B-1----:R-:W-:Y:S01]  /*1350*/  SHF.R.S32.HI R4, RZ, 0x1f, R196 ;  /* 0x0000001fff047819 */ /* 0x002fe200000114c4 */
[C---:B------:R-:W-:Y:S01]  /*1360*/  VIADD R187, R23.reuse, 0xa8 ;  /* 0x000000a817bb7836 */ /* 0x040fe20000000000 */
[----:B------:R-:W-:Y:S01]  /*1370*/  SHF.R.S32.HI R212, RZ, 0x1f, R162 ;  /* 0x0000001fffd47819 */ /* 0x000fe200000114a2 */
[C---:B------:R-:W-:Y:S01]  /*1380*/  VIADD R186, R23.reuse, 0xb0 ;  /* 0x000000b017ba7836 */ /* 0x040fe20000000000 */
[----:B------:R-:W-:Y:S01]  /*1390*/  SHF.R.S32.HI R211, RZ, 0x1f, R161 ;  /* 0x0000001fffd37819 */ /* 0x000fe200000114a1 */
[----:B------:R1:W-:Y:S01]  /*13a0*/  STL [R1+0x44c], R4 ;  /* 0x00044c0401007387 */ /* 0x0003e20000100800 */
[----:B0-----:R-:W-:Y:S01]  /*13b0*/  SHF.R.S32.HI R3, RZ, 0x1f, R195 ;  /* 0x0000001fff037819 */ /* 0x001fe200000114c3 */
        /* <DEDUP_REMOVED lines=19> */
[----:B------:R-:W-:Y:S01]  /*14f0*/  IMAD.WIDE R18, R18, 0x2, R20 ;  /* 0x0000000212127825 */ /* 0x000fe200078e0214 */
[----:B------:R-:W-:-:S02]  /*1500*/  SHF.R.S32.HI R228, RZ, 0x1f, R184 ;  /* 0x0000001fffe47819 */ /* 0x000fc400000114b8 */
[----:B------:R-:W-:Y:S02]  /*1510*/  SHF.R.S32.HI R227, RZ, 0x1f, R167 ;  /* 0x0000001fffe37819 */ /* 0x000fe400000114a7 */
[----:B------:R-:W-:Y:S02]  /*1520*/  SHF.R.S32.HI R226, RZ, 0x1f, R166 ;  /* 0x0000001fffe27819 */ /* 0x000fe400000114a6 */
[----:B------:R-:W-:Y:S02]  /*1530*/  SHF.R.S32.HI R225, RZ, 0x1f, R165 ;  /* 0x0000001fffe17819 */ /* 0x000fe400000114a5 */
[----:B------:R-:W-:Y:S02]  /*1540*/  SHF.R.S32.HI R224, RZ, 0x1f, R164 ;  /* 0x0000001fffe07819 */ /* 0x000fe400000114a4 */
[----:B------:R-:W-:Y:S02]  /*1550*/  SHF.R.S32.HI R223, RZ, 0x1f, R163 ;  /* 0x0000001fffdf7819 */ /* 0x000fe400000114a3 */
[----:B------:R-:W-:-:S02]  /*1560*/  SHF.R.S32.HI R222, RZ, 0x1f, R209 ;  /* 0x0000001fffde7819 */ /* 0x000fc400000114d1 */
[----:B-1----:R-:W-:-:S07]  /*1570*/  SHF.R.S32.HI R221, RZ, 0x1f, R208 ;  /* 0x0000001fffdd7819 */ /* 0x002fce00000114d0 */
.L_x_3329:
[----:B------:R-:W-:Y:S01]  /*1580*/  ULDC.64 UR8, c[0x0][0xb20] ;  /* 0x0002c80000087ab9 */ /* 0x000fe20000000a00 */
[----:B------:R-:W-:Y:S02]  /*1590*/  ULOP3.LUT UR39, UR7, 0xff0000, URZ, 0xc0, !UPT ;  /* 0x00ff000007277892 */ /* 0x000fe4000f8ec03f */
[----:B------:R-:W-:Y:S01]  /*15a0*/  UISETP.NE.U32.AND UP0, UPT, UR8, URZ, UPT ;  /* 0x0000003f0800728c */ /* 0x000fe2000bf05070 */
[----:B------:R-:W-:-:S03]  /*15b0*/  ULDC UR49, c[0x0][0x2f0] ;  /* 0x0000bc0000317ab9 */ /* 0x000fc60000000800 */
        /* <DEDUP_REMOVED lines=9> */
[----:B0123--:R-:W-:Y:S02]  /*1650*/  IMAD.U32 R4, RZ, RZ, UR8 ;  /* 0x00000008ff047e24 */ /* 0x00ffe4000f8e00ff */
[----:B----4-:R-:W-:Y:S01]  /*1660*/  IMAD.U32 R5, RZ, RZ, UR9 ;  /* 0x00000009ff057e24 */ /* 0x010fe2000f8e00ff */
[----:B------:R-:W-:-:S03]  /*1670*/  @UP1 UIMAD.WIDE UR8, UR6, 0x4, UR10 ;  /* 0x00000004060818a5 */ /* 0x000fc6000f8e020a */
[----:B------:R-:W-:Y:S01]  /*1680*/  ULDC.64 UR10, c[0x0][0xb18] ;  /* 0x0002c600000a7ab9 */ /* 0x000fe20000000a00 */
[----:B------:R-:W2:Y:S02]  /*1690*/  @P0 LDG.E R4, desc[UR40][R4.64] ;  /* 0x0000002804040981 */ /* 0x000ea4000c1e1900 */
[----:B------:R-:W-:Y:S02]  /*16a0*/  IMAD.U32 R6, RZ, RZ, UR8 ;  /* 0x00000008ff067e24 */ /* 0x000fe4000f8e00ff */
[----:B------:R-:W-:Y:S01]  /*16b0*/  IMAD.U32 R7, RZ, RZ, UR9 ;  /* 0x00000009ff077e24 */ /* 0x000fe2000f8e00ff */
[----:B------:R-:W-:-:S04]  /*16c0*/  ULDC.64 UR8, c[0x0][0x418] ;  /* 0x0001060000087ab9 */ /* 0x000fc80000000a00 */
[----:B------:R-:W3:Y:S01]  /*16d0*/  @P2 LDG.E R6, desc[UR40][R6.64] ;  /* 0x0000002806062981 */ /* 0x000ee2000c1e1900 */
[----:B------:R-:W-:Y:S01]  /*16e0*/  UISETP.NE.U32.AND UP0, UPT, UR8, URZ, UPT ;  /* 0x0000003f0800728c */ /* 0x000fe2000bf05070 */
[----:B------:R-:W-:Y:S01]  /*16f0*/  ISETP.NE.U32.AND P1, PT, RZ, UR10, PT ;  /* 0x0000000aff007c0c */ /* 0x000fe2000bf25070 */
[----:B------:R-:W-:Y:S02]  /*1700*/  ULOP3.LUT UR8, UR7, 0xff000000, URZ, 0xc0, !UPT ;  /* 0xff00000007087892 */ /* 0x000fe4000f8ec03f */
[----:B------:R-:W-:Y:S01]  /*1710*/  UISETP.NE.AND.EX UP0, UPT, UR9, URZ, UPT, UP0 ;  /* 0x0000003f0900728c */ /* 0x000fe2000bf05300 */
[----:B------:R-:W-:Y:S01]  /*1720*/  ISETP.NE.AND.EX P1, PT, RZ, UR11, PT, P1 ;  /* 0x0000000bff007c0c */ /* 0x000fe2000bf25310 */
[----:B------:R-:W-:Y:S01]  /*1730*/  USHF.R.U32.HI UR8, URZ, 0x8, UR8 ;  /* 0x000000083f087899 */ /* 0x000fe20008011608 */
[----:B------:R-:W-:Y:S01]  /*1740*/  ULDC UR9, c[0x0][0x424] ;  /* 0x0001090000097ab9 */ /* 0x000fe20000000800 */
[----:B------:R-:W-:Y:S01]  /*1750*/  UMOV UR4, URZ ;  /* 0x0000003f00047c82 */ /* 0x000fe20008000000 */
[----:B------:R-:W-:Y:S01]  /*1760*/  USEL UR9, UR9, 0x1, UP0 ;  /* 0x0000000109097887 */ /* 0x000fe20008000000 */
[----:B------:R-:W-:Y:S01]  /*1770*/  ULDC UR48, c[0x0][0x288] ;  /* 0x0000a20000307ab9 */ /* 0x000fe20000000800 */
[----:B------:R-:W-:-:S02]  /*1780*/  ULEA.HI UR39, UR39, UR8, URZ, 0x10 ;  /* 0x0000000827277291 */ /* 0x000fc4000f8f803f */
[----:B------:R-:W-:Y:S01]  /*1790*/  UIMAD UR49, UR9, UR49, URZ ;  /* 0x00000031093172a4 */ /* 0x000fe2000f8e023f */
[----:B------:R-:W-:Y:S01]  /*17a0*/  UMOV UR42, UR7 ;  /* 0x00000007002a7c82 */ /* 0x000fe20008000000 */
        /* <DEDUP_REMOVED lines=16> */
.L_x_3191:
[----:B------:R-:W-:Y:S01]  /*18b0*/  UMOV UR43, UR5 ;  /* 0x00000005002b7c82 */ /* 0x000fe20008000000 */
        /* <DEDUP_REMOVED lines=9> */
.L_x_3192:
        /* <DEDUP_REMOVED lines=13> */
.L_x_3193:
[----:B------:R-:W0:Y:S01]  /*1a20*/  LDC R0, c[0x0][0xa80] ;  /* 0x0002a000ff007b82 */ /* 0x000e220000000800 */
[----:B------:R-:W-:Y:S01]  /*1a30*/  UISETP.NE.AND UP0, UPT, UR38, 0x1, UPT ;  /* 0x000000012600788c */ /* 0x000fe2000bf05270 */
[----:B------:R1:W-:Y:S01]  /*1a40*/  STL.128 [R1+0x200], RZ ;  /* 0x000200ff01007387 */ /* 0x0003e20000100c00 */
[C---:B------:R-:W-:Y:S01]  /*1a50*/  IADD3 R36, P0, R2.reuse, 0x200, RZ ;  /* 0x0000020002247810 */ /* 0x040fe20007f1e0ff */
[----:B------:R-:W-:Y:S01]  /*1a60*/  UIADD3 UR49, -UR4, UR49, URZ ;  /* 0x0000003104317290 */ /* 0x000fe2000fffe13f */
[----:B------:R-:W-:Y:S01]  /*1a70*/  IADD3 R35, P1, R2, 0x240, RZ ;  /* 0x0000024002237810 */ /* 0x000fe20007f3e0ff */
[----:B------:R1:W-:Y:S01]  /*1a80*/  STL.128 [R1+0x210], RZ ;  /* 0x000210ff01007387 */ /* 0x0003e20000100c00 */
[----:B------:R-:W-:Y:S01]  /*1a90*/  PLOP3.LUT P2, PT, PT, PT, UP0, 0x80, 0x0 ;  /* 0x000000000000781c */ /* 0x000fe20003f4f008 */
[--C-:B------:R-:W-:Y:S02]  /*1aa0*/  IMAD.X R37, RZ, RZ, R16.reuse, P0 ;  /* 0x000000ffff257224 */ /* 0x100fe400000e0610 */
[----:B------:R1:W-:Y:S01]  /*1ab0*/  STL.128 [R1+0x240], RZ ;  /* 0x000240ff01007387 */ /* 0x0003e20000100c00 */
[----:B------:R-:W-:-:S03]  /*1ac0*/  IMAD.X R34, RZ, RZ, R16, P1 ;  /* 0x000000ffff227224 */ /* 0x000fc600008e0610 */
[----:B------:R1:W-:Y:S04]  /*1ad0*/  STL.128 [R1+0x250], RZ ;  /* 0x000250ff01007387 */ /* 0x0003e80000100c00 */
[----:B------:R1:W-:Y:S04]  /*1ae0*/  STL.128 [R1+0x260], RZ ;  /* 0x000260ff01007387 */ /* 0x0003e80000100c00 */
[----:B------:R1:W-:Y:S04]  /*1af0*/  STL.128 [R1+0x270], RZ ;  /* 0x000270ff01007387 */ /* 0x0003e80000100c00 */
[----:B0-----:R1:W-:Y:S04]  /*1b00*/  STL [R1+0x220], R0 ;  /* 0x0002200001007387 */ /* 0x0013e80000100800 */
        /* <DEDUP_REMOVED lines=28> */
[----:B------:R-:W-:Y:S05]  /*1cd0*/  @!P2 BRA `(.L_x_3194) ;  /* 0x0000008000c0a947 */ /* 0x000fea0003800000 */
[----:B------:R-:W-:Y:S01]  /*1ce0*/  ULDC UR4, c[0x0][0x448] ;  /* 0x0001120000047ab9 */ /* 0x000fe20000000800 */
[----:B------:R-:W-:Y:S02]  /*1cf0*/  USHF.L.U32 UR8, UR5, 0x6, URZ ;  /* 0x0000000605087899 */ /* 0x000fe4000800063f */
[----:B------:R-:W-:Y:S02]  /*1d00*/  UISETP.NE.AND UP0, UPT, UR4, 0x1, UPT ;  /* 0x000000010400788c */ /* 0x000fe4000bf05270 */
[----:B------:R-:W-:Y:S01]  /*1d10*/  UIADD3 UR9, UR8, 0x3f, URZ ;  /* 0x0000003f08097890 */ /* 0x000fe2000fffe03f */
[----:B------:R-:W-:Y:S01]  /*1d20*/  ULDC.64 UR4, c[0x0][0xad8] ;  /* 0x0002b60000047ab9 */ /* 0x000fe20000000a00 */
[----:B------:R-:W-:Y:S02]  /*1d30*/  UIADD3 UR10, UR49, 0x1, -UR48 ;  /* 0x00000001310a7890 */ /* 0x000fe4000fffe830 */
[----:B------:R-:W-:-:S05]  /*1d40*/  UISETP.GE.AND UP1, UPT, UR5, 0x1, UPT ;  /* 0x000000010500788c */ /* 0x000fca000bf26270 */
[----:B------:R-:W-:Y:S01]  /*1d50*/  @UP0 UIADD3 UR6, UR8, 0x3f, URZ ;  /* 0x0000003f08060890 */ /* 0x000fe2000fffe03f */
[----:B------:R-:W-:Y:S01]  /*1d60*/  @UP0 ULDC UR7, c[0x0][0x44c] ;  /* 0x0001130000070ab9 */ /* 0x000fe20000000800 */
[----:B------:R-:W-:Y:S02]  /*1d70*/  PLOP3.LUT P1, PT, PT, PT, UP1, 0x80, 0x0 ;  /* 0x000000000000781c */ /* 0x000fe40003f2f018 */
        /* <DEDUP_REMOVED lines=16> */
.L_x_3196:
[----:B------:R-:W-:-:S11]  /*1e80*/  UISETP.NE.AND UP1, UPT, UR5, 0x1, UPT ;  /* 0x000000010500788c */ /* 0x000fd6000bf25270 */
[----:B------:R-:W-:Y:S02]  /*1e90*/  @UP1 ULDC.64 UR10, c[0x0][0xae0] ;  /* 0x0002b800000a1ab9 */ /* 0x000fe40000000a00 */
[----:B------:R-:W-:-:S04]  /*1ea0*/  UIMAD.WIDE.U32 UR6, UR9, UR10, URZ ;  /* 0x0000000a090672a5 */ /* 0x000fc8000f8e003f */
[----:B------:R-:W-:-:S12]  /*1eb0*/  @UP1 USHF.R.U32.HI UR9, URZ, UR11, UR7 ;  /* 0x0000000b3f091299 */ /* 0x000fd80008011607 */
.L_x_3197:
[----:B------:R-:W-:-:S04]  /*1ec0*/  UIMAD UR9, UR9, UR5, UR5 ;  /* 0x00000005090972a4 */ /* 0x000fc8000f8e0205 */
[----:B------:R-:W-:-:S04]  /*1ed0*/  UISETP.LT.AND UP1, UPT, UR4, UR9, UPT ;  /* 0x000000090400728c */ /* 0x000fc8000bf21270 */
[----:B------:R-:W-:-:S12]  /*1ee0*/  USEL UR4, UR4, UR9, UP1 ;  /* 0x0000000904047287 */ /* 0x000fd80008800000 */
.L_x_3195:
[----:B------:R-:W-:Y:S02]  /*1ef0*/  UIADD3 UR9, UR49, 0x3f, URZ ;  /* 0x0000003f31097890 */ /* 0x000fe4000fffe03f */
[----:B------:R-:W-:Y:S02]  /*1f00*/  UIADD3 UR10, UR4, 0x3f, URZ ;  /* 0x0000003f040a7890 */ /* 0x000fe4000fffe03f */
[----:B------:R-:W-:Y:S02]  /*1f10*/  USHF.R.S32.HI UR4, URZ, 0x1f, UR9 ;  /* 0x0000001f3f047899 */ /* 0x000fe40008011409 */
[----:B------:R-:W-:Y:S01]  /*1f20*/  USHF.R.S32.HI UR11, URZ, 0x1f, UR10 ;  /* 0x0000001f3f0b7899 */ /* 0x000fe2000801140a */
[----:B------:R-:W-:Y:S01]  /*1f30*/  @UP0 ULDC UR6, c[0x0][0x44c] ;  /* 0x0001130000060ab9 */ /* 0x000fe20000000800 */
[----:B------:R-:W-:Y:S02]  /*1f40*/  ULEA.HI UR4, UR4, UR9, URZ, 0x6 ;  /* 0x0000000904047291 */ /* 0x000fe4000f8f303f */
[----:B------:R-:W-:-:S02]  /*1f50*/  ULEA.HI UR11, UR11, UR10, URZ, 0x6 ;  /* 0x0000000a0b0b7291 */ /* 0x000fc4000f8f303f */
[----:B------:R-:W-:Y:S01]  /*1f60*/  UIMAD.WIDE.U32 UR6, UR8, UR6, URZ ;  /* 0x00000006080672a5 */ /* 0x000fe2000f8e003f */
[----:B------:R-:W-:Y:S01]  /*1f70*/  @UP0 ULDC UR9, c[0x0][0x450] ;  /* 0x0001140000090ab9 */ /* 0x000fe20000000800 */
[----:B------:R-:W-:Y:S02]  /*1f80*/  USHF.R.S32.HI UR4, URZ, 0x6, UR4 ;  /* 0x000000063f047899 */ /* 0x000fe40008011404 */
[----:B------:R-:W-:Y:S02]  /*1f90*/  USHF.R.S32.HI UR11, URZ, 0x6, UR11 ;  /* 0x000000063f0b7899 */ /* 0x000fe4000801140b */
[----:B------:R-:W-:Y:S02]  /*1fa0*/  @UP0 USHF.R.U32.HI UR8, URZ, UR9, UR7 ;  /* 0x000000093f080299 */ /* 0x000fe40008011607 */
[----:B------:R-:W-:Y:S02]  /*1fb0*/  UISETP.LT.AND UP0, UPT, UR4, UR11, UPT ;  /* 0x0000000b0400728c */ /* 0x000fe4000bf01270 */
[----:B------:R-:W-:Y:S01]  /*1fc0*/  UIADD3 UR8, UR8, UR49, -UR48 ;  /* 0x0000003108087290 */ /* 0x000fe2000fffe830 */
[----:B------:R-:W-:Y:S01]  /*1fd0*/  ULDC UR6, c[0x0][0xad4] ;  /* 0x0002b50000067ab9 */ /* 0x000fe20000000800 */
[----:B------:R-:W-:-:S02]  /*1fe0*/  USEL UR11, UR4, UR11, UP0 ;  /* 0x0000000b040b7287 */ /* 0x000fc40008000000 */
        /* <DEDUP_REMOVED lines=12> */
.L_x_3199:
[----:B------:R-:W-:-:S11]  /*20b0*/  UISETP.NE.AND UP0, UPT, UR5, 0x1, UPT ;  /* 0x000000010500788c */ /* 0x000fd6000bf05270 */
[----:B------:R-:W-:Y:S02]  /*20c0*/  @UP0 ULDC.64 UR12, c[0x0][0xae0] ;  /* 0x0002b800000c0ab9 */ /* 0x000fe40000000a00 */
[----:B------:R-:W-:-:S04]  /*20d0*/  UIMAD.WIDE.U32 UR6, UR8, UR12, URZ ;  /* 0x0000000c080672a5 */ /* 0x000fc8000f8e003f */
[----:B------:R-:W-:-:S12]  /*20e0*/  @UP0 USHF.R.U32.HI UR8, URZ, UR13, UR7 ;  /* 0x0000000d3f080299 */ /* 0x000fd80008011607 */
.L_x_3200:
[----:B------:R-:W-:-:S04]  /*20f0*/  UIMAD UR5, UR8, UR5, URZ ;  /* 0x00000005080572a4 */ /* 0x000fc8000f8e023f */
[----:B------:R-:W-:-:S04]  /*2100*/  UISETP.LT.AND UP0, UPT, UR4, UR5, UPT ;  /* 0x000000050400728c */ /* 0x000fc8000bf01270 */
[----:B------:R-:W-:-:S12]  /*2110*/  USEL UR4, UR4, UR5, !UP0 ;  /* 0x0000000504047287 */ /* 0x000fd8000c000000 */
.L_x_3198:
        /* <DEDUP_REMOVED lines=15> */
[-C--:B-1----:R-:W-:Y:S01]  /*2210*/  IABS R0, R4.reuse ;  /* 0x0000000400007213 */ /* 0x082fe20000000000 */
        /* <DEDUP_REMOVED lines=31> */
.L_x_3201:
[----:B------:R-:W-:Y:S01]  /*2410*/  UIMAD UR20, UR20, UR4, UR9 ;  /* 0x00000004141472a4 */ /* 0x000fe2000f8e0209 */
[----:B-1----:R-:W-:Y:S02]  /*2420*/  IMAD.U32 R0, RZ, RZ, UR11 ;  /* 0x0000000bff007e24 */ /* 0x002fe4000f8e00ff */
[----:B------:R-:W-:-:S05]  /*2430*/  IMAD.U32 R3, RZ, RZ, UR4 ;  /* 0x00000004ff037e24 */ /* 0x000fca000f8e00ff */
[----:B------:R-:W-:-:S04]  /*2440*/  VIADDMNMX R0, R3, UR20, R0, PT ;  /* 0x0000001403007c46 */ /* 0x000fc8000b800100 */
[----:B------:R-:W-:Y:S02]  /*2450*/  R2UR UR21, R0 ;  /* 0x00000000001572ca */ /* 0x000fe400000e0000 */
[----:B------:R-:W-:-:S11]  /*2460*/  PRMT R0, RZ, 0x7610, R0 ;  /* 0x00007610ff007816 */ /* 0x000fd60000000000 */
[----:B------:R-:W-:-:S06]  /*2470*/  UISETP.GT.AND UP0, UPT, UR21, UR20, UPT ;  /* 0x000000141500728c */ /* 0x000fcc000bf04270 */
[----:B------:R-:W-:-:S13]  /*2480*/  PLOP3.LUT P0, PT, PT, PT, UP0, 0x80, 0x0 ;  /* 0x000000000000781c */ /* 0x000fda0003f0f008 */
        /* <DEDUP_REMOVED lines=106> */
[----:B------:R-:W0:Y:S04]  /*2b30*/  SHFL.IDX PT, R3, R219, RZ, 0x1f ;  /* 0x00001fffdb037589 */ /* 0x000e2800000e0000 */
[----:B------:R-:W5:Y:S04]  /*2b40*/  LDL R20, [R1+0x260] ;  /* 0x0002600001147983 */ /* 0x000f680000100800 */
[----:B------:R-:W5:Y:S04]  /*2b50*/  LDL R21, [R1+0x354] ;  /* 0x0003540001157983 */ /* 0x000f680000100800 */
[----:B--2---:R1:W-:Y:S04]  /*2b60*/  STL [R1+0x240], R0 ;  /* 0x0002400001007387 */ /* 0x0043e80000100800 */
[----:B---3--:R-:W-:Y:S04]  /*2b70*/  STL [R1+0x244], R8 ;  /* 0x0002440801007387 */ /* 0x008fe80000100800 */
[----:B----4-:R2:W-:Y:S01]  /*2b80*/  STL [R1+0x250], R6 ;  /* 0x0002500601007387 */ /* 0x0105e20000100800 */
[----:B0-----:R-:W-:-:S03]  /*2b90*/  R2UR UR4, R3 ;  /* 0x00000000030472ca */ /* 0x001fc600000e0000 */
[----:B------:R-:W3:Y:S04]  /*2ba0*/  LDL R154, [R1+0x30c] ;  /* 0x00030c00019a7983 */ /* 0x000ee80000100800 */
        /* <DEDUP_REMOVED lines=15> */
[----:B-1----:R-:W4:Y:S04]  /*2ca0*/  LDL R0, [R1+0x428] ;  /* 0x0004280001007983 */ /* 0x002f280000100800 */
[----:B------:R-:W4:Y:S04]  /*2cb0*/  LDL R3, [R1+0x42c] ;  /* 0x00042c0001037983 */ /* 0x000f280000100800 */
[----:B--2---:R-:W2:Y:S04]  /*2cc0*/  LDL R6, [R1+0x430] ;  /* 0x0004300001067983 */ /* 0x004ea80000100800 */
[----:B------:R-:W2:Y:S04]  /*2cd0*/  LDL R7, [R1+0x434] ;  /* 0x0004340001077983 */ /* 0x000ea80000100800 */
[----:B------:R-:W2:Y:S04]  /*2ce0*/  LDL R8, [R1+0x438] ;  /* 0x0004380001087983 */ /* 0x000ea80000100800 */
[----:B------:R-:W2:Y:S01]  /*2cf0*/  LDL R9, [R1+0x43c] ;  /* 0x00043c0001097983 */ /* 0x000ea20000100800 */
[----:B------:R-:W-:-:S04]  /*2d00*/  ULEA.HI UR5, UR4, UR4, URZ, 0x1 ;  /* 0x0000000404057291 */ /* 0x000fc8000f8f083f */
[----:B------:R-:W-:-:S04]  /*2d10*/  ULOP3.LUT UR5, UR5, 0x1fffe, URZ, 0xc0, !UPT ;  /* 0x0001fffe05057892 */ /* 0x000fc8000f8ec03f */
[----:B------:R-:W-:-:S04]  /*2d20*/  UIADD3 UR5, UR4, -UR5, URZ ;  /* 0x8000000504057290 */ /* 0x000fc8000fffe03f */
[----:B------:R-:W-:-:S04]  /*2d30*/  ULEA UR5, UR5, UR47, 0xf ;  /* 0x0000002f05057291 */ /* 0x000fc8000f8e783f */
[----:B------:R-:W-:-:S04]  /*2d40*/  UIADD3 UR5, UR5, 0x400, URZ ;  /* 0x0000040005057890 */ /* 0x000fc8000fffe03f */
[----:B------:R-:W-:-:S04]  /*2d50*/  USHF.R.U32.HI UR5, URZ, 0x4, UR5 ;  /* 0x000000043f057899 */ /* 0x000fc80008011605 */
[----:B------:R-:W-:Y:S02]  /*2d60*/  ULOP3.LUT UR5, UR5, 0x3fff, URZ, 0xc0, !UPT ;  /* 0x00003fff05057892 */ /* 0x000fe4000f8ec03f */
[----:B------:R-:W-:Y:S02]  /*2d70*/  UIADD3 UR4, UR47, 0x36400, URZ ;  /* 0x000364002f047890 */ /* 0x000fe4000fffe03f */
[----:B------:R-:W-:Y:S01]  /*2d80*/  ULOP3.LUT UR22, UR5, 0x2000000, URZ, 0xfc, !UPT ;  /* 0x0200000005167892 */ /* 0x000fe2000f8efc3f */
[----:B-----5:R0:W-:Y:S01]  /*2d90*/  STL [R1+0x33c], R5 ;  /* 0x00033c0501007387 */ /* 0x0201e20000100800 */
[----:B------:R-:W-:-:S04]  /*2da0*/  USHF.R.U32.HI UR4, URZ, 0x4, UR4 ;  /* 0x000000043f047899 */ /* 0x000fc80008011604 */
[----:B------:R-:W-:Y:S01]  /*2db0*/  LEA R4, R4, UR22, 0xc ;  /* 0x0000001604047c11 */ /* 0x000fe2000f8e60ff */
[----:B0-----:R-:W-:-:S03]  /*2dc0*/  IMAD.MOV.U32 R5, RZ, RZ, 0x40000040 ;  /* 0x40000040ff057424 */ /* 0x001fc600078e00ff */
[----:B------:R-:W-:Y:S01]  /*2dd0*/  R2UR UR14, R4 ;  /* 0x00000000040e72ca */ /* 0x000fe200000e0000 */
[----:B------:R-:W-:Y:S01]  /*2de0*/  ULOP3.LUT UR4, UR4, 0x3fff, URZ, 0xc0, !UPT ;  /* 0x00003fff04047892 */ /* 0x000fe2000f8ec03f */
[----:B------:R-:W-:-:S03]  /*2df0*/  R2UR UR15, R5 ;  /* 0x00000000050f72ca */ /* 0x000fc600000e0000 */
[----:B------:R-:W-:Y:S01]  /*2e00*/  ULOP3.LUT UR12, UR4, 0x10000, URZ, 0xfc, !UPT ;  /* 0x00010000040c7892 */ /* 0x000fe2000f8efc3f */
        /* <DEDUP_REMOVED lines=111> */
[----:B---3--:R-:W-:Y:S04]  /*3500*/  STL [R1+0x30c], R154 ;  /* 0x00030c9a01007387 */ /* 0x008fe80000100800 */
        /* <DEDUP_REMOVED lines=17> */
[----:B--2---:R-:W-:Y:S04]  /*3620*/  STL [R1+0x430], R6 ;  /* 0x0004300601007387 */ /* 0x004fe80000100800 */
[----:B------:R-:W-:Y:S04]  /*3630*/  STL [R1+0x434], R7 ;  /* 0x0004340701007387 */ /* 0x000fe80000100800 */
[----:B------:R-:W-:Y:S04]  /*3640*/  STL [R1+0x438], R8 ;  /* 0x0004380801007387 */ /* 0x000fe80000100800 */
[----:B------:R-:W-:Y:S01]  /*3650*/  STL [R1+0x43c], R9 ;  /* 0x00043c0901007387 */ /* 0x000fe20000100800 */
[----:B------:R-:W-:Y:S01]  /*3660*/  UMOV UR17, 0x40000040 ;  /* 0x4000004000117882 */ /* 0x000fe20000000000 */
[----:B------:R-:W-:-:S02]  /*3670*/  WARPGROUP.DEPBAR.LE gsb0, 0x0 ;  /* 0x00008000000079c5 */ /* 0x000fc40000010000 */
        /* <DEDUP_REMOVED lines=277> */
[----:B------:R-:W0:Y:S03]  /*47d0*/  S2R R169, SR_TID.X ;  /* 0x0000000000a97919 */ /* 0x000e260000002100 */
[----:B------:R1:W-:Y:S04]  /*47e0*/  STL [R1+0x240], R0 ;  /* 0x0002400001007387 */ /* 0x0003e80000100800 */
[----:B------:R1:W-:Y:S04]  /*47f0*/  STL [R1+0x244], R72 ;  /* 0x0002444801007387 */ /* 0x0003e80000100800 */
[----:B------:R1:W-:Y:S04]  /*4800*/  STL [R1+0x248], R74 ;  /* 0x0002484a01007387 */ /* 0x0003e80000100800 */
[----:B------:R1:W-:Y:S04]  /*4810*/  STL [R1+0x24c], R76 ;  /* 0x00024c4c01007387 */ /* 0x0003e80000100800 */
[----:B------:R1:W-:Y:S04]  /*4820*/  STL [R1+0x250], R4 ;  /* 0x0002500401007387 */ /* 0x0003e80000100800 */
[----:B------:R1:W-:Y:S04]  /*4830*/  STL [R1+0x254], R78 ;  /* 0x0002544e01007387 */ /* 0x0003e80000100800 */
[----:B--2---:R1:W-:Y:S04]  /*4840*/  STL [R1+0x258], R80 ;  /* 0x0002585001007387 */ /* 0x0043e80000100800 */
[----:B------:R1:W-:Y:S01]  /*4850*/  STL [R1+0x25c], R82 ;  /* 0x00025c5201007387 */ /* 0x0003e20000100800 */
[----:B0-----:R-:W-:-:S03]  /*4860*/  LOP3.LUT R169, R169, 0x7f, RZ, 0xc0, !PT ;  /* 0x0000007fa9a97812 */ /* 0x001fc600078ec0ff */
        /* <DEDUP_REMOVED lines=120> */
[----:B------:R-:W-:Y:S06]  /*4ff0*/  BAR.ARV 0xf, 0x100 ;  /* 0x03c4000000007b1d */ /* 0x000fec0000002000 */
[----:B------:R-:W-:Y:S01]  /*5000*/  ISETP.NE.AND P1, PT, R169, RZ, PT ;  /* 0x000000ffa900720c */ /* 0x000fe20003f25270 */
[----:B------:R-:W-:-:S12]  /*5010*/  BSSY B0, `(.L_x_3203) ;  /* 0x0000007000007945 */ /* 0x000fd80003800000 */
[----:B-1----:R-:W-:Y:S05]  /*5020*/  @P1 BRA `(.L_x_3204) ;  /* 0x0000000000141947 */ /* 0x002fea0003800000 */
[----:B------:R-:W2:Y:S02]  /*5030*/  LDL R0, [R1+0x1e8] ;  /* 0x0001e80001007983 */ /* 0x000ea40000100800 */
[----:B--2---:R-:W-:-:S05]  /*5040*/  LEA R0, R0, UR47, 0x3 ;  /* 0x0000002f00007c11 */ /* 0x004fca000f8e18ff */
[----:B------:R-:W-:-:S05]  /*5050*/  VIADD R0, R0, 0x38860 ;  /* 0x0003886000007836 */ /* 0x000fca0000000000 */
[----:B------:R-:W-:-:S04]  /*5060*/  PRMT R0, RZ, 0x654, R0 ;  /* 0x00000654ff007816 */ /* 0x000fc80000000000 */
[----:B------:R0:W-:Y:S03]  /*5070*/  SYNCS.ARRIVE.TRANS64.RED.A1T0 RZ, [R0+URZ], RZ ;  /* 0x000000ff00ff79a7 */ /* 0x0001e6000810043f */
.L_x_3204:
[----:B------:R-:W-:Y:S05]  /*5080*/  BSYNC B0 ;  /* 0x0000000000007941 */ /* 0x000fea0003800000 */
.L_x_3203:
[----:B------:R-:W-:-:S04]  /*5090*/  UIADD3 UR6, UR21, -0x2, URZ ;  /* 0xfffffffe15067890 */ /* 0x000fc8000fffe03f */
[----:B------:R-:W-:-:S06]  /*50a0*/  UISETP.GE.AND UP0, UPT, UR6, UR20, UPT ;  /* 0x000000140600728c */ /* 0x000fcc000bf06270 */
[----:B------:R-:W-:-:S13]  /*50b0*/  PLOP3.LUT P0, PT, PT, PT, UP0, 0x80, 0x0 ;  /* 0x000000000000781c */ /* 0x000fda0003f0f008 */
[----:B------:R-:W-:Y:S05]  /*50c0*/  @!P0 BRA `(.L_x_3205) ;  /* 0x0000003c00688947 */ /* 0x000fea0003800000 */
[----:B------:R-:W-:-:S05]  /*50d0*/  UMOV UR21, UR6 ;  /* 0x0000000600157c82 */ /* 0x000fca0008000000 */
.L_x_3208:
[----:B0-----:R-:W2:Y:S04]  /*50e0*/  LDL R0, [R1+0x1e8] ;  /* 0x0001e80001007983 */ /* 0x001ea80000100800 */
        /* <DEDUP_REMOVED lines=63> */
[----:B------:R-:W5:Y:S01]  /*54e0*/  LDL.64 R6, [R1+0x438] ;  /* 0x0004380001067983 */ /* 0x000f620000100a00 */
[----:B--2---:R-:W-:-:S05]  /*54f0*/  IMAD R138, R0, 0x40, R22 ;  /* 0x00000040008a7824 */ /* 0x004fca00078e0216 */
[----:B------:R-:W-:Y:S01]  /*5500*/  LEA R138, R138, UR47, 0x2 ;  /* 0x0000002f8a8a7c11 */ /* 0x000fe2000f8e10ff */
[----:B------:R-:W-:Y:S06]  /*5510*/  BAR.SYNC.DEFER_BLOCKING 0xe, 0x100 ;  /* 0x0384000000007b1d */ /* 0x000fec0000010000 */
[----:B------:R-:W3:Y:S04]  /*5520*/  LDS R3, [R138+0x38400] ;  /* 0x038400008a037984 */ /* 0x000ee80000000800 */
[----:B------:R-:W0:Y:S01]  /*5530*/  LDS R138, [R138+0x38420] ;  /* 0x038420008a8a7984 */ /* 0x000e220000000800 */
        /* <DEDUP_REMOVED lines=60> */
[-C--:B------:R-:W-:Y:S01]  /*5900*/  FMUL.FTZ R80, R80, R3.reuse ;  /* 0x0000000350507220 */ /* 0x080fe20000410000 */
[----:B------:R-:W-:Y:S01]  /*5910*/  FMUL.FTZ R81, R81, R3 ;  /* 0x0000000351517220 */ /* 0x000fe20000410000 */
[C---:B------:R-:W-:Y:S01]  /*5920*/  FMUL.FTZ R79, R3.reuse, R79 ;  /* 0x0000004f034f7220 */ /* 0x040fe20000410000 */
[----:B------:R-:W-:Y:S01]  /*5930*/  FMUL.FTZ R78, R3, R78 ;  /* 0x0000004e034e7220 */ /* 0x000fe20000410000 */
[C---:B0-----:R-:W-:Y:S01]  /*5940*/  FMUL.FTZ R77, R138.reuse, R77 ;  /* 0x0000004d8a4d7220 */ /* 0x041fe20000410000 */
        /* <DEDUP_REMOVED lines=90> */
[----:B------:R0:W-:Y:S01]  /*5ef0*/  STL.64 [R1+0x420], R72 ;  /* 0x0004204801007387 */ /* 0x0001e20000100a00 */
[C---:B------:R-:W-:Y:S01]  /*5f00*/  FMUL.FTZ R7, R138.reuse, R7 ;  /* 0x000000078a077220 */ /* 0x040fe20000410000 */
[----:B------:R-:W-:Y:S02]  /*5f10*/  FMUL.FTZ R6, R138, R6 ;  /* 0x000000068a067220 */ /* 0x000fe40000410000 */
        /* <DEDUP_REMOVED lines=34> */
[----:B0-----:R-:W4:Y:S04]  /*6140*/  LDL R72, [R1+0x244] ;  /* 0x0002440001487983 */ /* 0x001f280000100800 */
[----:B-1----:R-:W5:Y:S04]  /*6150*/  LDL R74, [R1+0x248] ;  /* 0x00024800014a7983 */ /* 0x002f680000100800 */
[----:B------:R-:W5:Y:S04]  /*6160*/  LDL R76, [R1+0x24c] ;  /* 0x00024c00014c7983 */ /* 0x000f680000100800 */
[----:B------:R-:W5:Y:S04]  /*6170*/  LDL R14, [R1+0x250] ;  /* 0x00025000010e7983 */ /* 0x000f680000100800 */
[----:B------:R-:W5:Y:S04]  /*6180*/  LDL R78, [R1+0x254] ;  /* 0x00025400014e7983 */ /* 0x000f680000100800 */
[----:B------:R-:W5:Y:S04]  /*6190*/  LDL R82, [R1+0x258] ;  /* 0x0002580001527983 */ /* 0x000f680000100800 */
[----:B------:R-:W5:Y:S04]  /*61a0*/  LDL R84, [R1+0x25c] ;  /* 0x00025c0001547983 */ /* 0x000f680000100800 */
[----:B--2---:R-:W2:Y:S04]  /*61b0*/  LDL R4, [R1+0x260] ;  /* 0x0002600001047983 */ /* 0x004ea80000100800 */
[----:B------:R-:W2:Y:S04]  /*61c0*/  LDL R86, [R1+0x264] ;  /* 0x0002640001567983 */ /* 0x000ea80000100800 */
[----:B------:R-:W2:Y:S04]  /*61d0*/  LDL R88, [R1+0x268] ;  /* 0x0002680001587983 */ /* 0x000ea80000100800 */
[----:B------:R-:W2:Y:S04]  /*61e0*/  LDL R90, [R1+0x26c] ;  /* 0x00026c00015a7983 */ /* 0x000ea80000100800 */
[----:B---3--:R-:W3:Y:S04]  /*61f0*/  LDL R6, [R1+0x270] ;  /* 0x0002700001067983 */ /* 0x008ee80000100800 */
[----:B------:R-:W3:Y:S04]  /*6200*/  LDL R92, [R1+0x274] ;  /* 0x00027400015c7983 */ /* 0x000ee80000100800 */
        /* <DEDUP_REMOVED lines=114> */
[----:B------:R-:W-:Y:S04]  /*6930*/  STL [R1+0x240], R80 ;  /* 0x0002405001007387 */ /* 0x000fe80000100800 */
[----:B----4-:R-:W-:Y:S04]  /*6940*/  STL [R1+0x244], R72 ;  /* 0x0002444801007387 */ /* 0x010fe80000100800 */
[----:B-----5:R-:W-:Y:S04]  /*6950*/  STL [R1+0x248], R74 ;  /* 0x0002484a01007387 */ /* 0x020fe80000100800 */
        /* <DEDUP_REMOVED lines=8> */
[----:B------:R-:W-:Y:S04]  /*69e0*/  STL [R1+0x26c], R90 ;  /* 0x00026c5a01007387 */ /* 0x000fe80000100800 */
[----:B---3--:R-:W-:Y:S04]  /*69f0*/  STL [R1+0x270], R6 ;  /* 0x0002700601007387 */ /* 0x008fe80000100800 */
        /* <DEDUP_REMOVED lines=158> */
[----:B0-----:R-:W-:Y:S01]  /*73e0*/  @!P0 IMAD.MOV.U32 R0, RZ, RZ, RZ ;  /* 0x000000ffff008224 */ /* 0x001fe200078e00ff */
[----:B------:R-:W3:Y:S04]  /*73f0*/  @!P0 LDL R3, [R1+0x1ec] ;  /* 0x0001ec0001038983 */ /* 0x000ee80000100800 */
[----:B------:R-:W-:Y:S02]  /*7400*/  LEA R4, R0, UR22, 0xc ;  /* 0x0000001600047c11 */ /* 0x000fe4000f8e60ff */
[----:B------:R-:W4:Y:S02]  /*7410*/  LDL R0, [R1+0x1f0] ;  /* 0x0001f00001007983 */ /* 0x000f240000100800 */
[C---:B------:R-:W-:Y:S01]  /*7420*/  R2UR UR14, R4.reuse ;  /* 0x00000000040e72ca */ /* 0x040fe200000e0000 */
[----:B------:R-:W-:-:S05]  /*7430*/  VIADD R6, R4, 0x80 ;  /* 0x0000008004067836 */ /* 0x000fca0000000000 */
[----:B------:R-:W-:Y:S01]  /*7440*/  R2UR UR18, R6 ;  /* 0x00000000061272ca */ /* 0x000fe200000e0000 */
[C---:B------:R-:W-:Y:S02]  /*7450*/  VIADD R6, R4.reuse, 0x100 ;  /* 0x0000010004067836 */ /* 0x040fe40000000000 */
[----:B------:R-:W-:-:S03]  /*7460*/  VIADD R4, R4, 0x180 ;  /* 0x0000018004047836 */ /* 0x000fc60000000000 */
[----:B------:R-:W-:Y:S02]  /*7470*/  R2UR UR6, R6 ;  /* 0x00000000060672ca */ /* 0x000fe400000e0000 */
[----:B------:R-:W-:Y:S01]  /*7480*/  R2UR UR10, R4 ;  /* 0x00000000040a72ca */ /* 0x000fe200000e0000 */
        /* <DEDUP_REMOVED lines=142> */
[----:B------:R-:W4:Y:S04]  /*7d70*/  LDL R78, [R1+0x248] ;  /* 0x00024800014e7983 */ /* 0x000f280000100800 */
[----:B-1----:R-:W4:Y:S04]  /*7d80*/  LDL R80, [R1+0x24c] ;  /* 0x00024c0001507983 */ /* 0x002f280000100800 */
[----:B------:R-:W4:Y:S04]  /*7d90*/  LDL R8, [R1+0x250] ;  /* 0x0002500001087983 */ /* 0x000f280000100800 */
[----:B------:R-:W4:Y:S04]  /*7da0*/  LDL R82, [R1+0x254] ;  /* 0x0002540001527983 */ /* 0x000f280000100800 */
[----:B--2---:R-:W2:Y:S04]  /*7db0*/  LDL R84, [R1+0x258] ;  /* 0x0002580001547983 */ /* 0x004ea80000100800 */
[----:B------:R-:W2:Y:S04]  /*7dc0*/  LDL R86, [R1+0x25c] ;  /* 0x00025c0001567983 */ /* 0x000ea80000100800 */
[----:B------:R-:W2:Y:S04]  /*7dd0*/  LDL R10, [R1+0x260] ;  /* 0x00026000010a7983 */ /* 0x000ea80000100800 */
[----:B-----5:R-:W5:Y:S04]  /*7de0*/  LDL R88, [R1+0x264] ;  /* 0x0002640001587983 */ /* 0x020f680000100800 */
        /* <DEDUP_REMOVED lines=127> */
[----:B-----5:R-:W-:Y:S04]  /*85e0*/  STL [R1+0x264], R88 ;  /* 0x0002645801007387 */ /* 0x020fe80000100800 */
        /* <DEDUP_REMOVED lines=118> */
[----:B------:R-:W-:Y:S01]  /*8d50*/  VIADD R0, R0, 0x1 ;  /* 0x0000000100007836 */ /* 0x000fe20000000000 */
[----:B------:R-:W-:Y:S01]  /*8d60*/  @!P0 LOP3.LUT R4, R3, 0x1, RZ, 0x3c, !PT ;  /* 0x0000000103048812 */ /* 0x000fe200078e3cff */
[----:B------:R-:W-:Y:S03]  /*8d70*/  BSSY B0, `(.L_x_3206) ;  /* 0x000000e000007945 */ /* 0x000fe60003800000 */
[----:B------:R0:W-:Y:S04]  /*8d80*/  STL [R1+0x1f0], R0 ;  /* 0x0001f00001007387 */ /* 0x0001e80000100800 */
[----:B------:R1:W-:Y:S01]  /*8d90*/  @!P0 STL [R1+0x1ec], R4 ;  /* 0x0001ec0401008387 */ /* 0x0003e20000100800 */
[----:B0-----:R-:W-:Y:S01]  /*8da0*/  IMAD.U32 R0, RZ, RZ, UR21 ;  /* 0x00000015ff007e24 */ /* 0x001fe2000f8e00ff */
[----:B------:R-:W-:-:S02]  /*8db0*/  UIADD3 UR21, UR21, -0x1, URZ ;  /* 0xffffffff15157890 */ /* 0x000fc4000fffe03f */
[----:B------:R1:W-:Y:S01]  /*8dc0*/  @!P0 STL [R1+0x1e8], RZ ;  /* 0x0001e8ff01008387 */ /* 0x0003e20000100800 */
[----:B------:R-:W-:Y:S06]  /*8dd0*/  BAR.ARV 0xf, 0x100 ;  /* 0x03c4000000007b1d */ /* 0x000fec0000002000 */
[----:B------:R-:W-:Y:S01]  /*8de0*/  ISETP.GT.AND P0, PT, R0, UR20, PT ;  /* 0x0000001400007c0c */ /* 0x000fe2000bf04270 */
[----:B------:R-:W-:-:S12]  /*8df0*/  @P1 BRA `(.L_x_3207) ;  /* 0x0000000000141947 */ /* 0x000fd80003800000 */
[----:B------:R-:W2:Y:S02]  /*8e00*/  LDL R0, [R1+0x1e8] ;  /* 0x0001e80001007983 */ /* 0x000ea40000100800 */
[----:B--2---:R-:W-:-:S05]  /*8e10*/  LEA R0, R0, UR47, 0x3 ;  /* 0x0000002f00007c11 */ /* 0x004fca000f8e18ff */
[----:B------:R-:W-:-:S05]  /*8e20*/  VIADD R0, R0, 0x38860 ;  /* 0x0003886000007836 */ /* 0x000fca0000000000 */
[----:B------:R-:W-:-:S04]  /*8e30*/  PRMT R0, RZ, 0x654, R0 ;  /* 0x00000654ff007816 */ /* 0x000fc80000000000 */
[----:B------:R0:W-:Y:S03]  /*8e40*/  SYNCS.ARRIVE.TRANS64.RED.A1T0 RZ, [R0+URZ], RZ ;  /* 0x000000ff00ff79a7 */ /* 0x0001e6000810043f */
.L_x_3207:
[----:B------:R-:W-:Y:S05]  /*8e50*/  BSYNC B0 ;  /* 0x0000000000007941 */ /* 0x000fea0003800000 */
.L_x_3206:
[----:B------:R-:W-:Y:S05]  /*8e60*/  @P0 BRA `(.L_x_3208) ;  /* 0xffffffc0009c0947 */ /* 0x000fea000383ffff */
.L_x_3205:
[----:B------:R-:W2:Y:S04]  /*8e70*/  LDL R135, [R1+0x1e8] ;  /* 0x0001e80001877983 */ /* 0x000ea80000100800 */
[----:B------:R-:W3:Y:S04]  /*8e80*/  LDL.64 R6, [R1+0x240] ;  /* 0x0002400001067983 */ /* 0x000ee80000100a00 */
[----:B-1----:R-:W4:Y:S04]  /*8e90*/  LDL.64 R4, [R1+0x250] ;  /* 0x0002500001047983 */ /* 0x002f280000100a00 */
        /* <DEDUP_REMOVED lines=62> */
[----:B--2---:R-:W-:-:S05]  /*9280*/  IMAD R135, R135, 0x40, R22 ;  /* 0x0000004087877824 */ /* 0x004fca00078e0216 */
[----:B------:R-:W-:Y:S01]  /*9290*/  LEA R135, R135, UR47, 0x2 ;  /* 0x0000002f87877c11 */ /* 0x000fe2000f8e10ff */
[----:B------:R-:W-:Y:S06]  /*92a0*/  BAR.SYNC.DEFER_BLOCKING 0xe, 0x100 ;  /* 0x0384000000007b1d */ /* 0x000fec0000010000 */
[----:B0-----:R-:W3:Y:S04]  /*92b0*/  LDS R0, [R135+0x38400] ;  /* 0x0384000087007984 */ /* 0x001ee80000000800 */
[----:B------:R-:W5:Y:S01]  /*92c0*/  LDS R135, [R135+0x38420] ;  /* 0x0384200087877984 */ /* 0x000f620000000800 */
[C---:B---3--:R-:W-:Y:S01]  /*92d0*/  FMUL.FTZ R7, R0.reuse, R7 ;  /* 0x0000000700077220 */ /* 0x048fe20000410000 */
[C---:B------:R-:W-:Y:S01]  /*92e0*/  FMUL.FTZ R6, R0.reuse, R6 ;  /* 0x0000000600067220 */ /* 0x040fe20000410000 */
[C---:B----4-:R-:W-:Y:S01]  /*92f0*/  FMUL.FTZ R5, R0.reuse, R5 ;  /* 0x0000000500057220 */ /* 0x050fe20000410000 */
[----:B------:R-:W-:-:S03]  /*9300*/  FMUL.FTZ R4, R0, R4 ;  /* 0x0000000400047220 */ /* 0x000fc60000410000 */
[----:B------:R0:W-:Y:S04]  /*9310*/  STL.64 [R1+0x240], R6 ;  /* 0x0002400601007387 */ /* 0x0001e80000100a00 */
[----:B------:R1:W-:Y:S04]  /*9320*/  STL.64 [R1+0x250], R4 ;  /* 0x0002500401007387 */ /* 0x0003e80000100a00 */
[----:B0-----:R-:W2:Y:S04]  /*9330*/  LDL.64 R6, [R1+0x438] ;  /* 0x0004380001067983 */ /* 0x001ea80000100a00 */
[----:B-1----:R-:W3:Y:S01]  /*9340*/  LDL.64 R4, [R1+0x418] ;  /* 0x0004180001047983 */ /* 0x002ee20000100a00 */
[C---:B-----5:R-:W-:Y:S01]  /*9350*/  FMUL.FTZ R11, R135.reuse, R11 ;  /* 0x0000000b870b7220 */ /* 0x060fe20000410000 */
[C---:B------:R-:W-:Y:S01]  /*9360*/  FMUL.FTZ R10, R135.reuse, R10 ;  /* 0x0000000a870a7220 */ /* 0x040fe20000410000 */
[C---:B------:R-:W-:Y:S01]  /*9370*/  FMUL.FTZ R133, R0.reuse, R133 ;  /* 0x0000008500857220 */ /* 0x040fe20000410000 */
[C---:B------:R-:W-:Y:S01]  /*9380*/  FMUL.FTZ R132, R0.reuse, R132 ;  /* 0x0000008400847220 */ /* 0x040fe20000410000 */
[C---:B------:R-:W-:Y:S01]  /*9390*/  FMUL.FTZ R131, R0.reuse, R131 ;  /* 0x0000008300837220 */ /* 0x040fe20000410000 */
        /* <DEDUP_REMOVED lines=116> */
[----:B0-----:R-:W-:-:S02]  /*9ae0*/  VIADD R10, R3, 0x1 ;  /* 0x00000001030a7836 */ /* 0x001fc40000000000 */
        /* <DEDUP_REMOVED lines=32> */
[----:B------:R0:W-:Y:S01]  /*9cf0*/  STL.64 [R1+0x258], R72 ;  /* 0x0002584801007387 */ /* 0x0001e20000100a00 */
[C---:B--2---:R-:W-:Y:S01]  /*9d00*/  FMUL.FTZ R7, R135.reuse, R7 ;  /* 0x0000000787077220 */ /* 0x044fe20000410000 */
[C---:B------:R-:W-:Y:S01]  /*9d10*/  FMUL.FTZ R6, R135.reuse, R6 ;  /* 0x0000000687067220 */ /* 0x040fe20000410000 */
[C---:B---3--:R-:W-:Y:S01]  /*9d20*/  FMUL.FTZ R5, R135.reuse, R5 ;  /* 0x0000000587057220 */ /* 0x048fe20000410000 */
[----:B------:R-:W-:Y:S01]  /*9d30*/  FMUL.FTZ R4, R135, R4 ;  /* 0x0000000487047220 */ /* 0x000fe20000410000 */
        /* <DEDUP_REMOVED lines=33> */
[----:B------:R-:W-:Y:S01]  /*9f50*/  BSSY B0, `(.L_x_3209) ;  /* 0x0000007000007945 */ /* 0x000fe20003800000 */
[----:B------:R-:W-:-:S11]  /*9f60*/  IMAD.MOV.U32 R0, RZ, RZ, 0x1 ;  /* 0x00000001ff007424 */ /* 0x000fd600078e00ff */
[----:B0-----:R-:W-:Y:S05]  /*9f70*/  @P0 BRA `(.L_x_3210) ;  /* 0x0000000000100947 */ /* 0x001fea0003800000 */
[----:B------:R-:W2:Y:S04]  /*9f80*/  LDL R4, [R1+0x1ec] ;  /* 0x0001ec0001047983 */ /* 0x000ea80000100800 */
[----:B------:R0:W-:Y:S01]  /*9f90*/  STL [R1+0x1e8], RZ ;  /* 0x0001e8ff01007387 */ /* 0x0001e20000100800 */
[----:B--2---:R-:W-:-:S05]  /*9fa0*/  LOP3.LUT R4, R4, 0x1, RZ, 0x3c, !PT ;  /* 0x0000000104047812 */ /* 0x004fca00078e3cff */
[----:B------:R0:W-:Y:S02]  /*9fb0*/  STL [R1+0x1ec], R4 ;  /* 0x0001ec0401007387 */ /* 0x0001e40000100800 */
.L_x_3210:
[----:B------:R-:W-:Y:S05]  /*9fc0*/  BSYNC B0 ;  /* 0x0000000000007941 */ /* 0x000fea0003800000 */
.L_x_3209:
[----:B------:R-:W-:Y:S05]  /*9fd0*/  BRA `(.L_x_3202) ;  /* 0x000001d800f07947 */ /* 0x000fea0003800000 */
.L_x_3194:
[----:B------:R-:W0:Y:S01]  /*9fe0*/  S2R R3, SR_TID.X ;  /* 0x0000000000037919 */ /* 0x000e220000002100 */
[----:B------:R-:W-:Y:S01]  /*9ff0*/  UISETP.NE.AND UP0, UPT, UR38, URZ, UPT ;  /* 0x0000003f2600728c */ /* 0x000fe2000bf05270 */
[----:B-1----:R-:W-:Y:S01]  /*a000*/  IMAD.U32 R0, RZ, RZ, UR5 ;  /* 0x00000005ff007e24 */ /* 0x002fe2000f8e00ff */
[----:B------:R-:W-:Y:S01]  /*a010*/  UMOV UR4, 0x1 ;  /* 0x0000000100047882 */ /* 0x000fe20000000000 */
[----:B------:R-:W-:Y:S01]  /*a020*/  IMAD.MOV.U32 R5, RZ, RZ, 0x80 ;  /* 0x00000080ff057424 */ /* 0x000fe200078e00ff */
[----:B------:R-:W-:Y:S01]  /*a030*/  USEL UR4, UR4, 0x2, !UP0 ;  /* 0x0000000204047887 */ /* 0x000fe2000c000000 */
[----:B------:R-:W-:Y:S01]  /*a040*/  IMAD.MOV.U32 R6, RZ, RZ, 0x1 ;  /* 0x00000001ff067424 */ /* 0x000fe200078e00ff */
[----:B------:R-:W-:Y:S01]  /*a050*/  UIADD3 UR7, UP1, UR36, 0x38830, URZ ;  /* 0x0003883024077890 */ /* 0x000fe2000ff3e03f */
[----:B------:R-:W-:Y:S01]  /*a060*/  IMAD.MOV.U32 R7, RZ, RZ, RZ ;  /* 0x000000ffff077224 */ /* 0x000fe200078e00ff */
[----:B------:R-:W-:Y:S01]  /*a070*/  UIADD3 UR9, UP0, UR36, 0x38840, URZ ;  /* 0x0003884024097890 */ /* 0x000fe2000ff1e03f */
[----:B------:R1:W-:Y:S01]  /*a080*/  STL [R1+0x70], R0 ;  /* 0x0000700001007387 */ /* 0x0003e20000100800 */
[----:B------:R-:W-:Y:S01]  /*a090*/  IMAD.U32 R13, RZ, RZ, UR4 ;  /* 0x00000004ff0d7e24 */ /* 0x000fe2000f8e00ff */
[----:B------:R-:W-:Y:S01]  /*a0a0*/  UIADD3 UR4, UP2, UR36, 0x38850, URZ ;  /* 0x0003885024047890 */ /* 0x000fe2000ff5e03f */
[----:B------:R-:W-:Y:S01]  /*a0b0*/  IMAD.MOV.U32 R8, RZ, RZ, 0x1 ;  /* 0x00000001ff087424 */ /* 0x000fe200078e00ff */
[----:B------:R-:W-:Y:S01]  /*a0c0*/  UIADD3 UR8, UP3, UR36, 0x38860, URZ ;  /* 0x0003886024087890 */ /* 0x000fe2000ff7e03f */
[----:B------:R-:W-:Y:S01]  /*a0d0*/  IMAD.MOV.U32 R9, RZ, RZ, RZ ;  /* 0x000000ffff097224 */ /* 0x000fe200078e00ff */
[----:B------:R-:W-:Y:S01]  /*a0e0*/  UIADD3.X UR6, URZ, UR37, URZ, UP2, !UPT ;  /* 0x000000253f067290 */ /* 0x000fe200097fe43f */
[----:B------:R-:W-:Y:S01]  /*a0f0*/  IMAD.MOV.U32 R12, RZ, RZ, 0x2000 ;  /* 0x00002000ff0c7424 */ /* 0x000fe200078e00ff */
[----:B------:R-:W-:Y:S01]  /*a100*/  ULDC UR11, c[0x0][0x448] ;  /* 0x00011200000b7ab9 */ /* 0x000fe20000000800 */
[----:B------:R-:W-:Y:S01]  /*a110*/  UIADD3.X UR10, URZ, UR37, URZ, UP3, !UPT ;  /* 0x000000253f0a7290 */ /* 0x000fe20009ffe43f */
[----:B-1----:R-:W-:Y:S01]  /*a120*/  IMAD.U32 R0, RZ, RZ, UR4 ;  /* 0x00000004ff007e24 */ /* 0x002fe2000f8e00ff */
[----:B------:R-:W-:Y:S01]  /*a130*/  UIADD3.X UR4, URZ, UR37, URZ, UP1, !UPT ;  /* 0x000000253f047290 */ /* 0x000fe20008ffe43f */
[----:B------:R1:W-:Y:S01]  /*a140*/  STL.64 [R1+0x60], R8 ;  /* 0x0000600801007387 */ /* 0x0003e20000100a00 */
[----:B------:R-:W-:Y:S01]  /*a150*/  UISETP.NE.AND UP1, UPT, UR11, 0x1, UPT ;  /* 0x000000010b00788c */ /* 0x000fe2000bf25270 */
[----:B------:R-:W-:Y:S01]  /*a160*/  IMAD.MOV.U32 R11, RZ, RZ, 0x100 ;  /* 0x00000100ff0b7424 */ /* 0x000fe200078e00ff */
[----:B------:R-:W-:Y:S01]  /*a170*/  UIADD3 UR45, UR49, 0x1, -UR48 ;  /* 0x00000001312d7890 */ /* 0x000fe2000fffe830 */
[----:B------:R2:W-:Y:S01]  /*a180*/  STL.64 [R1+0x18], R12 ;  /* 0x0000180c01007387 */ /* 0x0005e20000100a00 */
[----:B------:R-:W-:-:S02]  /*a190*/  IMAD.U32 R14, RZ, RZ, UR7 ;  /* 0x00000007ff0e7e24 */ /* 0x000fc4000f8e00ff */
[----:B------:R-:W-:Y:S01]  /*a1a0*/  IMAD.U32 R15, RZ, RZ, UR4 ;  /* 0x00000004ff0f7e24 */ /* 0x000fe2000f8e00ff */
[----:B------:R-:W-:Y:S01]  /*a1b0*/  STL.64 [R1], RZ ;  /* 0x000000ff01007387 */ /* 0x000fe20000100a00 */
[----:B0-----:R-:W-:Y:S01]  /*a1c0*/  LOP3.LUT R3, R3, 0x7f, RZ, 0xc0, !PT ;  /* 0x0000007f03037812 */ /* 0x001fe200078ec0ff */
[----:B-1----:R-:W-:Y:S02]  /*a1d0*/  IMAD.MOV.U32 R9, RZ, RZ, R13 ;  /* 0x000000ffff097224 */ /* 0x002fe400078e000d */
[----:B------:R-:W-:Y:S01]  /*a1e0*/  STL.64 [R1+0x8], R14 ;  /* 0x0000080e01007387 */ /* 0x000fe20000100a00 */
[----:B------:R-:W-:Y:S01]  /*a1f0*/  ISETP.NE.AND P0, PT, R3, RZ, PT ;  /* 0x000000ff0300720c */ /* 0x000fe20003f05270 */
[----:B------:R-:W-:Y:S01]  /*a200*/  IMAD.MOV.U32 R8, RZ, RZ, 0x10000 ;  /* 0x00010000ff087424 */ /* 0x000fe200078e00ff */
[----:B------:R-:W-:Y:S01]  /*a210*/  @UP1 ULDC UR7, c[0x0][0x44c] ;  /* 0x0001130000071ab9 */ /* 0x000fe20000000800 */
[----:B--2---:R-:W-:Y:S01]  /*a220*/  IMAD.U32 R12, RZ, RZ, UR9 ;  /* 0x00000009ff0c7e24 */ /* 0x004fe2000f8e00ff */
[----:B------:R-:W-:Y:S01]  /*a230*/  SEL R4, RZ, 0x1, P0 ;  /* 0x00000001ff047807 */ /* 0x000fe20000000000 */
[----:B------:R-:W-:Y:S01]  /*a240*/  STL.64 [R1+0x38], RZ ;  /* 0x000038ff01007387 */ /* 0x000fe20000100a00 */
[----:B------:R-:W-:-:S03]  /*a250*/  IADD3 R39, P0, R2, 0x38, RZ ;  /* 0x0000003802277810 */ /* 0x000fc60007f1e0ff */
[----:B------:R0:W-:Y:S01]  /*a260*/  STL.128 [R1+0x20], R4 ;  /* 0x0000200401007387 */ /* 0x0001e20000100c00 */
[----:B------:R-:W-:Y:S02]  /*a270*/  IMAD.MOV.U32 R10, RZ, RZ, R4 ;  /* 0x000000ffff0a7224 */ /* 0x000fe400078e0004 */
[----:B------:R-:W-:-:S03]  /*a280*/  IMAD.X R46, RZ, RZ, R16, P0 ;  /* 0x000000ffff2e7224 */ /* 0x000fc600000e0610 */
[----:B------:R1:W-:Y:S01]  /*a290*/  STL.128 [R1+0x50], R8 ;  /* 0x0000500801007387 */ /* 0x0003e20000100c00 */
[----:B0-----:R-:W-:Y:S01]  /*a2a0*/  IMAD.U32 R5, RZ, RZ, UR6 ;  /* 0x00000006ff057e24 */ /* 0x001fe2000f8e00ff */
[----:B------:R-:W-:Y:S01]  /*a2b0*/  UIADD3.X UR6, URZ, UR37, URZ, UP0, !UPT ;  /* 0x000000253f067290 */ /* 0x000fe200087fe43f */
[----:B------:R-:W-:Y:S01]  /*a2c0*/  IMAD.U32 R6, RZ, RZ, UR8 ;  /* 0x00000008ff067e24 */ /* 0x000fe2000f8e00ff */
[----:B------:R-:W-:Y:S01]  /*a2d0*/  USHF.L.U32 UR8, UR5, 0x6, URZ ;  /* 0x0000000605087899 */ /* 0x000fe2000800063f */
[----:B------:R-:W-:Y:S01]  /*a2e0*/  IMAD.U32 R7, RZ, RZ, UR10 ;  /* 0x0000000aff077e24 */ /* 0x000fe2000f8e00ff */
[----:B------:R-:W-:Y:S01]  /*a2f0*/  @UP1 ULDC UR10, c[0x0][0x450] ;  /* 0x00011400000a1ab9 */ /* 0x000fe20000000800 */
[----:B------:R-:W-:Y:S01]  /*a300*/  IMAD.MOV.U32 R4, RZ, RZ, R0 ;  /* 0x000000ffff047224 */ /* 0x000fe200078e0000 */
[----:B------:R-:W-:Y:S01]  /*a310*/  ULDC.64 UR4, c[0x0][0xad8] ;  /* 0x0002b60000047ab9 */ /* 0x000fe20000000a00 */
[----:B------:R-:W-:Y:S01]  /*a320*/  IMAD.U32 R13, RZ, RZ, UR6 ;  /* 0x00000006ff0d7e24 */ /* 0x000fe2000f8e00ff */
[----:B------:R-:W-:Y:S01]  /*a330*/  UISETP.GE.AND UP0, UPT, UR5, 0x1, UPT ;  /* 0x000000010500788c */ /* 0x000fe2000bf06270 */
[----:B------:R1:W-:Y:S01]  /*a340*/  STL.64 [R1+0x68], R6 ;  /* 0x0000680601007387 */ /* 0x0003e20000100a00 */
[----:B------:R-:W-:-:S02]  /*a350*/  @UP1 UIADD3 UR6, UR8, 0x3f, URZ ;  /* 0x0000003f08061890 */ /* 0x000fc4000fffe03f */
[----:B------:R-:W-:Y:S01]  /*a360*/  UIADD3 UR9, UR8, 0x3f, URZ ;  /* 0x0000003f08097890 */ /* 0x000fe2000fffe03f */
[----:B------:R1:W-:Y:S01]  /*a370*/  STL.128 [R1+0x40], R4 ;  /* 0x0000400401007387 */ /* 0x0003e20000100c00 */
[----:B------:R-:W-:Y:S01]  /*a380*/  UIMAD.WIDE.U32 UR6, UR6, UR7, URZ ;  /* 0x00000007060672a5 */ /* 0x000fe2000f8e003f */
[----:B------:R-:W-:Y:S02]  /*a390*/  PLOP3.LUT P1, PT, PT, PT, UP0, 0x80, 0x0 ;  /* 0x000000000000781c */ /* 0x000fe40003f2f008 */
[----:B------:R1:W-:Y:S01]  /*a3a0*/  STL.64 [R1+0x10], R12 ;  /* 0x0000100c01007387 */ /* 0x0003e20000100a00 */
[----:B------:R-:W-:-:S03]  /*a3b0*/  @UP1 USHF.R.U32.HI UR9, URZ, UR10, UR7 ;  /* 0x0000000a3f091299 */ /* 0x000fc60008011607 */
[----:B------:R1:W-:Y:S01]  /*a3c0*/  STL.64 [R1+0x30], R12 ;  /* 0x0000300c01007387 */ /* 0x0003e20000100a00 */
[----:B------:R-:W-:-:S04]  /*a3d0*/  UIADD3 UR6, UR45, UR9, URZ ;  /* 0x000000092d067290 */ /* 0x000fc8000fffe03f */
[----:B------:R-:W-:Y:S02]  /*a3e0*/  UIADD3 UR4, UR6, UR4, URZ ;  /* 0x0000000406047290 */ /* 0x000fe4000fffe03f */
[----:B------:R-:W-:Y:S10]  /*a3f0*/  @!P1 BRA `(.L_x_3211) ;  /* 0x0000000000449947 */ /* 0x000ff40003800000 */
        /* <DEDUP_REMOVED lines=10> */
.L_x_3212:
[----:B------:R-:W-:-:S11]  /*a4a0*/  UISETP.NE.AND UP0, UPT, UR5, 0x1, UPT ;  /* 0x000000010500788c */ /* 0x000fd6000bf05270 */
[----:B------:R-:W-:Y:S02]  /*a4b0*/  @UP0 ULDC.64 UR10, c[0x0][0xae0] ;  /* 0x0002b800000a0ab9 */ /* 0x000fe40000000a00 */
[----:B------:R-:W-:-:S04]  /*a4c0*/  UIMAD.WIDE.U32 UR6, UR9, UR10, URZ ;  /* 0x0000000a090672a5 */ /* 0x000fc8000f8e003f */
[----:B------:R-:W-:-:S12]  /*a4d0*/  @UP0 USHF.R.U32.HI UR9, URZ, UR11, UR7 ;  /* 0x0000000b3f090299 */ /* 0x000fd80008011607 */
.L_x_3213:
[----:B------:R-:W-:-:S04]  /*a4e0*/  UIMAD UR9, UR9, UR5, UR5 ;  /* 0x00000005090972a4 */ /* 0x000fc8000f8e0205 */
[----:B------:R-:W-:-:S04]  /*a4f0*/  UISETP.LT.AND UP0, UPT, UR4, UR9, UPT ;  /* 0x000000090400728c */ /* 0x000fc8000bf01270 */
[----:B------:R-:W-:-:S12]  /*a500*/  USEL UR4, UR4, UR9, UP0 ;  /* 0x0000000904047287 */ /* 0x000fd80008000000 */
.L_x_3211:
[----:B------:R-:W-:Y:S02]  /*a510*/  UIADD3 UR10, UR49, 0x3f, URZ ;  /* 0x0000003f310a7890 */ /* 0x000fe4000fffe03f */
[----:B------:R-:W-:Y:S02]  /*a520*/  UIADD3 UR4, UR4, 0x3f, URZ ;  /* 0x0000003f04047890 */ /* 0x000fe4000fffe03f */
[----:B------:R-:W-:Y:S02]  /*a530*/  USHF.R.S32.HI UR11, URZ, 0x1f, UR10 ;  /* 0x0000001f3f0b7899 */ /* 0x000fe4000801140a */
[----:B------:R-:W-:Y:S01]  /*a540*/  USHF.R.S32.HI UR9, URZ, 0x1f, UR4 ;  /* 0x0000001f3f097899 */ /* 0x000fe20008011404 */
[----:B------:R-:W-:Y:S01]  /*a550*/  @UP1 ULDC UR6, c[0x0][0x44c] ;  /* 0x0001130000061ab9 */ /* 0x000fe20000000800 */
[----:B------:R-:W-:Y:S02]  /*a560*/  ULEA.HI UR11, UR11, UR10, URZ, 0x6 ;  /* 0x0000000a0b0b7291 */ /* 0x000fe4000f8f303f */
[----:B------:R-:W-:-:S02]  /*a570*/  UIMAD.WIDE.U32 UR6, UR8, UR6, URZ ;  /* 0x00000006080672a5 */ /* 0x000fc4000f8e003f */
[----:B------:R-:W-:Y:S01]  /*a580*/  ULEA.HI UR9, UR9, UR4, URZ, 0x6 ;  /* 0x0000000409097291 */ /* 0x000fe2000f8f303f */
[----:B------:R-:W-:Y:S01]  /*a590*/  @UP1 ULDC UR12, c[0x0][0x450] ;  /* 0x00011400000c1ab9 */ /* 0x000fe20000000800 */
[----:B------:R-:W-:Y:S02]  /*a5a0*/  UIADD3 UR51, UR49, -UR48, URZ ;  /* 0x8000003031337290 */ /* 0x000fe4000fffe03f */
[----:B------:R-:W-:Y:S02]  /*a5b0*/  USHF.R.S32.HI UR11, URZ, 0x6, UR11 ;  /* 0x000000063f0b7899 */ /* 0x000fe4000801140b */
[----:B------:R-:W-:Y:S02]  /*a5c0*/  USHF.R.S32.HI UR9, URZ, 0x6, UR9 ;  /* 0x000000063f097899 */ /* 0x000fe40008011409 */
[----:B------:R-:W-:Y:S02]  /*a5d0*/  @UP1 USHF.R.U32.HI UR8, URZ, UR12, UR7 ;  /* 0x0000000c3f081299 */ /* 0x000fe40008011607 */
[----:B------:R-:W-:-:S02]  /*a5e0*/  UISETP.LT.AND UP0, UPT, UR9, UR11, UPT ;  /* 0x0000000b0900728c */ /* 0x000fc4000bf01270 */
[----:B------:R-:W-:Y:S01]  /*a5f0*/  UIADD3 UR8, UR51, UR8, URZ ;  /* 0x0000000833087290 */ /* 0x000fe2000fffe03f */
[----:B------:R-:W-:Y:S01]  /*a600*/  ULDC UR7, c[0x0][0xad4] ;  /* 0x0002b50000077ab9 */ /* 0x000fe20000000800 */
[----:B------:R-:W-:Y:S02]  /*a610*/  USEL UR6, UR9, UR11, UP0 ;  /* 0x0000000b09067287 */ /* 0x000fe40008000000 */
[----:B------:R-:W-:Y:S01]  /*a620*/  UIADD3 UR7, UR8, -UR7, URZ ;  /* 0x8000000708077290 */ /* 0x000fe2000fffe03f */
[----:B------:R-:W-:Y:S11]  /*a630*/  @!P1 BRA `(.L_x_3214) ;  /* 0x0000000000489947 */ /* 0x000ff60003800000 */
        /* <DEDUP_REMOVED lines=11> */
.L_x_3215:
[----:B------:R-:W-:-:S11]  /*a6f0*/  UISETP.NE.AND UP0, UPT, UR5, 0x1, UPT ;  /* 0x000000010500788c */ /* 0x000fd6000bf05270 */
[----:B------:R-:W-:Y:S02]  /*a700*/  @UP0 ULDC.64 UR10, c[0x0][0xae0] ;  /* 0x0002b800000a0ab9 */ /* 0x000fe40000000a00 */
[----:B------:R-:W-:-:S04]  /*a710*/  UIMAD.WIDE.U32 UR8, UR4, UR10, URZ ;  /* 0x0000000a040872a5 */ /* 0x000fc8000f8e003f */
[----:B------:R-:W-:-:S12]  /*a720*/  @UP0 USHF.R.U32.HI UR4, URZ, UR11, UR9 ;  /* 0x0000000b3f040299 */ /* 0x000fd80008011609 */
.L_x_3216:
[----:B------:R-:W-:-:S04]  /*a730*/  UIMAD UR4, UR4, UR5, URZ ;  /* 0x00000005040472a4 */ /* 0x000fc8000f8e023f */
[----:B------:R-:W-:-:S04]  /*a740*/  UISETP.LT.AND UP0, UPT, UR7, UR4, UPT ;  /* 0x000000040700728c */ /* 0x000fc8000bf01270 */
[----:B------:R-:W-:-:S12]  /*a750*/  USEL UR7, UR7, UR4, !UP0 ;  /* 0x0000000407077287 */ /* 0x000fd8000c000000 */
.L_x_3214:
        /* <DEDUP_REMOVED lines=13> */
[----:B-1----:R-:W-:Y:S01]  /*a830*/  IMAD.U32 R4, RZ, RZ, UR12 ;  /* 0x0000000cff047e24 */ /* 0x002fe2000f8e00ff */
        /* <DEDUP_REMOVED lines=33> */
.L_x_3217:
[----:B------:R-:W-:Y:S01]  /*aa50*/  UIMAD UR46, UR10, UR4, UR46 ;  /* 0x000000040a2e72a4 */ /* 0x000fe2000f8e022e */
[----:B------:R-:W-:Y:S02]  /*aa60*/  IMAD.U32 R0, RZ, RZ, UR6 ;  /* 0x00000006ff007e24 */ /* 0x000fe4000f8e00ff */
[----:B------:R-:W-:-:S05]  /*aa70*/  IMAD.U32 R3, RZ, RZ, UR4 ;  /* 0x00000004ff037e24 */ /* 0x000fca000f8e00ff */
[----:B------:R-:W-:-:S04]  /*aa80*/  VIADDMNMX R0, R3, UR46, R0, PT ;  /* 0x0000002e03007c46 */ /* 0x000fc8000b800100 */
[----:B------:R-:W-:Y:S02]  /*aa90*/  R2UR UR50, R0 ;  /* 0x00000000003272ca */ /* 0x000fe400000e0000 */
[----:B------:R-:W-:-:S11]  /*aaa0*/  PRMT R0, RZ, 0x7610, R0 ;  /* 0x00007610ff007816 */ /* 0x000fd60000000000 */
[----:B------:R-:W-:-:S06]  /*aab0*/  UISETP.GT.AND UP0, UPT, UR50, UR46, UPT ;  /* 0x0000002e3200728c */ /* 0x000fcc000bf04270 */
[----:B------:R-:W-:-:S13]  /*aac0*/  PLOP3.LUT P0, PT, PT, PT, UP0, 0x80, 0x0 ;  /* 0x000000000000781c */ /* 0x000fda0003f0f008 */
[----:B------:R-:W-:Y:S05]  /*aad0*/  @!P0 BRA `(.L_x_3202) ;  /* 0x000001d000308947 */ /* 0x000fea0003800000 */
[----:B------:R-:W0:Y:S01]  /*aae0*/  SHFL.IDX PT, R0, R219, RZ, 0x1f ;  /* 0x00001fffdb007589 */ /* 0x000e2200000e0000 */
[----:B------:R-:W-:Y:S01]  /*aaf0*/  UIADD3 UR8, UR47, 0x400, URZ ;  /* 0x000004002f087890 */ /* 0x000fe2000fffe03f */
[----:B-1----:R-:W-:Y:S01]  /*ab00*/  IMAD.MOV.U32 R4, RZ, RZ, 0x1 ;  /* 0x00000001ff047424 */ /* 0x002fe200078e00ff */
[----:B------:R-:W-:Y:S01]  /*ab10*/  UIADD3 UR6, UR47, 0x26400, URZ ;  /* 0x000264002f067890 */ /* 0x000fe2000fffe03f */
[----:B------:R-:W-:Y:S01]  /*ab20*/  IMAD.MOV.U32 R5, RZ, RZ, RZ ;  /* 0x000000ffff057224 */ /* 0x000fe200078e00ff */
[----:B------:R-:W-:Y:S01]  /*ab30*/  UIADD3 UR4, UR47, 0x20400, URZ ;  /* 0x000204002f047890 */ /* 0x000fe2000fffe03f */
[----:B------:R-:W-:Y:S01]  /*ab40*/  IMAD.MOV.U32 R6, RZ, RZ, 0x1 ;  /* 0x00000001ff067424 */ /* 0x000fe200078e00ff */
[----:B------:R-:W-:Y:S01]  /*ab50*/  UIADD3 UR5, UR47, 0x22400, URZ ;  /* 0x000224002f057890 */ /* 0x000fe2000fffe03f */
[----:B------:R-:W-:Y:S01]  /*ab60*/  IMAD.MOV.U32 R7, RZ, RZ, RZ ;  /* 0x000000ffff077224 */ /* 0x000fe200078e00ff */
[----:B------:R-:W-:Y:S01]  /*ab70*/  USHF.R.U32.HI UR6, URZ, 0x4, UR6 ;  /* 0x000000043f067899 */ /* 0x000fe20008011606 */
[----:B------:R-:W-:Y:S01]  /*ab80*/  IMAD.MOV.U32 R11, RZ, RZ, 0x40000040 ;  /* 0x40000040ff0b7424 */ /* 0x000fe200078e00ff */
[----:B------:R-:W-:Y:S01]  /*ab90*/  USHF.R.U32.HI UR7, URZ, 0x4, UR8 ;  /* 0x000000043f077899 */ /* 0x000fe20008011608 */
[----:B------:R-:W1:Y:S01]  /*aba0*/  S2R R53, SR_TID.X ;  /* 0x0000000000357919 */ /* 0x000e620000002100 */
[----:B------:R-:W-:Y:S01]  /*abb0*/  USHF.R.U32.HI UR4, URZ, 0x4, UR4 ;  /* 0x000000043f047899 */ /* 0x000fe20008011604 */
[C---:B------:R-:W-:Y:S01]  /*abc0*/  IADD3 R38, P5, R2.reuse, 0xa8, RZ ;  /* 0x000000a802267810 */ /* 0x040fe20007fbe0ff */
[----:B------:R-:W-:Y:S01]  /*abd0*/  USHF.R.U32.HI UR5, URZ, 0x4, UR5 ;  /* 0x000000043f057899 */ /* 0x000fe20008011605 */
[----:B------:R2:W-:Y:S01]  /*abe0*/  STL.128 [R1+0x80], R4 ;  /* 0x0000800401007387 */ /* 0x0005e20000100c00 */
[----:B------:R-:W-:Y:S01]  /*abf0*/  ULOP3.LUT UR6, UR6, 0x3fff, URZ, 0xc0, !UPT ;  /* 0x00003fff06067892 */ /* 0x000fe2000f8ec03f */
[C---:B------:R-:W-:Y:S01]  /*ac00*/  IADD3 R41, P1, R2.reuse, 0xb8, RZ ;  /* 0x000000b802297810 */ /* 0x040fe20007f3e0ff */
[----:B------:R-:W-:Y:S01]  /*ac10*/  ULOP3.LUT UR7, UR7, 0x3fff, URZ, 0xc0, !UPT ;  /* 0x00003fff07077892 */ /* 0x000fe2000f8ec03f */
[C---:B------:R-:W-:Y:S01]  /*ac20*/  IADD3 R42, P6, R2.reuse, 0xb0, RZ ;  /* 0x000000b0022a7810 */ /* 0x040fe20007fde0ff */
[----:B------:R-:W-:Y:S01]  /*ac30*/  ULOP3.LUT UR4, UR4, 0x3fff, URZ, 0xc0, !UPT ;  /* 0x00003fff04047892 */ /* 0x000fe2000f8ec03f */
[----:B------:R-:W-:Y:S01]  /*ac40*/  IADD3 R47, P0, R2, 0xa0, RZ ;  /* 0x000000a0022f7810 */ /* 0x000fe20007f1e0ff */
[----:B------:R-:W-:Y:S01]  /*ac50*/  ULOP3.LUT UR5, UR5, 0x3fff, URZ, 0xc0, !UPT ;  /* 0x00003fff05057892 */ /* 0x000fe2000f8ec03f */
[----:B0-----:R-:W-:Y:S01]  /*ac60*/  LEA.HI R3, R0, R0, RZ, 0x1 ;  /* 0x0000000000037211 */ /* 0x001fe200078f08ff */
[----:B------:R-:W-:-:S02]  /*ac70*/  ULOP3.LUT UR6, UR6, 0x10000, URZ, 0xfc, !UPT ;  /* 0x0001000006067892 */ /* 0x000fc4000f8efc3f */
[----:B------:R-:W-:Y:S01]  /*ac80*/  UIADD3 UR9, UP0, UR36, 0x38400, URZ ;  /* 0x0003840024097890 */ /* 0x000fe2000ff1e03f */
[----:B------:R-:W-:Y:S01]  /*ac90*/  LOP3.LUT R3, R3, 0x6, RZ, 0xc0, !PT ;  /* 0x0000000603037812 */ /* 0x000fe200078ec0ff */
[----:B------:R-:W-:Y:S01]  /*aca0*/  ULOP3.LUT UR7, UR7, 0x10000, URZ, 0xfc, !UPT ;  /* 0x0001000007077892 */ /* 0x000fe2000f8efc3f */
[----:B------:R-:W-:Y:S01]  /*acb0*/  IMAD.X R45, RZ, RZ, R16, P5 ;  /* 0x000000ffff2d7224 */ /* 0x000fe200028e0610 */
[----:B------:R-:W-:Y:S01]  /*acc0*/  ULOP3.LUT UR5, UR5, 0x10000, URZ, 0xfc, !UPT ;  /* 0x0001000005057892 */ /* 0x000fe2000f8efc3f */
[----:B--2---:R-:W-:Y:S01]  /*acd0*/  IMAD.U32 R4, RZ, RZ, UR6 ;  /* 0x00000006ff047e24 */ /* 0x004fe2000f8e00ff */
[----:B------:R-:W-:Y:S01]  /*ace0*/  ULOP3.LUT UR4, UR4, 0x10000, URZ, 0xfc, !UPT ;  /* 0x0001000004047892 */ /* 0x000fe2000f8efc3f */
[----:B------:R-:W-:Y:S01]  /*acf0*/  IMAD.IADD R0, R0, 0x1, -R3 ;  /* 0x0000000100007824 */ /* 0x000fe200078e0a03 */
[----:B------:R-:W-:Y:S01]  /*ad00*/  UIADD3.X UR10, URZ, UR37, URZ, UP0, !UPT ;  /* 0x000000253f0a7290 */ /* 0x000fe200087fe43f */
[----:B------:R-:W-:Y:S01]  /*ad10*/  IMAD.U32 R6, RZ, RZ, UR7 ;  /* 0x00000007ff067e24 */ /* 0x000fe2000f8e00ff */
[----:B------:R-:W-:Y:S01]  /*ad20*/  IADD3 R154, P4, R2, 0x98, RZ ;  /* 0x00000098029a7810 */ /* 0x000fe20007f9e0ff */
[----:B------:R-:W-:Y:S01]  /*ad30*/  IMAD.MOV.U32 R5, RZ, RZ, 0x40000040 ;  /* 0x40000040ff057424 */ /* 0x000fe200078e00ff */
[----:B------:R-:W-:Y:S01]  /*ad40*/  LEA R0, R0, UR8, 0xf ;  /* 0x0000000800007c11 */ /* 0x000fe2000f8e78ff */
[----:B------:R-:W-:Y:S01]  /*ad50*/  IMAD.MOV.U32 R7, RZ, RZ, 0x40000040 ;  /* 0x40000040ff077424 */ /* 0x000fe200078e00ff */
[----:B------:R-:W-:Y:S01]  /*ad60*/  IADD3 R27, P3, R2, 0x94, RZ ;  /* 0x00000094021b7810 */ /* 0x000fe20007f7e0ff */
[----:B------:R-:W-:Y:S01]  /*ad70*/  IMAD.U32 R3, RZ, RZ, UR5 ;  /* 0x00000005ff037e24 */ /* 0x000fe2000f8e00ff */
[----:B------:R-:W-:Y:S01]  /*ad80*/  SHF.R.U32.HI R0, RZ, 0x4, R0 ;  /* 0x00000004ff007819 */ /* 0x000fe20000011600 */
[----:B------:R-:W-:Y:S01]  /*ad90*/  IMAD.U32 R10, RZ, RZ, UR4 ;  /* 0x00000004ff0a7e24 */ /* 0x000fe2000f8e00ff */
[----:B------:R0:W-:Y:S01]  /*ada0*/  STL.128 [R1+0xb0], R4 ;  /* 0x0000b00401007387 */ /* 0x0001e20000100c00 */
[----:B-1----:R-:W-:Y:S01]  /*adb0*/  VIADD R12, R53, 0xffffff80 ;  /* 0xffffff80350c7836 */ /* 0x002fe20000000000 */
[----:B------:R-:W-:Y:S01]  /*adc0*/  LOP3.LUT R0, R0, 0x3fff, RZ, 0xc0, !PT ;  /* 0x00003fff00007812 */ /* 0x000fe200078ec0ff */
[----:B------:R-:W-:Y:S01]  /*add0*/  IMAD.U32 R8, RZ, RZ, UR9 ;  /* 0x00000009ff087e24 */ /* 0x000fe2000f8e00ff */
[----:B------:R1:W-:Y:S01]  /*ade0*/  STL.64 [R1+0x98], R10 ;  /* 0x0000980a01007387 */ /* 0x0003e20000100a00 */
[----:B------:R-:W-:Y:S01]  /*adf0*/  IMAD.U32 R9, RZ, RZ, UR10 ;  /* 0x0000000aff097e24 */ /* 0x000fe2000f8e00ff */
[----:B------:R-:W-:Y:S01]  /*ae00*/  LOP3.LUT R0, R0, 0x2000000, RZ, 0xfc, !PT ;  /* 0x0200000000007812 */ /* 0x000fe200078efcff */
[----:B------:R-:W-:Y:S01]  /*ae10*/  UIADD3 UR4, UR47, 0x36400, URZ ;  /* 0x000364002f047890 */ /* 0x000fe2000fffe03f */
[----:B------:R2:W-:Y:S01]  /*ae20*/  STL [R1+0x94], R12 ;  /* 0x0000940c01007387 */ /* 0x0005e20000100800 */
[--C-:B------:R-:W-:Y:S01]  /*ae30*/  IMAD.X R40, RZ, RZ, R16.reuse, P1 ;  /* 0x000000ffff287224 */ /* 0x100fe200008e0610 */
[C---:B------:R-:W-:Y:S01]  /*ae40*/  IADD3 R43, P2, R2.reuse, 0x88, RZ ;  /* 0x00000088022b7810 */ /* 0x040fe20007f5e0ff */
[----:B------:R-:W-:Y:S01]  /*ae50*/  ULOP3.LUT UP0, URZ, UR4, 0x3ff, URZ, 0xc0, !UPT ;  /* 0x000003ff043f7892 */ /* 0x000fe2000f80c03f */
[----:B------:R2:W-:Y:S01]  /*ae60*/  STL.64 [R1+0x78], R8 ;  /* 0x0000780801007387 */ /* 0x0005e20000100a00 */
[----:B------:R-:W-:Y:S01]  /*ae70*/  IMAD.X R49, RZ, RZ, R16, P6 ;  /* 0x000000ffff317224 */ /* 0x000fe200030e0610 */
[----:B------:R-:W-:Y:S01]  /*ae80*/  IADD3 R44, P1, R2, 0x80, RZ ;  /* 0x00000080022c7810 */ /* 0x000fe20007f3e0ff */
[----:B0-----:R-:W-:Y:S01]  /*ae90*/  IMAD.MOV.U32 R4, RZ, RZ, R3 ;  /* 0x000000ffff047224 */ /* 0x001fe200078e0003 */
[----:B-1----:R2:W5:Y:S01]  /*aea0*/  LDL R10, [R1+0x4ac] ;  /* 0x0004ac00010a7983 */ /* 0x0025620000100800 */
[----:B------:R-:W-:Y:S01]  /*aeb0*/  IMAD.MOV.U32 R6, RZ, RZ, R0 ;  /* 0x000000ffff067224 */ /* 0x000fe200078e0000 */
[----:B------:R-:W-:-:S02]  /*aec0*/  PLOP3.LUT P5, PT, PT, PT, UP0, 0x80, 0x0 ;  /* 0x000000000000781c */ /* 0x000fc40003faf008 */
[----:B------:R2:W5:Y:S01]  /*aed0*/  LDL R0, [R1+0x4a0] ;  /* 0x0004a00001007983 */ /* 0x0005620000100800 */
[----:B------:R-:W-:-:S03]  /*aee0*/  IADD3 R24, P6, R2, 0x78, RZ ;  /* 0x0000007802187810 */ /* 0x000fc60007fde0ff */
[----:B------:R2:W5:Y:S04]  /*aef0*/  LDL R3, [R1+0x4a4] ;  /* 0x0004a40001037983 */ /* 0x0005680000100800 */
[----:B------:R2:W-:Y:S01]  /*af00*/  STL.128 [R1+0xa0], R4 ;  /* 0x0000a00401007387 */ /* 0x0005e20000100c00 */
[--C-:B------:R-:W-:Y:S02]  /*af10*/  IMAD.X R52, RZ, RZ, R16.reuse, P0 ;  /* 0x000000ffff347224 */ /* 0x100fe400000e0610 */
[--C-:B------:R-:W-:Y:S02]  /*af20*/  IMAD.X R155, RZ, RZ, R16.reuse, P4 ;  /* 0x000000ffff9b7224 */ /* 0x100fe400020e0610 */
[--C-:B------:R-:W-:Y:S02]  /*af30*/  IMAD.X R28, RZ, RZ, R16.reuse, P3 ;  /* 0x000000ffff1c7224 */ /* 0x100fe400018e0610 */
[----:B------:R-:W-:-:S02]  /*af40*/  IMAD.X R48, RZ, RZ, R16, P2 ;  /* 0x000000ffff307224 */ /* 0x000fc400010e0610 */
[--C-:B------:R-:W-:Y:S02]  /*af50*/  IMAD.X R51, RZ, RZ, R16.reuse, P1 ;  /* 0x000000ffff337224 */ /* 0x100fe400008e0610 */
[----:B------:R-:W-:Y:S01]  /*af60*/  IMAD.X R25, RZ, RZ, R16, P6 ;  /* 0x000000ffff197224 */ /* 0x000fe200030e0610 */
[----:B------:R-:W-:Y:S06]  /*af70*/  @!P5 BRA `(.L_x_3218) ;  /* 0x000000000070d947 */ /* 0x000fec0003800000 */
[----:B------:R-:W-:Y:S01]  /*af80*/  MOV R14, 0x0 ;  /* 0x00000000000e7802 */ /* 0x000fe20000000f00 */
[----:B------:R-:W-:Y:S01]  /*af90*/  ULDC.64 UR4, c[0x4][0x90] ;  /* 0x0100240000047ab9 */ /* 0x000fe20000000a00 */
[----:B------:R-:W-:Y:S01]  /*afa0*/  ULDC.64 UR6, c[0x4][0x20] ;  /* 0x0100080000067ab9 */ /* 0x000fe20000000a00 */
[----:B--2---:R-:W-:Y:S02]  /*afb0*/  IMAD.U32 R4, RZ, RZ, UR4 ;  /* 0x00000004ff047e24 */ /* 0x004fe4000f8e00ff */
[----:B------:R-:W-:Y:S01]  /*afc0*/  IMAD.U32 R5, RZ, RZ, UR5 ;  /* 0x00000005ff057e24 */ /* 0x000fe2000f8e00ff */
[----:B------:R-:W0:Y:S01]  /*afd0*/  LDC.64 R14, c[0x4][R14] ;  /* 0x010000000e0e7b82 */ /* 0x000e220000000a00 */
[----:B------:R-:W-:Y:S01]  /*afe0*/  ULDC.64 UR4, c[0x4][0x98] ;  /* 0x0100260000047ab9 */ /* 0x000fe20000000a00 */
[----:B-----5:R-:W-:Y:S02]  /*aff0*/  IMAD.U32 R10, RZ, RZ, UR6 ;  /* 0x00000006ff0a7e24 */ /* 0x020fe4000f8e00ff */
        /* <DEDUP_REMOVED lines=8> */
.L_x_3219:
[----:B------:R-:W2:Y:S02]  /*b080*/  LDL R7, [R1+0x94] ;  /* 0x0000940001077983 */ /* 0x000ea40000100800 */
[----:B--2---:R-:W-:-:S04]  /*b090*/  SHF.R.S32.HI R0, RZ, 0x1f, R7 ;  /* 0x0000001fff007819 */ /* 0x004fc80000011407 */
[CC--:B------:R-:W-:Y:S02]  /*b0a0*/  LEA.HI R3, R0.reuse, R7.reuse, RZ, 0x4 ;  /* 0x0000000700037211 */ /* 0x0c0fe400078f20ff */
[----:B------:R-:W-:Y:S02]  /*b0b0*/  LEA.HI R0, R0, R7, RZ, 0x5 ;  /* 0x0000000700007211 */ /* 0x000fe400078f28ff */
[----:B------:R-:W-:Y:S02]  /*b0c0*/  SHF.R.S32.HI R4, RZ, 0x4, R3 ;  /* 0x00000004ff047819 */ /* 0x000fe40000011403 */
[----:B------:R-:W-:Y:S02]  /*b0d0*/  SHF.R.S32.HI R0, RZ, 0x5, R0 ;  /* 0x00000005ff007819 */ /* 0x000fe40000011400 */
[C---:B------:R-:W-:Y:S02]  /*b0e0*/  LEA.HI R5, R3.reuse, R4, RZ, 0x1 ;  /* 0x0000000403057211 */ /* 0x040fe400078f08ff */
[----:B------:R-:W-:-:S02]  /*b0f0*/  LOP3.LUT R3, R3, 0xfffffff0, RZ, 0xc0, !PT ;  /* 0xfffffff003037812 */ /* 0x000fc400078ec0ff */
[----:B------:R-:W-:-:S03]  /*b100*/  LOP3.LUT R5, R5, 0x1ffffffe, RZ, 0xc0, !PT ;  /* 0x1ffffffe05057812 */ /* 0x000fc600078ec0ff */
[----:B------:R-:W-:Y:S02]  /*b110*/  IMAD.IADD R3, R7, 0x1, -R3 ;  /* 0x0000000107037824 */ /* 0x000fe400078e0a03 */
[----:B------:R-:W-:-:S04]  /*b120*/  IMAD.IADD R5, R4, 0x1, -R5 ;  /* 0x0000000104057824 */ /* 0x000fc800078e0a05 */
[----:B------:R-:W-:-:S07]  /*b130*/  IMAD.SHL.U32 R10, R5, 0x8, RZ ;  /* 0x00000008050a7824 */ /* 0x000fce00078e00ff */
.L_x_3218:
[----:B------:R-:W3:Y:S01]  /*b140*/  LDL R50, [R1+0x1f4] ;  /* 0x0001f40001327983 */ /* 0x000ee20000100800 */
[----:B--2--5:R-:W-:Y:S01]  /*b150*/  SHF.R.S32.HI R4, RZ, 0x1f, R3 ;  /* 0x0000001fff047819 */ /* 0x024fe20000011403 */
[----:B------:R-:W-:Y:S01]  /*b160*/  IMAD.U32 R14, RZ, RZ, UR36 ;  /* 0x00000024ff0e7e24 */ /* 0x000fe2000f8e00ff */
[----:B------:R-:W-:Y:S01]  /*b170*/  IADD3 R7, P0, R2, 0x11c, RZ ;  /* 0x0000011c02077810 */ /* 0x000fe20007f1e0ff */
[----:B------:R-:W-:Y:S01]  /*b180*/  IMAD.U32 R15, RZ, RZ, UR37 ;  /* 0x00000025ff0f7e24 */ /* 0x000fe2000f8e00ff */
[----:B------:R-:W-:Y:S01]  /*b190*/  LEA.HI R4, R4, R3, RZ, 0x3 ;  /* 0x0000000304047211 */ /* 0x000fe200078f18ff */
[----:B------:R-:W-:Y:S01]  /*b1a0*/  IMAD.MOV.U32 R32, RZ, RZ, 0x10 ;  /* 0x00000010ff207424 */ /* 0x000fe200078e00ff */
[----:B------:R-:W-:Y:S01]  /*b1b0*/  IADD3 R26, P3, R2, 0xc0, RZ ;  /* 0x000000c0021a7810 */ /* 0x000fe20007f7e0ff */
[----:B------:R-:W-:Y:S01]  /*b1c0*/  IMAD.X R8, RZ, RZ, R16, P0 ;  /* 0x000000ffff087224 */ /* 0x000fe200000e0610 */
[C---:B------:R-:W-:Y:S01]  /*b1d0*/  LOP3.LUT R6, R4.reuse, 0xfffffff8, RZ, 0xc0, !PT ;  /* 0xfffffff804067812 */ /* 0x040fe200078ec0ff */
[----:B------:R-:W-:Y:S01]  /*b1e0*/  IMAD.SHL.U32 R4, R4, 0x40, RZ ;  /* 0x0000004004047824 */ /* 0x000fe200078e00ff */
[C---:B------:R-:W-:Y:S01]  /*b1f0*/  IADD3 R30, P2, R2.reuse, 0xd0, RZ ;  /* 0x000000d0021e7810 */ /* 0x040fe20007f5e0ff */
[----:B------:R0:W-:Y:S01]  /*b200*/  STL.64 [R1+0xe0], R24 ;  /* 0x0000e01801007387 */ /* 0x0001e20000100a00 */
[----:B------:R-:W-:Y:S01]  /*b210*/  IMAD.MOV.U32 R33, RZ, RZ, 0x20 ;  /* 0x00000020ff217424 */ /* 0x000fe200078e00ff */
[----:B------:R-:W-:Y:S01]  /*b220*/  BSSY B0, `(.L_x_3220) ;  /* 0x000003b000007945 */ /* 0x000fe20003800000 */
[----:B------:R-:W-:Y:S01]  /*b230*/  IMAD.IADD R3, R3, 0x1, -R6 ;  /* 0x0000000103037824 */ /* 0x000fe200078e0a06 */
[----:B------:R-:W-:Y:S01]  /*b240*/  IADD3 R6, P1, R2, 0x90, RZ ;  /* 0x0000009002067810 */ /* 0x000fe20007f3e0ff */
[--C-:B------:R-:W-:Y:S01]  /*b250*/  IMAD.X R31, RZ, RZ, R16.reuse, P2 ;  /* 0x000000ffff1f7224 */ /* 0x100fe200010e0610 */
[----:B------:R-:W-:Y:S01]  /*b260*/  LOP3.LUT R11, R4, 0xfffffe00, RZ, 0xc0, !PT ;  /* 0xfffffe00040b7812 */ /* 0x000fe200078ec0ff */
[C---:B------:R-:W-:Y:S01]  /*b270*/  IMAD.SHL.U32 R5, R3.reuse, 0x40, RZ ;  /* 0x0000004003057824 */ /* 0x040fe200078e00ff */
[C---:B------:R-:W-:Y:S01]  /*b280*/  LOP3.LUT P0, RZ, R3.reuse, 0x2, RZ, 0xc0, !PT ;  /* 0x0000000203ff7812 */ /* 0x040fe2000780c0ff */
[----:B------:R-:W-:Y:S01]  /*b290*/  IMAD.X R13, RZ, RZ, R16, P1 ;  /* 0x000000ffff0d7224 */ /* 0x000fe200008e0610 */
[----:B------:R-:W-:Y:S01]  /*b2a0*/  LOP3.LUT P1, RZ, R3, 0x4, RZ, 0xc0, !PT ;  /* 0x0000000403ff7812 */ /* 0x000fe2000782c0ff */
[----:B------:R-:W-:Y:S01]  /*b2b0*/  IMAD R0, R0, 0x400, R11 ;  /* 0x0000040000007824 */ /* 0x000fe200078e020b */
[----:B------:R-:W-:Y:S01]  /*b2c0*/  LOP3.LUT R5, R5, 0x1c0, RZ, 0xc0, !PT ;  /* 0x000001c005057812 */ /* 0x000fe200078ec0ff */
[----:B0-----:R-:W-:Y:S01]  /*b2d0*/  IMAD.MOV.U32 R24, RZ, RZ, R27 ;  /* 0x000000ffff187224 */ /* 0x001fe200078e001b */
[----:B------:R-:W-:Y:S01]  /*b2e0*/  SEL R32, R32, 0xfffffff0, !P0 ;  /* 0xfffffff020207807 */ /* 0x000fe20004000000 */
[----:B------:R-:W-:Y:S01]  /*b2f0*/  IMAD.MOV.U32 R25, RZ, RZ, R28 ;  /* 0x000000ffff197224 */ /* 0x000fe200078e001c */
[----:B------:R-:W-:Y:S01]  /*b300*/  LOP3.LUT R9, R5, 0x8, R10, 0xf8, !PT ;  /* 0x0000000805097812 */ /* 0x000fe200078ef80a */
[----:B------:R-:W-:Y:S01]  /*b310*/  IMAD.X R27, RZ, RZ, R16, P3 ;  /* 0x000000ffff1b7224 */ /* 0x000fe200018e0610 */
[----:B------:R-:W-:Y:S01]  /*b320*/  SHF.R.U32.HI R4, RZ, 0x3, R5 ;  /* 0x00000003ff047819 */ /* 0x000fe20000011605 */
[----:B------:R-:W-:Y:S01]  /*b330*/  IMAD.MOV.U32 R5, RZ, RZ, R8 ;  /* 0x000000ffff057224 */ /* 0x000fe200078e0008 */
[----:B------:R-:W0:Y:S01]  /*b340*/  LDC.64 R10, c[0x0][0xae0] ;  /* 0x0002b800ff0a7b82 */ /* 0x000e220000000a00 */
[----:B------:R-:W-:Y:S01]  /*b350*/  STL.64 [R1+0xd8], R30 ;  /* 0x0000d81e01007387 */ /* 0x000fe20000100a00 */
[----:B------:R-:W-:Y:S01]  /*b360*/  LOP3.LUT R9, R9, R4, RZ, 0x3c, !PT ;  /* 0x0000000409097212 */ /* 0x000fe200078e3cff */
[----:B------:R-:W-:Y:S01]  /*b370*/  IMAD.MOV.U32 R4, RZ, RZ, R7 ;  /* 0x000000ffff047224 */ /* 0x000fe200078e0007 */
[----:B------:R-:W-:Y:S01]  /*b380*/  SEL R33, R33, 0xffffffe0, !P1 ;  /* 0xffffffe021217807 */ /* 0x000fe20004800000 */
[----:B------:R-:W-:Y:S01]  /*b390*/  IMAD.MOV.U32 R7, RZ, RZ, R13 ;  /* 0x000000ffff077224 */ /* 0x000fe200078e000d */
[----:B------:R1:W-:Y:S01]  /*b3a0*/  STL.128 [R1+0x130], R24 ;  /* 0x0001301801007387 */ /* 0x0003e20000100c00 */
[----:B------:R-:W-:Y:S01]  /*b3b0*/  IMAD.IADD R21, R0, 0x1, R9 ;  /* 0x0000000100157824 */ /* 0x000fe200078e0209 */
[----:B------:R-:W2:Y:S01]  /*b3c0*/  LDC.64 R12, c[0x0][0xad0] ;  /* 0x0002b400ff0c7b82 */ /* 0x000ea20000000a00 */
[----:B------:R-:W-:Y:S01]  /*b3d0*/  IMAD.MOV.U32 R28, RZ, RZ, RZ ;  /* 0x000000ffff1c7224 */ /* 0x000fe200078e00ff */
[----:B------:R4:W-:Y:S01]  /*b3e0*/  STL.128 [R1+0x120], R4 ;  /* 0x0001200401007387 */ /* 0x0009e20000100c00 */
[----:B------:R-:W-:-:S03]  /*b3f0*/  IMAD.WIDE.U32 R20, R21, 0x2, R14 ;  /* 0x0000000215147825 */ /* 0x000fc600078e000e */
[----:B------:R0:W-:Y:S01]  /*b400*/  STL.64 [R1+0xc0], R32 ;  /* 0x0000c02001007387 */ /* 0x0001e20000100a00 */
[----:B------:R-:W-:Y:S01]  /*b410*/  VIADD R218, R53, 0xffffff80 ;  /* 0xffffff8035da7836 */ /* 0x000fe20000000000 */
[----:B------:R-:W2:Y:S01]  /*b420*/  LDC.64 R8, c[0x0][0xad8] ;  /* 0x0002b600ff087b82 */ /* 0x000ea20000000a00 */
[----:B------:R-:W-:Y:S01]  /*b430*/  IADD3 R20, P0, R20, 0x36400, RZ ;  /* 0x0003640014147810 */ /* 0x000fe20007f1e0ff */
[----:B------:R0:W-:Y:S04]  /*b440*/  STL.64 [R1+0xd0], R22 ;  /* 0x0000d01601007387 */ /* 0x0001e80000100a00 */
[----:B------:R-:W-:Y:S01]  /*b450*/  IMAD.X R21, RZ, RZ, R21, P0 ;  /* 0x000000ffff157224 */ /* 0x000fe200000e0615 */
[----:B------:R0:W-:Y:S01]  /*b460*/  STL.U8 [R1+0xe8], RZ ;  /* 0x0000e8ff01007387 */ /* 0x0001e20000100000 */
[----:B-1----:R-:W-:Y:S01]  /*b470*/  IMAD.U32 R25, RZ, RZ, UR49 ;  /* 0x00000031ff197e24 */ /* 0x002fe2000f8e00ff */
[----:B----4-:R-:W1:Y:S01]  /*b480*/  LDC R6, c[0x0][0x450] ;  /* 0x00011400ff067b82 */ /* 0x010e620000000800 */
[----:B------:R-:W-:Y:S01]  /*b490*/  IMAD.U32 R24, RZ, RZ, UR48 ;  /* 0x00000030ff187e24 */ /* 0x000fe2000f8e00ff */
[----:B------:R4:W-:Y:S01]  /*b4a0*/  STL.64 [R1+0xc8], R20 ;  /* 0x0000c81401007387 */ /* 0x0009e20000100a00 */
[----:B0-----:R-:W-:-:S02]  /*b4b0*/  IMAD.MOV.U32 R30, RZ, RZ, R10 ;  /* 0x000000ffff1e7224 */ /* 0x001fc400078e000a */
[----:B------:R-:W-:Y:S01]  /*b4c0*/  IMAD.MOV.U32 R31, RZ, RZ, R11 ;  /* 0x000000ffff1f7224 */ /* 0x000fe200078e000b */
[----:B------:R4:W-:Y:S01]  /*b4d0*/  STL.U8 [R1+0x140], RZ ;  /* 0x000140ff01007387 */ /* 0x0009e20000100000 */
[----:B--2---:R-:W-:Y:S01]  /*b4e0*/  IMAD.MOV.U32 R26, RZ, RZ, R13 ;  /* 0x000000ffff1a7224 */ /* 0x004fe200078e000d */
[----:B------:R-:W1:Y:S01]  /*b4f0*/  LDC.64 R4, c[0x0][0x448] ;  /* 0x00011200ff047b82 */ /* 0x000e620000000a00 */
[----:B------:R-:W-:Y:S01]  /*b500*/  IMAD.MOV.U32 R7, RZ, RZ, R12 ;  /* 0x000000ffff077224 */ /* 0x000fe200078e000c */
[----:B------:R4:W-:Y:S01]  /*b510*/  STL [R1+0xec], R218 ;  /* 0x0000ecda01007387 */ /* 0x0009e20000100800 */
[----:B------:R-:W-:Y:S02]  /*b520*/  IMAD.MOV.U32 R27, RZ, RZ, R8 ;  /* 0x000000ffff1b7224 */ /* 0x000fe400078e0008 */
[----:B------:R-:W-:-:S03]  /*b530*/  IMAD.MOV.U32 R29, RZ, RZ, R9 ;  /* 0x000000ffff1d7224 */ /* 0x000fc600078e0009 */
[----:B------:R4:W-:Y:S04]  /*b540*/  STL.128 [R1+0xf0], R24 ;  /* 0x0000f01801007387 */ /* 0x0009e80000100c00 */
[----:B------:R4:W-:Y:S04]  /*b550*/  STL.128 [R1+0x100], R28 ;  /* 0x0001001c01007387 */ /* 0x0009e80000100c00 */
[----:B-1----:R4:W-:Y:S01]  /*b560*/  STL.128 [R1+0x110], R4 ;  /* 0x0001100401007387 */ /* 0x0029e20000100c00 */
[----:B---3--:R-:W-:-:S04]  /*b570*/  LEA.HI R0, R50, R50, RZ, 0x1 ;  /* 0x0000003232007211 */ /* 0x008fc800078f08ff */
[----:B------:R-:W-:-:S05]  /*b580*/  LOP3.LUT R3, R0, 0xfffffffe, RZ, 0xc0, !PT ;  /* 0xfffffffe00037812 */ /* 0x000fca00078ec0ff */
[----:B------:R-:W-:-:S05]  /*b590*/  IMAD.IADD R0, R50, 0x1, -R3 ;  /* 0x0000000132007824 */ /* 0x000fca00078e0a03 */
[----:B------:R-:W-:-:S04]  /*b5a0*/  SHF.L.U32 R0, R0, 0x1f, RZ ;  /* 0x0000001f00007819 */ /* 0x000fc800000006ff */
[----:B------:R-:W0:Y:S02]  /*b5b0*/  SYNCS.PHASECHK.TRANS64.TRYWAIT P0, [UR47+0x38800], R0 ;  /* 0x03880000ff0075a7 */ /* 0x000e24000800016f */
[----:B0---4-:R-:W-:Y:S05]  /*b5c0*/  @!P0 BRA `(.L_x_3221) ;  /* 0x000002a000c88947 */ /* 0x011fea0003800000 */
.L_x_3484:
[----:B------:R-:W-:Y:S05]  /*b5d0*/  BSYNC B0 ;  /* 0x0000000000007941 */ /* 0x000fea0003800000 */
.L_x_3220:
[----:B------:R-:W2:Y:S04]  /*b5e0*/  LDL R7, [R1+0x484] ;  /* 0x0004840001077983 */ /* 0x000ea80000100800 */
[----:B0-----:R-:W3:Y:S04]  /*b5f0*/  LDL R3, [R1+0x498] ;  /* 0x0004980001037983 */ /* 0x001ee80000100800 */
[----:B------:R-:W4:Y:S04]  /*b600*/  LDL.64 R32, [R1+0x490] ;  /* 0x0004900001207983 */ /* 0x000f280000100a00 */
[----:B------:R-:W4:Y:S04]  /*b610*/  LDL R30, [R1+0x1c] ;  /* 0x00001c00011e7983 */ /* 0x000f280000100800 */
[----:B------:R0:W5:Y:S01]  /*b620*/  LDL.64 R20, [R1+0x1e8] ;  /* 0x0001e80001147983 */ /* 0x0001620000100a00 */
[----:B------:R-:W-:Y:S01]  /*b630*/  IMAD.MOV.U32 R12, RZ, RZ, R47 ;  /* 0x000000ffff0c7224 */ /* 0x000fe200078e002f */
[C---:B------:R-:W-:Y:S01]  /*b640*/  IADD3 R26, P0, R2.reuse, 0xe8, RZ ;  /* 0x000000e8021a7810 */ /* 0x040fe20007f1e0ff */
[----:B------:R-:W-:Y:S01]  /*b650*/  IMAD.MOV.U32 R13, RZ, RZ, R52 ;  /* 0x000000ffff0d7224 */ /* 0x000fe200078e0034 */
[C---:B------:R-:W-:Y:S01]  /*b660*/  IADD3 R28, P1, R2.reuse, 0x120, RZ ;  /* 0x00000120021c7810 */ /* 0x040fe20007f3e0ff */
[----:B------:R-:W-:Y:S01]  /*b670*/  IMAD.MOV.U32 R24, RZ, RZ, R44 ;  /* 0x000000ffff187224 */ /* 0x000fe200078e002c */
[----:B------:R-:W-:Y:S01]  /*b680*/  STL.128 [R1+0x160], R152 ;  /* 0x0001609801007387 */ /* 0x000fe20000100c00 */
[--C-:B------:R-:W-:Y:S01]  /*b690*/  IMAD.X R27, RZ, RZ, R16.reuse, P0 ;  /* 0x000000ffff1b7224 */ /* 0x100fe200000e0610 */
[----:B------:R-:W-:Y:S01]  /*b6a0*/  IADD3 R0, P0, R2, 0x230, RZ ;  /* 0x0000023002007810 */ /* 0x000fe20007f1e0ff */
[----:B------:R-:W-:Y:S01]  /*b6b0*/  IMAD.MOV.U32 R25, RZ, RZ, R51 ;  /* 0x000000ffff197224 */ /* 0x000fe200078e0033 */
[----:B------:R1:W-:Y:S01]  /*b6c0*/  STL.128 [R1+0x170], R12 ;  /* 0x0001700c01007387 */ /* 0x0003e20000100c00 */
[----:B------:R-:W-:Y:S01]  /*b6d0*/  IMAD.X R29, RZ, RZ, R16, P1 ;  /* 0x000000ffff1d7224 */ /* 0x000fe200008e0610 */
[----:B------:R-:W-:Y:S02]  /*b6e0*/  BSSY B0, `(.L_x_3222) ;  /* 0x000002d000007945 */ /* 0x000fe40003800000 */
[----:B------:R0:W-:Y:S01]  /*b6f0*/  STL.128 [R1+0x150], R24 ;  /* 0x0001501801007387 */ /* 0x0001e20000100c00 */
[----:B-1----:R-:W-:-:S02]  /*b700*/  IMAD.MOV.U32 R14, RZ, RZ, R39 ;  /* 0x000000ffff0e7224 */ /* 0x002fc400078e0027 */
[----:B------:R-:W-:Y:S02]  /*b710*/  IMAD.MOV.U32 R15, RZ, RZ, R46 ;  /* 0x000000ffff0f7224 */ /* 0x000fe400078e002e */
[----:B--2---:R-:W-:Y:S01]  /*b720*/  IMAD.MOV.U32 R13, RZ, RZ, R7 ;  /* 0x000000ffff0d7224 */ /* 0x004fe200078e0007 */
[C---:B------:R-:W-:Y:S01]  /*b730*/  IADD3 R7, P2, R2.reuse, 0xd8, RZ ;  /* 0x000000d802077810 */ /* 0x040fe20007f5e0ff */
[----:B---3--:R-:W-:Y:S02]  /*b740*/  IMAD.MOV.U32 R12, RZ, RZ, R3 ;  /* 0x000000ffff0c7224 */ /* 0x008fe400078e0003 */
[--C-:B------:R-:W-:Y:S01]  /*b750*/  IMAD.X R3, RZ, RZ, R16.reuse, P0 ;  /* 0x000000ffff037224 */ /* 0x100fe200000e0610 */
[C---:B0-----:R-:W-:Y:S01]  /*b760*/  IADD3 R25, P0, R2.reuse, 0x128, RZ ;  /* 0x0000012802197810 */ /* 0x041fe20007f1e0ff */
[----:B----4-:R-:W-:Y:S04]  /*b770*/  STL.64 [R1+0x148], R32 ;  /* 0x0001482001007387 */ /* 0x010fe80000100a00 */
[----:B------:R0:W-:Y:S01]  /*b780*/  STL.128 [R1+0x180], R12 ;  /* 0x0001800c01007387 */ /* 0x0001e20000100c00 */
[----:B------:R-:W-:Y:S01]  /*b790*/  IMAD.X R26, RZ, RZ, R16, P0 ;  /* 0x000000ffff1a7224 */ /* 0x000fe200000e0610 */
[----:B------:R-:W-:Y:S01]  /*b7a0*/  IADD3 R24, P0, R2, 0x140, RZ ;  /* 0x0000014002187810 */ /* 0x000fe20007f1e0ff */
[----:B0-----:R-:W-:-:S02]  /*b7b0*/  IMAD.MOV.U32 R12, RZ, RZ, R43 ;  /* 0x000000ffff0c7224 */ /* 0x001fc400078e002b */
[----:B------:R-:W-:Y:S02]  /*b7c0*/  IMAD.MOV.U32 R13, RZ, RZ, R48 ;  /* 0x000000ffff0d7224 */ /* 0x000fe400078e0030 */
[----:B------:R-:W-:Y:S02]  /*b7d0*/  IMAD.MOV.U32 R14, RZ, RZ, R42 ;  /* 0x000000ffff0e7224 */ /* 0x000fe400078e002a */
[----:B------:R-:W-:-:S05]  /*b7e0*/  IMAD.MOV.U32 R15, RZ, RZ, R49 ;  /* 0x000000ffff0f7224 */ /* 0x000fca00078e0031 */
[----:B------:R0:W-:Y:S02]  /*b7f0*/  STL.128 [R1+0x190], R12 ;  /* 0x0001900c01007387 */ /* 0x0001e40000100c00 */
[----:B0-----:R-:W-:Y:S02]  /*b800*/  IMAD.MOV.U32 R12, RZ, RZ, R41 ;  /* 0x000000ffff0c7224 */ /* 0x001fe400078e0029 */
[----:B------:R-:W-:Y:S02]  /*b810*/  IMAD.MOV.U32 R13, RZ, RZ, R40 ;  /* 0x000000ffff0d7224 */ /* 0x000fe400078e0028 */
[----:B------:R-:W-:Y:S02]  /*b820*/  IMAD.MOV.U32 R14, RZ, RZ, R0 ;  /* 0x000000ffff0e7224 */ /* 0x000fe400078e0000 */
[----:B------:R-:W-:Y:S02]  /*b830*/  IMAD.MOV.U32 R15, RZ, RZ, R3 ;  /* 0x000000ffff0f7224 */ /* 0x000fe400078e0003 */
[----:B------:R-:W-:-:S03]  /*b840*/  IMAD.X R0, RZ, RZ, R16, P2 ;  /* 0x000000ffff007224 */ /* 0x000fc600010e0610 */
[----:B------:R0:W-:Y:S02]  /*b850*/  STL.128 [R1+0x1a0], R12 ;  /* 0x0001a00c01007387 */ /* 0x0001e40000100c00 */
[----:B0-----:R-:W-:Y:S02]  /*b860*/  IMAD.MOV.U32 R14, RZ, RZ, R36 ;  /* 0x000000ffff0e7224 */ /* 0x001fe400078e0024 */
[----:B------:R-:W-:Y:S02]  /*b870*/  IMAD.MOV.U32 R15, RZ, RZ, R37 ;  /* 0x000000ffff0f7224 */ /* 0x000fe400078e0025 */
[----:B------:R-:W-:Y:S02]  /*b880*/  IMAD.MOV.U32 R12, RZ, RZ, R28 ;  /* 0x000000ffff0c7224 */ /* 0x000fe400078e001c */
[----:B------:R-:W-:-:S05]  /*b890*/  IMAD.MOV.U32 R13, RZ, RZ, R29 ;  /* 0x000000ffff0d7224 */ /* 0x000fca00078e001d */
[----:B------:R0:W-:Y:S02]  /*b8a0*/  STL.128 [R1+0x1b0], R12 ;  /* 0x0001b00c01007387 */ /* 0x0001e40000100c00 */
[----:B0-----:R-:W-:Y:S02]  /*b8b0*/  IMAD.MOV.U32 R12, RZ, RZ, R7 ;  /* 0x000000ffff0c7224 */ /* 0x001fe400078e0007 */
[----:B------:R-:W-:Y:S01]  /*b8c0*/  IMAD.MOV.U32 R13, RZ, RZ, R0 ;  /* 0x000000ffff0d7224 */ /* 0x000fe200078e0000 */
[----:B------:R-:W-:Y:S01]  /*b8d0*/  LOP3.LUT R0, R30, 0x1, RZ, 0xfc, !PT ;  /* 0x000000011e007812 */ /* 0x000fe200078efcff */
[----:B------:R-:W-:Y:S02]  /*b8e0*/  IMAD.MOV.U32 R14, RZ, RZ, R25 ;  /* 0x000000ffff0e7224 */ /* 0x000fe400078e0019 */
[----:B------:R-:W-:Y:S01]  /*b8f0*/  IMAD.MOV.U32 R15, RZ, RZ, R26 ;  /* 0x000000ffff0f7224 */ /* 0x000fe200078e001a */
[----:B------:R-:W-:Y:S01]  /*b900*/  ISETP.NE.AND P1, PT, R0, 0x3, PT ;  /* 0x000000030000780c */ /* 0x000fe20003f25270 */
[----:B------:R-:W-:-:S03]  /*b910*/  IMAD.X R25, RZ, RZ, R16, P0 ;  /* 0x000000ffff197224 */ /* 0x000fc600000e0610 */
[----:B------:R0:W-:Y:S04]  /*b920*/  STL.128 [R1+0x1c0], R12 ;  /* 0x0001c00c01007387 */ /* 0x0001e80000100c00 */
[----:B------:R1:W-:Y:S01]  /*b930*/  STL.64 [R1+0x1e0], R24 ;  /* 0x0001e01801007387 */ /* 0x0003e20000100a00 */
[----:B0-----:R-:W-:Y:S02]  /*b940*/  IMAD.MOV.U32 R12, RZ, RZ, R35 ;  /* 0x000000ffff0c7224 */ /* 0x001fe400078e0023 */
[----:B------:R-:W-:Y:S02]  /*b950*/  IMAD.MOV.U32 R13, RZ, RZ, R34 ;  /* 0x000000ffff0d7224 */ /* 0x000fe400078e0022 */
[----:B------:R-:W-:Y:S02]  /*b960*/  IMAD.MOV.U32 R14, RZ, RZ, R38 ;  /* 0x000000ffff0e7224 */ /* 0x000fe400078e0026 */
[----:B------:R-:W-:-:S05]  /*b970*/  IMAD.MOV.U32 R15, RZ, RZ, R45 ;  /* 0x000000ffff0f7224 */ /* 0x000fca00078e002d */
[----:B------:R1:W-:Y:S01]  /*b980*/  STL.128 [R1+0x1d0], R12 ;  /* 0x0001d00c01007387 */ /* 0x0003e20000100c00 */
[----:B------:R-:W-:Y:S05]  /*b990*/  @!P1 BRA `(.L_x_3223) ;  /* 0x0000000000049947 */ /* 0x000fea0003800000 */
[----:B------:R-:W-:Y:S01]  /*b9a0*/  BPT.TRAP 0x1 ;  /* 0x000000040000795c */ /* 0x000fe20000300000 */
.L_x_3223:
[----:B------:R-:W-:Y:S05]  /*b9b0*/  BSYNC B0 ;  /* 0x0000000000007941 */ /* 0x000fea0003800000 */
.L_x_3222:
[----:B-1----:R-:W2:Y:S01]  /*b9c0*/  LDL.64 R12, [R1+0x8] ;  /* 0x00000800010c7983 */ /* 0x002ea20000100a00 */
[----:B-----5:R-:W-:Y:S01]  /*b9d0*/  SHF.L.U32 R21, R21, 0x1f, RZ ;  /* 0x0000001f15157819 */ /* 0x020fe200000006ff */
[----:B------:R-:W-:Y:S01]  /*b9e0*/  BSSY B0, `(.L_x_3224) ;  /* 0x0000006000007945 */ /* 0x000fe20003800000 */
[----:B--2---:R-:W-:-:S05]  /*b9f0*/  MOV R3, R12 ;  /* 0x0000000c00037202 */ /* 0x004fca0000000f00 */
[----:B------:R-:W-:-:S04]  /*ba00*/  IMAD R20, R20, 0x8, R3 ;  /* 0x0000000814147824 */ /* 0x000fc800078e0203 */
[----:B------:R0:W1:Y:S01]  /*ba10*/  SYNCS.PHASECHK.TRANS64.TRYWAIT P0, [R20+URZ], R21 ;  /* 0x00000015140075a7 */ /* 0x000062000800017f */
[----:B------:R-:W-:Y:S05]  /*ba20*/  @!P1 BRA `(.L_x_3225) ;  /* 0x0000000000049947 */ /* 0x000fea0003800000 */
[----:B------:R-:W-:Y:S01]  /*ba30*/  BPT.TRAP 0x1 ;  /* 0x000000040000795c */ /* 0x000fe20000300000 */
.L_x_3225:
[----:B------:R-:W-:Y:S05]  /*ba40*/  BSYNC B0 ;  /* 0x0000000000007941 */ /* 0x000fea0003800000 */
.L_x_3224:
[----:B------:R-:W-:Y:S04]  /*ba50*/  BSSY B0, `(.L_x_3226) ;  /* 0x0000004000007945 */ /* 0x000fe80003800000 */
[----:B-1----:R-:W-:Y:S05]  /*ba60*/  @P0 BRA `(.L_x_3227) ;  /* 0x0000000000080947 */ /* 0x002fea0003800000 */
[----:B------:R-:W1:Y:S02]  /*ba70*/  SYNCS.PHASECHK.TRANS64.TRYWAIT P0, [R20+URZ], R21 ;  /* 0x00000015140075a7 */ /* 0x000e64000800017f */
[----:B-1----:R-:W-:Y:S05]  /*ba80*/  @!P0 BRA `(.L_x_3228) ;  /* 0x0000029c00b08947 */ /* 0x002fea0003800000 */
.L_x_3227:
[----:B------:R-:W-:Y:S05]  /*ba90*/  BSYNC B0 ;  /* 0x0000000000007941 */ /* 0x000fea0003800000 */
.L_x_3226:
[----:B------:R-:W2:Y:S04]  /*baa0*/  LDL R7, [R1+0x1e8] ;  /* 0x0001e80001077983 */ /* 0x000ea80000100800 */
[----:B------:R-:W2:Y:S01]  /*bab0*/  LDL.64 R12, [R1+0xa0] ;  /* 0x0000a000010c7983 */ /* 0x000ea20000100a00 */
[----:B------:R-:W-:Y:S05]  /*bac0*/  WARPSYNC.ALL ;  /* 0x0000000000007948 */ /* 0x000fea0003800000 */
[----:B------:R-:W3:Y:S04]  /*bad0*/  LDL.64 R24, [R1+0x98] ;  /* 0x0000980001187983 */ /* 0x000ee80000100a00 */
[----:B------:R-:W4:Y:S04]  /*bae0*/  LDL.64 R14, [R1+0x98] ;  /* 0x00009800010e7983 */ /* 0x000f280000100a00 */
[----:B01----:R-:W5:Y:S04]  /*baf0*/  LDL.64 R20, [R1+0x98] ;  /* 0x0000980001147983 */ /* 0x003f680000100a00 */
[----:B------:R-:W5:Y:S01]  /*bb00*/  LDL.64 R56, [R1+0x98] ;  /* 0x0000980001387983 */ /* 0x000f620000100a00 */
[----:B--2---:R-:W-:Y:S01]  /*bb10*/  IMAD R12, R7, 0x200, R12 ;  /* 0x00000200070c7824 */ /* 0x004fe200078e020c */
[----:B------:R-:W-:-:S02]  /*bb20*/  R2UR UR7, R13 ;  /* 0x000000000d0772ca */ /* 0x000fc400000e0000 */
[----:B------:R-:W2:Y:S01]  /*bb30*/  LDL R3, [R1+0x1f4] ;  /* 0x0001f40001037983 */ /* 0x000ea20000100800 */
[C---:B------:R-:W-:Y:S01]  /*bb40*/  VIADD R58, R12.reuse, 0x2 ;  /* 0x000000020c3a7836 */ /* 0x040fe20000000000 */
[----:B------:R-:W-:Y:S01]  /*bb50*/  R2UR UR6, R12 ;  /* 0x000000000c0672ca */ /* 0x000fe200000e0000 */
[----:B------:R-:W-:Y:S01]  /*bb60*/  IMAD.MOV.U32 R59, RZ, RZ, R13 ;  /* 0x000000ffff3b7224 */ /* 0x000fe200078e000d */
[----:B------:R0:W-:Y:S01]  /*bb70*/  STL [R1+0x80], RZ ;  /* 0x000080ff01007387 */ /* 0x0001e20000100800 */
[----:B------:R-:W-:Y:S01]  /*bb80*/  BSSY B0, `(.L_x_3229) ;  /* 0x000002c000007945 */ /* 0x000fe20003800000 */
[----:B---3--:R-:W-:Y:S02]  /*bb90*/  R2UR UR4, R24 ;  /* 0x00000000180472ca */ /* 0x008fe400000e0000 */
[----:B------:R-:W-:Y:S02]  /*bba0*/  R2UR UR5, R25 ;  /* 0x00000000190572ca */ /* 0x000fe400000e0000 */
[----:B------:R-:W-:Y:S01]  /*bbb0*/  WARPGROUP.ARRIVE ;  /* 0x00000000000079c5 */ /* 0x000fe20000000000 */
[----:B----4-:R-:W-:-:S02]  /*bbc0*/  VIADD R14, R14, 0x2 ;  /* 0x000000020e0e7836 */ /* 0x010fc40000000000 */
[----:B-----5:R-:W-:Y:S02]  /*bbd0*/  VIADD R20, R20, 0x4 ;  /* 0x0000000414147836 */ /* 0x020fe40000000000 */
[----:B------:R-:W-:-:S06]  /*bbe0*/  VIADD R56, R56, 0x6 ;  /* 0x0000000638387836 */ /* 0x000fcc0000000000 */
[----:B------:R-:W-:Y:S01]  /*bbf0*/  HGMMA.64x64x16.F32 R24, gdesc[UR4], RZ, !UPT, gsb0 ;  /* 0x00e00000041879f0 */ /* 0x000fe2000c0008ff */
[----:B------:R-:W-:Y:S02]  /*bc00*/  R2UR UR6, R58 ;  /* 0x000000003a0672ca */ /* 0x000fe400000e0000 */
[----:B------:R-:W-:Y:S02]  /*bc10*/  R2UR UR7, R59 ;  /* 0x000000003b0772ca */ /* 0x000fe400000e0000 */
[----:B------:R-:W-:Y:S01]  /*bc20*/  R2UR UR4, R14 ;  /* 0x000000000e0472ca */ /* 0x000fe200000e0000 */
[C---:B------:R-:W-:Y:S01]  /*bc30*/  VIADD R14, R12.reuse, 0x4 ;  /* 0x000000040c0e7836 */ /* 0x040fe20000000000 */
[----:B------:R-:W-:Y:S01]  /*bc40*/  R2UR UR5, R15 ;  /* 0x000000000f0572ca */ /* 0x000fe200000e0000 */
[----:B------:R-:W-:Y:S01]  /*bc50*/  IMAD.MOV.U32 R15, RZ, RZ, R13 ;  /* 0x000000ffff0f7224 */ /* 0x000fe200078e000d */
[----:B--2---:R-:W-:Y:S01]  /*bc60*/  LEA.HI R0, R3, R3, RZ, 0x1 ;  /* 0x0000000303007211 */ /* 0x004fe200078f08ff */
[----:B------:R-:W-:Y:S01]  /*bc70*/  VIADD R12, R12, 0x6 ;  /* 0x000000060c0c7836 */ /* 0x000fe20000000000 */
[----:B------:R-:W-:-:S02]  /*bc80*/  WARPGROUP.DEPBAR.LE gsb0, 0x0 ;  /* 0x00008000000079c5 */ /* 0x000fc40000010000 */
        /* <DEDUP_REMOVED lines=13> */
[----:B------:R-:W-:Y:S01]  /*bd60*/  LOP3.LUT R12, R0, 0xfffffffe, RZ, 0xc0, !PT ;  /* 0xfffffffe000c7812 */ /* 0x000fe200078ec0ff */
[----:B------:R-:W-:-:S04]  /*bd70*/  IMAD.MOV.U32 R0, RZ, RZ, 0x1 ;  /* 0x00000001ff007424 */ /* 0x000fc800078e00ff */
[----:B------:R-:W-:Y:S01]  /*bd80*/  IMAD.IADD R3, R3, 0x1, -R12 ;  /* 0x0000000103037824 */ /* 0x000fe200078e0a0c */
[----:B------:R0:W-:Y:S04]  /*bd90*/  STL [R1+0x80], R0 ;  /* 0x0000800001007387 */ /* 0x0001e80000100800 */
[----:B------:R-:W-:Y:S01]  /*bda0*/  SHF.L.U32 R3, R3, 0x1f, RZ ;  /* 0x0000001f03037819 */ /* 0x000fe200000006ff */
[----:B------:R0:W-:Y:S04]  /*bdb0*/  STL [R1+0x80], R0 ;  /* 0x0000800001007387 */ /* 0x0001e80000100800 */
[----:B------:R0:W-:Y:S04]  /*bdc0*/  STL [R1+0x80], R0 ;  /* 0x0000800001007387 */ /* 0x0001e80000100800 */
[----:B------:R0:W-:Y:S01]  /*bdd0*/  STL [R1+0x80], R0 ;  /* 0x0000800001007387 */ /* 0x0001e20000100800 */
[----:B------:R-:W-:-:S02]  /*bde0*/  WARPGROUP.DEPBAR.LE gsb0, 0x0 ;  /* 0x00008000000079c5 */ /* 0x000fc40000010000 */
[----:B------:R-:W-:-:S06]  /*bdf0*/  WARPGROUP.ARRIVE ;  /* 0x00000000000079c5 */ /* 0x000fcc0000000000 */
[----:B------:R-:W-:Y:S03]  /*be00*/  HGMMA.64x64x16.F32 R24, gdesc[UR4], R24, gsb0 ;  /* 0x00e00000041879f0 */ /* 0x000fe60008000818 */
[----:B------:R-:W-:Y:S02]  /*be10*/  WARPGROUP.DEPBAR.LE gsb0, 0x0 ;  /* 0x00008000000079c5 */ /* 0x000fe40000010000 */
[----:B------:R-:W1:Y:S02]  /*be20*/  SYNCS.PHASECHK.TRANS64.TRYWAIT P0, [UR47+0x38810], R3 ;  /* 0x03881003ff0075a7 */ /* 0x000e64000800016f */
[----:B01----:R-:W-:Y:S05]  /*be30*/  @!P0 BRA `(.L_x_3230) ;  /* 0x0000029800d88947 */ /* 0x003fea0003800000 */
.L_x_3485:
[----:B------:R-:W-:Y:S05]  /*be40*/  BSYNC B0 ;  /* 0x0000000000007941 */ /* 0x000fea0003800000 */
.L_x_3229:
[----:B0-----:R-:W2:Y:S04]  /*be50*/  LDL R3, [R1+0x54] ;  /* 0x0000540001037983 */ /* 0x001ea80000100800 */
[----:B------:R0:W5:Y:S01]  /*be60*/  LDL.64 R12, [R1+0x1e8] ;  /* 0x0001e800010c7983 */ /* 0x0001620000100a00 */
[----:B------:R-:W-:Y:S01]  /*be70*/  BSSY B0, `(.L_x_3231) ;  /* 0x0000005000007945 */ /* 0x000fe20003800000 */
[----:B--2---:R-:W-:-:S04]  /*be80*/  LOP3.LUT R3, R3, 0x1, RZ, 0xfc, !PT ;  /* 0x0000000103037812 */ /* 0x004fc800078efcff */
[----:B------:R-:W-:-:S13]  /*be90*/  ISETP.NE.AND P1, PT, R3, 0x3, PT ;  /* 0x000000030300780c */ /* 0x000fda0003f25270 */
[----:B0-----:R-:W-:Y:S05]  /*bea0*/  @!P1 BRA `(.L_x_3232) ;  /* 0x0000000000049947 */ /* 0x001fea0003800000 */
[----:B------:R-:W-:Y:S01]  /*beb0*/  BPT.TRAP 0x1 ;  /* 0x000000040000795c */ /* 0x000fe20000300000 */
.L_x_3232:
[----:B------:R-:W-:Y:S05]  /*bec0*/  BSYNC B0 ;  /* 0x0000000000007941 */ /* 0x000fea0003800000 */
.L_x_3231:
        /* <DEDUP_REMOVED lines=8> */
.L_x_3234:
[----:B------:R-:W-:Y:S05]  /*bf50*/  BSYNC B0 ;  /* 0x0000000000007941 */ /* 0x000fea0003800000 */
.L_x_3233:
[----:B------:R-:W-:Y:S04]  /*bf60*/  BSSY B0, `(.L_x_3235) ;  /* 0x0000004000007945 */ /* 0x000fe80003800000 */
[----:B-1----:R-:W-:Y:S05]  /*bf70*/  @P0 BRA `(.L_x_3236) ;  /* 0x0000000000080947 */ /* 0x002fea0003800000 */
[----:B------:R-:W1:Y:S02]  /*bf80*/  SYNCS.PHASECHK.TRANS64.TRYWAIT P0, [R12+URZ], R13 ;  /* 0x0000000d0c0075a7 */ /* 0x000e64000800017f */
[----:B-1----:R-:W-:Y:S05]  /*bf90*/  @!P0 BRA `(.L_x_3237) ;  /* 0x0000029800988947 */ /* 0x002fea0003800000 */
.L_x_3236:
[----:B------:R-:W-:Y:S05]  /*bfa0*/  BSYNC B0 ;  /* 0x0000000000007941 */ /* 0x000fea0003800000 */
.L_x_3235:
[----:B------:R-:W2:Y:S01]  /*bfb0*/  S2R R3, SR_TID.X ;  /* 0x0000000000037919 */ /* 0x000ea20000002100 */
[----:B01----:R-:W3:Y:S01]  /*bfc0*/  LDL.64 R12, [R1+0xb8] ;  /* 0x0000b800010c7983 */ /* 0x003ee20000100a00 */
[----:B--2---:R-:W-:-:S03]  /*bfd0*/  LOP3.LUT R7, R3, 0x7f, RZ, 0xc0, !PT ;  /* 0x0000007f03077812 */ /* 0x004fc600078ec0ff */
[----:B------:R-:W3:Y:S01]  /*bfe0*/  LDL R3, [R1+0x1e8] ;  /* 0x0001e80001037983 */ /* 0x000ee20000100800 */
[----:B------:R-:W-:Y:S05]  /*bff0*/  WARPSYNC.ALL ;  /* 0x0000000000007948 */ /* 0x000fea0003800000 */
[----:B------:R-:W-:Y:S02]  /*c000*/  ISETP.NE.AND P0, PT, R7, RZ, PT ;  /* 0x000000ff0700720c */ /* 0x000fe40003f05270 */
[----:B------:R-:W2:Y:S04]  /*c010*/  LDL R7, [R1+0x88] ;  /* 0x0000880001077983 */ /* 0x000ea80000100800 */
[----:B------:R-:W4:Y:S04]  /*c020*/  LDL.64 R20, [R1+0xb0] ;  /* 0x0000b00001147983 */ /* 0x000f280000100a00 */
[----:B------:R-:W5:Y:S04]  /*c030*/  LDL.64 R14, [R1+0xb0] ;  /* 0x0000b000010e7983 */ /* 0x000f680000100a00 */
[----:B------:R-:W5:Y:S04]  /*c040*/  LDL.64 R58, [R1+0xb0] ;  /* 0x0000b000013a7983 */ /* 0x000f680000100a00 */
[----:B------:R-:W5:Y:S01]  /*c050*/  LDL.64 R60, [R1+0xb0] ;  /* 0x0000b000013c7983 */ /* 0x000f620000100a00 */
[----:B---3--:R-:W-:Y:S01]  /*c060*/  IMAD R12, R3, 0x1000, R12 ;  /* 0x00001000030c7824 */ /* 0x008fe200078e020c */
[----:B------:R-:W-:Y:S01]  /*c070*/  R2UR UR7, R13 ;  /* 0x000000000d0772ca */ /* 0x000fe200000e0000 */
[----:B------:R-:W-:Y:S01]  /*c080*/  WARPGROUP.ARRIVE ;  /* 0x00000000000079c5 */ /* 0x000fe20000000000 */
[----:B------:R-:W3:Y:S02]  /*c090*/  LDL.64 R56, [R1+0xb0] ;  /* 0x0000b00001387983 */ /* 0x000ee40000100a00 */
[C---:B------:R-:W-:Y:S01]  /*c0a0*/  R2UR UR6, R12.reuse ;  /* 0x000000000c0672ca */ /* 0x040fe200000e0000 */
[----:B------:R-:W-:Y:S01]  /*c0b0*/  VIADD R62, R12, 0x2 ;  /* 0x000000020c3e7836 */ /* 0x000fe20000000000 */
[----:B------:R-:W3:Y:S01]  /*c0c0*/  LDL.64 R64, [R1+0xb0] ;  /* 0x0000b00001407983 */ /* 0x000ee20000100a00 */
[----:B------:R-:W-:Y:S01]  /*c0d0*/  IMAD.MOV.U32 R63, RZ, RZ, R13 ;  /* 0x000000ffff3f7224 */ /* 0x000fe200078e000d */
[----:B--2---:R-:W-:-:S02]  /*c0e0*/  ISETP.NE.U32.AND P1, PT, R7, RZ, PT ;  /* 0x000000ff0700720c */ /* 0x004fc40003f25070 */
[----:B----4-:R-:W-:Y:S02]  /*c0f0*/  R2UR UR4, R20 ;  /* 0x00000000140472ca */ /* 0x010fe400000e0000 */
[----:B------:R-:W-:Y:S01]  /*c100*/  R2UR UR5, R21 ;  /* 0x00000000150572ca */ /* 0x000fe200000e0000 */
[----:B-----5:R-:W-:Y:S01]  /*c110*/  VIADD R14, R14, 0x2 ;  /* 0x000000020e0e7836 */ /* 0x020fe20000000000 */
[----:B------:R-:W2:Y:S07]  /*c120*/  LDL.64 R20, [R1+0xb0] ;  /* 0x0000b00001147983 */ /* 0x000eae0000100a00 */
[----:B------:R-:W-:-:S05]  /*c130*/  VOTEU.ANY UP0, P1 ;  /* 0x00000000003f7886 */ /* 0x000fca0000800100 */
[----:B------:R-:W-:Y:S01]  /*c140*/  HGMMA.64x64x16.F32 R24, gdesc[UR4], R24, UP0, gsb0 ;  /* 0x00e00000041879f0 */ /* 0x000fe2000b800818 */
[----:B------:R-:W-:Y:S02]  /*c150*/  R2UR UR6, R62 ;  /* 0x000000003e0672ca */ /* 0x000fe400000e0000 */
[----:B------:R-:W-:Y:S02]  /*c160*/  R2UR UR7, R63 ;  /* 0x000000003f0772ca */ /* 0x000fe400000e0000 */
[----:B------:R-:W-:Y:S02]  /*c170*/  R2UR UR4, R14 ;  /* 0x000000000e0472ca */ /* 0x000fe400000e0000 */
[----:B------:R-:W-:Y:S01]  /*c180*/  R2UR UR5, R15 ;  /* 0x000000000f0572ca */ /* 0x000fe200000e0000 */
[----:B------:R-:W-:Y:S02]  /*c190*/  WARPGROUP.DEPBAR.LE gsb0, 0x0 ;  /* 0x00008000000079c5 */ /* 0x000fe40000010000 */
[----:B------:R-:W-:Y:S01]  /*c1a0*/  WARPGROUP.ARRIVE ;  /* 0x00000000000079c5 */ /* 0x000fe20000000000 */
[----:B------:R-:W-:Y:S01]  /*c1b0*/  VIADD R58, R58, 0x4 ;  /* 0x000000043a3a7836 */ /* 0x000fe20000000000 */
[----:B------:R-:W4:Y:S08]  /*c1c0*/  LDL.64 R14, [R1+0xb0] ;  /* 0x0000b000010e7983 */ /* 0x000f300000100a00 */
[----:B------:R-:W-:Y:S01]  /*c1d0*/  HGMMA.64x64x16.F32 R24, gdesc[UR4], R24, gsb0 ;  /* 0x00e00000041879f0 */ /* 0x000fe20008000818 */
[----:B------:R-:W-:-:S02]  /*c1e0*/  VIADD R62, R12, 0x4 ;  /* 0x000000040c3e7836 */ /* 0x000fc40000000000 */
[----:B------:R-:W-:Y:S01]  /*c1f0*/  IMAD.MOV.U32 R63, RZ, RZ, R13 ;  /* 0x000000ffff3f7224 */ /* 0x000fe200078e000d */
[----:B------:R-:W-:Y:S02]  /*c200*/  R2UR UR4, R58 ;  /* 0x000000003a0472ca */ /* 0x000fe400000e0000 */
[----:B------:R-:W-:Y:S02]  /*c210*/  R2UR UR6, R62 ;  /* 0x000000003e0672ca */ /* 0x000fe400000e0000 */
[----:B------:R-:W-:Y:S02]  /*c220*/  R2UR UR7, R63 ;  /* 0x000000003f0772ca */ /* 0x000fe400000e0000 */
[----:B------:R-:W-:Y:S01]  /*c230*/  R2UR UR5, R59 ;  /* 0x000000003b0572ca */ /* 0x000fe200000e0000 */
[----:B------:R-:W-:Y:S02]  /*c240*/  WARPGROUP.DEPBAR.LE gsb0, 0x0 ;  /* 0x00008000000079c5 */ /* 0x000fe40000010000 */
[----:B------:R-:W-:Y:S01]  /*c250*/  WARPGROUP.ARRIVE ;  /* 0x00000000000079c5 */ /* 0x000fe20000000000 */
[----:B------:R-:W-:Y:S01]  /*c260*/  VIADD R60, R60, 0x6 ;  /* 0x000000063c3c7836 */ /* 0x000fe20000000000 */
[----:B------:R-:W5:Y:S08]  /*c270*/  LDL.64 R58, [R1+0xb0] ;  /* 0x0000b000013a7983 */ /* 0x000f700000100a00 */
        /* <DEDUP_REMOVED lines=9> */
[----:B---3--:R-:W-:Y:S01]  /*c310*/  VIADD R56, R56, 0x200 ;  /* 0x0000020038387836 */ /* 0x008fe20000000000 */
[----:B------:R-:W3:Y:S08]  /*c320*/  LDL.64 R60, [R1+0xb0] ;  /* 0x0000b000013c7983 */ /* 0x000ef00000100a00 */
        /* <DEDUP_REMOVED lines=9> */
[----:B--2---:R-:W-:Y:S01]  /*c3c0*/  VIADD R20, R20, 0x202 ;  /* 0x0000020214147836 */ /* 0x004fe20000000000 */
[----:B------:R-:W2:Y:S08]  /*c3d0*/  LDL.64 R56, [R1+0xb0] ;  /* 0x0000b00001387983 */ /* 0x000eb00000100a00 */
        /* <DEDUP_REMOVED lines=9> */
[----:B----4-:R-:W-:Y:S01]  /*c470*/  VIADD R14, R14, 0x204 ;  /* 0x000002040e0e7836 */ /* 0x010fe20000000000 */
        /* <DEDUP_REMOVED lines=10> */
[----:B-----5:R-:W-:Y:S01]  /*c520*/  VIADD R58, R58, 0x206 ;  /* 0x000002063a3a7836 */ /* 0x020fe20000000000 */
        /* <DEDUP_REMOVED lines=75> */
[----:B------:R-:W-:-:S10]  /*c9e0*/  WARPGROUP.ARRIVE ;  /* 0x00000000000079c5 */ /* 0x000fd40000000000 */
[----:B------:R-:W-:Y:S01]  /*c9f0*/  HGMMA.64x64x16.F32 R24, gdesc[UR4], R24, gsb0 ;  /* 0x00e00000041879f0 */ /* 0x000fe20008000818 */
        /* <DEDUP_REMOVED lines=8> */
[----:B------:R-:W-:Y:S01]  /*ca80*/  WARPGROUP.ARRIVE ;  /* 0x00000000000079c5 */ /* 0x000fe20000000000 */
[----:B-----5:R-:W-:-:S05]  /*ca90*/  VIADD R20, R20, 0x606 ;  /* 0x0000060614147836 */ /* 0x020fca0000000000 */
[----:B------:R-:W0:Y:S04]  /*caa0*/  S2R R66, SR_TID.X ;  /* 0x0000000000427919 */ /* 0x000e280000002100 */
[----:B------:R-:W-:Y:S01]  /*cab0*/  HGMMA.64x64x16.F32 R24, gdesc[UR4], R24, gsb0 ;  /* 0x00e00000041879f0 */ /* 0x000fe20008000818 */
[----:B------:R-:W-:Y:S01]  /*cac0*/  VIADD R56, R12, 0x606 ;  /* 0x000006060c387836 */ /* 0x000fe20000000000 */
[----:B------:R-:W4:Y:S01]  /*cad0*/  LDL.64 R14, [R1+0xb0] ;  /* 0x0000b000010e7983 */ /* 0x000f220000100a00 */
[----:B------:R-:W-:Y:S01]  /*cae0*/  IMAD.MOV.U32 R57, RZ, RZ, R13 ;  /* 0x000000ffff397224 */ /* 0x000fe200078e000d */
[----:B------:R-:W-:Y:S02]  /*caf0*/  R2UR UR4, R20 ;  /* 0x00000000140472ca */ /* 0x000fe400000e0000 */
[----:B------:R-:W-:-:S02]  /*cb00*/  R2UR UR6, R56 ;  /* 0x00000000380672ca */ /* 0x000fc400000e0000 */
[----:B------:R-:W-:Y:S02]  /*cb10*/  R2UR UR7, R57 ;  /* 0x00000000390772ca */ /* 0x000fe400000e0000 */
[----:B------:R-:W-:Y:S02]  /*cb20*/  R2UR UR5, R21 ;  /* 0x00000000150572ca */ /* 0x000fe400000e0000 */
[----:B0-----:R-:W-:Y:S01]  /*cb30*/  SHF.R.U32.HI R66, RZ, 0x7, R66 ;  /* 0x00000007ff427819 */ /* 0x001fe20000011642 */
[----:B------:R-:W-:Y:S01]  /*cb40*/  VIADD R60, R12, 0x800 ;  /* 0x000008000c3c7836 */ /* 0x000fe20000000000 */
[----:B------:R-:W-:Y:S01]  /*cb50*/  R2UR UR9, R65 ;  /* 0x00000000410972ca */ /* 0x000fe200000e0000 */
[----:B------:R-:W5:Y:S04]  /*cb60*/  LDL.64 R56, [R1+0xb0] ;  /* 0x0000b00001387983 */ /* 0x000f680000100a00 */
[----:B------:R0:W1:Y:S01]  /*cb70*/  SHFL.IDX PT, R3, R66, RZ, 0x1f ;  /* 0x00001fff42037589 */ /* 0x00006200000e0000 */
[----:B------:R-:W-:-:S02]  /*cb80*/  WARPGROUP.DEPBAR.LE gsb0, 0x0 ;  /* 0x00008000000079c5 */ /* 0x000fc40000010000 */
[----:B------:R-:W-:Y:S01]  /*cb90*/  WARPGROUP.ARRIVE ;  /* 0x00000000000079c5 */ /* 0x000fe20000000000 */
[----:B------:R-:W-:Y:S01]  /*cba0*/  IMAD.MOV.U32 R21, RZ, RZ, R13 ;  /* 0x000000ffff157224 */ /* 0x000fe200078e000d */
[----:B0-----:R-:W5:Y:S04]  /*cbb0*/  @!P0 LDL R66, [R1+0x1e8] ;  /* 0x0001e80001428983 */ /* 0x001f680000100800 */
[----:B------:R-:W-:Y:S01]  /*cbc0*/  HGMMA.64x64x16.F32 R24, gdesc[UR4], R24, gsb0 ;  /* 0x00e00000041879f0 */ /* 0x000fe20008000818 */
[----:B-1----:R-:W-:-:S04]  /*cbd0*/  ISETP.GT.AND P1, PT, R3, 0x7f, PT ;  /* 0x0000007f0300780c */ /* 0x002fc80003f24270 */
[----:B------:R-:W-:-:S04]  /*cbe0*/  SEL R3, RZ, 0x2, !P1 ;  /* 0x00000002ff037807 */ /* 0x000fc80004800000 */
[----:B------:R-:W-:Y:S01]  /*cbf0*/  IADD3 R64, R64, 0x800, R3 ;  /* 0x0000080040407810 */ /* 0x000fe20007ffe003 */
[----:B------:R-:W-:Y:S01]  /*cc00*/  IMAD.IADD R20, R3, 0x1, R60 ;  /* 0x0000000103147824 */ /* 0x000fe200078e023c */
[----:B------:R-:W-:Y:S01]  /*cc10*/  R2UR UR11, R21 ;  /* 0x00000000150b72ca */ /* 0x000fe200000e0000 */
[----:B------:R-:W-:Y:S01]  /*cc20*/  UMOV UR4, 0x1 ;  /* 0x0000000100047882 */ /* 0x000fe20000000000 */
[----:B------:R-:W-:Y:S02]  /*cc30*/  R2UR UR8, R64 ;  /* 0x00000000400872ca */ /* 0x000fe400000e0000 */
[----:B------:R-:W-:Y:S01]  /*cc40*/  R2UR UR10, R20 ;  /* 0x00000000140a72ca */ /* 0x000fe200000e0000 */
[----:B------:R-:W-:Y:S01]  /*cc50*/  UISETP.NE.U32.AND UP0, UPT, UR4, URZ, UPT ;  /* 0x0000003f0400728c */ /* 0x000fe2000bf05070 */
[----:B------:R-:W-:Y:S02]  /*cc60*/  WARPGROUP.DEPBAR.LE gsb0, 0x0 ;  /* 0x00008000000079c5 */ /* 0x000fe40000010000 */
[----:B------:R-:W-:Y:S01]  /*cc70*/  WARPGROUP.ARRIVE ;  /* 0x00000000000079c5 */ /* 0x000fe20000000000 */
[----:B------:R-:W-:Y:S01]  /*cc80*/  IMAD.MOV.U32 R67, RZ, RZ, 0x4 ;  /* 0x00000004ff437424 */ /* 0x000fe200078e00ff */
[----:B---3--:R-:W-:Y:S01]  /*cc90*/  R2UR UR5, R63 ;  /* 0x000000003f0572ca */ /* 0x008fe200000e0000 */
[----:B------:R-:W-:Y:S01]  /*cca0*/  IMAD.MOV.U32 R21, RZ, RZ, R13 ;  /* 0x000000ffff157224 */ /* 0x000fe200078e000d */
[----:B------:R-:W3:Y:S05]  /*ccb0*/  LDL.64 R64, [R1+0xb0] ;  /* 0x0000b00001407983 */ /* 0x000eea0000100a00 */
[----:B------:R-:W-:Y:S01]  /*ccc0*/  HGMMA.64x64x16.F32 R24, gdesc[UR8], R24, UP0, gsb0 ;  /* 0x00e00000081879f0 */ /* 0x000fe2000b800818 */
[----:B------:R-:W-:-:S04]  /*ccd0*/  SEL R7, R67, 0x2, P1 ;  /* 0x0000000243077807 */ /* 0x000fc80000800000 */
[----:B------:R-:W-:Y:S01]  /*cce0*/  IADD3 R62, R7, 0x800, R62 ;  /* 0x00000800073e7810 */ /* 0x000fe20007ffe03e */
[----:B------:R-:W-:Y:S01]  /*ccf0*/  IMAD.IADD R20, R60, 0x1, R7 ;  /* 0x000000013c147824 */ /* 0x000fe200078e0207 */
[----:B------:R-:W-:Y:S02]  /*cd00*/  R2UR UR7, R21 ;  /* 0x00000000150772ca */ /* 0x000fe400000e0000 */
[----:B------:R-:W-:Y:S02]  /*cd10*/  R2UR UR4, R62 ;  /* 0x000000003e0472ca */ /* 0x000fe400000e0000 */
[----:B------:R-:W-:Y:S01]  /*cd20*/  R2UR UR6, R20 ;  /* 0x00000000140672ca */ /* 0x000fe200000e0000 */
[----:B------:R-:W-:Y:S02]  /*cd30*/  WARPGROUP.DEPBAR.LE gsb0, 0x0 ;  /* 0x00008000000079c5 */ /* 0x000fe40000010000 */
[----:B------:R-:W-:Y:S01]  /*cd40*/  WARPGROUP.ARRIVE ;  /* 0x00000000000079c5 */ /* 0x000fe20000000000 */
[----:B------:R-:W-:Y:S01]  /*cd50*/  SEL R67, R67, 0x6, !P1 ;  /* 0x0000000643437807 */ /* 0x000fe20004800000 */
[----:B------:R-:W-:Y:S01]  /*cd60*/  IMAD.MOV.U32 R21, RZ, RZ, R13 ;  /* 0x000000ffff157224 */ /* 0x000fe200078e000d */
[----:B------:R-:W3:Y:S07]  /*cd70*/  LDL.64 R62, [R1+0xb0] ;  /* 0x0000b000013e7983 */ /* 0x000eee0000100a00 */
[----:B------:R-:W-:Y:S01]  /*cd80*/  HGMMA.64x64x16.F32 R24, gdesc[UR4], R24, gsb0 ;  /* 0x00e00000041879f0 */ /* 0x000fe20008000818 */
[----:B------:R-:W-:Y:S01]  /*cd90*/  IMAD.IADD R20, R60, 0x1, R67 ;  /* 0x000000013c147824 */ /* 0x000fe200078e0243 */
[----:B--2---:R-:W-:Y:S01]  /*cda0*/  IADD3 R58, R67, 0x800, R58 ;  /* 0x00000800433a7810 */ /* 0x004fe20007ffe03a */
[----:B------:R-:W2:Y:S01]  /*cdb0*/  LDL.64 R60, [R1+0xb0] ;  /* 0x0000b000013c7983 */ /* 0x000ea20000100a00 */
[----:B------:R-:W-:-:S02]  /*cdc0*/  R2UR UR7, R21 ;  /* 0x00000000150772ca */ /* 0x000fc400000e0000 */
[----:B------:R-:W-:Y:S02]  /*cdd0*/  R2UR UR6, R20 ;  /* 0x00000000140672ca */ /* 0x000fe400000e0000 */
[----:B------:R-:W-:Y:S02]  /*cde0*/  R2UR UR4, R58 ;  /* 0x000000003a0472ca */ /* 0x000fe400000e0000 */
[----:B------:R-:W-:Y:S01]  /*cdf0*/  R2UR UR5, R59 ;  /* 0x000000003b0572ca */ /* 0x000fe200000e0000 */
[----:B------:R-:W-:Y:S02]  /*ce00*/  IMAD.MOV.U32 R20, RZ, RZ, 0x28 ;  /* 0x00000028ff147424 */ /* 0x000fe400078e00ff */
[----:B------:R-:W-:-:S03]  /*ce10*/  IMAD.MOV.U32 R21, RZ, RZ, 0xa00 ;  /* 0x00000a00ff157424 */ /* 0x000fc600078e00ff */
[----:B------:R-:W-:Y:S02]  /*ce20*/  SEL R20, R20, 0x26, P1 ;  /* 0x0000002614147807 */ /* 0x000fe40000800000 */
[----:B------:R-:W-:Y:S01]  /*ce30*/  SEL R21, R21, 0x980, P1 ;  /* 0x0000098015157807 */ /* 0x000fe20000800000 */
[----:B------:R-:W-:Y:S02]  /*ce40*/  WARPGROUP.DEPBAR.LE gsb0, 0x0 ;  /* 0x00008000000079c5 */ /* 0x000fe40000010000 */
[----:B------:R-:W-:-:S06]  /*ce50*/  WARPGROUP.ARRIVE ;  /* 0x00000000000079c5 */ /* 0x000fcc0000000000 */
[----:B------:R-:W-:Y:S01]  /*ce60*/  HGMMA.64x64x16.F32 R24, gdesc[UR4], R24, gsb0 ;  /* 0x00e00000041879f0 */ /* 0x000fe20008000818 */
[----:B------:R-:W-:-:S05]  /*ce70*/  IMAD.IADD R20, R20, 0x1, R21 ;  /* 0x0000000114147824 */ /* 0x000fca00078e0215 */
[----:B------:R-:W-:-:S05]  /*ce80*/  LOP3.LUT R21, R20, 0xa06, RZ, 0xc0, !PT ;  /* 0x00000a0614157812 */ /* 0x000fca00078ec0ff */
[----:B----4-:R-:W-:Y:S02]  /*ce90*/  IMAD.IADD R14, R21, 0x1, R14 ;  /* 0x00000001150e7824 */ /* 0x010fe400078e020e */
[----:B------:R-:W-:Y:S02]  /*cea0*/  IMAD.IADD R20, R12, 0x1, R21 ;  /* 0x000000010c147824 */ /* 0x000fe400078e0215 */
[----:B------:R-:W-:Y:S01]  /*ceb0*/  IMAD.MOV.U32 R21, RZ, RZ, R13 ;  /* 0x000000ffff157224 */ /* 0x000fe200078e000d */
[----:B------:R-:W-:Y:S02]  /*cec0*/  R2UR UR4, R14 ;  /* 0x000000000e0472ca */ /* 0x000fe400000e0000 */
[----:B------:R-:W-:Y:S02]  /*ced0*/  R2UR UR6, R20 ;  /* 0x00000000140672ca */ /* 0x000fe400000e0000 */
[----:B------:R-:W-:Y:S02]  /*cee0*/  R2UR UR7, R21 ;  /* 0x00000000150772ca */ /* 0x000fe400000e0000 */
[----:B------:R-:W-:Y:S01]  /*cef0*/  R2UR UR5, R15 ;  /* 0x000000000f0572ca */ /* 0x000fe200000e0000 */
[----:B------:R-:W-:-:S02]  /*cf00*/  WARPGROUP.DEPBAR.LE gsb0, 0x0 ;  /* 0x00008000000079c5 */ /* 0x000fc40000010000 */
[----:B------:R-:W-:Y:S01]  /*cf10*/  WARPGROUP.ARRIVE ;  /* 0x00000000000079c5 */ /* 0x000fe20000000000 */
[----:B------:R-:W-:Y:S01]  /*cf20*/  VIADD R58, R12, 0xa00 ;  /* 0x00000a000c3a7836 */ /* 0x000fe20000000000 */
[C---:B-----5:R-:W-:Y:S01]  /*cf30*/  IADD3 R56, R3.reuse, 0xa00, R56 ;  /* 0x00000a0003387810 */ /* 0x060fe20007ffe038 */
[----:B------:R-:W4:Y:S07]  /*cf40*/  LDL.64 R20, [R1+0xb0] ;  /* 0x0000b00001147983 */ /* 0x000f2e0000100a00 */
[----:B------:R-:W-:Y:S01]  /*cf50*/  HGMMA.64x64x16.F32 R24, gdesc[UR4], R24, gsb0 ;  /* 0x00e00000041879f0 */ /* 0x000fe20008000818 */
[----:B------:R-:W-:-:S02]  /*cf60*/  IMAD.IADD R14, R3, 0x1, R58 ;  /* 0x00000001030e7824 */ /* 0x000fc400078e023a */
[--C-:B------:R-:W-:Y:S01]  /*cf70*/  IMAD.MOV.U32 R15, RZ, RZ, R13.reuse ;  /* 0x000000ffff0f7224 */ /* 0x100fe200078e000d */
[----:B------:R-:W-:Y:S02]  /*cf80*/  R2UR UR4, R56 ;  /* 0x00000000380472ca */ /* 0x000fe400000e0000 */
[----:B------:R-:W-:Y:S02]  /*cf90*/  R2UR UR6, R14 ;  /* 0x000000000e0672ca */ /* 0x000fe400000e0000 */
[----:B------:R-:W-:Y:S02]  /*cfa0*/  R2UR UR7, R15 ;  /* 0x000000000f0772ca */ /* 0x000fe400000e0000 */
[----:B------:R-:W-:Y:S01]  /*cfb0*/  R2UR UR5, R57 ;  /* 0x00000000390572ca */ /* 0x000fe200000e0000 */
[----:B------:R-:W-:Y:S02]  /*cfc0*/  WARPGROUP.DEPBAR.LE gsb0, 0x0 ;  /* 0x00008000000079c5 */ /* 0x000fe40000010000 */
[----:B------:R-:W-:Y:S01]  /*cfd0*/  WARPGROUP.ARRIVE ;  /* 0x00000000000079c5 */ /* 0x000fe20000000000 */
[C---:B------:R-:W-:Y:S01]  /*cfe0*/  IMAD.IADD R14, R7.reuse, 0x1, R58 ;  /* 0x00000001070e7824 */ /* 0x040fe200078e023a */
[----:B---3--:R-:W-:Y:S01]  /*cff0*/  IADD3 R64, R7, 0xa00, R64 ;  /* 0x00000a0007407810 */ /* 0x008fe20007ffe040 */
[----:B------:R-:W-:Y:S01]  /*d000*/  IMAD.MOV.U32 R15, RZ, RZ, R13 ;  /* 0x000000ffff0f7224 */ /* 0x000fe200078e000d */
[----:B------:R-:W3:Y:S06]  /*d010*/  LDL.64 R56, [R1+0xb0] ;  /* 0x0000b00001387983 */ /* 0x000eec0000100a00 */
[----:B------:R-:W-:Y:S01]  /*d020*/  HGMMA.64x64x16.F32 R24, gdesc[UR4], R24, gsb0 ;  /* 0x00e00000041879f0 */ /* 0x000fe20008000818 */
[----:B------:R-:W-:-:S02]  /*d030*/  R2UR UR6, R14 ;  /* 0x000000000e0672ca */ /* 0x000fc400000e0000 */
[----:B------:R-:W-:Y:S02]  /*d040*/  R2UR UR7, R15 ;  /* 0x000000000f0772ca */ /* 0x000fe400000e0000 */
[----:B------:R-:W-:Y:S02]  /*d050*/  R2UR UR4, R64 ;  /* 0x00000000400472ca */ /* 0x000fe400000e0000 */
[----:B------:R-:W-:Y:S01]  /*d060*/  R2UR UR5, R65 ;  /* 0x00000000410572ca */ /* 0x000fe200000e0000 */
[----:B------:R-:W-:Y:S02]  /*d070*/  WARPGROUP.DEPBAR.LE gsb0, 0x0 ;  /* 0x00008000000079c5 */ /* 0x000fe40000010000 */
[----:B------:R-:W-:-:S10]  /*d080*/  WARPGROUP.ARRIVE ;  /* 0x00000000000079c5 */ /* 0x000fd40000000000 */
[----:B------:R-:W-:Y:S01]  /*d090*/  HGMMA.64x64x16.F32 R24, gdesc[UR4], R24, gsb0 ;  /* 0x00e00000041879f0 */ /* 0x000fe20008000818 */
[C---:B------:R-:W-:Y:S01]  /*d0a0*/  IMAD.IADD R14, R67.reuse, 0x1, R58 ;  /* 0x00000001430e7824 */ /* 0x040fe200078e023a */
[----:B--2---:R-:W-:Y:S01]  /*d0b0*/  IADD3 R60, R67, 0xa00, R60 ;  /* 0x00000a00433c7810 */ /* 0x004fe20007ffe03c */
[----:B------:R-:W-:Y:S01]  /*d0c0*/  IMAD.MOV.U32 R15, RZ, RZ, R13 ;  /* 0x000000ffff0f7224 */ /* 0x000fe200078e000d */
[----:B------:R-:W-:Y:S01]  /*d0d0*/  R2UR UR5, R61 ;  /* 0x000000003d0572ca */ /* 0x000fe200000e0000 */
[----:B------:R-:W2:Y:S01]  /*d0e0*/  LDL.64 R58, [R1+0xb0] ;  /* 0x0000b000013a7983 */ /* 0x000ea20000100a00 */
[----:B------:R-:W-:Y:S02]  /*d0f0*/  R2UR UR6, R14 ;  /* 0x000000000e0672ca */ /* 0x000fe400000e0000 */
[----:B------:R-:W-:Y:S02]  /*d100*/  R2UR UR7, R15 ;  /* 0x000000000f0772ca */ /* 0x000fe400000e0000 */
[----:B------:R-:W-:Y:S01]  /*d110*/  R2UR UR4, R60 ;  /* 0x000000003c0472ca */ /* 0x000fe200000e0000 */
[----:B------:R-:W-:Y:S01]  /*d120*/  IMAD.MOV.U32 R14, RZ, RZ, 0x30 ;  /* 0x00000030ff0e7424 */ /* 0x000fe200078e00ff */
[----:B------:R-:W5:Y:S01]  /*d130*/  LDL.64 R60, [R1+0xb0] ;  /* 0x0000b000013c7983 */ /* 0x000f620000100a00 */
        /* <DEDUP_REMOVED lines=18> */
[C---:B----4-:R-:W-:Y:S01]  /*d260*/  IADD3 R20, R3.reuse, 0xc00, R20 ;  /* 0x00000c0003147810 */ /* 0x050fe20007ffe014 */
        /* <DEDUP_REMOVED lines=20> */
[----:B------:R-:W-:Y:S01]  /*d3b0*/  WARPGROUP.ARRIVE ;  /* 0x00000000000079c5 */ /* 0x000fe20000000000 */
[C---:B------:R-:W-:Y:S01]  /*d3c0*/  IMAD.IADD R62, R67.reuse, 0x1, R64 ;  /* 0x00000001433e7824 */ /* 0x040fe200078e0240 */
[----:B--2---:R-:W-:Y:S01]  /*d3d0*/  IADD3 R58, R67, 0xc00, R58 ;  /* 0x00000c00433a7810 */ /* 0x004fe20007ffe03a */
[----:B------:R-:W-:Y:S01]  /*d3e0*/  IMAD.MOV.U32 R63, RZ, RZ, R13 ;  /* 0x000000ffff3f7224 */ /* 0x000fe200078e000d */
[----:B------:R-:W2:Y:S06]  /*d3f0*/  LDL.64 R56, [R1+0xb0] ;  /* 0x0000b00001387983 */ /* 0x000eac0000100a00 */
[----:B------:R-:W-:Y:S01]  /*d400*/  HGMMA.64x64x16.F32 R24, gdesc[UR4], R24, gsb0 ;  /* 0x00e00000041879f0 */ /* 0x000fe20008000818 */
[----:B------:R-:W-:-:S02]  /*d410*/  R2UR UR6, R62 ;  /* 0x000000003e0672ca */ /* 0x000fc400000e0000 */
[----:B------:R-:W-:Y:S02]  /*d420*/  R2UR UR7, R63 ;  /* 0x000000003f0772ca */ /* 0x000fe400000e0000 */
[----:B------:R-:W-:Y:S01]  /*d430*/  R2UR UR4, R58 ;  /* 0x000000003a0472ca */ /* 0x000fe200000e0000 */
[----:B------:R-:W-:Y:S01]  /*d440*/  IMAD.MOV.U32 R64, RZ, RZ, 0x38 ;  /* 0x00000038ff407424 */ /* 0x000fe200078e00ff */
[----:B------:R-:W-:Y:S01]  /*d450*/  R2UR UR5, R59 ;  /* 0x000000003b0572ca */ /* 0x000fe200000e0000 */
[----:B------:R-:W-:Y:S01]  /*d460*/  IMAD.MOV.U32 R65, RZ, RZ, 0xe00 ;  /* 0x00000e00ff417424 */ /* 0x000fe200078e00ff */
[----:B------:R-:W2:Y:S02]  /*d470*/  LDL.64 R62, [R1+0xb0] ;  /* 0x0000b000013e7983 */ /* 0x000ea40000100a00 */
[----:B------:R-:W-:Y:S02]  /*d480*/  SEL R64, R64, 0x36, P1 ;  /* 0x0000003640407807 */ /* 0x000fe40000800000 */
[----:B------:R-:W-:Y:S01]  /*d490*/  SEL R65, R65, 0xd80, P1 ;  /* 0x00000d8041417807 */ /* 0x000fe20000800000 */
[----:B------:R-:W2:Y:S01]  /*d4a0*/  @!P0 LDL.64 R58, [R1+0x30] ;  /* 0x00003000013a8983 */ /* 0x000ea20000100a00 */
[----:B------:R-:W-:-:S02]  /*d4b0*/  WARPGROUP.DEPBAR.LE gsb0, 0x0 ;  /* 0x00008000000079c5 */ /* 0x000fc40000010000 */
[----:B------:R-:W-:-:S06]  /*d4c0*/  WARPGROUP.ARRIVE ;  /* 0x00000000000079c5 */ /* 0x000fcc0000000000 */
[----:B------:R-:W-:Y:S01]  /*d4d0*/  HGMMA.64x64x16.F32 R24, gdesc[UR4], R24, gsb0 ;  /* 0x00e00000041879f0 */ /* 0x000fe20008000818 */
[----:B------:R-:W-:-:S05]  /*d4e0*/  IMAD.IADD R64, R64, 0x1, R65 ;  /* 0x0000000140407824 */ /* 0x000fca00078e0241 */
[----:B------:R-:W-:-:S05]  /*d4f0*/  LOP3.LUT R65, R64, 0xe06, RZ, 0xc0, !PT ;  /* 0x00000e0640417812 */ /* 0x000fca00078ec0ff */
[----:B-----5:R-:W-:Y:S02]  /*d500*/  IMAD.IADD R60, R65, 0x1, R60 ;  /* 0x00000001413c7824 */ /* 0x020fe400078e023c */
[----:B------:R-:W-:Y:S02]  /*d510*/  IMAD.IADD R64, R12, 0x1, R65 ;  /* 0x000000010c407824 */ /* 0x000fe400078e0241 */
[----:B------:R-:W-:Y:S01]  /*d520*/  IMAD.MOV.U32 R65, RZ, RZ, R13 ;  /* 0x000000ffff417224 */ /* 0x000fe200078e000d */
[----:B------:R-:W-:Y:S02]  /*d530*/  R2UR UR4, R60 ;  /* 0x000000003c0472ca */ /* 0x000fe400000e0000 */
[----:B------:R-:W-:Y:S02]  /*d540*/  R2UR UR6, R64 ;  /* 0x00000000400672ca */ /* 0x000fe400000e0000 */
[----:B------:R-:W-:Y:S02]  /*d550*/  R2UR UR7, R65 ;  /* 0x00000000410772ca */ /* 0x000fe400000e0000 */
[----:B------:R-:W-:Y:S01]  /*d560*/  R2UR UR5, R61 ;  /* 0x000000003d0572ca */ /* 0x000fe200000e0000 */
[----:B------:R-:W-:-:S02]  /*d570*/  WARPGROUP.DEPBAR.LE gsb0, 0x0 ;  /* 0x00008000000079c5 */ /* 0x000fc40000010000 */
[----:B------:R-:W-:-:S10]  /*d580*/  WARPGROUP.ARRIVE ;  /* 0x00000000000079c5 */ /* 0x000fd40000000000 */
[----:B------:R-:W-:Y:S01]  /*d590*/  HGMMA.64x64x16.F32 R24, gdesc[UR4], R24, gsb0 ;  /* 0x00e00000041879f0 */ /* 0x000fe20008000818 */
[----:B------:R-:W-:Y:S01]  /*d5a0*/  VIADD R64, R12, 0xe00 ;  /* 0x00000e000c407836 */ /* 0x000fe20000000000 */
[C---:B----4-:R-:W-:Y:S01]  /*d5b0*/  IADD3 R14, R3.reuse, 0xe00, R14 ;  /* 0x00000e00030e7810 */ /* 0x050fe20007ffe00e */
[----:B------:R-:W-:Y:S02]  /*d5c0*/  IMAD.MOV.U32 R61, RZ, RZ, R13 ;  /* 0x000000ffff3d7224 */ /* 0x000fe400078e000d */
[----:B------:R-:W-:Y:S01]  /*d5d0*/  IMAD.IADD R60, R3, 0x1, R64 ;  /* 0x00000001033c7824 */ /* 0x000fe200078e0240 */
[----:B------:R-:W-:Y:S02]  /*d5e0*/  R2UR UR4, R14 ;  /* 0x000000000e0472ca */ /* 0x000fe400000e0000 */
[----:B------:R-:W-:Y:S02]  /*d5f0*/  R2UR UR7, R61 ;  /* 0x000000003d0772ca */ /* 0x000fe400000e0000 */
[----:B------:R-:W-:-:S02]  /*d600*/  R2UR UR6, R60 ;  /* 0x000000003c0672ca */ /* 0x000fc400000e0000 */
[----:B------:R-:W-:Y:S01]  /*d610*/  R2UR UR5, R15 ;  /* 0x000000000f0572ca */ /* 0x000fe200000e0000 */
[----:B------:R-:W-:Y:S02]  /*d620*/  WARPGROUP.DEPBAR.LE gsb0, 0x0 ;  /* 0x00008000000079c5 */ /* 0x000fe40000010000 */
[----:B------:R-:W-:-:S10]  /*d630*/  WARPGROUP.ARRIVE ;  /* 0x00000000000079c5 */ /* 0x000fd40000000000 */
[----:B------:R-:W-:Y:S01]  /*d640*/  HGMMA.64x64x16.F32 R24, gdesc[UR4], R24, gsb0 ;  /* 0x00e00000041879f0 */ /* 0x000fe20008000818 */
[C---:B------:R-:W-:Y:S01]  /*d650*/  IMAD.IADD R14, R7.reuse, 0x1, R64 ;  /* 0x00000001070e7824 */ /* 0x040fe200078e0240 */
[----:B---3--:R-:W-:Y:S01]  /*d660*/  IADD3 R20, R7, 0xe00, R20 ;  /* 0x00000e0007147810 */ /* 0x008fe20007ffe014 */
        /* <DEDUP_REMOVED lines=8> */
[C---:B------:R-:W-:Y:S01]  /*d6f0*/  IMAD.IADD R14, R67.reuse, 0x1, R64 ;  /* 0x00000001430e7824 */ /* 0x040fe200078e0240 */
[----:B--2---:R-:W-:Y:S01]  /*d700*/  IADD3 R56, R67, 0xe00, R56 ;  /* 0x00000e0043387810 */ /* 0x004fe20007ffe038 */
[----:B------:R-:W-:Y:S01]  /*d710*/  IMAD.MOV.U32 R15, RZ, RZ, R13 ;  /* 0x000000ffff0f7224 */ /* 0x000fe200078e000d */
[----:B------:R-:W-:Y:S02]  /*d720*/  R2UR UR5, R57 ;  /* 0x00000000390572ca */ /* 0x000fe400000e0000 */
[----:B------:R-:W-:Y:S02]  /*d730*/  R2UR UR6, R14 ;  /* 0x000000000e0672ca */ /* 0x000fe400000e0000 */
[----:B------:R-:W-:Y:S02]  /*d740*/  R2UR UR7, R15 ;  /* 0x000000000f0772ca */ /* 0x000fe400000e0000 */
[----:B------:R-:W-:Y:S01]  /*d750*/  R2UR UR4, R56 ;  /* 0x00000000380472ca */ /* 0x000fe200000e0000 */
[----:B------:R-:W-:-:S02]  /*d760*/  IMAD.MOV.U32 R3, RZ, RZ, 0x40 ;  /* 0x00000040ff037424 */ /* 0x000fc400078e00ff */
        /* <DEDUP_REMOVED lines=9> */
[----:B------:R-:W-:Y:S01]  /*d800*/  IMAD.IADD R62, R3, 0x1, R62 ;  /* 0x00000001033e7824 */ /* 0x000fe200078e023e */
[----:B------:R-:W-:Y:S02]  /*d810*/  R2UR UR7, R13 ;  /* 0x000000000d0772ca */ /* 0x000fe400000e0000 */
[----:B------:R-:W-:Y:S02]  /*d820*/  R2UR UR6, R12 ;  /* 0x000000000c0672ca */ /* 0x000fe400000e0000 */
[----:B------:R-:W-:Y:S02]  /*d830*/  R2UR UR4, R62 ;  /* 0x000000003e0472ca */ /* 0x000fe400000e0000 */
[----:B------:R-:W-:Y:S01]  /*d840*/  R2UR UR5, R63 ;  /* 0x000000003f0572ca */ /* 0x000fe200000e0000 */
[----:B------:R-:W-:Y:S01]  /*d850*/  STL [R1+0x88], R0 ;  /* 0x0000880001007387 */ /* 0x000fe20000100800 */
[----:B------:R-:W-:-:S02]  /*d860*/  WARPGROUP.DEPBAR.LE gsb0, 0x0 ;  /* 0x00008000000079c5 */ /* 0x000fc40000010000 */
[----:B------:R-:W-:-:S09]  /*d870*/  WARPGROUP.ARRIVE ;  /* 0x00000000000079c5 */ /* 0x000fd20000000000 */
[----:B------:R-:W-:Y:S01]  /*d880*/  HGMMA.64x64x16.F32 R24, gdesc[UR4], R24, gsb0 ;  /* 0x00e00000041879f0 */ /* 0x000fe20008000818 */
        /* <DEDUP_REMOVED lines=14> */
[----:B------:R-:W-:-:S03]  /*d970*/  @!P0 MOV R59, R58 ;  /* 0x0000003a003b8202 */ /* 0x000fc60000000f00 */
[----:B------:R-:W-:Y:S04]  /*d980*/  STL [R1+0x88], R0 ;  /* 0x0000880001007387 */ /* 0x000fe80000100800 */
[----:B------:R-:W-:Y:S04]  /*d990*/  STL [R1+0x88], R0 ;  /* 0x0000880001007387 */ /* 0x000fe80000100800 */
[----:B------:R-:W-:Y:S04]  /*d9a0*/  STL [R1+0x88], R0 ;  /* 0x0000880001007387 */ /* 0x000fe80000100800 */
[----:B------:R-:W-:Y:S04]  /*d9b0*/  STL [R1+0x88], R0 ;  /* 0x0000880001007387 */ /* 0x000fe80000100800 */
[----:B------:R-:W-:Y:S01]  /*d9c0*/  STL [R1+0x88], R0 ;  /* 0x0000880001007387 */ /* 0x000fe20000100800 */
[----:B------:R-:W-:-:S03]  /*d9d0*/  @!P0 IMAD R3, R66, 0x8, R59 ;  /* 0x0000000842038824 */ /* 0x000fc600078e023b */
[----:B------:R-:W-:Y:S04]  /*d9e0*/  STL [R1+0x88], R0 ;  /* 0x0000880001007387 */ /* 0x000fe80000100800 */
[----:B------:R-:W-:Y:S04]  /*d9f0*/  STL [R1+0x88], R0 ;  /* 0x0000880001007387 */ /* 0x000fe80000100800 */
[----:B------:R-:W-:Y:S04]  /*da00*/  STL [R1+0x88], R0 ;  /* 0x0000880001007387 */ /* 0x000fe80000100800 */
[----:B------:R-:W-:Y:S04]  /*da10*/  STL [R1+0x88], R0 ;  /* 0x0000880001007387 */ /* 0x000fe80000100800 */
[----:B------:R-:W-:Y:S01]  /*da20*/  STL [R1+0x88], R0 ;  /* 0x0000880001007387 */ /* 0x000fe20000100800 */
[----:B------:R-:W-:-:S03]  /*da30*/  @!P0 PRMT R3, RZ, 0x654, R3 ;  /* 0x00000654ff038816 */ /* 0x000fc60000000003 */
[----:B------:R-:W-:Y:S04]  /*da40*/  STL [R1+0x88], R0 ;  /* 0x0000880001007387 */ /* 0x000fe80000100800 */
[----:B------:R-:W-:Y:S04]  /*da50*/  STL [R1+0x88], R0 ;  /* 0x0000880001007387 */ /* 0x000fe80000100800 */
[----:B------:R-:W-:Y:S01]  /*da60*/  STL [R1+0x88], R0 ;  /* 0x0000880001007387 */ /* 0x000fe20000100800 */
[----:B------:R-:W-:-:S03]  /*da70*/  WARPGROUP.DEPBAR.LE gsb0, 0x0 ;  /* 0x00008000000079c5 */ /* 0x000fc60000010000 */
[----:B------:R-:W-:Y:S04]  /*da80*/  STL [R1+0x88], R0 ;  /* 0x0000880001007387 */ /* 0x000fe80000100800 */
[----:B------:R-:W-:Y:S04]  /*da90*/  STL [R1+0x88], R0 ;  /* 0x0000880001007387 */ /* 0x000fe80000100800 */
[----:B------:R-:W-:Y:S04]  /*daa0*/  STL [R1+0x88], R0 ;  /* 0x0000880001007387 */ /* 0x000fe80000100800 */
[----:B------:R0:W-:Y:S01]  /*dab0*/  STL [R1+0x88], R0 ;  /* 0x0000880001007387 */ /* 0x0001e20000100800 */
[----:B------:R1:W-:Y:S03]  /*dac0*/  @!P0 SYNCS.ARRIVE.TRANS64.RED.A1T0 RZ, [R3+URZ], RZ ;  /* 0x000000ff03ff89a7 */ /* 0x0003e6000810043f */
[----:B------:R-:W2:Y:S04]  /*dad0*/  LDL.64 R12, [R1+0x120] ;  /* 0x00012000010c7983 */ /* 0x000ea80000100a00 */
[----:B------:R-:W3:Y:S04]  /*dae0*/  LDL R62, [R1+0xec] ;  /* 0x0000ec00013e7983 */ /* 0x000ee80000100800 */
[----:B------:R-:W4:Y:S04]  /*daf0*/  LDL.64 R20, [R1+0x110] ;  /* 0x0001100001147983 */ /* 0x000f280000100a00 */
[----:B------:R-:W5:Y:S04]  /*db00*/  LDL R63, [R1+0x70] ;  /* 0x00007000013f7983 */ /* 0x000f680000100800 */
[----:B------:R-:W5:Y:S04]  /*db10*/  LDL R61, [R1+0x118] ;  /* 0x00011800013d7983 */ /* 0x000f680000100800 */
[----:B------:R-:W3:Y:S04]  /*db20*/  LDL.128 R56, [R1+0x100] ;  /* 0x0001000001387983 */ /* 0x000ee80000100c00 */
[----:B--2---:R-:W2:Y:S04]  /*db30*/  LD.E R60, desc[UR40][R12.64] ;  /* 0x000000280c3c7980 */ /* 0x004ea8000c101900 */
[----:B------:R-:W5:Y:S01]  /*db40*/  LDL.128 R12, [R1+0xf0] ;  /* 0x0000f000010c7983 */ /* 0x000f620000100c00 */
[----:B----4-:R-:W-:Y:S01]  /*db50*/  ISETP.NE.AND P1, PT, R20, 0x1, PT ;  /* 0x000000011400780c */ /* 0x010fe20003f25270 */
[----:B------:R-:W-:-:S02]  /*db60*/  UMOV UR4, 0xffffffc0 ;  /* 0xffffffc000047882 */ /* 0x000fc40000000000 */
[----:B------:R-:W-:Y:S01]  /*db70*/  UIMAD UR4, UR50, UR4, 0x41 ;  /* 0x00000041320474a4 */ /* 0x000fe2000f8e0204 */
[----:B---3--:R-:W-:Y:S01]  /*db80*/  ISETP.GE.AND P2, PT, R57, 0x1, PT ;  /* 0x000000013900780c */ /* 0x008fe20003f46270 */
[----:B------:R-:W-:Y:S01]  /*db90*/  BSSY B0, `(.L_x_3238) ;  /* 0x000007b000007945 */ /* 0x000fe20003800000 */
[-C--:B--2---:R-:W-:Y:S01]  /*dba0*/  FMUL.FTZ R7, R27, R60.reuse ;  /* 0x0000003c1b077220 */ /* 0x084fe20000410000 */
[-C--:B------:R-:W-:Y:S01]  /*dbb0*/  FMUL.FTZ R27, R31, R60.reuse ;  /* 0x0000003c1f1b7220 */ /* 0x080fe20000410000 */
[-C--:B------:R-:W-:Y:S01]  /*dbc0*/  FMUL.FTZ R31, R39, R60.reuse ;  /* 0x0000003c271f7220 */ /* 0x080fe20000410000 */
[----:B------:R-:W-:Y:S01]  /*dbd0*/  SHF.R.S32.HI R39, RZ, 0x1f, R62 ;  /* 0x0000001fff277819 */ /* 0x000fe2000001143e */
[----:B------:R-:W-:-:S03]  /*dbe0*/  FMUL.FTZ R65, R36, R60 ;  /* 0x0000003c24417220 */ /* 0x000fc60000410000 */
[----:B------:R-:W-:Y:S01]  /*dbf0*/  LEA.HI R36, R39, R62, RZ, 0x7 ;  /* 0x0000003e27247211 */ /* 0x000fe200078f38ff */
[----:B------:R-:W-:-:S03]  /*dc00*/  FMUL.FTZ R66, R37, R60 ;  /* 0x0000003c25427220 */ /* 0x000fc60000410000 */
[----:B------:R-:W-:Y:S01]  /*dc10*/  LOP3.LUT R37, R36, 0xffffff80, RZ, 0xc0, !PT ;  /* 0xffffff8024257812 */ /* 0x000fe200078ec0ff */
[-C--:B------:R-:W-:Y:S01]  /*dc20*/  FMUL.FTZ R67, R41, R60.reuse ;  /* 0x0000003c29437220 */ /* 0x080fe20000410000 */
[----:B0-----:R-:W-:-:S03]  /*dc30*/  FMUL.FTZ R0, R26, R60 ;  /* 0x0000003c1a007220 */ /* 0x001fc60000410000 */
[----:B------:R-:W-:Y:S02]  /*dc40*/  IMAD.IADD R41, R62, 0x1, -R37 ;  /* 0x000000013e297824 */ /* 0x000fe400078e0a25 */
[-C--:B-1----:R-:W-:Y:S01]  /*dc50*/  FMUL.FTZ R3, R24, R60.reuse ;  /* 0x0000003c18037220 */ /* 0x082fe20000410000 */
[-C--:B------:R-:W-:Y:S01]  /*dc60*/  FMUL.FTZ R26, R30, R60.reuse ;  /* 0x0000003c1e1a7220 */ /* 0x080fe20000410000 */
[-C--:B------:R-:W-:Y:S01]  /*dc70*/  FMUL.FTZ R24, R25, R60.reuse ;  /* 0x0000003c19187220 */ /* 0x080fe20000410000 */
[-C--:B------:R-:W-:Y:S01]  /*dc80*/  FMUL.FTZ R64, R29, R60.reuse ;  /* 0x0000003c1d407220 */ /* 0x080fe20000410000 */
[-C--:B------:R-:W-:Y:S01]  /*dc90*/  FMUL.FTZ R30, R38, R60.reuse ;  /* 0x0000003c261e7220 */ /* 0x080fe20000410000 */
[-C--:B------:R-:W-:Y:S01]  /*dca0*/  FMUL.FTZ R25, R28, R60.reuse ;  /* 0x0000003c1c197220 */ /* 0x080fe20000410000 */
[-C--:B------:R-:W-:Y:S01]  /*dcb0*/  FMUL.FTZ R29, R35, R60.reuse ;  /* 0x0000003c231d7220 */ /* 0x080fe20000410000 */
[----:B------:R-:W-:Y:S01]  /*dcc0*/  SHF.R.S32.HI R38, RZ, 0x1f, R41 ;  /* 0x0000001fff267819 */ /* 0x000fe20000011429 */
[-C--:B------:R-:W-:Y:S01]  /*dcd0*/  FMUL.FTZ R28, R34, R60.reuse ;  /* 0x0000003c221c7220 */ /* 0x080fe20000410000 */
[-C--:B------:R-:W-:Y:S01]  /*dce0*/  FMUL.FTZ R35, R43, R60.reuse ;  /* 0x0000003c2b237220 */ /* 0x080fe20000410000 */
[-C--:B------:R-:W-:Y:S01]  /*dcf0*/  FMUL.FTZ R34, R42, R60.reuse ;  /* 0x0000003c2a227220 */ /* 0x080fe20000410000 */
[-C--:B------:R-:W-:Y:S01]  /*dd00*/  FMUL.FTZ R43, R45, R60.reuse ;  /* 0x0000003c2d2b7220 */ /* 0x080fe20000410000 */
[----:B------:R-:W-:Y:S01]  /*dd10*/  FMUL.FTZ R42, R44, R60 ;  /* 0x0000003c2c2a7220 */ /* 0x000fe20000410000 */
[----:B------:R-:W-:-:S02]  /*dd20*/  LEA.HI R45, R39, R62, RZ, 0x2 ;  /* 0x0000003e272d7211 */ /* 0x000fc400078f10ff */
[-C--:B------:R-:W-:Y:S01]  /*dd30*/  LEA.HI R44, R38, R41.reuse, RZ, 0x2 ;  /* 0x00000029262c7211 */ /* 0x080fe200078f10ff */
[-C--:B------:R-:W-:Y:S01]  /*dd40*/  FMUL.FTZ R36, R46, R60.reuse ;  /* 0x0000003c2e247220 */ /* 0x080fe20000410000 */
[----:B------:R-:W-:Y:S02]  /*dd50*/  LOP3.LUT R45, R45, 0xfffffffc, RZ, 0xc0, !PT ;  /* 0xfffffffc2d2d7812 */ /* 0x000fe400078ec0ff */
[--C-:B------:R-:W-:Y:S02]  /*dd60*/  SHF.R.S32.HI R39, RZ, 0x2, R44.reuse ;  /* 0x00000002ff277819 */ /* 0x100fe4000001142c */
[----:B------:R-:W-:Y:S01]  /*dd70*/  SHF.R.S32.HI R46, RZ, 0x1f, R44 ;  /* 0x0000001fff2e7819 */ /* 0x000fe2000001142c */
[----:B------:R-:W-:Y:S01]  /*dd80*/  IMAD.IADD R45, R62, 0x1, -R45 ;  /* 0x000000013e2d7824 */ /* 0x000fe200078e0a2d */
[----:B------:R-:W-:Y:S02]  /*dd90*/  LEA.HI R38, R38, R41, RZ, 0x5 ;  /* 0x0000002926267211 */ /* 0x000fe400078f28ff */
[----:B------:R-:W-:Y:S01]  /*dda0*/  LEA.HI R46, R46, R39, RZ, 0x3 ;  /* 0x000000272e2e7211 */ /* 0x000fe200078f18ff */
[----:B------:R-:W-:Y:S01]  /*ddb0*/  FMUL.FTZ R37, R47, R60 ;  /* 0x0000003c2f257220 */ /* 0x000fe20000410000 */
[----:B------:R-:W-:-:S02]  /*ddc0*/  LEA.HI R47, R45, R45, RZ, 0x1 ;  /* 0x0000002d2d2f7211 */ /* 0x000fc400078f08ff */
[----:B------:R-:W-:Y:S02]  /*ddd0*/  LOP3.LUT R46, R46, 0xfffffff8, RZ, 0xc0, !PT ;  /* 0xfffffff82e2e7812 */ /* 0x000fe400078ec0ff */
[----:B------:R-:W-:Y:S02]  /*dde0*/  SHF.R.S32.HI R38, RZ, 0x5, R38 ;  /* 0x00000005ff267819 */ /* 0x000fe40000011426 */
[----:B------:R-:W-:Y:S01]  /*ddf0*/  LOP3.LUT R62, R47, 0x1ffffffe, RZ, 0xc0, !PT ;  /* 0x1ffffffe2f3e7812 */ /* 0x000fe200078ec0ff */
[----:B------:R-:W-:Y:S02]  /*de00*/  IMAD.IADD R46, R39, 0x1, -R46 ;  /* 0x00000001272e7824 */ /* 0x000fe400078e0a2e */
[----:B-----5:R-:W-:Y:S02]  /*de10*/  IMAD R39, R63, 0x4, R38 ;  /* 0x000000043f277824 */ /* 0x020fe400078e0226 */
[----:B------:R-:W-:Y:S02]  /*de20*/  IMAD.IADD R62, R45, 0x1, -R62 ;  /* 0x000000012d3e7824 */ /* 0x000fe400078e0a3e */
[----:B------:R-:W-:-:S04]  /*de30*/  IMAD.U32 R39, R39, 0x10, R46 ;  /* 0x0000001027277824 */ /* 0x000fc800078e002e */
[----:B------:R-:W-:-:S04]  /*de40*/  IMAD R68, R62, 0x8, R39 ;  /* 0x000000083e447824 */ /* 0x000fc800078e0227 */
[----:B------:R-:W-:-:S04]  /*de50*/  @P1 IMAD.HI.U32 R46, R68, R21, RZ ;  /* 0x00000015442e1227 */ /* 0x000fc800078e00ff */
[----:B------:R-:W-:Y:S01]  /*de60*/  FMUL.FTZ R48, R48, R60 ;  /* 0x0000003c30307220 */ /* 0x000fe20000410000 */
[----:B------:R-:W-:-:S03]  /*de70*/  @P1 SHF.R.U32.HI R68, RZ, R61, R46 ;  /* 0x0000003dff441219 */ /* 0x000fc6000001162e */
[----:B------:R0:W1:Y:S01]  /*de80*/  MUFU.TANH R69, R48 ;  /* 0x0000003000457308 */ /* 0x0000620000002400 */
[----:B------:R-:W-:Y:S01]  /*de90*/  LOP3.LUT R44, R44, 0x7ffffffc, RZ, 0xc0, !PT ;  /* 0x7ffffffc2c2c7812 */ /* 0x000fe200078ec0ff */
[-C--:B------:R-:W-:Y:S01]  /*dea0*/  FMUL.FTZ R32, R32, R60.reuse ;  /* 0x0000003c20207220 */ /* 0x080fe20000410000 */
[-C--:B------:R-:W-:Y:S01]  /*deb0*/  FMUL.FTZ R33, R33, R60.reuse ;  /* 0x0000003c21217220 */ /* 0x080fe20000410000 */
[----:B0-----:R-:W0:Y:S02]  /*dec0*/  SHFL.IDX PT, R48, R68, RZ, 0x1c1f ;  /* 0x001c1fff44307589 */ /* 0x001e2400000e0000 */
[----:B------:R-:W-:Y:S02]  /*ded0*/  IMAD.IADD R21, R41, 0x1, -R44 ;  /* 0x0000000129157824 */ /* 0x000fe400078e0a2c */
[-C--:B------:R-:W-:Y:S01]  /*dee0*/  FMUL.FTZ R40, R40, R60.reuse ;  /* 0x0000003c28287220 */ /* 0x080fe20000410000 */
[-C--:B------:R-:W-:Y:S01]  /*def0*/  FMUL.FTZ R49, R49, R60.reuse ;  /* 0x0000003c31317220 */ /* 0x080fe20000410000 */
[-C--:B------:R-:W-:Y:S01]  /*df00*/  FMUL.FTZ R20, R50, R60.reuse ;  /* 0x0000003c32147220 */ /* 0x080fe20000410000 */
[-C--:B------:R-:W-:Y:S01]  /*df10*/  FMUL.FTZ R38, R51, R60.reuse ;  /* 0x0000003c33267220 */ /* 0x080fe20000410000 */
[----:B------:R-:W-:Y:S01]  /*df20*/  FMUL.FTZ R39, R54, R60 ;  /* 0x0000003c36277220 */ /* 0x000fe20000410000 */
[----:B------:R-:W-:-:S02]  /*df30*/  VIADD R44, R13, UR4 ;  /* 0x000000040d2c7c36 */ /* 0x000fc40008000000 */
[-C--:B------:R-:W-:Y:S01]  /*df40*/  FMUL.FTZ R41, R55, R60.reuse ;  /* 0x0000003c37297220 */ /* 0x080fe20000410000 */
[-C--:B------:R-:W-:Y:S01]  /*df50*/  FMUL.FTZ R52, R52, R60.reuse ;  /* 0x0000003c34347220 */ /* 0x080fe20000410000 */
[----:B------:R-:W-:Y:S01]  /*df60*/  ULEA UR4, UR50, 0xffffffc0, 0x6 ;  /* 0xffffffc032047891 */ /* 0x000fe2000f8e303f */
[----:B------:R-:W-:Y:S01]  /*df70*/  IMAD R45, R21, -0x2, R44 ;  /* 0xfffffffe152d7824 */ /* 0x000fe200078e022c */
[----:B------:R-:W2:Y:S01]  /*df80*/  MUFU.TANH R3, R3 ;  /* 0x0000000300037308 */ /* 0x000ea20000002400 */
[----:B------:R-:W-:Y:S02]  /*df90*/  FMUL.FTZ R53, R53, R60 ;  /* 0x0000003c35357220 */ /* 0x000fe40000410000 */
[----:B------:R-:W-:Y:S01]  /*dfa0*/  IMAD.IADD R46, R45, 0x1, -R12 ;  /* 0x000000012d2e7824 */ /* 0x000fe200078e0a0c */
[----:B------:R-:W-:Y:S01]  /*dfb0*/  LOP3.LUT R45, RZ, R14, RZ, 0x33, !PT ;  /* 0x0000000eff2d7212 */ /* 0x000fe200078e33ff */
[----:B------:R-:W-:-:S03]  /*dfc0*/  VIADD R44, R13, -UR4 ;  /* 0x800000040d2c7c36 */ /* 0x000fc60008000000 */
[----:B------:R-:W3:Y:S01]  /*dfd0*/  MUFU.TANH R24, R24 ;  /* 0x0000001800187308 */ /* 0x000ee20000002400 */
        /* <DEDUP_REMOVED lines=30> */
[----:B------:R-:W-:Y:S01]  /*e1c0*/  VIADD R55, R56, -UR4 ;  /* 0x8000000438377c36 */ /* 0x000fe20008000000 */
[----:B0-----:R-:W-:-:S06]  /*e1d0*/  VIADDMNMX R14, R48, R70, R51, PT ;  /* 0x00000046300e7246 */ /* 0x001fcc0003800133 */
[----:B------:R0:W1:Y:S02]  /*e1e0*/  MUFU.TANH R50, R53 ;  /* 0x0000003500327308 */ /* 0x0000640000002400 */
[----:B0-----:R-:W-:-:S04]  /*e1f0*/  IMAD.IADD R53, R46, 0x1, R45 ;  /* 0x000000012e357824 */ /* 0x001fc800078e022d */
        /* <DEDUP_REMOVED lines=12> */
.L_x_3241:
[----:B------:R-:W-:-:S13]  /*e2c0*/  ISETP.NE.AND P1, PT, R57, 0x1, PT ;  /* 0x000000013900780c */ /* 0x000fda0003f25270 */
[----:B------:R-:W-:-:S05]  /*e2d0*/  @P1 IMAD.HI.U32 R46, R44, R58, RZ ;  /* 0x0000003a2c2e1227 */ /* 0x000fca00078e00ff */
[----:B------:R-:W-:-:S07]  /*e2e0*/  @P1 SHF.R.U32.HI R44, RZ, R59, R46 ;  /* 0x0000003bff2c1219 */ /* 0x000fce000001162e */
.L_x_3242:
[----:B------:R-:W-:Y:S05]  /*e2f0*/  BSYNC B1 ;  /* 0x0000000000017941 */ /* 0x000fea0003800000 */
.L_x_3240:
[----:B------:R-:W-:-:S04]  /*e300*/  IMAD R44, R44, R57, -UR4 ;  /* 0x800000042c2c7e24 */ /* 0x000fc8000f8e0239 */
[----:B------:R-:W-:-:S05]  /*e310*/  IMAD R44, R21, -0x2, R44 ;  /* 0xfffffffe152c7824 */ /* 0x000fca00078e022c */
[----:B------:R-:W-:Y:S02]  /*e320*/  VIMNMX R15, R15, R44, !PT ;  /* 0x0000002c0f0f7248 */ /* 0x000fe40007fe0100 */
[----:B------:R-:W-:-:S07]  /*e330*/  VIADDMNMX R14, R44, R57, R14, PT ;  /* 0x000000392c0e7246 */ /* 0x000fce000380010e */
.L_x_3239:
[----:B------:R-:W-:Y:S05]  /*e340*/  BSYNC B0 ;  /* 0x0000000000007941 */ /* 0x000fea0003800000 */
.L_x_3238:
        /* <DEDUP_REMOVED lines=14> */
[C---:B------:R-:W-:Y:S02]  /*e430*/  ISETP.LT.OR P4, PT, R14.reuse, 0x9, P4 ;  /* 0x000000090e00780c */ /* 0x040fe40002781670 */
        /* <DEDUP_REMOVED lines=40> */
[----:B------:R-:W-:-:S02]  /*e6c0*/  ISETP.GE.AND P3, PT, R55, 0x31, PT ;  /* 0x000000313700780c */ /* 0x000fc40003f66270 */
[----:B0-----:R-:W-:Y:S02]  /*e6d0*/  VIADDMNMX R66, R68, R70, R51, PT ;  /* 0x0000004644427246 */ /* 0x001fe40003800133 */
[----:B------:R-:W-:-:S04]  /*e6e0*/  ISETP.GT.AND P4, PT, R15, 0x30, !P3 ;  /* 0x000000300f00780c */ /* 0x000fc80005f84270 */
[----:B------:R-:W-:-:S04]  /*e6f0*/  ISETP.LT.OR P4, PT, R14, 0x31, P4 ;  /* 0x000000310e00780c */ /* 0x000fc80002781670 */
[----:B-1----:R-:W-:Y:S02]  /*e700*/  FSEL R42, R69, -INF , !P4 ;  /* 0xff800000452a7808 */ /* 0x002fe40006000000 */
        /* <DEDUP_REMOVED lines=12> */
[----:B------:R-:W-:Y:S01]  /*e7d0*/  FSEL R168, R3, -INF , !P6 ;  /* 0xff80000003a87808 */ /* 0x000fe20007000000 */
[----:B------:R-:W-:Y:S01]  /*e7e0*/  IMAD.IADD R3, R53, 0x1, R68 ;  /* 0x0000000135037824 */ /* 0x000fe200078e0244 */
[----:B------:R-:W-:-:S04]  /*e7f0*/  ISETP.GE.AND P6, PT, R55, 0x3a, PT ;  /* 0x0000003a3700780c */ /* 0x000fc80003fc6270 */
[----:B------:R-:W-:Y:S02]  /*e800*/  P2R R43, PR, RZ, 0x40 ;  /* 0x00000040ff2b7803 */ /* 0x000fe40000000000 */
[----:B------:R-:W-:-:S04]  /*e810*/  ISETP.GT.AND P6, PT, R15, 0x39, !P6 ;  /* 0x000000390f00780c */ /* 0x000fc800077c4270 */
[----:B------:R-:W-:-:S04]  /*e820*/  ISETP.LT.OR P6, PT, R14, 0x3a, P6 ;  /* 0x0000003a0e00780c */ /* 0x000fc800037c1670 */
        /* <DEDUP_REMOVED lines=13> */
.L_x_3246:
[----:B------:R-:W-:-:S13]  /*e900*/  ISETP.NE.AND P6, PT, R57, 0x1, PT ;  /* 0x000000013900780c */ /* 0x000fda0003fc5270 */
[----:B------:R-:W-:-:S05]  /*e910*/  @P6 IMAD.HI.U32 R58, R12, R58, RZ ;  /* 0x0000003a0c3a6227 */ /* 0x000fca00078e00ff */
[----:B------:R-:W-:-:S07]  /*e920*/  @P6 SHF.R.U32.HI R12, RZ, R59, R58 ;  /* 0x0000003bff0c6219 */ /* 0x000fce000001163a */
.L_x_3247:
[----:B------:R-:W-:Y:S05]  /*e930*/  BSYNC B1 ;  /* 0x0000000000017941 */ /* 0x000fea0003800000 */
.L_x_3245:
[----:B------:R-:W-:-:S04]  /*e940*/  IMAD R12, R12, R57, -UR4 ;  /* 0x800000040c0c7e24 */ /* 0x000fc8000f8e0239 */
[----:B------:R-:W-:-:S05]  /*e950*/  IMAD R12, R21, -0x2, R12 ;  /* 0xfffffffe150c7824 */ /* 0x000fca00078e020c */
[----:B------:R-:W-:Y:S02]  /*e960*/  VIADDMNMX R66, R12, R57, R66, PT ;  /* 0x000000390c427246 */ /* 0x000fe40003800142 */
[----:B------:R-:W-:-:S07]  /*e970*/  VIMNMX R3, R3, R12, !PT ;  /* 0x0000000c03037248 */ /* 0x000fce0007fe0100 */
.L_x_3244:
[----:B------:R-:W-:Y:S05]  /*e980*/  BSYNC B0 ;  /* 0x0000000000007941 */ /* 0x000fea0003800000 */
.L_x_3243:
[C---:B------:R-:W-:Y:S01]  /*e990*/  ISETP.GT.AND P1, PT, R3.reuse, 0x1, !P1 ;  /* 0x000000010300780c */ /* 0x040fe20004f24270 */
[----:B------:R-:W-:Y:S01]  /*e9a0*/  BAR.SYNC.DEFER_BLOCKING 0xf, 0x100 ;  /* 0x03c4000000007b1d */ /* 0x000fe20000010000 */
[----:B------:R-:W-:Y:S02]  /*e9b0*/  ISETP.GT.AND P2, PT, R3, 0x8, !P2 ;  /* 0x000000080300780c */ /* 0x000fe40005744270 */
[C---:B------:R-:W-:Y:S02]  /*e9c0*/  ISETP.LT.OR P1, PT, R66.reuse, 0x2, P1 ;  /* 0x000000024200780c */ /* 0x040fe40000f21670 */
[----:B------:R-:W-:Y:S02]  /*e9d0*/  ISETP.LT.OR P2, PT, R66, 0x9, P2 ;  /* 0x000000094200780c */ /* 0x000fe40001741670 */
[----:B------:R-:W-:Y:S01]  /*e9e0*/  FSEL R21, R7, -INF , !P1 ;  /* 0xff80000007157808 */ /* 0x000fe20004800000 */
[----:B------:R-:W2:Y:S01]  /*e9f0*/  LDL R145, [R1+0x1e8] ;  /* 0x0001e80001917983 */ /* 0x000ea20000100800 */
[----:B------:R-:W-:-:S02]  /*ea00*/  ISETP.NE.AND P1, PT, R45, RZ, PT ;  /* 0x000000ff2d00720c */ /* 0x000fc40003f25270 */
[----:B------:R-:W-:Y:S01]  /*ea10*/  ISETP.NE.AND P6, PT, R25, RZ, PT ;  /* 0x000000ff1900720c */ /* 0x000fe20003fc5270 */
[----:B------:R-:W3:Y:S01]  /*ea20*/  LDL R58, [R1+0x2d0] ;  /* 0x0002d000013a7983 */ /* 0x000ee20000100800 */
[----:B------:R-:W-:Y:S02]  /*ea30*/  ISETP.GT.AND P1, PT, R3, 0x9, !P1 ;  /* 0x000000090300780c */ /* 0x000fe40004f24270 */
[----:B------:R-:W-:Y:S01]  /*ea40*/  FSEL R25, R26, -INF , !P2 ;  /* 0xff8000001a197808 */ /* 0x000fe20005000000 */
[----:B------:R-:W4:Y:S01]  /*ea50*/  LDL R68, [R1+0x2f8] ;  /* 0x0002f80001447983 */ /* 0x000f220000100800 */
[----:B------:R-:W-:Y:S02]  /*ea60*/  ISETP.LT.OR P1, PT, R66, 0xa, P1 ;  /* 0x0000000a4200780c */ /* 0x000fe40000f21670 */
[----:B------:R-:W-:Y:S01]  /*ea70*/  ISETP.NE.AND P2, PT, R33, RZ, PT ;  /* 0x000000ff2100720c */ /* 0x000fe20003f45270 */
[----:B------:R-:W5:Y:S01]  /*ea80*/  LDL R69, [R1+0x2fc] ;  /* 0x0002fc0001457983 */ /* 0x000f620000100800 */
[----:B------:R-:W-:-:S02]  /*ea90*/  FSEL R33, R27, -INF , !P1 ;  /* 0xff8000001b217808 */ /* 0x000fc40004800000 */
[----:B------:R-:W-:Y:S01]  /*eaa0*/  ISETP.NE.AND P1, PT, R61, RZ, PT ;  /* 0x000000ff3d00720c */ /* 0x000fe20003f25270 */
[----:B------:R-:W5:Y:S01]  /*eab0*/  LDL R70, [R1+0x300] ;  /* 0x0003000001467983 */ /* 0x000f620000100800 */
[----:B------:R-:W-:Y:S02]  /*eac0*/  FMNMX.FTZ R7, R168, R62, !PT ;  /* 0x0000003ea8077209 */ /* 0x000fe40007810000 */
[----:B------:R-:W-:Y:S01]  /*ead0*/  ISETP.GT.AND P1, PT, R3, 0x10, !P1 ;  /* 0x000000100300780c */ /* 0x000fe20004f24270 */
[----:B------:R-:W5:Y:S01]  /*eae0*/  LDL R74, [R1+0x310] ;  /* 0x00031000014a7983 */ /* 0x000f620000100800 */
[----:B------:R-:W-:Y:S02]  /*eaf0*/  FMNMX.FTZ R7, R170, R7, !PT ;  /* 0x00000007aa077209 */ /* 0x000fe40007810000 */
[----:B------:R-:W-:Y:S01]  /*eb00*/  ISETP.LT.OR P1, PT, R66, 0x11, P1 ;  /* 0x000000114200780c */ /* 0x000fe20000f21670 */
[----:B------:R-:W5:Y:S01]  /*eb10*/  LDL R75, [R1+0x314] ;  /* 0x00031400014b7983 */ /* 0x000f620000100800 */
[----:B------:R-:W-:-:S02]  /*eb20*/  FMNMX.FTZ R7, R64, R7, !PT ;  /* 0x0000000740077209 */ /* 0x000fc40007810000 */
[----:B------:R-:W-:Y:S01]  /*eb30*/  FSEL R28, R28, -INF , !P1 ;  /* 0xff8000001c1c7808 */ /* 0x000fe20004800000 */
[----:B------:R-:W5:Y:S01]  /*eb40*/  LDL R76, [R1+0x318] ;  /* 0x00031800014c7983 */ /* 0x000f620000100800 */
[----:B------:R-:W-:Y:S02]  /*eb50*/  ISETP.NE.AND P1, PT, R63, RZ, PT ;  /* 0x000000ff3f00720c */ /* 0x000fe40003f25270 */
[----:B------:R-:W-:Y:S01]  /*eb60*/  FMNMX.FTZ R7, R60, R7, !PT ;  /* 0x000000073c077209 */ /* 0x000fe20007810000 */
[----:B------:R-:W2:Y:S01]  /*eb70*/  LDL R63, [R1+0x2e4] ;  /* 0x0002e400013f7983 */ /* 0x000ea20000100800 */
[----:B------:R-:W-:Y:S02]  /*eb80*/  ISETP.GT.AND P1, PT, R3, 0x11, !P1 ;  /* 0x000000110300780c */ /* 0x000fe40004f24270 */
[----:B------:R-:W-:Y:S01]  /*eb90*/  FMNMX.FTZ R7, R56, R7, !PT ;  /* 0x0000000738077209 */ /* 0x000fe20007810000 */
[----:B------:R-:W5:Y:S01]  /*eba0*/  LDL R77, [R1+0x31c] ;  /* 0x00031c00014d7983 */ /* 0x000f620000100800 */
[----:B------:R-:W-:-:S02]  /*ebb0*/  ISETP.LT.OR P1, PT, R66, 0x12, P1 ;  /* 0x000000124200780c */ /* 0x000fc40000f21670 */
[----:B------:R-:W-:Y:S01]  /*ebc0*/  FMNMX.FTZ R7, R54, R7, !PT ;  /* 0x0000000736077209 */ /* 0x000fe20007810000 */
[----:B------:R-:W5:Y:S01]  /*ebd0*/  LDL R78, [R1+0x320] ;  /* 0x00032000014e7983 */ /* 0x000f620000100800 */
[----:B------:R-:W-:Y:S02]  /*ebe0*/  FSEL R29, R29, -INF , !P1 ;  /* 0xff8000001d1d7808 */ /* 0x000fe40004800000 */
[----:B------:R-:W-:Y:S01]  /*ebf0*/  ISETP.NE.AND P1, PT, R71, RZ, PT ;  /* 0x000000ff4700720c */ /* 0x000fe20003f25270 */
[----:B------:R-:W5:Y:S01]  /*ec00*/  LDL R79, [R1+0x324] ;  /* 0x00032400014f7983 */ /* 0x000f620000100800 */
[----:B------:R-:W-:Y:S02]  /*ec10*/  FMNMX.FTZ R7, R52, R7, !PT ;  /* 0x0000000734077209 */ /* 0x000fe40007810000 */
[----:B------:R-:W-:Y:S01]  /*ec20*/  ISETP.GT.AND P1, PT, R3, 0x18, !P1 ;  /* 0x000000180300780c */ /* 0x000fe20004f24270 */
[----:B------:R-:W5:Y:S01]  /*ec30*/  LDL R71, [R1+0x304] ;  /* 0x0003040001477983 */ /* 0x000f620000100800 */
[----:B------:R-:W-:-:S02]  /*ec40*/  FMNMX.FTZ R7, R44, R7, !PT ;  /* 0x000000072c077209 */ /* 0x000fc40007810000 */
[----:B------:R-:W-:Y:S01]  /*ec50*/  ISETP.LT.OR P1, PT, R66, 0x19, P1 ;  /* 0x000000194200780c */ /* 0x000fe20000f21670 */
[----:B------:R-:W5:Y:S01]  /*ec60*/  LDL R80, [R1+0x328] ;  /* 0x0003280001507983 */ /* 0x000f620000100800 */
[----:B------:R-:W-:Y:S02]  /*ec70*/  FMNMX.FTZ R7, R32, R7, !PT ;  /* 0x0000000720077209 */ /* 0x000fe40007810000 */
[----:B------:R-:W-:Y:S01]  /*ec80*/  FSEL R30, R30, -INF , !P1 ;  /* 0xff8000001e1e7808 */ /* 0x000fe20004800000 */
[----:B------:R-:W5:Y:S01]  /*ec90*/  LDL R81, [R1+0x32c] ;  /* 0x00032c0001517983 */ /* 0x000f620000100800 */
[----:B------:R-:W-:Y:S02]  /*eca0*/  ISETP.NE.AND P1, PT, R65, RZ, PT ;  /* 0x000000ff4100720c */ /* 0x000fe40003f25270 */
[----:B------:R-:W-:Y:S01]  /*ecb0*/  FMNMX.FTZ R7, R24, R7, !PT ;  /* 0x0000000718077209 */ /* 0x000fe20007810000 */
[----:B------:R-:W4:Y:S01]  /*ecc0*/  LDL R65, [R1+0x2ec] ;  /* 0x0002ec0001417983 */ /* 0x000f220000100800 */
[----:B------:R-:W-:-:S02]  /*ecd0*/  ISETP.GT.AND P1, PT, R3, 0x19, !P1 ;  /* 0x000000190300780c */ /* 0x000fc40004f24270 */
[----:B------:R-:W-:Y:S01]  /*ece0*/  FMNMX.FTZ R7, R48, R7, !PT ;  /* 0x0000000730077209 */ /* 0x000fe20007810000 */
[----:B------:R-:W5:Y:S01]  /*ecf0*/  LDL R82, [R1+0x330] ;  /* 0x0003300001527983 */ /* 0x000f620000100800 */
[----:B------:R-:W-:Y:S02]  /*ed00*/  ISETP.LT.OR P1, PT, R66, 0x1a, P1 ;  /* 0x0000001a4200780c */ /* 0x000fe40000f21670 */
[----:B------:R-:W-:Y:S01]  /*ed10*/  FMNMX.FTZ R7, R42, R7, !PT ;  /* 0x000000072a077209 */ /* 0x000fe20007810000 */
[----:B------:R-:W5:Y:S01]  /*ed20*/  LDL R83, [R1+0x334] ;  /* 0x0003340001537983 */ /* 0x000f620000100800 */
[----:B------:R-:W-:Y:S02]  /*ed30*/  FSEL R31, R31, -INF , !P1 ;  /* 0xff8000001f1f7808 */ /* 0x000fe40004800000 */
[----:B------:R-:W-:Y:S01]  /*ed40*/  ISETP.NE.AND P1, PT, R72, RZ, PT ;  /* 0x000000ff4800720c */ /* 0x000fe20003f25270 */
[----:B------:R-:W5:Y:S01]  /*ed50*/  LDL R84, [R1+0x338] ;  /* 0x0003380001547983 */ /* 0x000f620000100800 */
[----:B------:R-:W-:-:S02]  /*ed60*/  FMNMX.FTZ R7, R46, R7, !PT ;  /* 0x000000072e077209 */ /* 0x000fc40007810000 */
[C---:B------:R-:W-:Y:S01]  /*ed70*/  ISETP.GT.AND P1, PT, R3.reuse, 0x20, !P1 ;  /* 0x000000200300780c */ /* 0x040fe20004f24270 */
[----:B------:R-:W5:Y:S01]  /*ed80*/  LDL R72, [R1+0x308] ;  /* 0x0003080001487983 */ /* 0x000f620000100800 */
[----:B------:R-:W-:Y:S02]  /*ed90*/  FMNMX.FTZ R7, R40, R7, !PT ;  /* 0x0000000728077209 */ /* 0x000fe40007810000 */
[----:B------:R-:W-:Y:S01]  /*eda0*/  ISETP.LT.OR P1, PT, R66, 0x21, P1 ;  /* 0x000000214200780c */ /* 0x000fe20000f21670 */
[----:B------:R-:W5:Y:S01]  /*edb0*/  LDL R85, [R1+0x33c] ;  /* 0x00033c0001557983 */ /* 0x000f620000100800 */
[----:B------:R-:W-:Y:S02]  /*edc0*/  FMNMX.FTZ R14, R50, R7, !PT ;  /* 0x00000007320e7209 */ /* 0x000fe40007810000 */
[----:B------:R-:W-:Y:S01]  /*edd0*/  FSEL R34, R34, -INF , !P1 ;  /* 0xff80000022227808 */ /* 0x000fe20004800000 */
[----:B------:R-:W5:Y:S01]  /*ede0*/  LDL R86, [R1+0x340] ;  /* 0x0003400001567983 */ /* 0x000f620000100800 */
[----:B------:R-:W-:-:S02]  /*edf0*/  ISETP.GT.AND P1, PT, R3, 0x21, !P2 ;  /* 0x000000210300780c */ /* 0x000fc40005724270 */
[----:B------:R-:W-:Y:S01]  /*ee00*/  ISETP.NE.AND P2, PT, R73, RZ, PT ;  /* 0x000000ff4900720c */ /* 0x000fe20003f45270 */
[----:B------:R-:W0:Y:S01]  /*ee10*/  SHFL.BFLY PT, R13, R14, 0x2, 0x1f ;  /* 0x0c401f000e0d7f89 */ /* 0x000e2200000e0000 */
[----:B------:R-:W-:Y:S02]  /*ee20*/  ISETP.LT.OR P1, PT, R66, 0x22, P1 ;  /* 0x000000224200780c */ /* 0x000fe40000f21670 */
[----:B------:R-:W-:Y:S01]  /*ee30*/  ISETP.GT.AND P2, PT, R3, 0x29, !P2 ;  /* 0x000000290300780c */ /* 0x000fe20005744270 */
[----:B------:R-:W5:Y:S01]  /*ee40*/  LDL R73, [R1+0x30c] ;  /* 0x00030c0001497983 */ /* 0x000f620000100800 */
[----:B------:R-:W-:Y:S02]  /*ee50*/  FSEL R35, R35, -INF , !P1 ;  /* 0xff80000023237808 */ /* 0x000fe40004800000 */
[C---:B------:R-:W-:Y:S01]  /*ee60*/  ISETP.GT.AND P1, PT, R3.reuse, RZ, !P6 ;  /* 0x000000ff0300720c */ /* 0x040fe20007724270 */
[----:B------:R-:W5:Y:S01]  /*ee70*/  LDL R87, [R1+0x344] ;  /* 0x0003440001577983 */ /* 0x000f620000100800 */
[----:B------:R-:W-:-:S02]  /*ee80*/  ISETP.GT.AND P3, PT, R3, 0x30, !P3 ;  /* 0x000000300300780c */ /* 0x000fc40005f64270 */
[C---:B------:R-:W-:Y:S01]  /*ee90*/  ISETP.LT.OR P1, PT, R66.reuse, 0x1, P1 ;  /* 0x000000014200780c */ /* 0x040fe20000f21670 */
[----:B------:R-:W5:Y:S01]  /*eea0*/  LDL R88, [R1+0x348] ;  /* 0x0003480001587983 */ /* 0x000f620000100800 */
[----:B------:R-:W-:Y:S02]  /*eeb0*/  ISETP.LT.OR P2, PT, R66, 0x2a, P2 ;  /* 0x0000002a4200780c */ /* 0x000fe40001741670 */
[----:B------:R-:W-:Y:S01]  /*eec0*/  FSEL R45, R0, -INF , !P1 ;  /* 0xff800000002d7808 */ /* 0x000fe20004800000 */
[----:B------:R-:W5:Y:S01]  /*eed0*/  LDL R89, [R1+0x34c] ;  /* 0x00034c0001597983 */ /* 0x000f620000100800 */
[----:B------:R-:W-:Y:S02]  /*eee0*/  ISETP.NE.AND P1, PT, R67, RZ, PT ;  /* 0x000000ff4300720c */ /* 0x000fe40003f25270 */
[----:B------:R-:W-:Y:S01]  /*eef0*/  FMNMX.FTZ R0, R45, R21, !PT ;  /* 0x000000152d007209 */ /* 0x000fe20007810000 */
[----:B------:R-:W5:Y:S01]  /*ef00*/  LDL R67, [R1+0x2f4] ;  /* 0x0002f40001437983 */ /* 0x000f620000100800 */
[----:B------:R-:W-:-:S02]  /*ef10*/  ISETP.GT.AND P1, PT, R3, 0x28, !P1 ;  /* 0x000000280300780c */ /* 0x000fc40004f24270 */
[----:B------:R-:W-:Y:S01]  /*ef20*/  FMNMX.FTZ R0, R25, R0, !PT ;  /* 0x0000000019007209 */ /* 0x000fe20007810000 */
[----:B------:R-:W5:Y:S01]  /*ef30*/  LDL R90, [R1+0x350] ;  /* 0x00035000015a7983 */ /* 0x000f620000100800 */
[----:B------:R-:W-:Y:S02]  /*ef40*/  ISETP.LT.OR P1, PT, R66, 0x29, P1 ;  /* 0x000000294200780c */ /* 0x000fe40000f21670 */
[----:B------:R-:W-:Y:S01]  /*ef50*/  FMNMX.FTZ R7, R33, R0, !PT ;  /* 0x0000000021077209 */ /* 0x000fe20007810000 */
[----:B------:R-:W5:Y:S01]  /*ef60*/  LDL R91, [R1+0x354] ;  /* 0x00035400015b7983 */ /* 0x000f620000100800 */
[----:B------:R-:W-:Y:S02]  /*ef70*/  FSEL R47, R36, -INF , !P1 ;  /* 0xff800000242f7808 */ /* 0x000fe40004800000 */
        /* <DEDUP_REMOVED lines=11> */
[----:B------:R-:W-:-:S02]  /*f030*/  ISETP.NE.AND P6, PT, R43, RZ, PT ;  /* 0x000000ff2b00720c */ /* 0x000fc40003fc5270 */
[----:B------:R-:W-:Y:S01]  /*f040*/  FMNMX.FTZ R0, R34, R7, !PT ;  /* 0x0000000722007209 */ /* 0x000fe20007810000 */
[----:B------:R-:W5:Y:S01]  /*f050*/  LDL R96, [R1+0x368] ;  /* 0x0003680001607983 */ /* 0x000f620000100800 */
[----:B------:R-:W-:Y:S02]  /*f060*/  ISETP.GT.AND P5, PT, R3, 0x38, !P5 ;  /* 0x000000380300780c */ /* 0x000fe40006fa4270 */
[----:B------:R-:W-:Y:S01]  /*f070*/  FMNMX.FTZ R0, R35, R0, !PT ;  /* 0x0000000023007209 */ /* 0x000fe20007810000 */
[----:B------:R-:W5:Y:S01]  /*f080*/  LDL R97, [R1+0x36c] ;  /* 0x00036c0001617983 */ /* 0x000f620000100800 */
[----:B------:R-:W-:Y:S02]  /*f090*/  ISETP.LT.OR P4, PT, R66, 0x32, P4 ;  /* 0x000000324200780c */ /* 0x000fe40002781670 */
[----:B------:R-:W-:Y:S01]  /*f0a0*/  FMNMX.FTZ R0, R47, R0, !PT ;  /* 0x000000002f007209 */ /* 0x000fe20007810000 */
[----:B------:R-:W5:Y:S01]  /*f0b0*/  LDL R98, [R1+0x370] ;  /* 0x0003700001627983 */ /* 0x000f620000100800 */
[----:B------:R-:W-:-:S02]  /*f0c0*/  FSEL R51, R20, -INF , !P3 ;  /* 0xff80000014337808 */ /* 0x000fc40005800000 */
[----:B------:R-:W-:Y:S01]  /*f0d0*/  FMNMX.FTZ R0, R49, R0, !PT ;  /* 0x0000000031007209 */ /* 0x000fe20007810000 */
[----:B------:R-:W5:Y:S01]  /*f0e0*/  LDL R99, [R1+0x374] ;  /* 0x0003740001637983 */ /* 0x000f620000100800 */
[----:B------:R-:W-:Y:S02]  /*f0f0*/  ISETP.GT.AND P1, PT, R3, 0x39, !P6 ;  /* 0x000000390300780c */ /* 0x000fe40007724270 */
[----:B------:R-:W-:Y:S01]  /*f100*/  ISETP.LT.OR P5, PT, R66, 0x39, P5 ;  /* 0x000000394200780c */ /* 0x000fe20002fa1670 */
[----:B------:R-:W5:Y:S01]  /*f110*/  LDL R100, [R1+0x378] ;  /* 0x0003780001647983 */ /* 0x000f620000100800 */
[----:B------:R-:W-:Y:S02]  /*f120*/  FSEL R53, R38, -INF , !P4 ;  /* 0xff80000026357808 */ /* 0x000fe40006000000 */
[----:B------:R-:W-:Y:S01]  /*f130*/  FMNMX.FTZ R0, R51, R0, !PT ;  /* 0x0000000033007209 */ /* 0x000fe20007810000 */
[----:B------:R-:W3:Y:S01]  /*f140*/  LDL R38, [R1+0x220] ;  /* 0x0002200001267983 */ /* 0x000ee20000100800 */
[----:B------:R-:W-:-:S02]  /*f150*/  ISETP.LT.OR P1, PT, R66, 0x3a, P1 ;  /* 0x0000003a4200780c */ /* 0x000fc40000f21670 */
[----:B------:R-:W-:Y:S01]  /*f160*/  FSEL R36, R39, -INF , !P5 ;  /* 0xff80000027247808 */ /* 0x000fe20006800000 */
[----:B------:R-:W5:Y:S01]  /*f170*/  LDL R66, [R1+0x2f0] ;  /* 0x0002f00001427983 */ /* 0x000f620000100800 */
[----:B------:R-:W-:Y:S02]  /*f180*/  FMNMX.FTZ R3, R53, R0, !PT ;  /* 0x0000000035037209 */ /* 0x000fe40007810000 */
[----:B------:R-:W-:Y:S01]  /*f190*/  FSEL R37, R41, -INF , !P1 ;  /* 0xff80000029257808 */ /* 0x000fe20004800000 */
[----:B------:R-:W5:Y:S01]  /*f1a0*/  LDL R101, [R1+0x37c] ;  /* 0x00037c0001657983 */ /* 0x000f620000100800 */
[----:B------:R-:W-:Y:S02]  /*f1b0*/  FMNMX.FTZ R0, R36, R3, !PT ;  /* 0x0000000324007209 */ /* 0x000fe40007810000 */
[----:B0-----:R-:W-:Y:S01]  /*f1c0*/  FMNMX.FTZ R13, R14, R13, !PT ;  /* 0x0000000d0e0d7209 */ /* 0x001fe20007810000 */
[----:B------:R-:W5:Y:S01]  /*f1d0*/  LDL R102, [R1+0x380] ;  /* 0x0003800001667983 */ /* 0x000f620000100800 */
[----:B------:R-:W-:-:S03]  /*f1e0*/  FMNMX.FTZ R15, R37, R0, !PT ;  /* 0x00000000250f7209 */ /* 0x000fc60007810000 */
[----:B------:R-:W0:Y:S04]  /*f1f0*/  SHFL.BFLY PT, R12, R13, 0x1, 0x1f ;  /* 0x0c201f000d0c7f89 */ /* 0x000e2800000e0000 */
[----:B------:R-:W-:Y:S04]  /*f200*/  STL.64 [R1+0x200], R14 ;  /* 0x0002000e01007387 */ /* 0x000fe80000100a00 */
[----:B------:R-:W2:Y:S04]  /*f210*/  LDL R7, [R1+0x204] ;  /* 0x0002040001077983 */ /* 0x000ea80000100800 */
[----:B------:R-:W5:Y:S04]  /*f220*/  LDL R103, [R1+0x384] ;  /* 0x0003840001677983 */ /* 0x000f680000100800 */
[----:B------:R-:W5:Y:S04]  /*f230*/  LDL R104, [R1+0x388] ;  /* 0x0003880001687983 */ /* 0x000f680000100800 */
[----:B------:R-:W5:Y:S01]  /*f240*/  LDL R105, [R1+0x38c] ;  /* 0x00038c0001697983 */ /* 0x000f620000100800 */
[----:B0-----:R-:W-:-:S03]  /*f250*/  FMNMX.FTZ R0, R13, R12, !PT ;  /* 0x0000000c0d007209 */ /* 0x001fc60007810000 */
[----:B------:R-:W5:Y:S04]  /*f260*/  LDL R106, [R1+0x390] ;  /* 0x00039000016a7983 */ /* 0x000f680000100800 */
[----:B------:R-:W-:Y:S04]  /*f270*/  STL [R1+0x200], R0 ;  /* 0x0002000001007387 */ /* 0x000fe80000100800 */
[----:B------:R-:W3:Y:S04]  /*f280*/  LDL R20, [R1+0x200] ;  /* 0x0002000001147983 */ /* 0x000ee80000100800 */
[----:B------:R-:W4:Y:S04]  /*f290*/  LDL.64 R12, [R1+0x138] ;  /* 0x00013800010c7983 */ /* 0x000f280000100a00 */
        /* <DEDUP_REMOVED lines=38> */
[----:B--2---:R-:W0:Y:S02]  /*f500*/  SHFL.BFLY PT, R14, R7, 0x2, 0x1f ;  /* 0x0c401f00070e7f89 */ /* 0x004e2400000e0000 */
[----:B0-----:R-:W-:-:S05]  /*f510*/  FMNMX.FTZ R14, R14, R7, !PT ;  /* 0x000000070e0e7209 */ /* 0x001fca0007810000 */
[----:B------:R-:W0:Y:S01]  /*f520*/  SHFL.BFLY PT, R7, R14, 0x1, 0x1f ;  /* 0x0c201f000e077f89 */ /* 0x000e2200000e0000 */
[----:B---3--:R-:W-:Y:S01]  /*f530*/  FMUL.FTZ R3, R38, R20 ;  /* 0x0000001426037220 */ /* 0x008fe20000410000 */
[----:B------:R-:W-:-:S04]  /*f540*/  FSETP.NEU.FTZ.AND P1, PT, R20, -INF , PT ;  /* 0xff8000001400780b */ /* 0x000fc80003f3d000 */
[----:B------:R-:W-:-:S05]  /*f550*/  FSEL R3, R3, RZ, P1 ;  /* 0x000000ff03037208 */ /* 0x000fca0000800000 */
[----:B------:R-:W-:Y:S01]  /*f560*/  FFMA.FTZ R0, R64, R38, -R3 ;  /* 0x0000002640007223 */ /* 0x000fe20000010803 */
[----:B0-----:R-:W-:-:S03]  /*f570*/  FMNMX.FTZ R26, R14, R7, !PT ;  /* 0x000000070e1a7209 */ /* 0x001fc60007810000 */
[----:B------:R0:W-:Y:S01]  /*f580*/  MUFU.EX2 R39, R0 ;  /* 0x0000000000277308 */ /* 0x0001e20000000800 */
[-CC-:B------:R-:W-:Y:S01]  /*f590*/  FFMA.FTZ R168, R168, R38.reuse, -R3.reuse ;  /* 0x00000026a8a87223 */ /* 0x180fe20000010803 */
[-CC-:B------:R-:W-:Y:S01]  /*f5a0*/  FFMA.FTZ R27, R62, R38.reuse, -R3.reuse ;  /* 0x000000263e1b7223 */ /* 0x180fe20000010803 */
[----:B------:R-:W-:Y:S01]  /*f5b0*/  FSETP.NEU.FTZ.AND P1, PT, R26, -INF , PT ;  /* 0xff8000001a00780b */ /* 0x000fe20003f3d000 */
[-CC-:B------:R-:W-:Y:S01]  /*f5c0*/  FFMA.FTZ R32, R32, R38.reuse, -R3.reuse ;  /* 0x0000002620207223 */ /* 0x180fe20000010803 */
[-CC-:B------:R-:W-:Y:S01]  /*f5d0*/  FFMA.FTZ R170, R170, R38.reuse, -R3.reuse ;  /* 0x00000026aaaa7223 */ /* 0x180fe20000010803 */
[-CC-:B------:R-:W-:Y:S01]  /*f5e0*/  FFMA.FTZ R172, R60, R38.reuse, -R3.reuse ;  /* 0x000000263cac7223 */ /* 0x180fe20000010803 */
[-CC-:B------:R-:W-:Y:S01]  /*f5f0*/  FFMA.FTZ R176, R44, R38.reuse, -R3.reuse ;  /* 0x000000262cb07223 */ /* 0x180fe20000010803 */
[-CC-:B------:R-:W-:Y:S01]  /*f600*/  FFMA.FTZ R41, R56, R38.reuse, -R3.reuse ;  /* 0x0000002638297223 */ /* 0x180fe20000010803 */
[-C--:B0-----:R-:W-:Y:S01]  /*f610*/  FMUL.FTZ R0, R26, R38.reuse ;  /* 0x000000261a007220 */ /* 0x081fe20000410000 */
[----:B------:R-:W-:Y:S01]  /*f620*/  MUFU.EX2 R168, R168 ;  /* 0x000000a800a87308 */ /* 0x000fe20000000800 */
[-CC-:B------:R-:W-:Y:S01]  /*f630*/  FFMA.FTZ R174, R54, R38.reuse, -R3.reuse ;  /* 0x0000002636ae7223 */ /* 0x180fe20000010803 */
[-CC-:B------:R-:W-:Y:S01]  /*f640*/  FFMA.FTZ R43, R52, R38.reuse, -R3.reuse ;  /* 0x00000026342b7223 */ /* 0x180fe20000010803 */
[-CC-:B------:R-:W-:Y:S01]  /*f650*/  FFMA.FTZ R24, R24, R38.reuse, -R3.reuse ;  /* 0x0000002618187223 */ /* 0x180fe20000010803 */
[----:B------:R-:W-:Y:S01]  /*f660*/  FSEL R0, R0, RZ, P1 ;  /* 0x000000ff00007208 */ /* 0x000fe20000800000 */
[-CC-:B------:R-:W-:Y:S01]  /*f670*/  FFMA.FTZ R48, R48, R38.reuse, -R3.reuse ;  /* 0x0000002630307223 */ /* 0x180fe20000010803 */
[-CC-:B------:R-:W-:Y:S01]  /*f680*/  FFMA.FTZ R42, R42, R38.reuse, -R3.reuse ;  /* 0x000000262a2a7223 */ /* 0x180fe20000010803 */
[-CC-:B------:R-:W-:Y:S01]  /*f690*/  FFMA.FTZ R46, R46, R38.reuse, -R3.reuse ;  /* 0x000000262e2e7223 */ /* 0x180fe20000010803 */
[----:B------:R-:W-:Y:S01]  /*f6a0*/  MUFU.EX2 R27, R27 ;  /* 0x0000001b001b7308 */ /* 0x000fe20000000800 */
[-CC-:B------:R-:W-:Y:S01]  /*f6b0*/  FFMA.FTZ R45, R45, R38.reuse, -R0.reuse ;  /* 0x000000262d2d7223 */ /* 0x180fe20000010800 */
[-CC-:B------:R-:W-:Y:S01]  /*f6c0*/  FFMA.FTZ R21, R21, R38.reuse, -R0.reuse ;  /* 0x0000002615157223 */ /* 0x180fe20000010800 */
[-CC-:B------:R-:W-:Y:S01]  /*f6d0*/  FFMA.FTZ R25, R25, R38.reuse, -R0.reuse ;  /* 0x0000002619197223 */ /* 0x180fe20000010800 */
[-C--:B------:R-:W-:Y:S01]  /*f6e0*/  FFMA.FTZ R40, R40, R38.reuse, -R3 ;  /* 0x0000002628287223 */ /* 0x080fe20000010803 */
[----:B------:R0:W-:Y:S03]  /*f6f0*/  STL [R1+0x204], R26 ;  /* 0x0002041a01007387 */ /* 0x0001e60000100800 */
[----:B------:R-:W-:Y:S01]  /*f700*/  MUFU.EX2 R55, R32 ;  /* 0x0000002000377308 */ /* 0x000fe20000000800 */
[-CC-:B------:R-:W-:Y:S01]  /*f710*/  FFMA.FTZ R33, R33, R38.reuse, -R0.reuse ;  /* 0x0000002621217223 */ /* 0x180fe20000010800 */
[-CC-:B------:R-:W-:Y:S01]  /*f720*/  FFMA.FTZ R28, R28, R38.reuse, -R0.reuse ;  /* 0x000000261c1c7223 */ /* 0x180fe20000010800 */
[----:B------:R-:W2:Y:S04]  /*f730*/  LDL R52, [R1+0x2b8] ;  /* 0x0002b80001347983 */ /* 0x000ea80000100800 */
[----:B------:R-:W3:Y:S01]  /*f740*/  LDL R54, [R1+0x2c0] ;  /* 0x0002c00001367983 */ /* 0x000ee20000100800 */
[----:B------:R-:W-:Y:S01]  /*f750*/  MUFU.EX2 R45, R45 ;  /* 0x0000002d002d7308 */ /* 0x000fe20000000800 */
[----:B------:R-:W-:-:S02]  /*f760*/  FFMA.FTZ R29, R29, R38, -R0 ;  /* 0x000000261d1d7223 */ /* 0x000fc40000010800 */
[----:B------:R-:W5:Y:S04]  /*f770*/  LDL R56, [R1+0x2c8] ;  /* 0x0002c80001387983 */ /* 0x000f680000100800 */
[----:B------:R-:W5:Y:S01]  /*f780*/  LDL R60, [R1+0x2d8] ;  /* 0x0002d800013c7983 */ /* 0x000f620000100800 */
[----:B------:R-:W1:Y:S03]  /*f790*/  MUFU.EX2 R32, R21 ;  /* 0x0000001500207308 */ /* 0x000e660000000800 */
[----:B------:R-:W5:Y:S04]  /*f7a0*/  LDL R62, [R1+0x2e0] ;  /* 0x0002e000013e7983 */ /* 0x000f680000100800 */
[----:B------:R-:W5:Y:S01]  /*f7b0*/  LDL R64, [R1+0x2e8] ;  /* 0x0002e80001407983 */ /* 0x000f620000100800 */
[----:B------:R-:W4:Y:S01]  /*f7c0*/  MUFU.EX2 R170, R170 ;  /* 0x000000aa00aa7308 */ /* 0x000f220000000800 */
[-C--:B------:R-:W-:Y:S01]  /*f7d0*/  FFMA.FTZ R3, R50, R38.reuse, -R3 ;  /* 0x0000002632037223 */ /* 0x080fe20000010803 */
[----:B------:R-:W-:-:S06]  /*f7e0*/  FFMA.FTZ R30, R30, R38, -R0 ;  /* 0x000000261e1e7223 */ /* 0x000fcc0000010800 */
[----:B------:R-:W-:Y:S01]  /*f7f0*/  MUFU.EX2 R172, R172 ;  /* 0x000000ac00ac7308 */ /* 0x000fe20000000800 */
[----:B------:R-:W-:-:S07]  /*f800*/  FFMA.FTZ R31, R31, R38, -R0 ;  /* 0x000000261f1f7223 */ /* 0x000fce0000010800 */
[----:B------:R-:W-:Y:S01]  /*f810*/  MUFU.EX2 R41, R41 ;  /* 0x0000002900297308 */ /* 0x000fe20000000800 */
[----:B------:R-:W-:-:S07]  /*f820*/  FFMA.FTZ R34, R34, R38, -R0 ;  /* 0x0000002622227223 */ /* 0x000fce0000010800 */
[----:B------:R-:W-:Y:S01]  /*f830*/  MUFU.EX2 R174, R174 ;  /* 0x000000ae00ae7308 */ /* 0x000fe20000000800 */
[----:B------:R-:W-:-:S07]  /*f840*/  FFMA.FTZ R35, R35, R38, -R0 ;  /* 0x0000002623237223 */ /* 0x000fce0000010800 */
[----:B------:R-:W-:Y:S01]  /*f850*/  MUFU.EX2 R43, R43 ;  /* 0x0000002b002b7308 */ /* 0x000fe20000000800 */
[----:B------:R-:W-:-:S07]  /*f860*/  FFMA.FTZ R47, R47, R38, -R0 ;  /* 0x000000262f2f7223 */ /* 0x000fce0000010800 */
[----:B------:R-:W-:Y:S01]  /*f870*/  MUFU.EX2 R176, R176 ;  /* 0x000000b000b07308 */ /* 0x000fe20000000800 */
[-CC-:B------:R-:W-:Y:S01]  /*f880*/  FFMA.FTZ R49, R49, R38.reuse, -R0.reuse ;  /* 0x0000002631317223 */ /* 0x180fe20000010800 */
[----:B------:R-:W-:-:S06]  /*f890*/  FFMA.FTZ R181, R51, R38, -R0 ;  /* 0x0000002633b57223 */ /* 0x000fcc0000010800 */
[----:B------:R-:W-:Y:S01]  /*f8a0*/  MUFU.EX2 R178, R24 ;  /* 0x0000001800b27308 */ /* 0x000fe20000000800 */
[----:B------:R-:W-:Y:S01]  /*f8b0*/  FFMA.FTZ R183, R36, R38, -R0 ;  /* 0x0000002624b77223 */ /* 0x000fe20000010800 */
[----:B0-----:R-:W5:Y:S06]  /*f8c0*/  LDL R26, [R1+0x250] ;  /* 0x00025000011a7983 */ /* 0x001f6c0000100800 */
[----:B------:R-:W0:Y:S08]  /*f8d0*/  MUFU.EX2 R171, R25 ;  /* 0x0000001900ab7308 */ /* 0x000e300000000800 */
[----:B------:R4:W0:Y:S01]  /*f8e0*/  MUFU.EX2 R44, R33 ;  /* 0x00000021002c7308 */ /* 0x0008220000000800 */
[----:B-1----:R-:W-:-:S07]  /*f8f0*/  FADD.FTZ R14, R45, R32 ;  /* 0x000000202d0e7221 */ /* 0x002fce0000010000 */
[----:B------:R-:W1:Y:S08]  /*f900*/  MUFU.EX2 R28, R28 ;  /* 0x0000001c001c7308 */ /* 0x000e700000000800 */
[----:B------:R-:W1:Y:S08]  /*f910*/  MUFU.EX2 R29, R29 ;  /* 0x0000001d001d7308 */ /* 0x000e700000000800 */
[----:B------:R-:W-:Y:S08]  /*f920*/  MUFU.EX2 R57, R48 ;  /* 0x0000003000397308 */ /* 0x000ff00000000800 */
[----:B------:R-:W-:Y:S08]  /*f930*/  MUFU.EX2 R59, R46 ;  /* 0x0000002e003b7308 */ /* 0x000ff00000000800 */
[----:B------:R-:W-:Y:S08]  /*f940*/  MUFU.EX2 R42, R42 ;  /* 0x0000002a002a7308 */ /* 0x000ff00000000800 */
[----:B------:R-:W-:Y:S01]  /*f950*/  MUFU.EX2 R40, R40 ;  /* 0x0000002800287308 */ /* 0x000fe20000000800 */
[----:B------:R-:W-:Y:S01]  /*f960*/  F2FP.F16.F32.PACK_AB R169, R32, R45 ;  /* 0x0000002d20a9723e */ /* 0x000fe200000000ff */
[----:B----4-:R-:W4:Y:S04]  /*f970*/  LDL R33, [R1+0x26c] ;  /* 0x00026c0001217983 */ /* 0x010f280000100800 */
[----:B------:R-:W4:Y:S02]  /*f980*/  LDL R36, [R1+0x278] ;  /* 0x0002780001247983 */ /* 0x000f240000100800 */
[----:B------:R0:W-:Y:S02]  /*f990*/  MUFU.EX2 R61, R3 ;  /* 0x00000003003d7308 */ /* 0x0001e40000000800 */
[----:B------:R-:W4:Y:S04]  /*f9a0*/  LDL R50, [R1+0x2b0] ;  /* 0x0002b00001327983 */ /* 0x000f280000100800 */
[----:B------:R-:W4:Y:S01]  /*f9b0*/  LDL R51, [R1+0x2b4] ;  /* 0x0002b40001337983 */ /* 0x000f220000100800 */
[----:B0-----:R-:W-:Y:S01]  /*f9c0*/  FADD.FTZ R3, R168, R27 ;  /* 0x0000001ba8037221 */ /* 0x001fe20000010000 */
[----:B------:R-:W0:Y:S08]  /*f9d0*/  MUFU.EX2 R30, R30 ;  /* 0x0000001e001e7308 */ /* 0x000e300000000800 */
[----:B------:R-:W0:Y:S01]  /*f9e0*/  MUFU.EX2 R31, R31 ;  /* 0x0000001f001f7308 */ /* 0x000e220000000800 */
[----:B------:R-:W-:Y:S01]  /*f9f0*/  FADD.FTZ R20, R170, R3 ;  /* 0x00000003aa147221 */ /* 0x000fe20000010000 */
[----:B------:R-:W-:-:S06]  /*fa00*/  FADD.FTZ R3, R171, R14 ;  /* 0x0000000eab037221 */ /* 0x000fcc0000010000 */
[----:B------:R-:W0:Y:S01]  /*fa10*/  MUFU.EX2 R34, R34 ;  /* 0x0000002200227308 */ /* 0x000e220000000800 */
[----:B------:R-:W-:Y:S01]  /*fa20*/  FADD.FTZ R7, R39, R20 ;  /* 0x0000001427077221 */ /* 0x000fe20000010000 */
[----:B------:R-:W-:-:S06]  /*fa30*/  FADD.FTZ R3, R44, R3 ;  /* 0x000000032c037221 */ /* 0x000fcc0000010000 */
[----:B------:R-:W0:Y:S01]  /*fa40*/  MUFU.EX2 R35, R35 ;  /* 0x0000002300237308 */ /* 0x000e220000000800 */
[----:B------:R-:W-:Y:S01]  /*fa50*/  FADD.FTZ R14, R172, R7 ;  /* 0x00000007ac0e7221 */ /* 0x000fe20000010000 */
[----:B-1----:R-:W-:-:S06]  /*fa60*/  FADD.FTZ R20, R28, R3 ;  /* 0x000000031c147221 */ /* 0x002fcc0000010000 */
[----:B------:R-:W1:Y:S01]  /*fa70*/  MUFU.EX2 R47, R47 ;  /* 0x0000002f002f7308 */ /* 0x000e620000000800 */
[----:B------:R-:W-:Y:S01]  /*fa80*/  FADD.FTZ R3, R41, R14 ;  /* 0x0000000e29037221 */ /* 0x000fe20000010000 */
[----:B------:R-:W-:-:S06]  /*fa90*/  FADD.FTZ R15, R29, R20 ;  /* 0x000000141d0f7221 */ /* 0x000fcc0000010000 */
[----:B------:R-:W-:Y:S01]  /*faa0*/  MUFU.EX2 R181, R181 ;  /* 0x000000b500b57308 */ /* 0x000fe20000000800 */
[----:B------:R-:W-:Y:S01]  /*fab0*/  FADD.FTZ R14, R174, R3 ;  /* 0x00000003ae0e7221 */ /* 0x000fe20000010000 */
[----:B0-----:R-:W-:Y:S01]  /*fac0*/  FADD.FTZ R20, R30, R15 ;  /* 0x0000000f1e147221 */ /* 0x001fe20000010000 */
[----:B------:R-:W-:-:S05]  /*fad0*/  FFMA.FTZ R7, R53, R38, -R0 ;  /* 0x0000002635077223 */ /* 0x000fca0000010800 */
[----:B------:R-:W-:Y:S01]  /*fae0*/  MUFU.EX2 R183, R183 ;  /* 0x000000b700b77308 */ /* 0x000fe20000000800 */
[----:B------:R-:W-:Y:S01]  /*faf0*/  FADD.FTZ R3, R43, R14 ;  /* 0x0000000e2b037221 */ /* 0x000fe20000010000 */
[----:B------:R-:W-:Y:S01]  /*fb00*/  FADD.FTZ R15, R31, R20 ;  /* 0x000000141f0f7221 */ /* 0x000fe20000010000 */
[----:B------:R-:W-:Y:S01]  /*fb10*/  F2FP.F16.F32.PACK_AB R173, R29, R28 ;  /* 0x0000001c1dad723e */ /* 0x000fe200000000ff */
[----:B------:R-:W4:Y:S04]  /*fb20*/  LDL R32, [R1+0x268] ;  /* 0x0002680001207983 */ /* 0x000f280000100800 */
[----:B------:R-:W0:Y:S01]  /*fb30*/  MUFU.EX2 R46, R49 ;  /* 0x00000031002e7308 */ /* 0x000e220000000800 */
[----:B------:R-:W-:Y:S01]  /*fb40*/  FADD.FTZ R14, R176, R3 ;  /* 0x00000003b00e7221 */ /* 0x000fe20000010000 */
[----:B------:R-:W-:Y:S01]  /*fb50*/  FADD.FTZ R20, R34, R15 ;  /* 0x0000000f22147221 */ /* 0x000fe20000010000 */
[----:B------:R-:W-:Y:S01]  /*fb60*/  FFMA.FTZ R3, R37, R38, -R0 ;  /* 0x0000002625037223 */ /* 0x000fe20000010800 */
[----:B------:R-:W-:Y:S01]  /*fb70*/  F2FP.F16.F32.PACK_AB R168, R27, R168 ;  /* 0x000000a81ba8723e */ /* 0x000fe200000000ff */
[----:B------:R-:W-:Y:S01]  /*fb80*/  FADD.FTZ R15, R55, R14 ;  /* 0x0000000e370f7221 */ /* 0x000fe20000010000 */
[----:B------:R-:W-:Y:S01]  /*fb90*/  FADD.FTZ R20, R35, R20 ;  /* 0x0000001423147221 */ /* 0x000fe20000010000 */
[----:B------:R-:W-:Y:S01]  /*fba0*/  F2FP.F16.F32.PACK_AB R170, R39, R170 ;  /* 0x000000aa27aa723e */ /* 0x000fe200000000ff */
[----:B------:R-:W0:Y:S01]  /*fbb0*/  MUFU.EX2 R7, R7 ;  /* 0x0000000700077308 */ /* 0x000e220000000800 */
[----:B------:R-:W-:Y:S01]  /*fbc0*/  FADD.FTZ R0, R178, R15 ;  /* 0x0000000fb2007221 */ /* 0x000fe20000010000 */
[----:B-1----:R-:W-:Y:S01]  /*fbd0*/  FADD.FTZ R15, R47, R20 ;  /* 0x000000142f0f7221 */ /* 0x002fe20000010000 */
[----:B------:R-:W-:Y:S01]  /*fbe0*/  F2FP.F16.F32.PACK_AB R172, R41, R172 ;  /* 0x000000ac29ac723e */ /* 0x000fe200000000ff */
[----:B------:R-:W4:Y:S01]  /*fbf0*/  LDL R27, [R1+0x254] ;  /* 0x00025400011b7983 */ /* 0x000f220000100800 */
[----:B------:R-:W-:-:S03]  /*fc00*/  FADD.FTZ R21, R57, R0 ;  /* 0x0000000039157221 */ /* 0x000fc60000010000 */
[----:B------:R-:W1:Y:S01]  /*fc10*/  MUFU.EX2 R3, R3 ;  /* 0x0000000300037308 */ /* 0x000e620000000800 */
[----:B0-----:R-:W-:Y:S01]  /*fc20*/  FADD.FTZ R0, R46, R15 ;  /* 0x0000000f2e007221 */ /* 0x001fe20000010000 */
[----:B------:R-:W-:Y:S01]  /*fc30*/  FADD.FTZ R14, R42, R21 ;  /* 0x000000152a0e7221 */ /* 0x000fe20000010000 */
[----:B------:R-:W-:Y:S01]  /*fc40*/  F2FP.F16.F32.PACK_AB R174, R43, R174 ;  /* 0x000000ae2bae723e */ /* 0x000fe200000000ff */
[----:B------:R-:W4:Y:S01]  /*fc50*/  LDL R28, [R1+0x258] ;  /* 0x00025800011c7983 */ /* 0x000f220000100800 */
[----:B------:R-:W-:Y:S01]  /*fc60*/  FADD.FTZ R0, R181, R0 ;  /* 0x00000000b5007221 */ /* 0x000fe20000010000 */
        /* <DEDUP_REMOVED lines=11> */
[----:B-1----:R-:W-:Y:S01]  /*fd20*/  FADD.FTZ R25, R3, R0 ;  /* 0x0000000003197221 */ /* 0x002fe20000010000 */
[----:B------:R-:W-:-:S02]  /*fd30*/  F2FP.F16.F32.PACK_AB R182, R61, R40 ;  /* 0x000000283db6723e */ /* 0x000fc400000000ff */
[----:B------:R-:W-:Y:S01]  /*fd40*/  F2FP.F16.F32.PACK_AB R171, R44, R171 ;  /* 0x000000ab2cab723e */ /* 0x000fe200000000ff */
[----:B------:R-:W4:Y:S04]  /*fd50*/  LDL R39, [R1+0x284] ;  /* 0x0002840001277983 */ /* 0x000f280000100800 */
[----:B------:R0:W-:Y:S04]  /*fd60*/  STL.64 [R1+0x210], R24 ;  /* 0x0002101801007387 */ /* 0x0001e80000100a00 */
[----:B------:R-:W4:Y:S04]  /*fd70*/  LD.E.64 R20, desc[UR40][R12.64+0x8] ;  /* 0x000008280c147980 */ /* 0x000f28000c101b00 */
[----:B------:R-:W4:Y:S01]  /*fd80*/  LD.E.64 R14, desc[UR40][R12.64] ;  /* 0x000000280c0e7980 */ /* 0x000f22000c101b00 */
[----:B------:R-:W-:-:S02]  /*fd90*/  F2FP.F16.F32.PACK_AB R175, R31, R30 ;  /* 0x0000001e1faf723e */ /* 0x000fc400000000ff */
[----:B------:R-:W-:Y:S01]  /*fda0*/  F2FP.F16.F32.PACK_AB R177, R35, R34 ;  /* 0x0000002223b1723e */ /* 0x000fe200000000ff */
[----:B0-----:R-:W4:Y:S01]  /*fdb0*/  LDL R24, [R1+0x248] ;  /* 0x0002480001187983 */ /* 0x001f220000100800 */
[----:B------:R-:W-:-:S03]  /*fdc0*/  F2FP.F16.F32.PACK_AB R179, R46, R47 ;  /* 0x0000002f2eb3723e */ /* 0x000fc600000000ff */
[----:B------:R-:W4:Y:S04]  /*fdd0*/  LDL R25, [R1+0x24c] ;  /* 0x00024c0001197983 */ /* 0x000f280000100800 */
[----:B------:R-:W4:Y:S04]  /*fde0*/  LDL.64 R12, [R1+0xa8] ;  /* 0x0000a800010c7983 */ /* 0x000f280000100a00 */
        /* <DEDUP_REMOVED lines=19> */
[----:B------:R-:W-:-:S02]  /*ff20*/  F2FP.F16.F32.PACK_AB R181, R7, R181 ;  /* 0x000000b507b5723e */ /* 0x000fc400000000ff */
[----:B------:R-:W-:Y:S01]  /*ff30*/  F2FP.F16.F32.PACK_AB R183, R3, R183 ;  /* 0x000000b703b7723e */ /* 0x000fe200000000ff */
[----:B------:R-:W4:Y:S04]  /*ff40*/  LDL R7, [R1+0x434] ;  /* 0x0004340001077983 */ /* 0x000f280000100800 */
[----:B------:R-:W4:Y:S04]  /*ff50*/  LDL R3, [R1+0x430] ;  /* 0x0004300001037983 */ /* 0x000f280000100800 */
[----:B--2---:R-:W-:Y:S04]  /*ff60*/  STL [R1+0x2b8], R52 ;  /* 0x0002b83401007387 */ /* 0x004fe80000100800 */
[----:B---3--:R-:W-:Y:S04]  /*ff70*/  STL [R1+0x2c0], R54 ;  /* 0x0002c03601007387 */ /* 0x008fe80000100800 */
        /* <DEDUP_REMOVED lines=11> */
[----:B----4-:R-:W-:-:S03]  /*10030*/  MOV R0, R20 ;  /* 0x0000001400007202 */ /* 0x010fc60000000f00 */
[----:B------:R-:W2:Y:S02]  /*10040*/  LDL R20, [R1+0x240] ;  /* 0x0002400001147983 */ /* 0x000ea40000100800 */
[--C-:B------:R-:W-:Y:S02]  /*10050*/  IMAD R15, R15, 0x2, R0.reuse ;  /* 0x000000020f0f7824 */ /* 0x100fe400078e0200 */
[----:B------:R-:W3:Y:S04]  /*10060*/  LDL R21, [R1+0x244] ;  /* 0x0002440001157983 */ /* 0x000ee80000100800 */
[----:B------:R0:W-:Y:S02]  /*10070*/  STSM.16.M88.4 [R0], R168 ;  /* 0x000000a800007844 */ /* 0x0001e40000000200 */
[----:B0-----:R-:W-:-:S02]  /*10080*/  IMAD R0, R14, 0x2, R0 ;  /* 0x000000020e007824 */ /* 0x001fc400078e0200 */
[----:B------:R-:W-:-:S03]  /*10090*/  IMAD R14, R14, 0x2, R15 ;  /* 0x000000020e0e7824 */ /* 0x000fc600078e020f */
[----:B------:R0:W-:Y:S04]  /*100a0*/  STSM.16.M88.4 [R0], R172 ;  /* 0x000000ac00007844 */ /* 0x0001e80000000200 */
[----:B------:R1:W-:Y:S04]  /*100b0*/  STSM.16.M88.4 [R15], R176 ;  /* 0x000000b00f007844 */ /* 0x0003e80000000200 */
[----:B------:R4:W-:Y:S04]  /*100c0*/  STSM.16.M88.4 [R14], R180 ;  /* 0x000000b40e007844 */ /* 0x0009e80000000200 */
[----:B0-----:R-:W5:Y:S04]  /*100d0*/  LDL R0, [R1+0x42c] ;  /* 0x00042c0001007983 */ /* 0x001f680000100800 */
[----:B-1----:R-:W5:Y:S04]  /*100e0*/  LDL R15, [R1+0x43c] ;  /* 0x00043c00010f7983 */ /* 0x002f680000100800 */
[----:B----4-:R-:W4:Y:S01]  /*100f0*/  LDL R14, [R1+0x438] ;  /* 0x00043800010e7983 */ /* 0x010f220000100800 */
[----:B------:R-:W-:Y:S01]  /*10100*/  IMAD R12, R145, 0x1000, R12 ;  /* 0x00001000910c7824 */ /* 0x000fe200078e020c */
[----:B------:R-:W-:-:S04]  /*10110*/  R2UR UR7, R13 ;  /* 0x000000000d0772ca */ /* 0x000fc800000e0000 */
[----:B------:R-:W-:Y:S01]  /*10120*/  R2UR UR6, R12 ;  /* 0x000000000c0672ca */ /* 0x000fe200000e0000 */
        /* <DEDUP_REMOVED lines=107> */
[----:B------:R0:W-:Y:S02]  /*107e0*/  STL [R1+0x428], R144 ;  /* 0x0004289001007387 */ /* 0x0001e40000100800 */
[----:B0-----:R-:W-:-:S06]  /*107f0*/  WARPGROUP.ARRIVE ;  /* 0x00000000000079c5 */ /* 0x001fcc0000000000 */
[----:B------:R-:W-:Y:S01]  /*10800*/  HGMMA.64x256x16.F32 R24, R168, gdesc[UR4].tnspB, RZ, !UPT, gsb0 ;  /* 0x43e00004a8187df0 */ /* 0x000fe2000c0008ff */
[----:B--2---:R0:W-:Y:S04]  /*10810*/  STL [R1+0x240], R20 ;  /* 0x0002401401007387 */ /* 0x0041e80000100800 */
[----:B---3--:R1:W-:Y:S01]  /*10820*/  STL [R1+0x244], R21 ;  /* 0x0002441501007387 */ /* 0x0083e20000100800 */
[----:B0-----:R-:W-:Y:S02]  /*10830*/  VIADD R20, R12, 0x80 ;  /* 0x000000800c147836 */ /* 0x001fe40000000000 */
[----:B-1----:R-:W-:-:S03]  /*10840*/  IMAD.MOV.U32 R21, RZ, RZ, R13 ;  /* 0x000000ffff157224 */ /* 0x002fc600078e000d */
[----:B------:R-:W-:Y:S02]  /*10850*/  R2UR UR10, R20 ;  /* 0x00000000140a72ca */ /* 0x000fe400000e0000 */
[----:B------:R-:W-:Y:S01]  /*10860*/  R2UR UR11, R21 ;  /* 0x00000000150b72ca */ /* 0x000fe200000e0000 */
[----:B-----5:R-:W-:Y:S04]  /*10870*/  STL [R1+0x42c], R0 ;  /* 0x00042c0001007387 */ /* 0x020fe80000100800 */
[----:B------:R-:W-:Y:S04]  /*10880*/  STL [R1+0x430], R3 ;  /* 0x0004300301007387 */ /* 0x000fe80000100800 */
[----:B------:R-:W-:Y:S04]  /*10890*/  STL [R1+0x434], R7 ;  /* 0x0004340701007387 */ /* 0x000fe80000100800 */
[----:B----4-:R0:W-:Y:S04]  /*108a0*/  STL [R1+0x438], R14 ;  /* 0x0004380e01007387 */ /* 0x0101e80000100800 */
[----:B------:R1:W-:Y:S01]  /*108b0*/  STL [R1+0x43c], R15 ;  /* 0x00043c0f01007387 */ /* 0x0003e20000100800 */
[----:B0-----:R-:W-:-:S02]  /*108c0*/  VIADD R14, R12, 0x100 ;  /* 0x000001000c0e7836 */ /* 0x001fc40000000000 */
[----:B-1----:R-:W-:-:S03]  /*108d0*/  IMAD.MOV.U32 R15, RZ, RZ, R13 ;  /* 0x000000ffff0f7224 */ /* 0x002fc600078e000d */
        /* <DEDUP_REMOVED lines=37> */
[----:B------:R-:W-:Y:S02]  /*10b30*/  VIADD R12, R12, 0x180 ;  /* 0x000001800c0c7836 */ /* 0x000fe40000000000 */
        /* <DEDUP_REMOVED lines=114> */
[----:B0-----:R-:W5:Y:S04]  /*11260*/  LDL R24, [R1+0x264] ;  /* 0x0002640001187983 */ /* 0x001f680000100800 */
[----:B------:R-:W5:Y:S04]  /*11270*/  LDL R25, [R1+0x268] ;  /* 0x0002680001197983 */ /* 0x000f680000100800 */
[----:B------:R-:W5:Y:S04]  /*11280*/  LDL R26, [R1+0x26c] ;  /* 0x00026c00011a7983 */ /* 0x000f680000100800 */
[----:B------:R-:W5:Y:S04]  /*11290*/  LDL R27, [R1+0x270] ;  /* 0x00027000011b7983 */ /* 0x000f680000100800 */
[----:B-1----:R-:W5:Y:S04]  /*112a0*/  LDL R28, [R1+0x274] ;  /* 0x00027400011c7983 */ /* 0x002f680000100800 */
        /* <DEDUP_REMOVED lines=119> */
[----:B0-----:R-:W0:Y:S04]  /*11a20*/  FENCE.VIEW.ASYNC.S ;  /* 0x00000000000073c6 */ /* 0x001e280000000000 */
[----:B------:R-:W-:Y:S04]  /*11a30*/  STL [R1+0x240], R0 ;  /* 0x0002400001007387 */ /* 0x000fe80000100800 */
[----:B------:R-:W-:Y:S04]  /*11a40*/  STL [R1+0x244], R3 ;  /* 0x0002440301007387 */ /* 0x000fe80000100800 */
[----:B------:R-:W-:Y:S04]  /*11a50*/  STL [R1+0x248], R7 ;  /* 0x0002480701007387 */ /* 0x000fe80000100800 */
[----:B------:R-:W-:Y:S04]  /*11a60*/  STL [R1+0x24c], R12 ;  /* 0x00024c0c01007387 */ /* 0x000fe80000100800 */
        /* <DEDUP_REMOVED lines=16> */
[----:B------:R2:W-:Y:S04]  /*11b70*/  STL [R1+0x290], R35 ;  /* 0x0002902301007387 */ /* 0x0005e80000100800 */
[----:B---3--:R2:W-:Y:S04]  /*11b80*/  STL [R1+0x294], R36 ;  /* 0x0002942401007387 */ /* 0x0085e80000100800 */
[----:B------:R2:W-:Y:S04]  /*11b90*/  STL [R1+0x298], R37 ;  /* 0x0002982501007387 */ /* 0x0005e80000100800 */
[----:B------:R2:W-:Y:S04]  /*11ba0*/  STL [R1+0x29c], R38 ;  /* 0x00029c2601007387 */ /* 0x0005e80000100800 */
[----:B------:R2:W-:Y:S04]  /*11bb0*/  STL [R1+0x2a0], R39 ;  /* 0x0002a02701007387 */ /* 0x0005e80000100800 */
[----:B----4-:R2:W-:Y:S04]  /*11bc0*/  STL [R1+0x2a4], R40 ;  /* 0x0002a42801007387 */ /* 0x0105e80000100800 */
[----:B------:R2:W-:Y:S04]  /*11bd0*/  STL [R1+0x2a8], R41 ;  /* 0x0002a82901007387 */ /* 0x0005e80000100800 */
        /* <DEDUP_REMOVED lines=101> */
[----:B0-----:R-:W-:-:S03]  /*12230*/  NOP ;  /* 0x0000000000007918 */ /* 0x001fc60000000000 */
[----:B-1----:R-:W3:Y:S04]  /*12240*/  @!P0 LDL.64 R12, [R1+0x68] ;  /* 0x00006800010c8983 */ /* 0x002ee80000100a00 */
[----:B------:R-:W4:Y:S01]  /*12250*/  @!P0 LDL R0, [R1+0x1e8] ;  /* 0x0001e80001008983 */ /* 0x000f220000100800 */
[----:B------:R-:W-:Y:S06]  /*12260*/  BAR.ARV 0xe, 0x100 ;  /* 0x0384000000007b1d */ /* 0x000fec0000002000 */
[----:B---3--:R-:W-:-:S05]  /*12270*/  @!P0 MOV R13, R12 ;  /* 0x0000000c000d8202 */ /* 0x008fca0000000f00 */
[----:B----4-:R-:W-:-:S05]  /*12280*/  @!P0 IMAD R0, R0, 0x8, R13 ;  /* 0x0000000800008824 */ /* 0x010fca00078e020d */
[----:B------:R-:W-:-:S04]  /*12290*/  @!P0 PRMT R0, RZ, 0x654, R0 ;  /* 0x00000654ff008816 */ /* 0x000fc80000000000 */
[----:B------:R0:W-:Y:S02]  /*122a0*/  @!P0 SYNCS.ARRIVE.TRANS64.RED.A1T0 RZ, [R0+URZ], RZ ;  /* 0x000000ff00ff89a7 */ /* 0x0001e4000810043f */
[----:B0-----:R-:W3:Y:S01]  /*122b0*/  LDL R0, [R1+0x70] ;  /* 0x0000700001007983 */ /* 0x001ee20000100800 */
[----:B------:R-:W-:Y:S01]  /*122c0*/  ISETP.NE.AND P1, PT, R4, 0x1, PT ;  /* 0x000000010400780c */ /* 0x000fe20003f25270 */
[----:B------:R-:W-:Y:S01]  /*122d0*/  UIADD3 UR50, UR50, -0x2, URZ ;  /* 0xfffffffe32327890 */ /* 0x000fe2000fffe03f */
[----:B---3--:R-:W-:-:S11]  /*122e0*/  IMAD.SHL.U32 R4, R0, 0x40, RZ ;  /* 0x0000004000047824 */ /* 0x008fd600078e00ff */
[----:B------:R-:W-:-:S04]  /*122f0*/  @P1 IMAD.HI.U32 R5, R4, R5, RZ ;  /* 0x0000000504051227 */ /* 0x000fc800078e00ff */
[----:B------:R-:W-:Y:S01]  /*12300*/  IMAD.MOV.U32 R0, RZ, RZ, R4 ;  /* 0x000000ffff007224 */ /* 0x000fe200078e0004 */
[----:B------:R-:W-:Y:S02]  /*12310*/  @P1 SHF.R.U32.HI R0, RZ, R6, R5 ;  /* 0x00000006ff001219 */ /* 0x000fe40000011605 */
[----:B------:R-:W-:-:S03]  /*12320*/  ISETP.GE.AND P1, PT, R9, 0x1, PT ;  /* 0x000000010900780c */ /* 0x000fc60003f26270 */
[----:B------:R-:W-:Y:S02]  /*12330*/  VIADD R3, R0, UR51 ;  /* 0x0000003300037c36 */ /* 0x000fe40008000000 */
[----:B------:R-:W-:Y:S02]  /*12340*/  IMAD.U32 R0, RZ, RZ, UR50 ;  /* 0x00000032ff007e24 */ /* 0x000fe4000f8e00ff */
[----:B------:R-:W-:-:S06]  /*12350*/  IMAD.IADD R8, R3, 0x1, R8 ;  /* 0x0000000103087824 */ /* 0x000fcc00078e0208 */
[----:B--2---:R-:W-:Y:S05]  /*12360*/  @!P1 BRA `(.L_x_3248) ;  /* 0x0000000000409947 */ /* 0x004fea0003800000 */
[C---:B------:R-:W-:Y:S01]  /*12370*/  ISETP.GT.AND P1, PT, R3.reuse, RZ, PT ;  /* 0x000000ff0300720c */ /* 0x040fe20003f24270 */
[----:B------:R-:W-:Y:S01]  /*12380*/  BSSY B0, `(.L_x_3249) ;  /* 0x000000c000007945 */ /* 0x000fe20003800000 */
[----:B------:R-:W-:-:S11]  /*12390*/  VIADD R5, R3, 0xffffffff ;  /* 0xffffffff03057836 */ /* 0x000fd60000000000 */
[----:B------:R-:W-:Y:S05]  /*123a0*/  @P1 BRA `(.L_x_3250) ;  /* 0x0000000000181947 */ /* 0x000fea0003800000 */
[----:B------:R-:W-:Y:S01]  /*123b0*/  ISETP.NE.AND P1, PT, R9, 0x1, PT ;  /* 0x000000010900780c */ /* 0x000fe20003f25270 */
[----:B------:R-:W-:-:S12]  /*123c0*/  IMAD.MOV R3, RZ, RZ, -R3 ;  /* 0x000000ffff037224 */ /* 0x000fd800078e0a03 */
[----:B------:R-:W-:-:S05]  /*123d0*/  @P1 IMAD.HI.U32 R10, R3, R10, RZ ;  /* 0x0000000a030a1227 */ /* 0x000fca00078e00ff */
[----:B------:R-:W-:-:S04]  /*123e0*/  @P1 SHF.R.U32.HI R3, RZ, R11, R10 ;  /* 0x0000000bff031219 */ /* 0x000fc8000001160a */
[----:B------:R-:W-:Y:S01]  /*123f0*/  LOP3.LUT R5, RZ, R3, RZ, 0x33, !PT ;  /* 0x00000003ff057212 */ /* 0x000fe200078e33ff */
[----:B------:R-:W-:Y:S06]  /*12400*/  BRA `(.L_x_3251) ;  /* 0x00000000000c7947 */ /* 0x000fec0003800000 */
.L_x_3250:
[----:B------:R-:W-:-:S13]  /*12410*/  ISETP.NE.AND P1, PT, R9, 0x1, PT ;  /* 0x000000010900780c */ /* 0x000fda0003f25270 */
[----:B------:R-:W-:-:S05]  /*12420*/  @P1 IMAD.HI.U32 R10, R5, R10, RZ ;  /* 0x0000000a050a1227 */ /* 0x000fca00078e00ff */
[----:B------:R-:W-:-:S07]  /*12430*/  @P1 SHF.R.U32.HI R5, RZ, R11, R10 ;  /* 0x0000000bff051219 */ /* 0x000fce000001160a */
.L_x_3251:
[----:B------:R-:W-:Y:S05]  /*12440*/  BSYNC B0 ;  /* 0x0000000000007941 */ /* 0x000fea0003800000 */
.L_x_3249:
[----:B------:R-:W-:-:S05]  /*12450*/  IMAD R5, R5, R9, R9 ;  /* 0x0000000905057224 */ /* 0x000fca00078e0209 */
[----:B------:R-:W-:-:S07]  /*12460*/  VIMNMX R8, R8, R5, PT ;  /* 0x0000000508087248 */ /* 0x000fce0003fe0100 */
.L_x_3248:
[----:B------:R-:W-:Y:S01]  /*12470*/  SHF.R.S32.HI R3, RZ, 0x1f, R8 ;  /* 0x0000001fff037819 */ /* 0x000fe20000011408 */
[----:B------:R-:W-:Y:S03]  /*12480*/  BSSY B2, `(.L_x_3252) ;  /* 0x0000016000027945 */ /* 0x000fe60003800000 */
[----:B------:R-:W-:-:S04]  /*12490*/  LEA.HI R3, R3, R8, RZ, 0x6 ;  /* 0x0000000803037211 */ /* 0x000fc800078f30ff */
[----:B------:R-:W-:-:S04]  /*124a0*/  SHF.R.S32.HI R3, RZ, 0x6, R3 ;  /* 0x00000006ff037819 */ /* 0x000fc80000011403 */
[----:B------:R-:W-:-:S04]  /*124b0*/  VIMNMX R3, R3, UR46, !PT ;  /* 0x0000002e03037c48 */ /* 0x000fc8000ffe0100 */
[----:B------:R-:W-:-:S13]  /*124c0*/  ISETP.GE.AND P1, PT, R0, R3, PT ;  /* 0x000000030000720c */ /* 0x000fda0003f26270 */
[----:B------:R-:W-:Y:S05]  /*124d0*/  @!P1 BRA `(.L_x_3253) ;  /* 0x0000000000409947 */ /* 0x000fea0003800000 */
[----:B------:R-:W-:Y:S01]  /*124e0*/  BSSY B1, `(.L_x_3254) ;  /* 0x000000d000017945 */ /* 0x000fe20003800000 */
.L_x_3256:
[C---:B------:R-:W-:Y:S01]  /*124f0*/  IADD3 R8, P1, R2.reuse, 0x70, RZ ;  /* 0x0000007002087810 */ /* 0x040fe20007f3e0ff */
[----:B------:R-:W-:Y:S01]  /*12500*/  BSSY B0, `(.L_x_3255) ;  /* 0x0000007000007945 */ /* 0x000fe20003800000 */
[C---:B------:R-:W-:Y:S01]  /*12510*/  IADD3 R28, P2, R2.reuse, 0xec, RZ ;  /* 0x000000ec021c7810 */ /* 0x040fe20007f5e0ff */
[----:B------:R-:W-:Y:S01]  /*12520*/  VIADD R12, R2, 0x148 ;  /* 0x00000148020c7836 */ /* 0x000fe20000000000 */
[----:B------:R-:W-:Y:S01]  /*12530*/  MOV R13, 0x12570 ;  /* 0x00012570000d7802 */ /* 0x000fe20000000f00 */
[--C-:B------:R-:W-:Y:S02]  /*12540*/  IMAD.X R7, RZ, RZ, R16.reuse, P1 ;  /* 0x000000ffff077224 */ /* 0x100fe400008e0610 */
[----:B------:R-:W-:-:S08]  /*12550*/  IMAD.X R29, RZ, RZ, R16, P2 ;  /* 0x000000ffff1d7224 */ /* 0x000fd000010e0610 */
[----:B------:R-:W-:Y:S05]  /*12560*/  CALL.REL.NOINC `($_ZN7cutlass13device_kernelIN5flash11enable_sm90INS1_16FlashAttnFwdSm90INS1_25CollectiveMainloopFwdSm90ILi2EN4cute5tupleIJNS5_1CILi1EEES8_S8_EEENS6_IJNS7_ILi64EEESA_SA_EEELi512ENS_6half_tEfNS_4arch4Sm90ELb0ELb1ELb1ELb1ELb0ELb0ELb1ELb0ELb0ELb1ELb1ELb0EEENS1_21CollectiveEpilogueFwdINS6_IJSA_NS7_ILi512EEESA_EEES9_SC_SE_Li256ELb1ELb1ELb1ELb0EEENS1_36VarlenDynamicPersistentTileSchedulerILi64ELi64ELi256ELi128ELb1ELb1ELb1ELb1ELb0ELb1EEEEEEEEEvNT_6ParamsE$_ZZN5flash25CollectiveMainloopFwdSm90ILi2EN4cute5tupleIJNS1_1CILi1EEES4_S4_EEENS2_IJNS3_ILi64EEES6_S6_EEELi512EN7cutlass6half_tEfNS8_4arch4Sm90ELb0ELb1ELb1ELb1ELb0ELb0ELb1ELb0ELb0ELb1ELb1ELb0EE3mmaINS_16FlashAttnFwdSm90ISC_NS_21CollectiveEpilogueFwdINS2_IJS6_NS3_ILi512EEES6_EEES5_S9_SB_Li256ELb1ELb1ELb1ELb0EEENS_36VarlenDynamicPersistentTileSchedulerILi64ELi64ELi256ELi128ELb1ELb1ELb1ELb1ELb0ELb1EEEE13SharedStorageENS1_6TensorINS1_11ArrayEngineIfLm128EEENS1_6LayoutINS2_IJNS2_IJNS3_ILi2EEESR_NS3_ILi32EEEEEES4_S4_EEENS2_IJNS2_IJS4_SR_NS3_ILi4EEEEEENS3_ILi0EEESX_EEEEEEENS_7SoftmaxILi2ELi0EEEEEbRKNSC_6ParamsENS8_25PipelineTmaAsyncNoClusterILi2ENS8_16PipelineTmaAsyncILi2EEEEES19_RNS8_13PipelineStateILj2EEERT0_RT1_iRiRKNS_16SeqlenInfoQKNewKILb1ELb0EEENS2_IJiiiiEEERT_ENKUliT_T0_T1_E_clIZSD_ISM_S10_S12_EbS15_S19_S19_S1C_S1E_S1G_iS1H_S1L_S1M_S1O_EUlRS1P_iE1_NS3_ILb0EEENS3_ILb1EEEEEDaiS1P_S1Q_S1R_) ;  /* 0x0000025800207944 */ /* 0x000fea0003c00000 */
[----:B------:R-:W-:Y:S05]  /*12570*/  BSYNC B0 ;  /* 0x0000000000007941 */ /* 0x000fea0003800000 */
.L_x_3255:
[C---:B------:R-:W-:Y:S01]  /*12580*/  ISETP.GT.AND P1, PT, R0.reuse, R3, PT ;  /* 0x000000030000720c */ /* 0x040fe20003f24270 */
[----:B------:R-:W-:-:S12]  /*12590*/  VIADD R0, R0, 0xffffffff ;  /* 0xffffffff00007836 */ /* 0x000fd80000000000 */
[----:B------:R-:W-:Y:S05]  /*125a0*/  @P1 BRA `(.L_x_3256) ;  /* 0xfffffffc00d01947 */ /* 0x000fea000383ffff */
[----:B------:R-:W-:Y:S05]  /*125b0*/  BSYNC B1 ;  /* 0x0000000000017941 */ /* 0x000fea0003800000 */
.L_x_3254:
[----:B------:R-:W2:Y:S02]  /*125c0*/  LDL R4, [R1+0x70] ;  /* 0x0000700001047983 */ /* 0x000ea40000100800 */
[----:B--2---:R-:W-:-:S07]  /*125d0*/  IMAD.SHL.U32 R4, R4, 0x40, RZ ;  /* 0x0000004004047824 */ /* 0x004fce00078e00ff */
.L_x_3253:
[----:B------:R-:W-:Y:S05]  /*125e0*/  BSYNC B2 ;  /* 0x0000000000027941 */ /* 0x000fea0003800000 */
.L_x_3252:
[----:B------:R-:W0:Y:S01]  /*125f0*/  LDC R3, c[0x0][0x448] ;  /* 0x00011200ff037b82 */ /* 0x000e220000000800 */
[----:B------:R-:W-:Y:S01]  /*12600*/  VIADD R4, R4, 0x3f ;  /* 0x0000003f04047836 */ /* 0x000fe20000000000 */
[----:B------:R-:W-:-:S06]  /*12610*/  ULDC UR4, c[0x0][0xad4] ;  /* 0x0002b50000047ab9 */ /* 0x000fcc0000000800 */
[----:B------:R-:W1:Y:S01]  /*12620*/  LDC R7, c[0x0][0xadc] ;  /* 0x0002b700ff077b82 */ /* 0x000e620000000800 */
[----:B0-----:R-:W-:-:S13]  /*12630*/  ISETP.NE.AND P1, PT, R3, 0x1, PT ;  /* 0x000000010300780c */ /* 0x001fda0003f25270 */
[----:B------:R-:W0:Y:S08]  /*12640*/  @P1 LDC R3, c[0x0][0x44c] ;  /* 0x00011300ff031b82 */ /* 0x000e300000000800 */
[----:B------:R-:W2:Y:S01]  /*12650*/  @P1 LDC R6, c[0x0][0x450] ;  /* 0x00011400ff061b82 */ /* 0x000ea20000000800 */
[----:B0-----:R-:W-:-:S05]  /*12660*/  @P1 IMAD.HI.U32 R3, R4, R3, RZ ;  /* 0x0000000304031227 */ /* 0x001fca00078e00ff */
[----:B--2---:R-:W-:Y:S02]  /*12670*/  @P1 SHF.R.U32.HI R4, RZ, R6, R3 ;  /* 0x00000006ff041219 */ /* 0x004fe40000011603 */
[----:B-1----:R-:W-:-:S03]  /*12680*/  ISETP.GE.AND P1, PT, R7, 0x1, PT ;  /* 0x000000010700780c */ /* 0x002fc60003f26270 */
[----:B------:R-:W-:-:S04]  /*12690*/  VIADD R4, R4, UR45 ;  /* 0x0000002d04047c36 */ /* 0x000fc80008000000 */
        /* <DEDUP_REMOVED lines=12> */
.L_x_3259:
[----:B------:R-:W-:-:S13]  /*12760*/  ISETP.NE.AND P1, PT, R7, 0x1, PT ;  /* 0x000000010700780c */ /* 0x000fda0003f25270 */
[----:B------:R-:W0:Y:S02]  /*12770*/  @P1 LDC.64 R8, c[0x0][0xae0] ;  /* 0x0002b800ff081b82 */ /* 0x000e240000000a00 */
[----:B0-----:R-:W-:-:S05]  /*12780*/  @P1 IMAD.HI.U32 R6, R4, R8, RZ ;  /* 0x0000000804061227 */ /* 0x001fca00078e00ff */
[----:B------:R-:W-:-:S07]  /*12790*/  @P1 SHF.R.U32.HI R4, RZ, R9, R6 ;  /* 0x00000009ff041219 */ /* 0x000fce0000011606 */
.L_x_3260:
[----:B------:R-:W-:Y:S05]  /*127a0*/  BSYNC B0 ;  /* 0x0000000000007941 */ /* 0x000fea0003800000 */
.L_x_3258:
[----:B------:R-:W-:-:S05]  /*127b0*/  IMAD R4, R4, R7, RZ ;  /* 0x0000000704047224 */ /* 0x000fca00078e02ff */
[----:B------:R-:W-:-:S07]  /*127c0*/  VIMNMX R3, R3, R4, !PT ;  /* 0x0000000403037248 */ /* 0x000fce0007fe0100 */
.L_x_3257:
[----:B------:R-:W-:-:S05]  /*127d0*/  VIADD R3, R3, 0x3f ;  /* 0x0000003f03037836 */ /* 0x000fca0000000000 */
[----:B------:R-:W-:-:S04]  /*127e0*/  SHF.R.S32.HI R4, RZ, 0x1f, R3 ;  /* 0x0000001fff047819 */ /* 0x000fc80000011403 */
[----:B------:R-:W-:-:S04]  /*127f0*/  LEA.HI R4, R4, R3, RZ, 0x6 ;  /* 0x0000000304047211 */ /* 0x000fc800078f30ff */
[----:B------:R-:W-:-:S04]  /*12800*/  SHF.R.S32.HI R3, RZ, 0x6, R4 ;  /* 0x00000006ff037819 */ /* 0x000fc80000011404 */
[----:B------:R-:W-:-:S04]  /*12810*/  VIMNMX R3, R3, UR46, !PT ;  /* 0x0000002e03037c48 */ /* 0x000fc8000ffe0100 */
[----:B------:R-:W-:-:S13]  /*12820*/  ISETP.GE.AND P1, PT, R0, R3, PT ;  /* 0x000000030000720c */ /* 0x000fda0003f26270 */
[----:B------:R-:W-:Y:S05]  /*12830*/  @!P1 BRA `(.L_x_3261) ;  /* 0x0000009800049947 */ /* 0x000fea0003800000 */
.L_x_3280:
[----:B0-----:R-:W2:Y:S04]  /*12840*/  LD.E R4, desc[UR40][R152.64+0x1e8] ;  /* 0x0001e82898047980 */ /* 0x001ea8000c101900 */
[----:B------:R-:W3:Y:S04]  /*12850*/  LD.E R5, desc[UR40][R152.64+0x1f0] ;  /* 0x0001f02898057980 */ /* 0x000ee8000c101900 */
[----:B------:R-:W4:Y:S01]  /*12860*/  LD.E R7, desc[UR40][R152.64+0x1c] ;  /* 0x00001c2898077980 */ /* 0x000f22000c101900 */
[----:B--2---:R-:W-:-:S05]  /*12870*/  VIADD R9, R4, 0x1 ;  /* 0x0000000104097836 */ /* 0x004fca0000000000 */
[----:B------:R-:W-:-:S13]  /*12880*/  ISETP.NE.AND P2, PT, R9, 0x2, PT ;  /* 0x000000020900780c */ /* 0x000fda0003f45270 */
[----:B------:R0:W5:Y:S04]  /*12890*/  @P2 LD.E R11, desc[UR40][R152.64+0x1ec] ;  /* 0x0001ec28980b2980 */ /* 0x000168000c101900 */
[----:B-1----:R-:W2:Y:S01]  /*128a0*/  @!P2 LD.E R6, desc[UR40][R152.64+0x1ec] ;  /* 0x0001ec289806a980 */ /* 0x002ea2000c101900 */
        /* <DEDUP_REMOVED lines=11> */
[----:B------:R-:W-:Y:S02]  /*12960*/  IMAD.MOV.U32 R6, RZ, RZ, R0 ;  /* 0x000000ffff067224 */ /* 0x000fe400078e0000 */
[----:B------:R-:W-:-:S03]  /*12970*/  VIADD R0, R0, 0xffffffff ;  /* 0xffffffff00007836 */ /* 0x000fc60000000000 */
[----:B------:R-:W-:Y:S01]  /*12980*/  ISETP.GT.AND P1, PT, R6, R3, PT ;  /* 0x000000030600720c */ /* 0x000fe20003f24270 */
[----:B------:R-:W-:-:S12]  /*12990*/  @!P3 BRA `(.L_x_3263) ;  /* 0x000000000004b947 */ /* 0x000fd80003800000 */
[----:B------:R-:W-:Y:S01]  /*129a0*/  BPT.TRAP 0x1 ;  /* 0x000000040000795c */ /* 0x000fe20000300000 */
.L_x_3263:
[----:B------:R-:W-:Y:S05]  /*129b0*/  BSYNC B0 ;  /* 0x0000000000007941 */ /* 0x000fea0003800000 */
.L_x_3262:
        /* <DEDUP_REMOVED lines=13> */
.L_x_3265:
[----:B------:R-:W-:Y:S05]  /*12a90*/  BSYNC B0 ;  /* 0x0000000000007941 */ /* 0x000fea0003800000 */
.L_x_3264:
        /* <DEDUP_REMOVED lines=8> */
.L_x_3267:
[----:B------:R-:W-:Y:S05]  /*12b20*/  BSYNC B0 ;  /* 0x0000000000007941 */ /* 0x000fea0003800000 */
.L_x_3266:
[----:B0----5:R-:W2:Y:S04]  /*12b30*/  LD.E R5, desc[UR40][R152.64+0x1e8] ;  /* 0x0001e82898057980 */ /* 0x021ea8000c101900 */
[----:B------:R-:W2:Y:S01]  /*12b40*/  LD.E.64 R6, desc[UR40][R152.64+0xa0] ;  /* 0x0000a02898067980 */ /* 0x000ea2000c101b00 */
[----:B------:R-:W-:Y:S05]  /*12b50*/  WARPSYNC.ALL ;  /* 0x0000000000007948 */ /* 0x000fea0003800000 */
[----:B------:R-:W3:Y:S04]  /*12b60*/  LD.E.64 R14, desc[UR40][R152.64+0x98] ;  /* 0x00009828980e7980 */ /* 0x000ee8000c101b00 */
[----:B------:R-:W4:Y:S04]  /*12b70*/  LD.E.64 R12, desc[UR40][R152.64+0x98] ;  /* 0x00009828980c7980 */ /* 0x000f28000c101b00 */
[----:B------:R-:W4:Y:S04]  /*12b80*/  LD.E.64 R10, desc[UR40][R152.64+0x98] ;  /* 0x00009828980a7980 */ /* 0x000f28000c101b00 */
[----:B------:R-:W4:Y:S01]  /*12b90*/  LD.E.64 R8, desc[UR40][R152.64+0x98] ;  /* 0x0000982898087980 */ /* 0x000f22000c101b00 */
[----:B--2---:R-:W-:Y:S01]  /*12ba0*/  IMAD R6, R5, 0x200, R6 ;  /* 0x0000020005067824 */ /* 0x004fe200078e0206 */
[----:B------:R-:W-:-:S02]  /*12bb0*/  R2UR UR7, R7 ;  /* 0x00000000070772ca */ /* 0x000fc400000e0000 */
[----:B------:R-:W2:Y:S02]  /*12bc0*/  LD.E R56, desc[UR40][R152.64+0x54] ;  /* 0x0000542898387980 */ /* 0x000ea4000c101900 */
[----:B------:R-:W-:Y:S02]  /*12bd0*/  R2UR UR6, R6 ;  /* 0x00000000060672ca */ /* 0x000fe400000e0000 */
[----:B------:R0:W-:Y:S01]  /*12be0*/  ST.E desc[UR40][R152.64+0x80], RZ ;  /* 0x000080ff98007985 */ /* 0x0001e2000c101928 */
[----:B------:R-:W-:Y:S01]  /*12bf0*/  WARPGROUP.ARRIVE ;  /* 0x00000000000079c5 */ /* 0x000fe20000000000 */
[----:B------:R-:W-:Y:S01]  /*12c00*/  IMAD.MOV.U32 R5, RZ, RZ, 0x1 ;  /* 0x00000001ff057424 */ /* 0x000fe200078e00ff */
        /* <DEDUP_REMOVED lines=11> */
[----:B------:R0:W5:Y:S04]  /*12cc0*/  LD.E R20, desc[UR40][R152.64+0x1e8] ;  /* 0x0001e82898147980 */ /* 0x000168000c101900 */
[----:B------:R0:W5:Y:S04]  /*12cd0*/  LD.E R21, desc[UR40][R152.64+0x1ec] ;  /* 0x0001ec2898157980 */ /* 0x000168000c101900 */
[----:B------:R0:W-:Y:S01]  /*12ce0*/  ST.E desc[UR40][R152.64+0x80], R5 ;  /* 0x0000800598007985 */ /* 0x0001e2000c101928 */
[----:B------:R-:W-:-:S06]  /*12cf0*/  WARPGROUP.ARRIVE ;  /* 0x00000000000079c5 */ /* 0x000fcc0000000000 */
        /* <DEDUP_REMOVED lines=8> */
[----:B------:R-:W-:Y:S02]  /*12d80*/  WARPGROUP.DEPBAR.LE gsb0, 0x0 ;  /* 0x00008000000079c5 */ /* 0x000fe40000010000 */
[----:B------:R0:W-:Y:S01]  /*12d90*/  ST.E desc[UR40][R152.64+0x80], R5 ;  /* 0x0000800598007985 */ /* 0x0001e2000c101928 */
[----:B------:R-:W-:-:S09]  /*12da0*/  WARPGROUP.ARRIVE ;  /* 0x00000000000079c5 */ /* 0x000fd20000000000 */
        /* <DEDUP_REMOVED lines=8> */
[----:B------:R0:W-:Y:S01]  /*12e30*/  ST.E desc[UR40][R152.64+0x80], R5 ;  /* 0x0000800598007985 */ /* 0x0001e2000c101928 */
[----:B------:R-:W-:-:S09]  /*12e40*/  WARPGROUP.ARRIVE ;  /* 0x00000000000079c5 */ /* 0x000fd20000000000 */
[----:B------:R-:W-:Y:S01]  /*12e50*/  HGMMA.64x64x16.F32 R24, gdesc[UR4], R24, gsb0 ;  /* 0x00e00000041879f0 */ /* 0x000fe20008000818 */
[----:B--2---:R-:W-:-:S04]  /*12e60*/  LOP3.LUT R56, R56, 0x1, RZ, 0xfc, !PT ;  /* 0x0000000138387812 */ /* 0x004fc800078efcff */
[----:B------:R-:W-:Y:S01]  /*12e70*/  ISETP.NE.AND P2, PT, R56, 0x3, PT ;  /* 0x000000033800780c */ /* 0x000fe20003f45270 */
[----:B------:R-:W-:Y:S01]  /*12e80*/  BSSY B0, `(.L_x_3269) ;  /* 0x0000005000007945 */ /* 0x000fe20003800000 */
[----:B------:R-:W-:Y:S02]  /*12e90*/  WARPGROUP.DEPBAR.LE gsb0, 0x0 ;  /* 0x00008000000079c5 */ /* 0x000fe40000010000 */
[----:B------:R0:W-:Y:S09]  /*12ea0*/  ST.E desc[UR40][R152.64+0x80], R5 ;  /* 0x0000800598007985 */ /* 0x0001f2000c101928 */
[----:B------:R-:W-:Y:S05]  /*12eb0*/  @!P2 BRA `(.L_x_3270) ;  /* 0x000000000004a947 */ /* 0x000fea0003800000 */
[----:B------:R-:W-:Y:S01]  /*12ec0*/  BPT.TRAP 0x1 ;  /* 0x000000040000795c */ /* 0x000fe20000300000 */
.L_x_3270:
[----:B------:R-:W-:Y:S05]  /*12ed0*/  BSYNC B0 ;  /* 0x0000000000007941 */ /* 0x000fea0003800000 */
.L_x_3269:
        /* <DEDUP_REMOVED lines=13> */
.L_x_3272:
[----:B------:R-:W-:Y:S05]  /*12fb0*/  BSYNC B0 ;  /* 0x0000000000007941 */ /* 0x000fea0003800000 */
.L_x_3271:
        /* <DEDUP_REMOVED lines=8> */
.L_x_3274:
[----:B------:R-:W-:Y:S05]  /*13040*/  BSYNC B0 ;  /* 0x0000000000007941 */ /* 0x000fea0003800000 */
.L_x_3273:
[----:B------:R-:W2:Y:S04]  /*13050*/  LD.E R13, desc[UR40][R152.64+0x1e8] ;  /* 0x0001e828980d7980 */ /* 0x000ea8000c101900 */
[----:B------:R-:W2:Y:S01]  /*13060*/  LD.E.64 R6, desc[UR40][R152.64+0xb8] ;  /* 0x0000b82898067980 */ /* 0x000ea2000c101b00 */
[----:B------:R-:W-:Y:S05]  /*13070*/  WARPSYNC.ALL ;  /* 0x0000000000007948 */ /* 0x000fea0003800000 */
[----:B------:R-:W3:Y:S04]  /*13080*/  LD.E R12, desc[UR40][R152.64+0x88] ;  /* 0x00008828980c7980 */ /* 0x000ee8000c101900 */
[----:B------:R-:W4:Y:S04]  /*13090*/  LD.E.64 R14, desc[UR40][R152.64+0xb0] ;  /* 0x0000b028980e7980 */ /* 0x000f28000c101b00 */
[----:B------:R-:W4:Y:S04]  /*130a0*/  LD.E.64 R20, desc[UR40][R152.64+0xb0] ;  /* 0x0000b02898147980 */ /* 0x000f28000c101b00 */
[----:B-1---5:R-:W4:Y:S04]  /*130b0*/  LD.E.64 R8, desc[UR40][R152.64+0xb0] ;  /* 0x0000b02898087980 */ /* 0x022f28000c101b00 */
[----:B------:R-:W4:Y:S01]  /*130c0*/  LD.E.64 R10, desc[UR40][R152.64+0xb0] ;  /* 0x0000b028980a7980 */ /* 0x000f22000c101b00 */
[----:B--2---:R-:W-:Y:S01]  /*130d0*/  IMAD R6, R13, 0x1000, R6 ;  /* 0x000010000d067824 */ /* 0x004fe200078e0206 */
[----:B------:R-:W-:-:S04]  /*130e0*/  R2UR UR7, R7 ;  /* 0x00000000070772ca */ /* 0x000fc800000e0000 */
[C---:B------:R-:W-:Y:S01]  /*130f0*/  R2UR UR6, R6.reuse ;  /* 0x00000000060672ca */ /* 0x040fe200000e0000 */
[----:B------:R-:W-:Y:S02]  /*13100*/  VIADD R56, R6, 0x2 ;  /* 0x0000000206387836 */ /* 0x000fe40000000000 */
[----:B------:R-:W-:Y:S01]  /*13110*/  IMAD.MOV.U32 R57, RZ, RZ, R7 ;  /* 0x000000ffff397224 */ /* 0x000fe200078e0007 */
[----:B---3--:R-:W-:Y:S02]  /*13120*/  ISETP.NE.U32.AND P2, PT, R12, RZ, PT ;  /* 0x000000ff0c00720c */ /* 0x008fe40003f45070 */
[----:B------:R-:W2:Y:S01]  /*13130*/  LD.E.64 R12, desc[UR40][R152.64+0xb0] ;  /* 0x0000b028980c7980 */ /* 0x000ea2000c101b00 */
[----:B------:R-:W-:Y:S01]  /*13140*/  WARPGROUP.ARRIVE ;  /* 0x00000000000079c5 */ /* 0x000fe20000000000 */
[----:B----4-:R-:W-:Y:S02]  /*13150*/  R2UR UR4, R14 ;  /* 0x000000000e0472ca */ /* 0x010fe400000e0000 */
[----:B------:R-:W-:Y:S01]  /*13160*/  R2UR UR5, R15 ;  /* 0x000000000f0572ca */ /* 0x000fe200000e0000 */
[----:B------:R-:W-:-:S06]  /*13170*/  VIADD R20, R20, 0x2 ;  /* 0x0000000214147836 */ /* 0x000fcc0000000000 */
[----:B------:R-:W-:-:S06]  /*13180*/  VOTEU.ANY UP0, P2 ;  /* 0x00000000003f7886 */ /* 0x000fcc0001000100 */
[----:B------:R-:W-:Y:S01]  /*13190*/  HGMMA.64x64x16.F32 R24, gdesc[UR4], R24, UP0, gsb0 ;  /* 0x00e00000041879f0 */ /* 0x000fe2000b800818 */
[----:B------:R-:W-:Y:S02]  /*131a0*/  R2UR UR6, R56 ;  /* 0x00000000380672ca */ /* 0x000fe400000e0000 */
[----:B------:R-:W-:Y:S02]  /*131b0*/  R2UR UR7, R57 ;  /* 0x00000000390772ca */ /* 0x000fe400000e0000 */
[----:B------:R-:W-:Y:S02]  /*131c0*/  R2UR UR4, R20 ;  /* 0x00000000140472ca */ /* 0x000fe400000e0000 */
[----:B------:R-:W-:Y:S01]  /*131d0*/  R2UR UR5, R21 ;  /* 0x00000000150572ca */ /* 0x000fe200000e0000 */
[----:B------:R-:W-:Y:S02]  /*131e0*/  WARPGROUP.DEPBAR.LE gsb0, 0x0 ;  /* 0x00008000000079c5 */ /* 0x000fe40000010000 */
[----:B------:R-:W3:Y:S01]  /*131f0*/  LD.E.64 R14, desc[UR40][R152.64+0xb0] ;  /* 0x0000b028980e7980 */ /* 0x000ee2000c101b00 */
[----:B------:R-:W-:-:S02]  /*13200*/  VIADD R8, R8, 0x4 ;  /* 0x0000000408087836 */ /* 0x000fc40000000000 */
[----:B------:R-:W-:Y:S01]  /*13210*/  VIADD R56, R6, 0x4 ;  /* 0x0000000406387836 */ /* 0x000fe20000000000 */
[----:B------:R-:W-:Y:S01]  /*13220*/  ST.E desc[UR40][R152.64+0x88], R5 ;  /* 0x0000880598007985 */ /* 0x000fe2000c101928 */
[----:B------:R-:W-:-:S06]  /*13230*/  WARPGROUP.ARRIVE ;  /* 0x00000000000079c5 */ /* 0x000fcc0000000000 */
[----:B------:R-:W-:Y:S01]  /*13240*/  HGMMA.64x64x16.F32 R24, gdesc[UR4], R24, gsb0 ;  /* 0x00e00000041879f0 */ /* 0x000fe20008000818 */
[----:B------:R-:W-:Y:S01]  /*13250*/  IMAD.MOV.U32 R57, RZ, RZ, R7 ;  /* 0x000000ffff397224 */ /* 0x000fe200078e0007 */
[----:B------:R-:W-:Y:S02]  /*13260*/  R2UR UR6, R56 ;  /* 0x00000000380672ca */ /* 0x000fe400000e0000 */
[----:B------:R-:W-:Y:S02]  /*13270*/  R2UR UR4, R8 ;  /* 0x00000000080472ca */ /* 0x000fe400000e0000 */
[----:B------:R-:W-:Y:S02]  /*13280*/  R2UR UR7, R57 ;  /* 0x00000000390772ca */ /* 0x000fe400000e0000 */
[----:B------:R-:W-:Y:S01]  /*13290*/  R2UR UR5, R9 ;  /* 0x00000000090572ca */ /* 0x000fe200000e0000 */
[----:B------:R-:W-:Y:S02]  /*132a0*/  WARPGROUP.DEPBAR.LE gsb0, 0x0 ;  /* 0x00008000000079c5 */ /* 0x000fe40000010000 */
[----:B------:R-:W4:Y:S01]  /*132b0*/  LD.E.64 R20, desc[UR40][R152.64+0xb0] ;  /* 0x0000b02898147980 */ /* 0x000f22000c101b00 */
        /* <DEDUP_REMOVED lines=12> */
[----:B------:R-:W-:-:S03]  /*13380*/  VIADD R56, R6, 0x200 ;  /* 0x0000020006387836 */ /* 0x000fc60000000000 */
[----:B------:R-:W-:Y:S01]  /*13390*/  ST.E desc[UR40][R152.64+0x88], R5 ;  /* 0x0000880598007985 */ /* 0x000fe2000c101928 */
[----:B------:R-:W-:-:S06]  /*133a0*/  WARPGROUP.ARRIVE ;  /* 0x00000000000079c5 */ /* 0x000fcc0000000000 */
[----:B------:R-:W-:Y:S01]  /*133b0*/  HGMMA.64x64x16.F32 R24, gdesc[UR4], R24, gsb0 ;  /* 0x00e00000041879f0 */ /* 0x000fe20008000818 */
[----:B------:R-:W-:Y:S01]  /*133c0*/  IMAD.MOV.U32 R57, RZ, RZ, R7 ;  /* 0x000000ffff397224 */ /* 0x000fe200078e0007 */
[----:B------:R-:W-:-:S04]  /*133d0*/  R2UR UR6, R56 ;  /* 0x00000000380672ca */ /* 0x000fc800000e0000 */
[----:B------:R-:W-:Y:S01]  /*133e0*/  R2UR UR7, R57 ;  /* 0x00000000390772ca */ /* 0x000fe200000e0000 */
[----:B--2---:R-:W-:Y:S01]  /*133f0*/  VIADD R12, R12, 0x200 ;  /* 0x000002000c0c7836 */ /* 0x004fe20000000000 */
[----:B------:R-:W-:-:S04]  /*13400*/  R2UR UR5, R13 ;  /* 0x000000000d0572ca */ /* 0x000fc800000e0000 */
[----:B------:R-:W-:Y:S01]  /*13410*/  R2UR UR4, R12 ;  /* 0x000000000c0472ca */ /* 0x000fe200000e0000 */
[----:B------:R-:W-:Y:S02]  /*13420*/  WARPGROUP.DEPBAR.LE gsb0, 0x0 ;  /* 0x00008000000079c5 */ /* 0x000fe40000010000 */
[----:B------:R-:W2:Y:S01]  /*13430*/  LD.E.64 R10, desc[UR40][R152.64+0xb0] ;  /* 0x0000b028980a7980 */ /* 0x000ea2000c101b00 */
[----:B------:R-:W-:-:S03]  /*13440*/  VIADD R56, R6, 0x202 ;  /* 0x0000020206387836 */ /* 0x000fc60000000000 */
[----:B------:R-:W-:Y:S01]  /*13450*/  ST.E desc[UR40][R152.64+0x88], R5 ;  /* 0x0000880598007985 */ /* 0x000fe2000c101928 */
[----:B------:R-:W-:-:S06]  /*13460*/  WARPGROUP.ARRIVE ;  /* 0x00000000000079c5 */ /* 0x000fcc0000000000 */
[----:B------:R-:W-:Y:S01]  /*13470*/  HGMMA.64x64x16.F32 R24, gdesc[UR4], R24, gsb0 ;  /* 0x00e00000041879f0 */ /* 0x000fe20008000818 */
[----:B------:R-:W-:Y:S01]  /*13480*/  IMAD.MOV.U32 R57, RZ, RZ, R7 ;  /* 0x000000ffff397224 */ /* 0x000fe200078e0007 */
[----:B------:R-:W-:-:S04]  /*13490*/  R2UR UR6, R56 ;  /* 0x00000000380672ca */ /* 0x000fc800000e0000 */
[----:B------:R-:W-:Y:S01]  /*134a0*/  R2UR UR7, R57 ;  /* 0x00000000390772ca */ /* 0x000fe200000e0000 */
[----:B---3--:R-:W-:Y:S01]  /*134b0*/  VIADD R14, R14, 0x202 ;  /* 0x000002020e0e7836 */ /* 0x008fe20000000000 */
[----:B------:R-:W-:-:S04]  /*134c0*/  R2UR UR5, R15 ;  /* 0x000000000f0572ca */ /* 0x000fc800000e0000 */
[----:B------:R-:W-:Y:S01]  /*134d0*/  R2UR UR4, R14 ;  /* 0x000000000e0472ca */ /* 0x000fe200000e0000 */
[----:B------:R-:W-:Y:S02]  /*134e0*/  WARPGROUP.DEPBAR.LE gsb0, 0x0 ;  /* 0x00008000000079c5 */ /* 0x000fe40000010000 */
[----:B------:R-:W3:Y:S01]  /*134f0*/  LD.E.64 R12, desc[UR40][R152.64+0xb0] ;  /* 0x0000b028980c7980 */ /* 0x000ee2000c101b00 */
[----:B------:R-:W-:-:S03]  /*13500*/  VIADD R56, R6, 0x204 ;  /* 0x0000020406387836 */ /* 0x000fc60000000000 */
[----:B------:R-:W-:Y:S01]  /*13510*/  ST.E desc[UR40][R152.64+0x88], R5 ;  /* 0x0000880598007985 */ /* 0x000fe2000c101928 */
[----:B------:R-:W-:-:S06]  /*13520*/  WARPGROUP.ARRIVE ;  /* 0x00000000000079c5 */ /* 0x000fcc0000000000 */
[----:B------:R-:W-:Y:S01]  /*13530*/  HGMMA.64x64x16.F32 R24, gdesc[UR4], R24, gsb0 ;  /* 0x00e00000041879f0 */ /* 0x000fe20008000818 */
[----:B------:R-:W-:Y:S01]  /*13540*/  IMAD.MOV.U32 R57, RZ, RZ, R7 ;  /* 0x000000ffff397224 */ /* 0x000fe200078e0007 */
[----:B------:R-:W-:-:S04]  /*13550*/  R2UR UR6, R56 ;  /* 0x00000000380672ca */ /* 0x000fc800000e0000 */
[----:B------:R-:W-:Y:S01]  /*13560*/  R2UR UR7, R57 ;  /* 0x00000000390772ca */ /* 0x000fe200000e0000 */
[----:B----4-:R-:W-:Y:S01]  /*13570*/  VIADD R20, R20, 0x204 ;  /* 0x0000020414147836 */ /* 0x010fe20000000000 */
[----:B------:R-:W-:-:S04]  /*13580*/  R2UR UR5, R21 ;  /* 0x00000000150572ca */ /* 0x000fc800000e0000 */
        /* <DEDUP_REMOVED lines=10> */
[----:B------:R-:W-:Y:S01]  /*13630*/  VIADD R8, R8, 0x206 ;  /* 0x0000020608087836 */ /* 0x000fe20000000000 */
        /* <DEDUP_REMOVED lines=95> */
[----:B------:R-:W1:Y:S01]  /*13c30*/  S2R R58, SR_TID.X ;  /* 0x00000000003a7919 */ /* 0x000e620000002100 */
[----:B------:R-:W-:Y:S01]  /*13c40*/  VIADD R14, R14, 0x606 ;  /* 0x000006060e0e7836 */ /* 0x000fe20000000000 */
[----:B------:R-:W-:-:S04]  /*13c50*/  R2UR UR5, R15 ;  /* 0x000000000f0572ca */ /* 0x000fc800000e0000 */
[----:B------:R-:W-:Y:S02]  /*13c60*/  R2UR UR4, R14 ;  /* 0x000000000e0472ca */ /* 0x000fe400000e0000 */
[----:B-1----:R-:W-:Y:S01]  /*13c70*/  SHF.R.U32.HI R58, RZ, 0x7, R58 ;  /* 0x00000007ff3a7819 */ /* 0x002fe2000001163a */
[----:B------:R-:W-:Y:S02]  /*13c80*/  WARPGROUP.DEPBAR.LE gsb0, 0x0 ;  /* 0x00008000000079c5 */ /* 0x000fe40000010000 */
[----:B------:R-:W4:Y:S04]  /*13c90*/  LD.E.64 R12, desc[UR40][R152.64+0xb0] ;  /* 0x0000b028980c7980 */ /* 0x000f28000c101b00 */
[----:B------:R-:W-:Y:S01]  /*13ca0*/  ST.E desc[UR40][R152.64+0x88], R5 ;  /* 0x0000880598007985 */ /* 0x000fe2000c101928 */
[----:B------:R-:W-:-:S03]  /*13cb0*/  WARPGROUP.ARRIVE ;  /* 0x00000000000079c5 */ /* 0x000fc60000000000 */
[----:B------:R1:W0:Y:S03]  /*13cc0*/  SHFL.IDX PT, R14, R58, RZ, 0x1f ;  /* 0x00001fff3a0e7589 */ /* 0x00022600000e0000 */
[----:B------:R-:W-:Y:S01]  /*13cd0*/  HGMMA.64x64x16.F32 R24, gdesc[UR4], R24, gsb0 ;  /* 0x00e00000041879f0 */ /* 0x000fe20008000818 */
[----:B------:R-:W-:Y:S02]  /*13ce0*/  IMAD.MOV.U32 R15, RZ, RZ, R7 ;  /* 0x000000ffff0f7224 */ /* 0x000fe400078e0007 */
[----:B-1----:R-:W-:-:S03]  /*13cf0*/  VIADD R58, R6, 0x800 ;  /* 0x00000800063a7836 */ /* 0x002fc60000000000 */
[----:B------:R-:W-:Y:S01]  /*13d00*/  R2UR UR11, R15 ;  /* 0x000000000f0b72ca */ /* 0x000fe200000e0000 */
[----:B------:R-:W-:Y:S01]  /*13d10*/  UMOV UR4, 0x1 ;  /* 0x0000000100047882 */ /* 0x000fe20000000000 */
[----:B0-----:R-:W-:-:S04]  /*13d20*/  ISETP.GT.AND P2, PT, R14, 0x7f, PT ;  /* 0x0000007f0e00780c */ /* 0x001fc80003f44270 */
[----:B------:R-:W-:-:S04]  /*13d30*/  SEL R59, RZ, 0x2, !P2 ;  /* 0x00000002ff3b7807 */ /* 0x000fc80005000000 */
[----:B--2---:R-:W-:Y:S01]  /*13d40*/  IADD3 R20, R20, 0x800, R59 ;  /* 0x0000080014147810 */ /* 0x004fe20007ffe03b */
[----:B------:R-:W-:Y:S01]  /*13d50*/  IMAD.IADD R14, R59, 0x1, R58 ;  /* 0x000000013b0e7824 */ /* 0x000fe200078e023a */
[----:B------:R-:W-:Y:S02]  /*13d60*/  R2UR UR9, R21 ;  /* 0x00000000150972ca */ /* 0x000fe400000e0000 */
[----:B------:R-:W-:Y:S02]  /*13d70*/  R2UR UR8, R20 ;  /* 0x00000000140872ca */ /* 0x000fe400000e0000 */
[----:B------:R-:W-:Y:S01]  /*13d80*/  R2UR UR10, R14 ;  /* 0x000000000e0a72ca */ /* 0x000fe200000e0000 */
[----:B------:R-:W-:Y:S01]  /*13d90*/  UISETP.NE.U32.AND UP0, UPT, UR4, URZ, UPT ;  /* 0x0000003f0400728c */ /* 0x000fe2000bf05070 */
[----:B------:R-:W-:Y:S02]  /*13da0*/  WARPGROUP.DEPBAR.LE gsb0, 0x0 ;  /* 0x00008000000079c5 */ /* 0x000fe40000010000 */
[----:B------:R-:W2:Y:S01]  /*13db0*/  LD.E.64 R56, desc[UR40][R152.64+0xb0] ;  /* 0x0000b02898387980 */ /* 0x000ea2000c101b00 */
[----:B------:R-:W-:-:S03]  /*13dc0*/  IMAD.MOV.U32 R63, RZ, RZ, 0x4 ;  /* 0x00000004ff3f7424 */ /* 0x000fc600078e00ff */
[----:B------:R-:W-:Y:S01]  /*13dd0*/  ST.E desc[UR40][R152.64+0x88], R5 ;  /* 0x0000880598007985 */ /* 0x000fe2000c101928 */
[----:B------:R-:W-:Y:S01]  /*13de0*/  WARPGROUP.ARRIVE ;  /* 0x00000000000079c5 */ /* 0x000fe20000000000 */
[----:B------:R-:W-:-:S05]  /*13df0*/  SEL R61, R63, 0x2, P2 ;  /* 0x000000023f3d7807 */ /* 0x000fca0001000000 */
[----:B------:R-:W-:Y:S01]  /*13e00*/  HGMMA.64x64x16.F32 R24, gdesc[UR8], R24, UP0, gsb0 ;  /* 0x00e00000081879f0 */ /* 0x000fe2000b800818 */
        /* <DEDUP_REMOVED lines=8> */
[----:B------:R-:W3:Y:S01]  /*13e90*/  LD.E.64 R14, desc[UR40][R152.64+0xb0] ;  /* 0x0000b028980e7980 */ /* 0x000ee2000c101b00 */
[----:B------:R-:W-:-:S03]  /*13ea0*/  SEL R63, R63, 0x6, !P2 ;  /* 0x000000063f3f7807 */ /* 0x000fc60005000000 */
[----:B------:R-:W-:Y:S01]  /*13eb0*/  ST.E desc[UR40][R152.64+0x88], R5 ;  /* 0x0000880598007985 */ /* 0x000fe2000c101928 */
[----:B------:R-:W-:Y:S01]  /*13ec0*/  WARPGROUP.ARRIVE ;  /* 0x00000000000079c5 */ /* 0x000fe20000000000 */
[----:B------:R-:W-:-:S05]  /*13ed0*/  IMAD.IADD R20, R58, 0x1, R63 ;  /* 0x000000013a147824 */ /* 0x000fca00078e023f */
[----:B------:R-:W-:Y:S01]  /*13ee0*/  HGMMA.64x64x16.F32 R24, gdesc[UR4], R24, gsb0 ;  /* 0x00e00000041879f0 */ /* 0x000fe20008000818 */
[----:B------:R-:W-:Y:S01]  /*13ef0*/  IMAD.MOV.U32 R21, RZ, RZ, R7 ;  /* 0x000000ffff157224 */ /* 0x000fe200078e0007 */
[----:B------:R-:W-:-:S04]  /*13f00*/  R2UR UR6, R20 ;  /* 0x00000000140672ca */ /* 0x000fc800000e0000 */
[----:B------:R-:W-:Y:S02]  /*13f10*/  R2UR UR7, R21 ;  /* 0x00000000150772ca */ /* 0x000fe400000e0000 */
[----:B----4-:R-:W-:Y:S02]  /*13f20*/  IADD3 R10, R63, 0x800, R10 ;  /* 0x000008003f0a7810 */ /* 0x010fe40007ffe00a */
[----:B------:R-:W-:Y:S02]  /*13f30*/  R2UR UR5, R11 ;  /* 0x000000000b0572ca */ /* 0x000fe400000e0000 */
[----:B------:R-:W-:Y:S01]  /*13f40*/  R2UR UR4, R10 ;  /* 0x000000000a0472ca */ /* 0x000fe200000e0000 */
[----:B------:R-:W-:Y:S02]  /*13f50*/  WARPGROUP.DEPBAR.LE gsb0, 0x0 ;  /* 0x00008000000079c5 */ /* 0x000fe40000010000 */
[----:B------:R-:W4:Y:S01]  /*13f60*/  LD.E.64 R8, desc[UR40][R152.64+0xb0] ;  /* 0x0000b02898087980 */ /* 0x000f22000c101b00 */
[----:B------:R-:W-:-:S02]  /*13f70*/  IMAD.MOV.U32 R10, RZ, RZ, 0x28 ;  /* 0x00000028ff0a7424 */ /* 0x000fc400078e00ff */
[----:B------:R-:W-:Y:S01]  /*13f80*/  IMAD.MOV.U32 R11, RZ, RZ, 0xa00 ;  /* 0x00000a00ff0b7424 */ /* 0x000fe200078e00ff */
[----:B------:R-:W-:Y:S01]  /*13f90*/  ST.E desc[UR40][R152.64+0x88], R5 ;  /* 0x0000880598007985 */ /* 0x000fe2000c101928 */
[----:B------:R-:W-:Y:S01]  /*13fa0*/  WARPGROUP.ARRIVE ;  /* 0x00000000000079c5 */ /* 0x000fe20000000000 */
[----:B------:R-:W-:Y:S02]  /*13fb0*/  SEL R10, R10, 0x26, P2 ;  /* 0x000000260a0a7807 */ /* 0x000fe40001000000 */
[----:B------:R-:W-:-:S03]  /*13fc0*/  SEL R11, R11, 0x980, P2 ;  /* 0x000009800b0b7807 */ /* 0x000fc60001000000 */
[----:B------:R-:W-:Y:S02]  /*13fd0*/  HGMMA.64x64x16.F32 R24, gdesc[UR4], R24, gsb0 ;  /* 0x00e00000041879f0 */ /* 0x000fe40008000818 */
        /* <DEDUP_REMOVED lines=10> */
[----:B------:R-:W4:Y:S01]  /*14080*/  LD.E.64 R10, desc[UR40][R152.64+0xb0] ;  /* 0x0000b028980a7980 */ /* 0x000f22000c101b00 */
[----:B------:R-:W-:-:S03]  /*14090*/  VIADD R58, R6, 0xa00 ;  /* 0x00000a00063a7836 */ /* 0x000fc60000000000 */
[----:B------:R-:W-:Y:S01]  /*140a0*/  ST.E desc[UR40][R152.64+0x88], R5 ;  /* 0x0000880598007985 */ /* 0x000fe2000c101928 */
[----:B------:R-:W-:Y:S01]  /*140b0*/  WARPGROUP.ARRIVE ;  /* 0x00000000000079c5 */ /* 0x000fe20000000000 */
[----:B------:R-:W-:-:S05]  /*140c0*/  IMAD.IADD R20, R59, 0x1, R58 ;  /* 0x000000013b147824 */ /* 0x000fca00078e023a */
[----:B------:R-:W-:Y:S01]  /*140d0*/  HGMMA.64x64x16.F32 R24, gdesc[UR4], R24, gsb0 ;  /* 0x00e00000041879f0 */ /* 0x000fe20008000818 */
[----:B------:R-:W-:Y:S01]  /*140e0*/  IMAD.MOV.U32 R21, RZ, RZ, R7 ;  /* 0x000000ffff157224 */ /* 0x000fe200078e0007 */
[----:B------:R-:W-:-:S04]  /*140f0*/  R2UR UR6, R20 ;  /* 0x00000000140672ca */ /* 0x000fc800000e0000 */
[----:B------:R-:W-:Y:S02]  /*14100*/  R2UR UR7, R21 ;  /* 0x00000000150772ca */ /* 0x000fe400000e0000 */
[----:B--2---:R-:W-:Y:S02]  /*14110*/  IADD3 R56, R59, 0xa00, R56 ;  /* 0x00000a003b387810 */ /* 0x004fe40007ffe038 */
[----:B------:R-:W-:Y:S02]  /*14120*/  R2UR UR5, R57 ;  /* 0x00000000390572ca */ /* 0x000fe400000e0000 */
[----:B------:R-:W-:Y:S01]  /*14130*/  R2UR UR4, R56 ;  /* 0x00000000380472ca */ /* 0x000fe200000e0000 */
[----:B------:R-:W-:Y:S02]  /*14140*/  WARPGROUP.DEPBAR.LE gsb0, 0x0 ;  /* 0x00008000000079c5 */ /* 0x000fe40000010000 */
[----:B------:R-:W2:Y:S01]  /*14150*/  LD.E.64 R12, desc[UR40][R152.64+0xb0] ;  /* 0x0000b028980c7980 */ /* 0x000ea2000c101b00 */
[----:B------:R-:W-:-:S03]  /*14160*/  IMAD.IADD R56, R61, 0x1, R58 ;  /* 0x000000013d387824 */ /* 0x000fc600078e023a */
[----:B------:R-:W-:Y:S01]  /*14170*/  ST.E desc[UR40][R152.64+0x88], R5 ;  /* 0x0000880598007985 */ /* 0x000fe2000c101928 */
[----:B------:R-:W-:-:S06]  /*14180*/  WARPGROUP.ARRIVE ;  /* 0x00000000000079c5 */ /* 0x000fcc0000000000 */
[----:B------:R-:W-:Y:S01]  /*14190*/  HGMMA.64x64x16.F32 R24, gdesc[UR4], R24, gsb0 ;  /* 0x00e00000041879f0 */ /* 0x000fe20008000818 */
[----:B------:R-:W-:Y:S01]  /*141a0*/  IMAD.MOV.U32 R57, RZ, RZ, R7 ;  /* 0x000000ffff397224 */ /* 0x000fe200078e0007 */
[----:B------:R-:W-:-:S04]  /*141b0*/  R2UR UR6, R56 ;  /* 0x00000000380672ca */ /* 0x000fc800000e0000 */
[----:B------:R-:W-:Y:S02]  /*141c0*/  R2UR UR7, R57 ;  /* 0x00000000390772ca */ /* 0x000fe400000e0000 */
[----:B---3--:R-:W-:Y:S02]  /*141d0*/  IADD3 R14, R61, 0xa00, R14 ;  /* 0x00000a003d0e7810 */ /* 0x008fe40007ffe00e */
[----:B------:R-:W-:Y:S02]  /*141e0*/  R2UR UR5, R15 ;  /* 0x000000000f0572ca */ /* 0x000fe400000e0000 */
[----:B------:R-:W-:Y:S01]  /*141f0*/  R2UR UR4, R14 ;  /* 0x000000000e0472ca */ /* 0x000fe200000e0000 */
[----:B------:R-:W-:Y:S02]  /*14200*/  WARPGROUP.DEPBAR.LE gsb0, 0x0 ;  /* 0x00008000000079c5 */ /* 0x000fe40000010000 */
[----:B------:R-:W3:Y:S01]  /*14210*/  LD.E.64 R20, desc[UR40][R152.64+0xb0] ;  /* 0x0000b02898147980 */ /* 0x000ee2000c101b00 */
[----:B------:R-:W-:-:S03]  /*14220*/  IMAD.IADD R56, R63, 0x1, R58 ;  /* 0x000000013f387824 */ /* 0x000fc600078e023a */
[----:B------:R-:W-:Y:S01]  /*14230*/  ST.E desc[UR40][R152.64+0x88], R5 ;  /* 0x0000880598007985 */ /* 0x000fe2000c101928 */
[----:B------:R-:W-:-:S06]  /*14240*/  WARPGROUP.ARRIVE ;  /* 0x00000000000079c5 */ /* 0x000fcc0000000000 */
        /* <DEDUP_REMOVED lines=82> */
[----:B------:R-:W4:Y:S04]  /*14770*/  @!P0 LD.E.64 R8, desc[UR40][R152.64+0x30] ;  /* 0x0000302898088980 */ /* 0x000f28000c101b00 */
[----:B------:R-:W4:Y:S01]  /*14780*/  @!P0 LD.E R60, desc[UR40][R152.64+0x1e8] ;  /* 0x0001e828983c8980 */ /* 0x000f22000c101900 */
[----:B------:R-:W-:Y:S02]  /*14790*/  VIADD R58, R6, 0xe00 ;  /* 0x00000e00063a7836 */ /* 0x000fe40000000000 */
[----:B------:R-:W-:Y:S01]  /*147a0*/  IMAD.MOV.U32 R15, RZ, RZ, R7 ;  /* 0x000000ffff0f7224 */ /* 0x000fe200078e0007 */
[----:B------:R-:W-:Y:S01]  /*147b0*/  ST.E desc[UR40][R152.64+0x88], R5 ;  /* 0x0000880598007985 */ /* 0x000fe2000c101928 */
[----:B------:R-:W-:Y:S01]  /*147c0*/  WARPGROUP.ARRIVE ;  /* 0x00000000000079c5 */ /* 0x000fe20000000000 */
[----:B------:R-:W-:-:S05]  /*147d0*/  IMAD.IADD R14, R59, 0x1, R58 ;  /* 0x000000013b0e7824 */ /* 0x000fca00078e023a */
[----:B------:R-:W-:Y:S01]  /*147e0*/  HGMMA.64x64x16.F32 R24, gdesc[UR4], R24, gsb0 ;  /* 0x00e00000041879f0 */ /* 0x000fe20008000818 */
[----:B------:R-:W-:Y:S02]  /*147f0*/  R2UR UR6, R14 ;  /* 0x000000000e0672ca */ /* 0x000fe400000e0000 */
[----:B------:R-:W-:Y:S02]  /*14800*/  R2UR UR7, R15 ;  /* 0x000000000f0772ca */ /* 0x000fe400000e0000 */
[----:B--2---:R-:W-:Y:S02]  /*14810*/  IADD3 R10, R59, 0xe00, R10 ;  /* 0x00000e003b0a7810 */ /* 0x004fe40007ffe00a */
[----:B------:R-:W-:Y:S01]  /*14820*/  R2UR UR5, R11 ;  /* 0x000000000b0572ca */ /* 0x000fe200000e0000 */
[----:B------:R-:W-:Y:S01]  /*14830*/  IMAD.MOV.U32 R11, RZ, RZ, R7 ;  /* 0x000000ffff0b7224 */ /* 0x000fe200078e0007 */
[----:B------:R-:W-:Y:S01]  /*14840*/  R2UR UR4, R10 ;  /* 0x000000000a0472ca */ /* 0x000fe200000e0000 */
[----:B------:R-:W-:Y:S01]  /*14850*/  IMAD.IADD R10, R61, 0x1, R58 ;  /* 0x000000013d0a7824 */ /* 0x000fe200078e023a */
[----:B------:R-:W-:-:S02]  /*14860*/  WARPGROUP.DEPBAR.LE gsb0, 0x0 ;  /* 0x00008000000079c5 */ /* 0x000fc40000010000 */
[----:B------:R-:W-:Y:S01]  /*14870*/  ST.E desc[UR40][R152.64+0x88], R5 ;  /* 0x0000880598007985 */ /* 0x000fe2000c101928 */
[----:B------:R-:W-:-:S08]  /*14880*/  WARPGROUP.ARRIVE ;  /* 0x00000000000079c5 */ /* 0x000fd00000000000 */
[----:B------:R-:W-:Y:S01]  /*14890*/  HGMMA.64x64x16.F32 R24, gdesc[UR4], R24, gsb0 ;  /* 0x00e00000041879f0 */ /* 0x000fe20008000818 */
[----:B------:R-:W-:Y:S01]  /*148a0*/  R2UR UR6, R10 ;  /* 0x000000000a0672ca */ /* 0x000fe200000e0000 */
[----:B------:R-:W-:Y:S01]  /*148b0*/  IMAD.IADD R10, R63, 0x1, R58 ;  /* 0x000000013f0a7824 */ /* 0x000fe200078e023a */
[----:B------:R-:W-:Y:S01]  /*148c0*/  R2UR UR7, R11 ;  /* 0x000000000b0772ca */ /* 0x000fe200000e0000 */
[----:B------:R-:W-:Y:S01]  /*148d0*/  IMAD.MOV.U32 R11, RZ, RZ, R7 ;  /* 0x000000ffff0b7224 */ /* 0x000fe200078e0007 */
[----:B---3--:R-:W-:Y:S02]  /*148e0*/  IADD3 R12, R61, 0xe00, R12 ;  /* 0x00000e003d0c7810 */ /* 0x008fe40007ffe00c */
[----:B------:R-:W-:Y:S02]  /*148f0*/  R2UR UR5, R13 ;  /* 0x000000000d0572ca */ /* 0x000fe400000e0000 */
[----:B------:R-:W-:Y:S01]  /*14900*/  R2UR UR4, R12 ;  /* 0x000000000c0472ca */ /* 0x000fe200000e0000 */
[----:B------:R-:W-:-:S02]  /*14910*/  WARPGROUP.DEPBAR.LE gsb0, 0x0 ;  /* 0x00008000000079c5 */ /* 0x000fc40000010000 */
[----:B------:R-:W-:Y:S01]  /*14920*/  ST.E desc[UR40][R152.64+0x88], R5 ;  /* 0x0000880598007985 */ /* 0x000fe2000c101928 */
[----:B------:R-:W-:-:S09]  /*14930*/  WARPGROUP.ARRIVE ;  /* 0x00000000000079c5 */ /* 0x000fd20000000000 */
[----:B------:R-:W-:Y:S01]  /*14940*/  HGMMA.64x64x16.F32 R24, gdesc[UR4], R24, gsb0 ;  /* 0x00e00000041879f0 */ /* 0x000fe20008000818 */
[----:B------:R-:W-:Y:S01]  /*14950*/  R2UR UR6, R10 ;  /* 0x000000000a0672ca */ /* 0x000fe200000e0000 */
[----:B------:R-:W-:Y:S01]  /*14960*/  IMAD.MOV.U32 R10, RZ, RZ, 0x40 ;  /* 0x00000040ff0a7424 */ /* 0x000fe200078e00ff */
[----:B------:R-:W-:Y:S01]  /*14970*/  R2UR UR7, R11 ;  /* 0x000000000b0772ca */ /* 0x000fe200000e0000 */
[----:B------:R-:W-:-:S03]  /*14980*/  IMAD.MOV.U32 R11, RZ, RZ, 0x1000 ;  /* 0x00001000ff0b7424 */ /* 0x000fc600078e00ff */
[----:B------:R-:W-:Y:S02]  /*14990*/  SEL R10, R10, 0x3e, P2 ;  /* 0x0000003e0a0a7807 */ /* 0x000fe40001000000 */
[----:B------:R-:W-:-:S05]  /*149a0*/  SEL R11, R11, 0xf80, P2 ;  /* 0x00000f800b0b7807 */ /* 0x000fca0001000000 */
[----:B------:R-:W-:-:S05]  /*149b0*/  IMAD.IADD R10, R10, 0x1, R11 ;  /* 0x000000010a0a7824 */ /* 0x000fca00078e020b */
[----:B------:R-:W-:Y:S02]  /*149c0*/  LOP3.LUT R11, R10, 0x1e06, RZ, 0xc0, !PT ;  /* 0x00001e060a0b7812 */ /* 0x000fe400078ec0ff */
[----:B----4-:R-:W-:Y:S02]  /*149d0*/  IADD3 R20, R63, 0xe00, R20 ;  /* 0x00000e003f147810 */ /* 0x010fe40007ffe014 */
[----:B------:R-:W-:Y:S01]  /*149e0*/  R2UR UR5, R21 ;  /* 0x00000000150572ca */ /* 0x000fe200000e0000 */
[----:B------:R-:W-:Y:S01]  /*149f0*/  IMAD.IADD R6, R6, 0x1, R11 ;  /* 0x0000000106067824 */ /* 0x000fe200078e020b */
[----:B------:R-:W-:Y:S01]  /*14a00*/  R2UR UR4, R20 ;  /* 0x00000000140472ca */ /* 0x000fe200000e0000 */
[----:B------:R-:W-:Y:S02]  /*14a10*/  WARPGROUP.DEPBAR.LE gsb0, 0x0 ;  /* 0x00008000000079c5 */ /* 0x000fe40000010000 */
[----:B------:R-:W-:Y:S01]  /*14a20*/  ST.E desc[UR40][R152.64+0x88], R5 ;  /* 0x0000880598007985 */ /* 0x000fe2000c101928 */
[----:B------:R-:W-:-:S09]  /*14a30*/  WARPGROUP.ARRIVE ;  /* 0x00000000000079c5 */ /* 0x000fd20000000000 */
[----:B------:R-:W-:Y:S01]  /*14a40*/  HGMMA.64x64x16.F32 R24, gdesc[UR4], R24, gsb0 ;  /* 0x00e00000041879f0 */ /* 0x000fe20008000818 */
[----:B------:R-:W-:Y:S02]  /*14a50*/  R2UR UR6, R6 ;  /* 0x00000000060672ca */ /* 0x000fe400000e0000 */
[----:B------:R-:W-:Y:S01]  /*14a60*/  R2UR UR7, R7 ;  /* 0x00000000070772ca */ /* 0x000fe200000e0000 */
[----:B------:R-:W-:Y:S01]  /*14a70*/  IMAD.IADD R56, R11, 0x1, R56 ;  /* 0x000000010b387824 */ /* 0x000fe200078e0238 */
[----:B------:R-:W-:Y:S02]  /*14a80*/  R2UR UR5, R57 ;  /* 0x00000000390572ca */ /* 0x000fe400000e0000 */
[----:B------:R-:W-:Y:S02]  /*14a90*/  @!P0 MOV R9, R8 ;  /* 0x0000000800098202 */ /* 0x000fe40000000f00 */
[----:B------:R-:W-:-:S03]  /*14aa0*/  R2UR UR4, R56 ;  /* 0x00000000380472ca */ /* 0x000fc600000e0000 */
[----:B------:R-:W-:-:S05]  /*14ab0*/  @!P0 IMAD R60, R60, 0x8, R9 ;  /* 0x000000083c3c8824 */ /* 0x000fca00078e0209 */
[----:B------:R-:W-:Y:S01]  /*14ac0*/  @!P0 PRMT R60, RZ, 0x654, R60 ;  /* 0x00000654ff3c8816 */ /* 0x000fe2000000003c */
[----:B------:R-:W-:Y:S02]  /*14ad0*/  WARPGROUP.DEPBAR.LE gsb0, 0x0 ;  /* 0x00008000000079c5 */ /* 0x000fe40000010000 */
[----:B------:R-:W-:Y:S01]  /*14ae0*/  ST.E desc[UR40][R152.64+0x88], R5 ;  /* 0x0000880598007985 */ /* 0x000fe2000c101928 */
[----:B------:R-:W-:-:S06]  /*14af0*/  WARPGROUP.ARRIVE ;  /* 0x00000000000079c5 */ /* 0x000fcc0000000000 */
[----:B------:R-:W-:Y:S03]  /*14b00*/  HGMMA.64x64x16.F32 R24, gdesc[UR4], R24, gsb0 ;  /* 0x00e00000041879f0 */ /* 0x000fe60008000818 */
[----:B------:R-:W-:Y:S02]  /*14b10*/  WARPGROUP.DEPBAR.LE gsb0, 0x0 ;  /* 0x00008000000079c5 */ /* 0x000fe40000010000 */
[----:B------:R0:W-:Y:S01]  /*14b20*/  ST.E desc[UR40][R152.64+0x88], R5 ;  /* 0x0000880598007985 */ /* 0x0001e2000c101928 */
[----:B------:R1:W-:Y:S03]  /*14b30*/  @!P0 SYNCS.ARRIVE.TRANS64.RED.A1T0 RZ, [R60+URZ], RZ ;  /* 0x000000ff3cff89a7 */ /* 0x0003e6000810043f */
[----:B------:R-:W2:Y:S04]  /*14b40*/  LD.E.64 R6, desc[UR40][R152.64+0x120] ;  /* 0x0001202898067980 */ /* 0x000ea8000c101b00 */
[----:B--2---:R-:W2:Y:S04]  /*14b50*/  LD.E R8, desc[UR40][R6.64] ;  /* 0x0000002806087980 */ /* 0x004ea8000c101900 */
[----:B------:R-:W0:Y:S01]  /*14b60*/  LD.E.64 R6, desc[UR40][R152.64+0x200] ;  /* 0x0002002898067980 */ /* 0x000e22000c101b00 */
[----:B------:R-:W-:Y:S01]  /*14b70*/  IADD3 R9, P2, R2, 0x200, RZ ;  /* 0x0000020002097810 */ /* 0x000fe20007f5e0ff */
[-C--:B--2---:R-:W-:Y:S01]  /*14b80*/  FMUL.FTZ R57, R24, R8.reuse ;  /* 0x0000000818397220 */ /* 0x084fe20000410000 */
[-C--:B------:R-:W-:Y:S01]  /*14b90*/  FMUL.FTZ R24, R25, R8.reuse ;  /* 0x0000000819187220 */ /* 0x080fe20000410000 */
[-C--:B------:R-:W-:Y:S01]  /*14ba0*/  FMUL.FTZ R14, R26, R8.reuse ;  /* 0x000000081a0e7220 */ /* 0x080fe20000410000 */
[-C--:B------:R-:W-:Y:S01]  /*14bb0*/  FMUL.FTZ R26, R28, R8.reuse ;  /* 0x000000081c1a7220 */ /* 0x080fe20000410000 */
[-C--:B------:R-:W-:Y:S01]  /*14bc0*/  FMUL.FTZ R15, R27, R8.reuse ;  /* 0x000000081b0f7220 */ /* 0x080fe20000410000 */
[-C--:B------:R-:W-:Y:S01]  /*14bd0*/  FMUL.FTZ R27, R29, R8.reuse ;  /* 0x000000081d1b7220 */ /* 0x080fe20000410000 */
[----:B------:R-:W0:Y:S01]  /*14be0*/  MUFU.TANH R57, R57 ;  /* 0x0000003900397308 */ /* 0x000e220000002400 */
[-C--:B------:R-:W-:Y:S01]  /*14bf0*/  FMUL.FTZ R29, R32, R8.reuse ;  /* 0x00000008201d7220 */ /* 0x080fe20000410000 */
[-C--:B------:R-:W-:Y:S01]  /*14c00*/  FMUL.FTZ R20, R30, R8.reuse ;  /* 0x000000081e147220 */ /* 0x080fe20000410000 */
[-C--:B------:R-:W-:Y:S01]  /*14c10*/  FMUL.FTZ R30, R33, R8.reuse ;  /* 0x00000008211e7220 */ /* 0x080fe20000410000 */
[-C--:B------:R-:W-:Y:S01]  /*14c20*/  FMUL.FTZ R33, R36, R8.reuse ;  /* 0x0000000824217220 */ /* 0x080fe20000410000 */
[-C--:B------:R-:W-:Y:S01]  /*14c30*/  FMUL.FTZ R25, R34, R8.reuse ;  /* 0x0000000822197220 */ /* 0x080fe20000410000 */
[-C--:B------:R-:W-:Y:S01]  /*14c40*/  FMUL.FTZ R34, R37, R8.reuse ;  /* 0x0000000825227220 */ /* 0x080fe20000410000 */
[-C--:B------:R-:W-:Y:S01]  /*14c50*/  FMUL.FTZ R36, R40, R8.reuse ;  /* 0x0000000828247220 */ /* 0x080fe20000410000 */
[----:B------:R-:W2:Y:S01]  /*14c60*/  MUFU.TANH R24, R24 ;  /* 0x0000001800187308 */ /* 0x000ea20000002400 */
[-C--:B------:R-:W-:Y:S01]  /*14c70*/  FMUL.FTZ R37, R41, R8.reuse ;  /* 0x0000000829257220 */ /* 0x080fe20000410000 */
[-C--:B------:R-:W-:Y:S01]  /*14c80*/  FMUL.FTZ R21, R31, R8.reuse ;  /* 0x000000081f157220 */ /* 0x080fe20000410000 */
[-C--:B------:R-:W-:Y:S01]  /*14c90*/  FMUL.FTZ R31, R38, R8.reuse ;  /* 0x00000008261f7220 */ /* 0x080fe20000410000 */
[-C--:B------:R-:W-:Y:S01]  /*14ca0*/  FMUL.FTZ R38, R44, R8.reuse ;  /* 0x000000082c267220 */ /* 0x080fe20000410000 */
[-C--:B------:R-:W-:Y:S01]  /*14cb0*/  FMUL.FTZ R40, R45, R8.reuse ;  /* 0x000000082d287220 */ /* 0x080fe20000410000 */
[-C--:B------:R-:W-:Y:S01]  /*14cc0*/  FMUL.FTZ R41, R48, R8.reuse ;  /* 0x0000000830297220 */ /* 0x080fe20000410000 */
[----:B------:R-:W-:Y:S01]  /*14cd0*/  FMUL.FTZ R28, R35, R8 ;  /* 0x00000008231c7220 */ /* 0x000fe20000410000 */
[----:B------:R-:W3:Y:S01]  /*14ce0*/  MUFU.TANH R26, R26 ;  /* 0x0000001a001a7308 */ /* 0x000ee20000002400 */
[----:B0-----:R-:W-:Y:S01]  /*14cf0*/  FMNMX.FTZ R5, R57, R6, !PT ;  /* 0x0000000639057209 */ /* 0x001fe20007810000 */
[-C--:B------:R-:W-:Y:S01]  /*14d00*/  FMUL.FTZ R35, R42, R8.reuse ;  /* 0x000000082a237220 */ /* 0x080fe20000410000 */
[-C--:B------:R-:W-:Y:S01]  /*14d10*/  FMUL.FTZ R42, R49, R8.reuse ;  /* 0x00000008312a7220 */ /* 0x080fe20000410000 */
[-C--:B------:R-:W-:Y:S01]  /*14d20*/  FMUL.FTZ R44, R52, R8.reuse ;  /* 0x00000008342c7220 */ /* 0x080fe20000410000 */
[-C--:B------:R-:W-:Y:S01]  /*14d30*/  FMUL.FTZ R45, R53, R8.reuse ;  /* 0x00000008352d7220 */ /* 0x080fe20000410000 */
[-C--:B------:R-:W-:Y:S01]  /*14d40*/  FMUL.FTZ R32, R39, R8.reuse ;  /* 0x0000000827207220 */ /* 0x080fe20000410000 */
[-C--:B------:R-:W-:Y:S01]  /*14d50*/  FMUL.FTZ R43, R43, R8.reuse ;  /* 0x000000082b2b7220 */ /* 0x080fe20000410000 */
[----:B------:R-:W0:Y:S01]  /*14d60*/  MUFU.TANH R27, R27 ;  /* 0x0000001b001b7308 */ /* 0x000e220000002400 */
[----:B--2---:R-:W-:Y:S01]  /*14d70*/  FMNMX.FTZ R5, R24, R5, !PT ;  /* 0x0000000518057209 */ /* 0x004fe20007810000 */
[-C--:B------:R-:W-:Y:S01]  /*14d80*/  FMUL.FTZ R46, R46, R8.reuse ;  /* 0x000000082e2e7220 */ /* 0x080fe20000410000 */
[-C--:B------:R-:W-:Y:S01]  /*14d90*/  FMUL.FTZ R47, R47, R8.reuse ;  /* 0x000000082f2f7220 */ /* 0x080fe20000410000 */
[-C--:B------:R-:W-:Y:S01]  /*14da0*/  FMUL.FTZ R48, R50, R8.reuse ;  /* 0x0000000832307220 */ /* 0x080fe20000410000 */
[-C--:B------:R-:W-:Y:S01]  /*14db0*/  FMUL.FTZ R50, R51, R8.reuse ;  /* 0x0000000833327220 */ /* 0x080fe20000410000 */
[-C--:B------:R-:W-:Y:S01]  /*14dc0*/  FMUL.FTZ R51, R54, R8.reuse ;  /* 0x0000000836337220 */ /* 0x080fe20000410000 */
[----:B------:R-:W-:Y:S01]  /*14dd0*/  FMUL.FTZ R52, R55, R8 ;  /* 0x0000000837347220 */ /* 0x000fe20000410000 */
[----:B------:R-:W2:Y:S01]  /*14de0*/  MUFU.TANH R29, R29 ;  /* 0x0000001d001d7308 */ /* 0x000ea20000002400 */
[----:B---3--:R-:W-:-:S07]  /*14df0*/  FMNMX.FTZ R10, R26, R5, !PT ;  /* 0x000000051a0a7209 */ /* 0x008fce0007810000 */
[----:B------:R-:W3:Y:S01]  /*14e00*/  MUFU.TANH R30, R30 ;  /* 0x0000001e001e7308 */ /* 0x000ee20000002400 */
[----:B0-----:R-:W-:-:S07]  /*14e10*/  FMNMX.FTZ R10, R27, R10, !PT ;  /* 0x0000000a1b0a7209 */ /* 0x001fce0007810000 */
[----:B------:R-:W0:Y:S01]  /*14e20*/  MUFU.TANH R33, R33 ;  /* 0x0000002100217308 */ /* 0x000e220000002400 */
[----:B--2---:R-:W-:-:S07]  /*14e30*/  FMNMX.FTZ R5, R29, R10, !PT ;  /* 0x0000000a1d057209 */ /* 0x004fce0007810000 */
        /* <DEDUP_REMOVED lines=23> */
[----:B--2---:R-:W-:-:S05]  /*14fb0*/  FMNMX.FTZ R11, R45, R12, !PT ;  /* 0x0000000c2d0b7209 */ /* 0x004fca0007810000 */
[----:B------:R-:W2:Y:S02]  /*14fc0*/  SHFL.BFLY PT, R12, R11, 0x2, 0x1f ;  /* 0x0c401f000b0c7f89 */ /* 0x000ea400000e0000 */
[----:B------:R-:W4:Y:S01]  /*14fd0*/  MUFU.TANH R21, R21 ;  /* 0x0000001500157308 */ /* 0x000f220000002400 */
[----:B---3--:R-:W-:Y:S01]  /*14fe0*/  FMNMX.FTZ R5, R15, R10, !PT ;  /* 0x0000000a0f057209 */ /* 0x008fe20007810000 */
[----:B------:R-:W-:Y:S06]  /*14ff0*/  ST.E desc[UR40][R152.64+0x200], R11 ;  /* 0x0002000b98007985 */ /* 0x000fec000c101928 */
[----:B------:R-:W3:Y:S01]  /*15000*/  MUFU.TANH R25, R25 ;  /* 0x0000001900197308 */ /* 0x000ee20000002400 */
[----:B0-----:R-:W-:-:S07]  /*15010*/  FMNMX.FTZ R10, R20, R5, !PT ;  /* 0x00000005140a7209 */ /* 0x001fce0007810000 */
[----:B------:R-:W0:Y:S01]  /*15020*/  MUFU.TANH R28, R28 ;  /* 0x0000001c001c7308 */ /* 0x000e220000002400 */
[----:B----4-:R-:W-:Y:S02]  /*15030*/  FMNMX.FTZ R10, R21, R10, !PT ;  /* 0x0000000a150a7209 */ /* 0x010fe40007810000 */
[----:B--2---:R-:W-:-:S05]  /*15040*/  FMNMX.FTZ R12, R11, R12, !PT ;  /* 0x0000000c0b0c7209 */ /* 0x004fca0007810000 */
[----:B------:R-:W2:Y:S01]  /*15050*/  MUFU.TANH R31, R31 ;  /* 0x0000001f001f7308 */ /* 0x000ea20000002400 */
[----:B---3--:R-:W-:Y:S01]  /*15060*/  FMNMX.FTZ R5, R25, R10, !PT ;  /* 0x0000000a19057209 */ /* 0x008fe20007810000 */
[----:B------:R-:W3:Y:S06]  /*15070*/  SHFL.BFLY PT, R13, R12, 0x1, 0x1f ;  /* 0x0c201f000c0d7f89 */ /* 0x000eec00000e0000 */
[----:B------:R-:W4:Y:S01]  /*15080*/  MUFU.TANH R32, R32 ;  /* 0x0000002000207308 */ /* 0x000f220000002400 */
[----:B0-----:R-:W-:-:S07]  /*15090*/  FMNMX.FTZ R10, R28, R5, !PT ;  /* 0x000000051c0a7209 */ /* 0x001fce0007810000 */
[----:B------:R-:W0:Y:S01]  /*150a0*/  MUFU.TANH R35, R35 ;  /* 0x0000002300237308 */ /* 0x000e220000002400 */
[----:B--2---:R-:W-:-:S07]  /*150b0*/  FMNMX.FTZ R5, R31, R10, !PT ;  /* 0x0000000a1f057209 */ /* 0x004fce0007810000 */
[----:B------:R-:W2:Y:S01]  /*150c0*/  MUFU.TANH R43, R43 ;  /* 0x0000002b002b7308 */ /* 0x000ea20000002400 */
[----:B----4-:R-:W-:Y:S02]  /*150d0*/  FMNMX.FTZ R10, R32, R5, !PT ;  /* 0x00000005200a7209 */ /* 0x010fe40007810000 */
[----:B---3--:R-:W-:-:S05]  /*150e0*/  FMNMX.FTZ R13, R12, R13, !PT ;  /* 0x0000000d0c0d7209 */ /* 0x008fca0007810000 */
        /* <DEDUP_REMOVED lines=11> */
[----:B---3--:R-:W-:-:S04]  /*151a0*/  FMNMX.FTZ R8, R50, R5, !PT ;  /* 0x0000000532087209 */ /* 0x008fc80007810000 */
[----:B0-----:R-:W-:Y:S02]  /*151b0*/  FMNMX.FTZ R5, R51, R8, !PT ;  /* 0x0000000833057209 */ /* 0x001fe40007810000 */
[----:B------:R-:W-:Y:S01]  /*151c0*/  LOP3.LUT R8, R9, 0x4, RZ, 0xfc, !PT ;  /* 0x0000000409087812 */ /* 0x000fe200078efcff */
[----:B------:R-:W-:Y:S01]  /*151d0*/  IMAD.X R9, RZ, RZ, R16, P2 ;  /* 0x000000ffff097224 */ /* 0x000fe200010e0610 */
[----:B--2---:R-:W-:-:S05]  /*151e0*/  FMNMX.FTZ R5, R52, R5, !PT ;  /* 0x0000000534057209 */ /* 0x004fca0007810000 */
        /* <DEDUP_REMOVED lines=11> */
[----:B------:R-:W4:Y:S04]  /*152a0*/  LD.E R56, desc[UR40][R152.64+0x210] ;  /* 0x0002102898387980 */ /* 0x000f28000c101900 */
[----:B------:R-:W4:Y:S01]  /*152b0*/  LD.E.64 R10, desc[UR40][R152.64+0xd8] ;  /* 0x0000d828980a7980 */ /* 0x000f22000c101b00 */
[----:B------:R-:W-:Y:S01]  /*152c0*/  FADD.FTZ R7, R7, -R49 ;  /* 0x8000003107077221 */ /* 0x000fe20000010000 */
[----:B--2---:R-:W-:-:S03]  /*152d0*/  FADD.FTZ R53, R6, -R53 ;  /* 0x8000003506357221 */ /* 0x004fc60000010000 */
[----:B---3--:R-:W-:Y:S01]  /*152e0*/  FMUL.FTZ R7, R54, R7 ;  /* 0x0000000736077220 */ /* 0x008fe20000410000 */
[----:B------:R-:W-:-:S03]  /*152f0*/  FMUL.FTZ R53, R53, R54 ;  /* 0x0000003635357220 */ /* 0x000fc60000410000 */
[----:B------:R-:W4:Y:S08]  /*15300*/  MUFU.EX2 R39, R7 ;  /* 0x0000000700277308 */ /* 0x000f300000000800 */
[----:B0-----:R-:W0:Y:S01]  /*15310*/  MUFU.EX2 R49, R53 ;  /* 0x0000003500317308 */ /* 0x001e220000000800 */
[----:B----4-:R-:W-:Y:S01]  /*15320*/  FMUL.FTZ R13, R39, R58 ;  /* 0x0000003a270d7220 */ /* 0x010fe20000410000 */
[----:B0-----:R-:W-:-:S04]  /*15330*/  FMUL.FTZ R5, R49, R56 ;  /* 0x0000003831057220 */ /* 0x001fc80000410000 */
[----:B------:R1:W-:Y:S04]  /*15340*/  ST.E desc[UR40][R152.64+0x214], R13 ;  /* 0x0002140d98007985 */ /* 0x0003e8000c101928 */
[----:B------:R1:W-:Y:S04]  /*15350*/  ST.E desc[UR40][R152.64+0x210], R5 ;  /* 0x0002100598007985 */ /* 0x0003e8000c101928 */
[----:B------:R-:W2:Y:S01]  /*15360*/  LD.E R6, desc[UR40][R10.64+0x4] ;  /* 0x000004280a067980 */ /* 0x000ea2000c101900 */
[----:B------:R-:W-:Y:S01]  /*15370*/  BSSY B0, `(.L_x_3276) ;  /* 0x000000c000007945 */ /* 0x000fe20003800000 */
[----:B--2---:R-:W-:-:S13]  /*15380*/  ISETP.NE.AND P2, PT, R6, RZ, PT ;  /* 0x000000ff0600720c */ /* 0x004fda0003f45270 */
[----:B-1----:R-:W-:Y:S05]  /*15390*/  @P2 BRA `(.L_x_3277) ;  /* 0x0000000000242947 */ /* 0x002fea0003800000 */
        /* <DEDUP_REMOVED lines=9> */
.L_x_3277:
[----:B------:R-:W-:Y:S05]  /*15430*/  BSYNC B0 ;  /* 0x0000000000007941 */ /* 0x000fea0003800000 */
.L_x_3276:
        /* <DEDUP_REMOVED lines=8> */
[----:B------:R-:W2:Y:S04]  /*154c0*/  LD.E R53, desc[UR40][R152.64+0x220] ;  /* 0x0002202898357980 */ /* 0x000ea8000c101900 */
[----:B------:R-:W3:Y:S04]  /*154d0*/  LD.E R8, desc[UR40][R8.64] ;  /* 0x0000002808087980 */ /* 0x000ee8000c101900 */
[----:B------:R-:W0:Y:S04]  /*154e0*/  LD.E R55, desc[UR40][R152.64+0x210] ;  /* 0x0002102898377980 */ /* 0x000e28000c101900 */
[----:B------:R-:W4:Y:S01]  /*154f0*/  LD.E R59, desc[UR40][R152.64+0x214] ;  /* 0x00021428983b7980 */ /* 0x000f22000c101900 */
[----:B--2---:R-:W-:Y:S01]  /*15500*/  FMUL.FTZ R12, R12, R53 ;  /* 0x000000350c0c7220 */ /* 0x004fe20000410000 */
[----:B---3--:R-:W-:-:S03]  /*15510*/  FMUL.FTZ R8, R53, R8 ;  /* 0x0000000835087220 */ /* 0x008fc60000410000 */
[-CC-:B------:R-:W-:Y:S01]  /*15520*/  FFMA.FTZ R168, R57, R53.reuse, -R12.reuse ;  /* 0x0000003539a87223 */ /* 0x180fe2000001080c */
[-CC-:B------:R-:W-:Y:S01]  /*15530*/  FFMA.FTZ R11, R24, R53.reuse, -R12.reuse ;  /* 0x00000035180b7223 */ /* 0x180fe2000001080c */
[-C--:B------:R-:W-:Y:S01]  /*15540*/  FFMA.FTZ R170, R26, R53.reuse, -R12 ;  /* 0x000000351aaa7223 */ /* 0x080fe2000001080c */
[-CC-:B------:R-:W-:Y:S01]  /*15550*/  FFMA.FTZ R14, R14, R53.reuse, -R8.reuse ;  /* 0x000000350e0e7223 */ /* 0x180fe20000010808 */
[-CC-:B------:R-:W-:Y:S01]  /*15560*/  FFMA.FTZ R15, R15, R53.reuse, -R8.reuse ;  /* 0x000000350f0f7223 */ /* 0x180fe20000010808 */
[-C--:B------:R-:W-:Y:S01]  /*15570*/  FFMA.FTZ R20, R20, R53.reuse, -R8 ;  /* 0x0000003514147223 */ /* 0x080fe20000010808 */
[----:B------:R-:W0:Y:S01]  /*15580*/  MUFU.EX2 R168, R168 ;  /* 0x000000a800a87308 */ /* 0x000e220000000800 */
[-C--:B------:R-:W-:Y:S01]  /*15590*/  FFMA.FTZ R13, R27, R53.reuse, -R12 ;  /* 0x000000351b0d7223 */ /* 0x080fe2000001080c */
[-C--:B------:R-:W-:Y:S01]  /*155a0*/  FFMA.FTZ R21, R21, R53.reuse, -R8 ;  /* 0x0000003515157223 */ /* 0x080fe20000010808 */
[-C--:B------:R-:W-:Y:S01]  /*155b0*/  FFMA.FTZ R172, R29, R53.reuse, -R12 ;  /* 0x000000351dac7223 */ /* 0x080fe2000001080c */
[-C--:B------:R-:W-:Y:S01]  /*155c0*/  FFMA.FTZ R25, R25, R53.reuse, -R8 ;  /* 0x0000003519197223 */ /* 0x080fe20000010808 */
[-C--:B------:R-:W-:Y:S01]  /*155d0*/  FFMA.FTZ R27, R30, R53.reuse, -R12 ;  /* 0x000000351e1b7223 */ /* 0x080fe2000001080c */
[-C--:B------:R-:W-:Y:S01]  /*155e0*/  FFMA.FTZ R28, R28, R53.reuse, -R8 ;  /* 0x000000351c1c7223 */ /* 0x080fe20000010808 */
[-C--:B------:R-:W-:Y:S01]  /*155f0*/  FFMA.FTZ R174, R33, R53.reuse, -R12 ;  /* 0x0000003521ae7223 */ /* 0x080fe2000001080c */
[----:B------:R-:W4:Y:S01]  /*15600*/  MUFU.EX2 R14, R14 ;  /* 0x0000000e000e7308 */ /* 0x000f220000000800 */
[-C--:B------:R-:W-:Y:S01]  /*15610*/  FFMA.FTZ R31, R31, R53.reuse, -R8 ;  /* 0x000000351f1f7223 */ /* 0x080fe20000010808 */
[-C--:B------:R-:W-:Y:S01]  /*15620*/  FFMA.FTZ R29, R34, R53.reuse, -R12 ;  /* 0x00000035221d7223 */ /* 0x080fe2000001080c */
[-C--:B------:R-:W-:Y:S01]  /*15630*/  FFMA.FTZ R32, R32, R53.reuse, -R8 ;  /* 0x0000003520207223 */ /* 0x080fe20000010808 */
[-C--:B------:R-:W-:Y:S01]  /*15640*/  FFMA.FTZ R176, R36, R53.reuse, -R12 ;  /* 0x0000003524b07223 */ /* 0x080fe2000001080c */
[-C--:B------:R-:W-:Y:S01]  /*15650*/  FFMA.FTZ R35, R35, R53.reuse, -R8 ;  /* 0x0000003523237223 */ /* 0x080fe20000010808 */
[-C--:B------:R-:W-:Y:S01]  /*15660*/  FFMA.FTZ R33, R37, R53.reuse, -R12 ;  /* 0x0000003525217223 */ /* 0x080fe2000001080c */
[-C--:B------:R-:W-:Y:S01]  /*15670*/  FFMA.FTZ R43, R43, R53.reuse, -R8 ;  /* 0x000000352b2b7223 */ /* 0x080fe20000010808 */
[----:B------:R-:W1:Y:S01]  /*15680*/  MUFU.EX2 R11, R11 ;  /* 0x0000000b000b7308 */ /* 0x000e620000000800 */
[----:B0-----:R-:W-:Y:S01]  /*15690*/  FADD.FTZ R4, R168, R55 ;  /* 0x00000037a8047221 */ /* 0x001fe20000010000 */
[-C--:B------:R-:W-:Y:S01]  /*156a0*/  FFMA.FTZ R178, R38, R53.reuse, -R12 ;  /* 0x0000003526b27223 */ /* 0x080fe2000001080c */
[-C--:B------:R-:W-:Y:S01]  /*156b0*/  FFMA.FTZ R46, R46, R53.reuse, -R8 ;  /* 0x000000352e2e7223 */ /* 0x080fe20000010808 */
[-C--:B------:R-:W-:Y:S01]  /*156c0*/  FFMA.FTZ R37, R40, R53.reuse, -R12 ;  /* 0x0000003528257223 */ /* 0x080fe2000001080c */
[-C--:B------:R-:W-:Y:S01]  /*156d0*/  FFMA.FTZ R47, R47, R53.reuse, -R8 ;  /* 0x000000352f2f7223 */ /* 0x080fe20000010808 */
[-C--:B------:R-:W-:Y:S01]  /*156e0*/  FFMA.FTZ R180, R41, R53.reuse, -R12 ;  /* 0x0000003529b47223 */ /* 0x080fe2000001080c */
[-C--:B------:R-:W-:Y:S01]  /*156f0*/  FFMA.FTZ R48, R48, R53.reuse, -R8 ;  /* 0x0000003530307223 */ /* 0x080fe20000010808 */
[----:B------:R-:W0:Y:S01]  /*15700*/  MUFU.EX2 R15, R15 ;  /* 0x0000000f000f7308 */ /* 0x000e220000000800 */
[----:B----4-:R-:W-:Y:S01]  /*15710*/  FADD.FTZ R6, R14, R59 ;  /* 0x0000003b0e067221 */ /* 0x010fe20000010000 */
[-C--:B------:R-:W-:Y:S01]  /*15720*/  FFMA.FTZ R41, R42, R53.reuse, -R12 ;  /* 0x000000352a297223 */ /* 0x080fe2000001080c */
[-C--:B------:R-:W-:Y:S01]  /*15730*/  FFMA.FTZ R50, R50, R53.reuse, -R8 ;  /* 0x0000003532327223 */ /* 0x080fe20000010808 */
[-C--:B------:R-:W-:Y:S01]  /*15740*/  FFMA.FTZ R182, R44, R53.reuse, -R12 ;  /* 0x000000352cb67223 */ /* 0x080fe2000001080c */
[-C--:B------:R-:W-:Y:S01]  /*15750*/  FFMA.FTZ R51, R51, R53.reuse, -R8 ;  /* 0x0000003533337223 */ /* 0x080fe20000010808 */
[-C--:B------:R-:W-:Y:S01]  /*15760*/  FFMA.FTZ R12, R45, R53.reuse, -R12 ;  /* 0x000000352d0c7223 */ /* 0x080fe2000001080c */
[----:B------:R-:W-:Y:S01]  /*15770*/  FFMA.FTZ R8, R52, R53, -R8 ;  /* 0x0000003534087223 */ /* 0x000fe20000010808 */
[----:B------:R-:W2:Y:S01]  /*15780*/  MUFU.EX2 R170, R170 ;  /* 0x000000aa00aa7308 */ /* 0x000ea20000000800 */
[----:B-1----:R-:W-:-:S07]  /*15790*/  FADD.FTZ R5, R11, R4 ;  /* 0x000000040b057221 */ /* 0x002fce0000010000 */
[----:B------:R-:W1:Y:S01]  /*157a0*/  MUFU.EX2 R20, R20 ;  /* 0x0000001400147308 */ /* 0x000e620000000800 */
[----:B0-----:R-:W-:-:S07]  /*157b0*/  FADD.FTZ R7, R15, R6 ;  /* 0x000000060f077221 */ /* 0x001fce0000010000 */
[----:B------:R-:W0:Y:S01]  /*157c0*/  MUFU.EX2 R13, R13 ;  /* 0x0000000d000d7308 */ /* 0x000e220000000800 */
[----:B--2---:R-:W-:-:S07]  /*157d0*/  FADD.FTZ R4, R170, R5 ;  /* 0x00000005aa047221 */ /* 0x004fce0000010000 */
        /* <DEDUP_REMOVED lines=76> */
[----:B------:R0:W-:Y:S01]  /*15ca0*/  STSM.16.M88.4 [R24], R168 ;  /* 0x000000a818007844 */ /* 0x0001e20000000200 */
[C---:B------:R-:W-:Y:S02]  /*15cb0*/  IMAD R7, R6.reuse, 0x2, R24 ;  /* 0x0000000206077824 */ /* 0x040fe400078e0218 */
[----:B------:R-:W-:-:S03]  /*15cc0*/  IMAD R6, R6, 0x2, R55 ;  /* 0x0000000206067824 */ /* 0x000fc600078e0237 */
[----:B------:R-:W-:Y:S04]  /*15cd0*/  STSM.16.M88.4 [R7], R172 ;  /* 0x000000ac07007844 */ /* 0x000fe80000000200 */
[----:B------:R-:W-:Y:S04]  /*15ce0*/  STSM.16.M88.4 [R55], R176 ;  /* 0x000000b037007844 */ /* 0x000fe80000000200 */
[----:B------:R1:W-:Y:S04]  /*15cf0*/  STSM.16.M88.4 [R6], R180 ;  /* 0x000000b406007844 */ /* 0x0003e80000000200 */
[----:B------:R-:W2:Y:S01]  /*15d00*/  LD.E R10, desc[UR40][R152.64+0x240] ;  /* 0x00024028980a7980 */ /* 0x000ea2000c101900 */
[----:B------:R-:W-:-:S04]  /*15d10*/  IADD3 R8, P2, R2, 0x240, RZ ;  /* 0x0000024002087810 */ /* 0x000fc80007f5e0ff */
[----:B------:R-:W-:Y:S01]  /*15d20*/  LOP3.LUT R4, R8, 0x4, RZ, 0xfc, !PT ;  /* 0x0000000408047812 */ /* 0x000fe200078efcff */
[----:B------:R-:W-:Y:S02]  /*15d30*/  IMAD.X R5, RZ, RZ, R16, P2 ;  /* 0x000000ffff057224 */ /* 0x000fe400010e0610 */
[----:B--2---:R-:W-:-:S05]  /*15d40*/  FMUL.FTZ R9, R49, R10 ;  /* 0x0000000a31097220 */ /* 0x004fca0000410000 */
[----:B------:R2:W-:Y:S04]  /*15d50*/  ST.E desc[UR40][R152.64+0x240], R9 ;  /* 0x0002400998007985 */ /* 0x0005e8000c101928 */
[----:B------:R-:W3:Y:S02]  /*15d60*/  LD.E R10, desc[UR40][R4.64] ;  /* 0x00000028040a7980 */ /* 0x000ee4000c101900 */
[----:B---3--:R-:W-:-:S05]  /*15d70*/  FMUL.FTZ R11, R49, R10 ;  /* 0x0000000a310b7220 */ /* 0x008fca0000410000 */
[----:B------:R-:W-:Y:S04]  /*15d80*/  ST.E desc[UR40][R4.64], R11 ;  /* 0x0000000b04007985 */ /* 0x000fe8000c101928 */
[----:B------:R-:W3:Y:S04]  /*15d90*/  LD.E R44, desc[UR40][R152.64+0x250] ;  /* 0x00025028982c7980 */ /* 0x000ee8000c101900 */
[----:B------:R-:W4:Y:S04]  /*15da0*/  LD.E R136, desc[UR40][R152.64+0x434] ;  /* 0x0004342898887980 */ /* 0x000f28000c101900 */
[----:B------:R-:W5:Y:S04]  /*15db0*/  LD.E R58, desc[UR40][R152.64+0x284] ;  /* 0x00028428983a7980 */ /* 0x000f68000c101900 */
[----:B------:R-:W2:Y:S04]  /*15dc0*/  LD.E R46, desc[UR40][R152.64+0x254] ;  /* 0x00025428982e7980 */ /* 0x000ea8000c101900 */
        /* <DEDUP_REMOVED lines=54> */
[----:B0-----:R-:W5:Y:S04]  /*16130*/  LD.E R24, desc[UR40][R152.64+0x410] ;  /* 0x0004102898187980 */ /* 0x001f68000c101900 */
[----:B-1----:R-:W5:Y:S04]  /*16140*/  LD.E R6, desc[UR40][R152.64+0x420] ;  /* 0x0004202898067980 */ /* 0x002f68000c101900 */
[----:B------:R-:W5:Y:S04]  /*16150*/  LD.E R10, desc[UR40][R152.64+0x424] ;  /* 0x00042428980a7980 */ /* 0x000f68000c101900 */
[----:B------:R-:W5:Y:S01]  /*16160*/  LD.E R12, desc[UR40][R152.64+0x430] ;  /* 0x00043028980c7980 */ /* 0x000f62000c101900 */
[C---:B---3--:R-:W-:Y:S01]  /*16170*/  FMUL.FTZ R7, R49.reuse, R44 ;  /* 0x0000002c31077220 */ /* 0x048fe20000410000 */
[----:B----4-:R-:W-:-:S04]  /*16180*/  FMUL.FTZ R27, R49, R136 ;  /* 0x00000088311b7220 */ /* 0x010fc80000410000 */
[----:B------:R5:W-:Y:S04]  /*16190*/  ST.E desc[UR40][R152.64+0x250], R7 ;  /* 0x0002500798007985 */ /* 0x000be8000c101928 */
[----:B------:R0:W-:Y:S01]  /*161a0*/  ST.E desc[UR40][R152.64+0x434], R27 ;  /* 0x0004341b98007985 */ /* 0x0001e2000c101928 */
[C---:B--2---:R-:W-:Y:S01]  /*161b0*/  FMUL.FTZ R9, R49.reuse, R46 ;  /* 0x0000002e31097220 */ /* 0x044fe20000410000 */
[C---:B-----5:R-:W-:Y:S01]  /*161c0*/  FMUL.FTZ R7, R49.reuse, R58 ;  /* 0x0000003a31077220 */ /* 0x060fe20000410000 */
[C---:B------:R-:W-:Y:S01]  /*161d0*/  FMUL.FTZ R11, R49.reuse, R48 ;  /* 0x00000030310b7220 */ /* 0x040fe20000410000 */
[----:B------:R-:W-:-:S03]  /*161e0*/  FMUL.FTZ R13, R49, R50 ;  /* 0x00000032310d7220 */ /* 0x000fc60000410000 */
[----:B------:R1:W-:Y:S01]  /*161f0*/  ST.E desc[UR40][R152.64+0x284], R7 ;  /* 0x0002840798007985 */ /* 0x0003e2000c101928 */
[C---:B------:R-:W-:Y:S01]  /*16200*/  FMUL.FTZ R15, R49.reuse, R52 ;  /* 0x00000034310f7220 */ /* 0x040fe20000410000 */
[C---:B------:R-:W-:Y:S01]  /*16210*/  FMUL.FTZ R21, R49.reuse, R54 ;  /* 0x0000003631157220 */ /* 0x040fe20000410000 */
[C---:B------:R-:W-:Y:S01]  /*16220*/  FMUL.FTZ R25, R49.reuse, R56 ;  /* 0x0000003831197220 */ /* 0x040fe20000410000 */
[C---:B0-----:R-:W-:Y:S01]  /*16230*/  FMUL.FTZ R27, R49.reuse, R62 ;  /* 0x0000003e311b7220 */ /* 0x041fe20000410000 */
[C---:B------:R-:W-:Y:S01]  /*16240*/  FMUL.FTZ R29, R49.reuse, R64 ;  /* 0x00000040311d7220 */ /* 0x040fe20000410000 */
[----:B------:R0:W-:Y:S01]  /*16250*/  ST.E desc[UR40][R152.64+0x254], R9 ;  /* 0x0002540998007985 */ /* 0x0001e2000c101928 */
[----:B-1----:R-:W-:-:S03]  /*16260*/  FMUL.FTZ R7, R49, R78 ;  /* 0x0000004e31077220 */ /* 0x002fc60000410000 */
[----:B------:R1:W-:Y:S04]  /*16270*/  ST.E desc[UR40][R152.64+0x260], R11 ;  /* 0x0002600b98007985 */ /* 0x0003e8000c101928 */
[----:B------:R2:W-:Y:S01]  /*16280*/  ST.E desc[UR40][R152.64+0x264], R13 ;  /* 0x0002640d98007985 */ /* 0x0005e2000c101928 */
[----:B------:R-:W-:-:S03]  /*16290*/  FMUL.FTZ R31, R49, R66 ;  /* 0x00000042311f7220 */ /* 0x000fc60000410000 */
        /* <DEDUP_REMOVED lines=9> */
[C---:B0-----:R-:W-:Y:S01]  /*16330*/  FMUL.FTZ R21, R49.reuse, R74 ;  /* 0x0000004a31157220 */ /* 0x041fe20000410000 */
[C---:B-1----:R-:W-:Y:S02]  /*16340*/  FMUL.FTZ R25, R49.reuse, R76 ;  /* 0x0000004c31197220 */ /* 0x042fe40000410000 */
[----:B------:R0:W-:Y:S01]  /*16350*/  ST.E desc[UR40][R152.64+0x2d4], R7 ;  /* 0x0002d40798007985 */ /* 0x0001e2000c101928 */
[C---:B--2---:R-:W-:Y:S01]  /*16360*/  FMUL.FTZ R27, R49.reuse, R82 ;  /* 0x00000052311b7220 */ /* 0x044fe20000410000 */
[C---:B---3--:R-:W-:Y:S02]  /*16370*/  FMUL.FTZ R29, R49.reuse, R84 ;  /* 0x00000054311d7220 */ /* 0x048fe40000410000 */
[----:B------:R1:W-:Y:S01]  /*16380*/  ST.E desc[UR40][R152.64+0x290], R9 ;  /* 0x0002900998007985 */ /* 0x0003e2000c101928 */
[----:B0-----:R-:W-:-:S03]  /*16390*/  FMUL.FTZ R7, R49, R98 ;  /* 0x0000006231077220 */ /* 0x001fc60000410000 */
[----:B------:R0:W-:Y:S04]  /*163a0*/  ST.E desc[UR40][R152.64+0x2a4], R31 ;  /* 0x0002a41f98007985 */ /* 0x0001e8000c101928 */
[----:B------:R2:W-:Y:S01]  /*163b0*/  ST.E desc[UR40][R152.64+0x2b0], R11 ;  /* 0x0002b00b98007985 */ /* 0x0005e2000c101928 */
[----:B-1----:R-:W-:-:S03]  /*163c0*/  FMUL.FTZ R9, R49, R80 ;  /* 0x0000005031097220 */ /* 0x002fc60000410000 */
[----:B------:R1:W-:Y:S04]  /*163d0*/  ST.E desc[UR40][R152.64+0x2b4], R13 ;  /* 0x0002b40d98007985 */ /* 0x0003e8000c101928 */
[----:B------:R3:W-:Y:S01]  /*163e0*/  ST.E desc[UR40][R152.64+0x2c0], R15 ;  /* 0x0002c00f98007985 */ /* 0x0007e2000c101928 */
[----:B0-----:R-:W-:-:S03]  /*163f0*/  FMUL.FTZ R31, R49, R86 ;  /* 0x00000056311f7220 */ /* 0x001fc60000410000 */
[----:B------:R0:W-:Y:S01]  /*16400*/  ST.E desc[UR40][R152.64+0x2c4], R21 ;  /* 0x0002c41598007985 */ /* 0x0001e2000c101928 */
[----:B--2---:R-:W-:-:S03]  /*16410*/  FMUL.FTZ R11, R49, R88 ;  /* 0x00000058310b7220 */ /* 0x004fc60000410000 */
[----:B------:R2:W-:Y:S01]  /*16420*/  ST.E desc[UR40][R152.64+0x2d0], R25 ;  /* 0x0002d01998007985 */ /* 0x0005e2000c101928 */
[----:B-1----:R-:W-:-:S03]  /*16430*/  FMUL.FTZ R13, R49, R90 ;  /* 0x0000005a310d7220 */ /* 0x002fc60000410000 */
[----:B------:R1:W-:Y:S01]  /*16440*/  ST.E desc[UR40][R152.64+0x2e4], R27 ;  /* 0x0002e41b98007985 */ /* 0x0003e2000c101928 */
[----:B---3--:R-:W-:-:S03]  /*16450*/  FMUL.FTZ R15, R49, R92 ;  /* 0x0000005c310f7220 */ /* 0x008fc60000410000 */
[----:B------:R3:W-:Y:S01]  /*16460*/  ST.E desc[UR40][R152.64+0x2f0], R29 ;  /* 0x0002f01d98007985 */ /* 0x0007e2000c101928 */
[C---:B0-----:R-:W-:Y:S01]  /*16470*/  FMUL.FTZ R21, R49.reuse, R94 ;  /* 0x0000005e31157220 */ /* 0x041fe20000410000 */
[C---:B--2---:R-:W-:Y:S02]  /*16480*/  FMUL.FTZ R25, R49.reuse, R96 ;  /* 0x0000006031197220 */ /* 0x044fe40000410000 */
[----:B------:R0:W-:Y:S01]  /*16490*/  ST.E desc[UR40][R152.64+0x324], R7 ;  /* 0x0003240798007985 */ /* 0x0001e2000c101928 */
[C---:B-1----:R-:W-:Y:S01]  /*164a0*/  FMUL.FTZ R27, R49.reuse, R102 ;  /* 0x00000066311b7220 */ /* 0x042fe20000410000 */
        /* <DEDUP_REMOVED lines=60> */
[C---:B------:R-:W-:Y:S01]  /*16870*/  LOP3.LUT R6, R8.reuse, 0x8, RZ, 0xfc, !PT ;  /* 0x0000000808067812 */ /* 0x040fe200078efcff */
[C---:B---3--:R-:W-:Y:S01]  /*16880*/  FMUL.FTZ R29, R49.reuse, R10 ;  /* 0x0000000a311d7220 */ /* 0x048fe20000410000 */
[----:B------:R-:W-:Y:S01]  /*16890*/  FMUL.FTZ R49, R49, R12 ;  /* 0x0000000c31317220 */ /* 0x000fe20000410000 */
[--C-:B0-----:R-:W-:Y:S01]  /*168a0*/  IMAD.MOV.U32 R7, RZ, RZ, R5.reuse ;  /* 0x000000ffff077224 */ /* 0x101fe200078e0005 */
[----:B------:R0:W-:Y:S04]  /*168b0*/  ST.E desc[UR40][R152.64+0x3d0], R9 ;  /* 0x0003d00998007985 */ /* 0x0001e8000c101928 */
[----:B------:R-:W-:Y:S04]  /*168c0*/  ST.E desc[UR40][R152.64+0x3e4], R31 ;  /* 0x0003e41f98007985 */ /* 0x000fe8000c101928 */
[----:B------:R1:W-:Y:S04]  /*168d0*/  ST.E desc[UR40][R152.64+0x3f0], R11 ;  /* 0x0003f00b98007985 */ /* 0x0003e8000c101928 */
[----:B------:R2:W-:Y:S04]  /*168e0*/  ST.E desc[UR40][R152.64+0x3f4], R13 ;  /* 0x0003f40d98007985 */ /* 0x0005e8000c101928 */
[----:B------:R3:W-:Y:S04]  /*168f0*/  ST.E desc[UR40][R152.64+0x400], R15 ;  /* 0x0004000f98007985 */ /* 0x0007e8000c101928 */
[----:B------:R-:W-:Y:S04]  /*16900*/  ST.E desc[UR40][R152.64+0x404], R21 ;  /* 0x0004041598007985 */ /* 0x000fe8000c101928 */
[----:B------:R-:W-:Y:S04]  /*16910*/  ST.E desc[UR40][R152.64+0x410], R25 ;  /* 0x0004101998007985 */ /* 0x000fe8000c101928 */
[----:B------:R-:W-:Y:S04]  /*16920*/  ST.E desc[UR40][R152.64+0x420], R27 ;  /* 0x0004201b98007985 */ /* 0x000fe8000c101928 */
[----:B------:R-:W-:Y:S04]  /*16930*/  ST.E desc[UR40][R152.64+0x424], R29 ;  /* 0x0004241d98007985 */ /* 0x000fe8000c101928 */
[----:B------:R-:W-:Y:S04]  /*16940*/  ST.E desc[UR40][R152.64+0x430], R49 ;  /* 0x0004303198007985 */ /* 0x000fe8000c101928 */
[----:B------:R-:W1:Y:S01]  /*16950*/  LD.E R10, desc[UR40][R6.64] ;  /* 0x00000028060a7980 */ /* 0x000e62000c101900 */
[----:B------:R-:W-:Y:S01]  /*16960*/  LOP3.LUT R8, R8, 0xc, RZ, 0xfc, !PT ;  /* 0x0000000c08087812 */ /* 0x000fe200078efcff */
[----:B0-----:R-:W-:-:S02]  /*16970*/  IMAD.MOV.U32 R9, RZ, RZ, R5 ;  /* 0x000000ffff097224 */ /* 0x001fc400078e0005 */
[----:B-1----:R-:W-:-:S05]  /*16980*/  FMUL.FTZ R11, R39, R10 ;  /* 0x0000000a270b7220 */ /* 0x002fca0000410000 */
[----:B------:R0:W-:Y:S04]  /*16990*/  ST.E desc[UR40][R6.64], R11 ;  /* 0x0000000b06007985 */ /* 0x0001e8000c101928 */
[----:B------:R-:W2:Y:S02]  /*169a0*/  LD.E R10, desc[UR40][R8.64] ;  /* 0x00000028080a7980 */ /* 0x000ea4000c101900 */
[----:B--2---:R-:W-:-:S05]  /*169b0*/  FMUL.FTZ R13, R39, R10 ;  /* 0x0000000a270d7220 */ /* 0x004fca0000410000 */
[----:B------:R1:W-:Y:S04]  /*169c0*/  ST.E desc[UR40][R8.64], R13 ;  /* 0x0000000d08007985 */ /* 0x0003e8000c101928 */
[----:B------:R-:W2:Y:S04]  /*169d0*/  LD.E R138, desc[UR40][R152.64+0x43c] ;  /* 0x00043c28988a7980 */ /* 0x000ea8000c101900 */
[----:B------:R-:W0:Y:S04]  /*169e0*/  LD.E R52, desc[UR40][R152.64+0x258] ;  /* 0x0002582898347980 */ /* 0x000e28000c101900 */
[----:B------:R-:W1:Y:S04]  /*169f0*/  LD.E R54, desc[UR40][R152.64+0x25c] ;  /* 0x00025c2898367980 */ /* 0x000e68000c101900 */
        /* <DEDUP_REMOVED lines=59> */
[----:B---3--:R-:W3:Y:S01]  /*16db0*/  LD.E R15, desc[UR40][R152.64+0x240] ;  /* 0x00024028980f7980 */ /* 0x008ee2000c101900 */
[C---:B--2---:R-:W-:Y:S01]  /*16dc0*/  FMUL.FTZ R31, R39.reuse, R138 ;  /* 0x0000008a271f7220 */ /* 0x044fe20000410000 */
[----:B0-----:R-:W-:-:S04]  /*16dd0*/  FMUL.FTZ R11, R39, R52 ;  /* 0x00000034270b7220 */ /* 0x001fc80000410000 */
[----:B------:R0:W-:Y:S01]  /*16de0*/  ST.E desc[UR40][R152.64+0x43c], R31 ;  /* 0x00043c1f98007985 */ /* 0x0001e2000c101928 */
[C---:B-1----:R-:W-:Y:S01]  /*16df0*/  FMUL.FTZ R13, R39.reuse, R54 ;  /* 0x00000036270d7220 */ /* 0x042fe20000410000 */
        /* <DEDUP_REMOVED lines=18> */
[----:B----4-:R-:W-:-:S03]  /*16f20*/  FMUL.FTZ R25, R39, R78 ;  /* 0x0000004e27197220 */ /* 0x010fc60000410000 */
[----:B------:R4:W-:Y:S01]  /*16f30*/  ST.E desc[UR40][R152.64+0x298], R33 ;  /* 0x0002982198007985 */ /* 0x0009e2000c101928 */
[----:B0-----:R-:W-:-:S03]  /*16f40*/  FMUL.FTZ R27, R39, R80 ;  /* 0x00000050271b7220 */ /* 0x001fc60000410000 */
[----:B------:R0:W-:Y:S01]  /*16f50*/  ST.E desc[UR40][R152.64+0x29c], R35 ;  /* 0x00029c2398007985 */ /* 0x0001e2000c101928 */
[----:B-1----:R-:W-:-:S03]  /*16f60*/  FMUL.FTZ R29, R39, R82 ;  /* 0x00000052271d7220 */ /* 0x002fc60000410000 */
[----:B------:R1:W-:Y:S01]  /*16f70*/  ST.E desc[UR40][R152.64+0x2a8], R37 ;  /* 0x0002a82598007985 */ /* 0x0003e2000c101928 */
[C---:B--2---:R-:W-:Y:S01]  /*16f80*/  FMUL.FTZ R31, R39.reuse, R86 ;  /* 0x00000056271f7220 */ /* 0x044fe20000410000 */
[C---:B----4-:R-:W-:Y:S01]  /*16f90*/  FMUL.FTZ R33, R39.reuse, R88 ;  /* 0x0000005827217220 */ /* 0x050fe20000410000 */
        /* <DEDUP_REMOVED lines=82> */
[----:B------:R-:W-:Y:S01]  /*174c0*/  FMUL.FTZ R39, R39, R12 ;  /* 0x0000000c27277220 */ /* 0x000fe20000410000 */
[----:B------:R-:W-:Y:S04]  /*174d0*/  ST.E desc[UR40][R152.64+0x3c8], R11 ;  /* 0x0003c80b98007985 */ /* 0x000fe8000c101928 */
[----:B------:R-:W-:Y:S04]  /*174e0*/  ST.E desc[UR40][R152.64+0x3ec], R13 ;  /* 0x0003ec0d98007985 */ /* 0x000fe8000c101928 */
        /* <DEDUP_REMOVED lines=9> */
[----:B---3--:R3:W-:Y:S04]  /*17580*/  ST.E desc[UR40][R152.64+0x240], R15 ;  /* 0x0002400f98007985 */ /* 0x0087e8000c101928 */
[----:B0-----:R-:W4:Y:S04]  /*17590*/  LD.E R25, desc[UR40][R4.64] ;  /* 0x0000002804197980 */ /* 0x001f28000c101900 */
[----:B------:R-:W5:Y:S04]  /*175a0*/  LD.E R12, desc[UR40][R152.64+0x1e8] ;  /* 0x0001e828980c7980 */ /* 0x000f68000c101900 */
[----:B------:R-:W5:Y:S04]  /*175b0*/  LD.E.64 R10, desc[UR40][R152.64+0xa8] ;  /* 0x0000a828980a7980 */ /* 0x000f68000c101b00 */
[----:B----4-:R0:W-:Y:S04]  /*175c0*/  ST.E desc[UR40][R4.64], R25 ;  /* 0x0000001904007985 */ /* 0x0101e8000c101928 */
[----:B-1----:R-:W4:Y:S04]  /*175d0*/  LD.E R27, desc[UR40][R6.64] ;  /* 0x00000028061b7980 */ /* 0x002f28000c101900 */
[----:B----4-:R1:W-:Y:S04]  /*175e0*/  ST.E desc[UR40][R6.64], R27 ;  /* 0x0000001b06007985 */ /* 0x0103e8000c101928 */
[----:B--2---:R-:W2:Y:S04]  /*175f0*/  LD.E R29, desc[UR40][R8.64] ;  /* 0x00000028081d7980 */ /* 0x004ea8000c101900 */
[----:B--2---:R2:W-:Y:S04]  /*17600*/  ST.E desc[UR40][R8.64], R29 ;  /* 0x0000001d08007985 */ /* 0x0045e8000c101928 */
[----:B------:R-:W4:Y:S04]  /*17610*/  LD.E R13, desc[UR40][R152.64+0x250] ;  /* 0x00025028980d7980 */ /* 0x000f28000c101900 */
[----:B------:R-:W5:Y:S04]  /*17620*/  LD.E R14, desc[UR40][R152.64+0x254] ;  /* 0x00025428980e7980 */ /* 0x000f68000c101900 */
[----:B---3--:R-:W3:Y:S04]  /*17630*/  LD.E R15, desc[UR40][R152.64+0x258] ;  /* 0x00025828980f7980 */ /* 0x008ee8000c101900 */
[----:B------:R-:W3:Y:S04]  /*17640*/  LD.E R20, desc[UR40][R152.64+0x25c] ;  /* 0x00025c2898147980 */ /* 0x000ee8000c101900 */
[----:B------:R-:W3:Y:S04]  /*17650*/  LD.E R21, desc[UR40][R152.64+0x260] ;  /* 0x0002602898157980 */ /* 0x000ee8000c101900 */
[----:B------:R-:W3:Y:S04]  /*17660*/  LD.E R24, desc[UR40][R152.64+0x264] ;  /* 0x0002642898187980 */ /* 0x000ee8000c101900 */
[----:B0-----:R-:W3:Y:S04]  /*17670*/  LD.E R25, desc[UR40][R152.64+0x268] ;  /* 0x0002682898197980 */ /* 0x001ee8000c101900 */
[----:B------:R-:W3:Y:S04]  /*17680*/  LD.E R26, desc[UR40][R152.64+0x26c] ;  /* 0x00026c28981a7980 */ /* 0x000ee8000c101900 */
[----:B-1----:R-:W3:Y:S04]  /*17690*/  LD.E R27, desc[UR40][R152.64+0x270] ;  /* 0x00027028981b7980 */ /* 0x002ee8000c101900 */
[----:B------:R-:W3:Y:S04]  /*176a0*/  LD.E R28, desc[UR40][R152.64+0x274] ;  /* 0x00027428981c7980 */ /* 0x000ee8000c101900 */
        /* <DEDUP_REMOVED lines=114> */
[----:B----4-:R-:W-:Y:S04]  /*17dd0*/  ST.E desc[UR40][R152.64+0x250], R13 ;  /* 0x0002500d98007985 */ /* 0x010fe8000c101928 */
[----:B-----5:R-:W-:Y:S04]  /*17de0*/  ST.E desc[UR40][R152.64+0x254], R14 ;  /* 0x0002540e98007985 */ /* 0x020fe8000c101928 */
[----:B---3--:R-:W-:Y:S04]  /*17df0*/  ST.E desc[UR40][R152.64+0x258], R15 ;  /* 0x0002580f98007985 */ /* 0x008fe8000c101928 */
[----:B------:R-:W-:Y:S04]  /*17e00*/  ST.E desc[UR40][R152.64+0x25c], R20 ;  /* 0x00025c1498007985 */ /* 0x000fe8000c101928 */
[----:B------:R-:W-:Y:S04]  /*17e10*/  ST.E desc[UR40][R152.64+0x260], R21 ;  /* 0x0002601598007985 */ /* 0x000fe8000c101928 */
[----:B------:R0:W-:Y:S04]  /*17e20*/  ST.E desc[UR40][R152.64+0x264], R24 ;  /* 0x0002641898007985 */ /* 0x0001e8000c101928 */
[----:B------:R-:W-:Y:S04]  /*17e30*/  ST.E desc[UR40][R152.64+0x268], R25 ;  /* 0x0002681998007985 */ /* 0x000fe8000c101928 */
[----:B------:R-:W-:Y:S04]  /*17e40*/  ST.E desc[UR40][R152.64+0x26c], R26 ;  /* 0x00026c1a98007985 */ /* 0x000fe8000c101928 */
[----:B------:R-:W-:Y:S04]  /*17e50*/  ST.E desc[UR40][R152.64+0x270], R27 ;  /* 0x0002701b98007985 */ /* 0x000fe8000c101928 */
[----:B------:R1:W-:Y:S04]  /*17e60*/  ST.E desc[UR40][R152.64+0x274], R28 ;  /* 0x0002741c98007985 */ /* 0x0003e8000c101928 */
[----:B--2---:R2:W-:Y:S04]  /*17e70*/  ST.E desc[UR40][R152.64+0x278], R29 ;  /* 0x0002781d98007985 */ /* 0x0045e8000c101928 */
        /* <DEDUP_REMOVED lines=115> */
[----:B--2---:R-:W2:Y:S04]  /*185b0*/  LD.E R29, desc[UR40][R152.64+0x254] ;  /* 0x00025428981d7980 */ /* 0x004ea8000c101900 */
[----:B---3--:R-:W2:Y:S04]  /*185c0*/  LD.E R30, desc[UR40][R152.64+0x258] ;  /* 0x00025828981e7980 */ /* 0x008ea8000c101900 */
[----:B----4-:R-:W2:Y:S04]  /*185d0*/  LD.E R31, desc[UR40][R152.64+0x25c] ;  /* 0x00025c28981f7980 */ /* 0x010ea8000c101900 */
        /* <DEDUP_REMOVED lines=536> */
[----:B------:R1:W-:Y:S04]  /*1a760*/  ST.E desc[UR40][R8.64], R27 ;  /* 0x0000001b08007985 */ /* 0x0003e8000c101928 */
[----:B------:R-:W2:Y:S04]  /*1a770*/  LD.E R10, desc[UR40][R152.64+0x240] ;  /* 0x00024028980a7980 */ /* 0x000ea8000c101900 */
[----:B------:R-:W-:Y:S04]  /*1a780*/  ST.E desc[UR40][R152.64+0x250], R28 ;  /* 0x0002501c98007985 */ /* 0x000fe8000c101928 */
[----:B------:R3:W-:Y:S04]  /*1a790*/  ST.E desc[UR40][R152.64+0x254], R29 ;  /* 0x0002541d98007985 */ /* 0x0007e8000c101928 */
[----:B------:R-:W-:Y:S04]  /*1a7a0*/  ST.E desc[UR40][R152.64+0x258], R30 ;  /* 0x0002581e98007985 */ /* 0x000fe8000c101928 */
[----:B------:R4:W-:Y:S04]  /*1a7b0*/  ST.E desc[UR40][R152.64+0x25c], R31 ;  /* 0x00025c1f98007985 */ /* 0x0009e8000c101928 */
        /* <DEDUP_REMOVED lines=121> */
[----:B------:R-:W2:Y:S04]  /*1af50*/  LD.E R11, desc[UR40][R4.64] ;  /* 0x00000028040b7980 */ /* 0x000ea8000c101900 */
[----:B--2---:R2:W-:Y:S04]  /*1af60*/  ST.E desc[UR40][R4.64], R11 ;  /* 0x0000000b04007985 */ /* 0x0045e8000c101928 */
[----:B------:R-:W3:Y:S04]  /*1af70*/  LD.E R13, desc[UR40][R6.64] ;  /* 0x00000028060d7980 */ /* 0x000ee8000c101900 */
[----:B---3--:R3:W-:Y:S04]  /*1af80*/  ST.E desc[UR40][R6.64], R13 ;  /* 0x0000000d06007985 */ /* 0x0087e8000c101928 */
[----:B------:R-:W4:Y:S04]  /*1af90*/  LD.E R15, desc[UR40][R8.64] ;  /* 0x00000028080f7980 */ /* 0x000f28000c101900 */
[----:B----4-:R4:W-:Y:S04]  /*1afa0*/  ST.E desc[UR40][R8.64], R15 ;  /* 0x0000000f08007985 */ /* 0x0109e8000c101928 */
[----:B------:R-:W4:Y:S04]  /*1afb0*/  LD.E R21, desc[UR40][R152.64+0x250] ;  /* 0x0002502898157980 */ /* 0x000f28000c101900 */
[----:B0-----:R-:W4:Y:S04]  /*1afc0*/  LD.E R25, desc[UR40][R152.64+0x254] ;  /* 0x0002542898197980 */ /* 0x001f28000c101900 */
[----:B-1----:R-:W4:Y:S04]  /*1afd0*/  LD.E R27, desc[UR40][R152.64+0x258] ;  /* 0x00025828981b7980 */ /* 0x002f28000c101900 */
[----:B------:R-:W4:Y:S04]  /*1afe0*/  LD.E R29, desc[UR40][R152.64+0x25c] ;  /* 0x00025c28981d7980 */ /* 0x000f28000c101900 */
[----:B------:R-:W4:Y:S04]  /*1aff0*/  LD.E R31, desc[UR40][R152.64+0x260] ;  /* 0x00026028981f7980 */ /* 0x000f28000c101900 */
[----:B-----5:R-:W5:Y:S04]  /*1b000*/  LD.E R33, desc[UR40][R152.64+0x264] ;  /* 0x0002642898217980 */ /* 0x020f68000c101900 */
        /* <DEDUP_REMOVED lines=118> */
[----:B------:R0:W-:Y:S04]  /*1b770*/  ST.E desc[UR40][R152.64+0x250], R21 ;  /* 0x0002501598007985 */ /* 0x0001e8000c101928 */
[----:B------:R0:W-:Y:S04]  /*1b780*/  ST.E desc[UR40][R152.64+0x254], R25 ;  /* 0x0002541998007985 */ /* 0x0001e8000c101928 */
[----:B------:R0:W-:Y:S04]  /*1b790*/  ST.E desc[UR40][R152.64+0x258], R27 ;  /* 0x0002581b98007985 */ /* 0x0001e8000c101928 */
[----:B------:R0:W-:Y:S04]  /*1b7a0*/  ST.E desc[UR40][R152.64+0x25c], R29 ;  /* 0x00025c1d98007985 */ /* 0x0001e8000c101928 */
[----:B------:R0:W-:Y:S04]  /*1b7b0*/  ST.E desc[UR40][R152.64+0x260], R31 ;  /* 0x0002601f98007985 */ /* 0x0001e8000c101928 */
[----:B-----5:R0:W-:Y:S04]  /*1b7c0*/  ST.E desc[UR40][R152.64+0x264], R33 ;  /* 0x0002642198007985 */ /* 0x0201e8000c101928 */
        /* <DEDUP_REMOVED lines=134> */
.L_x_3279:
[----:B------:R-:W-:Y:S05]  /*1c030*/  BSYNC B0 ;  /* 0x0000000000007941 */ /* 0x000fea0003800000 */
.L_x_3278:
[----:B------:R-:W-:Y:S05]  /*1c040*/  @P1 BRA `(.L_x_3280) ;  /* 0xffffff6400fc1947 */ /* 0x000fea000383ffff */
.L_x_3261:
[----:B------:R-:W-:-:S13]  /*1c050*/  ISETP.GE.AND P1, PT, R0, UR46, PT ;  /* 0x0000002e00007c0c */ /* 0x000fda000bf26270 */
[----:B------:R-:W-:Y:S05]  /*1c060*/  @!P1 BRA `(.L_x_3281) ;  /* 0x000000a400a49947 */ /* 0x000fea0003800000 */
.L_x_3310:
[----:B01----:R-:W2:Y:S04]  /*1c070*/  LD.E R3, desc[UR40][R152.64+0x1e8] ;  /* 0x0001e82898037980 */ /* 0x003ea8000c101900 */
[----:B0-----:R-:W3:Y:S04]  /*1c080*/  LD.E R4, desc[UR40][R152.64+0x1f0] ;  /* 0x0001f02898047980 */ /* 0x001ee8000c101900 */
        /* <DEDUP_REMOVED lines=18> */
.L_x_3283:
[----:B------:R-:W-:Y:S05]  /*1c1b0*/  BSYNC B0 ;  /* 0x0000000000007941 */ /* 0x000fea0003800000 */
.L_x_3282:
[----:B0-----:R-:W2:Y:S01]  /*1c1c0*/  LD.E.64 R4, desc[UR40][R152.64+0x8] ;  /* 0x0000082898047980 */ /* 0x001ea2000c101b00 */
[----:B-----5:R-:W-:Y:S02]  /*1c1d0*/  SHF.L.U32 R10, R9, 0x1f, RZ ;  /* 0x0000001f090a7819 */ /* 0x020fe400000006ff */
[----:B--2---:R-:W-:-:S05]  /*1c1e0*/  MOV R4, R4 ;  /* 0x0000000400047202 */ /* 0x004fca0000000f00 */
[----:B------:R-:W-:-:S04]  /*1c1f0*/  IMAD R7, R7, 0x8, R4 ;  /* 0x0000000807077824 */ /* 0x000fc800078e0204 */
[----:B------:R0:W1:Y:S01]  /*1c200*/  SYNCS.PHASECHK.TRANS64.TRYWAIT P1, [R7+URZ], R10 ;  /* 0x0000000a070075a7 */ /* 0x000062000802017f */
[----:B------:R-:W2:Y:S04]  /*1c210*/  LD.E R4, desc[UR40][R152.64+0x1c] ;  /* 0x00001c2898047980 */ /* 0x000ea8000c101900 */
[----:B------:R0:W5:Y:S04]  /*1c220*/  LD.E R6, desc[UR40][R152.64+0x1e8] ;  /* 0x0001e82898067980 */ /* 0x000168000c101900 */
[----:B------:R0:W5:Y:S01]  /*1c230*/  LD.E R8, desc[UR40][R152.64+0x1ec] ;  /* 0x0001ec2898087980 */ /* 0x000162000c101900 */
[----:B------:R-:W-:Y:S01]  /*1c240*/  BSSY B0, `(.L_x_3284) ;  /* 0x0000005000007945 */ /* 0x000fe20003800000 */
[----:B--2---:R-:W-:-:S04]  /*1c250*/  LOP3.LUT R4, R4, 0x1, RZ, 0xfc, !PT ;  /* 0x0000000104047812 */ /* 0x004fc800078efcff */
[----:B------:R-:W-:-:S13]  /*1c260*/  ISETP.NE.AND P2, PT, R4, 0x3, PT ;  /* 0x000000030400780c */ /* 0x000fda0003f45270 */
[----:B01----:R-:W-:Y:S05]  /*1c270*/  @!P2 BRA `(.L_x_3285) ;  /* 0x000000000004a947 */ /* 0x003fea0003800000 */
[----:B------:R-:W-:Y:S01]  /*1c280*/  BPT.TRAP 0x1 ;  /* 0x000000040000795c */ /* 0x000fe20000300000 */
.L_x_3285:
[----:B------:R-:W-:Y:S05]  /*1c290*/  BSYNC B0 ;  /* 0x0000000000007941 */ /* 0x000fea0003800000 */
.L_x_3284:
        /* <DEDUP_REMOVED lines=8> */
.L_x_3287:
[----:B------:R-:W-:Y:S05]  /*1c320*/  BSYNC B0 ;  /* 0x0000000000007941 */ /* 0x000fea0003800000 */
.L_x_3286:
[----:B------:R-:W2:Y:S04]  /*1c330*/  LD.E R13, desc[UR40][R152.64+0x1e8] ;  /* 0x0001e828980d7980 */ /* 0x000ea8000c101900 */
[----:B0----5:R-:W2:Y:S01]  /*1c340*/  LD.E.64 R6, desc[UR40][R152.64+0xa0] ;  /* 0x0000a02898067980 */ /* 0x021ea2000c101b00 */
        /* <DEDUP_REMOVED lines=8> */
[C---:B------:R-:W-:Y:S02]  /*1c3d0*/  R2UR UR6, R6.reuse ;  /* 0x00000000060672ca */ /* 0x040fe400000e0000 */
[----:B------:R0:W-:Y:S01]  /*1c3e0*/  ST.E desc[UR40][R152.64+0x80], RZ ;  /* 0x000080ff98007985 */ /* 0x0001e2000c101928 */
[----:B------:R-:W-:Y:S01]  /*1c3f0*/  WARPGROUP.ARRIVE ;  /* 0x00000000000079c5 */ /* 0x000fe20000000000 */
[----:B------:R-:W-:Y:S02]  /*1c400*/  VIADD R12, R6, 0x2 ;  /* 0x00000002060c7836 */ /* 0x000fe40000000000 */
[----:B------:R-:W-:Y:S01]  /*1c410*/  IMAD.MOV.U32 R13, RZ, RZ, R7 ;  /* 0x000000ffff0d7224 */ /* 0x000fe200078e0007 */
[----:B---3--:R-:W-:Y:S02]  /*1c420*/  R2UR UR4, R14 ;  /* 0x000000000e0472ca */ /* 0x008fe400000e0000 */
[----:B------:R-:W-:-:S13]  /*1c430*/  R2UR UR5, R15 ;  /* 0x000000000f0572ca */ /* 0x000fda00000e0000 */
[----:B------:R-:W-:Y:S01]  /*1c440*/  HGMMA.64x64x16.F32 R24, gdesc[UR4], RZ, !UPT, gsb0 ;  /* 0x00e00000041879f0 */ /* 0x000fe2000c0008ff */
[----:B----4-:R-:W-:Y:S01]  /*1c450*/  VIADD R4, R4, 0x2 ;  /* 0x0000000204047836 */ /* 0x010fe20000000000 */
[----:B------:R-:W-:Y:S02]  /*1c460*/  R2UR UR6, R12 ;  /* 0x000000000c0672ca */ /* 0x000fe400000e0000 */
[----:B------:R-:W-:Y:S02]  /*1c470*/  R2UR UR7, R13 ;  /* 0x000000000d0772ca */ /* 0x000fe400000e0000 */
[----:B------:R-:W-:Y:S01]  /*1c480*/  R2UR UR4, R4 ;  /* 0x00000000040472ca */ /* 0x000fe200000e0000 */
[----:B------:R-:W-:Y:S01]  /*1c490*/  IMAD.MOV.U32 R4, RZ, RZ, 0x1 ;  /* 0x00000001ff047424 */ /* 0x000fe200078e00ff */
        /* <DEDUP_REMOVED lines=35> */
.L_x_3290:
[----:B------:R-:W-:Y:S05]  /*1c6d0*/  BSYNC B0 ;  /* 0x0000000000007941 */ /* 0x000fea0003800000 */
.L_x_3289:
        /* <DEDUP_REMOVED lines=13> */
.L_x_3292:
[----:B------:R-:W-:Y:S05]  /*1c7b0*/  BSYNC B0 ;  /* 0x0000000000007941 */ /* 0x000fea0003800000 */
.L_x_3291:
        /* <DEDUP_REMOVED lines=8> */
.L_x_3294:
[----:B------:R-:W-:Y:S05]  /*1c840*/  BSYNC B0 ;  /* 0x0000000000007941 */ /* 0x000fea0003800000 */
.L_x_3293:
[----:B------:R-:W2:Y:S04]  /*1c850*/  LD.E R12, desc[UR40][R152.64+0x88] ;  /* 0x00008828980c7980 */ /* 0x000ea8000c101900 */
[----:B-1---5:R-:W3:Y:S04]  /*1c860*/  LD.E R5, desc[UR40][R152.64+0x1e8] ;  /* 0x0001e82898057980 */ /* 0x022ee8000c101900 */
[----:B------:R-:W3:Y:S04]  /*1c870*/  LD.E.64 R6, desc[UR40][R152.64+0xb8] ;  /* 0x0000b82898067980 */ /* 0x000ee8000c101b00 */
[----:B------:R-:W4:Y:S04]  /*1c880*/  LD.E.64 R14, desc[UR40][R152.64+0xb0] ;  /* 0x0000b028980e7980 */ /* 0x000f28000c101b00 */
[----:B------:R-:W4:Y:S04]  /*1c890*/  LD.E.64 R20, desc[UR40][R152.64+0xb0] ;  /* 0x0000b02898147980 */ /* 0x000f28000c101b00 */
[----:B------:R-:W4:Y:S04]  /*1c8a0*/  LD.E.64 R8, desc[UR40][R152.64+0xb0] ;  /* 0x0000b02898087980 */ /* 0x000f28000c101b00 */
[----:B------:R-:W4:Y:S01]  /*1c8b0*/  LD.E.64 R10, desc[UR40][R152.64+0xb0] ;  /* 0x0000b028980a7980 */ /* 0x000f22000c101b00 */
[----:B------:R-:W-:Y:S05]  /*1c8c0*/  WARPSYNC.ALL ;  /* 0x0000000000007948 */ /* 0x000fea0003800000 */
[----:B--2---:R-:W-:-:S02]  /*1c8d0*/  ISETP.NE.U32.AND P1, PT, R12, RZ, PT ;  /* 0x000000ff0c00720c */ /* 0x004fc40003f25070 */
[----:B------:R-:W2:Y:S01]  /*1c8e0*/  LD.E.64 R12, desc[UR40][R152.64+0xb0] ;  /* 0x0000b028980c7980 */ /* 0x000ea2000c101b00 */
[----:B---3--:R-:W-:Y:S01]  /*1c8f0*/  IMAD R6, R5, 0x1000, R6 ;  /* 0x0000100005067824 */ /* 0x008fe200078e0206 */
[----:B------:R-:W-:Y:S02]  /*1c900*/  R2UR UR7, R7 ;  /* 0x00000000070772ca */ /* 0x000fe400000e0000 */
[----:B----4-:R-:W-:Y:S02]  /*1c910*/  R2UR UR4, R14 ;  /* 0x000000000e0472ca */ /* 0x010fe400000e0000 */
[----:B------:R-:W-:Y:S02]  /*1c920*/  R2UR UR6, R6 ;  /* 0x00000000060672ca */ /* 0x000fe400000e0000 */
[----:B------:R-:W-:Y:S01]  /*1c930*/  R2UR UR5, R15 ;  /* 0x000000000f0572ca */ /* 0x000fe200000e0000 */
[----:B------:R-:W-:Y:S02]  /*1c940*/  WARPGROUP.ARRIVE ;  /* 0x00000000000079c5 */ /* 0x000fe40000000000 */
[----:B------:R-:W-:-:S10]  /*1c950*/  VOTEU.ANY UP0, P1 ;  /* 0x00000000003f7886 */ /* 0x000fd40000800100 */
[----:B------:R-:W-:Y:S01]  /*1c960*/  HGMMA.64x64x16.F32 R24, gdesc[UR4], R24, UP0, gsb0 ;  /* 0x00e00000041879f0 */ /* 0x000fe2000b800818 */
        /* <DEDUP_REMOVED lines=37> */
[----:B------:R-:W-:Y:S02]  /*1cbc0*/  IMAD.MOV.U32 R57, RZ, RZ, R7 ;  /* 0x000000ffff397224 */ /* 0x000fe400078e0007 */
[----:B--2---:R-:W-:Y:S01]  /*1cbd0*/  VIADD R12, R12, 0x200 ;  /* 0x000002000c0c7836 */ /* 0x004fe20000000000 */
[----:B------:R-:W-:Y:S02]  /*1cbe0*/  R2UR UR6, R56 ;  /* 0x00000000380672ca */ /* 0x000fe400000e0000 */
[----:B------:R-:W-:Y:S02]  /*1cbf0*/  R2UR UR7, R57 ;  /* 0x00000000390772ca */ /* 0x000fe400000e0000 */
[----:B------:R-:W-:-:S02]  /*1cc00*/  R2UR UR4, R12 ;  /* 0x000000000c0472ca */ /* 0x000fc400000e0000 */
        /* <DEDUP_REMOVED lines=10> */
[----:B---3--:R-:W-:Y:S01]  /*1ccb0*/  VIADD R14, R14, 0x202 ;  /* 0x000002020e0e7836 */ /* 0x008fe20000000000 */
[----:B------:R-:W-:-:S04]  /*1ccc0*/  R2UR UR5, R15 ;  /* 0x000000000f0572ca */ /* 0x000fc800000e0000 */
        /* <DEDUP_REMOVED lines=10> */
[----:B----4-:R-:W-:Y:S01]  /*1cd70*/  VIADD R20, R20, 0x204 ;  /* 0x0000020414147836 */ /* 0x010fe20000000000 */
[----:B------:R-:W-:-:S04]  /*1cd80*/  R2UR UR5, R21 ;  /* 0x00000000150572ca */ /* 0x000fc800000e0000 */
        /* <DEDUP_REMOVED lines=10> */
[----:B------:R-:W-:Y:S01]  /*1ce30*/  VIADD R8, R8, 0x206 ;  /* 0x0000020608087836 */ /* 0x000fe20000000000 */
        /* <DEDUP_REMOVED lines=11> */
[----:B--2---:R-:W-:Y:S01]  /*1cef0*/  VIADD R10, R10, 0x400 ;  /* 0x000004000a0a7836 */ /* 0x004fe20000000000 */
[----:B------:R-:W-:-:S04]  /*1cf00*/  R2UR UR5, R11 ;  /* 0x000000000b0572ca */ /* 0x000fc800000e0000 */
        /* <DEDUP_REMOVED lines=85> */
[----:B------:R-:W1:Y:S01]  /*1d460*/  S2R R58, SR_TID.X ;  /* 0x00000000003a7919 */ /* 0x000e620000002100 */
[----:B------:R-:W-:Y:S02]  /*1d470*/  WARPGROUP.DEPBAR.LE gsb0, 0x0 ;  /* 0x00008000000079c5 */ /* 0x000fe40000010000 */
[----:B------:R-:W4:Y:S04]  /*1d480*/  LD.E.64 R12, desc[UR40][R152.64+0xb0] ;  /* 0x0000b028980c7980 */ /* 0x000f28000c101b00 */
[----:B------:R-:W-:Y:S01]  /*1d490*/  ST.E desc[UR40][R152.64+0x88], R4 ;  /* 0x0000880498007985 */ /* 0x000fe2000c101928 */
[----:B------:R-:W-:-:S06]  /*1d4a0*/  WARPGROUP.ARRIVE ;  /* 0x00000000000079c5 */ /* 0x000fcc0000000000 */
[----:B------:R-:W-:Y:S01]  /*1d4b0*/  HGMMA.64x64x16.F32 R24, gdesc[UR4], R24, gsb0 ;  /* 0x00e00000041879f0 */ /* 0x000fe20008000818 */
[----:B-1----:R-:W-:-:S05]  /*1d4c0*/  SHF.R.U32.HI R58, RZ, 0x7, R58 ;  /* 0x00000007ff3a7819 */ /* 0x002fca000001163a */
[----:B------:R1:W0:Y:S01]  /*1d4d0*/  SHFL.IDX PT, R5, R58, RZ, 0x1f ;  /* 0x00001fff3a057589 */ /* 0x00022200000e0000 */
        /* <DEDUP_REMOVED lines=13> */
[----:B------:R-:W2:Y:S04]  /*1d5b0*/  LD.E.64 R56, desc[UR40][R152.64+0xb0] ;  /* 0x0000b02898387980 */ /* 0x000ea8000c101b00 */
        /* <DEDUP_REMOVED lines=8> */
[----:B------:R-:W-:Y:S02]  /*1d640*/  R2UR UR6, R20 ;  /* 0x00000000140672ca */ /* 0x000fe400000e0000 */
[----:B---3--:R-:W-:Y:S02]  /*1d650*/  IADD3 R8, R59, 0x800, R8 ;  /* 0x000008003b087810 */ /* 0x008fe40007ffe008 */
[----:B------:R-:W-:Y:S02]  /*1d660*/  R2UR UR5, R9 ;  /* 0x00000000090572ca */ /* 0x000fe400000e0000 */
[----:B------:R-:W-:Y:S01]  /*1d670*/  R2UR UR4, R8 ;  /* 0x00000000080472ca */ /* 0x000fe200000e0000 */
[----:B------:R-:W-:Y:S02]  /*1d680*/  WARPGROUP.DEPBAR.LE gsb0, 0x0 ;  /* 0x00008000000079c5 */ /* 0x000fe40000010000 */
[----:B------:R-:W3:Y:S04]  /*1d690*/  LD.E.64 R14, desc[UR40][R152.64+0xb0] ;  /* 0x0000b028980e7980 */ /* 0x000ee8000c101b00 */
[----:B------:R-:W-:Y:S01]  /*1d6a0*/  ST.E desc[UR40][R152.64+0x88], R4 ;  /* 0x0000880498007985 */ /* 0x000fe2000c101928 */
[----:B------:R-:W-:-:S06]  /*1d6b0*/  WARPGROUP.ARRIVE ;  /* 0x00000000000079c5 */ /* 0x000fcc0000000000 */
[----:B------:R-:W-:Y:S01]  /*1d6c0*/  HGMMA.64x64x16.F32 R24, gdesc[UR4], R24, gsb0 ;  /* 0x00e00000041879f0 */ /* 0x000fe20008000818 */
[----:B------:R-:W-:Y:S01]  /*1d6d0*/  SEL R61, R61, 0x6, !P1 ;  /* 0x000000063d3d7807 */ /* 0x000fe20004800000 */
[----:B------:R-:W-:-:S04]  /*1d6e0*/  IMAD.MOV.U32 R21, RZ, RZ, R7 ;  /* 0x000000ffff157224 */ /* 0x000fc800078e0007 */
[----:B------:R-:W-:Y:S01]  /*1d6f0*/  IMAD.IADD R20, R58, 0x1, R61 ;  /* 0x000000013a147824 */ /* 0x000fe200078e023d */
[----:B------:R-:W-:-:S04]  /*1d700*/  R2UR UR7, R21 ;  /* 0x00000000150772ca */ /* 0x000fc800000e0000 */
[----:B------:R-:W-:Y:S02]  /*1d710*/  R2UR UR6, R20 ;  /* 0x00000000140672ca */ /* 0x000fe400000e0000 */
[----:B----4-:R-:W-:Y:S02]  /*1d720*/  IADD3 R10, R61, 0x800, R10 ;  /* 0x000008003d0a7810 */ /* 0x010fe40007ffe00a */
[----:B------:R-:W-:Y:S02]  /*1d730*/  R2UR UR5, R11 ;  /* 0x000000000b0572ca */ /* 0x000fe400000e0000 */
[----:B------:R-:W-:Y:S01]  /*1d740*/  R2UR UR4, R10 ;  /* 0x000000000a0472ca */ /* 0x000fe200000e0000 */
[----:B------:R-:W-:Y:S02]  /*1d750*/  WARPGROUP.DEPBAR.LE gsb0, 0x0 ;  /* 0x00008000000079c5 */ /* 0x000fe40000010000 */
[----:B------:R-:W4:Y:S04]  /*1d760*/  LD.E.64 R8, desc[UR40][R152.64+0xb0] ;  /* 0x0000b02898087980 */ /* 0x000f28000c101b00 */
        /* <DEDUP_REMOVED lines=25> */
[----:B------:R-:W-:Y:S02]  /*1d900*/  R2UR UR6, R20 ;  /* 0x00000000140672ca */ /* 0x000fe400000e0000 */
[----:B--2---:R-:W-:Y:S02]  /*1d910*/  IADD3 R56, R5, 0xa00, R56 ;  /* 0x00000a0005387810 */ /* 0x004fe40007ffe038 */
        /* <DEDUP_REMOVED lines=162> */
[----:B------:R-:W2:Y:S04]  /*1e340*/  LDL R64, [R1+0xec] ;  /* 0x0000ec0001407983 */ /* 0x000ea80000100800 */
[----:B------:R-:W3:Y:S04]  /*1e350*/  LDL.64 R12, [R1+0x110] ;  /* 0x00011000010c7983 */ /* 0x000ee80000100a00 */
[----:B0-----:R-:W4:Y:S04]  /*1e360*/  LD.E.64 R4, desc[UR40][R152.64+0x120] ;  /* 0x0001202898047980 */ /* 0x001f28000c101b00 */
[----:B------:R-:W2:Y:S04]  /*1e370*/  LDL R56, [R1+0x70] ;  /* 0x0000700001387983 */ /* 0x000ea80000100800 */
[----:B------:R-:W2:Y:S04]  /*1e380*/  LDL R57, [R1+0x118] ;  /* 0x0001180001397983 */ /* 0x000ea80000100800 */
[----:B------:R-:W2:Y:S04]  /*1e390*/  LDL.128 R8, [R1+0x100] ;  /* 0x0001000001087983 */ /* 0x000ea80000100c00 */
[----:B----4-:R-:W4:Y:S04]  /*1e3a0*/  LD.E R59, desc[UR40][R4.64] ;  /* 0x00000028043b7980 */ /* 0x010f28000c101900 */
[----:B------:R-:W4:Y:S01]  /*1e3b0*/  LDL.128 R4, [R1+0xf0] ;  /* 0x0000f00001047983 */ /* 0x000f220000100c00 */
[----:B---3--:R-:W-:-:S02]  /*1e3c0*/  ISETP.NE.AND P1, PT, R12, 0x1, PT ;  /* 0x000000010c00780c */ /* 0x008fc40003f25270 */
[----:B--2---:R-:W-:Y:S01]  /*1e3d0*/  ISETP.GE.AND P2, PT, R9, 0x1, PT ;  /* 0x000000010900780c */ /* 0x004fe20003f46270 */
[----:B------:R-:W-:Y:S01]  /*1e3e0*/  BSSY B0, `(.L_x_3296) ;  /* 0x0000079000007945 */ /* 0x000fe20003800000 */
[-C--:B----4-:R-:W-:Y:S01]  /*1e3f0*/  FMUL.FTZ R14, R24, R59.reuse ;  /* 0x0000003b180e7220 */ /* 0x090fe20000410000 */
[-C--:B------:R-:W-:Y:S01]  /*1e400*/  FMUL.FTZ R24, R28, R59.reuse ;  /* 0x0000003b1c187220 */ /* 0x080fe20000410000 */
[-C--:B------:R-:W-:Y:S01]  /*1e410*/  FMUL.FTZ R28, R35, R59.reuse ;  /* 0x0000003b231c7220 */ /* 0x080fe20000410000 */
[----:B------:R-:W-:Y:S01]  /*1e420*/  SHF.R.S32.HI R35, RZ, 0x1f, R64 ;  /* 0x0000001fff237819 */ /* 0x000fe20000011440 */
[-C--:B------:R-:W-:Y:S01]  /*1e430*/  FMUL.FTZ R61, R33, R59.reuse ;  /* 0x0000003b213d7220 */ /* 0x080fe20000410000 */
[-C--:B------:R-:W-:Y:S02]  /*1e440*/  FMUL.FTZ R21, R25, R59.reuse ;  /* 0x0000003b19157220 */ /* 0x080fe40000410000 */
[----:B------:R-:W-:Y:S01]  /*1e450*/  LEA.HI R33, R35, R64, RZ, 0x7 ;  /* 0x0000004023217211 */ /* 0x000fe200078f38ff */
[-C--:B------:R-:W-:Y:S01]  /*1e460*/  FMUL.FTZ R25, R30, R59.reuse ;  /* 0x0000003b1e197220 */ /* 0x080fe20000410000 */
[----:B------:R-:W-:-:S02]  /*1e470*/  FMUL.FTZ R30, R39, R59 ;  /* 0x0000003b271e7220 */ /* 0x000fc40000410000 */
[----:B------:R-:W-:Y:S01]  /*1e480*/  LOP3.LUT R39, R33, 0xffffff80, RZ, 0xc0, !PT ;  /* 0xffffff8021277812 */ /* 0x000fe200078ec0ff */
[----:B------:R-:W-:-:S04]  /*1e490*/  FMUL.FTZ R58, R29, R59 ;  /* 0x0000003b1d3a7220 */ /* 0x000fc80000410000 */
[----:B------:R-:W-:Y:S02]  /*1e4a0*/  IMAD.IADD R39, R64, 0x1, -R39 ;  /* 0x0000000140277824 */ /* 0x000fe400078e0a27 */
[-C--:B------:R-:W-:Y:S01]  /*1e4b0*/  FMUL.FTZ R29, R38, R59.reuse ;  /* 0x0000003b261d7220 */ /* 0x080fe20000410000 */
[-C--:B------:R-:W-:Y:S01]  /*1e4c0*/  FMUL.FTZ R63, R41, R59.reuse ;  /* 0x0000003b293f7220 */ /* 0x080fe20000410000 */
[----:B------:R-:W-:Y:S02]  /*1e4d0*/  LEA.HI R41, R35, R64, RZ, 0x2 ;  /* 0x0000004023297211 */ /* 0x000fe400078f10ff */
[----:B------:R-:W-:Y:S01]  /*1e4e0*/  SHF.R.S32.HI R38, RZ, 0x1f, R39 ;  /* 0x0000001fff267819 */ /* 0x000fe20000011427 */
[-C--:B------:R-:W-:Y:S01]  /*1e4f0*/  FMUL.FTZ R62, R40, R59.reuse ;  /* 0x0000003b283e7220 */ /* 0x080fe20000410000 */
[----:B------:R-:W-:Y:S02]  /*1e500*/  FMUL.FTZ R15, R26, R59 ;  /* 0x0000003b1a0f7220 */ /* 0x000fe40000410000 */
[----:B------:R-:W-:Y:S01]  /*1e510*/  LEA.HI R40, R38, R39, RZ, 0x2 ;  /* 0x0000002726287211 */ /* 0x000fe200078f10ff */
[-C--:B------:R-:W-:Y:S01]  /*1e520*/  FMUL.FTZ R26, R31, R59.reuse ;  /* 0x0000003b1f1a7220 */ /* 0x080fe20000410000 */
[----:B------:R-:W-:Y:S01]  /*1e530*/  LOP3.LUT R41, R41, 0xfffffffc, RZ, 0xc0, !PT ;  /* 0xfffffffc29297812 */ /* 0x000fe200078ec0ff */
[----:B------:R-:W-:Y:S01]  /*1e540*/  FMUL.FTZ R31, R42, R59 ;  /* 0x0000003b2a1f7220 */ /* 0x000fe20000410000 */
[----:B------:R-:W-:-:S02]  /*1e550*/  SHF.R.S32.HI R35, RZ, 0x2, R40 ;  /* 0x00000002ff237819 */ /* 0x000fc40000011428 */
[----:B------:R-:W-:Y:S01]  /*1e560*/  SHF.R.S32.HI R42, RZ, 0x1f, R40 ;  /* 0x0000001fff2a7819 */ /* 0x000fe20000011428 */
[----:B------:R-:W-:Y:S01]  /*1e570*/  IMAD.IADD R64, R64, 0x1, -R41 ;  /* 0x0000000140407824 */ /* 0x000fe200078e0a29 */
[----:B------:R-:W-:Y:S02]  /*1e580*/  LEA.HI R38, R38, R39, RZ, 0x5 ;  /* 0x0000002726267211 */ /* 0x000fe400078f28ff */
[----:B------:R-:W-:Y:S01]  /*1e590*/  LEA.HI R42, R42, R35, RZ, 0x3 ;  /* 0x000000232a2a7211 */ /* 0x000fe200078f18ff */
[-C--:B-1----:R-:W-:Y:S01]  /*1e5a0*/  FMUL.FTZ R60, R32, R59.reuse ;  /* 0x0000003b203c7220 */ /* 0x082fe20000410000 */
[----:B------:R-:W-:Y:S01]  /*1e5b0*/  FMUL.FTZ R32, R43, R59 ;  /* 0x0000003b2b207220 */ /* 0x000fe20000410000 */
[----:B------:R-:W-:Y:S02]  /*1e5c0*/  LEA.HI R43, R64, R64, RZ, 0x1 ;  /* 0x00000040402b7211 */ /* 0x000fe400078f08ff */
[----:B------:R-:W-:Y:S02]  /*1e5d0*/  LOP3.LUT R42, R42, 0xfffffff8, RZ, 0xc0, !PT ;  /* 0xfffffff82a2a7812 */ /* 0x000fe400078ec0ff */
[----:B------:R-:W-:-:S02]  /*1e5e0*/  SHF.R.S32.HI R41, RZ, 0x5, R38 ;  /* 0x00000005ff297819 */ /* 0x000fc40000011426 */
[----:B------:R-:W-:Y:S01]  /*1e5f0*/  LOP3.LUT R43, R43, 0x1ffffffe, RZ, 0xc0, !PT ;  /* 0x1ffffffe2b2b7812 */ /* 0x000fe200078ec0ff */
[----:B------:R-:W-:Y:S02]  /*1e600*/  IMAD.IADD R42, R35, 0x1, -R42 ;  /* 0x00000001232a7824 */ /* 0x000fe400078e0a2a */
[----:B------:R-:W-:Y:S02]  /*1e610*/  IMAD R41, R56, 0x4, R41 ;  /* 0x0000000438297824 */ /* 0x000fe400078e0229 */
[----:B------:R-:W-:Y:S02]  /*1e620*/  IMAD.IADD R43, R64, 0x1, -R43 ;  /* 0x00000001402b7824 */ /* 0x000fe400078e0a2b */
[----:B------:R-:W-:-:S04]  /*1e630*/  IMAD.U32 R42, R41, 0x10, R42 ;  /* 0x00000010292a7824 */ /* 0x000fc800078e002a */
[----:B------:R-:W-:-:S04]  /*1e640*/  IMAD R56, R43, 0x8, R42 ;  /* 0x000000082b387824 */ /* 0x000fc800078e022a */
[----:B------:R-:W-:-:S05]  /*1e650*/  @P1 IMAD.HI.U32 R38, R56, R13, RZ ;  /* 0x0000000d38261227 */ /* 0x000fca00078e00ff */
[----:B------:R-:W-:Y:S01]  /*1e660*/  @P1 SHF.R.U32.HI R56, RZ, R57, R38 ;  /* 0x00000039ff381219 */ /* 0x000fe20000011626 */
[----:B------:R-:W-:Y:S02]  /*1e670*/  IMAD.SHL.U32 R57, R0, 0x40, RZ ;  /* 0x0000004000397824 */ /* 0x000fe400078e00ff */
[-C--:B------:R-:W-:Y:S01]  /*1e680*/  FMUL.FTZ R48, R48, R59.reuse ;  /* 0x0000003b30307220 */ /* 0x080fe20000410000 */
[----:B------:R-:W-:Y:S01]  /*1e690*/  LOP3.LUT R40, R40, 0x7ffffffc, RZ, 0xc0, !PT ;  /* 0x7ffffffc28287812 */ /* 0x000fe200078ec0ff */
[-C--:B------:R-:W-:Y:S01]  /*1e6a0*/  FMUL.FTZ R20, R27, R59.reuse ;  /* 0x0000003b1b147220 */ /* 0x080fe20000410000 */
[----:B------:R-:W0:Y:S01]  /*1e6b0*/  SHFL.IDX PT, R41, R56, RZ, 0x1c1f ;  /* 0x001c1fff38297589 */ /* 0x000e2200000e0000 */
[-C--:B------:R-:W-:Y:S01]  /*1e6c0*/  FMUL.FTZ R27, R34, R59.reuse ;  /* 0x0000003b221b7220 */ /* 0x080fe20000410000 */
[-C--:B------:R-:W-:Y:S01]  /*1e6d0*/  FMUL.FTZ R34, R47, R59.reuse ;  /* 0x0000003b2f227220 */ /* 0x080fe20000410000 */
[----:B------:R-:W-:Y:S01]  /*1e6e0*/  IADD3 R13, -R57, 0x1, RZ ;  /* 0x00000001390d7810 */ /* 0x000fe20007ffe1ff */
[----:B------:R1:W2:Y:S01]  /*1e6f0*/  MUFU.TANH R47, R48 ;  /* 0x00000030002f7308 */ /* 0x0002a20000002400 */
        /* <DEDUP_REMOVED lines=8> */
[----:B-1----:R-:W-:-:S02]  /*1e780*/  IMAD.IADD R48, R39, 0x1, -R40 ;  /* 0x0000000127307824 */ /* 0x002fc400078e0a28 */
[-C--:B------:R-:W-:Y:S01]  /*1e790*/  FMUL.FTZ R50, R54, R59.reuse ;  /* 0x0000003b36327220 */ /* 0x080fe20000410000 */
[-C--:B------:R-:W-:Y:S01]  /*1e7a0*/  FMUL.FTZ R51, R55, R59.reuse ;  /* 0x0000003b37337220 */ /* 0x080fe20000410000 */
[-C--:B------:R-:W-:Y:S01]  /*1e7b0*/  FMUL.FTZ R44, R44, R59.reuse ;  /* 0x0000003b2c2c7220 */ /* 0x080fe20000410000 */
[----:B------:R-:W-:Y:S01]  /*1e7c0*/  FMUL.FTZ R45, R45, R59 ;  /* 0x0000003b2d2d7220 */ /* 0x000fe20000410000 */
[----:B------:R-:W-:Y:S01]  /*1e7d0*/  IMAD R13, R48, -0x2, R13 ;  /* 0xfffffffe300d7824 */ /* 0x000fe200078e020d */
[----:B------:R-:W1:Y:S04]  /*1e7e0*/  MUFU.TANH R14, R14 ;  /* 0x0000000e000e7308 */ /* 0x000e680000002400 */
[----:B------:R-:W-:-:S04]  /*1e7f0*/  IADD3 R38, -R4, R13, R5 ;  /* 0x0000000d04267210 */ /* 0x000fc80007ffe105 */
[----:B------:R-:W3:Y:S01]  /*1e800*/  MUFU.TANH R21, R21 ;  /* 0x0000001500157308 */ /* 0x000ee20000002400 */
[----:B------:R-:W-:-:S07]  /*1e810*/  LOP3.LUT R13, RZ, R6, RZ, 0x33, !PT ;  /* 0x00000006ff0d7212 */ /* 0x000fce00078e33ff */
        /* <DEDUP_REMOVED lines=19> */
[----:B------:R0:W0:Y:S08]  /*1e950*/  MUFU.TANH R66, R45 ;  /* 0x0000002d00427308 */ /* 0x0000300000002400 */
        /* <DEDUP_REMOVED lines=10> */
[----:B------:R-:W-:Y:S02]  /*1ea00*/  IMAD.IADD R55, R38, 0x1, R13 ;  /* 0x0000000126377824 */ /* 0x000fe400078e020d */
        /* <DEDUP_REMOVED lines=14> */
.L_x_3299:
[----:B------:R-:W-:-:S13]  /*1eaf0*/  ISETP.NE.AND P1, PT, R9, 0x1, PT ;  /* 0x000000010900780c */ /* 0x000fda0003f25270 */
[----:B------:R-:W-:-:S05]  /*1eb00*/  @P1 IMAD.HI.U32 R38, R8, R10, RZ ;  /* 0x0000000a08261227 */ /* 0x000fca00078e00ff */
[----:B------:R-:W-:-:S07]  /*1eb10*/  @P1 SHF.R.U32.HI R8, RZ, R11, R38 ;  /* 0x0000000bff081219 */ /* 0x000fce0000011626 */
.L_x_3300:
[----:B------:R-:W-:Y:S05]  /*1eb20*/  BSYNC B1 ;  /* 0x0000000000017941 */ /* 0x000fea0003800000 */
.L_x_3298:
[----:B------:R-:W-:-:S04]  /*1eb30*/  IMAD R13, R8, R9, -R57 ;  /* 0x00000009080d7224 */ /* 0x000fc800078e0a39 */
[----:B------:R-:W-:-:S05]  /*1eb40*/  IMAD R8, R48, -0x2, R13 ;  /* 0xfffffffe30087824 */ /* 0x000fca00078e020d */
[----:B------:R-:W-:Y:S02]  /*1eb50*/  VIMNMX R7, R7, R8, !PT ;  /* 0x0000000807077248 */ /* 0x000fe40007fe0100 */
[----:B------:R-:W-:-:S07]  /*1eb60*/  VIADDMNMX R6, R8, R9, R6, PT ;  /* 0x0000000908067246 */ /* 0x000fce0003800106 */
.L_x_3297:
[----:B------:R-:W-:Y:S05]  /*1eb70*/  BSYNC B0 ;  /* 0x0000000000007941 */ /* 0x000fea0003800000 */
.L_x_3296:
[C---:B------:R-:W-:Y:S01]  /*1eb80*/  ISETP.GE.AND P1, PT, R59.reuse, 0x2, PT ;  /* 0x000000023b00780c */ /* 0x040fe20003f26270 */
[----:B------:R-:W0:Y:S01]  /*1eb90*/  SHFL.IDX PT, R56, R56, 0x1, 0x1c1f ;  /* 0x003c1f0038387f89 */ /* 0x000e2200000e0000 */
[----:B------:R-:W-:Y:S01]  /*1eba0*/  ISETP.GE.AND P3, PT, R59, 0xa, PT ;  /* 0x0000000a3b00780c */ /* 0x000fe20003f66270 */
[----:B------:R-:W-:Y:S01]  /*1ebb0*/  BSSY B0, `(.L_x_3301) ;  /* 0x0000060000007945 */ /* 0x000fe20003800000 */
[----:B------:R-:W-:Y:S02]  /*1ebc0*/  P2R R64, PR, RZ, 0x2 ;  /* 0x00000002ff407803 */ /* 0x000fe40000000000 */
[----:B------:R-:W-:Y:S02]  /*1ebd0*/  ISETP.GT.AND P1, PT, R7, 0x1, !P1 ;  /* 0x000000010700780c */ /* 0x000fe40004f24270 */
[----:B------:R-:W-:Y:S02]  /*1ebe0*/  ISETP.GE.AND P2, PT, R59, 0x9, PT ;  /* 0x000000093b00780c */ /* 0x000fe40003f46270 */
[----:B------:R-:W-:-:S02]  /*1ebf0*/  ISETP.LT.OR P1, PT, R6, 0x2, P1 ;  /* 0x000000020600780c */ /* 0x000fc40000f21670 */
[----:B------:R-:W-:Y:S02]  /*1ec00*/  P2R R67, PR, RZ, 0x4 ;  /* 0x00000004ff437803 */ /* 0x000fe40000000000 */
[----:B------:R-:W-:Y:S02]  /*1ec10*/  FSEL R38, R21, -INF , !P1 ;  /* 0xff80000015267808 */ /* 0x000fe40004800000 */
[C---:B------:R-:W-:Y:S02]  /*1ec20*/  ISETP.GT.AND P1, PT, R7.reuse, 0x9, !P3 ;  /* 0x000000090700780c */ /* 0x040fe40005f24270 */
[----:B------:R-:W-:Y:S02]  /*1ec30*/  P2R R68, PR, RZ, 0x8 ;  /* 0x00000008ff447803 */ /* 0x000fe40000000000 */
[----:B------:R-:W-:Y:S02]  /*1ec40*/  ISETP.LT.OR P1, PT, R6, 0xa, P1 ;  /* 0x0000000a0600780c */ /* 0x000fe40000f21670 */
[----:B------:R-:W-:-:S02]  /*1ec50*/  ISETP.GT.AND P2, PT, R7, 0x8, !P2 ;  /* 0x000000080700780c */ /* 0x000fc40005744270 */
[----:B------:R-:W-:Y:S01]  /*1ec60*/  ISETP.GE.AND P3, PT, R59, 0x11, PT ;  /* 0x000000113b00780c */ /* 0x000fe20003f66270 */
[----:B0-----:R-:W-:Y:S01]  /*1ec70*/  IMAD.IADD R8, R54, 0x1, R56 ;  /* 0x0000000136087824 */ /* 0x001fe200078e0238 */
[----:B------:R-:W-:Y:S02]  /*1ec80*/  FSEL R40, R58, -INF , !P1 ;  /* 0xff8000003a287808 */ /* 0x000fe40004800000 */
[----:B------:R-:W-:Y:S02]  /*1ec90*/  ISETP.LT.OR P2, PT, R6, 0x9, P2 ;  /* 0x000000090600780c */ /* 0x000fe40001741670 */
[----:B------:R-:W-:Y:S02]  /*1eca0*/  ISETP.GT.AND P1, PT, R7, 0x10, !P3 ;  /* 0x000000100700780c */ /* 0x000fe40005f24270 */
[----:B------:R-:W-:Y:S02]  /*1ecb0*/  FSEL R39, R24, -INF , !P2 ;  /* 0xff80000018277808 */ /* 0x000fe40005000000 */
        /* <DEDUP_REMOVED lines=48> */
[----:B------:R-:W-:Y:S01]  /*1efc0*/  FSEL R21, R52, -INF , !P5 ;  /* 0xff80000034157808 */ /* 0x000fe20006800000 */
[----:B------:R-:W-:Y:S01]  /*1efd0*/  IMAD.IADD R52, R55, 0x1, R56 ;  /* 0x0000000137347824 */ /* 0x000fe200078e0238 */
[----:B------:R-:W-:-:S04]  /*1efe0*/  ISETP.GE.AND P5, PT, R59, 0x1, PT ;  /* 0x000000013b00780c */ /* 0x000fc80003fa6270 */
[----:B------:R-:W-:-:S04]  /*1eff0*/  ISETP.GT.AND P6, PT, R7, RZ, !P5 ;  /* 0x000000ff0700720c */ /* 0x000fc80006fc4270 */
[----:B------:R-:W-:-:S04]  /*1f000*/  ISETP.LT.OR P6, PT, R6, 0x1, P6 ;  /* 0x000000010600780c */ /* 0x000fc800037c1670 */
[----:B-1----:R-:W-:Y:S02]  /*1f010*/  FSEL R47, R14, -INF , !P6 ;  /* 0xff8000000e2f7808 */ /* 0x002fe40007000000 */
        /* <DEDUP_REMOVED lines=17> */
.L_x_3304:
[----:B------:R-:W-:-:S13]  /*1f130*/  ISETP.NE.AND P6, PT, R9, 0x1, PT ;  /* 0x000000010900780c */ /* 0x000fda0003fc5270 */
[----:B------:R-:W-:-:S05]  /*1f140*/  @P6 IMAD.HI.U32 R10, R4, R10, RZ ;  /* 0x0000000a040a6227 */ /* 0x000fca00078e00ff */
[----:B------:R-:W-:-:S07]  /*1f150*/  @P6 SHF.R.U32.HI R4, RZ, R11, R10 ;  /* 0x0000000bff046219 */ /* 0x000fce000001160a */
.L_x_3305:
[----:B------:R-:W-:Y:S05]  /*1f160*/  BSYNC B1 ;  /* 0x0000000000017941 */ /* 0x000fea0003800000 */
.L_x_3303:
[----:B------:R-:W-:-:S04]  /*1f170*/  IMAD R5, R4, R9, -R57 ;  /* 0x0000000904057224 */ /* 0x000fc800078e0a39 */
[----:B------:R-:W-:-:S05]  /*1f180*/  IMAD R5, R48, -0x2, R5 ;  /* 0xfffffffe30057824 */ /* 0x000fca00078e0205 */
[----:B------:R-:W-:Y:S02]  /*1f190*/  VIADDMNMX R8, R5, R9, R8, PT ;  /* 0x0000000905087246 */ /* 0x000fe40003800108 */
[----:B------:R-:W-:-:S07]  /*1f1a0*/  VIMNMX R52, R52, R5, !PT ;  /* 0x0000000534347248 */ /* 0x000fce0007fe0100 */
.L_x_3302:
[----:B------:R-:W-:Y:S05]  /*1f1b0*/  BSYNC B0 ;  /* 0x0000000000007941 */ /* 0x000fea0003800000 */
.L_x_3301:
[----:B------:R-:W2:Y:S01]  /*1f1c0*/  LD.E.64 R6, desc[UR40][R152.64+0x200] ;  /* 0x0002002898067980 */ /* 0x000ea2000c101b00 */
[----:B------:R-:W-:Y:S02]  /*1f1d0*/  ISETP.GT.AND P5, PT, R52, RZ, !P5 ;  /* 0x000000ff3400720c */ /* 0x000fe40006fa4270 */
        /* <DEDUP_REMOVED lines=36> */
[----:B------:R-:W-:Y:S02]  /*1f420*/  ISETP.GT.AND P1, PT, R52, 0x29, !P1 ;  /* 0x000000293400780c */ /* 0x000fe40004f24270 */
[----:B------:R-:W-:Y:S02]  /*1f430*/  ISETP.LT.OR P5, PT, R8, 0x22, P5 ;  /* 0x000000220800780c */ /* 0x000fe40002fa1670 */
[----:B------:R-:W-:Y:S02]  /*1f440*/  ISETP.NE.AND P6, PT, R49, RZ, PT ;  /* 0x000000ff3100720c */ /* 0x000fe40003fc5270 */
[----:B------:R-:W-:-:S02]  /*1f450*/  FSEL R32, R32, -INF , !P5 ;  /* 0xff80000020207808 */ /* 0x000fc40006800000 */
[----:B------:R-:W-:-:S04]  /*1f460*/  ISETP.NE.AND P5, PT, R63, RZ, PT ;  /* 0x000000ff3f00720c */ /* 0x000fc80003fa5270 */
[----:B------:R-:W-:-:S04]  /*1f470*/  ISETP.GT.AND P5, PT, R52, 0x28, !P5 ;  /* 0x000000283400780c */ /* 0x000fc80006fa4270 */
[----:B------:R-:W-:Y:S02]  /*1f480*/  ISETP.LT.OR P5, PT, R8, 0x29, P5 ;  /* 0x000000290800780c */ /* 0x000fe40002fa1670 */
[----:B------:R-:W-:Y:S02]  /*1f490*/  ISETP.GT.AND P2, PT, R52, 0x30, !P2 ;  /* 0x000000303400780c */ /* 0x000fe40005744270 */
[----:B------:R-:W-:Y:S02]  /*1f4a0*/  ISETP.LT.OR P1, PT, R8, 0x2a, P1 ;  /* 0x0000002a0800780c */ /* 0x000fe40000f21670 */
[----:B------:R-:W-:Y:S02]  /*1f4b0*/  FSEL R49, R33, -INF , !P5 ;  /* 0xff80000021317808 */ /* 0x000fe40006800000 */
[----:B------:R-:W-:Y:S02]  /*1f4c0*/  ISETP.GT.AND P3, PT, R52, 0x31, !P3 ;  /* 0x000000313400780c */ /* 0x000fe40005f64270 */
[----:B------:R-:W-:-:S02]  /*1f4d0*/  ISETP.LT.OR P2, PT, R8, 0x31, P2 ;  /* 0x000000310800780c */ /* 0x000fc40001741670 */
[----:B------:R-:W-:Y:S02]  /*1f4e0*/  FSEL R34, R34, -INF , !P1 ;  /* 0xff80000022227808 */ /* 0x000fe40004800000 */
[----:B------:R-:W-:Y:S02]  /*1f4f0*/  ISETP.GT.AND P4, PT, R52, 0x38, !P4 ;  /* 0x000000383400780c */ /* 0x000fe40006784270 */
[----:B------:R-:W-:Y:S02]  /*1f500*/  ISETP.LT.OR P3, PT, R8, 0x32, P3 ;  /* 0x000000320800780c */ /* 0x000fe40001f61670 */
[----:B------:R-:W-:Y:S02]  /*1f510*/  FSEL R12, R12, -INF , !P2 ;  /* 0xff8000000c0c7808 */ /* 0x000fe40005000000 */
[----:B------:R-:W-:Y:S02]  /*1f520*/  ISETP.GT.AND P1, PT, R52, 0x39, !P6 ;  /* 0x000000393400780c */ /* 0x000fe40007724270 */
[----:B------:R-:W-:-:S02]  /*1f530*/  ISETP.LT.OR P4, PT, R8, 0x39, P4 ;  /* 0x000000390800780c */ /* 0x000fc40002781670 */
[----:B------:R-:W-:Y:S02]  /*1f540*/  FSEL R35, R35, -INF , !P3 ;  /* 0xff80000023237808 */ /* 0x000fe40005800000 */
[----:B------:R-:W-:Y:S02]  /*1f550*/  ISETP.LT.OR P1, PT, R8, 0x3a, P1 ;  /* 0x0000003a0800780c */ /* 0x000fe40000f21670 */
[----:B------:R-:W-:Y:S02]  /*1f560*/  FSEL R50, R50, -INF , !P4 ;  /* 0xff80000032327808 */ /* 0x000fe40006000000 */
[----:B------:R-:W-:Y:S02]  /*1f570*/  FSEL R51, R51, -INF , !P1 ;  /* 0xff80000033337808 */ /* 0x000fe40004800000 */
        /* <DEDUP_REMOVED lines=32> */
[----:B------:R-:W-:Y:S02]  /*1f780*/  FMNMX.FTZ R5, R35, R4, !PT ;  /* 0x0000000423057209 */ /* 0x000fe40007810000 */
[----:B------:R-:W-:Y:S02]  /*1f790*/  IADD3 R4, P2, R2, 0x200, RZ ;  /* 0x0000020002047810 */ /* 0x000fe40007f5e0ff */
[----:B------:R-:W-:Y:S02]  /*1f7a0*/  FMNMX.FTZ R8, R50, R5, !PT ;  /* 0x0000000532087209 */ /* 0x000fe40007810000 */
[----:B------:R-:W-:Y:S01]  /*1f7b0*/  LOP3.LUT R4, R4, 0x4, RZ, 0xfc, !PT ;  /* 0x0000000404047812 */ /* 0x000fe200078efcff */
[----:B------:R-:W-:Y:S01]  /*1f7c0*/  IMAD.X R5, RZ, RZ, R16, P2 ;  /* 0x000000ffff057224 */ /* 0x000fe200010e0610 */
        /* <DEDUP_REMOVED lines=13> */
[----:B------:R-:W0:Y:S04]  /*1f8a0*/  LD.E R58, desc[UR40][R152.64+0x214] ;  /* 0x00021428983a7980 */ /* 0x000e28000c101900 */
[----:B------:R-:W4:Y:S04]  /*1f8b0*/  LD.E R56, desc[UR40][R152.64+0x210] ;  /* 0x0002102898387980 */ /* 0x000f28000c101900 */
[----:B------:R-:W5:Y:S01]  /*1f8c0*/  LD.E.64 R8, desc[UR40][R152.64+0xd8] ;  /* 0x0000d82898087980 */ /* 0x000f62000c101b00 */
[----:B------:R-:W-:-:S04]  /*1f8d0*/  FSETP.NEU.FTZ.AND P1, PT, R53, -INF , PT ;  /* 0xff8000003500780b */ /* 0x000fc80003f3d000 */
[----:B------:R-:W-:-:S05]  /*1f8e0*/  FSEL R10, R53, RZ, P1 ;  /* 0x000000ff350a7208 */ /* 0x000fca0000800000 */
[----:B------:R-:W-:Y:S01]  /*1f8f0*/  FADD.FTZ R11, R7, -R10 ;  /* 0x8000000a070b7221 */ /* 0x000fe20000010000 */
[----:B--2---:R-:W-:-:S04]  /*1f900*/  FSETP.NEU.FTZ.AND P1, PT, R52, -INF , PT ;  /* 0xff8000003400780b */ /* 0x004fc80003f3d000 */
[----:B------:R-:W-:Y:S01]  /*1f910*/  FSEL R7, R52, RZ, P1 ;  /* 0x000000ff34077208 */ /* 0x000fe20000800000 */
[----:B---3--:R-:W-:-:S04]  /*1f920*/  FMUL.FTZ R15, R54, R11 ;  /* 0x0000000b360f7220 */ /* 0x008fc80000410000 */
[----:B------:R-:W-:-:S04]  /*1f930*/  FADD.FTZ R7, R6, -R7 ;  /* 0x8000000706077221 */ /* 0x000fc80000010000 */
[----:B------:R-:W-:Y:S01]  /*1f940*/  FMUL.FTZ R7, R7, R54 ;  /* 0x0000003607077220 */ /* 0x000fe20000410000 */
[----:B------:R-:W0:Y:S08]  /*1f950*/  MUFU.EX2 R15, R15 ;  /* 0x0000000f000f7308 */ /* 0x000e300000000800 */
[----:B------:R-:W4:Y:S01]  /*1f960*/  MUFU.EX2 R33, R7 ;  /* 0x0000000700217308 */ /* 0x000f220000000800 */
[----:B0-----:R-:W-:Y:S01]  /*1f970*/  FMUL.FTZ R53, R15, R58 ;  /* 0x0000003a0f357220 */ /* 0x001fe20000410000 */
[----:B----4-:R-:W-:-:S04]  /*1f980*/  FMUL.FTZ R11, R33, R56 ;  /* 0x00000038210b7220 */ /* 0x010fc80000410000 */
[----:B------:R0:W-:Y:S04]  /*1f990*/  ST.E desc[UR40][R152.64+0x214], R53 ;  /* 0x0002143598007985 */ /* 0x0001e8000c101928 */
[----:B------:R0:W-:Y:S04]  /*1f9a0*/  ST.E desc[UR40][R152.64+0x210], R11 ;  /* 0x0002100b98007985 */ /* 0x0001e8000c101928 */
[----:B-----5:R-:W2:Y:S01]  /*1f9b0*/  LD.E R6, desc[UR40][R8.64+0x4] ;  /* 0x0000042808067980 */ /* 0x020ea2000c101900 */
        /* <DEDUP_REMOVED lines=12> */
.L_x_3307:
[----:B------:R-:W-:Y:S05]  /*1fa80*/  BSYNC B0 ;  /* 0x0000000000007941 */ /* 0x000fea0003800000 */
.L_x_3306:
        /* <DEDUP_REMOVED lines=18> */
[----:B------:R-:W-:Y:S01]  /*1fbb0*/  FSEL R4, R5, RZ, P1 ;  /* 0x000000ff05047208 */ /* 0x000fe20000800000 */
[-CC-:B------:R-:W-:Y:S01]  /*1fbc0*/  FFMA.FTZ R3, R38, R53.reuse, -R8.reuse ;  /* 0x0000003526037223 */ /* 0x180fe20000010808 */
[-CC-:B------:R-:W-:Y:S01]  /*1fbd0*/  FFMA.FTZ R170, R39, R53.reuse, -R8.reuse ;  /* 0x0000003527aa7223 */ /* 0x180fe20000010808 */
[-CC-:B0-----:R-:W-:Y:S01]  /*1fbe0*/  FFMA.FTZ R11, R40, R53.reuse, -R8.reuse ;  /* 0x00000035280b7223 */ /* 0x181fe20000010808 */
[-C--:B------:R-:W-:Y:S01]  /*1fbf0*/  FFMA.FTZ R172, R41, R53.reuse, -R8 ;  /* 0x0000003529ac7223 */ /* 0x080fe20000010808 */
[-CC-:B------:R-:W-:Y:S01]  /*1fc00*/  FFMA.FTZ R48, R48, R53.reuse, -R4.reuse ;  /* 0x0000003530307223 */ /* 0x180fe20000010804 */
[----:B------:R-:W5:Y:S01]  /*1fc10*/  MUFU.EX2 R168, R168 ;  /* 0x000000a800a87308 */ /* 0x000f620000000800 */
[-CC-:B------:R-:W-:Y:S01]  /*1fc20*/  FFMA.FTZ R20, R20, R53.reuse, -R4.reuse ;  /* 0x0000003514147223 */ /* 0x180fe20000010804 */
[-CC-:B------:R-:W-:Y:S01]  /*1fc30*/  FFMA.FTZ R25, R25, R53.reuse, -R4.reuse ;  /* 0x0000003519197223 */ /* 0x180fe20000010804 */
[-C--:B------:R-:W-:Y:S01]  /*1fc40*/  FFMA.FTZ R26, R26, R53.reuse, -R4 ;  /* 0x000000351a1a7223 */ /* 0x080fe20000010804 */
[-CC-:B------:R-:W-:Y:S01]  /*1fc50*/  FFMA.FTZ R174, R43, R53.reuse, -R8.reuse ;  /* 0x000000352bae7223 */ /* 0x180fe20000010808 */
[-C--:B------:R-:W-:Y:S01]  /*1fc60*/  FFMA.FTZ R178, R37, R53.reuse, -R8 ;  /* 0x0000003525b27223 */ /* 0x080fe20000010808 */
[-C--:B------:R-:W-:Y:S01]  /*1fc70*/  FFMA.FTZ R27, R27, R53.reuse, -R4 ;  /* 0x000000351b1b7223 */ /* 0x080fe20000010804 */
        /* <DEDUP_REMOVED lines=9> */
[----:B------:R-:W0:Y:S01]  /*1fd10*/  MUFU.EX2 R3, R3 ;  /* 0x0000000300037308 */ /* 0x000e220000000800 */
[-C--:B------:R-:W-:Y:S01]  /*1fd20*/  FFMA.FTZ R8, R14, R53.reuse, -R8 ;  /* 0x000000350e087223 */ /* 0x080fe20000010808 */
[-CC-:B------:R-:W-:Y:S01]  /*1fd30*/  FFMA.FTZ R28, R28, R53.reuse, -R4.reuse ;  /* 0x000000351c1c7223 */ /* 0x180fe20000010804 */
[----:B-----5:R-:W-:Y:S01]  /*1fd40*/  FADD.FTZ R6, R168, R55 ;  /* 0x00000037a8067221 */ /* 0x020fe20000010000 */
        /* <DEDUP_REMOVED lines=10> */
[----:B------:R-:W-:-:S02]  /*1fdf0*/  FFMA.FTZ R4, R51, R53, -R4 ;  /* 0x0000003533047223 */ /* 0x000fc40000010804 */
[----:B------:R-:W1:Y:S01]  /*1fe00*/  MUFU.EX2 R170, R170 ;  /* 0x000000aa00aa7308 */ /* 0x000e620000000800 */
[----:B0-----:R-:W-:-:S07]  /*1fe10*/  FADD.FTZ R5, R3, R6 ;  /* 0x0000000603057221 */ /* 0x001fce0000010000 */
[----:B------:R-:W-:Y:S08]  /*1fe20*/  MUFU.EX2 R25, R25 ;  /* 0x0000001900197308 */ /* 0x000ff00000000800 */
[----:B------:R-:W0:Y:S01]  /*1fe30*/  MUFU.EX2 R11, R11 ;  /* 0x0000000b000b7308 */ /* 0x000e220000000800 */
[----:B-1----:R-:W-:-:S07]  /*1fe40*/  FADD.FTZ R6, R170, R5 ;  /* 0x00000005aa067221 */ /* 0x002fce0000010000 */
[----:B------:R-:W-:Y:S08]  /*1fe50*/  MUFU.EX2 R26, R26 ;  /* 0x0000001a001a7308 */ /* 0x000ff00000000800 */
[----:B------:R-:W1:Y:S01]  /*1fe60*/  MUFU.EX2 R172, R172 ;  /* 0x000000ac00ac7308 */ /* 0x000e620000000800 */
[----:B0-----:R-:W-:-:S07]  /*1fe70*/  FADD.FTZ R7, R11, R6 ;  /* 0x000000060b077221 */ /* 0x001fce0000010000 */
[----:B------:R0:W-:Y:S08]  /*1fe80*/  MUFU.EX2 R182, R8 ;  /* 0x0000000800b67308 */ /* 0x0001f00000000800 */
[----:B------:R-:W2:Y:S01]  /*1fe90*/  MUFU.EX2 R27, R27 ;  /* 0x0000001b001b7308 */ /* 0x000ea20000000800 */
[----:B0-----:R-:W-:-:S04]  /*1fea0*/  FADD.FTZ R8, R48, R57 ;  /* 0x0000003930087221 */ /* 0x001fc80000010000 */
[----:B------:R-:W-:-:S03]  /*1feb0*/  FADD.FTZ R8, R169, R8 ;  /* 0x00000008a9087221 */ /* 0x000fc60000010000 */
[----:B------:R-:W0:Y:S01]  /*1fec0*/  MUFU.EX2 R39, R39 ;  /* 0x0000002700277308 */ /* 0x000e220000000800 */
[----:B------:R-:W-:Y:S01]  /*1fed0*/  FADD.FTZ R5, R25, R8 ;  /* 0x0000000819057221 */ /* 0x000fe20000010000 */
[----:B-1----:R-:W-:-:S03]  /*1fee0*/  FADD.FTZ R8, R172, R7 ;  /* 0x00000007ac087221 */ /* 0x002fc60000010000 */
[----:B------:R-:W-:-:S03]  /*1fef0*/  FADD.FTZ R6, R26, R5 ;  /* 0x000000051a067221 */ /* 0x000fc60000010000 */
[----:B------:R-:W1:Y:S01]  /*1ff00*/  MUFU.EX2 R28, R28 ;  /* 0x0000001c001c7308 */ /* 0x000e620000000800 */
[----:B--2---:R-:W-:-:S07]  /*1ff10*/  FADD.FTZ R5, R27, R6 ;  /* 0x000000061b057221 */ /* 0x004fce0000010000 */
[----:B------:R-:W2:Y:S01]  /*1ff20*/  MUFU.EX2 R174, R174 ;  /* 0x000000ae00ae7308 */ /* 0x000ea20000000800 */
[----:B0-----:R-:W-:-:S07]  /*1ff30*/  FADD.FTZ R7, R39, R8 ;  /* 0x0000000827077221 */ /* 0x001fce0000010000 */
[----:B------:R-:W0:Y:S01]  /*1ff40*/  MUFU.EX2 R29, R29 ;  /* 0x0000001d001d7308 */ /* 0x000e220000000800 */
[----:B-1----:R-:W-:-:S07]  /*1ff50*/  FADD.FTZ R6, R28, R5 ;  /* 0x000000051c067221 */ /* 0x002fce0000010000 */
        /* <DEDUP_REMOVED lines=33> */
[----:B0-----:R-:W-:-:S04]  /*20170*/  FADD.FTZ R7, R21, R6 ;  /* 0x0000000615077221 */ /* 0x001fc80000010000 */
[----:B------:R-:W-:Y:S01]  /*20180*/  FADD.FTZ R45, R182, R7 ;  /* 0x00000007b62d7221 */ /* 0x000fe20000010000 */
[----:B-1----:R-:W-:-:S04]  /*20190*/  FADD.FTZ R6, R50, R5 ;  /* 0x0000000532067221 */ /* 0x002fc80000010000 */
        /* <DEDUP_REMOVED lines=36> */
[----:B------:R-:W-:Y:S04]  /*203e0*/  ST.E desc[UR40][R152.64+0x240], R9 ;  /* 0x0002400998007985 */ /* 0x000fe8000c101928 */
[----:B------:R-:W2:Y:S02]  /*203f0*/  LD.E R10, desc[UR40][R4.64] ;  /* 0x00000028040a7980 */ /* 0x000ea4000c101900 */
[----:B--2---:R-:W-:-:S05]  /*20400*/  FMUL.FTZ R11, R33, R10 ;  /* 0x0000000a210b7220 */ /* 0x004fca0000410000 */
[----:B------:R-:W-:Y:S04]  /*20410*/  ST.E desc[UR40][R4.64], R11 ;  /* 0x0000000b04007985 */ /* 0x000fe8000c101928 */
[----:B------:R-:W2:Y:S04]  /*20420*/  LD.E R42, desc[UR40][R152.64+0x254] ;  /* 0x00025428982a7980 */ /* 0x000ea8000c101900 */
        /* <DEDUP_REMOVED lines=64> */
[----:B----4-:R-:W-:-:S03]  /*20830*/  FMUL.FTZ R3, R33, R40 ;  /* 0x0000002821037220 */ /* 0x010fc60000410000 */
[----:B------:R-:W-:Y:S04]  /*20840*/  ST.E desc[UR40][R152.64+0x434], R27 ;  /* 0x0004341b98007985 */ /* 0x000fe8000c101928 */
[----:B------:R0:W-:Y:S01]  /*20850*/  ST.E desc[UR40][R152.64+0x250], R3 ;  /* 0x0002500398007985 */ /* 0x0001e2000c101928 */
        /* <DEDUP_REMOVED lines=11> */
[----:B------:R1:W-:Y:S01]  /*20910*/  ST.E desc[UR40][R152.64+0x264], R11 ;  /* 0x0002640b98007985 */ /* 0x0003e2000c101928 */
[----:B------:R-:W-:-:S03]  /*20920*/  FMUL.FTZ R29, R33, R60 ;  /* 0x0000003c211d7220 */ /* 0x000fc60000410000 */
        /* <DEDUP_REMOVED lines=12> */
[C---:B-1----:R-:W-:Y:S01]  /*209f0*/  FMUL.FTZ R3, R33.reuse, R74 ;  /* 0x0000004a21037220 */ /* 0x042fe20000410000 */
[C---:B--2---:R-:W-:Y:S01]  /*20a00*/  FMUL.FTZ R27, R33.reuse, R78 ;  /* 0x0000004e211b7220 */ /* 0x044fe20000410000 */
[----:B------:R0:W-:Y:S01]  /*20a10*/  ST.E desc[UR40][R152.64+0x2a0], R29 ;  /* 0x0002a01d98007985 */ /* 0x0001e2000c101928 */
[----:B---3--:R-:W-:-:S03]  /*20a20*/  FMUL.FTZ R7, R33, R96 ;  /* 0x0000006021077220 */ /* 0x008fc60000410000 */
        /* <DEDUP_REMOVED lines=13> */
[C---:B-1----:R-:W-:Y:S01]  /*20b00*/  FMUL.FTZ R21, R33.reuse, R90 ;  /* 0x0000005a21157220 */ /* 0x042fe20000410000 */
[C---:B--2---:R-:W-:Y:S02]  /*20b10*/  FMUL.FTZ R25, R33.reuse, R92 ;  /* 0x0000005c21197220 */ /* 0x044fe40000410000 */
[----:B------:R1:W-:Y:S01]  /*20b20*/  ST.E desc[UR40][R152.64+0x330], R7 ;  /* 0x0003300798007985 */ /* 0x0003e2000c101928 */
[C---:B---3--:R-:W-:Y:S01]  /*20b30*/  FMUL.FTZ R3, R33.reuse, R94 ;  /* 0x0000005e21037220 */ /* 0x048fe20000410000 */
[C---:B0-----:R-:W-:Y:S02]  /*20b40*/  FMUL.FTZ R27, R33.reuse, R98 ;  /* 0x00000062211b7220 */ /* 0x041fe40000410000 */
[----:B------:R0:W-:Y:S01]  /*20b50*/  ST.E desc[UR40][R152.64+0x2f0], R29 ;  /* 0x0002f01d98007985 */ /* 0x0001e2000c101928 */
[----:B-1----:R-:W-:-:S03]  /*20b60*/  FMUL.FTZ R7, R33, R116 ;  /* 0x0000007421077220 */ /* 0x002fc60000410000 */
[----:B------:R1:W-:Y:S04]  /*20b70*/  ST.E desc[UR40][R152.64+0x2f4], R31 ;  /* 0x0002f41f98007985 */ /* 0x0003e8000c101928 */
[----:B------:R2:W-:Y:S01]  /*20b80*/  ST.E desc[UR40][R152.64+0x300], R9 ;  /* 0x0003000998007985 */ /* 0x0005e2000c101928 */
[----:B0-----:R-:W-:-:S03]  /*20b90*/  FMUL.FTZ R29, R33, R100 ;  /* 0x00000064211d7220 */ /* 0x001fc60000410000 */
[----:B------:R0:W-:Y:S04]  /*20ba0*/  ST.E desc[UR40][R152.64+0x304], R11 ;  /* 0x0003040b98007985 */ /* 0x0001e8000c101928 */
[----:B------:R3:W-:Y:S01]  /*20bb0*/  ST.E desc[UR40][R152.64+0x310], R13 ;  /* 0x0003100d98007985 */ /* 0x0007e2000c101928 */
[----:B-1----:R-:W-:-:S03]  /*20bc0*/  FMUL.FTZ R31, R33, R102 ;  /* 0x00000066211f7220 */ /* 0x002fc60000410000 */
[----:B------:R1:W-:Y:S01]  /*20bd0*/  ST.E desc[UR40][R152.64+0x314], R21 ;  /* 0x0003141598007985 */ /* 0x0003e2000c101928 */
[----:B--2---:R-:W-:-:S03]  /*20be0*/  FMUL.FTZ R9, R33, R104 ;  /* 0x0000006821097220 */ /* 0x004fc60000410000 */
[----:B------:R2:W-:Y:S01]  /*20bf0*/  ST.E desc[UR40][R152.64+0x320], R25 ;  /* 0x0003201998007985 */ /* 0x0005e2000c101928 */
[----:B0-----:R-:W-:-:S03]  /*20c00*/  FMUL.FTZ R11, R33, R106 ;  /* 0x0000006a210b7220 */ /* 0x001fc60000410000 */
[----:B------:R0:W-:Y:S01]  /*20c10*/  ST.E desc[UR40][R152.64+0x324], R3 ;  /* 0x0003240398007985 */ /* 0x0001e2000c101928 */
[----:B---3--:R-:W-:-:S03]  /*20c20*/  FMUL.FTZ R13, R33, R108 ;  /* 0x0000006c210d7220 */ /* 0x008fc60000410000 */
[----:B------:R3:W-:Y:S01]  /*20c30*/  ST.E desc[UR40][R152.64+0x334], R27 ;  /* 0x0003341b98007985 */ /* 0x0007e2000c101928 */
[C---:B-1----:R-:W-:Y:S01]  /*20c40*/  FMUL.FTZ R21, R33.reuse, R110 ;  /* 0x0000006e21157220 */ /* 0x042fe20000410000 */
[C---:B--2---:R-:W-:Y:S02]  /*20c50*/  FMUL.FTZ R25, R33.reuse, R112 ;  /* 0x0000007021197220 */ /* 0x044fe40000410000 */
[----:B------:R1:W-:Y:S01]  /*20c60*/  ST.E desc[UR40][R152.64+0x380], R7 ;  /* 0x0003800798007985 */ /* 0x0003e2000c101928 */
[C---:B0-----:R-:W-:Y:S01]  /*20c70*/  FMUL.FTZ R3, R33.reuse, R114 ;  /* 0x0000007221037220 */ /* 0x041fe20000410000 */
[C---:B---3--:R-:W-:Y:S02]  /*20c80*/  FMUL.FTZ R27, R33.reuse, R118 ;  /* 0x00000076211b7220 */ /* 0x048fe40000410000 */
        /* <DEDUP_REMOVED lines=22> */
[----:B------:R1:W-:Y:S01]  /*20df0*/  ST.E desc[UR40][R152.64+0x394], R31 ;  /* 0x0003941f98007985 */ /* 0x0003e2000c101928 */
[----:B------:R-:W-:-:S03]  /*20e00*/  LOP3.LUT R6, R8, 0x8, RZ, 0xfc, !PT ;  /* 0x0000000808067812 */ /* 0x000fc600078efcff */
        /* <DEDUP_REMOVED lines=16> */
[C---:B---3--:R-:W-:Y:S01]  /*20f10*/  FMUL.FTZ R27, R33.reuse, R10 ;  /* 0x0000000a211b7220 */ /* 0x048fe20000410000 */
[----:B------:R-:W-:Y:S01]  /*20f20*/  FMUL.FTZ R33, R33, R12 ;  /* 0x0000000c21217220 */ /* 0x000fe20000410000 */
[--C-:B-1----:R-:W-:Y:S01]  /*20f30*/  IMAD.MOV.U32 R7, RZ, RZ, R5.reuse ;  /* 0x000000ffff077224 */ /* 0x102fe200078e0005 */
[----:B------:R-:W-:Y:S04]  /*20f40*/  ST.E desc[UR40][R152.64+0x3e0], R29 ;  /* 0x0003e01d98007985 */ /* 0x000fe8000c101928 */
[----:B------:R-:W-:Y:S04]  /*20f50*/  ST.E desc[UR40][R152.64+0x3e4], R31 ;  /* 0x0003e41f98007985 */ /* 0x000fe8000c101928 */
[----:B------:R0:W-:Y:S04]  /*20f60*/  ST.E desc[UR40][R152.64+0x3f0], R9 ;  /* 0x0003f00998007985 */ /* 0x0001e8000c101928 */
[----:B------:R1:W-:Y:S04]  /*20f70*/  ST.E desc[UR40][R152.64+0x3f4], R11 ;  /* 0x0003f40b98007985 */ /* 0x0003e8000c101928 */
[----:B------:R-:W-:Y:S04]  /*20f80*/  ST.E desc[UR40][R152.64+0x400], R13 ;  /* 0x0004000d98007985 */ /* 0x000fe8000c101928 */
[----:B------:R-:W-:Y:S04]  /*20f90*/  ST.E desc[UR40][R152.64+0x404], R21 ;  /* 0x0004041598007985 */ /* 0x000fe8000c101928 */
[----:B------:R-:W-:Y:S04]  /*20fa0*/  ST.E desc[UR40][R152.64+0x410], R25 ;  /* 0x0004101998007985 */ /* 0x000fe8000c101928 */
[----:B------:R2:W-:Y:S04]  /*20fb0*/  ST.E desc[UR40][R152.64+0x414], R3 ;  /* 0x0004140398007985 */ /* 0x0005e8000c101928 */
[----:B------:R-:W-:Y:S04]  /*20fc0*/  ST.E desc[UR40][R152.64+0x424], R27 ;  /* 0x0004241b98007985 */ /* 0x000fe8000c101928 */
[----:B------:R-:W-:Y:S04]  /*20fd0*/  ST.E desc[UR40][R152.64+0x430], R33 ;  /* 0x0004302198007985 */ /* 0x000fe8000c101928 */
[----:B------:R-:W1:Y:S01]  /*20fe0*/  LD.E R10, desc[UR40][R6.64] ;  /* 0x00000028060a7980 */ /* 0x000e62000c101900 */
[----:B------:R-:W-:Y:S01]  /*20ff0*/  LOP3.LUT R8, R8, 0xc, RZ, 0xfc, !PT ;  /* 0x0000000c08087812 */ /* 0x000fe200078efcff */
[----:B0-----:R-:W-:-:S02]  /*21000*/  IMAD.MOV.U32 R9, RZ, RZ, R5 ;  /* 0x000000ffff097224 */ /* 0x001fc400078e0005 */
[----:B-1----:R-:W-:-:S05]  /*21010*/  FMUL.FTZ R11, R15, R10 ;  /* 0x0000000a0f0b7220 */ /* 0x002fca0000410000 */
[----:B------:R-:W-:Y:S04]  /*21020*/  ST.E desc[UR40][R6.64], R11 ;  /* 0x0000000b06007985 */ /* 0x000fe8000c101928 */
[----:B------:R-:W2:Y:S02]  /*21030*/  LD.E R10, desc[UR40][R8.64] ;  /* 0x00000028080a7980 */ /* 0x000ea4000c101900 */
[----:B--2---:R-:W-:-:S05]  /*21040*/  FMUL.FTZ R3, R15, R10 ;  /* 0x0000000a0f037220 */ /* 0x004fca0000410000 */
[----:B------:R0:W-:Y:S04]  /*21050*/  ST.E desc[UR40][R8.64], R3 ;  /* 0x0000000308007985 */ /* 0x0001e8000c101928 */
[----:B------:R-:W2:Y:S04]  /*21060*/  LD.E R138, desc[UR40][R152.64+0x43c] ;  /* 0x00043c28988a7980 */ /* 0x000ea8000c101900 */
[----:B------:R-:W0:Y:S04]  /*21070*/  LD.E R48, desc[UR40][R152.64+0x258] ;  /* 0x0002582898307980 */ /* 0x000e28000c101900 */
        /* <DEDUP_REMOVED lines=62> */
[----:B0-----:R-:W-:-:S04]  /*21460*/  FMUL.FTZ R3, R15, R48 ;  /* 0x000000300f037220 */ /* 0x001fc80000410000 */
[----:B------:R0:W-:Y:S01]  /*21470*/  ST.E desc[UR40][R152.64+0x43c], R31 ;  /* 0x00043c1f98007985 */ /* 0x0001e2000c101928 */
[C---:B---3--:R-:W-:Y:S01]  /*21480*/  FMUL.FTZ R11, R15.reuse, R50 ;  /* 0x000000320f0b7220 */ /* 0x048fe20000410000 */
        /* <DEDUP_REMOVED lines=119> */
[----:B------:R3:W-:Y:S04]  /*21c00*/  ST.E desc[UR40][R152.64+0x438], R15 ;  /* 0x0004380f98007985 */ /* 0x0007e8000c101928 */
[----:B------:R4:W-:Y:S04]  /*21c10*/  ST.E desc[UR40][R152.64+0x240], R21 ;  /* 0x0002401598007985 */ /* 0x0009e8000c101928 */
[----:B0-----:R-:W5:Y:S04]  /*21c20*/  LD.E R25, desc[UR40][R4.64] ;  /* 0x0000002804197980 */ /* 0x001f68000c101900 */
[----:B------:R-:W4:Y:S04]  /*21c30*/  LD.E R3, desc[UR40][R152.64+0x1e8] ;  /* 0x0001e82898037980 */ /* 0x000f28000c101900 */
[----:B------:R-:W4:Y:S04]  /*21c40*/  LD.E.64 R10, desc[UR40][R152.64+0xa8] ;  /* 0x0000a828980a7980 */ /* 0x000f28000c101b00 */
[----:B-----5:R0:W-:Y:S04]  /*21c50*/  ST.E desc[UR40][R4.64], R25 ;  /* 0x0000001904007985 */ /* 0x0201e8000c101928 */
[----:B-1----:R-:W5:Y:S04]  /*21c60*/  LD.E R27, desc[UR40][R6.64] ;  /* 0x00000028061b7980 */ /* 0x002f68000c101900 */
[----:B-----5:R1:W-:Y:S04]  /*21c70*/  ST.E desc[UR40][R6.64], R27 ;  /* 0x0000001b06007985 */ /* 0x0203e8000c101928 */
[----:B--2---:R-:W2:Y:S04]  /*21c80*/  LD.E R29, desc[UR40][R8.64] ;  /* 0x00000028081d7980 */ /* 0x004ea8000c101900 */
[----:B--2---:R2:W-:Y:S04]  /*21c90*/  ST.E desc[UR40][R8.64], R29 ;  /* 0x0000001d08007985 */ /* 0x0045e8000c101928 */
[----:B------:R-:W5:Y:S04]  /*21ca0*/  LD.E R12, desc[UR40][R152.64+0x250] ;  /* 0x00025028980c7980 */ /* 0x000f68000c101900 */
[----:B------:R-:W5:Y:S04]  /*21cb0*/  LD.E R13, desc[UR40][R152.64+0x254] ;  /* 0x00025428980d7980 */ /* 0x000f68000c101900 */
[----:B------:R-:W5:Y:S04]  /*21cc0*/  LD.E R14, desc[UR40][R152.64+0x258] ;  /* 0x00025828980e7980 */ /* 0x000f68000c101900 */
[----:B---3--:R-:W3:Y:S04]  /*21cd0*/  LD.E R15, desc[UR40][R152.64+0x25c] ;  /* 0x00025c28980f7980 */ /* 0x008ee8000c101900 */
[----:B------:R-:W3:Y:S04]  /*21ce0*/  LD.E R20, desc[UR40][R152.64+0x260] ;  /* 0x0002602898147980 */ /* 0x000ee8000c101900 */
[----:B----4-:R-:W4:Y:S04]  /*21cf0*/  LD.E R21, desc[UR40][R152.64+0x264] ;  /* 0x0002642898157980 */ /* 0x010f28000c101900 */
[----:B------:R-:W4:Y:S04]  /*21d00*/  LD.E R24, desc[UR40][R152.64+0x268] ;  /* 0x0002682898187980 */ /* 0x000f28000c101900 */
[----:B0-----:R-:W4:Y:S04]  /*21d10*/  LD.E R25, desc[UR40][R152.64+0x26c] ;  /* 0x00026c2898197980 */ /* 0x001f28000c101900 */
[----:B------:R-:W4:Y:S04]  /*21d20*/  LD.E R26, desc[UR40][R152.64+0x270] ;  /* 0x00027028981a7980 */ /* 0x000f28000c101900 */
[----:B-1----:R-:W4:Y:S04]  /*21d30*/  LD.E R27, desc[UR40][R152.64+0x274] ;  /* 0x00027428981b7980 */ /* 0x002f28000c101900 */
[----:B------:R-:W4:Y:S04]  /*21d40*/  LD.E R28, desc[UR40][R152.64+0x278] ;  /* 0x00027828981c7980 */ /* 0x000f28000c101900 */
        /* <DEDUP_REMOVED lines=113> */
[----:B-----5:R-:W-:Y:S04]  /*22460*/  ST.E desc[UR40][R152.64+0x250], R12 ;  /* 0x0002500c98007985 */ /* 0x020fe8000c101928 */
[----:B------:R-:W-:Y:S04]  /*22470*/  ST.E desc[UR40][R152.64+0x254], R13 ;  /* 0x0002540d98007985 */ /* 0x000fe8000c101928 */
[----:B------:R-:W-:Y:S04]  /*22480*/  ST.E desc[UR40][R152.64+0x258], R14 ;  /* 0x0002580e98007985 */ /* 0x000fe8000c101928 */
[----:B---3--:R-:W-:Y:S04]  /*22490*/  ST.E desc[UR40][R152.64+0x25c], R15 ;  /* 0x00025c0f98007985 */ /* 0x008fe8000c101928 */
[----:B------:R-:W-:Y:S04]  /*224a0*/  ST.E desc[UR40][R152.64+0x260], R20 ;  /* 0x0002601498007985 */ /* 0x000fe8000c101928 */
[----:B----4-:R-:W-:Y:S04]  /*224b0*/  ST.E desc[UR40][R152.64+0x264], R21 ;  /* 0x0002641598007985 */ /* 0x010fe8000c101928 */
        /* <DEDUP_REMOVED lines=786> */
[----:B------:R-:W4:Y:S04]  /*255e0*/  LD.E R11, desc[UR40][R4.64] ;  /* 0x00000028040b7980 */ /* 0x000f28000c101900 */
[----:B----4-:R4:W-:Y:S04]  /*255f0*/  ST.E desc[UR40][R4.64], R11 ;  /* 0x0000000b04007985 */ /* 0x0109e8000c101928 */
[----:B------:R-:W5:Y:S04]  /*25600*/  LD.E R13, desc[UR40][R6.64] ;  /* 0x00000028060d7980 */ /* 0x000f68000c101900 */
[----:B-----5:R5:W-:Y:S04]  /*25610*/  ST.E desc[UR40][R6.64], R13 ;  /* 0x0000000d06007985 */ /* 0x020be8000c101928 */
[----:B------:R-:W3:Y:S04]  /*25620*/  LD.E R15, desc[UR40][R8.64] ;  /* 0x00000028080f7980 */ /* 0x000ee8000c101900 */
[----:B---3--:R3:W-:Y:S04]  /*25630*/  ST.E desc[UR40][R8.64], R15 ;  /* 0x0000000f08007985 */ /* 0x0087e8000c101928 */
[----:B------:R-:W3:Y:S04]  /*25640*/  LD.E R21, desc[UR40][R152.64+0x250] ;  /* 0x0002502898157980 */ /* 0x000ee8000c101900 */
[----:B0-----:R-:W3:Y:S04]  /*25650*/  LD.E R25, desc[UR40][R152.64+0x254] ;  /* 0x0002542898197980 */ /* 0x001ee8000c101900 */
[----:B-1----:R-:W3:Y:S04]  /*25660*/  LD.E R27, desc[UR40][R152.64+0x258] ;  /* 0x00025828981b7980 */ /* 0x002ee8000c101900 */
[----:B------:R-:W3:Y:S04]  /*25670*/  LD.E R29, desc[UR40][R152.64+0x25c] ;  /* 0x00025c28981d7980 */ /* 0x000ee8000c101900 */
[----:B--2---:R-:W2:Y:S04]  /*25680*/  LD.E R3, desc[UR40][R152.64+0x260] ;  /* 0x0002602898037980 */ /* 0x004ea8000c101900 */
[----:B------:R-:W2:Y:S04]  /*25690*/  LD.E R31, desc[UR40][R152.64+0x264] ;  /* 0x00026428981f7980 */ /* 0x000ea8000c101900 */
[----:B----4-:R-:W4:Y:S04]  /*256a0*/  LD.E R5, desc[UR40][R152.64+0x268] ;  /* 0x0002682898057980 */ /* 0x010f28000c101900 */
[----:B------:R-:W4:Y:S04]  /*256b0*/  LD.E R11, desc[UR40][R152.64+0x26c] ;  /* 0x00026c28980b7980 */ /* 0x000f28000c101900 */
[----:B-----5:R-:W5:Y:S04]  /*256c0*/  LD.E R7, desc[UR40][R152.64+0x270] ;  /* 0x0002702898077980 */ /* 0x020f68000c101900 */
[----:B------:R-:W5:Y:S04]  /*256d0*/  LD.E R13, desc[UR40][R152.64+0x274] ;  /* 0x00027428980d7980 */ /* 0x000f68000c101900 */
[----:B---3--:R-:W3:Y:S04]  /*256e0*/  LD.E R9, desc[UR40][R152.64+0x278] ;  /* 0x0002782898097980 */ /* 0x008ee8000c101900 */
        /* <DEDUP_REMOVED lines=113> */
[----:B------:R0:W-:Y:S04]  /*25e00*/  ST.E desc[UR40][R152.64+0x250], R21 ;  /* 0x0002501598007985 */ /* 0x0001e8000c101928 */
[----:B------:R0:W-:Y:S04]  /*25e10*/  ST.E desc[UR40][R152.64+0x254], R25 ;  /* 0x0002541998007985 */ /* 0x0001e8000c101928 */
[----:B------:R0:W-:Y:S04]  /*25e20*/  ST.E desc[UR40][R152.64+0x258], R27 ;  /* 0x0002581b98007985 */ /* 0x0001e8000c101928 */
[----:B------:R0:W-:Y:S04]  /*25e30*/  ST.E desc[UR40][R152.64+0x25c], R29 ;  /* 0x00025c1d98007985 */ /* 0x0001e8000c101928 */
[----:B--2---:R0:W-:Y:S04]  /*25e40*/  ST.E desc[UR40][R152.64+0x260], R3 ;  /* 0x0002600398007985 */ /* 0x0041e8000c101928 */
[----:B------:R0:W-:Y:S04]  /*25e50*/  ST.E desc[UR40][R152.64+0x264], R31 ;  /* 0x0002641f98007985 */ /* 0x0001e8000c101928 */
[----:B----4-:R0:W-:Y:S04]  /*25e60*/  ST.E desc[UR40][R152.64+0x268], R5 ;  /* 0x0002680598007985 */ /* 0x0101e8000c101928 */
[----:B------:R0:W-:Y:S04]  /*25e70*/  ST.E desc[UR40][R152.64+0x26c], R11 ;  /* 0x00026c0b98007985 */ /* 0x0001e8000c101928 */
[----:B-----5:R0:W-:Y:S04]  /*25e80*/  ST.E desc[UR40][R152.64+0x270], R7 ;  /* 0x0002700798007985 */ /* 0x0201e8000c101928 */
[----:B------:R0:W-:Y:S04]  /*25e90*/  ST.E desc[UR40][R152.64+0x274], R13 ;  /* 0x0002740d98007985 */ /* 0x0001e8000c101928 */
[----:B---3--:R0:W-:Y:S04]  /*25ea0*/  ST.E desc[UR40][R152.64+0x278], R9 ;  /* 0x0002780998007985 */ /* 0x0081e8000c101928 */
        /* <DEDUP_REMOVED lines=129> */
.L_x_3309:
[----:B------:R-:W-:Y:S05]  /*266c0*/  BSYNC B0 ;  /* 0x0000000000007941 */ /* 0x000fea0003800000 */
.L_x_3308:
[C---:B------:R-:W-:Y:S01]  /*266d0*/  ISETP.GT.AND P1, PT, R0.reuse, UR46, PT ;  /* 0x0000002e00007c0c */ /* 0x040fe2000bf24270 */
[----:B------:R-:W-:-:S12]  /*266e0*/  VIADD R0, R0, 0xffffffff ;  /* 0xffffffff00007836 */ /* 0x000fd80000000000 */
[----:B------:R-:W-:Y:S05]  /*266f0*/  @P1 BRA `(.L_x_3310) ;  /* 0xffffff58005c1947 */ /* 0x000fea000383ffff */
.L_x_3281:
[----:B------:R-:W-:Y:S05]  /*26700*/  WARPSYNC.ALL ;  /* 0x0000000000007948 */ /* 0x000fea0003800000 */
[----:B0-----:R-:W2:Y:S04]  /*26710*/  LDL R5, [R1+0x210] ;  /* 0x0002100001057983 */ /* 0x001ea80000100800 */
[----:B------:R-:W3:Y:S04]  /*26720*/  LDL R8, [R1+0x214] ;  /* 0x0002140001087983 */ /* 0x000ee80000100800 */
[----:B------:R-:W4:Y:S01]  /*26730*/  LDL.64 R10, [R1+0xd8] ;  /* 0x0000d800010a7983 */ /* 0x000f220000100a00 */
[----:B------:R-:W-:Y:S08]  /*26740*/  BAR.ARV 0x8, 0x100 ;  /* 0x0204000000007b1d */ /* 0x000ff00000002000 */
[----:B------:R-:W-:Y:S06]  /*26750*/  BAR.SYNC.DEFER_BLOCKING 0xf, 0x100 ;  /* 0x03c4000000007b1d */ /* 0x000fec0000010000 */
[----:B--2---:R-:W0:Y:S02]  /*26760*/  SHFL.BFLY PT, R0, R5, 0x2, 0x1f ;  /* 0x0c401f0005007f89 */ /* 0x004e2400000e0000 */
[----:B0-----:R-:W-:-:S05]  /*26770*/  FADD.FTZ R0, R5, R0 ;  /* 0x0000000005007221 */ /* 0x001fca0000010000 */
[----:B-1----:R-:W0:Y:S02]  /*26780*/  SHFL.BFLY PT, R3, R0, 0x1, 0x1f ;  /* 0x0c201f0000037f89 */ /* 0x002e2400000e0000 */
        /* <DEDUP_REMOVED lines=16> */
[----:B------:R-:W-:Y:S02]  /*26890*/  IMAD.MOV.U32 R8, RZ, RZ, -0x800000 ;  /* 0xff800000ff087424 */ /* 0x000fe400078e00ff */
[----:B0-----:R-:W-:Y:S01]  /*268a0*/  @P2 FMUL.FTZ R20, R9, 0.69314718246459960938 ;  /* 0x3f31721809142820 */ /* 0x001fe20000410000 */
[----:B-1----:R-:W-:Y:S01]  /*268b0*/  @P1 FMUL.FTZ R3, R6, 0.69314718246459960938 ;  /* 0x3f31721806031820 */ /* 0x002fe20000410000 */
[----:B------:R-:W-:Y:S01]  /*268c0*/  STL [R1+0x214], R12 ;  /* 0x0002140c01007387 */ /* 0x000fe20000100800 */
[----:B---3--:R-:W-:-:S04]  /*268d0*/  @P2 FMUL.FTZ R7, R7, 0.69314718246459960938 ;  /* 0x3f31721807072820 */ /* 0x008fc80000410000 */
[----:B-----5:R-:W-:-:S05]  /*268e0*/  @P2 FFMA.FTZ R8, R7, R14, R20 ;  /* 0x0000000e07082223 */ /* 0x020fca0000010014 */
[----:B------:R-:W-:Y:S01]  /*268f0*/  STL [R1+0x214], R8 ;  /* 0x0002140801007387 */ /* 0x000fe20000100800 */
[----:B--2---:R-:W-:-:S04]  /*26900*/  @P1 FMUL.FTZ R0, R0, 0.69314718246459960938 ;  /* 0x3f31721800001820 */ /* 0x004fc80000410000 */
[----:B----4-:R-:W-:Y:S02]  /*26910*/  @P1 FFMA.FTZ R4, R0, R5, R3 ;  /* 0x0000000500041223 */ /* 0x010fe40000010003 */
[----:B------:R-:W2:Y:S04]  /*26920*/  LDL R5, [R1+0x1e8] ;  /* 0x0001e80001057983 */ /* 0x000ea80000100800 */
[----:B------:R0:W-:Y:S04]  /*26930*/  STL [R1+0x210], R4 ;  /* 0x0002100401007387 */ /* 0x0001e80000100800 */
[----:B------:R-:W3:Y:S02]  /*26940*/  LD.E R0, desc[UR40][R10.64+0x4] ;  /* 0x000004280a007980 */ /* 0x000ee4000c101900 */
[----:B---3--:R-:W-:-:S13]  /*26950*/  ISETP.NE.AND P0, PT, R0, RZ, PT ;  /* 0x000000ff0000720c */ /* 0x008fda0003f05270 */
[----:B------:R-:W3:Y:S04]  /*26960*/  @!P0 LDL.64 R14, [R1+0xe0] ;  /* 0x0000e000010e8983 */ /* 0x000ee80000100a00 */
[----:B------:R-:W2:Y:S01]  /*26970*/  @!P0 LD.E R6, desc[UR40][R10.64] ;  /* 0x000000280a068980 */ /* 0x000ea2000c101900 */
[----:B------:R-:W-:-:S06]  /*26980*/  IMAD.MOV.U32 R0, RZ, RZ, RZ ;  /* 0x000000ffff007224 */ /* 0x000fcc00078e00ff */
[----:B------:R-:W1:Y:S01]  /*26990*/  @P1 MUFU.RCP R0, R13 ;  /* 0x0000000d00001308 */ /* 0x000e620000001000 */
[----:B---3--:R-:W3:Y:S01]  /*269a0*/  @!P0 LD.E.64 R14, desc[UR40][R14.64] ;  /* 0x000000280e0e8980 */ /* 0x008ee2000c101b00 */
[----:B--2---:R-:W-:-:S04]  /*269b0*/  @!P0 IMAD R6, R5, 0x40, R6 ;  /* 0x0000004005068824 */ /* 0x004fc800078e0206 */
[----:B---3--:R-:W-:-:S05]  /*269c0*/  @!P0 IMAD.WIDE R6, R6, 0x4, R14 ;  /* 0x0000000406068825 */ /* 0x008fca00078e020e */
[----:B-1----:R1:W-:Y:S04]  /*269d0*/  @!P0 ST.E desc[UR40][R6.64], R0 ;  /* 0x0000000006008985 */ /* 0x0023e8000c101928 */
[----:B------:R-:W2:Y:S04]  /*269e0*/  @!P0 LDL.64 R10, [R1+0xd8] ;  /* 0x0000d800010a8983 */ /* 0x000ea80000100a00 */
[----:B--2---:R-:W2:Y:S02]  /*269f0*/  @!P0 LD.E R3, desc[UR40][R10.64+0x4] ;  /* 0x000004280a038980 */ /* 0x004ea4000c101900 */
[----:B--2---:R-:W-:-:S13]  /*26a00*/  @!P0 ISETP.NE.AND P0, PT, R3, RZ, PT ;  /* 0x000000ff0300820c */ /* 0x004fda0003f05270 */
[----:B------:R-:W2:Y:S04]  /*26a10*/  @!P0 LDL.64 R20, [R1+0xe0] ;  /* 0x0000e00001148983 */ /* 0x000ea80000100a00 */
[----:B0-----:R-:W3:Y:S01]  /*26a20*/  @!P0 LD.E R4, desc[UR40][R10.64] ;  /* 0x000000280a048980 */ /* 0x001ee2000c101900 */
[----:B------:R-:W-:-:S06]  /*26a30*/  IMAD.MOV.U32 R3, RZ, RZ, RZ ;  /* 0x000000ffff037224 */ /* 0x000fcc00078e00ff */
[----:B------:R-:W0:Y:S01]  /*26a40*/  @P2 MUFU.RCP R3, R12 ;  /* 0x0000000c00032308 */ /* 0x000e220000001000 */
[----:B--2---:R-:W2:Y:S01]  /*26a50*/  @!P0 LD.E.64 R20, desc[UR40][R20.64] ;  /* 0x0000002814148980 */ /* 0x004ea2000c101b00 */
[----:B---3--:R-:W-:-:S04]  /*26a60*/  @!P0 IMAD R4, R5, 0x40, R4 ;  /* 0x0000004005048824 */ /* 0x008fc800078e0204 */
[----:B------:R-:W-:-:S04]  /*26a70*/  @!P0 VIADD R4, R4, 0x8 ;  /* 0x0000000804048836 */ /* 0x000fc80000000000 */
[----:B--2---:R-:W-:-:S05]  /*26a80*/  @!P0 IMAD.WIDE R14, R4, 0x4, R20 ;  /* 0x00000004040e8825 */ /* 0x004fca00078e0214 */
[----:B0-----:R0:W-:Y:S04]  /*26a90*/  @!P0 ST.E desc[UR40][R14.64], R3 ;  /* 0x000000030e008985 */ /* 0x0011e8000c101928 */
[----:B------:R-:W2:Y:S04]  /*26aa0*/  LDL R134, [R1+0x1e8] ;  /* 0x0001e80001867983 */ /* 0x000ea80000100800 */
[----:B------:R-:W3:Y:S04]  /*26ab0*/  LDL.64 R8, [R1+0x430] ;  /* 0x0004300001087983 */ /* 0x000ee80000100a00 */
[----:B-1----:R-:W4:Y:S04]  /*26ac0*/  LDL.64 R6, [R1+0x438] ;  /* 0x0004380001067983 */ /* 0x002f280000100a00 */
[----:B------:R-:W5:Y:S04]  /*26ad0*/  LDL.64 R4, [R1+0x240] ;  /* 0x0002400001047983 */ /* 0x000f680000100a00 */
[----:B0-----:R-:W5:Y:S04]  /*26ae0*/  LDL.64 R14, [R1+0x398] ;  /* 0x00039800010e7983 */ /* 0x001f680000100a00 */
        /* <DEDUP_REMOVED lines=60> */
[----:B------:R-:W-:Y:S01]  /*26eb0*/  ISETP.NE.AND P0, PT, R134, 0x2, PT ;  /* 0x000000028600780c */ /* 0x000fe20003f05270 */
[-C--:B---3--:R-:W-:Y:S01]  /*26ec0*/  FMUL.FTZ R9, R9, R0.reuse ;  /* 0x0000000009097220 */ /* 0x088fe20000410000 */
[-C--:B------:R-:W-:Y:S01]  /*26ed0*/  FMUL.FTZ R8, R8, R0.reuse ;  /* 0x0000000008087220 */ /* 0x080fe20000410000 */
[-C--:B----4-:R-:W-:Y:S01]  /*26ee0*/  FMUL.FTZ R7, R7, R3.reuse ;  /* 0x0000000307077220 */ /* 0x090fe20000410000 */
[-C--:B------:R-:W-:Y:S01]  /*26ef0*/  FMUL.FTZ R6, R6, R3.reuse ;  /* 0x0000000306067220 */ /* 0x080fe20000410000 */
[-C--:B-----5:R-:W-:Y:S01]  /*26f00*/  FMUL.FTZ R5, R5, R0.reuse ;  /* 0x0000000005057220 */ /* 0x0a0fe20000410000 */
[-C--:B------:R-:W-:Y:S01]  /*26f10*/  FMUL.FTZ R4, R4, R0.reuse ;  /* 0x0000000004047220 */ /* 0x080fe20000410000 */
[----:B------:R0:W-:Y:S04]  /*26f20*/  STL.64 [R1+0x430], R8 ;  /* 0x0004300801007387 */ /* 0x0001e80000100a00 */
[----:B------:R1:W-:Y:S04]  /*26f30*/  STL.64 [R1+0x438], R6 ;  /* 0x0004380601007387 */ /* 0x0003e80000100a00 */
[----:B------:R2:W-:Y:S04]  /*26f40*/  STL.64 [R1+0x240], R4 ;  /* 0x0002400401007387 */ /* 0x0005e80000100a00 */
[----:B0-----:R-:W3:Y:S04]  /*26f50*/  LDL.64 R8, [R1+0x428] ;  /* 0x0004280001087983 */ /* 0x001ee80000100a00 */
[----:B-1----:R-:W4:Y:S04]  /*26f60*/  LDL.64 R6, [R1+0x3f8] ;  /* 0x0003f80001067983 */ /* 0x002f280000100a00 */
[----:B--2---:R-:W2:Y:S04]  /*26f70*/  LDL.64 R4, [R1+0x418] ;  /* 0x0004180001047983 */ /* 0x004ea80000100a00 */
[----:B------:R-:W5:Y:S01]  /*26f80*/  @!P0 LDL R133, [R1+0x1ec] ;  /* 0x0001ec0001858983 */ /* 0x000f620000100800 */
        /* <DEDUP_REMOVED lines=118> */
[----:B0-----:R-:W-:-:S02]  /*276f0*/  VIADD R14, R135, 0x1 ;  /* 0x00000001870e7836 */ /* 0x001fc40000000000 */
[----:B------:R-:W-:Y:S01]  /*27700*/  VIADD R132, R132, 0x1 ;  /* 0x0000000184847836 */ /* 0x000fe20000000000 */
[----:B------:R0:W-:Y:S04]  /*27710*/  STL [R1+0x1e8], R134 ;  /* 0x0001e88601007387 */ /* 0x0001e80000100800 */
        /* <DEDUP_REMOVED lines=17> */
[-C--:B---3--:R-:W-:Y:S01]  /*27830*/  FMUL.FTZ R9, R9, R3.reuse ;  /* 0x0000000309097220 */ /* 0x088fe20000410000 */
[-C--:B------:R-:W-:Y:S01]  /*27840*/  FMUL.FTZ R8, R8, R3.reuse ;  /* 0x0000000308087220 */ /* 0x080fe20000410000 */
[-C--:B----4-:R-:W-:Y:S01]  /*27850*/  FMUL.FTZ R7, R7, R3.reuse ;  /* 0x0000000307077220 */ /* 0x090fe20000410000 */
[-C--:B------:R-:W-:Y:S01]  /*27860*/  FMUL.FTZ R6, R6, R3.reuse ;  /* 0x0000000306067220 */ /* 0x080fe20000410000 */
[-C--:B--2---:R-:W-:Y:S01]  /*27870*/  FMUL.FTZ R5, R5, R3.reuse ;  /* 0x0000000305057220 */ /* 0x084fe20000410000 */
[----:B------:R-:W-:Y:S01]  /*27880*/  FMUL.FTZ R4, R4, R3 ;  /* 0x0000000304047220 */ /* 0x000fe20000410000 */
[----:B-----5:R-:W-:Y:S01]  /*27890*/  @!P0 LOP3.LUT R20, R133, 0x1, RZ, 0x3c, !PT ;  /* 0x0000000185148812 */ /* 0x020fe200078e3cff */
        /* <DEDUP_REMOVED lines=43> */
[----:B------:R0:W-:Y:S04]  /*27b50*/  @!P0 STL [R1+0x1ec], R20 ;  /* 0x0001ec1401008387 */ /* 0x0001e80000100800 */
[----:B------:R0:W-:Y:S04]  /*27b60*/  STL [R1+0x1f4], R132 ;  /* 0x0001f48401007387 */ /* 0x0001e80000100800 */
[----:B------:R0:W-:Y:S01]  /*27b70*/  @!P0 STL [R1+0x1e8], RZ ;  /* 0x0001e8ff01008387 */ /* 0x0001e20000100800 */
[----:B------:R-:W-:Y:S01]  /*27b80*/  IMAD.MOV.U32 R0, RZ, RZ, 0x1 ;  /* 0x00000001ff007424 */ /* 0x000fe200078e00ff */
[----:B------:R-:W-:Y:S06]  /*27b90*/  BAR.ARV 0xe, 0x100 ;  /* 0x0384000000007b1d */ /* 0x000fec0000002000 */
.L_x_3202:
[----:B------:R-:W2:Y:S08]  /*27ba0*/  S2UR UR4, SR_CgaCtaId ;  /* 0x00000000000479c3 */ /* 0x000eb00000008800 */
[----:B------:R-:W-:Y:S01]  /*27bb0*/  BAR.SYNC.DEFER_BLOCKING 0x5, 0x180 ;  /* 0x0146000000007b1d */ /* 0x000fe20000010000 */
[----:B------:R-:W-:Y:S01]  /*27bc0*/  PRMT R0, R0, 0x9910, RZ ;  /* 0x0000991000007816 */ /* 0x000fe200000000ff */
[----:B------:R-:W-:-:S03]  /*27bd0*/  USHF.R.U32.HI UR8, URZ, 0x10, UR39 ;  /* 0x000000103f087899 */ /* 0x000fc60008011627 */
[----:B------:R-:W-:Y:S01]  /*27be0*/  ISETP.NE.AND P0, PT, R0, RZ, PT ;  /* 0x000000ff0000720c */ /* 0x000fe20003f05270 */
[----:B------:R-:W-:Y:S01]  /*27bf0*/  UMOV UR47, 0x400 ;  /* 0x00000400002f7882 */ /* 0x000fe20000000000 */
[----:B------:R-:W-:Y:S01]  /*27c00*/  BSSY B0, `(.L_x_3311) ;  /* 0x00004d9000007945 */ /* 0x000fe20003800000 */
[----:B--2---:R-:W-:-:S09]  /*27c10*/  ULEA UR47, UR4, UR47, 0x18 ;  /* 0x0000002f042f7291 */ /* 0x004fd2000f8ec03f */
[----:B01----:R-:W0:Y:S02]  /*27c20*/  LDS.128 R4, [UR47+0x388d0] ;  /* 0x0388d02fff047984 */ /* 0x003e240008000c00 */
[----:B0-----:R-:W-:Y:S02]  /*27c30*/  R2UR UR5, R5 ;  /* 0x00000000050572ca */ /* 0x001fe400000e0000 */
[----:B------:R-:W-:Y:S02]  /*27c40*/  R2UR UR7, R6 ;  /* 0x00000000060772ca */ /* 0x000fe400000e0000 */
[----:B------:R-:W-:Y:S01]  /*27c50*/  R2UR UR6, R7 ;  /* 0x00000000070672ca */ /* 0x000fe200000e0000 */
[----:B------:R-:W-:Y:S06]  /*27c60*/  BAR.ARV 0x4, 0x180 ;  /* 0x0106000000007b1d */ /* 0x000fec0000002000 */
[----:B------:R-:W-:Y:S08]  /*27c70*/  @!P0 BRA `(.L_x_3312) ;  /* 0x0000003c00748947 */ /* 0x000ff00003800000 */
[----:B------:R-:W2:Y:S04]  /*27c80*/  LDL.128 R12, [R1+0x240] ;  /* 0x00024000010c7983 */ /* 0x000ea80000100c00 */
[----:B------:R-:W3:Y:S04]  /*27c90*/  LDL.128 R4, [R1+0x260] ;  /* 0x0002600001047983 */ /* 0x000ee80000100c00 */
[----:B------:R-:W4:Y:S04]  /*27ca0*/  LDL.128 R24, [R1+0x250] ;  /* 0x0002500001187983 */ /* 0x000f280000100c00 */
[----:B------:R-:W4:Y:S01]  /*27cb0*/  LDL.128 R8, [R1+0x270] ;  /* 0x0002700001087983 */ /* 0x000f220000100c00 */
[C---:B------:R-:W-:Y:S01]  /*27cc0*/  IADD3 R35, P1, R18.reuse, 0x20, RZ ;  /* 0x0000002012237810 */ /* 0x040fe20007f3e0ff */
[----:B------:R-:W-:Y:S01]  /*27cd0*/  ULDC.64 UR10, c[0x0][0xd00] ;  /* 0x00034000000a7ab9 */ /* 0x000fe20000000a00 */
[C---:B------:R-:W-:Y:S01]  /*27ce0*/  LOP3.LUT R37, R18.reuse, 0x380, RZ, 0xc0, !PT ;  /* 0x0000038012257812 */ /* 0x040fe200078ec0ff */
[----:B------:R-:W4:Y:S01]  /*27cf0*/  LDL.128 R120, [R1+0x280] ;  /* 0x0002800001787983 */ /* 0x000f220000100c00 */
[----:B------:R-:W-:Y:S01]  /*27d00*/  LOP3.LUT R34, R35, 0x380, RZ, 0xc0, !PT ;  /* 0x0000038023227812 */ /* 0x000fe200078ec0ff */
[----:B------:R-:W-:Y:S01]  /*27d10*/  ULDC.64 UR18, c[0x0][0xd00] ;  /* 0x0003400000127ab9 */ /* 0x000fe20000000a00 */
[C---:B------:R-:W-:Y:S01]  /*27d20*/  IADD3 R33, P0, R18.reuse, 0x40, RZ ;  /* 0x0000004012217810 */ /* 0x040fe20007f1e0ff */
[----:B------:R-:W4:Y:S01]  /*27d30*/  LDL.128 R112, [R1+0x2a0] ;  /* 0x0002a00001707983 */ /* 0x000f220000100c00 */
[----:B------:R-:W-:-:S02]  /*27d40*/  IADD3 R30, P4, R18, 0x60, RZ ;  /* 0x00000060121e7810 */ /* 0x000fc40007f9e0ff */
[----:B------:R-:W-:Y:S01]  /*27d50*/  IADD3 R28, P3, R18, 0x2000, RZ ;  /* 0x00002000121c7810 */ /* 0x000fe20007f7e0ff */
[----:B------:R-:W4:Y:S01]  /*27d60*/  LDL.128 R116, [R1+0x290] ;  /* 0x0002900001747983 */ /* 0x000f220000100c00 */
[----:B------:R-:W-:-:S03]  /*27d70*/  SHF.R.U64 R37, R37, 0x3, RZ ;  /* 0x0000000325257819 */ /* 0x000fc600000012ff */
[----:B------:R-:W4:Y:S01]  /*27d80*/  LDL.128 R104, [R1+0x2c0] ;  /* 0x0002c00001687983 */ /* 0x000f220000100c00 */
[----:B------:R-:W-:-:S03]  /*27d90*/  SHF.R.U64 R34, R34, 0x3, RZ ;  /* 0x0000000322227819 */ /* 0x000fc600000012ff */
[----:B------:R-:W4:Y:S01]  /*27da0*/  LDL.128 R108, [R1+0x2b0] ;  /* 0x0002b000016c7983 */ /* 0x000f220000100c00 */
[----:B------:R-:W-:-:S03]  /*27db0*/  LOP3.LUT R32, R33, 0x380, RZ, 0xc0, !PT ;  /* 0x0000038021207812 */ /* 0x000fc600078ec0ff */
[----:B------:R-:W4:Y:S01]  /*27dc0*/  LDL.128 R96, [R1+0x2e0] ;  /* 0x0002e00001607983 */ /* 0x000f220000100c00 */
[----:B------:R-:W-:-:S03]  /*27dd0*/  LOP3.LUT R0, R30, 0x380, RZ, 0xc0, !PT ;  /* 0x000003801e007812 */ /* 0x000fc600078ec0ff */
[----:B------:R-:W4:Y:S01]  /*27de0*/  LDL.128 R100, [R1+0x2d0] ;  /* 0x0002d00001647983 */ /* 0x000f220000100c00 */
[----:B------:R-:W-:Y:S01]  /*27df0*/  LOP3.LUT R36, R37, R18, RZ, 0x3c, !PT ;  /* 0x0000001225247212 */ /* 0x000fe200078e3cff */
[--C-:B------:R-:W-:Y:S01]  /*27e00*/  IMAD.MOV.U32 R37, RZ, RZ, R19.reuse ;  /* 0x000000ffff257224 */ /* 0x100fe200078e0013 */
[----:B------:R-:W-:Y:S01]  /*27e10*/  LOP3.LUT R3, R28, 0x380, RZ, 0xc0, !PT ;  /* 0x000003801c037812 */ /* 0x000fe200078ec0ff */
[----:B------:R-:W4:Y:S01]  /*27e20*/  LDL.128 R88, [R1+0x300] ;  /* 0x0003000001587983 */ /* 0x000f220000100c00 */
[----:B------:R-:W-:Y:S01]  /*27e30*/  LOP3.LUT R34, R34, R35, RZ, 0x3c, !PT ;  /* 0x0000002322227212 */ /* 0x000fe200078e3cff */
[----:B------:R-:W-:Y:S01]  /*27e40*/  IMAD.X R35, RZ, RZ, R19, P1 ;  /* 0x000000ffff237224 */ /* 0x000fe200008e0613 */
[----:B------:R-:W-:Y:S01]  /*27e50*/  SHF.R.U64 R32, R32, 0x3, RZ ;  /* 0x0000000320207819 */ /* 0x000fe200000012ff */
[----:B------:R-:W4:Y:S01]  /*27e60*/  LDL.128 R92, [R1+0x2f0] ;  /* 0x0002f000015c7983 */ /* 0x000f220000100c00 */
[----:B------:R-:W-:-:S03]  /*27e70*/  SHF.R.U64 R31, R0, 0x3, RZ ;  /* 0x00000003001f7819 */ /* 0x000fc600000012ff */
[----:B------:R-:W4:Y:S01]  /*27e80*/  LDL.128 R80, [R1+0x320] ;  /* 0x0003200001507983 */ /* 0x000f220000100c00 */
[----:B------:R-:W-:-:S03]  /*27e90*/  SHF.R.U64 R3, R3, 0x3, RZ ;  /* 0x0000000303037819 */ /* 0x000fc600000012ff */
[----:B------:R-:W4:Y:S01]  /*27ea0*/  LDL.128 R84, [R1+0x310] ;  /* 0x0003100001547983 */ /* 0x000f220000100c00 */
[----:B------:R-:W-:Y:S01]  /*27eb0*/  LOP3.LUT R32, R32, R33, RZ, 0x3c, !PT ;  /* 0x0000002120207212 */ /* 0x000fe200078e3cff */
[--C-:B------:R-:W-:Y:S01]  /*27ec0*/  IMAD.X R33, RZ, RZ, R19.reuse, P0 ;  /* 0x000000ffff217224 */ /* 0x100fe200000e0613 */
[----:B------:R-:W-:Y:S01]  /*27ed0*/  MOV R36, R36 ;  /* 0x0000002400247202 */ /* 0x000fe20000000f00 */
[----:B------:R-:W4:Y:S01]  /*27ee0*/  LDL.128 R72, [R1+0x340] ;  /* 0x0003400001487983 */ /* 0x000f220000100c00 */
[----:B------:R-:W-:Y:S01]  /*27ef0*/  MOV R34, R34 ;  /* 0x0000002200227202 */ /* 0x000fe20000000f00 */
[--C-:B------:R-:W-:Y:S01]  /*27f00*/  IMAD.X R29, RZ, RZ, R19.reuse, P3 ;  /* 0x000000ffff1d7224 */ /* 0x100fe200018e0613 */
[----:B------:R-:W-:Y:S01]  /*27f10*/  LOP3.LUT R30, R31, R30, RZ, 0x3c, !PT ;  /* 0x0000001e1f1e7212 */ /* 0x000fe200078e3cff */
[----:B------:R-:W-:Y:S01]  /*27f20*/  IMAD.X R31, RZ, RZ, R19, P4 ;  /* 0x000000ffff1f7224 */ /* 0x000fe200020e0613 */
[----:B------:R-:W-:Y:S01]  /*27f30*/  LOP3.LUT R28, R3, R28, RZ, 0x3c, !PT ;  /* 0x0000001c031c7212 */ /* 0x000fe200078e3cff */
[----:B------:R-:W4:Y:S01]  /*27f40*/  LDL.128 R76, [R1+0x330] ;  /* 0x00033000014c7983 */ /* 0x000f220000100c00 */
[----:B------:R-:W-:-:S03]  /*27f50*/  MOV R0, R32 ;  /* 0x0000002000007202 */ /* 0x000fc60000000f00 */
[----:B------:R-:W4:Y:S04]  /*27f60*/  LDL.128 R64, [R1+0x360] ;  /* 0x0003600001407983 */ /* 0x000f280000100c00 */
[----:B------:R-:W4:Y:S04]  /*27f70*/  LDL.128 R68, [R1+0x350] ;  /* 0x0003500001447983 */ /* 0x000f280000100c00 */
[----:B------:R-:W4:Y:S01]  /*27f80*/  LDL.128 R56, [R1+0x380] ;  /* 0x0003800001387983 */ /* 0x000f220000100c00 */
[----:B------:R-:W-:-:S03]  /*27f90*/  MOV R3, R30 ;  /* 0x0000001e00037202 */ /* 0x000fc60000000f00 */
[----:B------:R-:W4:Y:S01]  /*27fa0*/  LDL.128 R60, [R1+0x370] ;  /* 0x00037000013c7983 */ /* 0x000f220000100c00 */
[----:B------:R-:W-:-:S03]  /*27fb0*/  MOV R144, R28 ;  /* 0x0000001c00907202 */ /* 0x000fc60000000f00 */
[----:B------:R-:W4:Y:S04]  /*27fc0*/  LDL.128 R48, [R1+0x3a0] ;  /* 0x0003a00001307983 */ /* 0x000f280000100c00 */
[----:B------:R-:W4:Y:S04]  /*27fd0*/  LDL.128 R52, [R1+0x390] ;  /* 0x0003900001347983 */ /* 0x000f280000100c00 */
[----:B------:R-:W4:Y:S04]  /*27fe0*/  LDL.128 R40, [R1+0x3c0] ;  /* 0x0003c00001287983 */ /* 0x000f280000100c00 */
[----:B------:R-:W4:Y:S01]  /*27ff0*/  LDL.128 R44, [R1+0x3b0] ;  /* 0x0003b000012c7983 */ /* 0x000f220000100c00 */
[----:B------:R-:W-:Y:S01]  /*28000*/  BAR.SYNC.DEFER_BLOCKING 0x1, 0x100 ;  /* 0x0044000000007b1d */ /* 0x000fe20000010000 */
[----:B------:R-:W-:-:S02]  /*28010*/  IADD3 R143, P6, R18, 0x2020, RZ ;  /* 0x00002020128f7810 */ /* 0x000fc40007fde0ff */
[C---:B------:R-:W-:Y:S02]  /*28020*/  IADD3 R139, P5, R18.reuse, 0x2040, RZ ;  /* 0x00002040128b7810 */ /* 0x040fe40007fbe0ff */
[----:B------:R-:W-:Y:S01]  /*28030*/  IADD3 R141, P2, R18, 0x2060, RZ ;  /* 0x00002060128d7810 */ /* 0x000fe20007f5e0ff */
[----:B------:R-:W-:Y:S01]  /*28040*/  ULDC UR4, c[0x0][0xb88] ;  /* 0x0002e20000047ab9 */ /* 0x000fe20000000800 */
[----:B------:R-:W-:Y:S01]  /*28050*/  ULDC UR9, c[0x0][0xbd4] ;  /* 0x0002f50000097ab9 */ /* 0x000fe20000000800 */
[----:B------:R-:W4:Y:S01]  /*28060*/  LDL.128 R28, [R1+0x3f0] ;  /* 0x0003f000011c7983 */ /* 0x000f220000100c00 */
[----:B--2---:R-:W-:Y:S02]  /*28070*/  F2FP.F16.F32.PACK_AB R12, R13, R12 ;  /* 0x0000000c0d0c723e */ /* 0x004fe400000000ff */
[----:B------:R-:W-:Y:S02]  /*28080*/  F2FP.F16.F32.PACK_AB R13, R15, R14 ;  /* 0x0000000e0f0d723e */ /* 0x000fe400000000ff */
[----:B---3--:R-:W-:-:S02]  /*28090*/  F2FP.F16.F32.PACK_AB R4, R5, R4 ;  /* 0x000000040504723e */ /* 0x008fc400000000ff */
[----:B------:R-:W-:Y:S02]  /*280a0*/  F2FP.F16.F32.PACK_AB R5, R7, R6 ;  /* 0x000000060705723e */ /* 0x000fe400000000ff */
[----:B----4-:R-:W-:Y:S02]  /*280b0*/  F2FP.F16.F32.PACK_AB R14, R25, R24 ;  /* 0x00000018190e723e */ /* 0x010fe400000000ff */
[----:B------:R-:W-:Y:S02]  /*280c0*/  F2FP.F16.F32.PACK_AB R15, R27, R26 ;  /* 0x0000001a1b0f723e */ /* 0x000fe400000000ff */
[----:B------:R-:W-:Y:S01]  /*280d0*/  F2FP.F16.F32.PACK_AB R6, R9, R8 ;  /* 0x000000080906723e */ /* 0x000fe200000000ff */
[----:B------:R-:W2:Y:S01]  /*280e0*/  LDL.128 R24, [R1+0x400] ;  /* 0x0004000001187983 */ /* 0x000ea20000100c00 */
[----:B------:R-:W-:-:S03]  /*280f0*/  F2FP.F16.F32.PACK_AB R7, R11, R10 ;  /* 0x0000000a0b07723e */ /* 0x000fc600000000ff */
[----:B------:R0:W-:Y:S04]  /*28100*/  STSM.16.M88.4 [R36], R12 ;  /* 0x0000000c24007844 */ /* 0x0001e80000000200 */
[----:B------:R1:W-:Y:S04]  /*28110*/  STSM.16.M88.4 [R34], R4 ;  /* 0x0000000422007844 */ /* 0x0003e80000000200 */
[----:B------:R-:W3:Y:S04]  /*28120*/  LDL.128 R8, [R1+0x420] ;  /* 0x0004200001087983 */ /* 0x000ee80000100c00 */
[----:B0-----:R-:W4:Y:S04]  /*28130*/  LDL.128 R36, [R1+0x3d0] ;  /* 0x0003d00001247983 */ /* 0x001f280000100c00 */
[----:B-1----:R-:W4:Y:S04]  /*28140*/  LDL.128 R32, [R1+0x3e0] ;  /* 0x0003e00001207983 */ /* 0x002f280000100c00 */
[----:B------:R-:W4:Y:S04]  /*28150*/  LDL.128 R4, [R1+0x430] ;  /* 0x0004300001047983 */ /* 0x000f280000100c00 */
[----:B------:R-:W4:Y:S01]  /*28160*/  LDL.128 R12, [R1+0x410] ;  /* 0x00041000010c7983 */ /* 0x000f220000100c00 */
[----:B------:R-:W-:-:S02]  /*28170*/  IADD3 R21, P1, R18, 0x4000, RZ ;  /* 0x0000400012157810 */ /* 0x000fc40007f3e0ff */
[----:B------:R-:W-:Y:S02]  /*28180*/  LOP3.LUT R142, R143, 0x380, RZ, 0xc0, !PT ;  /* 0x000003808f8e7812 */ /* 0x000fe400078ec0ff */
[----:B------:R-:W-:Y:S02]  /*28190*/  LOP3.LUT R138, R139, 0x380, RZ, 0xc0, !PT ;  /* 0x000003808b8a7812 */ /* 0x000fe400078ec0ff */
[----:B------:R-:W-:Y:S02]  /*281a0*/  LOP3.LUT R140, R141, 0x380, RZ, 0xc0, !PT ;  /* 0x000003808d8c7812 */ /* 0x000fe400078ec0ff */
[----:B------:R-:W-:Y:S02]  /*281b0*/  LOP3.LUT R20, R21, 0x380, RZ, 0xc0, !PT ;  /* 0x0000038015147812 */ /* 0x000fe400078ec0ff */
[----:B------:R-:W-:Y:S02]  /*281c0*/  SHF.R.U64 R142, R142, 0x3, RZ ;  /* 0x000000038e8e7819 */ /* 0x000fe400000012ff */
[----:B------:R-:W-:-:S02]  /*281d0*/  SHF.R.U64 R138, R138, 0x3, RZ ;  /* 0x000000038a8a7819 */ /* 0x000fc400000012ff */
[----:B------:R-:W-:Y:S02]  /*281e0*/  SHF.R.U64 R140, R140, 0x3, RZ ;  /* 0x000000038c8c7819 */ /* 0x000fe400000012ff */
[----:B------:R-:W-:Y:S02]  /*281f0*/  SHF.R.U64 R20, R20, 0x3, RZ ;  /* 0x0000000314147819 */ /* 0x000fe400000012ff */
[----:B------:R-:W-:Y:S02]  /*28200*/  IADD3 R125, P0, R18, 0x4020, RZ ;  /* 0x00004020127d7810 */ /* 0x000fe40007f1e0ff */
[----:B------:R-:W-:Y:S01]  /*28210*/  LOP3.LUT R142, R142, R143, RZ, 0x3c, !PT ;  /* 0x0000008f8e8e7212 */ /* 0x000fe200078e3cff */
[--C-:B------:R-:W-:Y:S01]  /*28220*/  IMAD.X R143, RZ, RZ, R19.reuse, P6 ;  /* 0x000000ffff8f7224 */ /* 0x100fe200030e0613 */
[----:B------:R-:W-:Y:S02]  /*28230*/  IADD3 R127, P4, R18, 0x4040, RZ ;  /* 0x00004040127f7810 */ /* 0x000fe40007f9e0ff */
[----:B------:R-:W-:Y:S01]  /*28240*/  LOP3.LUT R138, R138, R139, RZ, 0x3c, !PT ;  /* 0x0000008b8a8a7212 */ /* 0x000fe200078e3cff */
[----:B------:R-:W-:Y:S01]  /*28250*/  IMAD.X R139, RZ, RZ, R19, P5 ;  /* 0x000000ffff8b7224 */ /* 0x000fe200028e0613 */
[----:B------:R-:W-:-:S02]  /*28260*/  IADD3 R129, P3, R18, 0x4060, RZ ;  /* 0x0000406012817810 */ /* 0x000fc40007f7e0ff */
[----:B------:R-:W-:Y:S01]  /*28270*/  LOP3.LUT R140, R140, R141, RZ, 0x3c, !PT ;  /* 0x0000008d8c8c7212 */ /* 0x000fe200078e3cff */
[--C-:B------:R-:W-:Y:S01]  /*28280*/  IMAD.X R141, RZ, RZ, R19.reuse, P2 ;  /* 0x000000ffff8d7224 */ /* 0x100fe200010e0613 */
[----:B------:R-:W-:Y:S02]  /*28290*/  IADD3 R131, P6, R18, 0x6000, RZ ;  /* 0x0000600012837810 */ /* 0x000fe40007fde0ff */
[----:B------:R-:W-:Y:S01]  /*282a0*/  LOP3.LUT R20, R20, R21, RZ, 0x3c, !PT ;  /* 0x0000001514147212 */ /* 0x000fe200078e3cff */
[----:B------:R-:W-:Y:S01]  /*282b0*/  IMAD.X R21, RZ, RZ, R19, P1 ;  /* 0x000000ffff157224 */ /* 0x000fe200008e0613 */
[----:B------:R-:W-:Y:S02]  /*282c0*/  LOP3.LUT R124, R125, 0x380, RZ, 0xc0, !PT ;  /* 0x000003807d7c7812 */ /* 0x000fe400078ec0ff */
[----:B------:R-:W-:Y:S02]  /*282d0*/  IADD3 R133, P5, R18, 0x6020, RZ ;  /* 0x0000602012857810 */ /* 0x000fe40007fbe0ff */
[----:B------:R-:W-:-:S02]  /*282e0*/  LOP3.LUT R126, R127, 0x380, RZ, 0xc0, !PT ;  /* 0x000003807f7e7812 */ /* 0x000fc400078ec0ff */
[C---:B------:R-:W-:Y:S02]  /*282f0*/  IADD3 R135, P2, R18.reuse, 0x6040, RZ ;  /* 0x0000604012877810 */ /* 0x040fe40007f5e0ff */
[----:B------:R-:W-:Y:S02]  /*28300*/  LOP3.LUT R128, R129, 0x380, RZ, 0xc0, !PT ;  /* 0x0000038081807812 */ /* 0x000fe400078ec0ff */
[----:B------:R-:W-:Y:S02]  /*28310*/  IADD3 R137, P1, R18, 0x6060, RZ ;  /* 0x0000606012897810 */ /* 0x000fe40007f3e0ff */
[----:B------:R-:W-:Y:S02]  /*28320*/  LOP3.LUT R130, R131, 0x380, RZ, 0xc0, !PT ;  /* 0x0000038083827812 */ /* 0x000fe400078ec0ff */
[----:B------:R-:W-:Y:S02]  /*28330*/  SHF.R.U64 R124, R124, 0x3, RZ ;  /* 0x000000037c7c7819 */ /* 0x000fe400000012ff */
[----:B------:R-:W-:-:S02]  /*28340*/  LOP3.LUT R132, R133, 0x380, RZ, 0xc0, !PT ;  /* 0x0000038085847812 */ /* 0x000fc400078ec0ff */
[----:B------:R-:W-:Y:S02]  /*28350*/  SHF.R.U64 R126, R126, 0x3, RZ ;  /* 0x000000037e7e7819 */ /* 0x000fe400000012ff */
[----:B------:R-:W-:Y:S02]  /*28360*/  LOP3.LUT R134, R135, 0x380, RZ, 0xc0, !PT ;  /* 0x0000038087867812 */ /* 0x000fe400078ec0ff */
[----:B------:R-:W-:Y:S02]  /*28370*/  F2FP.F16.F32.PACK_AB R120, R121, R120 ;  /* 0x000000787978723e */ /* 0x000fe400000000ff */
[----:B------:R-:W-:Y:S02]  /*28380*/  SHF.R.U64 R128, R128, 0x3, RZ ;  /* 0x0000000380807819 */ /* 0x000fe400000012ff */
[----:B------:R-:W-:Y:S02]  /*28390*/  LOP3.LUT R136, R137, 0x380, RZ, 0xc0, !PT ;  /* 0x0000038089887812 */ /* 0x000fe400078ec0ff */
[----:B------:R-:W-:-:S02]  /*283a0*/  F2FP.F16.F32.PACK_AB R121, R123, R122 ;  /* 0x0000007a7b79723e */ /* 0x000fc400000000ff */
[----:B------:R-:W-:Y:S02]  /*283b0*/  F2FP.F16.F32.PACK_AB R112, R113, R112 ;  /* 0x000000707170723e */ /* 0x000fe400000000ff */
[----:B------:R-:W-:Y:S02]  /*283c0*/  SHF.R.U64 R130, R130, 0x3, RZ ;  /* 0x0000000382827819 */ /* 0x000fe400000012ff */
[----:B------:R-:W-:Y:S02]  /*283d0*/  F2FP.F16.F32.PACK_AB R122, R117, R116 ;  /* 0x00000074757a723e */ /* 0x000fe400000000ff */
[----:B------:R-:W-:Y:S02]  /*283e0*/  F2FP.F16.F32.PACK_AB R123, R119, R118 ;  /* 0x00000076777b723e */ /* 0x000fe400000000ff */
[----:B------:R-:W-:Y:S02]  /*283f0*/  F2FP.F16.F32.PACK_AB R113, R115, R114 ;  /* 0x000000727371723e */ /* 0x000fe400000000ff */
[----:B------:R-:W-:-:S02]  /*28400*/  F2FP.F16.F32.PACK_AB R104, R105, R104 ;  /* 0x000000686968723e */ /* 0x000fc400000000ff */
[----:B------:R-:W-:Y:S01]  /*28410*/  LOP3.LUT R124, R124, R125, RZ, 0x3c, !PT ;  /* 0x0000007d7c7c7212 */ /* 0x000fe200078e3cff */
[----:B------:R-:W-:Y:S01]  /*28420*/  IMAD.X R125, RZ, RZ, R19, P0 ;  /* 0x000000ffff7d7224 */ /* 0x000fe200000e0613 */
        /* <DEDUP_REMOVED lines=15> */
[----:B------:R-:W-:Y:S02]  /*28520*/  MOV R142, R142 ;  /* 0x0000008e008e7202 */ /* 0x000fe40000000f00 */
[----:B------:R-:W-:Y:S02]  /*28530*/  F2FP.F16.F32.PACK_AB R98, R93, R92 ;  /* 0x0000005c5d62723e */ /* 0x000fe400000000ff */
[----:B------:R-:W-:Y:S02]  /*28540*/  F2FP.F16.F32.PACK_AB R99, R95, R94 ;  /* 0x0000005e5f63723e */ /* 0x000fe400000000ff */
[----:B------:R-:W-:-:S02]  /*28550*/  F2FP.F16.F32.PACK_AB R89, R91, R90 ;  /* 0x0000005a5b59723e */ /* 0x000fc400000000ff */
[----:B------:R-:W-:Y:S01]  /*28560*/  F2FP.F16.F32.PACK_AB R80, R81, R80 ;  /* 0x000000505150723e */ /* 0x000fe200000000ff */
[----:B------:R0:W-:Y:S01]  /*28570*/  STSM.16.M88.4 [R0], R120 ;  /* 0x0000007800007844 */ /* 0x0001e20000000200 */
[----:B------:R-:W-:Y:S01]  /*28580*/  LOP3.LUT R130, R130, R131, RZ, 0x3c, !PT ;  /* 0x0000008382827212 */ /* 0x000fe200078e3cff */
[----:B------:R-:W-:Y:S01]  /*28590*/  IMAD.X R131, RZ, RZ, R19, P6 ;  /* 0x000000ffff837224 */ /* 0x000fe200030e0613 */
        /* <DEDUP_REMOVED lines=8> */
[----:B------:R-:W-:Y:S01]  /*28620*/  MOV R140, R140 ;  /* 0x0000008c008c7202 */ /* 0x000fe20000000f00 */
[----:B------:R-:W-:Y:S01]  /*28630*/  UIMAD.WIDE UR10, UR44, 0x4, UR10 ;  /* 0x000000042c0a78a5 */ /* 0x000fe2000f8e020a */
        /* <DEDUP_REMOVED lines=21> */
[----:B------:R-:W-:Y:S02]  /*28790*/  MOV R126, R126 ;  /* 0x0000007e007e7202 */ /* 0x000fe40000000f00 */
[----:B------:R-:W-:Y:S02]  /*287a0*/  F2FP.F16.F32.PACK_AB R58, R53, R52 ;  /* 0x00000034353a723e */ /* 0x000fe400000000ff */
[----:B------:R-:W-:Y:S02]  /*287b0*/  F2FP.F16.F32.PACK_AB R59, R55, R54 ;  /* 0x00000036373b723e */ /* 0x000fe400000000ff */
[----:B------:R-:W-:Y:S02]  /*287c0*/  F2FP.F16.F32.PACK_AB R49, R51, R50 ;  /* 0x000000323331723e */ /* 0x000fe400000000ff */
[----:B------:R-:W-:Y:S01]  /*287d0*/  F2FP.F16.F32.PACK_AB R40, R41, R40 ;  /* 0x000000282928723e */ /* 0x000fe200000000ff */
[----:B------:R1:W-:Y:S01]  /*287e0*/  STSM.16.M88.4 [R140], R80 ;  /* 0x000000508c007844 */ /* 0x0003e20000000200 */
[----:B------:R-:W-:-:S02]  /*287f0*/  MOV R128, R128 ;  /* 0x0000008000807202 */ /* 0x000fc40000000f00 */
[----:B------:R-:W-:Y:S02]  /*28800*/  F2FP.F16.F32.PACK_AB R50, R45, R44 ;  /* 0x0000002c2d32723e */ /* 0x000fe400000000ff */
[----:B------:R-:W-:Y:S02]  /*28810*/  F2FP.F16.F32.PACK_AB R51, R47, R46 ;  /* 0x0000002e2f33723e */ /* 0x000fe400000000ff */
[----:B------:R-:W-:Y:S01]  /*28820*/  F2FP.F16.F32.PACK_AB R41, R43, R42 ;  /* 0x0000002a2b29723e */ /* 0x000fe200000000ff */
[----:B------:R1:W-:Y:S01]  /*28830*/  STSM.16.M88.4 [R20], R72 ;  /* 0x0000004814007844 */ /* 0x0003e20000000200 */
[----:B------:R-:W-:Y:S02]  /*28840*/  MOV R130, R130 ;  /* 0x0000008200827202 */ /* 0x000fe40000000f00 */
[----:B------:R-:W-:Y:S01]  /*28850*/  MOV R132, R132 ;  /* 0x0000008400847202 */ /* 0x000fe20000000f00 */
[----:B------:R1:W-:Y:S01]  /*28860*/  STSM.16.M88.4 [R124], R64 ;  /* 0x000000407c007844 */ /* 0x0003e20000000200 */
[----:B------:R-:W-:-:S02]  /*28870*/  MOV R134, R134 ;  /* 0x0000008600867202 */ /* 0x000fc40000000f00 */
[----:B------:R-:W-:Y:S01]  /*28880*/  MOV R136, R136 ;  /* 0x0000008800887202 */ /* 0x000fe20000000f00 */
[----:B------:R1:W-:Y:S04]  /*28890*/  STSM.16.M88.4 [R126], R56 ;  /* 0x000000387e007844 */ /* 0x0003e80000000200 */
[----:B------:R1:W-:Y:S01]  /*288a0*/  STSM.16.M88.4 [R128], R48 ;  /* 0x0000003080007844 */ /* 0x0003e20000000200 */
[----:B------:R-:W-:-:S04]  /*288b0*/  ISETP.NE.U32.AND P0, PT, RZ, UR18, PT ;  /* 0x00000012ff007c0c */ /* 0x000fc8000bf05070 */
[----:B------:R-:W-:Y:S01]  /*288c0*/  ISETP.NE.AND.EX P0, PT, RZ, UR19, PT, P0 ;  /* 0x00000013ff007c0c */ /* 0x000fe2000bf05300 */
[----:B------:R-:W-:Y:S01]  /*288d0*/  IMAD.U32 R76, RZ, RZ, UR4 ;  /* 0x00000004ff4c7e24 */ /* 0x000fe2000f8e00ff */
[----:B--2---:R-:W-:Y:S02]  /*288e0*/  F2FP.F16.F32.PACK_AB R24, R25, R24 ;  /* 0x000000181918723e */ /* 0x004fe400000000ff */
[----:B------:R-:W-:Y:S02]  /*288f0*/  F2FP.F16.F32.PACK_AB R25, R27, R26 ;  /* 0x0000001a1b19723e */ /* 0x000fe400000000ff */
[----:B---3--:R-:W-:Y:S02]  /*28900*/  F2FP.F16.F32.PACK_AB R8, R9, R8 ;  /* 0x000000080908723e */ /* 0x008fe400000000ff */
[----:B------:R-:W-:Y:S02]  /*28910*/  F2FP.F16.F32.PACK_AB R9, R11, R10 ;  /* 0x0000000a0b09723e */ /* 0x000fe400000000ff */
[----:B----4-:R-:W-:-:S02]  /*28920*/  F2FP.F16.F32.PACK_AB R42, R37, R36 ;  /* 0x00000024252a723e */ /* 0x010fc400000000ff */
[----:B------:R-:W-:Y:S02]  /*28930*/  F2FP.F16.F32.PACK_AB R43, R39, R38 ;  /* 0x00000026272b723e */ /* 0x000fe400000000ff */
[----:B------:R-:W-:Y:S02]  /*28940*/  F2FP.F16.F32.PACK_AB R32, R33, R32 ;  /* 0x000000202120723e */ /* 0x000fe400000000ff */
[----:B------:R-:W-:Y:S02]  /*28950*/  F2FP.F16.F32.PACK_AB R33, R35, R34 ;  /* 0x000000222321723e */ /* 0x000fe400000000ff */
[----:B------:R-:W-:Y:S02]  /*28960*/  F2FP.F16.F32.PACK_AB R34, R29, R28 ;  /* 0x0000001c1d22723e */ /* 0x000fe400000000ff */
[----:B------:R-:W-:Y:S02]  /*28970*/  F2FP.F16.F32.PACK_AB R35, R31, R30 ;  /* 0x0000001e1f23723e */ /* 0x000fe400000000ff */
[----:B------:R-:W-:Y:S01]  /*28980*/  F2FP.F16.F32.PACK_AB R10, R5, R4 ;  /* 0x00000004050a723e */ /* 0x000fe200000000ff */
[----:B------:R-:W-:Y:S01]  /*28990*/  IMAD.U32 R4, RZ, RZ, UR10 ;  /* 0x0000000aff047e24 */ /* 0x000fe2000f8e00ff */
[----:B------:R-:W-:Y:S01]  /*289a0*/  F2FP.F16.F32.PACK_AB R26, R13, R12 ;  /* 0x0000000c0d1a723e */ /* 0x000fe200000000ff */
[----:B------:R-:W-:Y:S01]  /*289b0*/  IMAD.U32 R5, RZ, RZ, UR11 ;  /* 0x0000000bff057e24 */ /* 0x000fe2000f8e00ff */
[----:B------:R-:W-:Y:S01]  /*289c0*/  F2FP.F16.F32.PACK_AB R27, R15, R14 ;  /* 0x0000000e0f1b723e */ /* 0x000fe200000000ff */
[----:B------:R-:W-:Y:S01]  /*289d0*/  ULDC.64 UR10, c[0x0][0xd08] ;  /* 0x00034200000a7ab9 */ /* 0x000fe20000000a00 */
[----:B------:R-:W-:Y:S01]  /*289e0*/  F2FP.F16.F32.PACK_AB R11, R7, R6 ;  /* 0x00000006070b723e */ /* 0x000fe200000000ff */
[----:B------:R1:W-:Y:S01]  /*289f0*/  STSM.16.M88.4 [R130], R40 ;  /* 0x0000002882007844 */ /* 0x0003e20000000200 */
[----:B------:R-:W-:-:S03]  /*28a00*/  UISETP.NE.U32.AND UP0, UPT, UR10, URZ, UPT ;  /* 0x0000003f0a00728c */ /* 0x000fc6000bf05070 */
[----:B------:R1:W-:Y:S01]  /*28a10*/  STSM.16.M88.4 [R132], R32 ;  /* 0x0000002084007844 */ /* 0x0003e20000000200 */
[----:B------:R-:W-:-:S03]  /*28a20*/  UISETP.NE.AND.EX UP0, UPT, UR11, URZ, UPT, UP0 ;  /* 0x0000003f0b00728c */ /* 0x000fc6000bf05300 */
[----:B------:R1:W-:Y:S04]  /*28a30*/  STSM.16.M88.4 [R134], R24 ;  /* 0x0000001886007844 */ /* 0x0003e80000000200 */
[----:B------:R1:W-:Y:S01]  /*28a40*/  STSM.16.M88.4 [R136], R8 ;  /* 0x0000000888007844 */ /* 0x0003e20000000200 */
[----:B------:R-:W-:Y:S01]  /*28a50*/  BAR.SYNC.DEFER_BLOCKING 0x1, 0x100 ;  /* 0x0044000000007b1d */ /* 0x000fe20000010000 */
[----:B------:R-:W-:-:S05]  /*28a60*/  PLOP3.LUT P1, PT, PT, PT, UP0, 0x80, 0x0 ;  /* 0x000000000000781c */ /* 0x000fca0003f2f008 */
[----:B------:R-:W-:Y:S02]  /*28a70*/  @UP0 ULDC.64 UR10, c[0x0][0xd08] ;  /* 0x00034200000a0ab9 */ /* 0x000fe40000000a00 */
[----:B------:R-:W-:-:S06]  /*28a80*/  @UP0 UIMAD.WIDE UR10, UR44, 0x4, UR10 ;  /* 0x000000042c0a08a5 */ /* 0x000fcc000f8e020a */
[----:B------:R-:W-:Y:S02]  /*28a90*/  IMAD.U32 R6, RZ, RZ, UR10 ;  /* 0x0000000aff067e24 */ /* 0x000fe4000f8e00ff */
[----:B------:R-:W-:Y:S01]  /*28aa0*/  IMAD.U32 R7, RZ, RZ, UR11 ;  /* 0x0000000bff077e24 */ /* 0x000fe2000f8e00ff */
[----:B0-----:R1:W5:Y:S04]  /*28ab0*/  @P0 LDG.E R0, desc[UR40][R4.64] ;  /* 0x0000002804000981 */ /* 0x001368000c1e1900 */
[----:B------:R1:W5:Y:S01]  /*28ac0*/  @P1 LDG.E R76, desc[UR40][R6.64] ;  /* 0x00000028064c1981 */ /* 0x000362000c1e1900 */
[----:B------:R-:W-:Y:S02]  /*28ad0*/  UISETP.NE.AND UP0, UPT, UR8, URZ, UPT ;  /* 0x0000003f0800728c */ /* 0x000fe4000bf05270 */
[----:B------:R-:W-:Y:S01]  /*28ae0*/  ULOP3.LUT UR39, UR39, 0xff, URZ, 0xc0, !UPT ;  /* 0x000000ff27277892 */ /* 0x000fe2000f8ec03f */
[----:B------:R-:W-:Y:S01]  /*28af0*/  UMOV UR4, URZ ;  /* 0x0000003f00047c82 */ /* 0x000fe20008000000 */
[----:B------:R-:W-:Y:S01]  /*28b00*/  USEL UR22, UR8, UR9, UP0 ;  /* 0x0000000908167287 */ /* 0x000fe20008000000 */
[----:B------:R-:W-:Y:S11]  /*28b10*/  @P1 BRA `(.L_x_3313) ;  /* 0x0000000000101947 */ /* 0x000ff60003800000 */
[----:B------:R-:W-:Y:S05]  /*28b20*/  @!P0 BRA `(.L_x_3313) ;  /* 0x00000000000c8947 */ /* 0x000fea0003800000 */
[----:B-1----:R-:W2:Y:S04]  /*28b30*/  LDG.E R3, desc[UR40][R4.64] ;  /* 0x0000002804037981 */ /* 0x002ea8000c1e1900 */
[----:B-----5:R-:W2:Y:S02]  /*28b40*/  LDG.E R76, desc[UR40][R4.64+0x4] ;  /* 0x00000428044c7981 */ /* 0x020ea4000c1e1900 */
[----:B--2---:R-:W-:-:S07]  /*28b50*/  IMAD.IADD R76, R76, 0x1, -R3 ;  /* 0x000000014c4c7824 */ /* 0x004fce00078e0a03 */
.L_x_3313:
[----:B-1----:R-:W0:Y:S01]  /*28b60*/  SHFL.IDX PT, R3, R219, RZ, 0x1f ;  /* 0x00001fffdb037589 */ /* 0x002e2200000e0000 */
[----:B-----5:R-:W-:Y:S01]  /*28b70*/  @P0 R2UR UR4, R0 ;  /* 0x00000000000402ca */ /* 0x020fe200000e0000 */
[----:B------:R-:W-:-:S12]  /*28b80*/  ULOP3.LUT UR8, UR42, 0xffff, URZ, 0xc0, !UPT ;  /* 0x0000ffff2a087892 */ /* 0x000fd8000f8ec03f */
[----:B------:R-:W-:Y:S01]  /*28b90*/  USHF.R.S32.HI UR23, URZ, 0x1f, UR4 ;  /* 0x0000001f3f177899 */ /* 0x000fe20008011404 */
[----:B0-----:R-:W-:-:S13]  /*28ba0*/  ISETP.NE.AND P0, PT, R3, RZ, PT ;  /* 0x000000ff0300720c */ /* 0x001fda0003f05270 */
[----:B------:R-:W-:Y:S05]  /*28bb0*/  @P0 BRA `(.L_x_3314) ;  /* 0x0000000400280947 */ /* 0x000fea0003800000 */
[----:B------:R-:W2:Y:S01]  /*28bc0*/  LDL R6, [R1+0x49c] ;  /* 0x00049c0001067983 */ /* 0x000ea20000100800 */
[----:B------:R-:W0:Y:S03]  /*28bd0*/  LDC R11, c[0x0][0xce8] ;  /* 0x00033a00ff0b7b82 */ /* 0x000e260000000800 */
[----:B------:R-:W3:Y:S04]  /*28be0*/  LDL R5, [R1+0x4a8] ;  /* 0x0004a80001057983 */ /* 0x000ee80000100800 */
[----:B------:R-:W4:Y:S01]  /*28bf0*/  LDL R4, [R1+0x480] ;  /* 0x0004800001047983 */ /* 0x000f220000100800 */
[----:B------:R-:W-:-:S04]  /*28c00*/  IMAD.U32 R3, RZ, RZ, UR43 ;  /* 0x0000002bff037e24 */ /* 0x000fc8000f8e00ff */
[----:B------:R-:W-:Y:S02]  /*28c10*/  IMAD R10, R3, 0x40, R22 ;  /* 0x00000040030a7824 */ /* 0x000fe400078e0216 */
[----:B0-----:R-:W-:Y:S01]  /*28c20*/  IMAD R15, R76, R11, RZ ;  /* 0x0000000b4c0f7224 */ /* 0x001fe200078e02ff */
[----:B------:R-:W-:Y:S01]  /*28c30*/  ISETP.NE.AND P2, PT, R11, 0x1, PT ;  /* 0x000000010b00780c */ /* 0x000fe20003f45270 */
[----:B------:R-:W-:Y:S01]  /*28c40*/  UISETP.GT.AND UP1, UPT, UR22, 0x1, UPT ;  /* 0x000000011600788c */ /* 0x000fe2000bf24270 */
[----:B------:R-:W-:-:S03]  /*28c50*/  UMOV UR21, 0xab8 ;  /* 0x00000ab800157882 */ /* 0x000fc60000000000 */
[----:B------:R-:W-:-:S08]  /*28c60*/  USEL UR21, UR21, 0xa78, UP1 ;  /* 0x00000a7815157887 */ /* 0x000fd00008800000 */
[----:B------:R-:W0:Y:S01]  /*28c70*/  @P2 LDC R3, c[0x0][0xcf0] ;  /* 0x00033c00ff032b82 */ /* 0x000e220000000800 */
[----:B------:R-:W-:Y:S01]  /*28c80*/  UISETP.NE.U32.AND UP0, UPT, UR18, URZ, UPT ;  /* 0x0000003f1200728c */ /* 0x000fe2000bf05070 */
[----:B------:R-:W-:-:S03]  /*28c90*/  IMAD.U32 R13, RZ, RZ, UR43 ;  /* 0x0000002bff0d7e24 */ /* 0x000fc6000f8e00ff */
[----:B------:R-:W-:Y:S01]  /*28ca0*/  UISETP.NE.AND.EX UP0, UPT, UR19, URZ, UPT, UP0 ;  /* 0x0000003f1300728c */ /* 0x000fe2000bf05300 */
[----:B--2---:R-:W-:-:S05]  /*28cb0*/  IMAD.MOV R0, RZ, RZ, -R6 ;  /* 0x000000ffff007224 */ /* 0x004fca00078e0a06 */
[----:B---3--:R-:W-:Y:S02]  /*28cc0*/  ISETP.NE.AND P0, PT, R5, R0, PT ;  /* 0x000000000500720c */ /* 0x008fe40003f05270 */
[----:B------:R-:W1:Y:S02]  /*28cd0*/  @P2 LDC R0, c[0x0][0xcec] ;  /* 0x00033b00ff002b82 */ /* 0x000e640000000800 */
[----:B------:R-:W-:-:S13]  /*28ce0*/  ISETP.GE.OR P1, PT, R10, R15, P0 ;  /* 0x0000000f0a00720c */ /* 0x000fda0000726670 */
[----:B------:R-:W2:Y:S01]  /*28cf0*/  @!P1 LDL R9, [R1+0x210] ;  /* 0x0002100001099983 */ /* 0x000ea20000100800 */
[----:B----4-:R-:W-:Y:S01]  /*28d00*/  IMAD R13, R13, 0x40, R4 ;  /* 0x000000400d0d7824 */ /* 0x010fe200078e0204 */
[----:B------:R-:W-:Y:S01]  /*28d10*/  USHF.R.S32.HI UR16, URZ, 0x1f, UR44 ;  /* 0x0000001f3f107899 */ /* 0x000fe2000801142c */
[----:B------:R-:W-:Y:S01]  /*28d20*/  BSSY B1, `(.L_x_3314) ;  /* 0x0000033000017945 */ /* 0x000fe20003800000 */
[----:B------:R-:W-:Y:S01]  /*28d30*/  USEL UR9, UR39, URZ, UP1 ;  /* 0x0000003f27097287 */ /* 0x000fe20008800000 */
[----:B------:R-:W-:Y:S01]  /*28d40*/  IMAD.MOV.U32 R7, RZ, RZ, R13 ;  /* 0x000000ffff077224 */ /* 0x000fe200078e000d */
[----:B------:R-:W-:Y:S01]  /*28d50*/  USEL UR17, UR44, URZ, !UP0 ;  /* 0x0000003f2c117287 */ /* 0x000fe2000c000000 */
[----:B------:R-:W-:Y:S01]  /*28d60*/  ULDC.64 UR10, c[0x0][UR21+0x220] ;  /* 0x00008800150a7abb */ /* 0x000fe20008000a00 */
[----:B------:R-:W-:Y:S01]  /*28d70*/  ULDC.64 UR12, c[0x0][UR21+0x228] ;  /* 0x00008a00150c7abb */ /* 0x000fe20008000a00 */
[----:B-1----:R-:W-:Y:S01]  /*28d80*/  @P2 IMAD.HI.U32 R0, R13, R0, RZ ;  /* 0x000000000d002227 */ /* 0x002fe200078e00ff */
[----:B------:R-:W-:-:S02]  /*28d90*/  USEL UR20, UR16, URZ, !UP0 ;  /* 0x0000003f10147287 */ /* 0x000fc4000c000000 */
[----:B------:R-:W-:Y:S02]  /*28da0*/  UIMAD.WIDE.U32 UR24, UR12, UR9, URZ ;  /* 0x000000090c1872a5 */ /* 0x000fe4000f8e003f */
[----:B------:R-:W-:Y:S01]  /*28db0*/  UIMAD UR11, UR11, UR17, URZ ;  /* 0x000000110b0b72a4 */ /* 0x000fe2000f8e023f */
[----:B0-----:R-:W-:Y:S01]  /*28dc0*/  @P2 SHF.R.U32.HI R7, RZ, R3, R0 ;  /* 0x00000003ff072219 */ /* 0x001fe20000011600 */
[----:B------:R-:W-:Y:S01]  /*28dd0*/  ULDC.64 UR14, c[0x0][UR21+0x218] ;  /* 0x00008600150e7abb */ /* 0x000fe20008000a00 */
[----:B------:R-:W-:Y:S01]  /*28de0*/  UIMAD UR9, UR13, UR9, URZ ;  /* 0x000000090d0972a4 */ /* 0x000fe2000f8e023f */
[----:B------:R-:W-:Y:S01]  /*28df0*/  IMAD.U32 R4, RZ, RZ, UR24 ;  /* 0x00000018ff047e24 */ /* 0x000fe2000f8e00ff */
[----:B------:R-:W-:Y:S01]  /*28e00*/  UIMAD.WIDE.U32 UR12, UR10, UR17, URZ ;  /* 0x000000110a0c72a5 */ /* 0x000fe2000f8e003f */
[----:B------:R-:W-:Y:S01]  /*28e10*/  IMAD.MOV R0, RZ, RZ, -R7 ;  /* 0x000000ffff007224 */ /* 0x000fe200078e0a07 */
[----:B------:R-:W-:Y:S01]  /*28e20*/  UIMAD.WIDE.U32 UR16, UR14, UR8, URZ ;  /* 0x000000080e1072a5 */ /* 0x000fe2000f8e003f */
[----:B------:R-:W-:Y:S01]  /*28e30*/  IMAD.U32 R5, RZ, RZ, UR25 ;  /* 0x00000019ff057e24 */ /* 0x000fe2000f8e00ff */
[----:B------:R-:W-:Y:S01]  /*28e40*/  UIMAD UR14, UR15, UR8, URZ ;  /* 0x000000080f0e72a4 */ /* 0x000fe2000f8e023f */
[----:B------:R-:W-:Y:S01]  /*28e50*/  IMAD R3, R11, R0, R13 ;  /* 0x000000000b037224 */ /* 0x000fe200078e020d */
[----:B------:R-:W-:-:S02]  /*28e60*/  UIMAD UR11, UR10, UR20, UR11 ;  /* 0x000000140a0b72a4 */ /* 0x000fc4000f8e020b */
[----:B------:R-:W-:Y:S02]  /*28e70*/  UIADD3 UR15, UR25, UR9, URZ ;  /* 0x00000009190f7290 */ /* 0x000fe4000fffe03f */
[----:B------:R-:W-:Y:S01]  /*28e80*/  UIADD3 UR16, UP0, UP2, UR12, UR16, UR4 ;  /* 0x000000100c107290 */ /* 0x000fe2000fa1e004 */
[----:B------:R-:W-:Y:S01]  /*28e90*/  SHF.R.S32.HI R0, RZ, 0x1f, R3 ;  /* 0x0000001fff007819 */ /* 0x000fe20000011403 */
[----:B------:R-:W-:Y:S02]  /*28ea0*/  UIADD3 UR14, UR17, UR14, URZ ;  /* 0x0000000e110e7290 */ /* 0x000fe4000fffe03f */
[----:B------:R-:W-:Y:S01]  /*28eb0*/  UIADD3 UR9, UR13, UR11, URZ ;  /* 0x0000000b0d097290 */ /* 0x000fe2000fffe03f */
[----:B------:R-:W-:Y:S01]  /*28ec0*/  IMAD.U32 R6, RZ, RZ, UR15 ;  /* 0x0000000fff067e24 */ /* 0x000fe2000f8e00ff */
[----:B------:R-:W-:Y:S01]  /*28ed0*/  IADD3 R4, P2, P3, R7, UR16, R4 ;  /* 0x0000001007047c10 */ /* 0x000fe2000fb5e004 */
[----:B------:R-:W-:Y:S01]  /*28ee0*/  ULDC.64 UR10, c[0x0][UR21+0x210] ;  /* 0x00008400150a7abb */ /* 0x000fe20008000a00 */
[----:B------:R-:W-:Y:S01]  /*28ef0*/  UIADD3.X UR9, UR9, UR14, UR23, UP0, UP2 ;  /* 0x0000000e09097290 */ /* 0x000fe200087e4417 */
[----:B------:R-:W-:Y:S01]  /*28f00*/  SHF.R.S32.HI R7, RZ, 0x1f, R7 ;  /* 0x0000001fff077819 */ /* 0x000fe20000011407 */
[----:B------:R-:W-:Y:S01]  /*28f10*/  IMAD R11, R3, UR11, RZ ;  /* 0x0000000b030b7c24 */ /* 0x000fe2000f8e02ff */
[----:B------:R-:W-:Y:S01]  /*28f20*/  ULDC.64 UR12, c[0x0][0xca8] ;  /* 0x00032a00000c7ab9 */ /* 0x000fe20000000a00 */
[----:B------:R-:W-:Y:S01]  /*28f30*/  @!UP1 ULDC UR12, c[0x0][0xc50] ;  /* 0x00031400000c9ab9 */ /* 0x000fe20000000800 */
[----:B------:R-:W-:Y:S01]  /*28f40*/  @!UP1 ULDC UR13, c[0x0][0xc54] ;  /* 0x00031500000d9ab9 */ /* 0x000fe20000000800 */
[----:B------:R-:W-:Y:S01]  /*28f50*/  IADD3.X R5, R7, UR9, R6, P2, P3 ;  /* 0x0000000907057c10 */ /* 0x000fe200097e6406 */
[----:B------:R-:W-:-:S02]  /*28f60*/  IMAD R11, R0, UR10, R11 ;  /* 0x0000000a000b7c24 */ /* 0x000fc4000f8e020b */
[----:B------:R-:W-:Y:S02]  /*28f70*/  VIADD R0, R10, 0x8 ;  /* 0x000000080a007836 */ /* 0x000fe40000000000 */
[----:B------:R-:W-:-:S03]  /*28f80*/  IMAD.WIDE.U32 R4, R3, UR10, R4 ;  /* 0x0000000a03047c25 */ /* 0x000fc6000f8e0004 */
[----:B------:R-:W-:Y:S01]  /*28f90*/  ISETP.GE.OR P0, PT, R0, R15, P0 ;  /* 0x0000000f0000720c */ /* 0x000fe20000706670 */
[----:B------:R-:W-:Y:S01]  /*28fa0*/  IMAD.IADD R3, R5, 0x1, R11 ;  /* 0x0000000105037824 */ /* 0x000fe200078e020b */
[----:B------:R-:W-:-:S04]  /*28fb0*/  LEA R8, P2, R4, UR12, 0x2 ;  /* 0x0000000c04087c11 */ /* 0x000fc8000f8410ff */
[----:B------:R-:W-:Y:S01]  /*28fc0*/  LEA.HI.X R3, R4, UR13, R3, 0x2, P2 ;  /* 0x0000000d04037c11 */ /* 0x000fe200090f1403 */
[----:B------:R-:W-:Y:S04]  /*28fd0*/  SHFL.IDX PT, R6, R8, 0x1, 0x1c1f ;  /* 0x003c1f0008067f89 */ /* 0x000fe800000e0000 */
[----:B------:R-:W-:Y:S04]  /*28fe0*/  SHFL.IDX PT, R4, R8, RZ, 0x1c1f ;  /* 0x001c1fff08047589 */ /* 0x000fe800000e0000 */
[----:B------:R-:W2:Y:S04]  /*28ff0*/  SHFL.IDX PT, R5, R3, RZ, 0x1c1f ;  /* 0x001c1fff03057589 */ /* 0x000ea800000e0000 */
[----:B------:R0:W1:Y:S04]  /*29000*/  SHFL.IDX PT, R7, R3, 0x1, 0x1c1f ;  /* 0x003c1f0003077f89 */ /* 0x00006800000e0000 */
[----:B--2---:R0:W-:Y:S01]  /*29010*/  @!P1 ST.E desc[UR40][R4.64], R9 ;  /* 0x0000000904009985 */ /* 0x0041e2000c101928 */
[----:B-1----:R-:W-:Y:S05]  /*29020*/  @P0 BRA `(.L_x_3315) ;  /* 0x0000000000080947 */ /* 0x002fea0003800000 */
[----:B0-----:R-:W2:Y:S04]  /*29030*/  LDL R3, [R1+0x214] ;  /* 0x0002140001037983 */ /* 0x001ea80000100800 */
[----:B--2---:R1:W-:Y:S02]  /*29040*/  ST.E desc[UR40][R6.64], R3 ;  /* 0x0000000306007985 */ /* 0x0043e4000c101928 */
.L_x_3315:
[----:B------:R-:W-:Y:S05]  /*29050*/  BSYNC B1 ;  /* 0x0000000000017941 */ /* 0x000fea0003800000 */
.L_x_3314:
[----:B------:R-:W-:Y:S02]  /*29060*/  UISETP.GT.AND UP1, UPT, UR22, 0x1, UPT ;  /* 0x000000011600788c */ /* 0x000fe4000bf24270 */
[----:B------:R-:W-:-:S04]  /*29070*/  UISETP.NE.U32.AND UP0, UPT, UR18, URZ, UPT ;  /* 0x0000003f1200728c */ /* 0x000fc8000bf05070 */
[----:B------:R-:W-:Y:S01]  /*29080*/  PLOP3.LUT P0, PT, PT, PT, UP1, 0x80, 0x0 ;  /* 0x000000000000781c */ /* 0x000fe20003f0f018 */
[----:B------:R-:W-:-:S04]  /*29090*/  UISETP.NE.AND.EX UP0, UPT, UR19, URZ, UPT, UP0 ;  /* 0x0000003f1300728c */ /* 0x000fc8000bf05300 */
[----:B------:R-:W-:-:S08]  /*290a0*/  USEL UR14, UR44, URZ, !UP0 ;  /* 0x0000003f2c0e7287 */ /* 0x000fd0000c000000 */
[----:B------:R-:W-:Y:S05]  /*290b0*/  @P0 BRA `(.L_x_3316) ;  /* 0x0000001000080947 */ /* 0x000fea0003800000 */
[----:B-1----:R-:W2:Y:S01]  /*290c0*/  LDL.64 R6, [R1+0x488] ;  /* 0x0004880001067983 */ /* 0x002ea20000100a00 */
[----:B0-----:R-:W-:Y:S01]  /*290d0*/  IMAD R4, R210, 0x40, R160 ;  /* 0x00000040d2047824 */ /* 0x001fe200078e02a0 */
[----:B------:R-:W0:Y:S01]  /*290e0*/  LDC R81, c[0x0][0xce8] ;  /* 0x00033a00ff517b82 */ /* 0x000e220000000800 */
[----:B------:R-:W-:Y:S02]  /*290f0*/  ULDC.64 UR12, c[0x0][0xba0] ;  /* 0x0002e800000c7ab9 */ /* 0x000fe40000000a00 */
[----:B------:R-:W-:Y:S02]  /*29100*/  UIMAD UR9, UR23, UR12, URZ ;  /* 0x0000000c170972a4 */ /* 0x000fe4000f8e023f */
[----:B------:R-:W-:Y:S02]  /*29110*/  UIMAD.WIDE.U32 UR10, UR4, UR12, URZ ;  /* 0x0000000c040a72a5 */ /* 0x000fe4000f8e003f */
[----:B------:R-:W-:-:S03]  /*29120*/  UIMAD UR9, UR4, UR13, UR9 ;  /* 0x0000000d040972a4 */ /* 0x000fc6000f8e0209 */
[----:B------:R-:W-:Y:S01]  /*29130*/  ULDC.64 UR12, c[0x0][0xbe8] ;  /* 0x0002fa00000c7ab9 */ /* 0x000fe20000000a00 */
[----:B------:R-:W-:-:S04]  /*29140*/  UIADD3 UR11, UR11, UR9, URZ ;  /* 0x000000090b0b7290 */ /* 0x000fc8000fffe03f */
[----:B------:R-:W-:-:S04]  /*29150*/  UIMAD.WIDE.U32 UR10, UR8, UR12, UR10 ;  /* 0x0000000c080a72a5 */ /* 0x000fc8000f8e000a */
[----:B------:R-:W-:-:S03]  /*29160*/  UIMAD UR9, UR8, UR13, UR11 ;  /* 0x0000000d080972a4 */ /* 0x000fc6000f8e020b */
[----:B------:R-:W-:Y:S01]  /*29170*/  ULDC UR11, c[0x0][0xbc8] ;  /* 0x0002f200000b7ab9 */ /* 0x000fe20000000800 */
[----:B------:R-:W-:Y:S01]  /*29180*/  IMAD.U32 R21, RZ, RZ, UR43 ;  /* 0x0000002bff157e24 */ /* 0x000fe2000f8e00ff */
[----:B------:R-:W-:Y:S01]  /*29190*/  USHF.R.S32.HI UR4, URZ, 0x1f, UR14 ;  /* 0x0000001f3f047899 */ /* 0x000fe2000801140e */
[----:B------:R-:W-:-:S03]  /*291a0*/  ULDC.64 UR12, c[0x0][0xbf0] ;  /* 0x0002fc00000c7ab9 */ /* 0x000fc60000000a00 */
[----:B------:R-:W-:Y:S01]  /*291b0*/  UIMAD UR4, UR4, UR12, URZ ;  /* 0x0000000c040472a4 */ /* 0x000fe2000f8e023f */
[----:B------:R-:W-:-:S03]  /*291c0*/  UMOV UR8, UR10 ;  /* 0x0000000a00087c82 */ /* 0x000fc60008000000 */
[----:B------:R-:W-:Y:S02]  /*291d0*/  UIMAD UR4, UR14, UR13, UR4 ;  /* 0x0000000d0e0472a4 */ /* 0x000fe4000f8e0204 */
[----:B------:R-:W-:-:S04]  /*291e0*/  UIMAD.WIDE.U32 UR8, UR14, UR12, UR8 ;  /* 0x0000000c0e0872a5 */ /* 0x000fc8000f8e0008 */
[----:B------:R-:W-:Y:S01]  /*291f0*/  UIADD3 UR4, UR9, UR4, URZ ;  /* 0x0000000409047290 */ /* 0x000fe2000fffe03f */
[----:B------:R-:W-:Y:S01]  /*29200*/  BSSY B1, `(.L_x_3317) ;  /* 0x00000c7000017945 */ /* 0x000fe20003800000 */
[----:B--2---:R-:W-:-:S03]  /*29210*/  IMAD.WIDE R4, R4, 0x2, R6 ;  /* 0x0000000204047825 */ /* 0x004fc600078e0206 */
[C---:B------:R-:W-:Y:S02]  /*29220*/  IADD3 R41, P2, R4.reuse, 0x7000, RZ ;  /* 0x0000700004297810 */ /* 0x040fe40007f5e0ff */
[----:B------:R-:W-:Y:S02]  /*29230*/  IADD3 R9, P3, R4, 0x1000, RZ ;  /* 0x0000100004097810 */ /* 0x000fe40007f7e0ff */
[----:B------:R-:W-:Y:S02]  /*29240*/  LOP3.LUT R40, R41, 0x380, RZ, 0xc0, !PT ;  /* 0x0000038029287812 */ /* 0x000fe400078ec0ff */
[----:B------:R-:W-:Y:S02]  /*29250*/  LOP3.LUT R8, R9, 0x380, RZ, 0xc0, !PT ;  /* 0x0000038009087812 */ /* 0x000fe400078ec0ff */
[----:B------:R-:W-:Y:S02]  /*29260*/  SHF.R.U64 R40, R40, 0x3, RZ ;  /* 0x0000000328287819 */ /* 0x000fe400000012ff */
[----:B------:R-:W-:-:S02]  /*29270*/  SHF.R.U64 R8, R8, 0x3, RZ ;  /* 0x0000000308087819 */ /* 0x000fc400000012ff */
[----:B------:R-:W-:Y:S01]  /*29280*/  LOP3.LUT R40, R40, R41, RZ, 0x3c, !PT ;  /* 0x0000002928287212 */ /* 0x000fe200078e3cff */
[----:B------:R-:W-:Y:S01]  /*29290*/  IMAD.X R41, RZ, RZ, R5, P2 ;  /* 0x000000ffff297224 */ /* 0x000fe200010e0605 */
[C---:B------:R-:W-:Y:S02]  /*292a0*/  IADD3 R69, P2, R4.reuse, 0xe000, RZ ;  /* 0x0000e00004457810 */ /* 0x040fe40007f5e0ff */
[C---:B------:R-:W-:Y:S02]  /*292b0*/  IADD3 R37, P1, R4.reuse, 0x6000, RZ ;  /* 0x0000600004257810 */ /* 0x040fe40007f3e0ff */
[----:B------:R-:W-:Y:S01]  /*292c0*/  LOP3.LUT R68, R69, 0x380, RZ, 0xc0, !PT ;  /* 0x0000038045447812 */ /* 0x000fe200078ec0ff */
[----:B------:R-:W5:Y:S01]  /*292d0*/  LD.E.128 R40, desc[UR40][R40.64] ;  /* 0x0000002828287980 */ /* 0x000f62000c101d00 */
[----:B------:R-:W-:Y:S02]  /*292e0*/  IADD3 R33, P0, R4, 0x5000, RZ ;  /* 0x0000500004217810 */ /* 0x000fe40007f1e0ff */
[----:B------:R-:W-:-:S02]  /*292f0*/  SHF.R.U64 R68, R68, 0x3, RZ ;  /* 0x0000000344447819 */ /* 0x000fc400000012ff */
[----:B------:R-:W-:Y:S01]  /*29300*/  LOP3.LUT R8, R8, R9, RZ, 0x3c, !PT ;  /* 0x0000000908087212 */ /* 0x000fe200078e3cff */
[--C-:B------:R-:W-:Y:S01]  /*29310*/  IMAD.X R9, RZ, RZ, R5.reuse, P3 ;  /* 0x000000ffff097224 */ /* 0x100fe200018e0605 */
[----:B------:R-:W-:Y:S02]  /*29320*/  LOP3.LUT R36, R37, 0x380, RZ, 0xc0, !PT ;  /* 0x0000038025247812 */ /* 0x000fe400078ec0ff */
[----:B------:R-:W-:Y:S01]  /*29330*/  LOP3.LUT R68, R68, R69, RZ, 0x3c, !PT ;  /* 0x0000004544447212 */ /* 0x000fe200078e3cff */
[----:B------:R-:W-:Y:S01]  /*29340*/  IMAD.X R69, RZ, RZ, R5, P2 ;  /* 0x000000ffff457224 */ /* 0x000fe200010e0605 */
[----:B------:R-:W-:Y:S01]  /*29350*/  LOP3.LUT R32, R33, 0x380, RZ, 0xc0, !PT ;  /* 0x0000038021207812 */ /* 0x000fe200078ec0ff */
[----:B------:R-:W5:Y:S01]  /*29360*/  LD.E.128 R8, desc[UR40][R8.64] ;  /* 0x0000002808087980 */ /* 0x000f62000c101d00 */
[----:B------:R-:W-:Y:S02]  /*29370*/  IADD3 R45, P3, R4, 0x8000, RZ ;  /* 0x00008000042d7810 */ /* 0x000fe40007f7e0ff */
[----:B0-----:R-:W-:Y:S01]  /*29380*/  ISETP.NE.AND P2, PT, R81, 0x1, PT ;  /* 0x000000015100780c */ /* 0x001fe20003f45270 */
[----:B------:R-:W5:Y:S01]  /*29390*/  LD.E.128 R68, desc[UR40][R68.64] ;  /* 0x0000002844447980 */ /* 0x000f62000c101d00 */
[----:B------:R-:W-:-:S02]  /*293a0*/  SHF.R.U64 R36, R36, 0x3, RZ ;  /* 0x0000000324247819 */ /* 0x000fc400000012ff */
[----:B------:R-:W-:Y:S02]  /*293b0*/  SHF.R.U64 R32, R32, 0x3, RZ ;  /* 0x0000000320207819 */ /* 0x000fe400000012ff */
[----:B------:R-:W-:Y:S02]  /*293c0*/  LOP3.LUT R44, R45, 0x380, RZ, 0xc0, !PT ;  /* 0x000003802d2c7812 */ /* 0x000fe400078ec0ff */
[----:B------:R-:W-:Y:S01]  /*293d0*/  LOP3.LUT R36, R36, R37, RZ, 0x3c, !PT ;  /* 0x0000002524247212 */ /* 0x000fe200078e3cff */
[--C-:B------:R-:W-:Y:S01]  /*293e0*/  IMAD.X R37, RZ, RZ, R5.reuse, P1 ;  /* 0x000000ffff257224 */ /* 0x100fe200008e0605 */
[----:B------:R-:W-:Y:S01]  /*293f0*/  LOP3.LUT R32, R32, R33, RZ, 0x3c, !PT ;  /* 0x0000002120207212 */ /* 0x000fe200078e3cff */
[----:B------:R-:W-:Y:S01]  /*29400*/  IMAD.X R33, RZ, RZ, R5, P0 ;  /* 0x000000ffff217224 */ /* 0x000fe200000e0605 */
[----:B------:R-:W-:Y:S01]  /*29410*/  SHF.R.U64 R44, R44, 0x3, RZ ;  /* 0x000000032c2c7819 */ /* 0x000fe200000012ff */
[----:B------:R-:W0:Y:S01]  /*29420*/  @P2 LDC R77, c[0x0][0xcec] ;  /* 0x00033b00ff4d2b82 */ /* 0x000e220000000800 */
[C---:B------:R-:W-:Y:S01]  /*29430*/  IADD3 R65, P1, R4.reuse, 0xd000, RZ ;  /* 0x0000d00004417810 */ /* 0x040fe20007f3e0ff */
[----:B------:R-:W5:Y:S01]  /*29440*/  LD.E.128 R36, desc[UR40][R36.64] ;  /* 0x0000002824247980 */ /* 0x000f62000c101d00 */
[----:B------:R-:W-:-:S02]  /*29450*/  IADD3 R61, P0, R4, 0xc000, RZ ;  /* 0x0000c000043d7810 */ /* 0x000fc40007f1e0ff */
[----:B------:R-:W-:Y:S01]  /*29460*/  LOP3.LUT R44, R44, R45, RZ, 0x3c, !PT ;  /* 0x0000002d2c2c7212 */ /* 0x000fe200078e3cff */
[--C-:B------:R-:W-:Y:S01]  /*29470*/  IMAD.X R45, RZ, RZ, R5.reuse, P3 ;  /* 0x000000ffff2d7224 */ /* 0x100fe200018e0605 */
[----:B------:R-:W-:Y:S01]  /*29480*/  LOP3.LUT R64, R65, 0x380, RZ, 0xc0, !PT ;  /* 0x0000038041407812 */ /* 0x000fe200078ec0ff */
[----:B------:R-:W1:Y:S01]  /*29490*/  @P2 LDC R79, c[0x0][0xcf0] ;  /* 0x00033c00ff4f2b82 */ /* 0x000e620000000800 */
[----:B------:R-:W-:Y:S01]  /*294a0*/  LOP3.LUT R60, R61, 0x380, RZ, 0xc0, !PT ;  /* 0x000003803d3c7812 */ /* 0x000fe200078ec0ff */
[----:B------:R-:W5:Y:S01]  /*294b0*/  LD.E.128 R32, desc[UR40][R32.64] ;  /* 0x0000002820207980 */ /* 0x000f62000c101d00 */
[----:B------:R-:W-:Y:S02]  /*294c0*/  IADD3 R3, P3, R4, 0xf000, RZ ;  /* 0x0000f00004037810 */ /* 0x000fe40007f7e0ff */
[----:B------:R-:W-:Y:S01]  /*294d0*/  SHF.R.U64 R64, R64, 0x3, RZ ;  /* 0x0000000340407819 */ /* 0x000fe200000012ff */
[----:B------:R-:W5:Y:S01]  /*294e0*/  LD.E.128 R44, desc[UR40][R44.64] ;  /* 0x000000282c2c7980 */ /* 0x000f62000c101d00 */
[----:B------:R-:W-:Y:S01]  /*294f0*/  SHF.R.U64 R60, R60, 0x3, RZ ;  /* 0x000000033c3c7819 */ /* 0x000fe200000012ff */
[----:B------:R-:W-:Y:S01]  /*29500*/  IMAD.X R73, RZ, RZ, R5, P3 ;  /* 0x000000ffff497224 */ /* 0x000fe200018e0605 */
[----:B------:R-:W-:-:S02]  /*29510*/  LOP3.LUT R0, R3, 0x380, RZ, 0xc0, !PT ;  /* 0x0000038003007812 */ /* 0x000fc400078ec0ff */
[----:B------:R-:W-:Y:S01]  /*29520*/  LOP3.LUT R64, R64, R65, RZ, 0x3c, !PT ;  /* 0x0000004140407212 */ /* 0x000fe200078e3cff */
[--C-:B------:R-:W-:Y:S01]  /*29530*/  IMAD.X R65, RZ, RZ, R5.reuse, P1 ;  /* 0x000000ffff417224 */ /* 0x100fe200008e0605 */
[----:B------:R-:W-:Y:S01]  /*29540*/  LOP3.LUT R60, R60, R61, RZ, 0x3c, !PT ;  /* 0x0000003d3c3c7212 */ /* 0x000fe200078e3cff */
[----:B------:R-:W-:Y:S01]  /*29550*/  IMAD.X R61, RZ, RZ, R5, P0 ;  /* 0x000000ffff3d7224 */ /* 0x000fe200000e0605 */
[----:B------:R-:W-:Y:S02]  /*29560*/  SHF.R.U64 R0, R0, 0x3, RZ ;  /* 0x0000000300007819 */ /* 0x000fe400000012ff */
[----:B------:R-:W-:Y:S01]  /*29570*/  ISETP.GE.AND P1, PT, R160, UR11, PT ;  /* 0x0000000ba0007c0c */ /* 0x000fe2000bf26270 */
[----:B------:R-:W5:Y:S01]  /*29580*/  LD.E.128 R64, desc[UR40][R64.64] ;  /* 0x0000002840407980 */ /* 0x000f62000c101d00 */
[----:B------:R-:W-:Y:S02]  /*29590*/  ISETP.GE.AND P0, PT, R159, UR11, PT ;  /* 0x0000000b9f007c0c */ /* 0x000fe4000bf06270 */
[----:B------:R-:W-:Y:S01]  /*295a0*/  LOP3.LUT R72, R0, R3, RZ, 0x3c, !PT ;  /* 0x0000000300487212 */ /* 0x000fe200078e3cff */
[----:B------:R-:W-:Y:S01]  /*295b0*/  IMAD R0, R220, 0x20, R210 ;  /* 0x00000020dc007824 */ /* 0x000fe200078e02d2 */
[----:B------:R-:W-:Y:S01]  /*295c0*/  SEL R3, RZ, 0x1, P1 ;  /* 0x00000001ff037807 */ /* 0x000fe20000800000 */
[----:B------:R-:W5:Y:S01]  /*295d0*/  LD.E.128 R60, desc[UR40][R60.64] ;  /* 0x000000283c3c7980 */ /* 0x000f62000c101d00 */
[----:B------:R-:W-:-:S02]  /*295e0*/  SEL R20, RZ, 0xffffffff, P0 ;  /* 0xffffffffff147807 */ /* 0x000fc40000000000 */
[----:B------:R-:W-:Y:S01]  /*295f0*/  ISETP.GE.AND P1, PT, R158, UR11, PT ;  /* 0x0000000b9e007c0c */ /* 0x000fe2000bf26270 */
[----:B------:R-:W-:Y:S01]  /*29600*/  IMAD R82, R21, 0x40, R0 ;  /* 0x0000004015527824 */ /* 0x000fe200078e0200 */
[C---:B------:R-:W-:Y:S02]  /*29610*/  IADD3 R13, P4, R4.reuse, 0x2000, RZ ;  /* 0x00002000040d7810 */ /* 0x040fe40007f9e0ff */
[C---:B------:R-:W-:Y:S02]  /*29620*/  IADD3 R25, P5, R4.reuse, 0x3000, RZ ;  /* 0x0000300004197810 */ /* 0x040fe40007fbe0ff */
[----:B------:R-:W-:Y:S01]  /*29630*/  IADD3 R29, P6, R4, 0x4000, RZ ;  /* 0x00004000041d7810 */ /* 0x000fe20007fde0ff */
[----:B------:R-:W-:Y:S01]  /*29640*/  IMAD.SHL.U32 R20, R20, 0x2, RZ ;  /* 0x0000000214147824 */ /* 0x000fe200078e00ff */
[----:B------:R-:W-:Y:S01]  /*29650*/  ISETP.GE.AND P0, PT, R157, UR11, PT ;  /* 0x0000000b9d007c0c */ /* 0x000fe2000bf06270 */
[----:B------:R-:W5:Y:S01]  /*29660*/  LD.E.128 R72, desc[UR40][R72.64] ;  /* 0x0000002848487980 */ /* 0x000f62000c101d00 */
[----:B------:R-:W-:-:S02]  /*29670*/  SEL R0, RZ, 0xffffffff, P1 ;  /* 0xffffffffff007807 */ /* 0x000fc40000800000 */
[----:B------:R-:W-:Y:S02]  /*29680*/  LOP3.LUT R12, R13, 0x380, RZ, 0xc0, !PT ;  /* 0x000003800d0c7812 */ /* 0x000fe400078ec0ff */
[----:B------:R-:W-:Y:S02]  /*29690*/  LOP3.LUT R24, R25, 0x380, RZ, 0xc0, !PT ;  /* 0x0000038019187812 */ /* 0x000fe400078ec0ff */
[----:B------:R-:W-:Y:S01]  /*296a0*/  LOP3.LUT R28, R29, 0x380, RZ, 0xc0, !PT ;  /* 0x000003801d1c7812 */ /* 0x000fe200078ec0ff */
[----:B------:R-:W-:Y:S01]  /*296b0*/  IMAD.SHL.U32 R83, R0, 0x4, RZ ;  /* 0x0000000400537824 */ /* 0x000fe200078e00ff */
[----:B------:R-:W-:Y:S01]  /*296c0*/  SEL R21, RZ, 0xffffffff, P0 ;  /* 0xffffffffff157807 */ /* 0x000fe20000000000 */
[----:B0-----:R-:W-:Y:S01]  /*296d0*/  @P2 IMAD.HI.U32 R0, R82, R77, RZ ;  /* 0x0000004d52002227 */ /* 0x001fe200078e00ff */
[----:B------:R-:W-:Y:S02]  /*296e0*/  LOP3.LUT R20, R20, 0x2, R3, 0xe2, !PT ;  /* 0x0000000214147812 */ /* 0x000fe400078ee203 */
[----:B------:R-:W-:-:S02]  /*296f0*/  SHF.R.U64 R12, R12, 0x3, RZ ;  /* 0x000000030c0c7819 */ /* 0x000fc400000012ff */
[----:B------:R-:W-:Y:S02]  /*29700*/  SHF.R.U64 R24, R24, 0x3, RZ ;  /* 0x0000000318187819 */ /* 0x000fe400000012ff */
[----:B------:R-:W-:Y:S01]  /*29710*/  SHF.R.U64 R28, R28, 0x3, RZ ;  /* 0x000000031c1c7819 */ /* 0x000fe200000012ff */
[----:B------:R-:W-:Y:S01]  /*29720*/  IMAD.SHL.U32 R78, R21, 0x8, RZ ;  /* 0x00000008154e7824 */ /* 0x000fe200078e00ff */
[----:B------:R-:W-:Y:S01]  /*29730*/  LOP3.LUT R77, R83, 0x4, R20, 0xe2, !PT ;  /* 0x00000004534d7812 */ /* 0x000fe200078ee214 */
[----:B------:R-:W-:Y:S01]  /*29740*/  IMAD.MOV.U32 R3, RZ, RZ, R82 ;  /* 0x000000ffff037224 */ /* 0x000fe200078e0052 */
[----:B------:R-:W-:Y:S01]  /*29750*/  LOP3.LUT R12, R12, R13, RZ, 0x3c, !PT ;  /* 0x0000000d0c0c7212 */ /* 0x000fe200078e3cff */
[--C-:B------:R-:W-:Y:S01]  /*29760*/  IMAD.X R13, RZ, RZ, R5.reuse, P4 ;  /* 0x000000ffff0d7224 */ /* 0x100fe200020e0605 */
[----:B------:R-:W-:Y:S01]  /*29770*/  LOP3.LUT R24, R24, R25, RZ, 0x3c, !PT ;  /* 0x0000001918187212 */ /* 0x000fe200078e3cff */
[--C-:B------:R-:W-:Y:S01]  /*29780*/  IMAD.X R25, RZ, RZ, R5.reuse, P5 ;  /* 0x000000ffff197224 */ /* 0x100fe200028e0605 */
[----:B------:R-:W-:Y:S01]  /*29790*/  LOP3.LUT R28, R28, R29, RZ, 0x3c, !PT ;  /* 0x0000001d1c1c7212 */ /* 0x000fe200078e3cff */
[----:B------:R-:W-:Y:S01]  /*297a0*/  IMAD.X R29, RZ, RZ, R5, P6 ;  /* 0x000000ffff1d7224 */ /* 0x000fe200030e0605 */
[----:B-1----:R-:W-:Y:S01]  /*297b0*/  @P2 SHF.R.U32.HI R3, RZ, R79, R0 ;  /* 0x0000004fff032219 */ /* 0x002fe20000011600 */
[----:B------:R-:W-:Y:S01]  /*297c0*/  IMAD.U32 R20, RZ, RZ, UR8 ;  /* 0x00000008ff147e24 */ /* 0x000fe2000f8e00ff */
[C---:B------:R-:W-:Y:S01]  /*297d0*/  IADD3 R49, P4, R4.reuse, 0x9000, RZ ;  /* 0x0000900004317810 */ /* 0x040fe20007f9e0ff */
[----:B------:R-:W-:Y:S01]  /*297e0*/  IMAD.U32 R21, RZ, RZ, UR9 ;  /* 0x00000009ff157e24 */ /* 0x000fe2000f8e00ff */
[C---:B------:R-:W-:Y:S01]  /*297f0*/  IADD3 R53, P5, R4.reuse, 0xa000, RZ ;  /* 0x0000a00004357810 */ /* 0x040fe20007fbe0ff */
[----:B------:R-:W-:Y:S01]  /*29800*/  ULDC.64 UR8, c[0x0][0xbe0] ;  /* 0x0002f80000087ab9 */ /* 0x000fe20000000a00 */
[----:B------:R-:W-:Y:S01]  /*29810*/  IADD3 R57, P6, R4, 0xb000, RZ ;  /* 0x0000b00004397810 */ /* 0x000fe20007fde0ff */
[----:B------:R-:W5:Y:S01]  /*29820*/  LD.E.128 R12, desc[UR40][R12.64] ;  /* 0x000000280c0c7980 */ /* 0x000f62000c101d00 */
[----:B------:R-:W-:-:S02]  /*29830*/  LOP3.LUT R0, R78, 0x8, R77, 0xe2, !PT ;  /* 0x000000084e007812 */ /* 0x000fc400078ee24d */
[--C-:B------:R-:W-:Y:S01]  /*29840*/  SHF.R.S32.HI R77, RZ, 0x1f, R3.reuse ;  /* 0x0000001fff4d7819 */ /* 0x100fe20000011403 */
[----:B------:R-:W5:Y:S01]  /*29850*/  LD.E.128 R24, desc[UR40][R24.64] ;  /* 0x0000002818187980 */ /* 0x000f62000c101d00 */
[----:B------:R-:W-:Y:S02]  /*29860*/  ISETP.GE.AND P0, PT, R156, UR11, PT ;  /* 0x0000000b9c007c0c */ /* 0x000fe4000bf06270 */
[----:B------:R-:W-:Y:S01]  /*29870*/  LOP3.LUT R48, R49, 0x380, RZ, 0xc0, !PT ;  /* 0x0000038031307812 */ /* 0x000fe200078ec0ff */
[----:B------:R-:W5:Y:S01]  /*29880*/  LD.E.128 R28, desc[UR40][R28.64] ;  /* 0x000000281c1c7980 */ /* 0x000f62000c101d00 */
[----:B------:R-:W-:Y:S02]  /*29890*/  LOP3.LUT R52, R53, 0x380, RZ, 0xc0, !PT ;  /* 0x0000038035347812 */ /* 0x000fe400078ec0ff */
[----:B------:R-:W-:Y:S01]  /*298a0*/  LOP3.LUT R56, R57, 0x380, RZ, 0xc0, !PT ;  /* 0x0000038039387812 */ /* 0x000fe200078ec0ff */
[----:B------:R-:W-:Y:S01]  /*298b0*/  IMAD.MOV R79, RZ, RZ, -R3 ;  /* 0x000000ffff4f7224 */ /* 0x000fe200078e0a03 */
[----:B------:R-:W-:Y:S01]  /*298c0*/  LOP3.LUT R7, R4, 0x380, RZ, 0xc0, !PT ;  /* 0x0000038004077812 */ /* 0x000fe200078ec0ff */
[----:B------:R-:W-:Y:S01]  /*298d0*/  IMAD.U32 R21, RZ, RZ, UR4 ;  /* 0x00000004ff157e24 */ /* 0x000fe2000f8e00ff */
[----:B------:R-:W-:Y:S01]  /*298e0*/  SEL R78, RZ, 0xffffffff, P0 ;  /* 0xffffffffff4e7807 */ /* 0x000fe20000000000 */
[----:B------:R-:W-:Y:S01]  /*298f0*/  IMAD R80, R77, UR8, RZ ;  /* 0x000000084d507c24 */ /* 0x000fe2000f8e02ff */
[----:B------:R-:W-:-:S02]  /*29900*/  SHF.R.U64 R48, R48, 0x3, RZ ;  /* 0x0000000330307819 */ /* 0x000fc400000012ff */
[----:B------:R-:W-:Y:S02]  /*29910*/  SHF.R.U64 R52, R52, 0x3, RZ ;  /* 0x0000000334347819 */ /* 0x000fe400000012ff */
[----:B------:R-:W-:Y:S02]  /*29920*/  SHF.R.U64 R56, R56, 0x3, RZ ;  /* 0x0000000338387819 */ /* 0x000fe400000012ff */
[----:B------:R-:W-:Y:S01]  /*29930*/  ISETP.GE.AND P0, PT, R17, UR11, PT ;  /* 0x0000000b11007c0c */ /* 0x000fe2000bf06270 */
[----:B------:R-:W-:Y:S01]  /*29940*/  IMAD R77, R81, R79, R82 ;  /* 0x0000004f514d7224 */ /* 0x000fe200078e0252 */
[----:B------:R-:W-:Y:S01]  /*29950*/  SHF.R.U64 R7, R7, 0x3, RZ ;  /* 0x0000000307077819 */ /* 0x000fe200000012ff */
[C---:B------:R-:W-:Y:S01]  /*29960*/  IMAD R79, R3.reuse, UR9, R80 ;  /* 0x00000009034f7c24 */ /* 0x040fe2000f8e0250 */
[----:B------:R-:W-:Y:S01]  /*29970*/  LOP3.LUT R48, R48, R49, RZ, 0x3c, !PT ;  /* 0x0000003130307212 */ /* 0x000fe200078e3cff */
[----:B------:R-:W-:Y:S01]  /*29980*/  IMAD.WIDE.U32 R20, R3, UR8, R20 ;  /* 0x0000000803147c25 */ /* 0x000fe2000f8e0014 */
[----:B------:R-:W-:Y:S01]  /*29990*/  LOP3.LUT R52, R52, R53, RZ, 0x3c, !PT ;  /* 0x0000003534347212 */ /* 0x000fe200078e3cff */
[----:B------:R-:W-:Y:S01]  /*299a0*/  ULDC.64 UR8, c[0x0][0xbd8] ;  /* 0x0002f60000087ab9 */ /* 0x000fe20000000a00 */
[----:B------:R-:W-:Y:S01]  /*299b0*/  LOP3.LUT R56, R56, R57, RZ, 0x3c, !PT ;  /* 0x0000003938387212 */ /* 0x000fe200078e3cff */
[--C-:B------:R-:W-:Y:S01]  /*299c0*/  IMAD.X R49, RZ, RZ, R5.reuse, P4 ;  /* 0x000000ffff317224 */ /* 0x100fe200020e0605 */
[----:B------:R-:W-:Y:S01]  /*299d0*/  SEL R3, RZ, 0xffffffff, P0 ;  /* 0xffffffffff037807 */ /* 0x000fe20000000000 */
[--C-:B------:R-:W-:Y:S01]  /*299e0*/  IMAD.X R53, RZ, RZ, R5.reuse, P5 ;  /* 0x000000ffff357224 */ /* 0x100fe200028e0605 */
[----:B------:R-:W-:Y:S01]  /*299f0*/  LOP3.LUT R4, R7, R4, RZ, 0x3c, !PT ;  /* 0x0000000407047212 */ /* 0x000fe200078e3cff */
[----:B------:R-:W-:-:S02]  /*29a00*/  IMAD.X R57, RZ, RZ, R5, P6 ;  /* 0x000000ffff397224 */ /* 0x000fc400030e0605 */
[----:B------:R-:W-:Y:S01]  /*29a10*/  IMAD.SHL.U32 R83, R78, 0x10, RZ ;  /* 0x000000104e537824 */ /* 0x000fe200078e00ff */
[----:B------:R-:W5:Y:S01]  /*29a20*/  LD.E.128 R48, desc[UR40][R48.64] ;  /* 0x0000002830307980 */ /* 0x000f62000c101d00 */
[----:B------:R-:W-:-:S03]  /*29a30*/  IMAD.SHL.U32 R3, R3, 0x20, RZ ;  /* 0x0000002003037824 */ /* 0x000fc600078e00ff */
[----:B------:R-:W-:Y:S01]  /*29a40*/  LOP3.LUT R0, R83, 0x10, R0, 0xe2, !PT ;  /* 0x0000001053007812 */ /* 0x000fe200078ee200 */
[----:B------:R-:W5:Y:S01]  /*29a50*/  LD.E.128 R4, desc[UR40][R4.64] ;  /* 0x0000002804047980 */ /* 0x000f62000c101d00 */
[----:B------:R-:W-:-:S03]  /*29a60*/  SHF.R.S32.HI R78, RZ, 0x1f, R77 ;  /* 0x0000001fff4e7819 */ /* 0x000fc6000001144d */
[----:B------:R-:W5:Y:S01]  /*29a70*/  LD.E.128 R52, desc[UR40][R52.64] ;  /* 0x0000002834347980 */ /* 0x000f62000c101d00 */
[----:B------:R-:W-:-:S03]  /*29a80*/  LOP3.LUT R0, R3, 0x20, R0, 0xe2, !PT ;  /* 0x0000002003007812 */ /* 0x000fc600078ee200 */
        /* <DEDUP_REMOVED lines=8> */
[----:B------:R-:W-:Y:S01]  /*29b10*/  IMAD.IADD R21, R21, 0x1, R79 ;  /* 0x0000000115157824 */ /* 0x000fe200078e024f */
[----:B------:R-:W-:Y:S01]  /*29b20*/  ISETP.GE.AND P0, PT, R162, UR11, PT ;  /* 0x0000000ba2007c0c */ /* 0x000fe2000bf06270 */
[----:B------:R-:W-:-:S02]  /*29b30*/  IMAD R78, R78, UR8, RZ ;  /* 0x000000084e4e7c24 */ /* 0x000fc4000f8e02ff */
[----:B------:R-:W-:Y:S02]  /*29b40*/  IMAD R83, R76, R81, RZ ;  /* 0x000000514c537224 */ /* 0x000fe400078e02ff */
[----:B------:R-:W-:Y:S01]  /*29b50*/  IMAD R82, R3, 0x40, R210 ;  /* 0x0000004003527824 */ /* 0x000fe200078e02d2 */
[----:B------:R-:W-:Y:S01]  /*29b60*/  UIADD3 UR4, UR47, 0x38820, URZ ;  /* 0x000388202f047890 */ /* 0x000fe2000fffe03f */
[C---:B------:R-:W-:Y:S01]  /*29b70*/  IMAD R79, R77.reuse, UR9, R78 ;  /* 0x000000094d4f7c24 */ /* 0x040fe2000f8e024e */
[----:B------:R-:W-:Y:S01]  /*29b80*/  SEL R3, RZ, 0x40, P0 ;  /* 0x00000040ff037807 */ /* 0x000fe20000000000 */
[----:B------:R-:W-:Y:S01]  /*29b90*/  IMAD.WIDE.U32 R20, R77, UR8, R20 ;  /* 0x000000084d147c25 */ /* 0x000fe2000f8e0014 */
[----:B------:R-:W-:Y:S01]  /*29ba0*/  ISETP.GE.AND P0, PT, R82, R83, PT ;  /* 0x000000535200720c */ /* 0x000fe20003f06270 */
[----:B------:R-:W-:Y:S01]  /*29bb0*/  ULDC.64 UR8, c[0x0][0xb80] ;  /* 0x0002e00000087ab9 */ /* 0x000fe20000000a00 */
[----:B------:R-:W-:Y:S01]  /*29bc0*/  UPRMT UR4, URZ, 0x654, UR4 ;  /* 0x000006543f047896 */ /* 0x000fe20008000004 */
[----:B------:R-:W-:Y:S01]  /*29bd0*/  IMAD.IADD R21, R21, 0x1, R79 ;  /* 0x0000000115157824 */ /* 0x000fe200078e024f */
[----:B------:R-:W-:-:S02]  /*29be0*/  LEA R80, P2, R20, UR8, 0x1 ;  /* 0x0000000814507c11 */ /* 0x000fc4000f8408ff */
[----:B------:R-:W-:Y:S02]  /*29bf0*/  ISETP.GE.AND P1, PT, R161, UR11, PT ;  /* 0x0000000ba1007c0c */ /* 0x000fe4000bf26270 */
[----:B------:R-:W-:Y:S02]  /*29c00*/  LEA.HI.X R81, R20, UR9, R21, 0x1, P2 ;  /* 0x0000000914517c11 */ /* 0x000fe400090f0c15 */
[----:B------:R-:W-:Y:S01]  /*29c10*/  LOP3.LUT R0, R0, R3, RZ, 0xfc, !PT ;  /* 0x0000000300007212 */ /* 0x000fe200078efcff */
[----:B0-----:R0:W1:Y:S01]  /*29c20*/  SHFL.IDX PT, R20, R80, RZ, 0x181f ;  /* 0x00181fff50147589 */ /* 0x00106200000e0000 */
[----:B------:R-:W-:Y:S01]  /*29c30*/  SEL R3, RZ, 0x80, P1 ;  /* 0x00000080ff037807 */ /* 0x000fe20000800000 */
[----:B------:R-:W-:Y:S02]  /*29c40*/  SYNCS.ARRIVE.TRANS64.RED.A1T0 RZ, [UR4], RZ ;  /* 0x000000ffffff79a7 */ /* 0x000fe40008100404 */
[----:B------:R0:W2:Y:S01]  /*29c50*/  SHFL.IDX PT, R21, R81, RZ, 0x181f ;  /* 0x00181fff51157589 */ /* 0x0000a200000e0000 */
[----:B------:R-:W-:Y:S01]  /*29c60*/  LOP3.LUT R3, R0, R3, RZ, 0xfc, !PT ;  /* 0x0000000300037212 */ /* 0x000fe200078efcff */
[----:B------:R-:W-:Y:S06]  /*29c70*/  @P0 BRA `(.L_x_3318) ;  /* 0x00000000007c0947 */ /* 0x000fec0003800000 */
[----:B------:R-:W-:Y:S02]  /*29c80*/  ISETP.GE.AND P1, PT, R159, UR11, PT ;  /* 0x0000000b9f007c0c */ /* 0x000fe4000bf26270 */
[----:B------:R-:W-:Y:S02]  /*29c90*/  ISETP.GE.AND P0, PT, R160, UR11, PT ;  /* 0x0000000ba0007c0c */ /* 0x000fe4000bf06270 */
[----:B------:R-:W-:Y:S02]  /*29ca0*/  ISETP.GE.AND P5, PT, R158, UR11, PT ;  /* 0x0000000b9e007c0c */ /* 0x000fe4000bfa6270 */
[----:B------:R-:W-:-:S07]  /*29cb0*/  ISETP.GE.AND P3, PT, R157, UR11, PT ;  /* 0x0000000b9d007c0c */ /* 0x000fce000bf66270 */
[C---:B-1----:R-:W-:Y:S02]  /*29cc0*/  @!P1 LEA R76, P2, R159.reuse, R20, 0x1 ;  /* 0x000000149f4c9211 */ /* 0x042fe400078408ff */
[----:B--2---:R-:W-:Y:S02]  /*29cd0*/  @!P0 IMAD.WIDE R78, R160, 0x2, R20 ;  /* 0x00000002a04e8825 */ /* 0x004fe400078e0214 */
[----:B------:R-:W-:Y:S02]  /*29ce0*/  @!P1 LEA.HI.X R77, R159, R21, R217, 0x1, P2 ;  /* 0x000000159f4d9211 */ /* 0x000fe400010f0cd9 */
[----:B------:R-:W-:Y:S01]  /*29cf0*/  ISETP.GE.AND P2, PT, R156, UR11, PT ;  /* 0x0000000b9c007c0c */ /* 0x000fe2000bf46270 */
[----:B-----5:R1:W-:Y:S01]  /*29d00*/  @!P0 ST.E.128 desc[UR40][R78.64], R4 ;  /* 0x000000044e008985 */ /* 0x0203e2000c101d28 */
[----:B------:R-:W-:-:S03]  /*29d10*/  LOP3.LUT P0, RZ, R0, 0x40, RZ, 0xc0, !PT ;  /* 0x0000004000ff7812 */ /* 0x000fc6000780c0ff */
[----:B------:R2:W-:Y:S01]  /*29d20*/  @!P1 ST.E.128 desc[UR40][R76.64], R12 ;  /* 0x0000000c4c009985 */ /* 0x0005e2000c101d28 */
[----:B------:R-:W-:Y:S02]  /*29d30*/  ISETP.GE.AND P1, PT, R17, UR11, PT ;  /* 0x0000000b11007c0c */ /* 0x000fe4000bf26270 */
[CC--:B-1----:R-:W-:Y:S02]  /*29d40*/  @!P5 LEA R4, P4, R158.reuse, R20.reuse, 0x1 ;  /* 0x000000149e04d211 */ /* 0x0c2fe400078808ff */
[-C--:B------:R-:W-:Y:S02]  /*29d50*/  @!P3 LEA R6, P6, R157, R20.reuse, 0x1 ;  /* 0x000000149d06b211 */ /* 0x080fe400078c08ff */
[-C--:B------:R-:W-:Y:S02]  /*29d60*/  @!P5 LEA.HI.X R5, R158, R21.reuse, R216, 0x1, P4 ;  /* 0x000000159e05d211 */ /* 0x080fe400020f0cd8 */
[----:B------:R-:W-:Y:S02]  /*29d70*/  LOP3.LUT P4, RZ, R3, 0x80, RZ, 0xc0, !PT ;  /* 0x0000008003ff7812 */ /* 0x000fe4000788c0ff */
[----:B------:R-:W-:Y:S01]  /*29d80*/  @!P3 LEA.HI.X R7, R157, R21, R215, 0x1, P6 ;  /* 0x000000159d07b211 */ /* 0x000fe200030f0cd7 */
[----:B------:R1:W-:Y:S02]  /*29d90*/  @!P5 ST.E.128 desc[UR40][R4.64], R28 ;  /* 0x0000001c0400d985 */ /* 0x0003e4000c101d28 */
[----:B--2---:R-:W-:-:S02]  /*29da0*/  @!P1 LEA R12, P6, R17, R20, 0x1 ;  /* 0x00000014110c9211 */ /* 0x004fc400078c08ff */
[----:B------:R2:W-:Y:S02]  /*29db0*/  @!P3 ST.E.128 desc[UR40][R6.64], R36 ;  /* 0x000000240600b985 */ /* 0x0005e4000c101d28 */
[-C--:B------:R-:W-:Y:S02]  /*29dc0*/  @!P1 LEA.HI.X R13, R17, R21.reuse, R213, 0x1, P6 ;  /* 0x00000015110d9211 */ /* 0x080fe400030f0cd5 */
[-C--:B-1----:R-:W-:Y:S02]  /*29dd0*/  @!P2 LEA R4, P5, R156, R20.reuse, 0x1 ;  /* 0x000000149c04a211 */ /* 0x082fe400078a08ff */
[-C--:B--2---:R-:W-:Y:S02]  /*29de0*/  @P0 LEA R6, P3, R162, R20.reuse, 0x1 ;  /* 0x00000014a2060211 */ /* 0x084fe400078608ff */
[----:B------:R-:W-:Y:S02]  /*29df0*/  @!P2 LEA.HI.X R5, R156, R21, R214, 0x1, P5 ;  /* 0x000000159c05a211 */ /* 0x000fe400028f0cd6 */
[----:B------:R-:W-:-:S02]  /*29e00*/  @P4 LEA R14, P5, R161, R20, 0x1 ;  /* 0x00000014a10e4211 */ /* 0x000fc400078a08ff */
[-C--:B------:R-:W-:Y:S01]  /*29e10*/  @P0 LEA.HI.X R7, R162, R21.reuse, R212, 0x1, P3 ;  /* 0x00000015a2070211 */ /* 0x080fe200018f0cd4 */
[----:B------:R3:W-:Y:S01]  /*29e20*/  @!P2 ST.E.128 desc[UR40][R4.64], R44 ;  /* 0x0000002c0400a985 */ /* 0x0007e2000c101d28 */
[----:B------:R-:W-:-:S03]  /*29e30*/  @P4 LEA.HI.X R15, R161, R21, R211, 0x1, P5 ;  /* 0x00000015a10f4211 */ /* 0x000fc600028f0cd3 */
[----:B------:R3:W-:Y:S04]  /*29e40*/  @!P1 ST.E.128 desc[UR40][R12.64], R52 ;  /* 0x000000340c009985 */ /* 0x0007e8000c101d28 */
[----:B------:R3:W-:Y:S04]  /*29e50*/  @P0 ST.E.128 desc[UR40][R6.64], R60 ;  /* 0x0000003c06000985 */ /* 0x0007e8000c101d28 */
[----:B------:R3:W-:Y:S02]  /*29e60*/  @P4 ST.E.128 desc[UR40][R14.64], R68 ;  /* 0x000000440e004985 */ /* 0x0007e4000c101d28 */
.L_x_3318:
[----:B------:R-:W-:Y:S05]  /*29e70*/  BSYNC B1 ;  /* 0x0000000000017941 */ /* 0x000fea0003800000 */
.L_x_3317:
        /* <DEDUP_REMOVED lines=9> */
[----:B------:R-:W-:-:S05]  /*29f10*/  ISETP.GE.AND P1, PT, R156, UR11, PT ;  /* 0x0000000b9c007c0c */ /* 0x000fca000bf26270 */
[----:B0---4-:R-:W-:Y:S02]  /*29f20*/  @!P0 IMAD.WIDE R6, R160, 0x2, R4 ;  /* 0x00000002a0068825 */ /* 0x011fe400078e0204 */
[-C--:B------:R-:W-:Y:S02]  /*29f30*/  @!P5 LEA R14, P4, R159, R4.reuse, 0x1 ;  /* 0x000000049f0ed211 */ /* 0x080fe400078808ff */
[----:B------:R-:W-:Y:S01]  /*29f40*/  @!P3 LEA R12, P6, R158, R4, 0x1 ;  /* 0x000000049e0cb211 */ /* 0x000fe200078c08ff */
[----:B------:R0:W-:Y:S01]  /*29f50*/  @!P0 ST.E.128 desc[UR40][R6.64], R8 ;  /* 0x0000000806008985 */ /* 0x0001e2000c101d28 */
[----:B------:R-:W-:Y:S02]  /*29f60*/  ISETP.GE.AND P0, PT, R17, UR11, PT ;  /* 0x0000000b11007c0c */ /* 0x000fe4000bf06270 */
[----:B------:R-:W-:Y:S02]  /*29f70*/  @!P5 LEA.HI.X R15, R159, R5, R217, 0x1, P4 ;  /* 0x000000059f0fd211 */ /* 0x000fe400020f0cd9 */
[----:B------:R-:W-:-:S02]  /*29f80*/  LOP3.LUT P4, RZ, R0, 0x40, RZ, 0xc0, !PT ;  /* 0x0000004000ff7812 */ /* 0x000fc4000788c0ff */
[----:B------:R-:W-:Y:S01]  /*29f90*/  @!P3 LEA.HI.X R13, R158, R5, R216, 0x1, P6 ;  /* 0x000000059e0db211 */ /* 0x000fe200030f0cd8 */
[----:B------:R3:W-:Y:S01]  /*29fa0*/  @!P5 ST.E.128 desc[UR40][R14.64], R24 ;  /* 0x000000180e00d985 */ /* 0x0007e2000c101d28 */
[----:B-1----:R-:W-:-:S03]  /*29fb0*/  @!P2 LEA R20, P5, R157, R4, 0x1 ;  /* 0x000000049d14a211 */ /* 0x002fc600078a08ff */
[----:B------:R3:W-:Y:S01]  /*29fc0*/  @!P3 ST.E.128 desc[UR40][R12.64], R32 ;  /* 0x000000200c00b985 */ /* 0x0007e2000c101d28 */
[----:B--2---:R-:W-:Y:S02]  /*29fd0*/  @!P2 LEA.HI.X R21, R157, R5, R215, 0x1, P5 ;  /* 0x000000059d15a211 */ /* 0x004fe400028f0cd7 */
[----:B0-----:R-:W-:-:S03]  /*29fe0*/  @!P1 LEA R6, P6, R156, R4, 0x1 ;  /* 0x000000049c069211 */ /* 0x001fc600078c08ff */
[----:B------:R3:W-:Y:S01]  /*29ff0*/  @!P2 ST.E.128 desc[UR40][R20.64], R40 ;  /* 0x000000281400a985 */ /* 0x0007e2000c101d28 */
[CC--:B------:R-:W-:Y:S02]  /*2a000*/  @!P0 LEA R8, P3, R17.reuse, R4.reuse, 0x1 ;  /* 0x0000000411088211 */ /* 0x0c0fe400078608ff */
[----:B------:R-:W-:Y:S02]  /*2a010*/  @P4 LEA R10, P5, R162, R4, 0x1 ;  /* 0x00000004a20a4211 */ /* 0x000fe400078a08ff */
[-C--:B------:R-:W-:Y:S02]  /*2a020*/  @!P1 LEA.HI.X R7, R156, R5.reuse, R214, 0x1, P6 ;  /* 0x000000059c079211 */ /* 0x080fe400030f0cd6 */
[-C--:B------:R-:W-:Y:S02]  /*2a030*/  @!P0 LEA.HI.X R9, R17, R5.reuse, R213, 0x1, P3 ;  /* 0x0000000511098211 */ /* 0x080fe400018f0cd5 */
[----:B------:R-:W-:Y:S01]  /*2a040*/  @P4 LEA.HI.X R11, R162, R5, R212, 0x1, P5 ;  /* 0x00000005a20b4211 */ /* 0x000fe200028f0cd4 */
[----:B------:R3:W-:Y:S04]  /*2a050*/  @!P1 ST.E.128 desc[UR40][R6.64], R48 ;  /* 0x0000003006009985 */ /* 0x0007e8000c101d28 */
[----:B------:R3:W-:Y:S01]  /*2a060*/  @!P0 ST.E.128 desc[UR40][R8.64], R56 ;  /* 0x0000003808008985 */ /* 0x0007e2000c101d28 */
[----:B------:R-:W-:-:S03]  /*2a070*/  LOP3.LUT P0, RZ, R3, 0x80, RZ, 0xc0, !PT ;  /* 0x0000008003ff7812 */ /* 0x000fc6000780c0ff */
[----:B------:R3:W-:Y:S10]  /*2a080*/  @P4 ST.E.128 desc[UR40][R10.64], R64 ;  /* 0x000000400a004985 */ /* 0x0007f4000c101d28 */
[----:B------:R-:W-:Y:S05]  /*2a090*/  @!P0 BRA `(.L_x_3319) ;  /* 0x00000028003c8947 */ /* 0x000fea0003800000 */
[----:B------:R-:W-:-:S04]  /*2a0a0*/  LEA R4, P0, R161, R4, 0x1 ;  /* 0x00000004a1047211 */ /* 0x000fc800078008ff */
[----:B------:R-:W-:-:S05]  /*2a0b0*/  LEA.HI.X R5, R161, R5, R211, 0x1, P0 ;  /* 0x00000005a1057211 */ /* 0x000fca00000f0cd3 */
[----:B------:R0:W-:Y:S01]  /*2a0c0*/  ST.E.128 desc[UR40][R4.64], R72 ;  /* 0x0000004804007985 */ /* 0x0001e2000c101d28 */
[----:B------:R-:W-:Y:S05]  /*2a0d0*/  BRA `(.L_x_3319) ;  /* 0x00000028002c7947 */ /* 0x000fea0003800000 */
.L_x_3316:
[----:B------:R-:W2:Y:S01]  /*2a0e0*/  LDL R0, [R1+0x480] ;  /* 0x0004800001007983 */ /* 0x000ea20000100800 */
[----:B------:R-:W3:Y:S01]  /*2a0f0*/  LDC R11, c[0x0][0xce8] ;  /* 0x00033a00ff0b7b82 */ /* 0x000ee20000000800 */
[----:B------:R-:W-:Y:S01]  /*2a100*/  ULDC.64 UR12, c[0x0][0xc08] ;  /* 0x00030200000c7ab9 */ /* 0x000fe20000000a00 */
[----:B0-----:R-:W-:Y:S01]  /*2a110*/  IMAD.U32 R4, RZ, RZ, UR43 ;  /* 0x0000002bff047e24 */ /* 0x001fe2000f8e00ff */
[----:B------:R0:W5:Y:S01]  /*2a120*/  LDL R40, [R1+0x47c] ;  /* 0x00047c0001287983 */ /* 0x0001620000100800 */
[----:B------:R-:W-:Y:S02]  /*2a130*/  UIMAD UR9, UR23, UR12, URZ ;  /* 0x0000000c170972a4 */ /* 0x000fe4000f8e023f */
[----:B------:R-:W-:Y:S01]  /*2a140*/  UIMAD.WIDE.U32 UR10, UR4, UR12, URZ ;  /* 0x0000000c040a72a5 */ /* 0x000fe2000f8e003f */
[----:B------:R0:W5:Y:S01]  /*2a150*/  LDL R39, [R1+0x478] ;  /* 0x0004780001277983 */ /* 0x0001620000100800 */
[----:B------:R-:W-:Y:S02]  /*2a160*/  UIMAD UR9, UR4, UR13, UR9 ;  /* 0x0000000d040972a4 */ /* 0x000fe4000f8e0209 */
[----:B------:R-:W-:Y:S01]  /*2a170*/  USHF.R.S32.HI UR4, URZ, 0x1f, UR14 ;  /* 0x0000001f3f047899 */ /* 0x000fe2000801140e */
[----:B------:R0:W5:Y:S01]  /*2a180*/  LDL R38, [R1+0x474] ;  /* 0x0004740001267983 */ /* 0x0001620000100800 */
[----:B------:R-:W-:Y:S01]  /*2a190*/  UIADD3 UR11, UR11, UR9, URZ ;  /* 0x000000090b0b7290 */ /* 0x000fe2000fffe03f */
[----:B------:R-:W-:-:S02]  /*2a1a0*/  ULDC.64 UR12, c[0x0][0xc38] ;  /* 0x00030e00000c7ab9 */ /* 0x000fc40000000a00 */
[----:B------:R0:W5:Y:S01]  /*2a1b0*/  LDL R37, [R1+0x470] ;  /* 0x0004700001257983 */ /* 0x0001620000100800 */
[----:B------:R-:W-:-:S03]  /*2a1c0*/  UIMAD.WIDE.U32 UR10, UR8, UR12, UR10 ;  /* 0x0000000c080a72a5 */ /* 0x000fc6000f8e000a */
[----:B------:R0:W5:Y:S01]  /*2a1d0*/  LDL R36, [R1+0x46c] ;  /* 0x00046c0001247983 */ /* 0x0001620000100800 */
[----:B------:R-:W-:-:S03]  /*2a1e0*/  UIMAD UR9, UR8, UR13, UR11 ;  /* 0x0000000d080972a4 */ /* 0x000fc6000f8e020b */
[----:B------:R0:W5:Y:S01]  /*2a1f0*/  LDL R35, [R1+0x468] ;  /* 0x0004680001237983 */ /* 0x0001620000100800 */
[----:B---3--:R-:W-:Y:S01]  /*2a200*/  ISETP.NE.AND P0, PT, R11, 0x1, PT ;  /* 0x000000010b00780c */ /* 0x008fe20003f05270 */
[----:B------:R-:W-:Y:S02]  /*2a210*/  ULDC.64 UR12, c[0x0][0xc40] ;  /* 0x00031000000c7ab9 */ /* 0x000fe40000000a00 */
[----:B------:R0:W5:Y:S01]  /*2a220*/  LDL R34, [R1+0x464] ;  /* 0x0004640001227983 */ /* 0x0001620000100800 */
[----:B------:R-:W-:-:S03]  /*2a230*/  UIMAD UR4, UR4, UR12, URZ ;  /* 0x0000000c040472a4 */ /* 0x000fc6000f8e023f */
[----:B------:R0:W5:Y:S04]  /*2a240*/  LDL R33, [R1+0x460] ;  /* 0x0004600001217983 */ /* 0x0001680000100800 */
[----:B------:R0:W5:Y:S02]  /*2a250*/  LDL R32, [R1+0x45c] ;  /* 0x00045c0001207983 */ /* 0x0001640000100800 */
[----:B-1----:R-:W1:Y:S02]  /*2a260*/  @P0 LDC R3, c[0x0][0xcec] ;  /* 0x00033b00ff030b82 */ /* 0x002e640000000800 */
[----:B------:R0:W5:Y:S04]  /*2a270*/  LDL R31, [R1+0x458] ;  /* 0x00045800011f7983 */ /* 0x0001680000100800 */
[----:B------:R0:W5:Y:S02]  /*2a280*/  LDL R30, [R1+0x454] ;  /* 0x00045400011e7983 */ /* 0x0001640000100800 */
[----:B------:R-:W3:Y:S02]  /*2a290*/  @P0 LDC R5, c[0x0][0xcf0] ;  /* 0x00033c00ff050b82 */ /* 0x000ee40000000800 */
[----:B------:R0:W5:Y:S04]  /*2a2a0*/  LDL R29, [R1+0x450] ;  /* 0x00045000011d7983 */ /* 0x0001680000100800 */
[----:B------:R0:W5:Y:S04]  /*2a2b0*/  LDL R28, [R1+0x44c] ;  /* 0x00044c00011c7983 */ /* 0x0001680000100800 */
[----:B------:R0:W5:Y:S04]  /*2a2c0*/  LDL R27, [R1+0x448] ;  /* 0x00044800011b7983 */ /* 0x0001680000100800 */
[----:B------:R0:W5:Y:S01]  /*2a2d0*/  LDL R25, [R1+0x444] ;  /* 0x0004440001197983 */ /* 0x0001620000100800 */
[----:B------:R-:W-:Y:S01]  /*2a2e0*/  UMOV UR8, UR10 ;  /* 0x0000000a00087c82 */ /* 0x000fe20008000000 */
[----:B------:R-:W-:-:S02]  /*2a2f0*/  UIMAD UR4, UR14, UR13, UR4 ;  /* 0x0000000d0e0472a4 */ /* 0x000fc4000f8e0204 */
[----:B------:R-:W-:Y:S01]  /*2a300*/  UIMAD.WIDE.U32 UR8, UR14, UR12, UR8 ;  /* 0x0000000c0e0872a5 */ /* 0x000fe2000f8e0008 */
[----:B------:R-:W-:-:S03]  /*2a310*/  ULDC.64 UR10, c[0x0][0xc48] ;  /* 0x00031200000a7ab9 */ /* 0x000fc60000000a00 */
[----:B------:R-:W-:-:S04]  /*2a320*/  UIADD3 UR9, UR9, UR4, URZ ;  /* 0x0000000409097290 */ /* 0x000fc8000fffe03f */
[----:B------:R-:W-:-:S04]  /*2a330*/  UIMAD.WIDE.U32 UR8, UR39, UR10, UR8 ;  /* 0x0000000a270872a5 */ /* 0x000fc8000f8e0008 */
[----:B------:R-:W-:-:S03]  /*2a340*/  UIMAD UR39, UR39, UR11, UR9 ;  /* 0x0000000b272772a4 */ /* 0x000fc6000f8e0209 */
[----:B------:R-:W-:Y:S01]  /*2a350*/  ULDC.64 UR10, c[0x0][0xc30] ;  /* 0x00030c00000a7ab9 */ /* 0x000fe20000000a00 */
[----:B------:R-:W-:-:S04]  /*2a360*/  UIADD3 UR4, UR47, 0x38820, URZ ;  /* 0x000388202f047890 */ /* 0x000fc8000fffe03f */
[----:B------:R-:W-:Y:S01]  /*2a370*/  UPRMT UR4, URZ, 0x654, UR4 ;  /* 0x000006543f047896 */ /* 0x000fe20008000004 */
[----:B------:R-:W-:Y:S08]  /*2a380*/  BSSY B1, `(.L_x_3320) ;  /* 0x00000c1000017945 */ /* 0x000ff00003800000 */
[----:B------:R-:W-:Y:S01]  /*2a390*/  SYNCS.ARRIVE.TRANS64.RED.A1T0 RZ, [UR4], RZ ;  /* 0x000000ffffff79a7 */ /* 0x000fe20008100404 */
[----:B--2---:R-:W-:-:S04]  /*2a3a0*/  IMAD R4, R4, 0x40, R0 ;  /* 0x0000004004047824 */ /* 0x004fc800078e0200 */
[----:B-1----:R-:W-:-:S04]  /*2a3b0*/  @P0 IMAD.HI.U32 R0, R4, R3, RZ ;  /* 0x0000000304000227 */ /* 0x002fc800078e00ff */
[----:B------:R-:W-:Y:S01]  /*2a3c0*/  IMAD.MOV.U32 R3, RZ, RZ, R4 ;  /* 0x000000ffff037224 */ /* 0x000fe200078e0004 */
[----:B---3--:R-:W-:-:S04]  /*2a3d0*/  @P0 SHF.R.U32.HI R3, RZ, R5, R0 ;  /* 0x00000005ff030219 */ /* 0x008fc80000011600 */
[--C-:B------:R-:W-:Y:S01]  /*2a3e0*/  SHF.R.S32.HI R0, RZ, 0x1f, R3.reuse ;  /* 0x0000001fff007819 */ /* 0x100fe20000011403 */
[----:B------:R-:W-:-:S04]  /*2a3f0*/  IMAD.MOV R7, RZ, RZ, -R3 ;  /* 0x000000ffff077224 */ /* 0x000fc800078e0a03 */
[----:B------:R-:W-:Y:S02]  /*2a400*/  IMAD R7, R11, R7, R4 ;  /* 0x000000070b077224 */ /* 0x000fe400078e0204 */
[----:B------:R-:W-:Y:S02]  /*2a410*/  IMAD R0, R0, UR10, RZ ;  /* 0x0000000a00007c24 */ /* 0x000fe4000f8e02ff */
[----:B------:R-:W-:Y:S02]  /*2a420*/  IMAD.U32 R5, RZ, RZ, UR9 ;  /* 0x00000009ff057e24 */ /* 0x000fe4000f8e00ff */
[----:B------:R-:W-:Y:S01]  /*2a430*/  IMAD R9, R3, UR11, R0 ;  /* 0x0000000b03097c24 */ /* 0x000fe2000f8e0200 */
[----:B------:R-:W-:Y:S01]  /*2a440*/  SHF.R.S32.HI R0, RZ, 0x1f, R7 ;  /* 0x0000001fff007819 */ /* 0x000fe20000011407 */
[----:B------:R-:W-:Y:S01]  /*2a450*/  IMAD.U32 R4, RZ, RZ, UR8 ;  /* 0x00000008ff047e24 */ /* 0x000fe2000f8e00ff */
[----:B------:R-:W-:Y:S01]  /*2a460*/  ULDC.64 UR8, c[0x0][0xc28] ;  /* 0x00030a0000087ab9 */ /* 0x000fe20000000a00 */
[----:B------:R-:W-:-:S02]  /*2a470*/  IMAD.U32 R5, RZ, RZ, UR39 ;  /* 0x00000027ff057e24 */ /* 0x000fc4000f8e00ff */
[----:B------:R-:W-:Y:S02]  /*2a480*/  IMAD R0, R0, UR8, RZ ;  /* 0x0000000800007c24 */ /* 0x000fe4000f8e02ff */
[----:B------:R-:W-:-:S04]  /*2a490*/  IMAD.WIDE.U32 R4, R3, UR10, R4 ;  /* 0x0000000a03047c25 */ /* 0x000fc8000f8e0004 */
[----:B------:R-:W-:Y:S02]  /*2a4a0*/  IMAD.U32 R3, RZ, RZ, UR43 ;  /* 0x0000002bff037e24 */ /* 0x000fe4000f8e00ff */
[----:B------:R-:W-:Y:S02]  /*2a4b0*/  IMAD.IADD R5, R5, 0x1, R9 ;  /* 0x0000000105057824 */ /* 0x000fe400078e0209 */
[----:B------:R-:W-:Y:S02]  /*2a4c0*/  IMAD R21, R7, UR9, R0 ;  /* 0x0000000907157c24 */ /* 0x000fe4000f8e0200 */
[----:B------:R-:W-:Y:S02]  /*2a4d0*/  IMAD R0, R76, R11, RZ ;  /* 0x0000000b4c007224 */ /* 0x000fe400078e02ff */
[----:B------:R-:W-:Y:S02]  /*2a4e0*/  IMAD R3, R3, 0x40, R22 ;  /* 0x0000004003037824 */ /* 0x000fe400078e0216 */
[----:B------:R-:W-:Y:S01]  /*2a4f0*/  IMAD.WIDE.U32 R4, R7, UR8, R4 ;  /* 0x0000000807047c25 */ /* 0x000fe2000f8e0004 */
[----:B------:R-:W-:-:S02]  /*2a500*/  ULDC.64 UR8, c[0x0][0xc00] ;  /* 0x0003000000087ab9 */ /* 0x000fc40000000a00 */
[----:B------:R-:W-:Y:S01]  /*2a510*/  ISETP.GE.AND P0, PT, R3, R0, PT ;  /* 0x000000000300720c */ /* 0x000fe20003f06270 */
[----:B------:R-:W-:Y:S01]  /*2a520*/  IMAD.IADD R21, R5, 0x1, R21 ;  /* 0x0000000105157824 */ /* 0x000fe200078e0215 */
[----:B------:R-:W-:-:S04]  /*2a530*/  LEA R20, P1, R4, UR8, 0x2 ;  /* 0x0000000804147c11 */ /* 0x000fc8000f8210ff */
[----:B------:R-:W-:Y:S01]  /*2a540*/  LEA.HI.X R21, R4, UR9, R21, 0x2, P1 ;  /* 0x0000000904157c11 */ /* 0x000fe200088f1415 */
[----:B------:R0:W1:Y:S04]  /*2a550*/  SHFL.IDX PT, R26, R20, RZ, 0x1c1f ;  /* 0x001c1fff141a7589 */ /* 0x00006800000e0000 */
[----:B------:R0:W2:Y:S02]  /*2a560*/  SHFL.IDX PT, R24, R21, RZ, 0x1c1f ;  /* 0x001c1fff15187589 */ /* 0x0000a400000e0000 */
[----:B------:R-:W-:Y:S05]  /*2a570*/  @P0 BRA `(.L_x_3321) ;  /* 0x0000000800840947 */ /* 0x000fea0003800000 */
[----:B------:R-:W-:Y:S02]  /*2a580*/  ULDC UR4, c[0x0][0xbc8] ;  /* 0x0002f20000047ab9 */ /* 0x000fe40000000800 */
[----:B------:R-:W-:-:S13]  /*2a590*/  ISETP.GE.AND P0, PT, R23, UR4, PT ;  /* 0x0000000417007c0c */ /* 0x000fda000bf06270 */
[----:B------:R-:W3:Y:S01]  /*2a5a0*/  @!P0 LDL.64 R14, [R1+0x240] ;  /* 0x00024000010e8983 */ /* 0x000ee20000100a00 */
[----:B------:R-:W-:Y:S02]  /*2a5b0*/  ISETP.GE.AND P1, PT, R207, UR4, PT ;  /* 0x00000004cf007c0c */ /* 0x000fe4000bf26270 */
[----:B-1----:R-:W-:-:S04]  /*2a5c0*/  @!P0 LEA R8, P2, R23, R26, 0x2 ;  /* 0x0000001a17088211 */ /* 0x002fc800078410ff */
[----:B--2--5:R-:W-:-:S05]  /*2a5d0*/  @!P0 LEA.HI.X R9, R23, R24, R40, 0x2, P2 ;  /* 0x0000001817098211 */ /* 0x024fca00010f1428 */
[----:B---3--:R1:W-:Y:S04]  /*2a5e0*/  @!P0 ST.E.64 desc[UR40][R8.64], R14 ;  /* 0x0000000e08008985 */ /* 0x0083e8000c101b28 */
[----:B------:R-:W2:Y:S01]  /*2a5f0*/  @!P1 LDL.64 R4, [R1+0x250] ;  /* 0x0002500001049983 */ /* 0x000ea20000100a00 */
[----:B------:R-:W-:Y:S02]  /*2a600*/  ISETP.GE.AND P0, PT, R206, UR4, PT ;  /* 0x00000004ce007c0c */ /* 0x000fe4000bf06270 */
[----:B------:R-:W-:-:S04]  /*2a610*/  @!P1 LEA R10, P2, R207, R26, 0x2 ;  /* 0x0000001acf0a9211 */ /* 0x000fc800078410ff */
[----:B------:R-:W-:-:S05]  /*2a620*/  @!P1 LEA.HI.X R11, R207, R24, R39, 0x2, P2 ;  /* 0x00000018cf0b9211 */ /* 0x000fca00010f1427 */
[----:B--2---:R2:W-:Y:S04]  /*2a630*/  @!P1 ST.E.64 desc[UR40][R10.64], R4 ;  /* 0x000000040a009985 */ /* 0x0045e8000c101b28 */
[----:B------:R-:W3:Y:S01]  /*2a640*/  @!P0 LDL.64 R6, [R1+0x260] ;  /* 0x0002600001068983 */ /* 0x000ee20000100a00 */
[----:B------:R-:W-:Y:S02]  /*2a650*/  ISETP.GE.AND P1, PT, R205, UR4, PT ;  /* 0x00000004cd007c0c */ /* 0x000fe4000bf26270 */
[----:B------:R-:W-:-:S04]  /*2a660*/  @!P0 LEA R12, P2, R206, R26, 0x2 ;  /* 0x0000001ace0c8211 */ /* 0x000fc800078410ff */
[----:B------:R-:W-:-:S05]  /*2a670*/  @!P0 LEA.HI.X R13, R206, R24, R38, 0x2, P2 ;  /* 0x00000018ce0d8211 */ /* 0x000fca00010f1426 */
[----:B---3--:R3:W-:Y:S04]  /*2a680*/  @!P0 ST.E.64 desc[UR40][R12.64], R6 ;  /* 0x000000060c008985 */ /* 0x0087e8000c101b28 */
[----:B-1----:R-:W4:Y:S01]  /*2a690*/  @!P1 LDL.64 R8, [R1+0x270] ;  /* 0x0002700001089983 */ /* 0x002f220000100a00 */
[----:B------:R-:W-:Y:S02]  /*2a6a0*/  ISETP.GE.AND P0, PT, R204, UR4, PT ;  /* 0x00000004cc007c0c */ /* 0x000fe4000bf06270 */
[----:B------:R-:W-:-:S04]  /*2a6b0*/  @!P1 LEA R14, P2, R205, R26, 0x2 ;  /* 0x0000001acd0e9211 */ /* 0x000fc800078410ff */
[----:B------:R-:W-:-:S05]  /*2a6c0*/  @!P1 LEA.HI.X R15, R205, R24, R37, 0x2, P2 ;  /* 0x00000018cd0f9211 */ /* 0x000fca00010f1425 */
[----:B----4-:R1:W-:Y:S04]  /*2a6d0*/  @!P1 ST.E.64 desc[UR40][R14.64], R8 ;  /* 0x000000080e009985 */ /* 0x0103e8000c101b28 */
[----:B--2---:R-:W2:Y:S01]  /*2a6e0*/  @!P0 LDL.64 R4, [R1+0x280] ;  /* 0x0002800001048983 */ /* 0x004ea20000100a00 */
[----:B------:R-:W-:Y:S02]  /*2a6f0*/  ISETP.GE.AND P1, PT, R203, UR4, PT ;  /* 0x00000004cb007c0c */ /* 0x000fe4000bf26270 */
[----:B------:R-:W-:-:S04]  /*2a700*/  @!P0 LEA R10, P2, R204, R26, 0x2 ;  /* 0x0000001acc0a8211 */ /* 0x000fc800078410ff */
[----:B------:R-:W-:-:S05]  /*2a710*/  @!P0 LEA.HI.X R11, R204, R24, R36, 0x2, P2 ;  /* 0x00000018cc0b8211 */ /* 0x000fca00010f1424 */
[----:B--2---:R2:W-:Y:S04]  /*2a720*/  @!P0 ST.E.64 desc[UR40][R10.64], R4 ;  /* 0x000000040a008985 */ /* 0x0045e8000c101b28 */
[----:B---3--:R-:W3:Y:S01]  /*2a730*/  @!P1 LDL.64 R6, [R1+0x290] ;  /* 0x0002900001069983 */ /* 0x008ee20000100a00 */
        /* <DEDUP_REMOVED lines=130> */
[----:B------:R-:W-:-:S04]  /*2af60*/  @!P1 LEA R10, P0, R208, R26, 0x2 ;  /* 0x0000001ad00a9211 */ /* 0x000fc800078010ff */
[----:B------:R-:W-:-:S05]  /*2af70*/  @!P1 LEA.HI.X R11, R208, R24, R221, 0x2, P0 ;  /* 0x00000018d00b9211 */ /* 0x000fca00000f14dd */
[----:B--2---:R3:W-:Y:S04]  /*2af80*/  @!P1 ST.E.64 desc[UR40][R10.64], R4 ;  /* 0x000000040a009985 */ /* 0x0047e8000c101b28 */
.L_x_3321:
[----:B------:R-:W-:Y:S05]  /*2af90*/  BSYNC B1 ;  /* 0x0000000000017941 */ /* 0x000fea0003800000 */
.L_x_3320:
[----:B------:R-:W-:Y:S01]  /*2afa0*/  VIADD R3, R3, 0x8 ;  /* 0x0000000803037836 */ /* 0x000fe20000000000 */
[----:B--2---:R2:W4:Y:S04]  /*2afb0*/  SHFL.IDX PT, R24, R21, 0x1, 0x1c1f ;  /* 0x003c1f0015187f89 */ /* 0x00452800000e0000 */
[----:B------:R-:W-:Y:S01]  /*2afc0*/  ISETP.GE.AND P0, PT, R3, R0, PT ;  /* 0x000000000300720c */ /* 0x000fe20003f06270 */
[----:B0-----:R-:W0:-:S12]  /*2afd0*/  SHFL.IDX PT, R20, R20, 0x1, 0x1c1f ;  /* 0x003c1f0014147f89 */ /* 0x001e1800000e0000 */
[----:B--2---:R-:W-:Y:S05]  /*2afe0*/  @P0 BRA `(.L_x_3319) ;  /* 0x0000001800680947 */ /* 0x004fea0003800000 */
[----:B------:R-:W2:Y:S02]  /*2aff0*/  LDC R0, c[0x0][0xbc8] ;  /* 0x0002f200ff007b82 */ /* 0x000ea40000000800 */
[----:B--2---:R-:W-:-:S13]  /*2b000*/  ISETP.GE.AND P1, PT, R23, R0, PT ;  /* 0x000000001700720c */ /* 0x004fda0003f26270 */
[----:B---3--:R-:W2:Y:S01]  /*2b010*/  @!P1 LDL.64 R14, [R1+0x248] ;  /* 0x00024800010e9983 */ /* 0x008ea20000100a00 */
[----:B------:R-:W-:Y:S02]  /*2b020*/  ISETP.GE.AND P2, PT, R207, R0, PT ;  /* 0x00000000cf00720c */ /* 0x000fe40003f46270 */
[----:B0-----:R-:W-:-:S04]  /*2b030*/  @!P1 LEA R8, P0, R23, R20, 0x2 ;  /* 0x0000001417089211 */ /* 0x001fc800078010ff */
[----:B----45:R-:W-:-:S05]  /*2b040*/  @!P1 LEA.HI.X R9, R23, R24, R40, 0x2, P0 ;  /* 0x0000001817099211 */ /* 0x030fca00000f1428 */
[----:B--2---:R0:W-:Y:S04]  /*2b050*/  @!P1 ST.E.64 desc[UR40][R8.64], R14 ;  /* 0x0000000e08009985 */ /* 0x0041e8000c101b28 */
[----:B------:R-:W2:Y:S01]  /*2b060*/  @!P2 LDL.64 R4, [R1+0x258] ;  /* 0x000258000104a983 */ /* 0x000ea20000100a00 */
[----:B------:R-:W-:Y:S02]  /*2b070*/  ISETP.GE.AND P1, PT, R206, R0, PT ;  /* 0x00000000ce00720c */ /* 0x000fe40003f26270 */
[----:B------:R-:W-:-:S04]  /*2b080*/  @!P2 LEA R10, P0, R207, R20, 0x2 ;  /* 0x00000014cf0aa211 */ /* 0x000fc800078010ff */
[----:B------:R-:W-:-:S05]  /*2b090*/  @!P2 LEA.HI.X R11, R207, R24, R39, 0x2, P0 ;  /* 0x00000018cf0ba211 */ /* 0x000fca00000f1427 */
[----:B--2---:R2:W-:Y:S04]  /*2b0a0*/  @!P2 ST.E.64 desc[UR40][R10.64], R4 ;  /* 0x000000040a00a985 */ /* 0x0045e8000c101b28 */
[----:B------:R-:W3:Y:S01]  /*2b0b0*/  @!P1 LDL.64 R6, [R1+0x268] ;  /* 0x0002680001069983 */ /* 0x000ee20000100a00 */
[----:B------:R-:W-:Y:S02]  /*2b0c0*/  ISETP.GE.AND P2, PT, R205, R0, PT ;  /* 0x00000000cd00720c */ /* 0x000fe40003f46270 */
[----:B------:R-:W-:-:S04]  /*2b0d0*/  @!P1 LEA R12, P0, R206, R20, 0x2 ;  /* 0x00000014ce0c9211 */ /* 0x000fc800078010ff */
[----:B------:R-:W-:-:S05]  /*2b0e0*/  @!P1 LEA.HI.X R13, R206, R24, R38, 0x2, P0 ;  /* 0x00000018ce0d9211 */ /* 0x000fca00000f1426 */
[----:B---3--:R3:W-:Y:S04]  /*2b0f0*/  @!P1 ST.E.64 desc[UR40][R12.64], R6 ;  /* 0x000000060c009985 */ /* 0x0087e8000c101b28 */
[----:B0-----:R-:W4:Y:S01]  /*2b100*/  @!P2 LDL.64 R8, [R1+0x278] ;  /* 0x000278000108a983 */ /* 0x001f220000100a00 */
[----:B------:R-:W-:Y:S02]  /*2b110*/  ISETP.GE.AND P1, PT, R204, R0, PT ;  /* 0x00000000cc00720c */ /* 0x000fe40003f26270 */
[----:B------:R-:W-:-:S04]  /*2b120*/  @!P2 LEA R14, P0, R205, R20, 0x2 ;  /* 0x00000014cd0ea211 */ /* 0x000fc800078010ff */
[----:B------:R-:W-:-:S05]  /*2b130*/  @!P2 LEA.HI.X R15, R205, R24, R37, 0x2, P0 ;  /* 0x00000018cd0fa211 */ /* 0x000fca00000f1425 */
[----:B----4-:R0:W-:Y:S04]  /*2b140*/  @!P2 ST.E.64 desc[UR40][R14.64], R8 ;  /* 0x000000080e00a985 */ /* 0x0101e8000c101b28 */
[----:B--2---:R-:W2:Y:S01]  /*2b150*/  @!P1 LDL.64 R4, [R1+0x288] ;  /* 0x0002880001049983 */ /* 0x004ea20000100a00 */
[----:B------:R-:W-:Y:S02]  /*2b160*/  ISETP.GE.AND P2, PT, R203, R0, PT ;  /* 0x00000000cb00720c */ /* 0x000fe40003f46270 */
[----:B------:R-:W-:-:S04]  /*2b170*/  @!P1 LEA R10, P0, R204, R20, 0x2 ;  /* 0x00000014cc0a9211 */ /* 0x000fc800078010ff */
[----:B------:R-:W-:-:S05]  /*2b180*/  @!P1 LEA.HI.X R11, R204, R24, R36, 0x2, P0 ;  /* 0x00000018cc0b9211 */ /* 0x000fca00000f1424 */
[----:B--2---:R2:W-:Y:S04]  /*2b190*/  @!P1 ST.E.64 desc[UR40][R10.64], R4 ;  /* 0x000000040a009985 */ /* 0x0045e8000c101b28 */
[----:B---3--:R-:W3:Y:S01]  /*2b1a0*/  @!P2 LDL.64 R6, [R1+0x298] ;  /* 0x000298000106a983 */ /* 0x008ee20000100a00 */
        /* <DEDUP_REMOVED lines=119> */
[----:B---3--:R-:W2:Y:S01]  /*2b920*/  @!P2 LDL.64 R6, [R1+0x418] ;  /* 0x000418000106a983 */ /* 0x008ea20000100a00 */
[C---:B------:R-:W-:Y:S01]  /*2b930*/  @!P2 LEA R12, P0, R163.reuse, R20, 0x2 ;  /* 0x00000014a30ca211 */ /* 0x040fe200078010ff */
[----:B------:R-:W-:Y:S01]  /*2b940*/  BSSY B1, `(.L_x_3322) ;  /* 0x000000a000017945 */ /* 0x000fe20003800000 */
[----:B------:R-:W-:Y:S02]  /*2b950*/  ISETP.GE.AND P1, PT, R208, R0, PT ;  /* 0x00000000d000720c */ /* 0x000fe40003f26270 */
[----:B------:R-:W-:Y:S02]  /*2b960*/  @!P2 LEA.HI.X R13, R163, R24, R223, 0x2, P0 ;  /* 0x00000018a30da211 */ /* 0x000fe400000f14df */
[----:B------:R-:W-:-:S03]  /*2b970*/  ISETP.GE.AND P0, PT, R209, R0, PT ;  /* 0x00000000d100720c */ /* 0x000fc60003f06270 */
[----:B--2---:R0:W-:Y:S10]  /*2b980*/  @!P2 ST.E.64 desc[UR40][R12.64], R6 ;  /* 0x000000060c00a985 */ /* 0x0041f4000c101b28 */
[----:B------:R-:W-:Y:S05]  /*2b990*/  @P0 BRA `(.L_x_3323) ;  /* 0x0000000000100947 */ /* 0x000fea0003800000 */
[----:B0-----:R-:W2:Y:S01]  /*2b9a0*/  LDL.64 R6, [R1+0x428] ;  /* 0x0004280001067983 */ /* 0x001ea20000100a00 */
[----:B------:R-:W-:-:S04]  /*2b9b0*/  LEA R4, P0, R209, R20, 0x2 ;  /* 0x00000014d1047211 */ /* 0x000fc800078010ff */
[----:B------:R-:W-:-:S05]  /*2b9c0*/  LEA.HI.X R5, R209, R24, R222, 0x2, P0 ;  /* 0x00000018d1057211 */ /* 0x000fca00000f14de */
[----:B--2---:R2:W-:Y:S04]  /*2b9d0*/  ST.E.64 desc[UR40][R4.64], R6 ;  /* 0x0000000604007985 */ /* 0x0045e8000c101b28 */
.L_x_3323:
[----:B------:R-:W-:Y:S05]  /*2b9e0*/  BSYNC B1 ;  /* 0x0000000000017941 */ /* 0x000fea0003800000 */
.L_x_3322:
[----:B------:R-:W-:Y:S05]  /*2b9f0*/  @P1 BRA `(.L_x_3319) ;  /* 0x0000000c00e41947 */ /* 0x000fea0003800000 */
[----:B0-2---:R-:W2:Y:S01]  /*2ba00*/  LDL.64 R6, [R1+0x438] ;  /* 0x0004380001067983 */ /* 0x005ea20000100a00 */
[----:B------:R-:W-:-:S04]  /*2ba10*/  LEA R4, P0, R208, R20, 0x2 ;  /* 0x00000014d0047211 */ /* 0x000fc800078010ff */
[----:B------:R-:W-:-:S05]  /*2ba20*/  LEA.HI.X R5, R208, R24, R221, 0x2, P0 ;  /* 0x00000018d0057211 */ /* 0x000fca00000f14dd */
[----:B--2---:R0:W-:Y:S01]  /*2ba30*/  ST.E.64 desc[UR40][R4.64], R6 ;  /* 0x0000000604007985 */ /* 0x0041e2000c101b28 */
[----:B------:R-:W-:Y:S05]  /*2ba40*/  BRA `(.L_x_3319) ;  /* 0x0000000c00d07947 */ /* 0x000fea0003800000 */
.L_x_3312:
        /* <DEDUP_REMOVED lines=11> */
[----:B------:R-:W2:Y:S01]  /*2bb00*/  @P1 LDG.E R3, desc[UR40][R4.64] ;  /* 0x0000002804031981 */ /* 0x000ea2000c1e1900 */
        /* <DEDUP_REMOVED lines=9> */
[----:B------:R-:W-:Y:S01]  /*2bba0*/  ISETP.GT.AND P0, PT, R218, 0x3f, PT ;  /* 0x0000003fda00780c */ /* 0x000fe20003f04270 */
[----:B------:R-:W-:Y:S01]  /*2bbb0*/  UMOV UR4, URZ ;  /* 0x0000003f00047c82 */ /* 0x000fe20008000000 */
[----:B------:R-:W-:-:S08]  /*2bbc0*/  ULOP3.LUT UR11, UR42, 0xffff, URZ, 0xc0, !UPT ;  /* 0x0000ffff2a0b7892 */ /* 0x000fd0000f8ec03f */
[----:B------:R-:W-:Y:S01]  /*2bbd0*/  @!UP1 ULDC UR8, c[0x0][0xbd4] ;  /* 0x0002f50000089ab9 */ /* 0x000fe20000000800 */
[----:B--2---:R-:W-:Y:S01]  /*2bbe0*/  @P1 R2UR UR4, R3 ;  /* 0x00000000030412ca */ /* 0x004fe200000e0000 */
[----:B0-----:R-:W-:-:S14]  /*2bbf0*/  @P2 BRA `(.L_x_3324) ;  /* 0x0000000000102947 */ /* 0x001fdc0003800000 */
[----:B------:R-:W-:Y:S05]  /*2bc00*/  @!P1 BRA `(.L_x_3324) ;  /* 0x00000000000c9947 */ /* 0x000fea0003800000 */
[----:B------:R-:W2:Y:S04]  /*2bc10*/  LDG.E R3, desc[UR40][R4.64] ;  /* 0x0000002804037981 */ /* 0x000ea8000c1e1900 */
[----:B-----5:R-:W2:Y:S02]  /*2bc20*/  LDG.E R0, desc[UR40][R4.64+0x4] ;  /* 0x0000042804007981 */ /* 0x020ea4000c1e1900 */
[----:B--2---:R-:W-:-:S07]  /*2bc30*/  IMAD.IADD R0, R0, 0x1, -R3 ;  /* 0x0000000100007824 */ /* 0x004fce00078e0a03 */
.L_x_3324:
[----:B------:R-:W-:Y:S01]  /*2bc40*/  USHF.R.S32.HI UR10, URZ, 0x1f, UR44 ;  /* 0x0000001f3f0a7899 */ /* 0x000fe2000801142c */
[----:B------:R-:W-:Y:S01]  /*2bc50*/  BSSY B1, `(.L_x_3325) ;  /* 0x000003c000017945 */ /* 0x000fe20003800000 */
[----:B------:R-:W-:Y:S02]  /*2bc60*/  USHF.R.S32.HI UR23, URZ, 0x1f, UR4 ;  /* 0x0000001f3f177899 */ /* 0x000fe40008011404 */
[----:B------:R-:W-:Y:S02]  /*2bc70*/  USEL UR9, UR44, URZ, !UP0 ;  /* 0x0000003f2c097287 */ /* 0x000fe4000c000000 */
[----:B------:R-:W-:Y:S01]  /*2bc80*/  USEL UR10, UR10, URZ, !UP0 ;  /* 0x0000003f0a0a7287 */ /* 0x000fe2000c000000 */
[----:B------:R-:W-:Y:S11]  /*2bc90*/  @P0 BRA `(.L_x_3326) ;  /* 0x0000000000dc0947 */ /* 0x000ff60003800000 */
        /* <DEDUP_REMOVED lines=17> */
[----:B------:R-:W-:Y:S02]  /*2bdb0*/  UIMAD UR15, UR15, UR9, URZ ;  /* 0x000000090f0f72a4 */ /* 0x000fe4000f8e023f */
[----:B------:R-:W1:Y:S01]  /*2bdc0*/  @P0 LDC R5, c[0x0][0xcf0] ;  /* 0x00033c00ff050b82 */ /* 0x000e620000000800 */
[----:B------:R-:W-:Y:S01]  /*2bdd0*/  ULDC.64 UR12, c[0x0][UR21+0x218] ;  /* 0x00008600150c7abb */ /* 0x000fe20008000a00 */
[----:B------:R-:W-:-:S02]  /*2bde0*/  UIMAD.WIDE.U32 UR24, UR16, UR20, URZ ;  /* 0x00000014101872a5 */ /* 0x000fc4000f8e003f */
[----:B------:R-:W-:Y:S02]  /*2bdf0*/  UIMAD.WIDE.U32 UR18, UR12, UR11, URZ ;  /* 0x0000000b0c1272a5 */ /* 0x000fe4000f8e003f */
[----:B------:R-:W-:Y:S02]  /*2be00*/  UIMAD UR22, UR13, UR11, URZ ;  /* 0x0000000b0d1672a4 */ /* 0x000fe4000f8e023f */
[----:B------:R-:W-:Y:S02]  /*2be10*/  UIMAD UR16, UR17, UR20, URZ ;  /* 0x00000014111072a4 */ /* 0x000fe4000f8e023f */
[----:B------:R-:W-:Y:S02]  /*2be20*/  UIMAD.WIDE.U32 UR12, UR14, UR9, URZ ;  /* 0x000000090e0c72a5 */ /* 0x000fe4000f8e003f */
[----:B------:R-:W-:Y:S02]  /*2be30*/  UIMAD UR15, UR14, UR10, UR15 ;  /* 0x0000000a0e0f72a4 */ /* 0x000fe4000f8e020f */
[----:B------:R-:W-:Y:S01]  /*2be40*/  UIADD3 UR16, UR25, UR16, URZ ;  /* 0x0000001019107290 */ /* 0x000fe2000fffe03f */
[----:B0-----:R-:W-:Y:S01]  /*2be50*/  @P0 IMAD.HI.U32 R4, R6, R3, RZ ;  /* 0x0000000306040227 */ /* 0x001fe200078e00ff */
[----:B------:R-:W-:-:S02]  /*2be60*/  UIADD3 UR22, UR19, UR22, URZ ;  /* 0x0000001613167290 */ /* 0x000fc4000fffe03f */
[----:B------:R-:W-:Y:S01]  /*2be70*/  UIADD3 UR18, UP1, UP2, UR12, UR18, UR4 ;  /* 0x000000120c127290 */ /* 0x000fe2000fa3e004 */
[----:B------:R-:W-:Y:S01]  /*2be80*/  IMAD.MOV.U32 R3, RZ, RZ, R6 ;  /* 0x000000ffff037224 */ /* 0x000fe200078e0006 */
[----:B------:R-:W-:Y:S01]  /*2be90*/  UIADD3 UR14, UR13, UR15, URZ ;  /* 0x0000000f0d0e7290 */ /* 0x000fe2000fffe03f */
        /* <DEDUP_REMOVED lines=23> */
.L_x_3326:
[----:B------:R-:W-:Y:S05]  /*2c010*/  BSYNC B1 ;  /* 0x0000000000017941 */ /* 0x000fea0003800000 */
.L_x_3325:
        /* <DEDUP_REMOVED lines=8> */
[----:B------:R-:W-:Y:S01]  /*2c0a0*/  ISETP.GE.AND P2, PT, R160, UR16, PT ;  /* 0x00000010a0007c0c */ /* 0x000fe2000bf46270 */
[----:B------:R-:W-:Y:S01]  /*2c0b0*/  UIMAD.WIDE.U32 UR12, UR4, UR14, URZ ;  /* 0x0000000e040c72a5 */ /* 0x000fe2000f8e003f */
[----:B0-----:R-:W-:Y:S01]  /*2c0c0*/  SEL R6, RZ, 0xffffffff, P1 ;  /* 0xffffffffff067807 */ /* 0x001fe20000800000 */
[----:B------:R-:W-:Y:S01]  /*2c0d0*/  UIMAD UR8, UR4, UR15, UR8 ;  /* 0x0000000f040872a4 */ /* 0x000fe2000f8e0208 */
[----:B------:R-:W-:Y:S01]  /*2c0e0*/  SEL R4, RZ, 0x1, P2 ;  /* 0x00000001ff047807 */ /* 0x000fe20001000000 */
[----:B------:R-:W-:Y:S01]  /*2c0f0*/  IMAD R3, R220, 0x20, R210 ;  /* 0x00000020dc037824 */ /* 0x000fe200078e02d2 */
[----:B------:R-:W-:Y:S01]  /*2c100*/  ISETP.GE.AND P2, PT, R158, UR16, PT ;  /* 0x000000109e007c0c */ /* 0x000fe2000bf46270 */
[----:B------:R-:W-:Y:S01]  /*2c110*/  IMAD.SHL.U32 R9, R6, 0x2, RZ ;  /* 0x0000000206097824 */ /* 0x000fe200078e00ff */
[----:B------:R-:W-:Y:S01]  /*2c120*/  UIADD3 UR13, UR13, UR8, URZ ;  /* 0x000000080d0d7290 */ /* 0x000fe2000fffe03f */
[----:B------:R-:W-:Y:S01]  /*2c130*/  IMAD.U32 R8, RZ, RZ, UR43 ;  /* 0x0000002bff087e24 */ /* 0x000fe2000f8e00ff */
[----:B------:R-:W-:Y:S01]  /*2c140*/  ULDC.64 UR14, c[0x0][0xbe8] ;  /* 0x0002fa00000e7ab9 */ /* 0x000fe20000000a00 */
[----:B------:R-:W-:Y:S01]  /*2c150*/  ISETP.GE.AND P1, PT, R157, UR16, PT ;  /* 0x000000109d007c0c */ /* 0x000fe2000bf26270 */
[----:B------:R-:W-:Y:S01]  /*2c160*/  UIMAD.WIDE.U32 UR12, UR11, UR14, UR12 ;  /* 0x0000000e0b0c72a5 */ /* 0x000fe2000f8e000c */
[----:B------:R-:W-:Y:S01]  /*2c170*/  LOP3.LUT R6, R9, 0x2, R4, 0xe2, !PT ;  /* 0x0000000209067812 */ /* 0x000fe200078ee204 */
[----:B------:R-:W-:Y:S01]  /*2c180*/  IMAD R8, R8, 0x40, R3 ;  /* 0x0000004008087824 */ /* 0x000fe200078e0203 */
[----:B------:R-:W-:Y:S01]  /*2c190*/  SEL R4, RZ, 0xffffffff, P2 ;  /* 0xffffffffff047807 */ /* 0x000fe20001000000 */
[----:B------:R-:W-:Y:S01]  /*2c1a0*/  UIMAD UR13, UR11, UR15, UR13 ;  /* 0x0000000f0b0d72a4 */ /* 0x000fe2000f8e020d */
[----:B------:R-:W-:Y:S01]  /*2c1b0*/  SEL R9, RZ, 0xffffffff, P1 ;  /* 0xffffffffff097807 */ /* 0x000fe20000800000 */
[----:B------:R-:W-:Y:S01]  /*2c1c0*/  IMAD.MOV.U32 R3, RZ, RZ, R8 ;  /* 0x000000ffff037224 */ /* 0x000fe200078e0008 */
[----:B-1----:R-:W-:Y:S01]  /*2c1d0*/  ISETP.NE.AND P0, PT, R11, 0x1, PT ;  /* 0x000000010b00780c */ /* 0x002fe20003f05270 */
[----:B------:R-:W-:Y:S01]  /*2c1e0*/  ULDC.64 UR14, c[0x0][0xbf0] ;  /* 0x0002fc00000e7ab9 */ /* 0x000fe20000000a00 */
[----:B------:R-:W-:Y:S01]  /*2c1f0*/  IMAD.SHL.U32 R13, R4, 0x4, RZ ;  /* 0x00000004040d7824 */ /* 0x000fe200078e00ff */
[----:B------:R-:W-:Y:S01]  /*2c200*/  UIMAD UR10, UR10, UR14, URZ ;  /* 0x0000000e0a0a72a4 */ /* 0x000fe2000f8e023f */
[----:B------:R-:W-:Y:S01]  /*2c210*/  IMAD.SHL.U32 R9, R9, 0x8, RZ ;  /* 0x0000000809097824 */ /* 0x000fe200078e00ff */
[----:B------:R-:W-:Y:S01]  /*2c220*/  ISETP.GE.AND P2, PT, R161, UR16, PT ;  /* 0x00000010a1007c0c */ /* 0x000fe2000bf46270 */
[----:B-----5:R-:W-:Y:S01]  /*2c230*/  IMAD R25, R0, R11, RZ ;  /* 0x0000000b00197224 */ /* 0x020fe200078e02ff */
[----:B------:R-:W-:Y:S01]  /*2c240*/  UIMAD UR4, UR9, UR15, UR10 ;  /* 0x0000000f090472a4 */ /* 0x000fe2000f8e020a */
[----:B------:R-:W-:Y:S01]  /*2c250*/  LOP3.LUT R6, R13, 0x4, R6, 0xe2, !PT ;  /* 0x000000040d067812 */ /* 0x000fe200078ee206 */
[----:B------:R-:W-:Y:S01]  /*2c260*/  UIMAD.WIDE.U32 UR8, UR9, UR14, UR12 ;  /* 0x0000000e090872a5 */ /* 0x000fe2000f8e000c */
[----:B------:R-:W-:Y:S01]  /*2c270*/  SEL R0, RZ, 0x80, P2 ;  /* 0x00000080ff007807 */ /* 0x000fe20001000000 */
[----:B------:R-:W-:Y:S01]  /*2c280*/  BSSY B1, `(.L_x_3327) ;  /* 0x000004c000017945 */ /* 0x000fe20003800000 */
[----:B------:R-:W-:Y:S01]  /*2c290*/  LOP3.LUT R10, R9, 0x8, R6, 0xe2, !PT ;  /* 0x00000008090a7812 */ /* 0x000fe200078ee206 */
[----:B------:R-:W0:Y:S01]  /*2c2a0*/  @P0 LDC R5, c[0x0][0xcec] ;  /* 0x00033b00ff050b82 */ /* 0x000e220000000800 */
[----:B------:R-:W-:-:S07]  /*2c2b0*/  UIADD3 UR4, UR9, UR4, URZ ;  /* 0x0000000409047290 */ /* 0x000fce000fffe03f */
[----:B------:R-:W1:Y:S01]  /*2c2c0*/  @P0 LDC R7, c[0x0][0xcf0] ;  /* 0x00033c00ff070b82 */ /* 0x000e620000000800 */
        /* <DEDUP_REMOVED lines=13> */
[----:B------:R-:W-:Y:S02]  /*2c3a0*/  IMAD R7, R11, R7, R8 ;  /* 0x000000070b077224 */ /* 0x000fe400078e0208 */
[----:B------:R-:W-:Y:S02]  /*2c3b0*/  IMAD.SHL.U32 R13, R9, 0x10, RZ ;  /* 0x00000010090d7824 */ /* 0x000fe400078e00ff */
[----:B------:R-:W-:Y:S01]  /*2c3c0*/  IMAD R9, R3, UR9, R6 ;  /* 0x0000000903097c24 */ /* 0x000fe2000f8e0206 */
[----:B------:R-:W-:Y:S01]  /*2c3d0*/  SEL R6, RZ, 0xffffffff, P0 ;  /* 0xffffffffff067807 */ /* 0x000fe20000000000 */
[----:B------:R-:W-:Y:S01]  /*2c3e0*/  ULDC.64 UR8, c[0x0][0xbd8] ;  /* 0x0002f60000087ab9 */ /* 0x000fe20000000a00 */
[----:B------:R-:W-:Y:S01]  /*2c3f0*/  SHF.R.S32.HI R3, RZ, 0x1f, R7 ;  /* 0x0000001fff037819 */ /* 0x000fe20000011407 */
[----:B------:R-:W-:Y:S01]  /*2c400*/  IMAD.IADD R5, R5, 0x1, R9 ;  /* 0x0000000105057824 */ /* 0x000fe200078e0209 */
[----:B------:R-:W-:Y:S01]  /*2c410*/  LOP3.LUT R10, R13, 0x10, R10, 0xe2, !PT ;  /* 0x000000100d0a7812 */ /* 0x000fe200078ee20a */
[----:B------:R-:W-:Y:S01]  /*2c420*/  IMAD.SHL.U32 R13, R6, 0x20, RZ ;  /* 0x00000020060d7824 */ /* 0x000fe200078e00ff */
[----:B------:R-:W-:Y:S01]  /*2c430*/  ISETP.GE.AND P0, PT, R162, UR16, PT ;  /* 0x00000010a2007c0c */ /* 0x000fe2000bf06270 */
[----:B------:R-:W-:-:S02]  /*2c440*/  IMAD R6, R3, UR8, RZ ;  /* 0x0000000803067c24 */ /* 0x000fc4000f8e02ff */
[----:B------:R-:W-:Y:S01]  /*2c450*/  IMAD.WIDE.U32 R4, R7, UR8, R4 ;  /* 0x0000000807047c25 */ /* 0x000fe2000f8e0004 */
[----:B------:R-:W-:-:S03]  /*2c460*/  LOP3.LUT R10, R13, 0x20, R10, 0xe2, !PT ;  /* 0x000000200d0a7812 */ /* 0x000fc600078ee20a */
[----:B------:R-:W-:Y:S01]  /*2c470*/  IMAD R3, R7, UR9, R6 ;  /* 0x0000000907037c24 */ /* 0x000fe2000f8e0206 */
[----:B------:R-:W-:Y:S01]  /*2c480*/  ULDC.64 UR8, c[0x0][0xb80] ;  /* 0x0002e00000087ab9 */ /* 0x000fe20000000a00 */
[----:B------:R-:W-:Y:S01]  /*2c490*/  IMAD.U32 R7, RZ, RZ, UR43 ;  /* 0x0000002bff077e24 */ /* 0x000fe2000f8e00ff */
[C---:B------:R-:W-:Y:S01]  /*2c4a0*/  LEA R20, P1, R4.reuse, UR8, 0x1 ;  /* 0x0000000804147c11 */ /* 0x040fe2000f8208ff */
[----:B------:R-:W-:Y:S02]  /*2c4b0*/  IMAD.IADD R3, R5, 0x1, R3 ;  /* 0x0000000105037824 */ /* 0x000fe400078e0203 */
[----:B------:R-:W-:Y:S01]  /*2c4c0*/  IMAD R26, R7, 0x40, R210 ;  /* 0x00000040071a7824 */ /* 0x000fe200078e02d2 */
[----:B------:R-:W-:Y:S01]  /*2c4d0*/  SEL R7, RZ, 0x40, P0 ;  /* 0x00000040ff077807 */ /* 0x000fe20000000000 */
[----:B------:R0:W1:Y:S01]  /*2c4e0*/  SHFL.IDX PT, R6, R20, RZ, 0x181f ;  /* 0x00181fff14067589 */ /* 0x00006200000e0000 */
[----:B------:R-:W-:Y:S02]  /*2c4f0*/  LEA.HI.X R3, R4, UR9, R3, 0x1, P1 ;  /* 0x0000000904037c11 */ /* 0x000fe400088f0c03 */
[----:B------:R-:W-:-:S02]  /*2c500*/  ISETP.GE.AND P0, PT, R26, R25, PT ;  /* 0x000000191a00720c */ /* 0x000fc40003f06270 */
[----:B------:R-:W-:Y:S02]  /*2c510*/  LOP3.LUT R21, R10, R7, RZ, 0xfc, !PT ;  /* 0x000000070a157212 */ /* 0x000fe400078efcff */
[----:B------:R0:W2:Y:S02]  /*2c520*/  SHFL.IDX PT, R7, R3, RZ, 0x181f ;  /* 0x00181fff03077589 */ /* 0x0000a400000e0000 */
        /* <DEDUP_REMOVED lines=33> */
.L_x_3328:
[----:B------:R-:W-:Y:S05]  /*2c740*/  BSYNC B1 ;  /* 0x0000000000017941 */ /* 0x000fea0003800000 */
.L_x_3327:
        /* <DEDUP_REMOVED lines=9> */
[----:B------:R-:W-:-:S05]  /*2c7e0*/  LOP3.LUT P1, RZ, R21, 0x40, RZ, 0xc0, !PT ;  /* 0x0000004015ff7812 */ /* 0x000fca000782c0ff */
[CC--:B-1----:R-:W-:Y:S02]  /*2c7f0*/  @!P2 LEA R8, P0, R159.reuse, R6.reuse, 0x1 ;  /* 0x000000069f08a211 */ /* 0x0c2fe400078008ff */
[----:B--2---:R-:W-:Y:S02]  /*2c800*/  @!P3 IMAD.WIDE R4, R160, 0x2, R6 ;  /* 0x00000002a004b825 */ /* 0x004fe400078e0206 */
[-C--:B------:R-:W-:Y:S02]  /*2c810*/  @!P2 LEA.HI.X R9, R159, R7.reuse, R217, 0x1, P0 ;  /* 0x000000079f09a211 */ /* 0x080fe400000f0cd9 */
[----:B------:R-:W-:Y:S01]  /*2c820*/  @!P5 LEA R10, P0, R158, R6, 0x1 ;  /* 0x000000069e0ad211 */ /* 0x000fe200078008ff */
[----:B------:R0:W-:Y:S01]  /*2c830*/  @!P3 ST.E.128 desc[UR40][R4.64], RZ ;  /* 0x000000ff0400b985 */ /* 0x0001e2000c101d28 */
[----:B------:R-:W-:Y:S02]  /*2c840*/  ISETP.GE.AND P3, PT, R156, UR16, PT ;  /* 0x000000109c007c0c */ /* 0x000fe4000bf66270 */
[----:B------:R-:W-:Y:S01]  /*2c850*/  @!P5 LEA.HI.X R11, R158, R7, R216, 0x1, P0 ;  /* 0x000000079e0bd211 */ /* 0x000fe200000f0cd8 */
[----:B------:R1:W-:Y:S01]  /*2c860*/  @!P2 ST.E.128 desc[UR40][R8.64], RZ ;  /* 0x000000ff0800a985 */ /* 0x0003e2000c101d28 */
[----:B------:R-:W-:-:S02]  /*2c870*/  ISETP.GE.AND P2, PT, R17, UR16, PT ;  /* 0x0000001011007c0c */ /* 0x000fc4000bf46270 */
[----:B------:R-:W-:Y:S01]  /*2c880*/  LOP3.LUT P0, RZ, R24, 0x80, RZ, 0xc0, !PT ;  /* 0x0000008018ff7812 */ /* 0x000fe2000780c0ff */
[----:B------:R1:W-:Y:S01]  /*2c890*/  @!P5 ST.E.128 desc[UR40][R10.64], RZ ;  /* 0x000000ff0a00d985 */ /* 0x0003e2000c101d28 */
[----:B------:R-:W-:-:S04]  /*2c8a0*/  @!P4 LEA R12, P6, R157, R6, 0x1 ;  /* 0x000000069d0cc211 */ /* 0x000fc800078c08ff */
[----:B------:R-:W-:Y:S02]  /*2c8b0*/  @!P4 LEA.HI.X R13, R157, R7, R215, 0x1, P6 ;  /* 0x000000079d0dc211 */ /* 0x000fe400030f0cd7 */
[----:B------:R-:W-:-:S03]  /*2c8c0*/  @!P3 LEA R14, P5, R156, R6, 0x1 ;  /* 0x000000069c0eb211 */ /* 0x000fc600078a08ff */
[----:B------:R1:W-:Y:S01]  /*2c8d0*/  @!P4 ST.E.128 desc[UR40][R12.64], RZ ;  /* 0x000000ff0c00c985 */ /* 0x0003e2000c101d28 */
[-C--:B0-----:R-:W-:Y:S02]  /*2c8e0*/  @!P2 LEA R4, P6, R17, R6.reuse, 0x1 ;  /* 0x000000061104a211 */ /* 0x081fe400078c08ff */
        /* <DEDUP_REMOVED lines=10> */
.L_x_3319:
[----:B------:R-:W-:Y:S05]  /*2c990*/  BSYNC B0 ;  /* 0x0000000000007941 */ /* 0x000fea0003800000 */
.L_x_3311:
[----:B------:R-:W-:Y:S02]  /*2c9a0*/  ULDC UR4, c[0x0][0xd3c] ;  /* 0x00034f0000047ab9 */ /* 0x000fe40000000800 */
[----:B------:R-:W-:-:S06]  /*2c9b0*/  UISETP.GE.AND UP0, UPT, UR6, UR4, UPT ;  /* 0x000000040600728c */ /* 0x000fcc000bf06270 */
[----:B------:R-:W-:-:S13]  /*2c9c0*/  PLOP3.LUT P0, PT, PT, PT, UP0, 0x80, 0x0 ;  /* 0x000000000000781c */ /* 0x000fda0003f0f008 */
[----:B------:R-:W-:Y:S05]  /*2c9d0*/  @!P0 BRA `(.L_x_3329) ;  /* 0xfffffd4800e88947 */ /* 0x000fea000383ffff */
[----:B------:R-:W-:Y:S05]  /*2c9e0*/  EXIT ;  /* 0x000000000000794d */ /* 0x000fea0003800000 */
.L_x_3189:
        /* <DEDUP_REMOVED lines=14> */
[----:B0-----:R0:W-:Y:S01]  /*2cad0*/  STL.128 [R1+0x440], R4 ;  /* 0x0004400401007387 */ /* 0x0011e20000100c00 */
[----:B------:R-:W-:Y:S06]  /*2cae0*/  BAR.ARV 0x4, 0x180 ;  /* 0x0106000000007b1d */ /* 0x000fec0000002000 */
[----:B------:R-:W-:Y:S05]  /*2caf0*/  BRA `(.L_x_3331) ;  /* 0x0000000c00b47947 */ /* 0x000fea0003800000 */
.L_x_3330:
[----:B------:R-:W0:Y:S01]  /*2cb00*/  S2R R0, SR_TID.X ;  /* 0x0000000000007919 */ /* 0x000e220000002100 */
[----:B------:R-:W-:Y:S01]  /*2cb10*/  ULDC UR4, c[0x0][0xd3c] ;  /* 0x00034f0000047ab9 */ /* 0x000fe20000000800 */
[----:B------:R-:W1:Y:S01]  /*2cb20*/  S2UR UR6, SR_CTAID.X ;  /* 0x00000000000679c3 */ /* 0x000e620000002500 */
[----:B------:R-:W-:Y:S01]  /*2cb30*/  ULDC UR5, c[0x0][0xd38] ;  /* 0x00034e0000057ab9 */ /* 0x000fe20000000800 */
[----:B0-----:R-:W-:-:S04]  /*2cb40*/  LOP3.LUT R0, R0, 0x1f, RZ, 0xc0, !PT ;  /* 0x0000001f00007812 */ /* 0x001fc800078ec0ff */
[----:B------:R-:W-:-:S04]  /*2cb50*/  ISETP.NE.AND P0, PT, R0, 0x1f, PT ;  /* 0x0000001f0000780c */ /* 0x000fc80003f05270 */
[----:B------:R-:W-:-:S13]  /*2cb60*/  ISETP.GE.OR P1, PT, R0, UR4, !P0 ;  /* 0x0000000400007c0c */ /* 0x000fda000c726670 */
[----:B------:R-:W0:Y:S08]  /*2cb70*/  @!P1 LDC.64 R2, c[0x0][0xd80] ;  /* 0x00036000ff029b82 */ /* 0x000e300000000a00 */
[----:B------:R-:W2:Y:S01]  /*2cb80*/  @!P1 LDC.64 R4, c[0x0][0xd78] ;  /* 0x00035e00ff049b82 */ /* 0x000ea20000000a00 */
[----:B0-----:R-:W-:-:S05]  /*2cb90*/  @!P1 IMAD.WIDE.U32 R2, R0, 0x4, R2 ;  /* 0x0000000400029825 */ /* 0x001fca00078e0002 */
[----:B------:R2:W3:Y:S02]  /*2cba0*/  @!P1 LDG.E R6, desc[UR40][R2.64] ;  /* 0x0000002802069981 */ /* 0x0004e4000c1e1900 */
[----:B--2---:R-:W-:-:S04]  /*2cbb0*/  @!P1 IMAD.WIDE.U32 R2, R0, 0x4, R4 ;  /* 0x0000000400029825 */ /* 0x004fc800078e0004 */
[----:B------:R-:W-:-:S06]  /*2cbc0*/  IMAD.MOV.U32 R5, RZ, RZ, RZ ;  /* 0x000000ffff057224 */ /* 0x000fcc00078e00ff */
        /* <DEDUP_REMOVED lines=31> */
.L_x_3334:
        /* <DEDUP_REMOVED lines=12> */
[----:B0-----:R-:W-:-:S05]  /*2ce80*/  @!P6 IMAD.WIDE R2, R9, 0x4, R2 ;  /* 0x000000040902e825 */ /* 0x001fca00078e0202 */
[----:B------:R1:W2:Y:S02]  /*2ce90*/  @!P6 LDG.E R6, desc[UR40][R2.64] ;  /* 0x000000280206e981 */ /* 0x0002a4000c1e1900 */
[----:B-1----:R-:W-:-:S04]  /*2cea0*/  @!P6 IMAD.WIDE R2, R9, 0x4, R4 ;  /* 0x000000040902e825 */ /* 0x002fc800078e0204 */
[----:B------:R-:W-:-:S06]  /*2ceb0*/  IMAD.MOV.U32 R5, RZ, RZ, RZ ;  /* 0x000000ffff057224 */ /* 0x000fcc00078e00ff */
        /* <DEDUP_REMOVED lines=23> */
.L_x_3332:
        /* <DEDUP_REMOVED lines=10> */
[----:B------:R-:W-:-:S06]  /*2d0d0*/  VIADD R8, R10, 0xffffffff ;  /* 0xffffffff0a087836 */ /* 0x000fcc0000000000 */
[----:B------:R3:W4:Y:S02]  /*2d0e0*/  SHFL.IDX PT, R8, R3, R8, 0x1f ;  /* 0x00001f0803087589 */ /* 0x00072400000e0000 */
.L_x_3335:
[----:B----4-:R-:W-:Y:S01]  /*2d0f0*/  IMAD R2, R8, UR5, R9 ;  /* 0x0000000508027c24 */ /* 0x010fe2000f8e0209 */
[----:B-1----:R-:W-:Y:S01]  /*2d100*/  ISETP.NE.AND P0, PT, R7, 0x1, PT ;  /* 0x000000010700780c */ /* 0x002fe20003f05270 */
[----:B------:R-:W-:-:S03]  /*2d110*/  VIADD R12, R10, UR4 ;  /* 0x000000040a0c7c36 */ /* 0x000fc60008000000 */
[----:B------:R1:W-:Y:S01]  /*2d120*/  STL [R1+0x440], R2 ;  /* 0x0004400201007387 */ /* 0x0003e20000100800 */
[----:B0-----:R-:W-:-:S03]  /*2d130*/  IADD3 R5, -R2, UR6, RZ ;  /* 0x0000000602057c10 */ /* 0x001fc6000fffe1ff */
[----:B------:R1:W-:Y:S05]  /*2d140*/  STL [R1+0x44c], R12 ;  /* 0x00044c0c01007387 */ /* 0x0003ea0000100800 */
[----:B------:R-:W-:Y:S05]  /*2d150*/  @!P0 BRA `(.L_x_3336) ;  /* 0x0000000000e08947 */ /* 0x000fea0003800000 */
[-C--:B--2---:R-:W-:Y:S02]  /*2d160*/  IABS R6, R4.reuse ;  /* 0x0000000400067213 */ /* 0x084fe40000000000 */
[----:B------:R-:W-:Y:S02]  /*2d170*/  IABS R8, R7 ;  /* 0x0000000700087213 */ /* 0x000fe40000000000 */
[----:B------:R-:W0:Y:S08]  /*2d180*/  I2F.RP R9, R6 ;  /* 0x0000000600097306 */ /* 0x000e300000209400 */
[----:B------:R-:W2:Y:S08]  /*2d190*/  I2F.RP R10, R8 ;  /* 0x00000008000a7306 */ /* 0x000eb00000209400 */
[----:B0-----:R-:W1:Y:S08]  /*2d1a0*/  MUFU.RCP R9, R9 ;  /* 0x0000000900097308 */ /* 0x001e700000001000 */
[----:B--2---:R-:W-:Y:S01]  /*2d1b0*/  MUFU.RCP R10, R10 ;  /* 0x0000000a000a7308 */ /* 0x004fe20000001000 */
[----:B-1----:R-:W-:Y:S01]  /*2d1c0*/  VIADD R2, R9, 0xffffffe ;  /* 0x0ffffffe09027836 */ /* 0x002fe20000000000 */
[----:B------:R-:W-:-:S06]  /*2d1d0*/  IABS R9, R4 ;  /* 0x0000000400097213 */ /* 0x000fcc0000000000 */
[----:B---3--:R0:W1:Y:S02]  /*2d1e0*/  F2I.FTZ.U32.TRUNC.NTZ R3, R2 ;  /* 0x0000000200037305 */ /* 0x008064000021f000 */
        /* <DEDUP_REMOVED lines=8> */
[----:B------:R-:W-:Y:S02]  /*2d270*/  VIADD R3, R10, 0xffffffe ;  /* 0x0ffffffe0a037836 */ /* 0x000fe40000000000 */
[----:B------:R-:W-:Y:S01]  /*2d280*/  IMAD.MOV.U32 R2, RZ, RZ, RZ ;  /* 0x000000ffff027224 */ /* 0x000fe200078e00ff */
[----:B------:R-:W-:-:S03]  /*2d290*/  ISETP.GT.U32.AND P1, PT, R6, R11, PT ;  /* 0x0000000b0600720c */ /* 0x000fc60003f24070 */
[----:B------:R-:W0:Y:S10]  /*2d2a0*/  F2I.FTZ.U32.TRUNC.NTZ R3, R3 ;  /* 0x0000000300037305 */ /* 0x000e34000021f000 */
[----:B------:R-:W-:-:S02]  /*2d2b0*/  @!P1 IMAD.IADD R11, R11, 0x1, -R6 ;  /* 0x000000010b0b9824 */ /* 0x000fc400078e0a06 */
[----:B------:R-:W-:Y:S01]  /*2d2c0*/  @!P1 VIADD R9, R9, 0x1 ;  /* 0x0000000109099836 */ /* 0x000fe20000000000 */
[----:B------:R-:W-:Y:S02]  /*2d2d0*/  ISETP.NE.AND P1, PT, R4, RZ, PT ;  /* 0x000000ff0400720c */ /* 0x000fe40003f25270 */
[----:B------:R-:W-:Y:S01]  /*2d2e0*/  ISETP.GE.U32.AND P0, PT, R11, R6, PT ;  /* 0x000000060b00720c */ /* 0x000fe20003f06070 */
[----:B0-----:R-:W-:-:S04]  /*2d2f0*/  IMAD.MOV R11, RZ, RZ, -R3 ;  /* 0x000000ffff0b7224 */ /* 0x001fc800078e0a03 */
[----:B------:R-:W-:-:S04]  /*2d300*/  IMAD R11, R11, R8, RZ ;  /* 0x000000080b0b7224 */ /* 0x000fc800078e02ff */
[----:B------:R-:W-:Y:S01]  /*2d310*/  IMAD.HI.U32 R6, R3, R11, R2 ;  /* 0x0000000b03067227 */ /* 0x000fe200078e0002 */
[----:B------:R-:W-:-:S03]  /*2d320*/  LOP3.LUT R2, R5, R4, RZ, 0x3c, !PT ;  /* 0x0000000405027212 */ /* 0x000fc600078e3cff */
[----:B------:R-:W-:Y:S01]  /*2d330*/  @P0 VIADD R9, R9, 0x1 ;  /* 0x0000000109090836 */ /* 0x000fe20000000000 */
[----:B------:R-:W-:Y:S02]  /*2d340*/  ISETP.GE.AND P2, PT, R2, RZ, PT ;  /* 0x000000ff0200720c */ /* 0x000fe40003f46270 */
[----:B------:R-:W-:-:S05]  /*2d350*/  IABS R2, R7 ;  /* 0x0000000700027213 */ /* 0x000fca0000000000 */
[----:B------:R-:W-:-:S06]  /*2d360*/  IMAD.MOV R2, RZ, RZ, -R2 ;  /* 0x000000ffff027224 */ /* 0x000fcc00078e0a02 */
[----:B------:R-:W-:Y:S01]  /*2d370*/  @!P2 IMAD.MOV R9, RZ, RZ, -R9 ;  /* 0x000000ffff09a224 */ /* 0x000fe200078e0a09 */
[----:B------:R-:W-:-:S04]  /*2d380*/  @!P1 LOP3.LUT R9, RZ, R4, RZ, 0x33, !PT ;  /* 0x00000004ff099212 */ /* 0x000fc800078e33ff */
[----:B------:R-:W-:-:S05]  /*2d390*/  IABS R3, R9 ;  /* 0x0000000900037213 */ /* 0x000fca0000000000 */
        /* <DEDUP_REMOVED lines=12> */
[--C-:B------:R-:W-:Y:S02]  /*2d460*/  IMAD.MOV R2, RZ, RZ, -R6.reuse ;  /* 0x000000ffff027224 */ /* 0x100fe400078e0a06 */
[C---:B------:R-:W-:Y:S02]  /*2d470*/  IMAD R6, R7.reuse, 0x1000000, R6 ;  /* 0x0100000007067824 */ /* 0x040fe400078e0206 */
[--C-:B------:R-:W-:Y:S02]  /*2d480*/  IMAD R7, R7, R2, R9.reuse ;  /* 0x0000000207077224 */ /* 0x100fe400078e0209 */
[----:B------:R-:W-:Y:S02]  /*2d490*/  IMAD.MOV R2, RZ, RZ, -R9 ;  /* 0x000000ffff027224 */ /* 0x000fe400078e0a09 */
[----:B------:R-:W-:Y:S02]  /*2d4a0*/  IMAD R3, R7, 0x10000, R6 ;  /* 0x0001000007037824 */ /* 0x000fe400078e0206 */
[----:B------:R-:W-:-:S03]  /*2d4b0*/  IMAD R2, R4, R2, R5 ;  /* 0x0000000204027224 */ /* 0x000fc600078e0205 */
[----:B------:R0:W-:Y:S01]  /*2d4c0*/  STL [R1+0x448], R3 ;  /* 0x0004480301007387 */ /* 0x0001e20000100800 */
[----:B------:R-:W-:Y:S05]  /*2d4d0*/  BRA `(.L_x_3337) ;  /* 0x0000000000f47947 */ /* 0x000fea0003800000 */
.L_x_3336:
[----:B-1-3--:R-:W0:Y:S02]  /*2d4e0*/  LDC.64 R2, c[0x0][0xd90] ;  /* 0x00036400ff027b82 */ /* 0x00ae240000000a00 */
[----:B0-----:R-:W-:-:S05]  /*2d4f0*/  IMAD.WIDE R2, R12, 0x4, R2 ;  /* 0x000000040c027825 */ /* 0x001fca00078e0202 */
[----:B------:R0:W2:Y:S02]  /*2d500*/  LDG.E R7, desc[UR40][R2.64] ;  /* 0x0000002802077981 */ /* 0x0000a4000c1e1900 */
        /* <DEDUP_REMOVED lines=29> */
[----:B------:R-:W-:-:S04]  /*2d6e0*/  VIADDMNMX R7, R10, UR5, R7, PT ;  /* 0x000000050a077c46 */ /* 0x000fc8000b800107 */
[-C--:B------:R-:W-:Y:S02]  /*2d6f0*/  IABS R9, R7.reuse ;  /* 0x0000000700097213 */ /* 0x080fe40000000000 */
        /* <DEDUP_REMOVED lines=11> */
[----:B------:R-:W-:Y:S02]  /*2d7b0*/  LOP3.LUT R3, R5, R7, RZ, 0x3c, !PT ;  /* 0x0000000705037212 */ /* 0x000fe400078e3cff */
[----:B------:R-:W-:Y:S01]  /*2d7c0*/  IADD3 R5, R8, 0x1000000, R5 ;  /* 0x0100000008057810 */ /* 0x000fe20007ffe005 */
        /* <DEDUP_REMOVED lines=10> */
[----:B------:R-:W-:Y:S01]  /*2d870*/  @!P1 LOP3.LUT R2, RZ, R7, RZ, 0x33, !PT ;  /* 0x00000007ff029212 */ /* 0x000fe200078e33ff */
[----:B------:R-:W-:-:S04]  /*2d880*/  IMAD.MOV R7, RZ, RZ, -R7 ;  /* 0x000000ffff077224 */ /* 0x000fc800078e0a07 */
[----:B------:R-:W-:-:S05]  /*2d890*/  IMAD R3, R2, R7, R5 ;  /* 0x0000000702037224 */ /* 0x000fca00078e0205 */
[----:B------:R1:W-:Y:S02]  /*2d8a0*/  STL [R1+0x448], R3 ;  /* 0x0004480301007387 */ /* 0x0003e40000100800 */
.L_x_3337:
[----:B01----:R-:W-:-:S05]  /*2d8b0*/  LOP3.LUT R3, RZ, R2, RZ, 0x33, !PT ;  /* 0x00000002ff037212 */ /* 0x003fca00078e33ff */
[----:B------:R-:W-:-:S05]  /*2d8c0*/  IMAD.IADD R2, R4, 0x1, R3 ;  /* 0x0000000104027824 */ /* 0x000fca00078e0203 */
[----:B------:R1:W-:Y:S01]  /*2d8d0*/  STL [R1+0x444], R2 ;  /* 0x0004440201007387 */ /* 0x0003e20000100800 */
[----:B------:R-:W-:Y:S05]  /*2d8e0*/  BRA `(.L_x_3338) ;  /* 0x0000000000107947 */ /* 0x000fea0003800000 */
.L_x_3333:
[----:B------:R-:W-:Y:S01]  /*2d8f0*/  IMAD.U32 R2, RZ, RZ, UR6 ;  /* 0x00000006ff027e24 */ /* 0x000fe2000f8e00ff */
[----:B------:R0:W-:Y:S04]  /*2d900*/  STL [R1+0x444], RZ ;  /* 0x000444ff01007387 */ /* 0x0001e80000100800 */
[----:B------:R0:W-:Y:S04]  /*2d910*/  STL [R1+0x448], RZ ;  /* 0x000448ff01007387 */ /* 0x0001e80000100800 */
[----:B------:R0:W-:Y:S02]  /*2d920*/  STL [R1+0x440], R2 ;  /* 0x0004400201007387 */ /* 0x0001e40000100800 */
.L_x_3338:
[----:B------:R-:W2:Y:S04]  /*2d930*/  LDL R4, [R1+0x440] ;  /* 0x0004400001047983 */ /* 0x000ea80000100800 */
        /* <DEDUP_REMOVED lines=9> */
.L_x_3331:
[----:B--2---:R-:W2:Y:S01]  /*2d9d0*/  LDL R0, [R1+0x44c] ;  /* 0x00044c0001007983 */ /* 0x004ea20000100800 */
[----:B------:R-:W-:-:S03]  /*2d9e0*/  ULDC UR4, c[0x0][0xd3c] ;  /* 0x00034f0000047ab9 */ /* 0x000fc60000000800 */
[----:B------:R3:W-:Y:S04]  /*2d9f0*/  STL [R1+0x450], RZ ;  /* 0x000450ff01007387 */ /* 0x0007e80000100800 */
[----:B------:R3:W-:Y:S01]  /*2da00*/  STL [R1+0x4a4], RZ ;  /* 0x0004a4ff01007387 */ /* 0x0007e20000100800 */
[----:B--2---:R-:W-:Y:S01]  /*2da10*/  ISETP.GE.AND P0, PT, R0, UR4, PT ;  /* 0x0000000400007c0c */ /* 0x004fe2000bf06270 */
[----:B------:R-:W-:-:S05]  /*2da20*/  IMAD.MOV.U32 R0, RZ, RZ, 0x1 ;  /* 0x00000001ff007424 */ /* 0x000fca00078e00ff */
[----:B------:R3:W-:Y:S07]  /*2da30*/  STL [R1+0x458], R0 ;  /* 0x0004580001007387 */ /* 0x0007ee0000100800 */
[----:B------:R-:W-:Y:S05]  /*2da40*/  @P0 BRA `(.L_x_3339) ;  /* 0x0000007800d00947 */ /* 0x000fea0003800000 */
[----:B0-----:R-:W0:Y:S01]  /*2da50*/  S2R R5, SR_TID.X ;  /* 0x0000000000057919 */ /* 0x001e220000002100 */
[----:B------:R-:W2:Y:S01]  /*2da60*/  S2UR UR5, SR_CgaCtaId ;  /* 0x00000000000579c3 */ /* 0x000ea20000008800 */
[----:B------:R-:W-:Y:S01]  /*2da70*/  UMOV UR4, 0x400 ;  /* 0x0000040000047882 */ /* 0x000fe20000000000 */
[----:B------:R-:W-:Y:S01]  /*2da80*/  BSSY B8, `(.L_x_3339) ;  /* 0x00007b0000087945 */ /* 0x000fe20003800000 */
[----:B------:R-:W-:Y:S01]  /*2da90*/  STL [R1+0x4a4], RZ ;  /* 0x0004a4ff01007387 */ /* 0x000fe20000100800 */
[----:B------:R-:W-:Y:S01]  /*2daa0*/  ULDC UR36, c[0x0][0xc] ;  /* 0x0000030000247ab9 */ /* 0x000fe20000000800 */
[----:B------:R-:W-:Y:S02]  /*2dab0*/  ULDC.64 UR38, c[0x0][0x198] ;  /* 0x0000660000267ab9 */ /* 0x000fe40000000a00 */
[----:B------:R-:W-:Y:S01]  /*2dac0*/  STL [R1+0x450], RZ ;  /* 0x000450ff01007387 */ /* 0x000fe20000100800 */
[----:B--2---:R-:W-:-:S06]  /*2dad0*/  ULEA UR4, UR5, UR4, 0x18 ;  /* 0x0000000405047291 */ /* 0x004fcc000f8ec03f */
[----:B------:R-:W-:Y:S01]  /*2dae0*/  IMAD.U32 R18, RZ, RZ, UR4 ;  /* 0x00000004ff127e24 */ /* 0x000fe2000f8e00ff */
[C---:B0-----:R-:W-:Y:S01]  /*2daf0*/  LOP3.LUT R4, R5.reuse, 0x7f, RZ, 0xc0, !PT ;  /* 0x0000007f05047812 */ /* 0x041fe200078ec0ff */
[----:B---3--:R-:W-:-:S05]  /*2db00*/  IMAD.SHL.U32 R0, R5, 0x8, RZ ;  /* 0x0000000805007824 */ /* 0x008fca00078e00ff */
[C---:B-1----:R-:W-:Y:S02]  /*2db10*/  LOP3.LUT R2, R0.reuse, 0x1f8, RZ, 0xc0, !PT ;  /* 0x000001f800027812 */ /* 0x042fe400078ec0ff */
[----:B------:R-:W-:Y:S02]  /*2db20*/  LOP3.LUT R0, R0, 0x38, RZ, 0xc0, !PT ;  /* 0x0000003800007812 */ /* 0x000fe400078ec0ff */
[----:B------:R-:W-:Y:S01]  /*2db30*/  LOP3.LUT R3, R2, 0x38, R5, 0x78, !PT ;  /* 0x0000003802037812 */ /* 0x000fe200078e7805 */
[----:B------:R-:W-:Y:S01]  /*2db40*/  IMAD.SHL.U32 R2, R4, 0x8, RZ ;  /* 0x0000000804027824 */ /* 0x000fe200078e00ff */
[----:B------:R-:W-:-:S04]  /*2db50*/  SHF.R.U32.HI R4, RZ, 0x3, R4 ;  /* 0x00000003ff047819 */ /* 0x000fc80000011604 */
[----:B------:R-:W-:Y:S01]  /*2db60*/  LOP3.LUT R3, R3, 0x200, R2, 0xf8, !PT ;  /* 0x0000020003037812 */ /* 0x000fe200078ef802 */
[----:B------:R-:W-:-:S04]  /*2db70*/  IMAD.SHL.U32 R2, R5, 0x10, RZ ;  /* 0x0000001005027824 */ /* 0x000fc800078e00ff */
[----:B------:R-:W-:Y:S01]  /*2db80*/  IMAD R3, R3, 0x2, R18 ;  /* 0x0000000203037824 */ /* 0x000fe200078e0212 */
[----:B------:R-:W-:Y:S01]  /*2db90*/  LOP3.LUT R4, R4, 0x70, R2, 0xf8, !PT ;  /* 0x0000007004047812 */ /* 0x000fe200078ef802 */
[----:B------:R-:W-:Y:S01]  /*2dba0*/  IMAD.MOV.U32 R2, RZ, RZ, 0x1 ;  /* 0x00000001ff027424 */ /* 0x000fe200078e00ff */
[C---:B------:R-:W-:Y:S02]  /*2dbb0*/  LOP3.LUT R4, R0.reuse, 0x40, RZ, 0xfc, !PT ;  /* 0x0000004000047812 */ /* 0x040fe400078efcff */
[----:B------:R0:W-:Y:S01]  /*2dbc0*/  STL [R1+0x454], R3 ;  /* 0x0004540301007387 */ /* 0x0001e20000100800 */
[----:B------:R-:W-:-:S03]  /*2dbd0*/  LOP3.LUT R4, R0, 0x100, RZ, 0xfc, !PT ;  /* 0x0000010000047812 */ /* 0x000fc600078efcff */
[----:B------:R1:W-:Y:S01]  /*2dbe0*/  STL [R1+0x458], R2 ;  /* 0x0004580201007387 */ /* 0x0003e20000100800 */
[C---:B0-----:R-:W-:Y:S02]  /*2dbf0*/  LOP3.LUT R3, R0.reuse, 0x80, RZ, 0xfc, !PT ;  /* 0x0000008000037812 */ /* 0x041fe400078efcff */
[C---:B------:R-:W-:Y:S02]  /*2dc00*/  LOP3.LUT R3, R0.reuse, 0x140, RZ, 0xfc, !PT ;  /* 0x0000014000037812 */ /* 0x040fe400078efcff */
[C---:B-1----:R-:W-:Y:S02]  /*2dc10*/  LOP3.LUT R2, R0.reuse, 0xc0, RZ, 0xfc, !PT ;  /* 0x000000c000027812 */ /* 0x042fe400078efcff */
[C---:B------:R-:W-:Y:S02]  /*2dc20*/  LOP3.LUT R2, R0.reuse, 0x180, RZ, 0xfc, !PT ;  /* 0x0000018000027812 */ /* 0x040fe400078efcff */
[----:B------:R-:W-:-:S07]  /*2dc30*/  LOP3.LUT R0, R0, 0x1c0, RZ, 0xfc, !PT ;  /* 0x000001c000007812 */ /* 0x000fce00078efcff */
.L_x_3473:
[----:B0-----:R-:W2:Y:S01]  /*2dc40*/  LDL R9, [R1+0x44c] ;  /* 0x00044c0001097983 */ /* 0x001ea20000100800 */
[----:B------:R-:W-:Y:S05]  /*2dc50*/  YIELD ;  /* 0x0000000000007946 */ /* 0x000fea0003800000 */
[----:B------:R-:W-:Y:S01]  /*2dc60*/  ULDC.64 UR4, c[0x0][0xb20] ;  /* 0x0002c80000047ab9 */ /* 0x000fe20000000a00 */
[----:B------:R-:W-:Y:S01]  /*2dc70*/  IMAD.MOV.U32 R0, RZ, RZ, RZ ;  /* 0x000000ffff007224 */ /* 0x000fe200078e00ff */
[----:B------:R-:W-:Y:S01]  /*2dc80*/  ISETP.NE.U32.AND P0, PT, RZ, UR4, PT ;  /* 0x00000004ff007c0c */ /* 0x000fe2000bf05070 */
[----:B-1--4-:R-:W0:Y:S01]  /*2dc90*/  LDC.64 R4, c[0x0][0xaf8] ;  /* 0x0002be00ff047b82 */ /* 0x012e220000000a00 */
        /* <DEDUP_REMOVED lines=41> */
.L_x_3340:
        /* <DEDUP_REMOVED lines=16> */
.L_x_3341:
[----:B------:R-:W-:Y:S05]  /*2e030*/  @!P1 BRA `(.L_x_3342) ;  /* 0x00000000000c9947 */ /* 0x000fea0003800000 */
[----:B------:R-:W3:Y:S04]  /*2e040*/  LDG.E R6, desc[UR40][R2.64] ;  /* 0x0000002802067981 */ /* 0x000ee8000c1e1900 */
[----:B------:R-:W3:Y:S02]  /*2e050*/  LDG.E R2, desc[UR40][R2.64+0x4] ;  /* 0x0000042802027981 */ /* 0x000ee4000c1e1900 */
[----:B---3--:R-:W-:-:S07]  /*2e060*/  IMAD.IADD R6, R2, 0x1, -R6 ;  /* 0x0000000102067824 */ /* 0x008fce00078e0a06 */
.L_x_3342:
        /* <DEDUP_REMOVED lines=34> */
.L_x_3345:
[----:B------:R-:W-:-:S13]  /*2e290*/  ISETP.NE.AND P0, PT, R3, 0x1, PT ;  /* 0x000000010300780c */ /* 0x000fda0003f05270 */
[----:B------:R-:W2:Y:S02]  /*2e2a0*/  @P0 LDC.64 R4, c[0x0][0xae0] ;  /* 0x0002b800ff040b82 */ /* 0x000ea40000000a00 */
[----:B--2---:R-:W-:-:S05]  /*2e2b0*/  @P0 IMAD.HI.U32 R4, R8, R4, RZ ;  /* 0x0000000408040227 */ /* 0x004fca00078e00ff */
[----:B------:R-:W-:-:S07]  /*2e2c0*/  @P0 SHF.R.U32.HI R8, RZ, R5, R4 ;  /* 0x00000005ff080219 */ /* 0x000fce0000011604 */
.L_x_3346:
[----:B------:R-:W-:Y:S05]  /*2e2d0*/  BSYNC B0 ;  /* 0x0000000000007941 */ /* 0x000fea0003800000 */
.L_x_3344:
[----:B------:R-:W-:-:S05]  /*2e2e0*/  IMAD R8, R8, R3, R3 ;  /* 0x0000000308087224 */ /* 0x000fca00078e0203 */
[----:B------:R-:W-:-:S07]  /*2e2f0*/  VIMNMX R2, R2, R8, PT ;  /* 0x0000000802027248 */ /* 0x000fce0003fe0100 */
.L_x_3343:
        /* <DEDUP_REMOVED lines=25> */
.L_x_3349:
[----:B------:R-:W-:-:S13]  /*2e490*/  ISETP.NE.AND P0, PT, R3, 0x1, PT ;  /* 0x000000010300780c */ /* 0x000fda0003f05270 */
[----:B--2---:R-:W2:Y:S02]  /*2e4a0*/  @P0 LDC.64 R4, c[0x0][0xae0] ;  /* 0x0002b800ff040b82 */ /* 0x004ea40000000a00 */
[----:B--2---:R-:W-:-:S05]  /*2e4b0*/  @P0 IMAD.HI.U32 R4, R6, R4, RZ ;  /* 0x0000000406040227 */ /* 0x004fca00078e00ff */
[----:B------:R-:W-:-:S07]  /*2e4c0*/  @P0 SHF.R.U32.HI R6, RZ, R5, R4 ;  /* 0x00000005ff060219 */ /* 0x000fce0000011604 */
.L_x_3350:
[----:B------:R-:W-:Y:S05]  /*2e4d0*/  BSYNC B0 ;  /* 0x0000000000007941 */ /* 0x000fea0003800000 */
.L_x_3348:
[----:B------:R-:W-:-:S05]  /*2e4e0*/  IMAD R3, R6, R3, RZ ;  /* 0x0000000306037224 */ /* 0x000fca00078e02ff */
[----:B------:R-:W-:-:S07]  /*2e4f0*/  VIMNMX R2, R2, R3, !PT ;  /* 0x0000000302027248 */ /* 0x000fce0007fe0100 */
.L_x_3347:
[----:B------:R-:W-:Y:S01]  /*2e500*/  SHF.R.S32.HI R3, RZ, 0x1f, R2 ;  /* 0x0000001fff037819 */ /* 0x000fe20000011402 */
[----:B------:R-:W-:Y:S01]  /*2e510*/  IMAD.MOV.U32 R5, RZ, RZ, RZ ;  /* 0x000000ffff057224 */ /* 0x000fe200078e00ff */
[----:B--2---:R-:W-:Y:S01]  /*2e520*/  SHF.R.U32.HI R4, RZ, 0x10, R7 ;  /* 0x00000010ff047819 */ /* 0x004fe20000011607 */
[----:B------:R-:W-:Y:S01]  /*2e530*/  BSSY B0, `(.L_x_3351) ;  /* 0x0000029000007945 */ /* 0x000fe20003800000 */
[----:B------:R-:W-:Y:S01]  /*2e540*/  LEA.HI R3, R3, R2, RZ, 0x6 ;  /* 0x0000000203037211 */ /* 0x000fe200078f30ff */
[----:B01----:R-:W-:Y:S01]  /*2e550*/  IMAD.MOV.U32 R10, RZ, RZ, R5 ;  /* 0x000000ffff0a7224 */ /* 0x003fe200078e0005 */
[----:B------:R-:W-:Y:S01]  /*2e560*/  ISETP.NE.AND P0, PT, R4, RZ, PT ;  /* 0x000000ff0400720c */ /* 0x000fe20003f05270 */
[----:B------:R0:W-:Y:S01]  /*2e570*/  STL [R1+0x488], R5 ;  /* 0x0004880501007387 */ /* 0x0001e20000100800 */
[----:B------:R-:W-:Y:S02]  /*2e580*/  SHF.R.S32.HI R3, RZ, 0x6, R3 ;  /* 0x00000006ff037819 */ /* 0x000fe40000011403 */
[----:B------:R-:W-:-:S02]  /*2e590*/  LOP3.LUT R8, R7, 0xff, RZ, 0xc0, !PT ;  /* 0x000000ff07087812 */ /* 0x000fc400078ec0ff */
[----:B------:R-:W-:-:S03]  /*2e5a0*/  VIMNMX R9, RZ, R3, !PT ;  /* 0x00000003ff097248 */ /* 0x000fc60007fe0100 */
[----:B------:R0:W-:Y:S01]  /*2e5b0*/  STL [R1+0x4a8], R8 ;  /* 0x0004a80801007387 */ /* 0x0001e20000100800 */
[----:B------:R-:W-:-:S03]  /*2e5c0*/  ISETP.GT.AND P1, PT, R0, R9, PT ;  /* 0x000000090000720c */ /* 0x000fc60003f24270 */
[----:B------:R0:W-:Y:S01]  /*2e5d0*/  STL [R1+0x484], R9 ;  /* 0x0004840901007387 */ /* 0x0001e20000100800 */
[----:B------:R-:W1:Y:S09]  /*2e5e0*/  @!P0 LDC R4, c[0x0][0xae8] ;  /* 0x0002ba00ff048b82 */ /* 0x000e720000000800 */
[----:B0-----:R-:W-:Y:S05]  /*2e5f0*/  @!P1 BRA `(.L_x_3352) ;  /* 0x0000000000709947 */ /* 0x001fea0003800000 */
[-C--:B-1----:R-:W-:Y:S02]  /*2e600*/  IABS R5, R4.reuse ;  /* 0x0000000400057213 */ /* 0x082fe40000000000 */
        /* <DEDUP_REMOVED lines=27> */
.L_x_3352:
[----:B------:R-:W-:Y:S05]  /*2e7c0*/  BSYNC B0 ;  /* 0x0000000000007941 */ /* 0x000fea0003800000 */
.L_x_3351:
[----:B------:R-:W-:Y:S01]  /*2e7d0*/  IMAD.MOV.U32 R3, RZ, RZ, R10 ;  /* 0x000000ffff037224 */ /* 0x000fe200078e000a */
[----:B------:R-:W-:Y:S03]  /*2e7e0*/  BSSY B7, `(.L_x_3353) ;  /* 0x00005bd000077945 */ /* 0x000fe60003800000 */
[----:B------:R-:W-:-:S05]  /*2e7f0*/  IMAD R2, R8, R3, R9 ;  /* 0x0000000308027224 */ /* 0x000fca00078e0209 */
        /* <DEDUP_REMOVED lines=10> */
[----:B------:R-:W-:Y:S02]  /*2e8a0*/  VOTEU.ANY UR4, UPT, PT ;  /* 0x0000000000047886 */ /* 0x000fe400038e0100 */
[----:B------:R-:W2:Y:S08]  /*2e8b0*/  FLO.U32 R0, UR4 ;  /* 0x0000000400007d00 */ /* 0x000eb000080e0000 */
[----:B-1----:R-:W1:Y:S01]  /*2e8c0*/  POPC R4, UR4 ;  /* 0x0000000400047d09 */ /* 0x002e620008000000 */
[----:B--2---:R-:W-:-:S02]  /*2e8d0*/  ISETP.EQ.U32.AND P0, PT, R0, R2, PT ;  /* 0x000000020000720c */ /* 0x004fc40003f02070 */
[----:B------:R-:W1:Y:S11]  /*2e8e0*/  LDC.64 R2, c[0x0][0xd60] ;  /* 0x00035800ff027b82 */ /* 0x000e760000000a00 */
[----:B-1----:R-:W2:Y:S04]  /*2e8f0*/  @P0 ATOMG.E.ADD.STRONG.GPU PT, R2, desc[UR40][R2.64], R4 ;  /* 0x00000004020209a8 */ /* 0x002ea800081ee1e8 */
[----:B--2---:R1:W2:Y:S02]  /*2e900*/  SHFL.IDX PT, R2, R2, R0, 0x1f ;  /* 0x00001f0002027589 */ /* 0x0042a400000e0000 */
[----:B-1----:R-:W1:Y:S02]  /*2e910*/  S2R R0, SR_LTMASK ;  /* 0x0000000000007919 */ /* 0x002e640000003900 */
[----:B-1----:R-:W-:-:S06]  /*2e920*/  LOP3.LUT R0, R0, UR4, RZ, 0xc0, !PT ;  /* 0x0000000400007c12 */ /* 0x002fcc000f8ec0ff */
[----:B------:R-:W2:Y:S02]  /*2e930*/  POPC R0, R0 ;  /* 0x0000000000007309 */ /* 0x000ea40000000000 */
[----:B--2---:R-:W-:-:S05]  /*2e940*/  IADD3 R0, R2, UR36, R0 ;  /* 0x0000002402007c10 */ /* 0x004fca000fffe000 */
[----:B------:R2:W-:Y:S01]  /*2e950*/  STL [R1+0x440], R0 ;  /* 0x0004400001007387 */ /* 0x0005e20000100800 */
[----:B------:R-:W-:Y:S05]  /*2e960*/  BRA `(.L_x_3355) ;  /* 0x0000005800907947 */ /* 0x000fea0003800000 */
.L_x_3354:
        /* <DEDUP_REMOVED lines=13> */
[----:B0-----:R-:W-:Y:S02]  /*2ea40*/  IMAD.U32 R10, RZ, RZ, UR4 ;  /* 0x00000004ff0a7e24 */ /* 0x001fe4000f8e00ff */
[----:B------:R-:W-:Y:S02]  /*2ea50*/  IMAD.U32 R11, RZ, RZ, UR5 ;  /* 0x00000005ff0b7e24 */ /* 0x000fe4000f8e00ff */
[----:B------:R-:W-:Y:S02]  /*2ea60*/  IMAD.MOV.U32 R8, RZ, RZ, 0x70 ;  /* 0x00000070ff087424 */ /* 0x000fe400078e00ff */
[----:B------:R-:W-:Y:S02]  /*2ea70*/  IMAD.MOV.U32 R12, RZ, RZ, 0x1 ;  /* 0x00000001ff0c7424 */ /* 0x000fe400078e00ff */
[----:B------:R-:W-:-:S07]  /*2ea80*/  IMAD.MOV.U32 R13, RZ, RZ, RZ ;  /* 0x000000ffff0d7224 */ /* 0x000fce00078e00ff */
[----:B------:R-:W-:-:S07]  /*2ea90*/  LEPC R20, `(.L_x_3357) ;  /* 0x000000001014794e */ /* 0x000fce0000000000 */
[----:B-1----:R-:W-:Y:S05]  /*2eaa0*/  CALL.ABS.NOINC R2 ;  /* 0x0000000002007343 */ /* 0x002fea0003c00000 */
.L_x_3357:
[----:B------:R-:W-:Y:S05]  /*2eab0*/  BSYNC B6 ;  /* 0x0000000000067941 */ /* 0x000fea0003800000 */
.L_x_3356:
        /* <DEDUP_REMOVED lines=13> */
[----:B0-----:R-:W-:Y:S02]  /*2eb90*/  IMAD.U32 R10, RZ, RZ, UR4 ;  /* 0x00000004ff0a7e24 */ /* 0x001fe4000f8e00ff */
[----:B------:R-:W-:Y:S02]  /*2eba0*/  IMAD.U32 R11, RZ, RZ, UR5 ;  /* 0x00000005ff0b7e24 */ /* 0x000fe4000f8e00ff */
[----:B------:R-:W-:Y:S02]  /*2ebb0*/  IMAD.MOV.U32 R8, RZ, RZ, 0x70 ;  /* 0x00000070ff087424 */ /* 0x000fe400078e00ff */
[----:B------:R-:W-:Y:S02]  /*2ebc0*/  IMAD.MOV.U32 R12, RZ, RZ, 0x1 ;  /* 0x00000001ff0c7424 */ /* 0x000fe400078e00ff */
[----:B--2---:R-:W-:-:S07]  /*2ebd0*/  IMAD.MOV.U32 R13, RZ, RZ, RZ ;  /* 0x000000ffff0d7224 */ /* 0x004fce00078e00ff */
[----:B------:R-:W-:-:S07]  /*2ebe0*/  LEPC R20, `(.L_x_3360) ;  /* 0x000000001014794e */ /* 0x000fce0000000000 */
[----:B---3--:R-:W-:Y:S05]  /*2ebf0*/  CALL.ABS.NOINC R2 ;  /* 0x0000000002007343 */ /* 0x008fea0003c00000 */
.L_x_3360:
        /* <DEDUP_REMOVED lines=15> */
.L_x_3359:
[----:B------:R-:W-:Y:S05]  /*2ecf0*/  BSYNC B6 ;  /* 0x0000000000067941 */ /* 0x000fea0003800000 */
.L_x_3358:
        /* <DEDUP_REMOVED lines=24> */
.L_x_3488:
        /* <DEDUP_REMOVED lines=9> */
.L_x_3491:
        /* <DEDUP_REMOVED lines=24> */
.L_x_3364:
[----:B------:R-:W4:Y:S04]  /*2f090*/  LDL R0, [R1+0x450] ;  /* 0x0004500001007983 */ /* 0x000f280000100800 */
[----:B---3--:R-:W3:Y:S01]  /*2f0a0*/  LDL R2, [R1+0x458] ;  /* 0x0004580001027983 */ /* 0x008ee20000100800 */
[----:B----4-:R-:W-:Y:S01]  /*2f0b0*/  IMAD R0, R0, 0x8, R18 ;  /* 0x0000000800007824 */ /* 0x010fe200078e0212 */
[----:B---3--:R-:W-:-:S04]  /*2f0c0*/  SHF.L.U32 R2, R2, 0x1f, RZ ;  /* 0x0000001f02027819 */ /* 0x008fc800000006ff */
[----:B------:R-:W3:Y:S02]  /*2f0d0*/  SYNCS.PHASECHK.TRANS64.TRYWAIT P0, [R0+URZ+0x38840], R2 ;  /* 0x03884002000075a7 */ /* 0x000ee4000800017f */
[----:B---3--:R-:W-:Y:S05]  /*2f0e0*/  @!P0 BRA `(.L_x_3365) ;  /* 0x0000006800fc8947 */ /* 0x008fea0003800000 */
.L_x_3492:
        /* <DEDUP_REMOVED lines=11> */
.L_x_3366:
        /* <DEDUP_REMOVED lines=23> */
.L_x_3362:
[----:B------:R-:W3:Y:S04]  /*2f310*/  LDL R2, [R1+0x44c] ;  /* 0x00044c0001027983 */ /* 0x000ee80000100800 */
        /* <DEDUP_REMOVED lines=8> */
[----:B------:R-:W-:Y:S01]  /*2f3a0*/  BSSY B6, `(.L_x_3367) ;  /* 0x0000019000067945 */ /* 0x000fe20003800000 */
[----:B---3--:R-:W-:-:S04]  /*2f3b0*/  SHF.R.S32.HI R0, RZ, 0x1f, R2 ;  /* 0x0000001fff007819 */ /* 0x008fc80000011402 */
[----:B-1----:R-:W-:Y:S02]  /*2f3c0*/  SEL R4, R0, RZ, !P0 ;  /* 0x000000ff00047207 */ /* 0x002fe40004000000 */
[----:B----4-:R-:W-:Y:S02]  /*2f3d0*/  SHF.R.S32.HI R3, RZ, 0x1f, R3 ;  /* 0x0000001fff037819 */ /* 0x010fe40000011403 */
[----:B------:R-:W-:Y:S01]  /*2f3e0*/  SEL R0, R2, RZ, !P0 ;  /* 0x000000ff02007207 */ /* 0x000fe20004000000 */
[----:B------:R1:W-:Y:S04]  /*2f3f0*/  STL [R1+0x498], R4 ;  /* 0x0004980401007387 */ /* 0x0003e80000100800 */
[----:B------:R1:W-:Y:S04]  /*2f400*/  STL [R1+0x478], R0 ;  /* 0x0004780001007387 */ /* 0x0003e80000100800 */
[----:B------:R1:W-:Y:S01]  /*2f410*/  STL [R1+0x490], R3 ;  /* 0x0004900301007387 */ /* 0x0003e20000100800 */
        /* <DEDUP_REMOVED lines=10> */
[----:B0-----:R-:W-:Y:S02]  /*2f4c0*/  IMAD.U32 R10, RZ, RZ, UR8 ;  /* 0x00000008ff0a7e24 */ /* 0x001fe4000f8e00ff */
[----:B------:R-:W-:Y:S02]  /*2f4d0*/  IMAD.U32 R11, RZ, RZ, UR9 ;  /* 0x00000009ff0b7e24 */ /* 0x000fe4000f8e00ff */
[----:B------:R-:W-:Y:S02]  /*2f4e0*/  IMAD.MOV.U32 R8, RZ, RZ, 0x70 ;  /* 0x00000070ff087424 */ /* 0x000fe400078e00ff */
[----:B------:R-:W-:Y:S02]  /*2f4f0*/  IMAD.MOV.U32 R12, RZ, RZ, 0x1 ;  /* 0x00000001ff0c7424 */ /* 0x000fe400078e00ff */
[----:B------:R-:W-:-:S07]  /*2f500*/  IMAD.MOV.U32 R13, RZ, RZ, RZ ;  /* 0x000000ffff0d7224 */ /* 0x000fce00078e00ff */
[----:B------:R-:W-:-:S07]  /*2f510*/  LEPC R20, `(.L_x_3368) ;  /* 0x000000001014794e */ /* 0x000fce0000000000 */
[----:B-1----:R-:W-:Y:S05]  /*2f520*/  CALL.ABS.NOINC R2 ;  /* 0x0000000002007343 */ /* 0x002fea0003c00000 */
.L_x_3368:
[----:B------:R-:W-:Y:S05]  /*2f530*/  BSYNC B6 ;  /* 0x0000000000067941 */ /* 0x000fea0003800000 */
.L_x_3367:
[----:B------:R-:W3:Y:S01]  /*2f540*/  LDL R11, [R1+0x474] ;  /* 0x00047400010b7983 */ /* 0x000ee20000100800 */
[----:B--2---:R-:W2:Y:S01]  /*2f550*/  LDC R7, c[0x0][0x448] ;  /* 0x00011200ff077b82 */ /* 0x004ea20000000800 */
[----:B------:R-:W-:Y:S01]  /*2f560*/  ULDC.64 UR4, c[0x0][0x298] ;  /* 0x0000a60000047ab9 */ /* 0x000fe20000000a00 */
[----:B------:R-:W-:Y:S01]  /*2f570*/  ULDC.64 UR6, c[0x0][0x280] ;  /* 0x0000a00000067ab9 */ /* 0x000fe20000000a00 */
[----:B-1----:R-:W4:Y:S04]  /*2f580*/  LDL R4, [R1+0x490] ;  /* 0x0004900001047983 */ /* 0x002f280000100800 */
[----:B------:R-:W4:Y:S04]  /*2f590*/  LDL R9, [R1+0x468] ;  /* 0x0004680001097983 */ /* 0x000f280000100800 */
[----:B------:R-:W4:Y:S01]  /*2f5a0*/  LDL R8, [R1+0x498] ;  /* 0x0004980001087983 */ /* 0x000f220000100800 */
[----:B------:R-:W1:Y:S01]  /*2f5b0*/  S2R R2, SR_TID.X ;  /* 0x0000000000027919 */ /* 0x000e620000002100 */
[----:B------:R-:W0:Y:S02]  /*2f5c0*/  S2R R0, SR_TID.X ;  /* 0x0000000000007919 */ /* 0x000e240000002100 */
[----:B------:R-:W4:Y:S01]  /*2f5d0*/  LDL R6, [R1+0x478] ;  /* 0x0004780001067983 */ /* 0x000f220000100800 */
[----:B--2---:R-:W-:-:S13]  /*2f5e0*/  ISETP.NE.AND P0, PT, R7, 0x1, PT ;  /* 0x000000010700780c */ /* 0x004fda0003f05270 */
[----:B------:R-:W2:Y:S01]  /*2f5f0*/  @P0 LDC R3, c[0x0][0x450] ;  /* 0x00011400ff030b82 */ /* 0x000ea20000000800 */
[----:B-1----:R-:W-:-:S04]  /*2f600*/  LOP3.LUT R2, R2, 0x7f, RZ, 0xc0, !PT ;  /* 0x0000007f02027812 */ /* 0x002fc800078ec0ff */
[----:B------:R-:W-:Y:S01]  /*2f610*/  SHF.R.U32.HI R2, RZ, 0x3, R2 ;  /* 0x00000003ff027819 */ /* 0x000fe20000011602 */
[----:B0-----:R-:W-:-:S05]  /*2f620*/  IMAD.SHL.U32 R0, R0, 0x10, RZ ;  /* 0x0000001000007824 */ /* 0x001fca00078e00ff */
[----:B------:R-:W-:Y:S02]  /*2f630*/  LOP3.LUT R0, R2, 0x70, R0, 0xf8, !PT ;  /* 0x0000007002007812 */ /* 0x000fe400078ef800 */
[----:B------:R-:W0:Y:S03]  /*2f640*/  @P0 LDC R2, c[0x0][0x44c] ;  /* 0x00011300ff020b82 */ /* 0x000e260000000800 */
[----:B---3--:R-:W-:-:S04]  /*2f650*/  IMAD.IADD R5, R0, 0x1, R11 ;  /* 0x0000000100057824 */ /* 0x008fc800078e020b */
[----:B0-----:R-:W-:-:S04]  /*2f660*/  @P0 IMAD.HI.U32 R2, R5, R2, RZ ;  /* 0x0000000205020227 */ /* 0x001fc800078e00ff */
[----:B------:R-:W-:Y:S01]  /*2f670*/  IMAD.MOV.U32 R0, RZ, RZ, R5 ;  /* 0x000000ffff007224 */ /* 0x000fe200078e0005 */
[----:B--2---:R-:W-:Y:S01]  /*2f680*/  @P0 SHF.R.U32.HI R0, RZ, R3, R2 ;  /* 0x00000003ff000219 */ /* 0x004fe20000011602 */
[----:B----4-:R-:W-:-:S04]  /*2f690*/  IMAD R2, R4, UR4, RZ ;  /* 0x0000000404027c24 */ /* 0x010fc8000f8e02ff */
[C---:B------:R-:W-:Y:S02]  /*2f6a0*/  IMAD R4, R9.reuse, UR5, R2 ;  /* 0x0000000509047c24 */ /* 0x040fe4000f8e0202 */
[----:B------:R-:W-:Y:S01]  /*2f6b0*/  IMAD.WIDE.U32 R2, R9, UR4, RZ ;  /* 0x0000000409027c25 */ /* 0x000fe2000f8e00ff */
[----:B------:R-:W-:-:S03]  /*2f6c0*/  ULDC.64 UR4, c[0x0][0x2d8] ;  /* 0x0000b60000047ab9 */ /* 0x000fc60000000a00 */
[----:B------:R-:W-:Y:S02]  /*2f6d0*/  IMAD.IADD R3, R3, 0x1, R4 ;  /* 0x0000000103037824 */ /* 0x000fe400078e0204 */
[----:B------:R-:W-:-:S04]  /*2f6e0*/  IMAD.WIDE.U32 R2, R17, UR4, R2 ;  /* 0x0000000411027c25 */ /* 0x000fc8000f8e0002 */
[----:B------:R-:W-:Y:S01]  /*2f6f0*/  IMAD R3, R17, UR5, R3 ;  /* 0x0000000511037c24 */ /* 0x000fe2000f8e0203 */
[----:B------:R-:W-:Y:S02]  /*2f700*/  ULDC.64 UR4, c[0x0][0x2e0] ;  /* 0x0000b80000047ab9 */ /* 0x000fe40000000a00 */
[----:B------:R-:W-:Y:S02]  /*2f710*/  IMAD R4, R8, UR4, RZ ;  /* 0x0000000408047c24 */ /* 0x000fe4000f8e02ff */
[----:B------:R0:W5:Y:S01]  /*2f720*/  LDL R8, [R1+0x454] ;  /* 0x0004540001087983 */ /* 0x0001620000100800 */
[C---:B------:R-:W-:Y:S01]  /*2f730*/  IMAD.WIDE.U32 R2, R6.reuse, UR4, R2 ;  /* 0x0000000406027c25 */ /* 0x040fe2000f8e0002 */
[----:B------:R-:W1:Y:S03]  /*2f740*/  S2R R10, SR_TID.X ;  /* 0x00000000000a7919 */ /* 0x000e660000002100 */
        /* <DEDUP_REMOVED lines=11> */
[----:B------:R-:W-:Y:S01]  /*2f800*/  IMAD.IADD R3, R3, 0x1, R4 ;  /* 0x0000000103037824 */ /* 0x000fe200078e0204 */
[----:B------:R2:W-:Y:S01]  /*2f810*/  STL [R1+0x464], R5 ;  /* 0x0004640501007387 */ /* 0x0005e20000100800 */
[----:B-1----:R-:W-:Y:S02]  /*2f820*/  IMAD.SHL.U32 R9, R10, 0x8, RZ ;  /* 0x000000080a097824 */ /* 0x002fe400078e00ff */
[----:B------:R-:W-:-:S03]  /*2f830*/  IMAD R6, R6, UR4, RZ ;  /* 0x0000000406067c24 */ /* 0x000fc6000f8e02ff */
[----:B------:R-:W-:Y:S01]  /*2f840*/  LOP3.LUT R9, R9, 0x38, RZ, 0xc0, !PT ;  /* 0x0000003809097812 */ /* 0x000fe200078ec0ff */
[----:B--2---:R-:W-:Y:S01]  /*2f850*/  IMAD.WIDE.U32 R4, R0, UR4, R2 ;  /* 0x0000000400047c25 */ /* 0x004fe2000f8e0002 */
[----:B------:R-:W-:-:S03]  /*2f860*/  ULDC UR4, c[0x0][0x2b8] ;  /* 0x0000ae0000047ab9 */ /* 0x000fc60000000800 */
[----:B------:R-:W-:Y:S01]  /*2f870*/  IMAD R0, R0, UR5, R6 ;  /* 0x0000000500007c24 */ /* 0x000fe2000f8e0206 */
[----:B------:R-:W-:-:S03]  /*2f880*/  LEA R3, P1, R4, UR6, 0x1 ;  /* 0x0000000604037c11 */ /* 0x000fc6000f8208ff */
[----:B------:R-:W-:Y:S01]  /*2f890*/  IMAD.IADD R0, R5, 0x1, R0 ;  /* 0x0000000105007824 */ /* 0x000fe200078e0200 */
[----:B------:R-:W-:Y:S01]  /*2f8a0*/  ISETP.GE.AND P0, PT, R9, UR4, PT ;  /* 0x0000000409007c0c */ /* 0x000fe2000bf06270 */
[----:B------:R-:W-:Y:S01]  /*2f8b0*/  UMOV UR4, 0xffffffff ;  /* 0xffffffff00047882 */ /* 0x000fe20000000000 */
[----:B------:R-:W-:Y:S02]  /*2f8c0*/  LOP3.LUT R10, R10, 0x7f, RZ, 0xc0, !PT ;  /* 0x0000007f0a0a7812 */ /* 0x000fe400078ec0ff */
[----:B------:R-:W-:Y:S02]  /*2f8d0*/  LEA.HI.X R2, R4, UR7, R0, 0x1, P1 ;  /* 0x0000000704027c11 */ /* 0x000fe400088f0c00 */
[----:B------:R-:W-:Y:S01]  /*2f8e0*/  SHF.R.U32.HI R10, RZ, 0x3, R10 ;  /* 0x00000003ff0a7819 */ /* 0x000fe2000001160a */
[----:B0-----:R-:W-:Y:S06]  /*2f8f0*/  BRA.DIV UR4, `(.L_x_3369) ;  /* 0x00000066040c7947 */ /* 0x001fec000b800000 */
[----:B------:R-:W2:Y:S04]  /*2f900*/  LDL R11, [R1+0x470] ;  /* 0x00047000010b7983 */ /* 0x000ea80000100800 */
[----:B------:R-:W3:Y:S04]  /*2f910*/  LDL.LU R6, [R1+0x474] ;  /* 0x0004740001067983 */ /* 0x000ee80000300800 */
[----:B------:R-:W0:Y:S04]  /*2f920*/  SHFL.IDX PT, R5, R3, RZ, 0x181f ;  /* 0x00181fff03057589 */ /* 0x000e2800000e0000 */
[----:B------:R-:W1:Y:S01]  /*2f930*/  SHFL.IDX PT, R4, R2, RZ, 0x181f ;  /* 0x00181fff02047589 */ /* 0x000e6200000e0000 */
[----:B--2---:R-:W-:-:S02]  /*2f940*/  IMAD R0, R11, R7, RZ ;  /* 0x000000070b007224 */ /* 0x004fc400078e02ff */
[----:B---3--:R-:W-:Y:S02]  /*2f950*/  IMAD.IADD R10, R10, 0x1, R6 ;  /* 0x000000010a0a7824 */ /* 0x008fe400078e0206 */
[----:B------:R-:W-:Y:S02]  /*2f960*/  SHFL.IDX PT, R6, R2, 0x1, 0x181f ;  /* 0x00381f0002067f89 */ /* 0x000fe400000e0000 */
[C---:B------:R-:W-:Y:S01]  /*2f970*/  VIADD R7, R10.reuse, 0x10 ;  /* 0x000000100a077836 */ /* 0x040fe20000000000 */
[----:B------:R-:W-:Y:S01]  /*2f980*/  ISETP.GE.AND P1, PT, R10, R0, PT ;  /* 0x000000000a00720c */ /* 0x000fe20003f26270 */
[----:B------:R-:W-:Y:S04]  /*2f990*/  STL [R1+0x474], R10 ;  /* 0x0004740a01007387 */ /* 0x000fe80000100800 */
[----:B------:R2:W-:Y:S08]  /*2f9a0*/  STL [R1+0x48c], R7 ;  /* 0x00048c0701007387 */ /* 0x0005f00000100800 */
[----:B0-----:R-:W-:-:S05]  /*2f9b0*/  @!P1 LEA R5, P2, R9, R5, 0x1 ;  /* 0x0000000509059211 */ /* 0x001fca00078408ff */
[----:B-1----:R-:W-:-:S05]  /*2f9c0*/  @!P1 IMAD.X R4, RZ, RZ, R4, P2 ;  /* 0x000000ffff049224 */ /* 0x002fca00010e0604 */
[----:B------:R-:W-:-:S04]  /*2f9d0*/  @!P1 LOP3.LUT R5, R5, R4, RZ, 0x3c, !PT ;  /* 0x0000000405059212 */ /* 0x000fc800078e3cff */
[----:B------:R-:W-:-:S04]  /*2f9e0*/  @!P1 LOP3.LUT R4, R5, R4, RZ, 0x3c, !PT ;  /* 0x0000000405049212 */ /* 0x000fc800078e3cff */
[----:B------:R-:W-:-:S05]  /*2f9f0*/  @!P1 LOP3.LUT R5, R5, R4, RZ, 0x3c, !PT ;  /* 0x0000000405059212 */ /* 0x000fca00078e3cff */
[----:B-----5:R0:W-:Y:S01]  /*2fa00*/  @!P1 LDGSTS.E.BYPASS.LTC128B.128 [R8+0x20400], desc[UR40][R4.64], !P0 ;  /* 0x2040000004089fae */ /* 0x0201e2000c101d68 */
[----:B------:R-:W-:Y:S01]  /*2fa10*/  ISETP.GE.AND P1, PT, R7, R0, PT ;  /* 0x000000000700720c */ /* 0x000fe20003f26270 */
[----:B--2---:R-:W-:-:S05]  /*2fa20*/  VIADD R7, R10, 0x20 ;  /* 0x000000200a077836 */ /* 0x004fca0000000000 */
[----:B------:R-:W-:Y:S04]  /*2fa30*/  STL [R1+0x49c], R7 ;  /* 0x00049c0701007387 */ /* 0x000fe80000100800 */
[----:B0-----:R-:W0:Y:S03]  /*2fa40*/  SHFL.IDX PT, R4, R3, 0x1, 0x181f ;  /* 0x00381f0003047f89 */ /* 0x001e2600000e0000 */
[----:B0-----:R-:W-:-:S05]  /*2fa50*/  @!P1 LEA R5, P2, R9, R4, 0x1 ;  /* 0x0000000409059211 */ /* 0x001fca00078408ff */
[----:B------:R-:W-:Y:S02]  /*2fa60*/  @!P1 IMAD.X R4, RZ, RZ, R6, P2 ;  /* 0x000000ffff049224 */ /* 0x000fe400010e0606 */
[----:B------:R-:W-:Y:S03]  /*2fa70*/  SHFL.IDX PT, R6, R2, 0x2, 0x181f ;  /* 0x00581f0002067f89 */ /* 0x000fe600000e0000 */
[----:B------:R-:W-:-:S04]  /*2fa80*/  @!P1 LOP3.LUT R5, R5, R4, RZ, 0x3c, !PT ;  /* 0x0000000405059212 */ /* 0x000fc800078e3cff */
[----:B------:R-:W-:-:S04]  /*2fa90*/  @!P1 LOP3.LUT R4, R5, R4, RZ, 0x3c, !PT ;  /* 0x0000000405049212 */ /* 0x000fc800078e3cff */
[----:B------:R-:W-:-:S05]  /*2faa0*/  @!P1 LOP3.LUT R5, R5, R4, RZ, 0x3c, !PT ;  /* 0x0000000405059212 */ /* 0x000fca00078e3cff */
[----:B------:R0:W-:Y:S01]  /*2fab0*/  @!P1 LDGSTS.E.BYPASS.LTC128B.128 [R8+0x20c00], desc[UR40][R4.64], !P0 ;  /* 0x20c0000004089fae */ /* 0x0001e2000c101d68 */
[----:B------:R-:W-:-:S03]  /*2fac0*/  ISETP.GE.AND P1, PT, R7, R0, PT ;  /* 0x000000000700720c */ /* 0x000fc60003f26270 */
[----:B0-----:R-:W0:Y:S04]  /*2fad0*/  SHFL.IDX PT, R4, R3, 0x2, 0x181f ;  /* 0x00581f0003047f89 */ /* 0x001e2800000e0000 */
[----:B------:R-:W1:Y:S06]  /*2fae0*/  SHFL.IDX PT, R3, R3, 0x3, 0x181f ;  /* 0x00781f0003037f89 */ /* 0x000e6c00000e0000 */
[----:B0-----:R-:W-:-:S05]  /*2faf0*/  @!P1 LEA R5, P2, R9, R4, 0x1 ;  /* 0x0000000409059211 */ /* 0x001fca00078408ff */
[----:B------:R-:W-:-:S05]  /*2fb00*/  @!P1 IMAD.X R4, RZ, RZ, R6, P2 ;  /* 0x000000ffff049224 */ /* 0x000fca00010e0606 */
[----:B------:R-:W-:-:S04]  /*2fb10*/  @!P1 LOP3.LUT R5, R5, R4, RZ, 0x3c, !PT ;  /* 0x0000000405059212 */ /* 0x000fc800078e3cff */
[----:B------:R-:W-:-:S04]  /*2fb20*/  @!P1 LOP3.LUT R4, R5, R4, RZ, 0x3c, !PT ;  /* 0x0000000405049212 */ /* 0x000fc800078e3cff */
[----:B------:R-:W-:-:S05]  /*2fb30*/  @!P1 LOP3.LUT R5, R5, R4, RZ, 0x3c, !PT ;  /* 0x0000000405059212 */ /* 0x000fca00078e3cff */
[----:B------:R0:W-:Y:S04]  /*2fb40*/  @!P1 LDGSTS.E.BYPASS.LTC128B.128 [R8+0x21400], desc[UR40][R4.64], !P0 ;  /* 0x2140000004089fae */ /* 0x0001e8000c101d68 */
[----:B01----:R0:W2:Y:S02]  /*2fb50*/  SHFL.IDX PT, R4, R2, 0x3, 0x181f ;  /* 0x00781f0002047f89 */ /* 0x0030a400000e0000 */
.L_x_3501:
[----:B0-----:R-:W3:Y:S02]  /*2fb60*/  LDL R2, [R1+0x474] ;  /* 0x0004740001027983 */ /* 0x001ee40000100800 */
[----:B---3--:R-:W-:-:S05]  /*2fb70*/  VIADD R2, R2, 0x30 ;  /* 0x0000003002027836 */ /* 0x008fca0000000000 */
[----:B------:R-:W-:Y:S01]  /*2fb80*/  ISETP.GE.AND P1, PT, R2, R0, PT ;  /* 0x000000000200720c */ /* 0x000fe20003f26270 */
[----:B------:R0:W-:-:S12]  /*2fb90*/  STL [R1+0x4a0], R2 ;  /* 0x0004a00201007387 */ /* 0x0001d80000100800 */
[----:B0-----:R-:W-:-:S05]  /*2fba0*/  @!P1 LEA R2, P2, R9, R3, 0x1 ;  /* 0x0000000309029211 */ /* 0x001fca00078408ff */
[----:B--2---:R-:W-:-:S05]  /*2fbb0*/  @!P1 IMAD.X R3, RZ, RZ, R4, P2 ;  /* 0x000000ffff039224 */ /* 0x004fca00010e0604 */
[----:B------:R-:W-:Y:S01]  /*2fbc0*/  @!PT LDS RZ, [RZ] ;  /* 0x00000000fffff984 */ /* 0x000fe20000000800 */
[----:B------:R-:W-:Y:S01]  /*2fbd0*/  @!PT LDS RZ, [RZ] ;  /* 0x00000000fffff984 */ /* 0x000fe20000000800 */
[----:B------:R-:W-:Y:S01]  /*2fbe0*/  @!PT LDS RZ, [RZ] ;  /* 0x00000000fffff984 */ /* 0x000fe20000000800 */
[----:B------:R0:W-:Y:S01]  /*2fbf0*/  @!P1 LDGSTS.E.BYPASS.LTC128B.128 [R8+0x21c00], desc[UR40][R2.64], !P0 ;  /* 0x21c0000002089fae */ /* 0x0001e2000c101d68 */
[----:B------:R-:W-:Y:S01]  /*2fc00*/  PLOP3.LUT P0, PT, PT, PT, PT, 0x80, 0x0 ;  /* 0x000000000000781c */ /* 0x000fe20003f0f070 */
[----:B------:R-:W-:-:S12]  /*2fc10*/  NOP ;  /* 0x0000000000007918 */ /* 0x000fd80000000000 */
.L_x_3370:
        /* <DEDUP_REMOVED lines=37> */
.L_x_3372:
[----:B------:R-:W-:Y:S05]  /*2fe70*/  BSYNC B6 ;  /* 0x0000000000067941 */ /* 0x000fea0003800000 */
.L_x_3371:
        /* <DEDUP_REMOVED lines=11> */
[----:B------:R-:W-:-:S04]  /*2ff30*/  LOP3.LUT R8, R8, 0x38, RZ, 0xc0, !PT ;  /* 0x0000003808087812 */ /* 0x000fc800078ec0ff */
[C---:B------:R-:W-:Y:S02]  /*2ff40*/  LOP3.LUT R9, R8.reuse, 0x80, RZ, 0xfc, !PT ;  /* 0x0000008008097812 */ /* 0x040fe400078efcff */
[----:B------:R-:W-:Y:S01]  /*2ff50*/  LOP3.LUT R8, R8, 0x40, RZ, 0xfc, !PT ;  /* 0x0000004008087812 */ /* 0x000fe200078efcff */
[----:B--2---:R-:W-:Y:S02]  /*2ff60*/  IMAD.MOV.U32 R3, RZ, RZ, R5 ;  /* 0x000000ffff037224 */ /* 0x004fe400078e0005 */
        /* <DEDUP_REMOVED lines=16> */
[----:B------:R-:W-:Y:S02]  /*30070*/  IMAD R5, R5, UR4, RZ ;  /* 0x0000000405057c24 */ /* 0x000fe4000f8e02ff */
[----:B------:R-:W-:Y:S02]  /*30080*/  IMAD R0, R7, R0, R6 ;  /* 0x0000000007007224 */ /* 0x000fe400078e0206 */
[----:B------:R-:W-:Y:S01]  /*30090*/  IMAD R4, R4, UR5, R5 ;  /* 0x0000000504047c24 */ /* 0x000fe2000f8e0205 */
[----:B------:R-:W-:Y:S01]  /*300a0*/  ULDC.64 UR4, c[0x0][0x3c8] ;  /* 0x0000f20000047ab9 */ /* 0x000fe20000000a00 */
[----:B------:R-:W0:Y:S02]  /*300b0*/  S2R R6, SR_TID.X ;  /* 0x0000000000067919 */ /* 0x000e240000002100 */
        /* <DEDUP_REMOVED lines=10> */
[----:B------:R-:W1:Y:S01]  /*30160*/  S2R R8, SR_TID.X ;  /* 0x0000000000087919 */ /* 0x000e620000002100 */
[----:B------:R-:W-:Y:S02]  /*30170*/  ISETP.GE.AND P2, PT, R9, UR4, PT ;  /* 0x0000000409007c0c */ /* 0x000fe4000bf46270 */
[----:B------:R-:W-:Y:S02]  /*30180*/  LEA.HI.X R4, R2, UR5, R4, 0x1, P0 ;  /* 0x0000000502047c11 */ /* 0x000fe400080f0c04 */
[----:B------:R-:W-:-:S02]  /*30190*/  SEL R3, RZ, 0x4, P2 ;  /* 0x00000004ff037807 */ /* 0x000fc40001000000 */
[----:B------:R-:W-:Y:S01]  /*301a0*/  SEL R2, RZ, 0x2, P1 ;  /* 0x00000002ff027807 */ /* 0x000fe20000800000 */
[----:B0-----:R-:W-:-:S05]  /*301b0*/  IMAD.SHL.U32 R10, R6, 0x8, RZ ;  /* 0x00000008060a7824 */ /* 0x001fca00078e00ff */
[----:B------:R-:W-:-:S04]  /*301c0*/  LOP3.LUT R10, R10, 0x38, RZ, 0xc0, !PT ;  /* 0x000000380a0a7812 */ /* 0x000fc800078ec0ff */
[----:B------:R-:W-:-:S04]  /*301d0*/  ISETP.GE.AND P3, PT, R10, UR4, PT ;  /* 0x000000040a007c0c */ /* 0x000fc8000bf66270 */
[----:B------:R-:W-:-:S04]  /*301e0*/  SEL R5, RZ, 0x1, P3 ;  /* 0x00000001ff057807 */ /* 0x000fc80001800000 */
[----:B------:R-:W-:-:S05]  /*301f0*/  IADD3 R2, R3, R2, R5 ;  /* 0x0000000203027210 */ /* 0x000fca0007ffe005 */
[----:B------:R-:W-:Y:S01]  /*30200*/  @P3 LOP3.LUT R19, R19, 0x8, RZ, 0xfc, !PT ;  /* 0x0000000813133812 */ /* 0x000fe200078efcff */
[----:B-1----:R-:W-:-:S03]  /*30210*/  IMAD.SHL.U32 R8, R8, 0x8, RZ ;  /* 0x0000000808087824 */ /* 0x002fc600078e00ff */
[----:B------:R-:W-:Y:S02]  /*30220*/  LOP3.LUT R19, R19, 0xfffffffd, RZ, 0xc0, !PT ;  /* 0xfffffffd13137812 */ /* 0x000fe400078ec0ff */
[----:B------:R-:W-:Y:S02]  /*30230*/  LOP3.LUT R8, R8, 0x38, RZ, 0xc0, !PT ;  /* 0x0000003808087812 */ /* 0x000fe400078ec0ff */
[----:B------:R-:W-:Y:S02]  /*30240*/  @P2 LOP3.LUT R19, R19, 0x2, RZ, 0xfc, !PT ;  /* 0x0000000213132812 */ /* 0x000fe400078efcff */
[C---:B------:R-:W-:Y:S02]  /*30250*/  LOP3.LUT R9, R8.reuse, 0x100, RZ, 0xfc, !PT ;  /* 0x0000010008097812 */ /* 0x040fe400078efcff */
[----:B------:R-:W-:Y:S02]  /*30260*/  LOP3.LUT R8, R8, 0xc0, RZ, 0xfc, !PT ;  /* 0x000000c008087812 */ /* 0x000fe400078efcff */
[----:B------:R-:W-:-:S02]  /*30270*/  LOP3.LUT R19, R19, 0xfffffffb, RZ, 0xc0, !PT ;  /* 0xfffffffb13137812 */ /* 0x000fc400078ec0ff */
[----:B------:R-:W-:Y:S01]  /*30280*/  ISETP.GE.AND P5, PT, R8, UR4, PT ;  /* 0x0000000408007c0c */ /* 0x000fe2000bfa6270 */
[C---:B------:R-:W-:Y:S01]  /*30290*/  IMAD.SHL.U32 R8, R6.reuse, 0x8, RZ ;  /* 0x0000000806087824 */ /* 0x040fe200078e00ff */
[----:B------:R-:W-:Y:S01]  /*302a0*/  ISETP.GE.AND P0, PT, R9, UR4, PT ;  /* 0x0000000409007c0c */ /* 0x000fe2000bf06270 */
[----:B------:R-:W-:Y:S01]  /*302b0*/  IMAD.SHL.U32 R6, R6, 0x8, RZ ;  /* 0x0000000806067824 */ /* 0x000fe200078e00ff */
[----:B------:R-:W-:Y:S02]  /*302c0*/  @P1 LOP3.LUT R19, R19, 0x4, RZ, 0xfc, !PT ;  /* 0x0000000413131812 */ /* 0x000fe400078efcff */
[----:B------:R-:W-:Y:S02]  /*302d0*/  LOP3.LUT R8, R8, 0x38, RZ, 0xc0, !PT ;  /* 0x0000003808087812 */ /* 0x000fe400078ec0ff */
[----:B------:R-:W-:Y:S02]  /*302e0*/  LOP3.LUT R6, R6, 0x38, RZ, 0xc0, !PT ;  /* 0x0000003806067812 */ /* 0x000fe400078ec0ff */
[----:B------:R-:W-:-:S02]  /*302f0*/  LOP3.LUT R9, R8, 0x180, RZ, 0xfc, !PT ;  /* 0x0000018008097812 */ /* 0x000fc400078efcff */
[----:B------:R-:W-:Y:S02]  /*30300*/  SEL R5, RZ, 0x10, P0 ;  /* 0x00000010ff057807 */ /* 0x000fe40000000000 */
[----:B------:R-:W-:Y:S02]  /*30310*/  SEL R3, RZ, 0x8, P5 ;  /* 0x00000008ff037807 */ /* 0x000fe40002800000 */
[----:B------:R-:W-:Y:S02]  /*30320*/  ISETP.GE.AND P1, PT, R9, UR4, PT ;  /* 0x0000000409007c0c */ /* 0x000fe4000bf26270 */
[----:B------:R-:W-:Y:S02]  /*30330*/  LOP3.LUT R8, R6, 0x140, RZ, 0xfc, !PT ;  /* 0x0000014006087812 */ /* 0x000fe400078efcff */
[----:B------:R-:W-:Y:S02]  /*30340*/  IADD3 R2, R5, R2, R3 ;  /* 0x0000000205027210 */ /* 0x000fe40007ffe003 */
[----:B------:R-:W-:-:S02]  /*30350*/  SEL R5, RZ, 0x40, P1 ;  /* 0x00000040ff057807 */ /* 0x000fc40000800000 */
[----:B------:R-:W-:Y:S02]  /*30360*/  LOP3.LUT R6, R6, 0x1c0, RZ, 0xfc, !PT ;  /* 0x000001c006067812 */ /* 0x000fe400078efcff */
        /* <DEDUP_REMOVED lines=14> */
[----:B------:R-:W-:-:S04]  /*30450*/  @P1 LOP3.LUT R19, R19, 0x10000, RZ, 0xfc, !PT ;  /* 0x0001000013131812 */ /* 0x000fc800078efcff */
[C---:B------:R-:W-:Y:S02]  /*30460*/  LOP3.LUT P1, RZ, R19.reuse, 0x8, RZ, 0xc0, !PT ;  /* 0x0000000813ff7812 */ /* 0x040fe4000782c0ff */
[C---:B------:R-:W-:Y:S02]  /*30470*/  LOP3.LUT P4, RZ, R19.reuse, 0x2, RZ, 0xc0, !PT ;  /* 0x0000000213ff7812 */ /* 0x040fe4000788c0ff */
[----:B------:R-:W-:Y:S01]  /*30480*/  LOP3.LUT R19, R19, 0xffffbfff, RZ, 0xc0, !PT ;  /* 0xffffbfff13137812 */ /* 0x000fe200078ec0ff */
[----:B------:R-:W-:Y:S01]  /*30490*/  SHFL.IDX PT, R14, R0, 0x1, 0x181f ;  /* 0x00381f00000e7f89 */ /* 0x000fe200000e0000 */
[----:B--2---:R-:W-:-:S05]  /*304a0*/  IMAD R7, R8, R7, RZ ;  /* 0x0000000708077224 */ /* 0x004fca00078e02ff */
[-C--:B---3--:R-:W-:Y:S02]  /*304b0*/  ISETP.GE.AND P2, PT, R3, R7.reuse, PT ;  /* 0x000000070300720c */ /* 0x088fe40003f46270 */
[----:B------:R-:W0:Y:S01]  /*304c0*/  S2R R3, SR_TID.X ;  /* 0x0000000000037919 */ /* 0x000e220000002100 */
[----:B----4-:R-:W-:-:S10]  /*304d0*/  ISETP.GE.AND P3, PT, R2, R7, PT ;  /* 0x000000070200720c */ /* 0x010fd40003f66270 */
[----:B------:R-:W-:-:S03]  /*304e0*/  @!P2 LOP3.LUT R2, R5, 0x40, RZ, 0xc0, !PT ;  /* 0x000000400502a812 */ /* 0x000fc600078ec0ff */
[----:B------:R-:W-:Y:S02]  /*304f0*/  @P3 LOP3.LUT R19, R19, 0x4000, RZ, 0xfc, !PT ;  /* 0x0000400013133812 */ /* 0x000fe400078efcff */
[----:B------:R-:W-:Y:S02]  /*30500*/  @!P2 SHF.R.U32.HI R2, RZ, 0x2, R2 ;  /* 0x00000002ff02a819 */ /* 0x000fe40000011602 */
[----:B------:R-:W-:Y:S02]  /*30510*/  LOP3.LUT R19, R19, 0xffffffdf, RZ, 0xc0, !PT ;  /* 0xffffffdf13137812 */ /* 0x000fe400078ec0ff */
[----:B------:R-:W-:Y:S02]  /*30520*/  @!P2 ISETP.NE.U32.AND P3, PT, R2, RZ, PT ;  /* 0x000000ff0200a20c */ /* 0x000fe40003f65070 */
[----:B------:R-:W-:-:S04]  /*30530*/  @!P2 LOP3.LUT R2, R6, 0x80, RZ, 0xc0, !PT ;  /* 0x000000800602a812 */ /* 0x000fc800078ec0ff */
[----:B------:R-:W-:Y:S01]  /*30540*/  @!P2 SHF.R.U32.HI R2, RZ, 0x3, R2 ;  /* 0x00000003ff02a819 */ /* 0x000fe20000011602 */
[----:B0-----:R-:W-:-:S06]  /*30550*/  IMAD.SHL.U32 R12, R3, 0x8, RZ ;  /* 0x00000008030c7824 */ /* 0x001fcc00078e00ff */
[----:B------:R-:W-:Y:S01]  /*30560*/  @P3 LOP3.LUT R19, R19, 0x20, RZ, 0xfc, !PT ;  /* 0x0000002013133812 */ /* 0x000fe200078efcff */
[----:B------:R-:W0:Y:S01]  /*30570*/  SHFL.IDX PT, R3, R0, RZ, 0x181f ;  /* 0x00181fff00037589 */ /* 0x000e2200000e0000 */
[----:B------:R-:W-:Y:S02]  /*30580*/  @!P2 ISETP.NE.U32.AND P3, PT, R2, RZ, PT ;  /* 0x000000ff0200a20c */ /* 0x000fe40003f65070 */
[----:B------:R-:W-:Y:S01]  /*30590*/  LOP3.LUT R12, R12, 0x38, RZ, 0xc0, !PT ;  /* 0x000000380c0c7812 */ /* 0x000fe200078ec0ff */
[----:B------:R-:W1:Y:S01]  /*305a0*/  SHFL.IDX PT, R2, R4, RZ, 0x181f ;  /* 0x00181fff04027589 */ /* 0x000e6200000e0000 */
[----:B------:R-:W-:-:S09]  /*305b0*/  LOP3.LUT R19, R19, 0xffff7fff, RZ, 0xc0, !PT ;  /* 0xffff7fff13137812 */ /* 0x000fd200078ec0ff */
[----:B------:R-:W-:Y:S02]  /*305c0*/  @P3 LOP3.LUT R19, R19, 0x8000, RZ, 0xfc, !PT ;  /* 0x0000800013133812 */ /* 0x000fe400078efcff */
[----:B0-----:R-:W-:-:S05]  /*305d0*/  @!P2 LEA R3, P6, R12, R3, 0x1 ;  /* 0x000000030c03a211 */ /* 0x001fca00078c08ff */
[----:B-1----:R-:W-:-:S05]  /*305e0*/  @!P2 IMAD.X R2, RZ, RZ, R2, P6 ;  /* 0x000000ffff02a224 */ /* 0x002fca00030e0602 */
[----:B------:R-:W-:-:S04]  /*305f0*/  @!P2 LOP3.LUT R3, R3, R2, RZ, 0x3c, !PT ;  /* 0x000000020303a212 */ /* 0x000fc800078e3cff */
        /* <DEDUP_REMOVED lines=61> */
.L_x_3511:
        /* <DEDUP_REMOVED lines=15> */
[----:B--2---:R-:W-:Y:S01]  /*30ac0*/  LEA R2, P2, R2, R0, 0x1 ;  /* 0x0000000002027211 */ /* 0x004fe200078408ff */
[----:B---3--:R-:W-:-:S04]  /*30ad0*/  IMAD.MOV.U32 R8, RZ, RZ, R3 ;  /* 0x000000ffff087224 */ /* 0x008fc800078e0003 */
[----:B-1----:R-:W-:Y:S01]  /*30ae0*/  IMAD.X R3, RZ, RZ, R4, P2 ;  /* 0x000000ffff037224 */ /* 0x002fe200010e0604 */
[----:B------:R-:W-:-:S04]  /*30af0*/  ISETP.NE.U32.AND P2, PT, R5, RZ, PT ;  /* 0x000000ff0500720c */ /* 0x000fc80003f45070 */
        /* <DEDUP_REMOVED lines=12> */
.L_x_3375:
[----:B------:R-:W-:Y:S05]  /*30bc0*/  BSYNC B0 ;  /* 0x0000000000007941 */ /* 0x000fea0003800000 */
.L_x_3374:
[----:B------:R-:W-:Y:S01]  /*30bd0*/  NOP ;  /* 0x0000000000007918 */ /* 0x000fe20000000000 */
[----:B------:R-:W-:-:S13]  /*30be0*/  PLOP3.LUT P0, PT, PT, PT, PT, 0x80, 0x0 ;  /* 0x000000000000781c */ /* 0x000fda0003f0f070 */
.L_x_3376:
        /* <DEDUP_REMOVED lines=18> */
.L_x_3512:
[----:B------:R-:W-:Y:S05]  /*30d10*/  BSYNC B0 ;  /* 0x0000000000007941 */ /* 0x000fea0003800000 */
.L_x_3377:
[----:B------:R-:W-:Y:S01]  /*30d20*/  LOP3.LUT P0, RZ, R19, 0x1, RZ, 0xc0, !PT ;  /* 0x0000000113ff7812 */ /* 0x000fe2000780c0ff */
[----:B------:R-:W-:-:S12]  /*30d30*/  BSSY B0, `(.L_x_3379) ;  /* 0x0000097000007945 */ /* 0x000fd80003800000 */
[----:B------:R-:W-:Y:S05]  /*30d40*/  @!P0 BRA `(.L_x_3380) ;  /* 0x0000000800548947 */ /* 0x000fea0003800000 */
[----:B-1----:R-:W0:Y:S04]  /*30d50*/  LDL R4, [R1+0x450] ;  /* 0x0004500001047983 */ /* 0x002e280000100800 */
[----:B------:R-:W2:Y:S01]  /*30d60*/  LDL R2, [R1+0x458] ;  /* 0x0004580001027983 */ /* 0x000ea20000100800 */
[----:B------:R-:W1:Y:S01]  /*30d70*/  S2R R3, SR_TID.X ;  /* 0x0000000000037919 */ /* 0x000e620000002100 */
[----:B------:R-:W-:Y:S01]  /*30d80*/  BSSY B1, `(.L_x_3381) ;  /* 0x0000007000017945 */ /* 0x000fe20003800000 */
[----:B-1----:R-:W-:-:S04]  /*30d90*/  LOP3.LUT R3, R3, 0x7f, RZ, 0xc0, !PT ;  /* 0x0000007f03037812 */ /* 0x002fc800078ec0ff */
[----:B------:R-:W-:Y:S01]  /*30da0*/  ISETP.NE.AND P1, PT, R3, RZ, PT ;  /* 0x000000ff0300720c */ /* 0x000fe20003f25270 */
[----:B0-----:R-:W-:Y:S01]  /*30db0*/  IMAD R0, R4, 0x8, R18 ;  /* 0x0000000804007824 */ /* 0x001fe200078e0212 */
[----:B--2---:R-:W-:-:S04]  /*30dc0*/  SHF.L.U32 R2, R2, 0x1f, RZ ;  /* 0x0000001f02027819 */ /* 0x004fc800000006ff */
[----:B------:R-:W0:Y:S02]  /*30dd0*/  SYNCS.PHASECHK.TRANS64.TRYWAIT P0, [R0+URZ+0x38860], R2 ;  /* 0x03886002000075a7 */ /* 0x000e24000800017f */
[----:B0-----:R-:W-:Y:S05]  /*30de0*/  @!P0 BRA `(.L_x_3382) ;  /* 0x0000006000088947 */ /* 0x001fea0003800000 */
.L_x_3513:
[----:B------:R-:W-:Y:S05]  /*30df0*/  BSYNC B1 ;  /* 0x0000000000017941 */ /* 0x000fea0003800000 */
.L_x_3381:
        /* <DEDUP_REMOVED lines=9> */
.L_x_3384:
[----:B------:R-:W-:Y:S05]  /*30e90*/  BSYNC B1 ;  /* 0x0000000000017941 */ /* 0x000fea0003800000 */
.L_x_3383:
[----:B0-----:R-:W2:Y:S04]  /*30ea0*/  LDL R2, [R1+0x450] ;  /* 0x0004500001027983 */ /* 0x001ea80000100800 */
[----:B------:R-:W3:Y:S04]  /*30eb0*/  LDL R4, [R1+0x45c] ;  /* 0x00045c0001047983 */ /* 0x000ee80000100800 */
[----:B------:R-:W3:Y:S01]  /*30ec0*/  LDL.LU R3, [R1+0x46c] ;  /* 0x00046c0001037983 */ /* 0x000ee20000300800 */
        /* <DEDUP_REMOVED lines=8> */
[----:B---3--:R-:W-:Y:S02]  /*30f50*/  IMAD R3, R3, 0x40, R4 ;  /* 0x0000004003037824 */ /* 0x008fe400078e0204 */
[----:B------:R-:W-:-:S07]  /*30f60*/  VIADD R4, R2, 0x400 ;  /* 0x0000040002047836 */ /* 0x000fce0000000000 */
.L_x_3385:
        /* <DEDUP_REMOVED lines=15> */
.L_x_3386:
        /* <DEDUP_REMOVED lines=15> */
.L_x_3387:
        /* <DEDUP_REMOVED lines=15> */
.L_x_3388:
        /* <DEDUP_REMOVED lines=15> */
.L_x_3389:
        /* <DEDUP_REMOVED lines=15> */
.L_x_3390:
        /* <DEDUP_REMOVED lines=15> */
.L_x_3391:
        /* <DEDUP_REMOVED lines=15> */
.L_x_3392:
        /* <DEDUP_REMOVED lines=10> */
.L_x_3380:
[----:B------:R-:W-:Y:S05]  /*316a0*/  BSYNC B0 ;  /* 0x0000000000007941 */ /* 0x000fea0003800000 */
.L_x_3379:
        /* <DEDUP_REMOVED lines=61> */
.L_x_3399:
[----:B------:R-:W2:Y:S01]  /*31a80*/  S2R R2, SR_TID.X ;  /* 0x0000000000027919 */ /* 0x000ea20000002100 */
[----:B------:R-:W-:Y:S01]  /*31a90*/  IMAD R3, R10, 0x8, R18 ;  /* 0x000000080a037824 */ /* 0x000fe200078e0212 */
[----:B------:R-:W-:Y:S01]  /*31aa0*/  BSSY B3, `(.L_x_3400) ;  /* 0x0000006000037945 */ /* 0x000fe20003800000 */
[----:B--2---:R-:W-:Y:S02]  /*31ab0*/  LOP3.LUT R5, R2, 0x7f, RZ, 0xc0, !PT ;  /* 0x0000007f02057812 */ /* 0x004fe400078ec0ff */
[----:B------:R-:W-:Y:S02]  /*31ac0*/  SHF.L.U32 R2, R9, 0x1f, RZ ;  /* 0x0000001f09027819 */ /* 0x000fe400000006ff */
[----:B------:R-:W-:Y:S02]  /*31ad0*/  ISETP.NE.AND P1, PT, R5, RZ, PT ;  /* 0x000000ff0500720c */ /* 0x000fe40003f25270 */
[----:B------:R-:W2:Y:S02]  /*31ae0*/  SYNCS.PHASECHK.TRANS64.TRYWAIT P0, [R3+URZ+0x38840], R2 ;  /* 0x03884002030075a7 */ /* 0x000ea4000800017f */
[----:B--2---:R-:W-:Y:S09]  /*31af0*/  @!P0 BRA `(.L_x_3401) ;  /* 0x0000005000d88947 */ /* 0x004ff20003800000 */
.L_x_3514:
[----:B------:R-:W-:Y:S05]  /*31b00*/  BSYNC B3 ;  /* 0x0000000000037941 */ /* 0x000fea0003800000 */
.L_x_3400:
[----:B------:R-:W-:Y:S04]  /*31b10*/  BSSY B3, `(.L_x_3402) ;  /* 0x0000009000037945 */ /* 0x000fe80003800000 */
[----:B------:R-:W-:Y:S05]  /*31b20*/  @P1 BRA `(.L_x_3403) ;  /* 0x00000000001c1947 */ /* 0x000fea0003800000 */
[----:B------:R-:W1:Y:S02]  /*31b30*/  S2R R5, SR_TID.X ;  /* 0x0000000000057919 */ /* 0x000e640000002100 */
[----:B-1----:R-:W-:Y:S01]  /*31b40*/  LOP3.LUT R6, R5, 0x1f, RZ, 0xc0, !PT ;  /* 0x0000001f05067812 */ /* 0x002fe200078ec0ff */
[----:B------:R-:W-:-:S03]  /*31b50*/  IMAD.MOV.U32 R5, RZ, RZ, 0x2000 ;  /* 0x00002000ff057424 */ /* 0x000fc600078e00ff */
[----:B------:R-:W-:Y:S01]  /*31b60*/  ISETP.NE.AND P0, PT, R6, RZ, PT ;  /* 0x000000ff0600720c */ /* 0x000fe20003f05270 */
[----:B------:R3:W-:-:S12]  /*31b70*/  SYNCS.ARRIVE.TRANS64 RZ, [R3+URZ+0x38830], R5 ;  /* 0x0388300503ff79a7 */ /* 0x0007d8000800003f */
[----:B---3--:R-:W-:Y:S05]  /*31b80*/  @!P0 BRA `(.L_x_3403) ;  /* 0x0000000000048947 */ /* 0x008fea0003800000 */
[----:B------:R-:W-:Y:S01]  /*31b90*/  BPT.TRAP 0x1 ;  /* 0x000000040000795c */ /* 0x000fe20000300000 */
.L_x_3403:
[----:B------:R-:W-:Y:S05]  /*31ba0*/  BSYNC B3 ;  /* 0x0000000000037941 */ /* 0x000fea0003800000 */
.L_x_3402:
        /* <DEDUP_REMOVED lines=13> */
.L_x_3404:
        /* <DEDUP_REMOVED lines=13> */
.L_x_3515:
[----:B------:R-:W-:Y:S05]  /*31d50*/  BSYNC B3 ;  /* 0x0000000000037941 */ /* 0x000fea0003800000 */
.L_x_3405:
        /* <DEDUP_REMOVED lines=11> */
.L_x_3408:
[----:B------:R-:W-:Y:S05]  /*31e10*/  BSYNC B3 ;  /* 0x0000000000037941 */ /* 0x000fea0003800000 */
.L_x_3407:
        /* <DEDUP_REMOVED lines=10> */
.L_x_3409:
        /* <DEDUP_REMOVED lines=15> */
.L_x_3410:
        /* <DEDUP_REMOVED lines=15> */
.L_x_3411:
        /* <DEDUP_REMOVED lines=15> */
.L_x_3412:
        /* <DEDUP_REMOVED lines=15> */
.L_x_3413:
        /* <DEDUP_REMOVED lines=15> */
.L_x_3414:
        /* <DEDUP_REMOVED lines=15> */
.L_x_3415:
        /* <DEDUP_REMOVED lines=15> */
.L_x_3416:
        /* <DEDUP_REMOVED lines=10> */
.L_x_3398:
[----:B------:R-:W-:Y:S05]  /*325f0*/  BSYNC B1 ;  /* 0x0000000000017941 */ /* 0x000fea0003800000 */
.L_x_3397:
[----:B------:R-:W2:Y:S02]  /*32600*/  LDL.LU R5, [R1+0x480] ;  /* 0x0004800001057983 */ /* 0x000ea40000300800 */
[----:B--2---:R-:W-:-:S07]  /*32610*/  VIADD R0, R5, 0xfffffffd ;  /* 0xfffffffd05007836 */ /* 0x004fce0000000000 */
.L_x_3396:
[----:B------:R-:W-:Y:S05]  /*32620*/  BSYNC B2 ;  /* 0x0000000000027941 */ /* 0x000fea0003800000 */
.L_x_3395:
[----:B------:R-:W-:-:S05]  /*32630*/  VIADD R8, R8, 0xfffffffe ;  /* 0xfffffffe08087836 */ /* 0x000fca0000000000 */
[----:B------:R-:W-:-:S13]  /*32640*/  ISETP.NE.AND P0, PT, R8, R4, PT ;  /* 0x000000040800720c */ /* 0x000fda0003f05270 */
[----:B------:R-:W-:Y:S05]  /*32650*/  @!P0 BRA `(.L_x_3394) ;  /* 0x0000001800e08947 */ /* 0x000fea0003800000 */
.L_x_3457:
        /* <DEDUP_REMOVED lines=35> */
.L_x_3419:
[----:B------:R-:W2:Y:S01]  /*32890*/  S2R R2, SR_TID.X ;  /* 0x0000000000027919 */ /* 0x000ea20000002100 */
[----:B-1----:R-:W-:Y:S01]  /*328a0*/  IMAD R4, R7, 0x8, R18 ;  /* 0x0000000807047824 */ /* 0x002fe200078e0212 */
[----:B------:R-:W-:Y:S01]  /*328b0*/  BSSY B2, `(.L_x_3420) ;  /* 0x0000006000027945 */ /* 0x000fe20003800000 */
[----:B--2---:R-:W-:Y:S02]  /*328c0*/  LOP3.LUT R3, R2, 0x7f, RZ, 0xc0, !PT ;  /* 0x0000007f02037812 */ /* 0x004fe400078ec0ff */
[----:B------:R-:W-:Y:S02]  /*328d0*/  SHF.L.U32 R2, R6, 0x1f, RZ ;  /* 0x0000001f06027819 */ /* 0x000fe400000006ff */
[----:B------:R-:W-:Y:S02]  /*328e0*/  ISETP.NE.AND P1, PT, R3, RZ, PT ;  /* 0x000000ff0300720c */ /* 0x000fe40003f25270 */
[----:B------:R-:W1:Y:S02]  /*328f0*/  SYNCS.PHASECHK.TRANS64.TRYWAIT P0, [R4+URZ+0x38840], R2 ;  /* 0x03884002040075a7 */ /* 0x000e64000800017f */
[----:B-1----:R-:W-:Y:S09]  /*32900*/  @!P0 BRA `(.L_x_3421) ;  /* 0x00000044007c8947 */ /* 0x002ff20003800000 */
.L_x_3516:
[----:B------:R-:W-:Y:S05]  /*32910*/  BSYNC B2 ;  /* 0x0000000000027941 */ /* 0x000fea0003800000 */
.L_x_3420:
[----:B------:R-:W-:Y:S04]  /*32920*/  BSSY B2, `(.L_x_3422) ;  /* 0x0000009000027945 */ /* 0x000fe80003800000 */
[----:B------:R-:W-:Y:S05]  /*32930*/  @P1 BRA `(.L_x_3423) ;  /* 0x00000000001c1947 */ /* 0x000fea0003800000 */
[----:B------:R-:W2:Y:S02]  /*32940*/  S2R R3, SR_TID.X ;  /* 0x0000000000037919 */ /* 0x000ea40000002100 */
[----:B--2---:R-:W-:Y:S01]  /*32950*/  LOP3.LUT R5, R3, 0x1f, RZ, 0xc0, !PT ;  /* 0x0000001f03057812 */ /* 0x004fe200078ec0ff */
[----:B------:R-:W-:-:S03]  /*32960*/  IMAD.MOV.U32 R3, RZ, RZ, 0x2000 ;  /* 0x00002000ff037424 */ /* 0x000fc600078e00ff */
[----:B------:R-:W-:Y:S01]  /*32970*/  ISETP.NE.AND P0, PT, R5, RZ, PT ;  /* 0x000000ff0500720c */ /* 0x000fe20003f05270 */
[----:B------:R2:W-:-:S12]  /*32980*/  SYNCS.ARRIVE.TRANS64 RZ, [R4+URZ+0x38830], R3 ;  /* 0x0388300304ff79a7 */ /* 0x0005d8000800003f */
[----:B--2---:R-:W-:Y:S05]  /*32990*/  @!P0 BRA `(.L_x_3423) ;  /* 0x0000000000048947 */ /* 0x004fea0003800000 */
[----:B------:R-:W-:Y:S01]  /*329a0*/  BPT.TRAP 0x1 ;  /* 0x000000040000795c */ /* 0x000fe20000300000 */
.L_x_3423:
[----:B------:R-:W-:Y:S05]  /*329b0*/  BSYNC B2 ;  /* 0x0000000000027941 */ /* 0x000fea0003800000 */
.L_x_3422:
        /* <DEDUP_REMOVED lines=12> */
.L_x_3424:
        /* <DEDUP_REMOVED lines=13> */
.L_x_3517:
[----:B------:R-:W-:Y:S05]  /*32b50*/  BSYNC B2 ;  /* 0x0000000000027941 */ /* 0x000fea0003800000 */
.L_x_3425:
[----:B------:R-:W-:Y:S01]  /*32b60*/  BSSY B2, `(.L_x_3427) ;  /* 0x000000b000027945 */ /* 0x000fe20003800000 */
[----:B01----:R-:W-:Y:S02]  /*32b70*/  IMAD.MOV.U32 R2, RZ, RZ, 0x0 ;  /* 0x00000000ff027424 */ /* 0x003fe400078e00ff */
[----:B------:R-:W-:Y:S01]  /*32b80*/  IMAD.MOV.U32 R3, RZ, RZ, 0x14f00000 ;  /* 0x14f00000ff037424 */ /* 0x000fe200078e00ff */
[----:B------:R-:W-:Y:S06]  /*32b90*/  @P1 BRA `(.L_x_3428) ;  /* 0x00000000001c1947 */ /* 0x000fec0003800000 */
[----:B------:R-:W0:Y:S02]  /*32ba0*/  S2R R5, SR_TID.X ;  /* 0x0000000000057919 */ /* 0x000e240000002100 */
[----:B0-----:R-:W-:Y:S01]  /*32bb0*/  LOP3.LUT R10, R5, 0x1f, RZ, 0xc0, !PT ;  /* 0x0000001f050a7812 */ /* 0x001fe200078ec0ff */
[----:B------:R-:W-:-:S03]  /*32bc0*/  IMAD.MOV.U32 R5, RZ, RZ, 0x10000 ;  /* 0x00010000ff057424 */ /* 0x000fc600078e00ff */
[----:B------:R-:W-:Y:S01]  /*32bd0*/  ISETP.NE.AND P0, PT, R10, RZ, PT ;  /* 0x000000ff0a00720c */ /* 0x000fe20003f05270 */
[----:B------:R0:W-:-:S12]  /*32be0*/  SYNCS.ARRIVE.TRANS64 RZ, [R4+URZ+0x38850], R5 ;  /* 0x0388500504ff79a7 */ /* 0x0001d8000800003f */
[----:B0-----:R-:W-:Y:S05]  /*32bf0*/  @!P0 BRA `(.L_x_3428) ;  /* 0x0000000000048947 */ /* 0x001fea0003800000 */
[----:B------:R-:W-:Y:S01]  /*32c00*/  BPT.TRAP 0x1 ;  /* 0x000000040000795c */ /* 0x000fe20000300000 */
.L_x_3428:
[----:B------:R-:W-:Y:S05]  /*32c10*/  BSYNC B2 ;  /* 0x0000000000027941 */ /* 0x000fea0003800000 */
.L_x_3427:
        /* <DEDUP_REMOVED lines=9> */
.L_x_3429:
        /* <DEDUP_REMOVED lines=15> */
.L_x_3430:
        /* <DEDUP_REMOVED lines=15> */
.L_x_3431:
        /* <DEDUP_REMOVED lines=15> */
.L_x_3432:
        /* <DEDUP_REMOVED lines=15> */
.L_x_3433:
        /* <DEDUP_REMOVED lines=15> */
.L_x_3434:
        /* <DEDUP_REMOVED lines=15> */
.L_x_3435:
        /* <DEDUP_REMOVED lines=15> */
.L_x_3436:
        /* <DEDUP_REMOVED lines=10> */
.L_x_3418:
[----:B------:R-:W-:Y:S05]  /*333e0*/  BSYNC B1 ;  /* 0x0000000000017941 */ /* 0x000fea0003800000 */
.L_x_3417:
[----:B------:R-:W-:Y:S01]  /*333f0*/  VIADD R7, R7, 0x1 ;  /* 0x0000000107077836 */ /* 0x000fe20000000000 */
[----:B------:R-:W-:Y:S01]  /*33400*/  LOP3.LUT P2, RZ, R19, 0x1, RZ, 0xc0, !PT ;  /* 0x0000000113ff7812 */ /* 0x000fe2000784c0ff */
[----:B------:R-:W-:Y:S03]  /*33410*/  BSSY B1, `(.L_x_3437) ;  /* 0x00000d8000017945 */ /* 0x000fe60003800000 */
[----:B------:R-:W-:-:S04]  /*33420*/  ISETP.NE.AND P0, PT, R7, 0x2, PT ;  /* 0x000000020700780c */ /* 0x000fc80003f05270 */
[----:B------:R-:W-:Y:S02]  /*33430*/  SEL R2, RZ, 0x1, P0 ;  /* 0x00000001ff027807 */ /* 0x000fe40000000000 */
[----:B0-----:R-:W-:Y:S02]  /*33440*/  SEL R9, R7, RZ, P0 ;  /* 0x000000ff07097207 */ /* 0x001fe40000000000 */
[----:B------:R-:W-:Y:S01]  /*33450*/  LOP3.LUT R8, R6, R2, RZ, 0x3c, !PT ;  /* 0x0000000206087212 */ /* 0x000fe200078e3cff */
[----:B------:R-:W-:Y:S02]  /*33460*/  VIADD R6, R0, 0xffffffff ;  /* 0xffffffff00067836 */ /* 0x000fe40000000000 */
        /* <DEDUP_REMOVED lines=27> */
.L_x_3439:
        /* <DEDUP_REMOVED lines=8> */
.L_x_3518:
[----:B------:R-:W-:Y:S05]  /*336a0*/  BSYNC B2 ;  /* 0x0000000000027941 */ /* 0x000fea0003800000 */
.L_x_3440:
        /* <DEDUP_REMOVED lines=9> */
.L_x_3443:
[----:B------:R-:W-:Y:S05]  /*33740*/  BSYNC B2 ;  /* 0x0000000000027941 */ /* 0x000fea0003800000 */
.L_x_3442:
        /* <DEDUP_REMOVED lines=13> */
.L_x_3444:
        /* <DEDUP_REMOVED lines=13> */
.L_x_3519:
[----:B------:R-:W-:Y:S05]  /*338f0*/  BSYNC B2 ;  /* 0x0000000000027941 */ /* 0x000fea0003800000 */
.L_x_3445:
        /* <DEDUP_REMOVED lines=11> */
.L_x_3448:
[----:B------:R-:W-:Y:S05]  /*339b0*/  BSYNC B2 ;  /* 0x0000000000027941 */ /* 0x000fea0003800000 */
.L_x_3447:
        /* <DEDUP_REMOVED lines=10> */
.L_x_3449:
        /* <DEDUP_REMOVED lines=15> */
.L_x_3450:
        /* <DEDUP_REMOVED lines=15> */
.L_x_3451:
        /* <DEDUP_REMOVED lines=15> */
.L_x_3452:
        /* <DEDUP_REMOVED lines=15> */
.L_x_3453:
        /* <DEDUP_REMOVED lines=15> */
.L_x_3454:
        /* <DEDUP_REMOVED lines=15> */
.L_x_3455:
        /* <DEDUP_REMOVED lines=15> */
.L_x_3456:
        /* <DEDUP_REMOVED lines=10> */
.L_x_3438:
[----:B------:R-:W-:Y:S05]  /*34190*/  BSYNC B1 ;  /* 0x0000000000017941 */ /* 0x000fea0003800000 */
.L_x_3437:
[----:B------:R-:W2:Y:S01]  /*341a0*/  LDL R2, [R1+0x460] ;  /* 0x0004600001027983 */ /* 0x000ea20000100800 */
[----:B------:R-:W-:Y:S01]  /*341b0*/  VIADD R0, R0, 0xfffffffe ;  /* 0xfffffffe00007836 */ /* 0x000fe20000000000 */
[----:B--2---:R-:W-:-:S13]  /*341c0*/  ISETP.GT.AND P0, PT, R6, R2, PT ;  /* 0x000000020600720c */ /* 0x004fda0003f04270 */
[----:B------:R-:W-:Y:S05]  /*341d0*/  @P0 BRA `(.L_x_3457) ;  /* 0xffffffe400200947 */ /* 0x000fea000383ffff */
.L_x_3394:
[----:B------:R-:W-:Y:S05]  /*341e0*/  BSYNC B0 ;  /* 0x0000000000007941 */ /* 0x000fea0003800000 */
.L_x_3393:
        /* <DEDUP_REMOVED lines=24> */
[----:B------:R2:W-:Y:S02]  /*34370*/  STL [R1+0x440], R2 ;  /* 0x0004400201007387 */ /* 0x0005e40000100800 */
.L_x_3459:
[----:B------:R-:W-:Y:S05]  /*34380*/  BSYNC B0 ;  /* 0x0000000000007941 */ /* 0x000fea0003800000 */
.L_x_3458:
[----:B------:R-:W-:-:S05]  /*34390*/  SEL R0, R0, RZ, P0 ;  /* 0x000000ff00007207 */ /* 0x000fca0000000000 */
[----:B------:R3:W-:Y:S02]  /*343a0*/  STL [R1+0x450], R0 ;  /* 0x0004500001007387 */ /* 0x0007e40000100800 */
.L_x_3355:
[----:B------:R-:W-:Y:S05]  /*343b0*/  BSYNC B7 ;  /* 0x0000000000077941 */ /* 0x000fea0003800000 */
.L_x_3353:
[----:B------:R-:W-:-:S13]  /*343c0*/  LOP3.LUT P0, RZ, R19, 0x40, RZ, 0xc0, !PT ;  /* 0x0000004013ff7812 */ /* 0x000fda000780c0ff */
[----:B------:R-:W-:Y:S05]  /*343d0*/  @!P0 BRA `(.L_x_3460) ;  /* 0x0000000000288947 */ /* 0x000fea0003800000 */
[----:B------:R-:W-:Y:S05]  /*343e0*/  WARPSYNC.ALL ;  /* 0x0000000000007948 */ /* 0x000fea0003800000 */
[----:B------:R-:W4:Y:S08]  /*343f0*/  S2UR UR5, SR_CgaCtaId ;  /* 0x00000000000579c3 */ /* 0x000f300000008800 */
[----:B------:R-:W-:Y:S06]  /*34400*/  BAR.SYNC.DEFER_BLOCKING 0x5, 0x180 ;  /* 0x0146000000007b1d */ /* 0x000fec0000010000 */
[----:B------:R-:W-:-:S02]  /*34410*/  UMOV UR4, 0x400 ;  /* 0x0000040000047882 */ /* 0x000fc40000000000 */
[----:B----4-:R-:W-:-:S06]  /*34420*/  ULEA UR4, UR5, UR4, 0x18 ;  /* 0x0000000405047291 */ /* 0x010fcc000f8ec03f */
[----:B------:R-:W-:-:S05]  /*34430*/  IMAD.U32 R18, RZ, RZ, UR4 ;  /* 0x00000004ff127e24 */ /* 0x000fca000f8e00ff */
[----:B-1----:R-:W1:Y:S04]  /*34440*/  LDS.128 R4, [R18+0x388d0] ;  /* 0x0388d00012047984 */ /* 0x002e680000000c00 */
[----:B-1----:R1:W-:Y:S01]  /*34450*/  STL.128 [R1+0x440], R4 ;  /* 0x0004400401007387 */ /* 0x0023e20000100c00 */
[----:B------:R-:W-:Y:S06]  /*34460*/  BAR.ARV 0x4, 0x180 ;  /* 0x0106000000007b1d */ /* 0x000fec0000002000 */
[----:B------:R-:W-:Y:S05]  /*34470*/  BRA `(.L_x_3461) ;  /* 0x0000001000307947 */ /* 0x000fea0003800000 */
.L_x_3460:
[----:B--23--:R-:W2:Y:S01]  /*34480*/  S2R R0, SR_TID.X ;  /* 0x0000000000007919 */ /* 0x00cea20000002100 */
[----:B------:R-:W-:Y:S01]  /*34490*/  UMOV UR4, 0xffffffff ;  /* 0xffffffff00047882 */ /* 0x000fe20000000000 */
[----:B--2---:R-:W-:-:S04]  /*344a0*/  LOP3.LUT R16, R0, 0x1f, RZ, 0xc0, !PT ;  /* 0x0000001f00107812 */ /* 0x004fc800078ec0ff */
[----:B------:R-:W-:Y:S01]  /*344b0*/  ISETP.NE.AND P0, PT, R16, 0x1f, PT ;  /* 0x0000001f1000780c */ /* 0x000fe20003f05270 */
[----:B------:R-:W-:-:S12]  /*344c0*/  BRA.DIV UR4, `(.L_x_3462) ;  /* 0x0000002a04dc7947 */ /* 0x000fd8000b800000 */
[----:B-1----:R-:W2:Y:S01]  /*344d0*/  LDL R4, [R1+0x44c] ;  /* 0x00044c0001047983 */ /* 0x002ea20000100800 */
[----:B------:R-:W-:-:S03]  /*344e0*/  ULDC UR4, c[0x0][0xd3c] ;  /* 0x00034f0000047ab9 */ /* 0x000fc60000000800 */
[----:B------:R-:W0:Y:S01]  /*344f0*/  LDL.LU R3, [R1+0x440] ;  /* 0x0004400001037983 */ /* 0x000e220000300800 */
[----:B--2---:R-:W-:-:S05]  /*34500*/  IMAD.IADD R0, R4, 0x1, R16 ;  /* 0x0000000104007824 */ /* 0x004fca00078e0210 */
[----:B------:R-:W-:Y:S01]  /*34510*/  ISETP.GE.OR P1, PT, R0, UR4, !P0 ;  /* 0x0000000400007c0c */ /* 0x000fe2000c726670 */
[----:B0-----:R-:W-:-:S12]  /*34520*/  IMAD.MOV.U32 R8, RZ, RZ, R3 ;  /* 0x000000ffff087224 */ /* 0x001fd800078e0003 */
        /* <DEDUP_REMOVED lines=11> */
[----:B------:R-:W-:Y:S04]  /*345e0*/  SHFL.IDX PT, R0, R8, RZ, 0x1f ;  /* 0x00001fff08007589 */ /* 0x000fe800000e0000 */
[----:B------:R-:W-:Y:S01]  /*345f0*/  SHFL.IDX PT, R9, R8, 0x1, 0x1f ;  /* 0x00201f0008097f89 */ /* 0x000fe200000e0000 */
[----:B--2---:R-:W-:Y:S01]  /*34600*/  @!P1 IMAD.MOV.U32 R5, RZ, RZ, R6 ;  /* 0x000000ffff059224 */ /* 0x004fe200078e0006 */
[----:B------:R-:W-:-:S02]  /*34610*/  CS2R R6, SRZ ;  /* 0x0000000000067805 */ /* 0x000fc4000001ff00 */
[----:B---3--:R-:W-:-:S04]  /*34620*/  @!P1 IMAD.MOV.U32 R7, RZ, RZ, R2 ;  /* 0x000000ffff079224 */ /* 0x008fc800078e0002 */
[----:B------:R-:W-:-:S05]  /*34630*/  IMAD R2, R7, R5, RZ ;  /* 0x0000000507027224 */ /* 0x000fca00078e02ff */
[----:B------:R-:W0:Y:S01]  /*34640*/  SHFL.UP PT, R3, R2, 0x1, RZ ;  /* 0x0420000002037989 */ /* 0x000e2200000e00ff */
[----:B------:R-:W-:-:S04]  /*34650*/  ISETP.NE.AND P1, PT, R16, RZ, PT ;  /* 0x000000ff1000720c */ /* 0x000fc80003f25270 */
        /* <DEDUP_REMOVED lines=15> */
.L_x_3529:
[----:B------:R-:W-:Y:S02]  /*34750*/  ULDC UR4, c[0x0][0xd38] ;  /* 0x00034e0000047ab9 */ /* 0x000fe40000000800 */
[----:B------:R-:W-:-:S04]  /*34760*/  IMAD.U32 R8, RZ, RZ, UR4 ;  /* 0x00000004ff087e24 */ /* 0x000fc8000f8e00ff */
[----:B-1----:R-:W-:-:S04]  /*34770*/  IMAD R10, R10, R8, RZ ;  /* 0x000000080a0a7224 */ /* 0x002fc800078e02ff */
[----:B------:R-:W-:-:S05]  /*34780*/  IMAD.IADD R4, R9, 0x1, R10 ;  /* 0x0000000109047824 */ /* 0x000fca00078e020a */
[----:B------:R-:W-:-:S13]  /*34790*/  ISETP.GT.AND P6, PT, R4, R0, PT ;  /* 0x000000000400720c */ /* 0x000fda0003fc4270 */
[----:B------:R-:W-:Y:S05]  /*347a0*/  @P6 BRA `(.L_x_3463) ;  /* 0x0000000000ac6947 */ /* 0x000fea0003800000 */
.L_x_3466:
        /* <DEDUP_REMOVED lines=37> */
.L_x_3537:
[----:B------:R-:W-:Y:S02]  /*34a00*/  ULDC UR4, c[0x0][0xd38] ;  /* 0x00034e0000047ab9 */ /* 0x000fe40000000800 */
[----:B------:R-:W-:-:S04]  /*34a10*/  IMAD.U32 R8, RZ, RZ, UR4 ;  /* 0x00000004ff087e24 */ /* 0x000fc8000f8e00ff */
[----:B-1----:R-:W-:-:S04]  /*34a20*/  IMAD R10, R10, R8, RZ ;  /* 0x000000080a0a7224 */ /* 0x002fc800078e02ff */
[----:B------:R-:W-:-:S05]  /*34a30*/  IMAD.IADD R4, R10, 0x1, R4 ;  /* 0x000000010a047824 */ /* 0x000fca00078e0204 */
[----:B------:R-:W-:-:S13]  /*34a40*/  ISETP.GT.AND P6, PT, R4, R0, PT ;  /* 0x000000000400720c */ /* 0x000fda0003fc4270 */
[----:B------:R-:W-:Y:S05]  /*34a50*/  @!P6 BRA `(.L_x_3466) ;  /* 0xfffffffc0054e947 */ /* 0x000fea000383ffff */
.L_x_3463:
        /* <DEDUP_REMOVED lines=12> */
.L_x_3542:
[----:B------:R-:W-:-:S13]  /*34b20*/  ISETP.NE.AND P0, PT, R3, RZ, PT ;  /* 0x000000ff0300720c */ /* 0x000fda0003f05270 */
[----:B------:R-:W-:Y:S05]  /*34b30*/  @!P0 BRA `(.L_x_3468) ;  /* 0x0000000000148947 */ /* 0x000fea0003800000 */
[----:B------:R-:W-:Y:S01]  /*34b40*/  UMOV UR4, 0xffffffff ;  /* 0xffffffff00047882 */ /* 0x000fe20000000000 */
[----:B---3--:R-:W-:Y:S02]  /*34b50*/  VIADD R9, R9, 0xffffffff ;  /* 0xffffffff09097836 */ /* 0x008fe40000000000 */
[----:B------:R-:W-:Y:S05]  /*34b60*/  BRA.DIV UR4, `(.L_x_3469) ;  /* 0x0000002e04d07947 */ /* 0x000fea000b800000 */
[----:B0-----:R0:W2:Y:S02]  /*34b70*/  SHFL.IDX PT, R2, R2, R9, 0x1f ;  /* 0x00001f0902027589 */ /* 0x0010a400000e0000 */
.L_x_3545:
[----:B--2---:R-:W-:-:S07]  /*34b80*/  IMAD.MOV.U32 R6, RZ, RZ, R2 ;  /* 0x000000ffff067224 */ /* 0x004fce00078e0002 */
.L_x_3468:
[----:B0-----:R-:W-:Y:S01]  /*34b90*/  IMAD R2, R6, R8, R10 ;  /* 0x0000000806027224 */ /* 0x001fe200078e020a */
[----:B------:R-:W-:-:S03]  /*34ba0*/  ISETP.NE.AND P0, PT, R7, 0x1, PT ;  /* 0x000000010700780c */ /* 0x000fc60003f05270 */
[----:B------:R-:W-:Y:S01]  /*34bb0*/  IMAD.IADD R0, R0, 0x1, -R2 ;  /* 0x0000000100007824 */ /* 0x000fe200078e0a02 */
[----:B------:R0:W-:Y:S09]  /*34bc0*/  STL [R1+0x440], R2 ;  /* 0x0004400201007387 */ /* 0x0001f20000100800 */
[----:B------:R-:W-:Y:S05]  /*34bd0*/  @!P0 BRA `(.L_x_3470) ;  /* 0x0000000000e48947 */ /* 0x000fea0003800000 */
[----:B-1-3--:R-:W-:-:S04]  /*34be0*/  IABS R5, R4 ;  /* 0x0000000400057213 */ /* 0x00afc80000000000 */
[----:B0-----:R-:W0:Y:S08]  /*34bf0*/  I2F.RP R2, R5 ;  /* 0x0000000500027306 */ /* 0x001e300000209400 */
        /* <DEDUP_REMOVED lines=55> */
.L_x_3470:
[----:B-1-3--:R-:W2:Y:S01]  /*34f70*/  LDL R5, [R1+0x44c] ;  /* 0x00044c0001057983 */ /* 0x00aea20000100800 */
[----:B0-----:R-:W2:Y:S02]  /*34f80*/  LDC.64 R2, c[0x0][0xd90] ;  /* 0x00036400ff027b82 */ /* 0x001ea40000000a00 */
[----:B--2---:R-:W-:-:S05]  /*34f90*/  IMAD.WIDE R2, R5, 0x4, R2 ;  /* 0x0000000405027825 */ /* 0x004fca00078e0202 */
        /* <DEDUP_REMOVED lines=30> */
[----:B------:R-:W-:-:S04]  /*35180*/  VIADDMNMX R6, R3, R8, R6, PT ;  /* 0x0000000803067246 */ /* 0x000fc80003800106 */
        /* <DEDUP_REMOVED lines=19> */
[----:B------:R-:W-:Y:S02]  /*352c0*/  LOP3.LUT R3, R0, R6, RZ, 0x3c, !PT ;  /* 0x0000000600037212 */ /* 0x000fe400078e3cff */
[----:B------:R-:W-:Y:S02]  /*352d0*/  IADD3 R0, R7, 0x1000000, R0 ;  /* 0x0100000007007810 */ /* 0x000fe40007ffe000 */
        /* <DEDUP_REMOVED lines=8> */
.L_x_3471:
[----:B------:R-:W-:-:S05]  /*35360*/  LOP3.LUT R0, RZ, R0, RZ, 0x33, !PT ;  /* 0x00000000ff007212 */ /* 0x000fca00078e33ff */
[----:B------:R-:W-:-:S05]  /*35370*/  IMAD.IADD R0, R4, 0x1, R0 ;  /* 0x0000000104007824 */ /* 0x000fca00078e0200 */
[----:B------:R2:W-:Y:S01]  /*35380*/  STL [R1+0x444], R0 ;  /* 0x0004440001007387 */ /* 0x0005e20000100800 */
[----:B------:R-:W-:Y:S05]  /*35390*/  BRA `(.L_x_3472) ;  /* 0x0000000000287947 */ /* 0x000fea0003800000 */
.L_x_3464:
[----:B------:R-:W-:Y:S01]  /*353a0*/  UMOV UR4, URZ ;  /* 0x0000003f00047c82 */ /* 0x000fe20008000000 */
[----:B------:R-:W-:Y:S01]  /*353b0*/  UMOV UR5, URZ ;  /* 0x0000003f00057c82 */ /* 0x000fe20008000000 */
[----:B------:R-:W-:Y:S01]  /*353c0*/  ULDC UR6, c[0x0][0xd3c] ;  /* 0x00034f0000067ab9 */ /* 0x000fe20000000800 */
[----:B------:R0:W-:Y:S01]  /*353d0*/  STL [R1+0x440], R0 ;  /* 0x0004400001007387 */ /* 0x0001e20000100800 */
[----:B------:R-:W-:Y:S02]  /*353e0*/  IMAD.U32 R3, RZ, RZ, UR4 ;  /* 0x00000004ff037e24 */ /* 0x000fe4000f8e00ff */
[----:B------:R-:W-:-:S03]  /*353f0*/  IMAD.U32 R2, RZ, RZ, UR5 ;  /* 0x00000005ff027e24 */ /* 0x000fc6000f8e00ff */
[----:B------:R1:W-:Y:S01]  /*35400*/  STL [R1+0x444], R3 ;  /* 0x0004440301007387 */ /* 0x0003e20000100800 */
[----:B0-----:R-:W-:-:S03]  /*35410*/  IMAD.U32 R0, RZ, RZ, UR6 ;  /* 0x00000006ff007e24 */ /* 0x001fc6000f8e00ff */
[----:B------:R1:W-:Y:S04]  /*35420*/  STL [R1+0x448], R2 ;  /* 0x0004480201007387 */ /* 0x0003e80000100800 */
[----:B------:R1:W-:Y:S02]  /*35430*/  STL [R1+0x44c], R0 ;  /* 0x00044c0001007387 */ /* 0x0003e40000100800 */
.L_x_3472:
[----:B-1----:R-:W3:Y:S04]  /*35440*/  LDL R2, [R1+0x44c] ;  /* 0x00044c0001027983 */ /* 0x002ee80000100800 */
[----:B0-----:R-:W4:Y:S04]  /*35450*/  LDL R3, [R1+0x448] ;  /* 0x0004480001037983 */ /* 0x001f280000100800 */
[----:B------:R-:W5:Y:S04]  /*35460*/  LDL R4, [R1+0x440] ;  /* 0x0004400001047983 */ /* 0x000f680000100800 */
[----:B------:R-:W5:Y:S01]  /*35470*/  LDL R5, [R1+0x444] ;  /* 0x0004440001057983 */ /* 0x000f620000100800 */
[----:B--2---:R-:W0:Y:S01]  /*35480*/  S2R R0, SR_TID.X ;  /* 0x0000000000007919 */ /* 0x004e220000002100 */
[----:B------:R-:W-:Y:S05]  /*35490*/  WARPSYNC.ALL ;  /* 0x0000000000007948 */ /* 0x000fea0003800000 */
[----:B0-----:R-:W-:Y:S01]  /*354a0*/  LOP3.LUT R0, R0, 0x1f, RZ, 0xc0, !PT ;  /* 0x0000001f00007812 */ /* 0x001fe200078ec0ff */
[----:B------:R-:W-:Y:S03]  /*354b0*/  BAR.SYNC.DEFER_BLOCKING 0x4, 0x180 ;  /* 0x0106000000007b1d */ /* 0x000fe60000010000 */
[----:B------:R-:W-:-:S13]  /*354c0*/  ISETP.NE.AND P0, PT, R0, RZ, PT ;  /* 0x000000ff0000720c */ /* 0x000fda0003f05270 */
[----:B------:R-:W0:Y:S01]  /*354d0*/  @!P0 S2R R0, SR_CgaCtaId ;  /* 0x0000000000008919 */ /* 0x000e220000008800 */
[----:B---3--:R-:W-:Y:S01]  /*354e0*/  IMAD.MOV.U32 R7, RZ, RZ, R2 ;  /* 0x000000ffff077224 */ /* 0x008fe200078e0002 */
[----:B------:R-:W-:Y:S01]  /*354f0*/  @!P0 MOV R2, 0x400 ;  /* 0x0000040000028802 */ /* 0x000fe20000000f00 */
[----:B----4-:R-:W-:-:S03]  /*35500*/  IMAD.MOV.U32 R6, RZ, RZ, R3 ;  /* 0x000000ffff067224 */ /* 0x010fc600078e0003 */
[----:B0-----:R-:W-:-:S05]  /*35510*/  @!P0 LEA R18, R0, R2, 0x18 ;  /* 0x0000000200128211 */ /* 0x001fca00078ec0ff */
[----:B-----5:R4:W-:Y:S01]  /*35520*/  @!P0 STS.128 [R18+0x388d0], R4 ;  /* 0x0388d00412008388 */ /* 0x0209e20000000c00 */
[----:B------:R-:W-:Y:S06]  /*35530*/  BAR.ARV 0x5, 0x180 ;  /* 0x0146000000007b1d */ /* 0x000fec0000002000 */
.L_x_3461:
[----:B--23--:R-:W2:Y:S01]  /*35540*/  LDL R0, [R1+0x44c] ;  /* 0x00044c0001007983 */ /* 0x00cea20000100800 */
[----:B------:R-:W-:Y:S02]  /*35550*/  ULDC UR4, c[0x0][0xd3c] ;  /* 0x00034f0000047ab9 */ /* 0x000fe40000000800 */
[----:B--2---:R-:W-:-:S13]  /*35560*/  ISETP.GE.AND P0, PT, R0, UR4, PT ;  /* 0x0000000400007c0c */ /* 0x004fda000bf06270 */
[----:B------:R-:W-:Y:S05]  /*35570*/  @!P0 BRA `(.L_x_3473) ;  /* 0xffffff8400b08947 */ /* 0x000fea000383ffff */
[----:B------:R-:W-:Y:S05]  /*35580*/  BSYNC B8 ;  /* 0x0000000000087941 */ /* 0x000fea0003800000 */
.L_x_3339:
[----:B---3--:R-:W2:Y:S01]  /*35590*/  LDL.LU R0, [R1+0x4a4] ;  /* 0x0004a40001007983 */ /* 0x008ea20000300800 */
[----:B------:R-:W-:Y:S01]  /*355a0*/  BSSY B0, `(.L_x_3474) ;  /* 0x000000b000007945 */ /* 0x000fe20003800000 */
[----:B01--4-:R-:W0:Y:S01]  /*355b0*/  S2R R5, SR_CgaCtaId ;  /* 0x0000000000057919 */ /* 0x013e220000008800 */
[----:B--2---:R-:W-:-:S05]  /*355c0*/  VIADD R0, R0, 0x1 ;  /* 0x0000000100007836 */ /* 0x004fca0000000000 */
[----:B------:R-:W-:-:S04]  /*355d0*/  LEA.HI R2, R0, R0, RZ, 0x1 ;  /* 0x0000000000027211 */ /* 0x000fc800078f08ff */
[----:B------:R-:W-:Y:S02]  /*355e0*/  LOP3.LUT R3, R2, 0xfffffffe, RZ, 0xc0, !PT ;  /* 0xfffffffe02037812 */ /* 0x000fe400078ec0ff */
[----:B------:R-:W-:-:S03]  /*355f0*/  MOV R2, 0x400 ;  /* 0x0000040000027802 */ /* 0x000fc60000000f00 */
[----:B------:R-:W-:Y:S01]  /*35600*/  IMAD.IADD R0, R0, 0x1, -R3 ;  /* 0x0000000100007824 */ /* 0x000fe200078e0a03 */
[----:B0-----:R-:W-:-:S04]  /*35610*/  LEA R9, R5, R2, 0x18 ;  /* 0x0000000205097211 */ /* 0x001fc800078ec0ff */
[----:B------:R-:W-:-:S04]  /*35620*/  SHF.L.U32 R0, R0, 0x1f, RZ ;  /* 0x0000001f00007819 */ /* 0x000fc800000006ff */
[----:B------:R-:W0:Y:S02]  /*35630*/  SYNCS.PHASECHK.TRANS64.TRYWAIT P0, [R9+URZ+0x38820], R0 ;  /* 0x03882000090075a7 */ /* 0x000e24000800017f */
[----:B0-----:R-:W-:Y:S05]  /*35640*/  @!P0 BRA `(.L_x_3475) ;  /* 0x0000002400448947 */ /* 0x001fea0003800000 */
.L_x_3546:
[----:B------:R-:W-:Y:S05]  /*35650*/  BSYNC B0 ;  /* 0x0000000000007941 */ /* 0x000fea0003800000 */
.L_x_3474:
[----:B------:R-:W-:-:S03]  /*35660*/  UMOV UR4, 0xffffffff ;  /* 0xffffffff00047882 */ /* 0x000fc60000000000 */
[----:B------:R-:W-:Y:S05]  /*35670*/  BRA.DIV UR4, `(.L_x_3476) ;  /* 0x00000026044c7947 */ /* 0x000fea000b800000 */
[----:B0-----:R-:W0:Y:S02]  /*35680*/  S2R R0, SR_TID.X ;  /* 0x0000000000007919 */ /* 0x001e240000002100 */
[----:B0-----:R-:W-:-:S04]  /*35690*/  SHF.R.U32.HI R0, RZ, 0x5, R0 ;  /* 0x00000005ff007819 */ /* 0x001fc80000011600 */
[----:B------:R-:W-:-:S05]  /*356a0*/  LOP3.LUT R0, R0, 0x3, RZ, 0xc0, !PT ;  /* 0x0000000300007812 */ /* 0x000fca00078ec0ff */
[----:B------:R0:W1:Y:S02]  /*356b0*/  SHFL.IDX PT, R14, R0, RZ, 0x1f ;  /* 0x00001fff000e7589 */ /* 0x00006400000e0000 */
.L_x_3549:
[----:B-1----:R-:W-:Y:S01]  /*356c0*/  ISETP.NE.AND P0, PT, R14, RZ, PT ;  /* 0x000000ff0e00720c */ /* 0x002fe20003f05270 */
[----:B------:R-:W-:-:S12]  /*356d0*/  BSSY B0, `(.L_x_3477) ;  /* 0x0000020000007945 */ /* 0x000fd80003800000 */
[----:B------:R-:W-:Y:S05]  /*356e0*/  @P0 BRA `(.L_x_3478) ;  /* 0x0000000000780947 */ /* 0x000fea0003800000 */
[----:B------:R-:W-:-:S03]  /*356f0*/  UMOV UR4, 0xffffffff ;  /* 0xffffffff00047882 */ /* 0x000fc60000000000 */
[----:B------:R-:W-:Y:S05]  /*35700*/  BRA.DIV UR4, `(.L_x_3479) ;  /* 0x00000026045c7947 */ /* 0x000fea000b800000 */
[----:B------:R-:W-:-:S13]  /*35710*/  ELECT P6, URZ, PT ;  /* 0x00000000003f782f */ /* 0x000fda00038c0000 */
.L_x_3552:
        /* <DEDUP_REMOVED lines=15> */
.L_x_3553:
[----:B------:R-:W0:Y:S01]  /*35810*/  LDL.LU R6, [R1+0x450] ;  /* 0x0004500001067983 */ /* 0x000e220000300800 */
[----:B------:R-:W1:Y:S01]  /*35820*/  SYNCS.PHASECHK.TRANS64.TRYWAIT P0, [R7+URZ], R2 ;  /* 0x00000002070075a7 */ /* 0x000e62000800017f */
[----:B------:R-:W-:-:S04]  /*35830*/  VIADD R0, R9, 0x38860 ;  /* 0x0003886009007836 */ /* 0x000fc80000000000 */
[----:B0-----:R-:W-:Y:S01]  /*35840*/  IMAD R5, R6, 0x8, R0 ;  /* 0x0000000806057824 */ /* 0x001fe200078e0200 */
[----:B-1----:R-:W-:Y:S06]  /*35850*/  @!P0 BRA `(.L_x_3481) ;  /* 0x00000024003c8947 */ /* 0x002fec0003800000 */
.L_x_3554:
[----:B------:R-:W1:Y:S02]  /*35860*/  SYNCS.PHASECHK.TRANS64.TRYWAIT P0, [R5+URZ], R4 ;  /* 0x00000004050075a7 */ /* 0x000e64000800017f */
[----:B-1----:R-:W-:Y:S05]  /*35870*/  @!P0 BRA `(.L_x_3482) ;  /* 0x0000002400488947 */ /* 0x002fea0003800000 */
.L_x_3555:
[----:B------:R-:W-:-:S07]  /*35880*/  IMAD R3, R3, 0x8, R0 ;  /* 0x0000000803037824 */ /* 0x000fce00078e0200 */
.L_x_3483:
[----:B--2---:R2:W3:Y:S02]  /*35890*/  SYNCS.PHASECHK.TRANS64.TRYWAIT P0, [R3+URZ], R2 ;  /* 0x00000002030075a7 */ /* 0x0044e4000800017f */
[----:B---3--:R-:W-:Y:S05]  /*358a0*/  @!P0 NANOSLEEP.SYNCS 0x989680 ;  /* 0x009896800000895d */ /* 0x008fea0003900000 */
[----:B------:R-:W3:Y:S02]  /*358b0*/  @!P0 SYNCS.PHASECHK.TRANS64 P0, [R3+URZ], R2 ;  /* 0x00000002030085a7 */ /* 0x000ee4000800007f */
[----:B---3--:R-:W-:Y:S05]  /*358c0*/  @!P0 BRA `(.L_x_3483) ;  /* 0xfffffffc00f08947 */ /* 0x008fea000383ffff */
.L_x_3478:
[----:B------:R-:W-:Y:S05]  /*358d0*/  BSYNC B0 ;  /* 0x0000000000007941 */ /* 0x000fea0003800000 */
.L_x_3477:
[----:B------:R-:W-:Y:S05]  /*358e0*/  EXIT ;  /* 0x000000000000794d */ /* 0x000fea0003800000 */
.L_x_3221:
[----:B0-----:R-:W-:-:S04]  /*358f0*/  IMAD.U32 R3, RZ, RZ, UR47 ;  /* 0x0000002fff037e24 */ /* 0x001fc8000f8e00ff */
[----:B------:R0:W1:Y:S03]  /*35900*/  SYNCS.PHASECHK.TRANS64.TRYWAIT P0, [R3+URZ+0x38800], R0 ;  /* 0x03880000030075a7 */ /* 0x000066000800017f */
[----:B-1----:R-:W-:Y:S05]  /*35910*/  @!P0 NANOSLEEP.SYNCS 0x989680 ;  /* 0x009896800000895d */ /* 0x002fea0003900000 */
[----:B------:R-:W1:Y:S02]  /*35920*/  @!P0 SYNCS.PHASECHK.TRANS64 P0, [R3+URZ+0x38800], R0 ;  /* 0x03880000030085a7 */ /* 0x000e64000800007f */
[----:B-1----:R-:W-:Y:S05]  /*35930*/  @!P0 BRA `(.L_x_3221) ;  /* 0xfffffffc00ec8947 */ /* 0x002fea000383ffff */
[----:B------:R-:W-:Y:S05]  /*35940*/  BRA `(.L_x_3484) ;  /* 0xfffffd5c00207947 */ /* 0x000fea000383ffff */
.L_x_3228:
[----:B-1----:R1:W2:Y:S02]  /*35950*/  SYNCS.PHASECHK.TRANS64.TRYWAIT P0, [R20+URZ], R21 ;  /* 0x00000015140075a7 */ /* 0x0022a4000800017f */
[----:B--2---:R-:W-:Y:S05]  /*35960*/  @!P0 NANOSLEEP.SYNCS 0x989680 ;  /* 0x009896800000895d */ /* 0x004fea0003900000 */
[----:B------:R-:W2:Y:S02]  /*35970*/  @!P0 SYNCS.PHASECHK.TRANS64 P0, [R20+URZ], R21 ;  /* 0x00000015140085a7 */ /* 0x000ea4000800007f */
[----:B--2---:R-:W-:Y:S05]  /*35980*/  @!P0 BRA `(.L_x_3228) ;  /* 0xfffffffc00f08947 */ /* 0x004fea000383ffff */
[----:B------:R-:W-:Y:S05]  /*35990*/  BRA `(.L_x_3227) ;  /* 0xfffffd60003c7947 */ /* 0x000fea000383ffff */
.L_x_3230:
[----:B0-----:R-:W-:-:S04]  /*359a0*/  IMAD.U32 R12, RZ, RZ, UR47 ;  /* 0x0000002fff0c7e24 */ /* 0x001fc8000f8e00ff */
[----:B------:R0:W1:Y:S03]  /*359b0*/  SYNCS.PHASECHK.TRANS64.TRYWAIT P0, [R12+URZ+0x38810], R3 ;  /* 0x038810030c0075a7 */ /* 0x000066000800017f */
[----:B-1----:R-:W-:Y:S05]  /*359c0*/  @!P0 NANOSLEEP.SYNCS 0x989680 ;  /* 0x009896800000895d */ /* 0x002fea0003900000 */
[----:B------:R-:W1:Y:S02]  /*359d0*/  @!P0 SYNCS.PHASECHK.TRANS64 P0, [R12+URZ+0x38810], R3 ;  /* 0x038810030c0085a7 */ /* 0x000e64000800007f */
[----:B-1----:R-:W-:Y:S05]  /*359e0*/  @!P0 BRA `(.L_x_3230) ;  /* 0xfffffffc00ec8947 */ /* 0x002fea000383ffff */
[----:B------:R-:W-:Y:S05]  /*359f0*/  BRA `(.L_x_3485) ;  /* 0xfffffd6400107947 */ /* 0x000fea000383ffff */
.L_x_3237:
[----:B-1----:R1:W2:Y:S02]  /*35a00*/  SYNCS.PHASECHK.TRANS64.TRYWAIT P0, [R12+URZ], R13 ;  /* 0x0000000d0c0075a7 */ /* 0x0022a4000800017f */
[----:B--2---:R-:W-:Y:S05]  /*35a10*/  @!P0 NANOSLEEP.SYNCS 0x989680 ;  /* 0x009896800000895d */ /* 0x004fea0003900000 */
[----:B------:R-:W2:Y:S02]  /*35a20*/  @!P0 SYNCS.PHASECHK.TRANS64 P0, [R12+URZ], R13 ;  /* 0x0000000d0c0085a7 */ /* 0x000ea4000800007f */
[----:B--2---:R-:W-:Y:S05]  /*35a30*/  @!P0 BRA `(.L_x_3237) ;  /* 0xfffffffc00f08947 */ /* 0x004fea000383ffff */
[----:B------:R-:W-:Y:S05]  /*35a40*/  BRA `(.L_x_3236) ;  /* 0xfffffd6400547947 */ /* 0x000fea000383ffff */
.L_x_3268:
[----:B0-----:R0:W1:Y:S02]  /*35a50*/  SYNCS.PHASECHK.TRANS64.TRYWAIT P2, [R5+URZ], R8 ;  /* 0x00000008050075a7 */ /* 0x001064000804017f */
[----:B-1----:R-:W-:Y:S05]  /*35a60*/  @!P2 NANOSLEEP.SYNCS 0x989680 ;  /* 0x009896800000a95d */ /* 0x002fea0003900000 */
[----:B------:R-:W1:Y:S02]  /*35a70*/  @!P2 SYNCS.PHASECHK.TRANS64 P2, [R5+URZ], R8 ;  /* 0x000000080500a5a7 */ /* 0x000e64000804007f */
[----:B-1----:R-:W-:Y:S05]  /*35a80*/  @!P2 BRA `(.L_x_3268) ;  /* 0xfffffffc00f0a947 */ /* 0x002fea000383ffff */
[----:B------:R-:W-:Y:S05]  /*35a90*/  BRA `(.L_x_3267) ;  /* 0xfffffdd000207947 */ /* 0x000fea000383ffff */
.L_x_3275:
[----:B-1----:R1:W2:Y:S02]  /*35aa0*/  SYNCS.PHASECHK.TRANS64.TRYWAIT P2, [R8+URZ], R9 ;  /* 0x00000009080075a7 */ /* 0x0022a4000804017f */
[----:B--2---:R-:W-:Y:S05]  /*35ab0*/  @!P2 NANOSLEEP.SYNCS 0x989680 ;  /* 0x009896800000a95d */ /* 0x004fea0003900000 */
[----:B------:R-:W2:Y:S02]  /*35ac0*/  @!P2 SYNCS.PHASECHK.TRANS64 P2, [R8+URZ], R9 ;  /* 0x000000090800a5a7 */ /* 0x000ea4000804007f */
[----:B--2---:R-:W-:Y:S05]  /*35ad0*/  @!P2 BRA `(.L_x_3275) ;  /* 0xfffffffc00f0a947 */ /* 0x004fea000383ffff */
[----:B------:R-:W-:Y:S05]  /*35ae0*/  BRA `(.L_x_3274) ;  /* 0xfffffdd400547947 */ /* 0x000fea000383ffff */
.L_x_3288:
[----:B0-----:R0:W1:Y:S02]  /*35af0*/  SYNCS.PHASECHK.TRANS64.TRYWAIT P1, [R6+URZ], R7 ;  /* 0x00000007060075a7 */ /* 0x001064000802017f */
[----:B-1----:R-:W-:Y:S05]  /*35b00*/  @!P1 NANOSLEEP.SYNCS 0x989680 ;  /* 0x009896800000995d */ /* 0x002fea0003900000 */
[----:B------:R-:W1:Y:S02]  /*35b10*/  @!P1 SYNCS.PHASECHK.TRANS64 P1, [R6+URZ], R7 ;  /* 0x00000007060095a7 */ /* 0x000e64000802007f */
[----:B-1----:R-:W-:Y:S05]  /*35b20*/  @!P1 BRA `(.L_x_3288) ;  /* 0xfffffffc00f09947 */ /* 0x002fea000383ffff */
[----:B------:R-:W-:Y:S05]  /*35b30*/  BRA `(.L_x_3287) ;  /* 0xfffffe6400f87947 */ /* 0x000fea000383ffff */
.L_x_3295:
[----:B-1----:R1:W2:Y:S02]  /*35b40*/  SYNCS.PHASECHK.TRANS64.TRYWAIT P1, [R5+URZ], R8 ;  /* 0x00000008050075a7 */ /* 0x0022a4000802017f */
[----:B--2---:R-:W-:Y:S05]  /*35b50*/  @!P1 NANOSLEEP.SYNCS 0x989680 ;  /* 0x009896800000995d */ /* 0x004fea0003900000 */
[----:B------:R-:W2:Y:S02]  /*35b60*/  @!P1 SYNCS.PHASECHK.TRANS64 P1, [R5+URZ], R8 ;  /* 0x00000008050095a7 */ /* 0x000ea4000802007f */
[----:B--2---:R-:W-:Y:S05]  /*35b70*/  @!P1 BRA `(.L_x_3295) ;  /* 0xfffffffc00f09947 */ /* 0x004fea000383ffff */
[----:B------:R-:W-:Y:S05]  /*35b80*/  BRA `(.L_x_3294) ;  /* 0xfffffe6c002c7947 */ /* 0x000fea000383ffff */
.L_x_3361:
        /* <DEDUP_REMOVED lines=11> */
.L_x_3487:
[----:B------:R-:W-:Y:S05]  /*35c40*/  BSYNC B0 ;  /* 0x0000000000007941 */ /* 0x000fea0003800000 */
.L_x_3486:
[----:B------:R-:W-:Y:S05]  /*35c50*/  BRA `(.L_x_3488) ;  /* 0xffffff9000887947 */ /* 0x000fea000383ffff */
.L_x_3363:
[----:B------:R-:W-:Y:S01]  /*35c60*/  BSSY B0, `(.L_x_3489) ;  /* 0x0000006000007945 */ /* 0x000fe20003800000 */
[----:B------:R-:W-:-:S07]  /*35c70*/  IMAD.MOV.U32 R15, RZ, RZ, -0x1 ;  /* 0xffffffffff0f7424 */ /* 0x000fce00078e00ff */
[----:B012---:R-:W-:Y:S05]  /*35c80*/  WARPSYNC.COLLECTIVE R15, `(.L_x_3490) ;  /* 0x000000000f0c7348 */ /* 0x007fea0003c00000 */
[----:B------:R-:W-:Y:S02]  /*35c90*/  ELECT P6, UR62, PT ;  /* 0x00000000003e782f */ /* 0x000fe400038c0000 */
[----:B------:R-:W-:Y:S01]  /*35ca0*/  MOV R14, UR62 ;  /* 0x0000003e000e7c02 */ /* 0x000fe20008000f00 */
[----:B012---:R-:W-:Y:S10]  /*35cb0*/  ENDCOLLECTIVE ;  /* 0x000000000000791b */ /* 0x007ff40003800000 */
.L_x_3490:
[----:B------:R-:W-:Y:S05]  /*35cc0*/  BSYNC B0 ;  /* 0x0000000000007941 */ /* 0x000fea0003800000 */
.L_x_3489:
[----:B------:R-:W-:Y:S05]  /*35cd0*/  BRA `(.L_x_3491) ;  /* 0xffffff90008c7947 */ /* 0x000fea000383ffff */
.L_x_3365:
[----:B---3--:R3:W4:Y:S02]  /*35ce0*/  SYNCS.PHASECHK.TRANS64.TRYWAIT P0, [R0+URZ+0x38840], R2 ;  /* 0x03884002000075a7 */ /* 0x008724000800017f */
[----:B----4-:R-:W-:Y:S05]  /*35cf0*/  @!P0 NANOSLEEP.SYNCS 0x989680 ;  /* 0x009896800000895d */ /* 0x010fea0003900000 */
[----:B------:R-:W4:Y:S02]  /*35d00*/  @!P0 SYNCS.PHASECHK.TRANS64 P0, [R0+URZ+0x38840], R2 ;  /* 0x03884002000085a7 */ /* 0x000f24000800007f */
[----:B----4-:R-:W-:Y:S05]  /*35d10*/  @!P0 BRA `(.L_x_3365) ;  /* 0xfffffffc00f08947 */ /* 0x010fea000383ffff */
[----:B------:R-:W-:Y:S05]  /*35d20*/  BRA `(.L_x_3492) ;  /* 0xffffff9000f07947 */ /* 0x000fea000383ffff */
.L_x_3369:
[----:B------:R0:W5:Y:S01]  /*35d30*/  LDL R0, [R1+0x470] ;  /* 0x0004700001007983 */ /* 0x0001620000100800 */
[----:B------:R-:W-:Y:S02]  /*35d40*/  IMAD.MOV.U32 R6, RZ, RZ, R11 ;  /* 0x000000ffff067224 */ /* 0x000fe400078e000b */
[----:B------:R-:W-:Y:S02]  /*35d50*/  IMAD.MOV.U32 R13, RZ, RZ, R2 ;  /* 0x000000ffff0d7224 */ /* 0x000fe400078e0002 */
[----:B------:R-:W-:Y:S02]  /*35d60*/  IMAD.MOV.U32 R12, RZ, RZ, RZ ;  /* 0x000000ffff0c7224 */ /* 0x000fe400078e00ff */
[----:B------:R-:W-:Y:S02]  /*35d70*/  IMAD.MOV.U32 R11, RZ, RZ, 0x181f ;  /* 0x0000181fff0b7424 */ /* 0x000fe400078e00ff */
[----:B------:R-:W-:Y:S02]  /*35d80*/  IMAD.MOV.U32 R15, RZ, RZ, -0x1 ;  /* 0xffffffffff0f7424 */ /* 0x000fe400078e00ff */
[----:B0-----:R-:W-:-:S07]  /*35d90*/  IMAD.IADD R10, R10, 0x1, R6 ;  /* 0x000000010a0a7824 */ /* 0x001fce00078e0206 */
[----:B-----5:R-:W-:Y:S05]  /*35da0*/  WARPSYNC.COLLECTIVE R15, `(.L_x_3493) ;  /* 0x000000000f087348 */ /* 0x020fea0003c00000 */
[----:B------:R0:W1:Y:S02]  /*35db0*/  SHFL.IDX P6, R14, R13, R12, R11 ;  /* 0x0000000c0d0e7389 */ /* 0x00006400000c000b */
[----:B01---5:R-:W-:Y:S01]  /*35dc0*/  ENDCOLLECTIVE ;  /* 0x000000000000791b */ /* 0x023fe20003800000 */
.L_x_3493:
[----:B------:R0:W-:Y:S01]  /*35dd0*/  STL [R1+0x474], R10 ;  /* 0x0004740a01007387 */ /* 0x0001e20000100800 */
[----:B------:R-:W-:Y:S02]  /*35de0*/  IMAD.MOV.U32 R13, RZ, RZ, R3 ;  /* 0x000000ffff0d7224 */ /* 0x000fe400078e0003 */
[----:B------:R-:W-:-:S07]  /*35df0*/  IMAD.MOV.U32 R4, RZ, RZ, R14 ;  /* 0x000000ffff047224 */ /* 0x000fce00078e000e */
[----:B0-----:R-:W-:Y:S05]  /*35e00*/  WARPSYNC.COLLECTIVE R15, `(.L_x_3494) ;  /* 0x000000000f087348 */ /* 0x001fea0003c00000 */
[----:B------:R1:W2:Y:S02]  /*35e10*/  SHFL.IDX P6, R14, R13, R12, R11 ;  /* 0x0000000c0d0e7389 */ /* 0x0002a400000c000b */
[----:B012---:R-:W-:Y:S01]  /*35e20*/  ENDCOLLECTIVE ;  /* 0x000000000000791b */ /* 0x007fe20003800000 */
.L_x_3494:
[----:B------:R-:W-:Y:S02]  /*35e30*/  IMAD.MOV.U32 R13, RZ, RZ, R2 ;  /* 0x000000ffff0d7224 */ /* 0x000fe400078e0002 */
[----:B------:R-:W-:Y:S02]  /*35e40*/  IMAD.MOV.U32 R12, RZ, RZ, 0x1 ;  /* 0x00000001ff0c7424 */ /* 0x000fe400078e00ff */
[----:B------:R-:W-:-:S07]  /*35e50*/  IMAD.MOV.U32 R5, RZ, RZ, R14 ;  /* 0x000000ffff057224 */ /* 0x000fce00078e000e */
[----:B------:R-:W-:Y:S05]  /*35e60*/  WARPSYNC.COLLECTIVE R15, `(.L_x_3495) ;  /* 0x000000000f087348 */ /* 0x000fea0003c00000 */
[----:B------:R0:W1:Y:S02]  /*35e70*/  SHFL.IDX P6, R14, R13, R12, R11 ;  /* 0x0000000c0d0e7389 */ /* 0x00006400000c000b */
[----:B01----:R-:W-:Y:S01]  /*35e80*/  ENDCOLLECTIVE ;  /* 0x000000000000791b */ /* 0x003fe20003800000 */
.L_x_3495:
[----:B------:R-:W-:Y:S02]  /*35e90*/  IMAD.MOV.U32 R13, RZ, RZ, R3 ;  /* 0x000000ffff0d7224 */ /* 0x000fe400078e0003 */
[----:B------:R-:W-:-:S07]  /*35ea0*/  IMAD.MOV.U32 R6, RZ, RZ, R14 ;  /* 0x000000ffff067224 */ /* 0x000fce00078e000e */
[----:B------:R-:W-:Y:S05]  /*35eb0*/  WARPSYNC.COLLECTIVE R15, `(.L_x_3496) ;  /* 0x000000000f087348 */ /* 0x000fea0003c00000 */
[----:B------:R0:W1:Y:S02]  /*35ec0*/  SHFL.IDX P6, R14, R13, R12, R11 ;  /* 0x0000000c0d0e7389 */ /* 0x00006400000c000b */
[----:B01----:R-:W-:Y:S01]  /*35ed0*/  ENDCOLLECTIVE ;  /* 0x000000000000791b */ /* 0x003fe20003800000 */
.L_x_3496:
        /* <DEDUP_REMOVED lines=22> */
.L_x_3497:
        /* <DEDUP_REMOVED lines=10> */
.L_x_3498:
        /* <DEDUP_REMOVED lines=11> */
.L_x_3499:
        /* <DEDUP_REMOVED lines=14> */
.L_x_3500:
[----:B------:R-:W-:Y:S01]  /*36270*/  IMAD.MOV.U32 R3, RZ, RZ, R14 ;  /* 0x000000ffff037224 */ /* 0x000fe200078e000e */
[----:B------:R-:W-:Y:S06]  /*36280*/  BRA `(.L_x_3501) ;  /* 0xffffff9800347947 */ /* 0x000fec000383ffff */
.L_x_3373:
        /* <DEDUP_REMOVED lines=26> */
.L_x_3503:
[----:B------:R-:W-:Y:S05]  /*36430*/  BSYNC B0 ;  /* 0x0000000000007941 */ /* 0x000fea0003800000 */
.L_x_3502:
        /* <DEDUP_REMOVED lines=13> */
.L_x_3504:
        /* <DEDUP_REMOVED lines=41> */
.L_x_3505:
        /* <DEDUP_REMOVED lines=16> */
.L_x_3506:
[----:B------:R-:W-:Y:S02]  /*368a0*/  IMAD.MOV.U32 R13, RZ, RZ, R4 ;  /* 0x000000ffff0d7224 */ /* 0x000fe400078e0004 */
[----:B------:R-:W-:Y:S01]  /*368b0*/  IMAD.MOV.U32 R12, RZ, RZ, 0x2 ;  /* 0x00000002ff0c7424 */ /* 0x000fe200078e00ff */
[----:B------:R-:W-:Y:S02]  /*368c0*/  @!P3 LEA R21, P2, R10, R14, 0x1 ;  /* 0x0000000e0a15b211 */ /* 0x000fe400078408ff */
[----:B------:R-:W-:-:S03]  /*368d0*/  LOP3.LUT P6, RZ, R19, 0x20, RZ, 0xc0, !PT ;  /* 0x0000002013ff7812 */ /* 0x000fc600078cc0ff */
[----:B------:R-:W-:Y:S01]  /*368e0*/  @!P3 IMAD.X R8, RZ, RZ, R8, P2 ;  /* 0x000000ffff08b224 */ /* 0x000fe200010e0608 */
[C---:B------:R-:W-:Y:S01]  /*368f0*/  LOP3.LUT P2, RZ, R19.reuse, 0x2, RZ, 0xc0, !PT ;  /* 0x0000000213ff7812 */ /* 0x040fe2000784c0ff */
[----:B------:R-:W-:Y:S02]  /*36900*/  @!P3 IMAD.MOV.U32 R2, RZ, RZ, R21 ;  /* 0x000000ffff02b224 */ /* 0x000fe400078e0015 */
[----:B------:R-:W-:Y:S02]  /*36910*/  @!P3 IMAD.MOV.U32 R3, RZ, RZ, R8 ;  /* 0x000000ffff03b224 */ /* 0x000fe400078e0008 */
[----:B------:R-:W0:Y:S03]  /*36920*/  S2R R8, SR_TID.X ;  /* 0x0000000000087919 */ /* 0x000e260000002100 */
        /* <DEDUP_REMOVED lines=17> */
[----:B0-----:R-:W-:-:S13]  /*36a40*/  LOP3.LUT P2, RZ, R19, 0x8, RZ, 0xc0, !PT ;  /* 0x0000000813ff7812 */ /* 0x001fda000784c0ff */
[----:B-1----:R-:W-:Y:S05]  /*36a50*/  WARPSYNC.COLLECTIVE R15, `(.L_x_3507) ;  /* 0x000000000f087348 */ /* 0x002fea0003c00000 */
[----:B------:R0:W2:Y:S02]  /*36a60*/  SHFL.IDX P6, R14, R13, R12, R11 ;  /* 0x0000000c0d0e7389 */ /* 0x0000a400000c000b */
[----:B012---:R-:W-:Y:S01]  /*36a70*/  ENDCOLLECTIVE ;  /* 0x000000000000791b */ /* 0x007fe20003800000 */
.L_x_3507:
        /* <DEDUP_REMOVED lines=12> */
.L_x_3508:
[----:B------:R-:W-:-:S04]  /*36b40*/  @!P4 LOP3.LUT R2, R5, 0x40, RZ, 0xc0, !PT ;  /* 0x000000400502c812 */ /* 0x000fc800078ec0ff */
[----:B------:R-:W-:Y:S01]  /*36b50*/  @!P4 SHF.R.U32.HI R9, RZ, 0x2, R2 ;  /* 0x00000002ff09c819 */ /* 0x000fe20000011602 */
[----:B------:R-:W-:Y:S01]  /*36b60*/  IMAD.SHL.U32 R15, R8, 0x8, RZ ;  /* 0x00000008080f7824 */ /* 0x000fe200078e00ff */
[----:B------:R-:W-:-:S04]  /*36b70*/  @!P4 LOP3.LUT R8, R6, 0x80, RZ, 0xc0, !PT ;  /* 0x000000800608c812 */ /* 0x000fc800078ec0ff */
[----:B------:R-:W-:Y:S02]  /*36b80*/  @!P4 SHF.R.U32.HI R8, RZ, 0x3, R8 ;  /* 0x00000003ff08c819 */ /* 0x000fe40000011608 */
[----:B------:R-:W-:Y:S02]  /*36b90*/  LOP3.LUT R15, R15, 0x38, RZ, 0xc0, !PT ;  /* 0x000000380f0f7812 */ /* 0x000fe400078ec0ff */
[----:B------:R-:W-:Y:S01]  /*36ba0*/  @!P4 ISETP.NE.U32.AND P3, PT, R8, RZ, PT ;  /* 0x000000ff0800c20c */ /* 0x000fe20003f65070 */
[----:B------:R-:W-:Y:S01]  /*36bb0*/  IMAD.MOV.U32 R3, RZ, RZ, R14 ;  /* 0x000000ffff037224 */ /* 0x000fe200078e000e */
[----:B------:R-:W-:-:S04]  /*36bc0*/  @!P4 ISETP.NE.U32.AND P6, PT, R9, RZ, PT ;  /* 0x000000ff0900c20c */ /* 0x000fc80003fc5070 */
        /* <DEDUP_REMOVED lines=24> */
.L_x_3509:
[----:B------:R-:W-:Y:S02]  /*36d50*/  IMAD.MOV.U32 R13, RZ, RZ, R0 ;  /* 0x000000ffff0d7224 */ /* 0x000fe400078e0000 */
[----:B------:R-:W-:-:S07]  /*36d60*/  IMAD.MOV.U32 R4, RZ, RZ, R14 ;  /* 0x000000ffff047224 */ /* 0x000fce00078e000e */
[----:B------:R-:W-:Y:S05]  /*36d70*/  WARPSYNC.COLLECTIVE R15, `(.L_x_3510) ;  /* 0x000000000f087348 */ /* 0x000fea0003c00000 */
[----:B------:R0:W1:Y:S02]  /*36d80*/  SHFL.IDX P6, R14, R13, R12, R11 ;  /* 0x0000000c0d0e7389 */ /* 0x00006400000c000b */
[----:B01----:R-:W-:Y:S01]  /*36d90*/  ENDCOLLECTIVE ;  /* 0x000000000000791b */ /* 0x003fe20003800000 */
.L_x_3510:
[----:B------:R-:W-:Y:S01]  /*36da0*/  IMAD.MOV.U32 R0, RZ, RZ, R14 ;  /* 0x000000ffff007224 */ /* 0x000fe200078e000e */
[----:B------:R-:W-:Y:S06]  /*36db0*/  BRA `(.L_x_3511) ;  /* 0xffffff9c00047947 */ /* 0x000fec000383ffff */
.L_x_3378:
[----:B0-----:R0:W2:Y:S02]  /*36dc0*/  SYNCS.PHASECHK.TRANS64.TRYWAIT P0, [R18+URZ+0x38820], R0 ;  /* 0x03882000120075a7 */ /* 0x0010a4000800017f */
[----:B--2---:R-:W-:Y:S05]  /*36dd0*/  @!P0 NANOSLEEP.SYNCS 0x989680 ;  /* 0x009896800000895d */ /* 0x004fea0003900000 */
[----:B------:R-:W2:Y:S02]  /*36de0*/  @!P0 SYNCS.PHASECHK.TRANS64 P0, [R18+URZ+0x38820], R0 ;  /* 0x03882000120085a7 */ /* 0x000ea4000800007f */
[----:B--2---:R-:W-:Y:S05]  /*36df0*/  @!P0 BRA `(.L_x_3378) ;  /* 0xfffffffc00f08947 */ /* 0x004fea000383ffff */
[----:B------:R-:W-:Y:S05]  /*36e00*/  BRA `(.L_x_3512) ;  /* 0xffffff9c00c07947 */ /* 0x000fea000383ffff */
.L_x_3382:
[----:B0-----:R0:W1:Y:S02]  /*36e10*/  SYNCS.PHASECHK.TRANS64.TRYWAIT P0, [R0+URZ+0x38860], R2 ;  /* 0x03886002000075a7 */ /* 0x001064000800017f */
[----:B-1----:R-:W-:Y:S05]  /*36e20*/  @!P0 NANOSLEEP.SYNCS 0x989680 ;  /* 0x009896800000895d */ /* 0x002fea0003900000 */
[----:B------:R-:W1:Y:S02]  /*36e30*/  @!P0 SYNCS.PHASECHK.TRANS64 P0, [R0+URZ+0x38860], R2 ;  /* 0x03886002000085a7 */ /* 0x000e64000800007f */
[----:B-1----:R-:W-:Y:S05]  /*36e40*/  @!P0 BRA `(.L_x_3382) ;  /* 0xfffffffc00f08947 */ /* 0x002fea000383ffff */
[----:B------:R-:W-:Y:S05]  /*36e50*/  BRA `(.L_x_3513) ;  /* 0xffffff9c00e47947 */ /* 0x000fea000383ffff */
.L_x_3401:
[----:B--2---:R2:W3:Y:S02]  /*36e60*/  SYNCS.PHASECHK.TRANS64.TRYWAIT P0, [R3+URZ+0x38840], R2 ;  /* 0x03884002030075a7 */ /* 0x0044e4000800017f */
[----:B---3--:R-:W-:Y:S05]  /*36e70*/  @!P0 NANOSLEEP.SYNCS 0x989680 ;  /* 0x009896800000895d */ /* 0x008fea0003900000 */
[----:B------:R-:W3:Y:S02]  /*36e80*/  @!P0 SYNCS.PHASECHK.TRANS64 P0, [R3+URZ+0x38840], R2 ;  /* 0x03884002030085a7 */ /* 0x000ee4000800007f */
[----:B---3--:R-:W-:Y:S05]  /*36e90*/  @!P0 BRA `(.L_x_3401) ;  /* 0xfffffffc00f08947 */ /* 0x008fea000383ffff */
[----:B------:R-:W-:Y:S05]  /*36ea0*/  BRA `(.L_x_3514) ;  /* 0xffffffac00147947 */ /* 0x000fea000383ffff */
.L_x_3406:
[----:B0-----:R0:W1:Y:S02]  /*36eb0*/  SYNCS.PHASECHK.TRANS64.TRYWAIT P0, [R3+URZ+0x38860], R2 ;  /* 0x03886002030075a7 */ /* 0x001064000800017f */
[----:B-1----:R-:W-:Y:S05]  /*36ec0*/  @!P0 NANOSLEEP.SYNCS 0x989680 ;  /* 0x009896800000895d */ /* 0x002fea0003900000 */
[----:B------:R-:W1:Y:S02]  /*36ed0*/  @!P0 SYNCS.PHASECHK.TRANS64 P0, [R3+URZ+0x38860], R2 ;  /* 0x03886002030085a7 */ /* 0x000e64000800007f */
[----:B-1----:R-:W-:Y:S05]  /*36ee0*/  @!P0 BRA `(.L_x_3406) ;  /* 0xfffffffc00f08947 */ /* 0x002fea000383ffff */
[----:B------:R-:W-:Y:S05]  /*36ef0*/  BRA `(.L_x_3515) ;  /* 0xffffffac00947947 */ /* 0x000fea000383ffff */
.L_x_3421:
[----:B-1----:R1:W2:Y:S02]  /*36f00*/  SYNCS.PHASECHK.TRANS64.TRYWAIT P0, [R4+URZ+0x38840], R2 ;  /* 0x03884002040075a7 */ /* 0x0022a4000800017f */
[----:B--2---:R-:W-:Y:S05]  /*36f10*/  @!P0 NANOSLEEP.SYNCS 0x989680 ;  /* 0x009896800000895d */ /* 0x004fea0003900000 */
[----:B------:R-:W2:Y:S02]  /*36f20*/  @!P0 SYNCS.PHASECHK.TRANS64 P0, [R4+URZ+0x38840], R2 ;  /* 0x03884002040085a7 */ /* 0x000ea4000800007f */
[----:B--2---:R-:W-:Y:S05]  /*36f30*/  @!P0 BRA `(.L_x_3421) ;  /* 0xfffffffc00f08947 */ /* 0x004fea000383ffff */
[----:B------:R-:W-:Y:S05]  /*36f40*/  BRA `(.L_x_3516) ;  /* 0xffffffb800707947 */ /* 0x000fea000383ffff */
.L_x_3426:
[----:B0-----:R0:W2:Y:S02]  /*36f50*/  SYNCS.PHASECHK.TRANS64.TRYWAIT P0, [R4+URZ+0x38860], R2 ;  /* 0x03886002040075a7 */ /* 0x0010a4000800017f */
[----:B--2---:R-:W-:Y:S05]  /*36f60*/  @!P0 NANOSLEEP.SYNCS 0x989680 ;  /* 0x009896800000895d */ /* 0x004fea0003900000 */
[----:B------:R-:W2:Y:S02]  /*36f70*/  @!P0 SYNCS.PHASECHK.TRANS64 P0, [R4+URZ+0x38860], R2 ;  /* 0x03886002040085a7 */ /* 0x000ea4000800007f */
[----:B--2---:R-:W-:Y:S05]  /*36f80*/  @!P0 BRA `(.L_x_3426) ;  /* 0xfffffffc00f08947 */ /* 0x004fea000383ffff */
[----:B------:R-:W-:Y:S05]  /*36f90*/  BRA `(.L_x_3517) ;  /* 0xffffffb800ec7947 */ /* 0x000fea000383ffff */
.L_x_3441:
[----:B-1----:R1:W2:Y:S02]  /*36fa0*/  SYNCS.PHASECHK.TRANS64.TRYWAIT P0, [R4+URZ+0x38840], R2 ;  /* 0x03884002040075a7 */ /* 0x0022a4000800017f */
[----:B--2---:R-:W-:Y:S05]  /*36fb0*/  @!P0 NANOSLEEP.SYNCS 0x989680 ;  /* 0x009896800000895d */ /* 0x004fea0003900000 */
[----:B------:R-:W2:Y:S02]  /*36fc0*/  @!P0 SYNCS.PHASECHK.TRANS64 P0, [R4+URZ+0x38840], R2 ;  /* 0x03884002040085a7 */ /* 0x000ea4000800007f */
[----:B--2---:R-:W-:Y:S05]  /*36fd0*/  @!P0 BRA `(.L_x_3441) ;  /* 0xfffffffc00f08947 */ /* 0x004fea000383ffff */
[----:B------:R-:W-:Y:S05]  /*36fe0*/  BRA `(.L_x_3518) ;  /* 0xffffffc400ac7947 */ /* 0x000fea000383ffff */
.L_x_3446:
[----:B0-----:R0:W2:Y:S02]  /*36ff0*/  SYNCS.PHASECHK.TRANS64.TRYWAIT P0, [R4+URZ+0x38860], R2 ;  /* 0x03886002040075a7 */ /* 0x0010a4000800017f */
[----:B--2---:R-:W-:Y:S05]  /*37000*/  @!P0 NANOSLEEP.SYNCS 0x989680 ;  /* 0x009896800000895d */ /* 0x004fea0003900000 */
[----:B------:R-:W2:Y:S02]  /*37010*/  @!P0 SYNCS.PHASECHK.TRANS64 P0, [R4+URZ+0x38860], R2 ;  /* 0x03886002040085a7 */ /* 0x000ea4000800007f */
[----:B--2---:R-:W-:Y:S05]  /*37020*/  @!P0 BRA `(.L_x_3446) ;  /* 0xfffffffc00f08947 */ /* 0x004fea000383ffff */
[----:B------:R-:W-:Y:S05]  /*37030*/  BRA `(.L_x_3519) ;  /* 0xffffffc8002c7947 */ /* 0x000fea000383ffff */
.L_x_3462:
[----:B-1----:R-:W2:Y:S01]  /*37040*/  LDL R3, [R1+0x440] ;  /* 0x0004400001037983 */ /* 0x002ea20000100800 */
[----:B------:R-:W-:Y:S01]  /*37050*/  BSSY B0, `(.L_x_3520) ;  /* 0x0000008000007945 */ /* 0x000fe20003800000 */
[----:B------:R-:W-:Y:S02]  /*37060*/  IMAD.MOV.U32 R12, RZ, RZ, RZ ;  /* 0x000000ffff0c7224 */ /* 0x000fe400078e00ff */
[----:B------:R-:W-:Y:S02]  /*37070*/  IMAD.MOV.U32 R11, RZ, RZ, 0x1f ;  /* 0x0000001fff0b7424 */ /* 0x000fe400078e00ff */
[----:B------:R-:W-:Y:S02]  /*37080*/  IMAD.MOV.U32 R15, RZ, RZ, -0x1 ;  /* 0xffffffffff0f7424 */ /* 0x000fe400078e00ff */
[----:B--2---:R-:W-:-:S07]  /*37090*/  IMAD.MOV.U32 R13, RZ, RZ, R3 ;  /* 0x000000ffff0d7224 */ /* 0x004fce00078e0003 */
[----:B0-----:R-:W-:Y:S05]  /*370a0*/  WARPSYNC.COLLECTIVE R15, `(.L_x_3521) ;  /* 0x000000000f087348 */ /* 0x001fea0003c00000 */
[----:B------:R1:W2:Y:S02]  /*370b0*/  SHFL.IDX P6, R14, R13, R12, R11 ;  /* 0x0000000c0d0e7389 */ /* 0x0002a400000c000b */
[----:B012---:R-:W-:Y:S01]  /*370c0*/  ENDCOLLECTIVE ;  /* 0x000000000000791b */ /* 0x007fe20003800000 */
.L_x_3521:
[----:B------:R-:W-:Y:S05]  /*370d0*/  BSYNC B0 ;  /* 0x0000000000007941 */ /* 0x000fea0003800000 */
.L_x_3520:
        /* <DEDUP_REMOVED lines=9> */
.L_x_3522:
        /* <DEDUP_REMOVED lines=25> */
.L_x_3523:
        /* <DEDUP_REMOVED lines=8> */
.L_x_3524:
        /* <DEDUP_REMOVED lines=8> */
.L_x_3525:
        /* <DEDUP_REMOVED lines=8> */
.L_x_3526:
        /* <DEDUP_REMOVED lines=8> */
.L_x_3527:
        /* <DEDUP_REMOVED lines=9> */
.L_x_3528:
[----:B------:R-:W-:Y:S01]  /*37590*/  IMAD.MOV.U32 R10, RZ, RZ, R14 ;  /* 0x000000ffff0a7224 */ /* 0x000fe200078e000e */
[----:B------:R-:W-:Y:S06]  /*375a0*/  BRA `(.L_x_3529) ;  /* 0xffffffd000687947 */ /* 0x000fec000383ffff */
.L_x_3465:
        /* <DEDUP_REMOVED lines=8> */
.L_x_3531:
[----:B------:R-:W-:Y:S05]  /*37630*/  BSYNC B0 ;  /* 0x0000000000007941 */ /* 0x000fea0003800000 */
.L_x_3530:
        /* <DEDUP_REMOVED lines=10> */
.L_x_3532:
        /* <DEDUP_REMOVED lines=8> */
.L_x_3533:
        /* <DEDUP_REMOVED lines=8> */
.L_x_3534:
        /* <DEDUP_REMOVED lines=8> */
.L_x_3535:
        /* <DEDUP_REMOVED lines=9> */
.L_x_3536:
[----:B------:R-:W-:Y:S01]  /*378f0*/  IMAD.MOV.U32 R10, RZ, RZ, R14 ;  /* 0x000000ffff0a7224 */ /* 0x000fe200078e000e */
[----:B------:R-:W-:Y:S06]  /*37900*/  BRA `(.L_x_3537) ;  /* 0xffffffd0003c7947 */ /* 0x000fec000383ffff */
.L_x_3467:
[----:B------:R-:W-:Y:S01]  /*37910*/  BSSY B0, `(.L_x_3538) ;  /* 0x0000006000007945 */ /* 0x000fe20003800000 */
[----:B------:R-:W-:Y:S01]  /*37920*/  PLOP3.LUT P6, PT, P6, PT, PT, 0x8, 0x0 ;  /* 0x000000000000781c */ /* 0x000fe200037ce170 */
[----:B------:R-:W-:-:S12]  /*37930*/  IMAD.MOV.U32 R15, RZ, RZ, -0x1 ;  /* 0xffffffffff0f7424 */ /* 0x000fd800078e00ff */
[----:B0-----:R-:W-:Y:S05]  /*37940*/  WARPSYNC.COLLECTIVE R15, `(.L_x_3539) ;  /* 0x000000000f087348 */ /* 0x001fea0003c00000 */
[----:B------:R-:W-:Y:S01]  /*37950*/  VOTE.ANY R14, PT, P6 ;  /* 0x00000000000e7806 */ /* 0x000fe200030e0100 */
[----:B0-----:R-:W-:Y:S06]  /*37960*/  ENDCOLLECTIVE ;  /* 0x000000000000791b */ /* 0x001fec0003800000 */
.L_x_3539:
[----:B------:R-:W-:Y:S05]  /*37970*/  BSYNC B0 ;  /* 0x0000000000007941 */ /* 0x000fea0003800000 */
.L_x_3538:
        /* <DEDUP_REMOVED lines=10> */
.L_x_3540:
[----:B------:R-:W-:Y:S02]  /*37a20*/  IMAD.MOV.U32 R13, RZ, RZ, R7 ;  /* 0x000000ffff0d7224 */ /* 0x000fe400078e0007 */
[----:B------:R-:W-:-:S07]  /*37a30*/  IMAD.MOV.U32 R4, RZ, RZ, R14 ;  /* 0x000000ffff047224 */ /* 0x000fce00078e000e */
[----:B------:R-:W-:Y:S05]  /*37a40*/  WARPSYNC.COLLECTIVE R15, `(.L_x_3541) ;  /* 0x000000000f087348 */ /* 0x000fea0003c00000 */
[----:B------:R0:W1:Y:S02]  /*37a50*/  SHFL.IDX P6, R14, R13, R12, R11 ;  /* 0x0000000c0d0e7389 */ /* 0x00006400000c000b */
[----:B01----:R-:W-:Y:S01]  /*37a60*/  ENDCOLLECTIVE ;  /* 0x000000000000791b */ /* 0x003fe20003800000 */
.L_x_3541:
[----:B------:R-:W-:Y:S02]  /*37a70*/  IMAD.MOV.U32 R7, RZ, RZ, R14 ;  /* 0x000000ffff077224 */ /* 0x000fe400078e000e */
[----:B------:R-:W-:-:S05]  /*37a80*/  IMAD.IADD R5, R9, 0x1, R16 ;  /* 0x0000000109057824 */ /* 0x000fca00078e0210 */
[----:B------:R1:W-:Y:S01]  /*37a90*/  STL [R1+0x44c], R5 ;  /* 0x00044c0501007387 */ /* 0x0003e20000100800 */
[----:B------:R-:W-:Y:S05]  /*37aa0*/  BRA `(.L_x_3542) ;  /* 0xffffffd0001c7947 */ /* 0x000fea000383ffff */
.L_x_3469:
[----:B------:R-:W-:Y:S01]  /*37ab0*/  BSSY B0, `(.L_x_3543) ;  /* 0x0000008000007945 */ /* 0x000fe20003800000 */
[----:B------:R-:W-:Y:S02]  /*37ac0*/  IMAD.MOV.U32 R13, RZ, RZ, R2 ;  /* 0x000000ffff0d7224 */ /* 0x000fe400078e0002 */
[----:B------:R-:W-:Y:S02]  /*37ad0*/  IMAD.MOV.U32 R12, RZ, RZ, R9 ;  /* 0x000000ffff0c7224 */ /* 0x000fe400078e0009 */
[----:B------:R-:W-:Y:S02]  /*37ae0*/  IMAD.MOV.U32 R11, RZ, RZ, 0x1f ;  /* 0x0000001fff0b7424 */ /* 0x000fe400078e00ff */
[----:B------:R-:W-:-:S07]  /*37af0*/  IMAD.MOV.U32 R15, RZ, RZ, -0x1 ;  /* 0xffffffffff0f7424 */ /* 0x000fce00078e00ff */
[----:B01----:R-:W-:Y:S05]  /*37b00*/  WARPSYNC.COLLECTIVE R15, `(.L_x_3544) ;  /* 0x000000000f087348 */ /* 0x003fea0003c00000 */
[----:B------:R2:W3:Y:S02]  /*37b10*/  SHFL.IDX P6, R14, R13, R12, R11 ;  /* 0x0000000c0d0e7389 */ /* 0x0004e400000c000b */
[----:B0123--:R-:W-:Y:S01]  /*37b20*/  ENDCOLLECTIVE ;  /* 0x000000000000791b */ /* 0x00ffe20003800000 */
.L_x_3544:
[----:B------:R-:W-:Y:S05]  /*37b30*/  BSYNC B0 ;  /* 0x0000000000007941 */ /* 0x000fea0003800000 */
.L_x_3543:
[----:B------:R-:W-:Y:S01]  /*37b40*/  IMAD.MOV.U32 R2, RZ, RZ, R14 ;  /* 0x000000ffff027224 */ /* 0x000fe200078e000e */
[----:B------:R-:W-:Y:S06]  /*37b50*/  BRA `(.L_x_3545) ;  /* 0xffffffd000087947 */ /* 0x000fec000383ffff */
.L_x_3475:
[----:B0-----:R0:W1:Y:S02]  /*37b60*/  SYNCS.PHASECHK.TRANS64.TRYWAIT P0, [R9+URZ+0x38820], R0 ;  /* 0x03882000090075a7 */ /* 0x001064000800017f */
[----:B-1----:R-:W-:Y:S05]  /*37b70*/  @!P0 NANOSLEEP.SYNCS 0x989680 ;  /* 0x009896800000895d */ /* 0x002fea0003900000 */
[----:B------:R-:W1:Y:S02]  /*37b80*/  @!P0 SYNCS.PHASECHK.TRANS64 P0, [R9+URZ+0x38820], R0 ;  /* 0x03882000090085a7 */ /* 0x000e64000800007f */
[----:B-1----:R-:W-:Y:S05]  /*37b90*/  @!P0 BRA `(.L_x_3475) ;  /* 0xfffffffc00f08947 */ /* 0x002fea000383ffff */
[----:B------:R-:W-:Y:S05]  /*37ba0*/  BRA `(.L_x_3546) ;  /* 0xffffffd800a87947 */ /* 0x000fea000383ffff */
.L_x_3476:
        /* <DEDUP_REMOVED lines=11> */
.L_x_3548:
[----:B------:R-:W-:Y:S05]  /*37c60*/  BSYNC B0 ;  /* 0x0000000000007941 */ /* 0x000fea0003800000 */
.L_x_3547:
[----:B------:R-:W-:Y:S05]  /*37c70*/  BRA `(.L_x_3549) ;  /* 0xffffffd800907947 */ /* 0x000fea000383ffff */
.L_x_3479:
[----:B------:R-:W-:Y:S01]  /*37c80*/  BSSY B1, `(.L_x_3550) ;  /* 0x0000006000017945 */ /* 0x000fe20003800000 */
[----:B------:R-:W-:-:S07]  /*37c90*/  IMAD.MOV.U32 R15, RZ, RZ, -0x1 ;  /* 0xffffffffff0f7424 */ /* 0x000fce00078e00ff */
[----:B0-----:R-:W-:Y:S05]  /*37ca0*/  WARPSYNC.COLLECTIVE R15, `(.L_x_3551) ;  /* 0x000000000f0c7348 */ /* 0x001fea0003c00000 */
[----:B------:R-:W-:Y:S02]  /*37cb0*/  ELECT P6, UR62, PT ;  /* 0x00000000003e782f */ /* 0x000fe400038c0000 */
[----:B------:R-:W-:Y:S01]  /*37cc0*/  MOV R14, UR62 ;  /* 0x0000003e000e7c02 */ /* 0x000fe20008000f00 */
[----:B0-----:R-:W-:Y:S10]  /*37cd0*/  ENDCOLLECTIVE ;  /* 0x000000000000791b */ /* 0x001ff40003800000 */
.L_x_3551:
[----:B------:R-:W-:Y:S05]  /*37ce0*/  BSYNC B1 ;  /* 0x0000000000017941 */ /* 0x000fea0003800000 */
.L_x_3550:
[----:B------:R-:W-:Y:S05]  /*37cf0*/  BRA `(.L_x_3552) ;  /* 0xffffffd800887947 */ /* 0x000fea000383ffff */
.L_x_3480:
[----:B0-----:R0:W1:Y:S02]  /*37d00*/  SYNCS.PHASECHK.TRANS64.TRYWAIT P0, [R5+URZ], R4 ;  /* 0x00000004050075a7 */ /* 0x001064000800017f */
[----:B-1----:R-:W-:Y:S05]  /*37d10*/  @!P0 NANOSLEEP.SYNCS 0x989680 ;  /* 0x009896800000895d */ /* 0x002fea0003900000 */
[----:B------:R-:W1:Y:S02]  /*37d20*/  @!P0 SYNCS.PHASECHK.TRANS64 P0, [R5+URZ], R4 ;  /* 0x00000004050085a7 */ /* 0x000e64000800007f */
[----:B-1----:R-:W-:Y:S05]  /*37d30*/  @!P0 BRA `(.L_x_3480) ;  /* 0xfffffffc00f08947 */ /* 0x002fea000383ffff */
[----:B------:R-:W-:Y:S05]  /*37d40*/  BRA `(.L_x_3553) ;  /* 0xffffffd800b07947 */ /* 0x000fea000383ffff */
.L_x_3481:
[----:B0-----:R0:W1:Y:S02]  /*37d50*/  SYNCS.PHASECHK.TRANS64.TRYWAIT P0, [R7+URZ], R2 ;  /* 0x00000002070075a7 */ /* 0x001064000800017f */
[----:B-1----:R-:W-:Y:S05]  /*37d60*/  @!P0 NANOSLEEP.SYNCS 0x989680 ;  /* 0x009896800000895d */ /* 0x002fea0003900000 */
[----:B------:R-:W1:Y:S02]  /*37d70*/  @!P0 SYNCS.PHASECHK.TRANS64 P0, [R7+URZ], R2 ;  /* 0x00000002070085a7 */ /* 0x000e64000800007f */
[----:B-1----:R-:W-:Y:S05]  /*37d80*/  @!P0 BRA `(.L_x_3481) ;  /* 0xfffffffc00f08947 */ /* 0x002fea000383ffff */
[----:B------:R-:W-:Y:S05]  /*37d90*/  BRA `(.L_x_3554) ;  /* 0xffffffd800b07947 */ /* 0x000fea000383ffff */
.L_x_3482:
[----:B-1----:R1:W2:Y:S02]  /*37da0*/  SYNCS.PHASECHK.TRANS64.TRYWAIT P0, [R5+URZ], R4 ;  /* 0x00000004050075a7 */ /* 0x0022a4000800017f */
[----:B--2---:R-:W-:Y:S05]  /*37db0*/  @!P0 NANOSLEEP.SYNCS 0x989680 ;  /* 0x009896800000895d */ /* 0x004fea0003900000 */
[----:B------:R-:W2:Y:S02]  /*37dc0*/  @!P0 SYNCS.PHASECHK.TRANS64 P0, [R5+URZ], R4 ;  /* 0x00000004050085a7 */ /* 0x000ea4000800007f */
[----:B--2---:R-:W-:Y:S05]  /*37dd0*/  @!P0 BRA `(.L_x_3482) ;  /* 0xfffffffc00f08947 */ /* 0x004fea000383ffff */
[----:B------:R-:W-:Y:S05]  /*37de0*/  BRA `(.L_x_3555) ;  /* 0xffffffd800a47947 */ /* 0x000fea000383ffff */
        .type           $_ZN7cutlass13device_kernelIN5flash11enable_sm90INS1_16FlashAttnFwdSm90INS1_25CollectiveMainloopFwdSm90ILi2EN4cute5tupleIJNS5_1CILi1EEES8_S8_EEENS6_IJNS7_ILi64EEESA_SA_EEELi512ENS_6half_tEfNS_4arch4Sm90ELb0ELb1ELb1ELb1ELb0ELb0ELb1ELb0ELb0ELb1ELb1ELb0EEENS1_21CollectiveEpilogueFwdINS6_IJSA_NS7_ILi512EEESA_EEES9_SC_SE_Li256ELb1ELb1ELb1ELb0EEENS1_36VarlenDynamicPersistentTileSchedulerILi64ELi64ELi256ELi128ELb1ELb1ELb1ELb1ELb0ELb1EEEEEEEEEvNT_6ParamsE$_ZZN5flash25CollectiveMainloopFwdSm90ILi2EN4cute5tupleIJNS1_1CILi1EEES4_S4_EEENS2_IJNS3_ILi64EEES6_S6_EEELi512EN7cutlass6half_tEfNS8_4arch4Sm90ELb0ELb1ELb1ELb1ELb0ELb0ELb1ELb0ELb0ELb1ELb1ELb0EE3mmaINS_16FlashAttnFwdSm90ISC_NS_21CollectiveEpilogueFwdINS2_IJS6_NS3_ILi512EEES6_EEES5_S9_SB_Li256ELb1ELb1ELb1ELb0EEENS_36VarlenDynamicPersistentTileSchedulerILi64ELi64ELi256ELi128ELb1ELb1ELb1ELb1ELb0ELb1EEEE13SharedStorageENS1_6TensorINS1_11ArrayEngineIfLm128EEENS1_6LayoutINS2_IJNS2_IJNS3_ILi2EEESR_NS3_ILi32EEEEEES4_S4_EEENS2_IJNS2_IJS4_SR_NS3_ILi4EEEEEENS3_ILi0EEESX_EEEEEEENS_7SoftmaxILi2ELi0EEEEEbRKNSC_6ParamsENS8_25PipelineTmaAsyncNoClusterILi2ENS8_16PipelineTmaAsyncILi2EEEEES19_RNS8_13PipelineStateILj2EEERT0_RT1_iRiRKNS_16SeqlenInfoQKNewKILb1ELb0EEENS2_IJiiiiEEERT_ENKUliT_T0_T1_E_clIZSD_ISM_S10_S12_EbS15_S19_S19_S1C_S1E_S1G_iS1H_S1L_S1M_S1O_EUlRS1P_iE1_NS3_ILb0EEENS3_ILb1EEEEEDaiS1P_S1Q_S1R_,@function
        .size           $_ZN7cutlass13device_kernelIN5flash11enable_sm90INS1_16FlashAttnFwdSm90INS1_25CollectiveMainloopFwdSm90ILi2EN4cute5tupleIJNS5_1CILi1EEES8_S8_EEENS6_IJNS7_ILi64EEESA_SA_EEELi512ENS_6half_tEfNS_4arch4Sm90ELb0ELb1ELb1ELb1ELb0ELb0ELb1ELb0ELb0ELb1ELb1ELb0EEENS1_21CollectiveEpilogueFwdINS6_IJSA_NS7_ILi512EEESA_EEES9_SC_SE_Li256ELb1ELb1ELb1ELb0EEENS1_36VarlenDynamicPersistentTileSchedulerILi64ELi64ELi256ELi128ELb1ELb1ELb1ELb1ELb0ELb1EEEEEEEEEvNT_6ParamsE$_ZZN5flash25CollectiveMainloopFwdSm90ILi2EN4cute5tupleIJNS1_1CILi1EEES4_S4_EEENS2_IJNS3_ILi64EEES6_S6_EEELi512EN7cutlass6half_tEfNS8_4arch4Sm90ELb0ELb1ELb1ELb1ELb0ELb0ELb1ELb0ELb0ELb1ELb1ELb0EE3mmaINS_16FlashAttnFwdSm90ISC_NS_21CollectiveEpilogueFwdINS2_IJS6_NS3_ILi512EEES6_EEES5_S9_SB_Li256ELb1ELb1ELb1ELb0EEENS_36VarlenDynamicPersistentTileSchedulerILi64ELi64ELi256ELi128ELb1ELb1ELb1ELb1ELb0ELb1EEEE13SharedStorageENS1_6TensorINS1_11ArrayEngineIfLm128EEENS1_6LayoutINS2_IJNS2_IJNS3_ILi2EEESR_NS3_ILi32EEEEEES4_S4_EEENS2_IJNS2_IJS4_SR_NS3_ILi4EEEEEENS3_ILi0EEESX_EEEEEEENS_7SoftmaxILi2ELi0EEEEEbRKNSC_6ParamsENS8_25PipelineTmaAsyncNoClusterILi2ENS8_16PipelineTmaAsyncILi2EEEEES19_RNS8_13PipelineStateILj2EEERT0_RT1_iRiRKNS_16SeqlenInfoQKNewKILb1ELb0EEENS2_IJiiiiEEERT_ENKUliT_T0_T1_E_clIZSD_ISM_S10_S12_EbS15_S19_S19_S1C_S1E_S1G_iS1H_S1L_S1M_S1O_EUlRS1P_iE1_NS3_ILb0EEENS3_ILb1EEEEEDaiS1P_S1Q_S1R_,(.L_x_6049 - $_ZN7cutlass13device_kernelIN5flash11enable_sm90INS1_16FlashAttnFwdSm90INS1_25CollectiveMainloopFwdSm90ILi2EN4cute5tupleIJNS5_1CILi1EEES8_S8_EEENS6_IJNS7_ILi64EEESA_SA_EEELi512ENS_6half_tEfNS_4arch4Sm90ELb0ELb1ELb1ELb1ELb0ELb0ELb1ELb0ELb0ELb1ELb1ELb0EEENS1_21CollectiveEpilogueFwdINS6_IJSA_NS7_ILi512EEESA_EEES9_SC_SE_Li256ELb1ELb1ELb1ELb0EEENS1_36VarlenDynamicPersistentTileSchedulerILi64ELi64ELi256ELi128ELb1ELb1ELb1ELb1ELb0ELb1EEEEEEEEEvNT_6ParamsE$_ZZN5flash25CollectiveMainloopFwdSm90ILi2EN4cute5tupleIJNS1_1CILi1EEES4_S4_EEENS2_IJNS3_ILi64EEES6_S6_EEELi512EN7cutlass6half_tEfNS8_4arch4Sm90ELb0ELb1ELb1ELb1ELb0ELb0ELb1ELb0ELb0ELb1ELb1ELb0EE3mmaINS_16FlashAttnFwdSm90ISC_NS_21CollectiveEpilogueFwdINS2_IJS6_NS3_ILi512EEES6_EEES5_S9_SB_Li256ELb1ELb1ELb1ELb0EEENS_36VarlenDynamicPersistentTileSchedulerILi64ELi64ELi256ELi128ELb1ELb1ELb1ELb1ELb0ELb1EEEE13SharedStorageENS1_6TensorINS1_11ArrayEngineIfLm128EEENS1_6LayoutINS2_IJNS2_IJNS3_ILi2EEESR_NS3_ILi32EEEEEES4_S4_EEENS2_IJNS2_IJS4_SR_NS3_ILi4EEEEEENS3_ILi0EEESX_EEEEEEENS_7SoftmaxILi2ELi0EEEEEbRKNSC_6ParamsENS8_25PipelineTmaAsyncNoClusterILi2ENS8_16PipelineTmaAsyncILi2EEEEES19_RNS8_13PipelineStateILj2EEERT0_RT1_iRiRKNS_16SeqlenInfoQKNewKILb1ELb0EEENS2_IJiiiiEEERT_ENKUliT_T0_T1_E_clIZSD_ISM_S10_S12_EbS15_S19_S19_S1C_S1E_S1G_iS1H_S1L_S1M_S1O_EUlRS1P_iE1_NS3_ILb0EEENS3_ILb1EEEEEDaiS1P_S1Q_S1R_)
$_ZN7cutlass13device_kernelIN5flash11enable_sm90INS1_16FlashAttnFwdSm90INS1_25CollectiveMainloopFwdSm90ILi2EN4cute5tupleIJNS5_1CILi1EEES8_S8_EEENS6_IJNS7_ILi64EEESA_SA_EEELi512ENS_6half_tEfNS_4arch4Sm90ELb0ELb1ELb1ELb1ELb0ELb0ELb1ELb0ELb0ELb1ELb1ELb0EEENS1_21CollectiveEpilogueFwdINS6_IJSA_NS7_ILi512EEESA_EEES9_SC_SE_Li256ELb1ELb1ELb1ELb0EEENS1_36VarlenDynamicPersistentTileSchedulerILi64ELi64ELi256ELi128ELb1ELb1ELb1ELb1ELb0ELb1EEEEEEEEEvNT_6ParamsE$_ZZN5flash25CollectiveMainloopFwdSm90ILi2EN4cute5tupleIJNS1_1CILi1EEES4_S4_EEENS2_IJNS3_ILi64EEES6_S6_EEELi512EN7cutlass6half_tEfNS8_4arch4Sm90ELb0ELb1ELb1ELb1ELb0ELb0ELb1ELb0ELb0ELb1ELb1ELb0EE3mmaINS_16FlashAttnFwdSm90ISC_NS_21CollectiveEpilogueFwdINS2_IJS6_NS3_ILi512EEES6_EEES5_S9_SB_Li256ELb1ELb1ELb1ELb0EEENS_36VarlenDynamicPersistentTileSchedulerILi64ELi64ELi256ELi128ELb1ELb1ELb1ELb1ELb0ELb1EEEE13SharedStorageENS1_6TensorINS1_11ArrayEngineIfLm128EEENS1_6LayoutINS2_IJNS2_IJNS3_ILi2EEESR_NS3_ILi32EEEEEES4_S4_EEENS2_IJNS2_IJS4_SR_NS3_ILi4EEEEEENS3_ILi0EEESX_EEEEEEENS_7SoftmaxILi2ELi0EEEEEbRKNSC_6ParamsENS8_25PipelineTmaAsyncNoClusterILi2ENS8_16PipelineTmaAsyncILi2EEEEES19_RNS8_13PipelineStateILj2EEERT0_RT1_iRiRKNS_16SeqlenInfoQKNewKILb1ELb0EEENS2_IJiiiiEEERT_ENKUliT_T0_T1_E_clIZSD_ISM_S10_S12_EbS15_S19_S19_S1C_S1E_S1G_iS1H_S1L_S1M_S1O_EUlRS1P_iE1_NS3_ILb0EEENS3_ILb1EEEEEDaiS1P_S1Q_S1R_:
[----:B------:R-:W-:Y:S05]  /*37df0*/  YIELD ;  /* 0x0000000000007946 */ /* 0x000fea0003800000 */
[----:B------:R-:W-:Y:S02]  /*37e00*/  ULDC UR4, c[0x0][0x20] ;  /* 0x0000080000047ab9 */ /* 0x000fe40000000800 */
[----:B------:R-:W-:-:S05]  /*37e10*/  VIADD R12, R12, -UR4 ;  /* 0x800000040c0c7c36 */ /* 0x000fca0008000000 */
[----:B------:R-:W2:Y:S01]  /*37e20*/  LDL.64 R14, [R12] ;  /* 0x000000000c0e7983 */ /* 0x000ea20000100a00 */
[----:B------:R-:W0:Y:S02]  /*37e30*/  LDC.64 R4, c[0x0][0x208] ;  /* 0x00008200ff047b82 */ /* 0x000e240000000a00 */
[----:B0-----:R-:W-:Y:S02]  /*37e40*/  R2UR UR4, R4 ;  /* 0x00000000040472ca */ /* 0x001fe400000e0000 */
[----:B------:R-:W-:-:S13]  /*37e50*/  R2UR UR5, R5 ;  /* 0x00000000050572ca */ /* 0x000fda00000e0000 */
[----:B--2---:R-:W2:Y:S01]  /*37e60*/  LD.E R6, desc[UR4][R14.64] ;  /* 0x000000040e067980 */ /* 0x004ea2000c101900 */
[----:B------:R-:W-:Y:S02]  /*37e70*/  R2UR UR4, R4 ;  /* 0x00000000040472ca */ /* 0x000fe400000e0000 */
[----:B------:R-:W-:-:S13]  /*37e80*/  R2UR UR5, R5 ;  /* 0x00000000050572ca */ /* 0x000fda00000e0000 */
[----:B------:R-:W3:Y:S01]  /*37e90*/  LD.E R10, desc[UR4][R14.64+0x8] ;  /* 0x000008040e0a7980 */ /* 0x000ee2000c101900 */
[----:B--2---:R-:W-:-:S05]  /*37ea0*/  VIADD R9, R6, 0x1 ;  /* 0x0000000106097836 */ /* 0x004fca0000000000 */
[----:B------:R-:W-:-:S13]  /*37eb0*/  ISETP.NE.AND P1, PT, R9, 0x2, PT ;  /* 0x000000020900780c */ /* 0x000fda0003f25270 */
[----:B------:R-:W-:Y:S02]  /*37ec0*/  @!P1 R2UR UR6, R4 ;  /* 0x00000000040692ca */ /* 0x000fe400000e0000 */
[----:B------:R-:W-:-:S13]  /*37ed0*/  @!P1 R2UR UR7, R5 ;  /* 0x00000000050792ca */ /* 0x000fda00000e0000 */
[----:B------:R-:W2:Y:S01]  /*37ee0*/  @!P1 LD.E R11, desc[UR6][R14.64+0x4] ;  /* 0x000004060e0b9980 */ /* 0x000ea2000c101900 */
[C---:B------:R-:W-:Y:S02]  /*37ef0*/  R2UR UR4, R4.reuse ;  /* 0x00000000040472ca */ /* 0x040fe400000e0000 */
[C---:B------:R-:W-:Y:S02]  /*37f00*/  R2UR UR5, R5.reuse ;  /* 0x00000000050572ca */ /* 0x040fe400000e0000 */
[C---:B------:R-:W-:Y:S02]  /*37f10*/  R2UR UR6, R4.reuse ;  /* 0x00000000040672ca */ /* 0x040fe400000e0000 */
[C---:B------:R-:W-:Y:S02]  /*37f20*/  R2UR UR7, R5.reuse ;  /* 0x00000000050772ca */ /* 0x040fe400000e0000 */
[----:B------:R-:W-:Y:S02]  /*37f30*/  @!P1 R2UR UR8, R4 ;  /* 0x00000000040892ca */ /* 0x000fe400000e0000 */
[----:B------:R-:W-:-:S02]  /*37f40*/  @!P1 R2UR UR9, R5 ;  /* 0x00000000050992ca */ /* 0x000fc400000e0000 */
[----:B------:R-:W-:Y:S02]  /*37f50*/  @!P1 R2UR UR10, R4 ;  /* 0x00000000040a92ca */ /* 0x000fe400000e0000 */
[----:B------:R-:W-:Y:S01]  /*37f60*/  @!P1 R2UR UR11, R5 ;  /* 0x00000000050b92ca */ /* 0x000fe200000e0000 */
[----:B---3--:R-:W-:Y:S01]  /*37f70*/  VIADD R25, R10, 0x1 ;  /* 0x000000010a197836 */ /* 0x008fe20000000000 */
[----:B------:R-:W-:Y:S04]  /*37f80*/  ST.E desc[UR4][R14.64], R9 ;  /* 0x000000090e007985 */ /* 0x000fe8000c101904 */
[----:B------:R-:W-:Y:S04]  /*37f90*/  ST.E desc[UR6][R14.64+0x8], R25 ;  /* 0x000008190e007985 */ /* 0x000fe8000c101906 */
[----:B------:R-:W-:Y:S01]  /*37fa0*/  @!P1 ST.E desc[UR8][R14.64], RZ ;  /* 0x000000ff0e009985 */ /* 0x000fe2000c101908 */
[----:B--2---:R-:W-:-:S05]  /*37fb0*/  @!P1 LOP3.LUT R27, R11, 0x1, RZ, 0x3c, !PT ;  /* 0x000000010b1b9812 */ /* 0x004fca00078e3cff */
[----:B------:R0:W-:Y:S04]  /*37fc0*/  @!P1 ST.E desc[UR10][R14.64+0x4], R27 ;  /* 0x0000041b0e009985 */ /* 0x0001e8000c10190a */
[----:B------:R-:W2:Y:S01]  /*37fd0*/  LDL.64 R10, [R12+0x18] ;  /* 0x000018000c0a7983 */ /* 0x000ea20000100a00 */
[----:B------:R-:W-:Y:S02]  /*37fe0*/  R2UR UR4, R4 ;  /* 0x00000000040472ca */ /* 0x000fe400000e0000 */
[----:B------:R-:W-:Y:S01]  /*37ff0*/  R2UR UR5, R5 ;  /* 0x00000000050572ca */ /* 0x000fe200000e0000 */
[----:B------:R-:W3:-:S12]  /*38000*/  LDL.64 R20, [R12] ;  /* 0x000000000c147983 */ /* 0x000ed80000100a00 */
[----:B--2---:R-:W2:Y:S01]  /*38010*/  LD.E R24, desc[UR4][R10.64+0x1c] ;  /* 0x00001c040a187980 */ /* 0x004ea2000c101900 */
[C---:B------:R-:W-:Y:S02]  /*38020*/  R2UR UR4, R4.reuse ;  /* 0x00000000040472ca */ /* 0x040fe400000e0000 */
[C---:B------:R-:W-:Y:S02]  /*38030*/  R2UR UR5, R5.reuse ;  /* 0x00000000050572ca */ /* 0x040fe400000e0000 */
[----:B------:R-:W-:Y:S02]  /*38040*/  R2UR UR6, R4 ;  /* 0x00000000040672ca */ /* 0x000fe400000e0000 */
[----:B------:R-:W-:Y:S01]  /*38050*/  R2UR UR7, R5 ;  /* 0x00000000050772ca */ /* 0x000fe200000e0000 */
[----:B------:R-:W-:Y:S01]  /*38060*/  BSSY B3, `(.L_x_3556) ;  /* 0x0000009000037945 */ /* 0x000fe20003800000 */
[----:B0-----:R-:W-:Y:S02]  /*38070*/  IMAD.MOV.U32 R14, RZ, RZ, R28 ;  /* 0x000000ffff0e7224 */ /* 0x001fe400078e001c */
[----:B------:R-:W-:-:S05]  /*38080*/  IMAD.MOV.U32 R15, RZ, RZ, R29 ;  /* 0x000000ffff0f7224 */ /* 0x000fca00078e001d */
[----:B---3--:R0:W5:Y:S04]  /*38090*/  LD.E R26, desc[UR4][R20.64] ;  /* 0x00000004141a7980 */ /* 0x008168000c101900 */
[----:B------:R0:W5:Y:S01]  /*380a0*/  LD.E R9, desc[UR6][R20.64+0x4] ;  /* 0x0000040614097980 */ /* 0x000162000c101900 */
[----:B--2---:R-:W-:-:S04]  /*380b0*/  LOP3.LUT R24, R24, 0x1, RZ, 0xfc, !PT ;  /* 0x0000000118187812 */ /* 0x004fc800078efcff */
[----:B------:R-:W-:-:S13]  /*380c0*/  ISETP.NE.AND P1, PT, R24, 0x3, PT ;  /* 0x000000031800780c */ /* 0x000fda0003f25270 */
[----:B0-----:R-:W-:Y:S05]  /*380d0*/  @!P1 BRA `(.L_x_3557) ;  /* 0x0000000000049947 */ /* 0x001fea0003800000 */
[----:B------:R-:W-:Y:S01]  /*380e0*/  BPT.TRAP 0x1 ;  /* 0x000000040000795c */ /* 0x000fe20000300000 */
.L_x_3557:
[----:B------:R-:W-:Y:S05]  /*380f0*/  BSYNC B3 ;  /* 0x0000000000037941 */ /* 0x000fea0003800000 */
.L_x_3556:
        /* <DEDUP_REMOVED lines=17> */
.L_x_3559:
[----:B------:R-:W-:Y:S05]  /*38210*/  BSYNC B3 ;  /* 0x0000000000037941 */ /* 0x000fea0003800000 */
.L_x_3558:
        /* <DEDUP_REMOVED lines=10> */
.L_x_3561:
[----:B------:R-:W-:Y:S05]  /*382c0*/  BSYNC B3 ;  /* 0x0000000000037941 */ /* 0x000fea0003800000 */
.L_x_3560:
        /* <DEDUP_REMOVED lines=15> */
[----:B----4-:R-:W-:Y:S04]  /*383c0*/  ST.E desc[UR4][R20.64], RZ ;  /* 0x000000ff14007985 */ /* 0x010fe8000c101904 */
[----:B------:R-:W3:Y:S01]  /*383d0*/  LD.E.64 R24, desc[UR6][R56.64] ;  /* 0x0000000638187980 */ /* 0x000ee2000c101b00 */
[----:B--2---:R-:W-:Y:S01]  /*383e0*/  IMAD R10, R9, 0x200, R10 ;  /* 0x00000200090a7824 */ /* 0x004fe200078e020a */
[----:B------:R-:W-:Y:S01]  /*383f0*/  R2UR UR7, R11 ;  /* 0x000000000b0772ca */ /* 0x000fe200000e0000 */
[----:B------:R-:W-:Y:S01]  /*38400*/  IMAD.MOV.U32 R9, RZ, RZ, 0x1 ;  /* 0x00000001ff097424 */ /* 0x000fe200078e00ff */
[----:B------:R-:W-:Y:S02]  /*38410*/  R2UR UR8, R4 ;  /* 0x00000000040872ca */ /* 0x000fe400000e0000 */
[----:B------:R-:W-:-:S02]  /*38420*/  R2UR UR6, R10 ;  /* 0x000000000a0672ca */ /* 0x000fc400000e0000 */
[C---:B------:R-:W-:Y:S02]  /*38430*/  R2UR UR9, R5.reuse ;  /* 0x00000000050972ca */ /* 0x040fe400000e0000 */
[----:B------:R-:W-:Y:S02]  /*38440*/  R2UR UR10, R4 ;  /* 0x00000000040a72ca */ /* 0x000fe400000e0000 */
[----:B------:R-:W-:Y:S02]  /*38450*/  R2UR UR11, R5 ;  /* 0x00000000050b72ca */ /* 0x000fe400000e0000 */
[----:B---3--:R-:W-:Y:S02]  /*38460*/  R2UR UR4, R24 ;  /* 0x00000000180472ca */ /* 0x008fe400000e0000 */
[----:B------:R-:W-:Y:S02]  /*38470*/  R2UR UR5, R25 ;  /* 0x00000000190572ca */ /* 0x000fe400000e0000 */
[----:B------:R-:W-:-:S11]  /*38480*/  WARPGROUP.ARRIVE ;  /* 0x00000000000079c5 */ /* 0x000fd60000000000 */
[----:B------:R-:W-:Y:S03]  /*38490*/  HGMMA.64x64x16.F32 R24, gdesc[UR4], RZ, !UPT, gsb0 ;  /* 0x00e00000041879f0 */ /* 0x000fe6000c0008ff */
        /* <DEDUP_REMOVED lines=36> */
[----:B------:R-:W-:Y:S01]  /*386e0*/  R2UR UR7, R11 ;  /* 0x000000000b0772ca */ /* 0x000fe200000e0000 */
[----:B------:R-:W-:Y:S01]  /*386f0*/  WARPGROUP.ARRIVE ;  /* 0x00000000000079c5 */ /* 0x000fe20000000000 */
[----:B------:R-:W-:-:S02]  /*38700*/  R2UR UR8, R4 ;  /* 0x00000000040872ca */ /* 0x000fc400000e0000 */
        /* <DEDUP_REMOVED lines=11> */
[----:B0-----:R-:W3:-:S12]  /*387c0*/  LDL.64 R20, [R12] ;  /* 0x000000000c147983 */ /* 0x001ed80000100a00 */
[----:B--2---:R-:W2:Y:S01]  /*387d0*/  LD.E R56, desc[UR4][R10.64+0x1c] ;  /* 0x00001c040a387980 */ /* 0x004ea2000c101900 */
[C---:B------:R-:W-:Y:S02]  /*387e0*/  R2UR UR4, R4.reuse ;  /* 0x00000000040472ca */ /* 0x040fe400000e0000 */
[C---:B------:R-:W-:Y:S02]  /*387f0*/  R2UR UR5, R5.reuse ;  /* 0x00000000050572ca */ /* 0x040fe400000e0000 */
[----:B------:R-:W-:Y:S02]  /*38800*/  R2UR UR6, R4 ;  /* 0x00000000040672ca */ /* 0x000fe400000e0000 */
[----:B------:R-:W-:Y:S01]  /*38810*/  R2UR UR7, R5 ;  /* 0x00000000050772ca */ /* 0x000fe200000e0000 */
[----:B------:R-:W-:Y:S08]  /*38820*/  BSSY B3, `(.L_x_3563) ;  /* 0x0000007000037945 */ /* 0x000ff00003800000 */
[----:B---3--:R0:W5:Y:S04]  /*38830*/  LD.E R58, desc[UR4][R20.64] ;  /* 0x00000004143a7980 */ /* 0x008168000c101900 */
[----:B------:R0:W5:Y:S01]  /*38840*/  LD.E R59, desc[UR6][R20.64+0x4] ;  /* 0x00000406143b7980 */ /* 0x000162000c101900 */
[----:B--2---:R-:W-:-:S04]  /*38850*/  LOP3.LUT R56, R56, 0x1, RZ, 0xfc, !PT ;  /* 0x0000000138387812 */ /* 0x004fc800078efcff */
[----:B------:R-:W-:-:S13]  /*38860*/  ISETP.NE.AND P1, PT, R56, 0x3, PT ;  /* 0x000000033800780c */ /* 0x000fda0003f25270 */
[----:B0-----:R-:W-:Y:S05]  /*38870*/  @!P1 BRA `(.L_x_3564) ;  /* 0x0000000000049947 */ /* 0x001fea0003800000 */
[----:B------:R-:W-:Y:S01]  /*38880*/  BPT.TRAP 0x1 ;  /* 0x000000040000795c */ /* 0x000fe20000300000 */
.L_x_3564:
[----:B------:R-:W-:Y:S05]  /*38890*/  BSYNC B3 ;  /* 0x0000000000037941 */ /* 0x000fea0003800000 */
.L_x_3563:
        /* <DEDUP_REMOVED lines=17> */
.L_x_3566:
[----:B------:R-:W-:Y:S05]  /*389b0*/  BSYNC B3 ;  /* 0x0000000000037941 */ /* 0x000fea0003800000 */
.L_x_3565:
        /* <DEDUP_REMOVED lines=10> */
.L_x_3568:
[----:B------:R-:W-:Y:S05]  /*38a60*/  BSYNC B3 ;  /* 0x0000000000037941 */ /* 0x000fea0003800000 */
.L_x_3567:
[----:B------:R-:W2:Y:S04]  /*38a70*/  LDL.64 R10, [R12] ;  /* 0x000000000c0a7983 */ /* 0x000ea80000100a00 */
[----:B------:R-:W3:Y:S04]  /*38a80*/  LDL.64 R58, [R12+0x58] ;  /* 0x000058000c3a7983 */ /* 0x000ee80000100a00 */
[----:B------:R-:W4:Y:S04]  /*38a90*/  LDL.64 R20, [R12+0x48] ;  /* 0x000048000c147983 */ /* 0x000f280000100a00 */
[----:B0----5:R-:W4:Y:S01]  /*38aa0*/  LDL.64 R56, [R12+0x50] ;  /* 0x000050000c387983 */ /* 0x021f220000100a00 */
[----:B------:R-:W-:-:S02]  /*38ab0*/  R2UR UR6, R4 ;  /* 0x00000000040672ca */ /* 0x000fc400000e0000 */
[C---:B------:R-:W-:Y:S02]  /*38ac0*/  R2UR UR7, R5.reuse ;  /* 0x00000000050772ca */ /* 0x040fe400000e0000 */
[----:B------:R-:W-:Y:S02]  /*38ad0*/  R2UR UR4, R4 ;  /* 0x00000000040472ca */ /* 0x000fe400000e0000 */
[----:B------:R-:W-:-:S09]  /*38ae0*/  R2UR UR5, R5 ;  /* 0x00000000050572ca */ /* 0x000fd200000e0000 */
        /* <DEDUP_REMOVED lines=9> */
[----:B------:R-:W-:Y:S01]  /*38b80*/  WARPGROUP.ARRIVE ;  /* 0x00000000000079c5 */ /* 0x000fe20000000000 */
[C---:B------:R-:W-:Y:S02]  /*38b90*/  R2UR UR8, R4.reuse ;  /* 0x00000000040872ca */ /* 0x040fe400000e0000 */
[----:B------:R-:W-:Y:S02]  /*38ba0*/  R2UR UR9, R5 ;  /* 0x00000000050972ca */ /* 0x000fe400000e0000 */
[----:B------:R-:W-:-:S02]  /*38bb0*/  R2UR UR10, R4 ;  /* 0x00000000040a72ca */ /* 0x000fc400000e0000 */
[----:B------:R-:W-:Y:S01]  /*38bc0*/  R2UR UR11, R5 ;  /* 0x00000000050b72ca */ /* 0x000fe200000e0000 */
[----:B--2---:R-:W-:Y:S01]  /*38bd0*/  IMAD R10, R61, 0x1000, R10 ;  /* 0x000010003d0a7824 */ /* 0x004fe200078e020a */
[----:B------:R-:W-:-:S04]  /*38be0*/  R2UR UR7, R11 ;  /* 0x000000000b0772ca */ /* 0x000fc800000e0000 */
        /* <DEDUP_REMOVED lines=314> */
[C---:B------:R-:W-:Y:S02]  /*39f90*/  R2UR UR9, R5.reuse ;  /* 0x00000000050972ca */ /* 0x040fe400000e0000 */
[----:B------:R-:W-:Y:S01]  /*39fa0*/  R2UR UR10, R4 ;  /* 0x00000000040a72ca */ /* 0x000fe200000e0000 */
[----:B------:R-:W-:Y:S01]  /*39fb0*/  IMAD.IADD R60, R60, 0x1, R61 ;  /* 0x000000013c3c7824 */ /* 0x000fe200078e023d */
[----:B------:R-:W-:-:S04]  /*39fc0*/  R2UR UR11, R5 ;  /* 0x00000000050b72ca */ /* 0x000fc800000e0000 */
[----:B------:R-:W-:-:S05]  /*39fd0*/  LOP3.LUT R61, R60, 0xa06, RZ, 0xc0, !PT ;  /* 0x00000a063c3d7812 */ /* 0x000fca00078ec0ff */
[----:B------:R-:W-:-:S05]  /*39fe0*/  IMAD.IADD R60, R10, 0x1, R61 ;  /* 0x000000010a3c7824 */ /* 0x000fca00078e023d */
[----:B------:R-:W-:Y:S01]  /*39ff0*/  R2UR UR6, R60 ;  /* 0x000000003c0672ca */ /* 0x000fe200000e0000 */
[----:B--2---:R-:W-:Y:S01]  /*3a000*/  IMAD.IADD R58, R61, 0x1, R58 ;  /* 0x000000013d3a7824 */ /* 0x004fe200078e023a */
[----:B------:R-:W-:Y:S01]  /*3a010*/  R2UR UR5, R59 ;  /* 0x000000003b0572ca */ /* 0x000fe200000e0000 */
        /* <DEDUP_REMOVED lines=199> */
[----:B------:R-:W-:Y:S01]  /*3ac90*/  R2UR UR7, R11 ;  /* 0x000000000b0772ca */ /* 0x000fe200000e0000 */
[----:B------:R-:W-:Y:S01]  /*3aca0*/  IMAD.MOV.U32 R59, RZ, RZ, 0x1000 ;  /* 0x00001000ff3b7424 */ /* 0x000fe200078e00ff */
[----:B------:R-:W-:Y:S01]  /*3acb0*/  WARPGROUP.ARRIVE ;  /* 0x00000000000079c5 */ /* 0x000fe20000000000 */
        /* <DEDUP_REMOVED lines=9> */
[----:B--2---:R-:W-:Y:S01]  /*3ad50*/  IMAD.IADD R56, R59, 0x1, R56 ;  /* 0x000000013b387824 */ /* 0x004fe200078e0238 */
[----:B------:R-:W-:-:S04]  /*3ad60*/  R2UR UR5, R57 ;  /* 0x00000000390572ca */ /* 0x000fc800000e0000 */
[----:B------:R-:W-:-:S13]  /*3ad70*/  R2UR UR4, R56 ;  /* 0x00000000380472ca */ /* 0x000fda00000e0000 */
[----:B------:R-:W-:Y:S03]  /*3ad80*/  HGMMA.64x64x16.F32 R24, gdesc[UR4], R24, gsb0 ;  /* 0x00e00000041879f0 */ /* 0x000fe60008000818 */
[----:B------:R-:W-:Y:S02]  /*3ad90*/  WARPGROUP.DEPBAR.LE gsb0, 0x0 ;  /* 0x00008000000079c5 */ /* 0x000fe40000010000 */
[----:B------:R0:W-:Y:S04]  /*3ada0*/  ST.E desc[UR8][R20.64], R9 ;  /* 0x0000000914007985 */ /* 0x0001e8000c101908 */
[----:B------:R-:W2:Y:S04]  /*3adb0*/  @!P1 LDL.64 R10, [R12] ;  /* 0x000000000c0a9983 */ /* 0x000ea80000100a00 */
[----:B0-----:R-:W3:Y:S01]  /*3adc0*/  @!P1 LDL.64 R20, [R12+0x18] ;  /* 0x000018000c149983 */ /* 0x001ee20000100a00 */
[----:B------:R-:W-:-:S02]  /*3add0*/  @!P1 R2UR UR4, R4 ;  /* 0x00000000040492ca */ /* 0x000fc400000e0000 */
[C---:B------:R-:W-:Y:S02]  /*3ade0*/  @!P1 R2UR UR5, R5.reuse ;  /* 0x00000000050592ca */ /* 0x040fe400000e0000 */
[----:B------:R-:W-:Y:S02]  /*3adf0*/  @!P1 R2UR UR6, R4 ;  /* 0x00000000040692ca */ /* 0x000fe400000e0000 */
[----:B------:R-:W-:-:S13]  /*3ae00*/  @!P1 R2UR UR7, R5 ;  /* 0x00000000050792ca */ /* 0x000fda00000e0000 */
[----:B--2---:R-:W2:Y:S04]  /*3ae10*/  @!P1 LD.E R10, desc[UR6][R10.64] ;  /* 0x000000060a0a9980 */ /* 0x004ea8000c101900 */
[----:B---3--:R-:W3:Y:S02]  /*3ae20*/  @!P1 LD.E.64 R20, desc[UR4][R20.64+0x30] ;  /* 0x0000300414149980 */ /* 0x008ee4000c101b00 */
[----:B---3--:R-:W-:-:S05]  /*3ae30*/  @!P1 MOV R57, R20 ;  /* 0x0000001400399202 */ /* 0x008fca0000000f00 */
[----:B--2---:R-:W-:-:S05]  /*3ae40*/  @!P1 IMAD R56, R10, 0x8, R57 ;  /* 0x000000080a389824 */ /* 0x004fca00078e0239 */
[----:B------:R-:W-:-:S04]  /*3ae50*/  @!P1 PRMT R56, RZ, 0x654, R56 ;  /* 0x00000654ff389816 */ /* 0x000fc80000000038 */
[----:B------:R0:W-:Y:S01]  /*3ae60*/  @!P1 SYNCS.ARRIVE.TRANS64.RED.A1T0 RZ, [R56+URZ], RZ ;  /* 0x000000ff38ff99a7 */ /* 0x0001e2000810043f */
[----:B------:R-:W2:Y:S01]  /*3ae70*/  LDL.64 R10, [R12+0x68] ;  /* 0x000068000c0a7983 */ /* 0x000ea20000100a00 */
[----:B------:R-:W-:Y:S02]  /*3ae80*/  R2UR UR4, R4 ;  /* 0x00000000040472ca */ /* 0x000fe400000e0000 */
[----:B------:R-:W-:-:S13]  /*3ae90*/  R2UR UR5, R5 ;  /* 0x00000000050572ca */ /* 0x000fda00000e0000 */
[----:B--2---:R-:W0:Y:S01]  /*3aea0*/  LD.E.64 R10, desc[UR4][R10.64] ;  /* 0x000000040a0a7980 */ /* 0x004e22000c101b00 */
[----:B------:R-:W-:Y:S02]  /*3aeb0*/  R2UR UR4, R4 ;  /* 0x00000000040472ca */ /* 0x000fe400000e0000 */
[----:B------:R-:W-:-:S13]  /*3aec0*/  R2UR UR5, R5 ;  /* 0x00000000050572ca */ /* 0x000fda00000e0000 */
[----:B------:R-:W2:Y:S01]  /*3aed0*/  LD.E R9, desc[UR4][R14.64+0x24] ;  /* 0x000024040e097980 */ /* 0x000ea2000c101900 */
        /* <DEDUP_REMOVED lines=9> */
[----:B------:R-:W-:-:S05]  /*3af70*/  R2UR UR13, R5 ;  /* 0x00000000050d72ca */ /* 0x000fca00000e0000 */
[----:B------:R-:W3:Y:S04]  /*3af80*/  LD.E R57, desc[UR10][R14.64+0xc] ;  /* 0x00000c0a0e397980 */ /* 0x000ee8000c101900 */
[----:B------:R-:W4:Y:S04]  /*3af90*/  LD.E R58, desc[UR8][R14.64+0x10] ;  /* 0x000010080e3a7980 */ /* 0x000f28000c101900 */
[----:B------:R-:W4:Y:S04]  /*3afa0*/  LD.E R59, desc[UR12][R14.64+0x14] ;  /* 0x0000140c0e3b7980 */ /* 0x000f28000c101900 */
[----:B0-----:R-:W3:Y:S01]  /*3afb0*/  LD.E R56, desc[UR4][R10.64] ;  /* 0x000000040a387980 */ /* 0x001ee2000c101900 */
[----:B------:R-:W-:-:S02]  /*3afc0*/  R2UR UR4, R4 ;  /* 0x00000000040472ca */ /* 0x000fc400000e0000 */
[----:B------:R-:W-:Y:S01]  /*3afd0*/  R2UR UR5, R5 ;  /* 0x00000000050572ca */ /* 0x000fe200000e0000 */
[----:B------:R-:W4:-:S12]  /*3afe0*/  LD.E R10, desc[UR14][R14.64+0x18] ;  /* 0x0000180e0e0a7980 */ /* 0x000f18000c101900 */
[----:B------:R-:W4:Y:S01]  /*3aff0*/  LD.E R65, desc[UR4][R14.64] ;  /* 0x000000040e417980 */ /* 0x000f22000c101900 */
[----:B------:R-:W-:Y:S02]  /*3b000*/  R2UR UR4, R4 ;  /* 0x00000000040472ca */ /* 0x000fe400000e0000 */
[----:B------:R-:W-:Y:S02]  /*3b010*/  R2UR UR5, R5 ;  /* 0x00000000050572ca */ /* 0x000fe400000e0000 */
[----:B--2---:R-:W-:Y:S01]  /*3b020*/  ISETP.NE.AND P2, PT, R9, 0x1, PT ;  /* 0x000000010900780c */ /* 0x004fe20003f45270 */
[----:B------:R-:W-:-:S10]  /*3b030*/  IMAD.MOV.U32 R9, RZ, RZ, R7 ;  /* 0x000000ffff097224 */ /* 0x000fd400078e0007 */
[----:B------:R-:W2:Y:S02]  /*3b040*/  LD.E R66, desc[UR4][R8.64] ;  /* 0x0000000408427980 */ /* 0x000ea4000c101900 */
[C---:B------:R-:W-:Y:S02]  /*3b050*/  @P2 R2UR UR4, R4.reuse ;  /* 0x00000000040422ca */ /* 0x040fe400000e0000 */
[C---:B------:R-:W-:Y:S02]  /*3b060*/  @P2 R2UR UR5, R5.reuse ;  /* 0x00000000050522ca */ /* 0x040fe400000e0000 */
[----:B------:R-:W-:Y:S02]  /*3b070*/  @P2 R2UR UR6, R4 ;  /* 0x00000000040622ca */ /* 0x000fe400000e0000 */
[----:B------:R-:W-:-:S09]  /*3b080*/  @P2 R2UR UR7, R5 ;  /* 0x00000000050722ca */ /* 0x000fd200000e0000 */
[----:B------:R-:W2:Y:S04]  /*3b090*/  @P2 LD.E R67, desc[UR4][R14.64+0x28] ;  /* 0x000028040e432980 */ /* 0x000ea8000c101900 */
[----:B------:R-:W2:Y:S01]  /*3b0a0*/  @P2 LD.E R63, desc[UR6][R14.64+0x2c] ;  /* 0x00002c060e3f2980 */ /* 0x000ea2000c101900 */
[C---:B------:R-:W-:Y:S02]  /*3b0b0*/  R2UR UR4, R4.reuse ;  /* 0x00000000040472ca */ /* 0x040fe400000e0000 */
[C---:B------:R-:W-:Y:S02]  /*3b0c0*/  R2UR UR5, R5.reuse ;  /* 0x00000000050572ca */ /* 0x040fe400000e0000 */
[----:B------:R-:W-:Y:S02]  /*3b0d0*/  R2UR UR6, R4 ;  /* 0x00000000040672ca */ /* 0x000fe400000e0000 */
[----:B------:R-:W-:-:S09]  /*3b0e0*/  R2UR UR7, R5 ;  /* 0x00000000050772ca */ /* 0x000fd200000e0000 */
[----:B------:R-:W2:Y:S04]  /*3b0f0*/  LD.E R8, desc[UR4][R14.64+0x8] ;  /* 0x000008040e087980 */ /* 0x000ea8000c101900 */
[----:B------:R-:W2:Y:S01]  /*3b100*/  LD.E R9, desc[UR6][R14.64+0x4] ;  /* 0x000004060e097980 */ /* 0x000ea2000c101900 */
[----:B------:R-:W-:Y:S01]  /*3b110*/  BSSY B3, `(.L_x_3570) ;  /* 0x000008a000037945 */ /* 0x000fe20003800000 */
[-C--:B---3--:R-:W-:Y:S01]  /*3b120*/  FMUL.FTZ R62, R36, R56.reuse ;  /* 0x00000038243e7220 */ /* 0x088fe20000410000 */
[-C--:B------:R-:W-:Y:S01]  /*3b130*/  FMUL.FTZ R60, R25, R56.reuse ;  /* 0x00000038193c7220 */ /* 0x080fe20000410000 */
[-C--:B------:R-:W-:Y:S01]  /*3b140*/  FMUL.FTZ R25, R34, R56.reuse ;  /* 0x0000003822197220 */ /* 0x080fe20000410000 */
[-C--:B------:R-:W-:Y:S01]  /*3b150*/  FMUL.FTZ R20, R27, R56.reuse ;  /* 0x000000381b147220 */ /* 0x080fe20000410000 */
[----:B------:R-:W-:Y:S01]  /*3b160*/  FMUL.FTZ R27, R38, R56 ;  /* 0x00000038261b7220 */ /* 0x000fe20000410000 */
[----:B----4-:R-:W-:-:S04]  /*3b170*/  SHF.R.S32.HI R36, RZ, 0x1f, R65 ;  /* 0x0000001fff247819 */ /* 0x010fc80000011441 */
[----:B------:R-:W-:-:S04]  /*3b180*/  LEA.HI R34, R36, R65, RZ, 0x7 ;  /* 0x0000004124227211 */ /* 0x000fc800078f38ff */
[----:B------:R-:W-:Y:S01]  /*3b190*/  LOP3.LUT R38, R34, 0xffffff80, RZ, 0xc0, !PT ;  /* 0xffffff8022267812 */ /* 0x000fe200078ec0ff */
[----:B------:R-:W-:-:S04]  /*3b1a0*/  FMUL.FTZ R64, R37, R56 ;  /* 0x0000003825407220 */ /* 0x000fc80000410000 */
[----:B------:R-:W-:Y:S02]  /*3b1b0*/  IMAD.IADD R38, R65, 0x1, -R38 ;  /* 0x0000000141267824 */ /* 0x000fe400078e0a26 */
[-C--:B------:R-:W-:Y:S01]  /*3b1c0*/  FMUL.FTZ R61, R29, R56.reuse ;  /* 0x000000381d3d7220 */ /* 0x080fe20000410000 */
[----:B------:R-:W-:Y:S02]  /*3b1d0*/  LEA.HI R36, R36, R65, RZ, 0x2 ;  /* 0x0000004124247211 */ /* 0x000fe400078f10ff */
[----:B------:R-:W-:Y:S01]  /*3b1e0*/  SHF.R.S32.HI R37, RZ, 0x1f, R38 ;  /* 0x0000001fff257819 */ /* 0x000fe20000011426 */
[-C--:B------:R-:W-:Y:S01]  /*3b1f0*/  FMUL.FTZ R21, R30, R56.reuse ;  /* 0x000000381e157220 */ /* 0x080fe20000410000 */
[-C--:B------:R-:W-:Y:S01]  /*3b200*/  FMUL.FTZ R29, R39, R56.reuse ;  /* 0x00000038271d7220 */ /* 0x080fe20000410000 */
[-C--:B------:R-:W-:Y:S01]  /*3b210*/  FMUL.FTZ R11, R24, R56.reuse ;  /* 0x00000038180b7220 */ /* 0x080fe20000410000 */
[----:B------:R-:W-:Y:S01]  /*3b220*/  FMUL.FTZ R30, R32, R56 ;  /* 0x00000038201e7220 */ /* 0x000fe20000410000 */
[----:B------:R-:W-:Y:S01]  /*3b230*/  LEA.HI R39, R37, R38, RZ, 0x2 ;  /* 0x0000002625277211 */ /* 0x000fe200078f10ff */
[-C--:B------:R-:W-:Y:S01]  /*3b240*/  FMUL.FTZ R24, R31, R56.reuse ;  /* 0x000000381f187220 */ /* 0x080fe20000410000 */
[-C--:B------:R-:W-:Y:S01]  /*3b250*/  FMUL.FTZ R32, R33, R56.reuse ;  /* 0x0000003821207220 */ /* 0x080fe20000410000 */
[-C--:B------:R-:W-:Y:S01]  /*3b260*/  FMUL.FTZ R31, R42, R56.reuse ;  /* 0x000000382a1f7220 */ /* 0x080fe20000410000 */
[-C--:B------:R-:W-:Y:S01]  /*3b270*/  FMUL.FTZ R33, R43, R56.reuse ;  /* 0x000000382b217220 */ /* 0x080fe20000410000 */
[----:B------:R-:W-:Y:S01]  /*3b280*/  LOP3.LUT R36, R36, 0xfffffffc, RZ, 0xc0, !PT ;  /* 0xfffffffc24247812 */ /* 0x000fe200078ec0ff */
[-C--:B------:R-:W-:Y:S01]  /*3b290*/  FMUL.FTZ R42, R44, R56.reuse ;  /* 0x000000382c2a7220 */ /* 0x080fe20000410000 */
[----:B------:R-:W-:Y:S01]  /*3b2a0*/  FMUL.FTZ R43, R45, R56 ;  /* 0x000000382d2b7220 */ /* 0x000fe20000410000 */
[----:B------:R-:W-:-:S02]  /*3b2b0*/  SHF.R.S32.HI R44, RZ, 0x2, R39 ;  /* 0x00000002ff2c7819 */ /* 0x000fc40000011427 */
[----:B------:R-:W-:Y:S01]  /*3b2c0*/  SHF.R.S32.HI R45, RZ, 0x1f, R39 ;  /* 0x0000001fff2d7819 */ /* 0x000fe20000011427 */
[----:B------:R-:W-:Y:S01]  /*3b2d0*/  IMAD.IADD R65, R65, 0x1, -R36 ;  /* 0x0000000141417824 */ /* 0x000fe200078e0a24 */
[----:B------:R-:W-:Y:S02]  /*3b2e0*/  LEA.HI R37, R37, R38, RZ, 0x5 ;  /* 0x0000002625257211 */ /* 0x000fe400078f28ff */
[----:B------:R-:W-:Y:S01]  /*3b2f0*/  LEA.HI R45, R45, R44, RZ, 0x3 ;  /* 0x0000002c2d2d7211 */ /* 0x000fe200078f18ff */
[-C--:B------:R-:W-:Y:S01]  /*3b300*/  FMUL.FTZ R7, R26, R56.reuse ;  /* 0x000000381a077220 */ /* 0x080fe20000410000 */
[----:B------:R-:W-:Y:S02]  /*3b310*/  SHF.R.S32.HI R37, RZ, 0x5, R37 ;  /* 0x00000005ff257819 */ /* 0x000fe40000011425 */
[----:B------:R-:W-:Y:S02]  /*3b320*/  LEA.HI R36, R65, R65, RZ, 0x1 ;  /* 0x0000004141247211 */ /* 0x000fe400078f08ff */
[----:B------:R-:W-:Y:S01]  /*3b330*/  LOP3.LUT R45, R45, 0xfffffff8, RZ, 0xc0, !PT ;  /* 0xfffffff82d2d7812 */ /* 0x000fe200078ec0ff */
[-C--:B------:R-:W-:Y:S01]  /*3b340*/  FMUL.FTZ R26, R35, R56.reuse ;  /* 0x00000038231a7220 */ /* 0x080fe20000410000 */
[----:B------:R-:W-:Y:S01]  /*3b350*/  FMUL.FTZ R35, R46, R56 ;  /* 0x000000382e237220 */ /* 0x000fe20000410000 */
[----:B------:R-:W-:Y:S01]  /*3b360*/  LOP3.LUT R46, R36, 0x1ffffffe, RZ, 0xc0, !PT ;  /* 0x1ffffffe242e7812 */ /* 0x000fe200078ec0ff */
[----:B--2---:R-:W-:-:S02]  /*3b370*/  IMAD R66, R66, 0x4, R37 ;  /* 0x0000000442427824 */ /* 0x004fc400078e0225 */
[----:B------:R-:W-:Y:S02]  /*3b380*/  IMAD.IADD R45, R44, 0x1, -R45 ;  /* 0x000000012c2d7824 */ /* 0x000fe400078e0a2d */
[----:B------:R-:W-:Y:S02]  /*3b390*/  IMAD.IADD R46, R65, 0x1, -R46 ;  /* 0x00000001412e7824 */ /* 0x000fe400078e0a2e */
[----:B------:R-:W-:Y:S02]  /*3b3a0*/  IMAD.U32 R45, R66, 0x10, R45 ;  /* 0x00000010422d7824 */ /* 0x000fe400078e002d */
[----:B------:R-:W-:Y:S02]  /*3b3b0*/  FMUL.FTZ R36, R50, R56 ;  /* 0x0000003832247220 */ /* 0x000fe40000410000 */
[----:B------:R-:W-:-:S04]  /*3b3c0*/  IMAD R50, R46, 0x8, R45 ;  /* 0x000000082e327824 */ /* 0x000fc800078e022d */
[----:B------:R-:W-:-:S04]  /*3b3d0*/  @P2 IMAD.HI.U32 R44, R50, R67, RZ ;  /* 0x00000043322c2227 */ /* 0x000fc800078e00ff */
[-C--:B------:R-:W-:Y:S01]  /*3b3e0*/  FMUL.FTZ R49, R49, R56.reuse ;  /* 0x0000003831317220 */ /* 0x080fe20000410000 */
[----:B------:R-:W-:Y:S02]  /*3b3f0*/  LOP3.LUT R39, R39, 0x7ffffffc, RZ, 0xc0, !PT ;  /* 0x7ffffffc27277812 */ /* 0x000fe400078ec0ff */
[----:B------:R-:W-:Y:S01]  /*3b400*/  @P2 SHF.R.U32.HI R50, RZ, R63, R44 ;  /* 0x0000003fff322219 */ /* 0x000fe2000001162c */
[----:B------:R-:W-:Y:S01]  /*3b410*/  IMAD.SHL.U32 R66, R0, 0x40, RZ ;  /* 0x0000004000427824 */ /* 0x000fe200078e00ff */
[----:B------:R0:W1:Y:S03]  /*3b420*/  MUFU.TANH R68, R49 ;  /* 0x0000003100447308 */ /* 0x0000660000002400 */
[----:B------:R-:W2:Y:S01]  /*3b430*/  SHFL.IDX PT, R45, R50, RZ, 0x1c1f ;  /* 0x001c1fff322d7589 */ /* 0x000ea200000e0000 */
[-C--:B------:R-:W-:Y:S01]  /*3b440*/  FMUL.FTZ R28, R28, R56.reuse ;  /* 0x000000381c1c7220 */ /* 0x080fe20000410000 */
[-C--:B------:R-:W-:Y:S01]  /*3b450*/  FMUL.FTZ R40, R40, R56.reuse ;  /* 0x0000003828287220 */ /* 0x080fe20000410000 */
[-C--:B------:R-:W-:Y:S01]  /*3b460*/  FMUL.FTZ R41, R41, R56.reuse ;  /* 0x0000003829297220 */ /* 0x080fe20000410000 */
[----:B0-----:R-:W-:Y:S01]  /*3b470*/  IMAD.IADD R49, R38, 0x1, -R39 ;  /* 0x0000000126317824 */ /* 0x001fe200078e0a27 */
[----:B------:R-:W-:Y:S01]  /*3b480*/  IADD3 R38, -R66, 0x1, RZ ;  /* 0x0000000142267810 */ /* 0x000fe20007ffe1ff */
[-C--:B------:R-:W-:Y:S01]  /*3b490*/  FMUL.FTZ R34, R47, R56.reuse ;  /* 0x000000382f227220 */ /* 0x080fe20000410000 */
[-C--:B------:R-:W-:Y:S01]  /*3b4a0*/  FMUL.FTZ R37, R51, R56.reuse ;  /* 0x0000003833257220 */ /* 0x080fe20000410000 */
[-C--:B------:R-:W-:Y:S01]  /*3b4b0*/  FMUL.FTZ R53, R53, R56.reuse ;  /* 0x0000003835357220 */ /* 0x080fe20000410000 */
[-C--:B------:R-:W-:Y:S01]  /*3b4c0*/  FMUL.FTZ R54, R54, R56.reuse ;  /* 0x0000003836367220 */ /* 0x080fe20000410000 */
[-C--:B------:R-:W-:Y:S01]  /*3b4d0*/  FMUL.FTZ R55, R55, R56.reuse ;  /* 0x0000003837377220 */ /* 0x080fe20000410000 */
[----:B------:R-:W-:Y:S01]  /*3b4e0*/  IMAD R38, R49, -0x2, R38 ;  /* 0xfffffffe31267824 */ /* 0x000fe200078e0226 */
[----:B------:R-:W-:Y:S01]  /*3b4f0*/  ISETP.GE.AND P3, PT, R10, 0x1, PT ;  /* 0x000000010a00780c */ /* 0x000fe20003f66270 */
[----:B------:R-:W0:Y:S01]  /*3b500*/  MUFU.TANH R11, R11 ;  /* 0x0000000b000b7308 */ /* 0x000e220000002400 */
[----:B------:R-:W-:-:S02]  /*3b510*/  FMUL.FTZ R52, R52, R56 ;  /* 0x0000003834347220 */ /* 0x000fc40000410000 */
[----:B------:R-:W-:Y:S02]  /*3b520*/  IADD3 R39, -R9, R38, R8 ;  /* 0x0000002609277210 */ /* 0x000fe40007ffe108 */
[----:B------:R-:W-:-:S03]  /*3b530*/  LOP3.LUT R38, RZ, R57, RZ, 0x33, !PT ;  /* 0x00000039ff267212 */ /* 0x000fc600078e33ff */
[----:B------:R-:W3:Y:S01]  /*3b540*/  MUFU.TANH R60, R60 ;  /* 0x0000003c003c7308 */ /* 0x000ee20000002400 */
[----:B------:R-:W-:-:S07]  /*3b550*/  FMUL.FTZ R48, R48, R56 ;  /* 0x0000003830307220 */ /* 0x000fce0000410000 */
        /* <DEDUP_REMOVED lines=27> */
[----:B------:R-:W-:-:S02]  /*3b710*/  IMAD.IADD R58, R39, 0x1, R58 ;  /* 0x00000001273a7824 */ /* 0x000fc400078e023a */
[----:B------:R-:W-:-:S05]  /*3b720*/  IMAD.IADD R59, R59, 0x1, -R66 ;  /* 0x000000013b3b7824 */ /* 0x000fca00078e0a42 */
[----:B------:R1:W0:Y:S01]  /*3b730*/  MUFU.TANH R46, R52 ;  /* 0x00000034002e7308 */ /* 0x0002220000002400 */
[----:B--2---:R-:W-:Y:S02]  /*3b740*/  IMAD.IADD R51, R58, 0x1, R45 ;  /* 0x000000013a337824 */ /* 0x004fe400078e022d */
[----:B-1----:R-:W-:-:S05]  /*3b750*/  IMAD.IADD R52, R39, 0x1, R38 ;  /* 0x0000000127347824 */ /* 0x002fca00078e0226 */
[----:B------:R1:W2:Y:S02]  /*3b760*/  MUFU.TANH R47, R48 ;  /* 0x00000030002f7308 */ /* 0x0002a40000002400 */
[----:B-1----:R-:W-:Y:S01]  /*3b770*/  IMAD.IADD R48, R52, 0x1, R45 ;  /* 0x0000000134307824 */ /* 0x002fe200078e022d */
[----:B0--34-:R-:W-:Y:S06]  /*3b780*/  @!P3 BRA `(.L_x_3571) ;  /* 0x000000000088b947 */ /* 0x019fec0003800000 */
        /* <DEDUP_REMOVED lines=12> */
[----:B------:R-:W3:Y:S04]  /*3b850*/  LD.E R38, desc[UR4][R14.64+0x1c] ;  /* 0x00001c040e267980 */ /* 0x000ee8000c101900 */
[----:B------:R-:W4:Y:S01]  /*3b860*/  LD.E R45, desc[UR6][R14.64+0x20] ;  /* 0x000020060e2d7980 */ /* 0x000f22000c101900 */
[----:B---3--:R-:W-:-:S05]  /*3b870*/  IMAD.HI.U32 R38, R39, R38, RZ ;  /* 0x0000002627267227 */ /* 0x008fca00078e00ff */
[----:B----4-:R-:W-:-:S07]  /*3b880*/  SHF.R.U32.HI R39, RZ, R45, R38 ;  /* 0x0000002dff277219 */ /* 0x010fce0000011626 */
.L_x_3575:
[----:B------:R-:W-:Y:S05]  /*3b890*/  BSYNC B5 ;  /* 0x0000000000057941 */ /* 0x000fea0003800000 */
.L_x_3574:
[----:B------:R-:W-:Y:S01]  /*3b8a0*/  LOP3.LUT R39, RZ, R39, RZ, 0x33, !PT ;  /* 0x00000027ff277212 */ /* 0x000fe200078e33ff */
[----:B------:R-:W-:Y:S06]  /*3b8b0*/  BRA `(.L_x_3576) ;  /* 0x0000000000287947 */ /* 0x000fec0003800000 */
.L_x_3573:
[----:B------:R-:W-:-:S13]  /*3b8c0*/  ISETP.NE.AND P2, PT, R10, 0x1, PT ;  /* 0x000000010a00780c */ /* 0x000fda0003f45270 */
        /* <DEDUP_REMOVED lines=9> */
.L_x_3576:
[----:B------:R-:W-:Y:S05]  /*3b960*/  BSYNC B4 ;  /* 0x0000000000047941 */ /* 0x000fea0003800000 */
.L_x_3572:
[----:B------:R-:W-:-:S04]  /*3b970*/  IMAD R38, R10, R39, -R66 ;  /* 0x000000270a267224 */ /* 0x000fc800078e0a42 */
[----:B------:R-:W-:-:S05]  /*3b980*/  IMAD R39, R49, -0x2, R38 ;  /* 0xfffffffe31277824 */ /* 0x000fca00078e0226 */
[----:B------:R-:W-:Y:S02]  /*3b990*/  VIMNMX R48, R48, R39, !PT ;  /* 0x0000002730307248 */ /* 0x000fe40007fe0100 */
[----:B------:R-:W-:-:S07]  /*3b9a0*/  VIADDMNMX R51, R39, R10, R51, PT ;  /* 0x0000000a27337246 */ /* 0x000fce0003800133 */
.L_x_3571:
[----:B------:R-:W-:Y:S05]  /*3b9b0*/  BSYNC B3 ;  /* 0x0000000000037941 */ /* 0x000fea0003800000 */
.L_x_3570:
[C---:B------:R-:W-:Y:S01]  /*3b9c0*/  ISETP.GE.AND P3, PT, R59.reuse, 0x9, PT ;  /* 0x000000093b00780c */ /* 0x040fe20003f66270 */
[----:B------:R-:W-:Y:S01]  /*3b9d0*/  BSSY B3, `(.L_x_3577) ;  /* 0x0000073000037945 */ /* 0x000fe20003800000 */
[----:B------:R-:W-:Y:S02]  /*3b9e0*/  ISETP.GE.AND P2, PT, R59, 0x2, PT ;  /* 0x000000023b00780c */ /* 0x000fe40003f46270 */
[C---:B------:R-:W-:Y:S02]  /*3b9f0*/  ISETP.GT.AND P4, PT, R48.reuse, 0x8, !P3 ;  /* 0x000000083000780c */ /* 0x040fe40005f84270 */
[----:B------:R-:W-:Y:S02]  /*3ba00*/  ISETP.GT.AND P5, PT, R48, 0x1, !P2 ;  /* 0x000000013000780c */ /* 0x000fe400057a4270 */
[----:B------:R-:W-:Y:S02]  /*3ba10*/  ISETP.LT.OR P4, PT, R51, 0x9, P4 ;  /* 0x000000093300780c */ /* 0x000fe40002781670 */
[----:B------:R-:W-:-:S02]  /*3ba20*/  ISETP.GE.AND P6, PT, R59, 0xa, PT ;  /* 0x0000000a3b00780c */ /* 0x000fc40003fc6270 */
[----:B------:R-:W-:Y:S02]  /*3ba30*/  FSEL R28, R28, -INF , !P4 ;  /* 0xff8000001c1c7808 */ /* 0x000fe40006000000 */
[C---:B------:R-:W-:Y:S02]  /*3ba40*/  ISETP.LT.OR P5, PT, R51.reuse, 0x2, P5 ;  /* 0x000000023300780c */ /* 0x040fe40002fa1670 */
[----:B------:R-:W-:Y:S02]  /*3ba50*/  ISETP.GT.AND P4, PT, R48, 0x9, !P6 ;  /* 0x000000093000780c */ /* 0x000fe40007784270 */
[----:B------:R-:W-:Y:S02]  /*3ba60*/  FSEL R60, R60, -INF , !P5 ;  /* 0xff8000003c3c7808 */ /* 0x000fe40006800000 */
        /* <DEDUP_REMOVED lines=38> */
[C---:B------:R-:W-:Y:S02]  /*3bcd0*/  ISETP.GT.AND P4, PT, R48.reuse, 0x29, !P5 ;  /* 0x000000293000780c */ /* 0x040fe40006f84270 */
        /* <DEDUP_REMOVED lines=8> */
[----:B--2---:R-:W-:Y:S02]  /*3bd60*/  FSEL R44, R47, -INF , !P4 ;  /* 0xff8000002f2c7808 */ /* 0x004fe40006000000 */
        /* <DEDUP_REMOVED lines=19> */
[----:B------:R-:W-:Y:S01]  /*3bea0*/  ISETP.GE.AND P6, PT, R10, 0x1, PT ;  /* 0x000000010a00780c */ /* 0x000fe20003fc6270 */
[--C-:B0-----:R-:W-:Y:S02]  /*3beb0*/  IMAD.IADD R51, R58, 0x1, R11.reuse ;  /* 0x000000013a337824 */ /* 0x101fe400078e020b */
[----:B------:R-:W-:-:S10]  /*3bec0*/  IMAD.IADD R53, R52, 0x1, R11 ;  /* 0x0000000134357824 */ /* 0x000fd400078e020b */
        /* <DEDUP_REMOVED lines=17> */
.L_x_3582:
[----:B------:R-:W-:Y:S05]  /*3bfe0*/  BSYNC B5 ;  /* 0x0000000000057941 */ /* 0x000fea0003800000 */
.L_x_3581:
[----:B------:R-:W-:Y:S01]  /*3bff0*/  LOP3.LUT R9, RZ, R9, RZ, 0x33, !PT ;  /* 0x00000009ff097212 */ /* 0x000fe200078e33ff */
[----:B------:R-:W-:Y:S06]  /*3c000*/  BRA `(.L_x_3583) ;  /* 0x0000000000287947 */ /* 0x000fec0003800000 */
.L_x_3580:
        /* <DEDUP_REMOVED lines=10> */
.L_x_3583:
[----:B------:R-:W-:Y:S05]  /*3c0b0*/  BSYNC B4 ;  /* 0x0000000000047941 */ /* 0x000fea0003800000 */
.L_x_3579:
[----:B------:R-:W-:-:S04]  /*3c0c0*/  IMAD R8, R10, R9, -R66 ;  /* 0x000000090a087224 */ /* 0x000fc800078e0a42 */
[----:B------:R-:W-:-:S05]  /*3c0d0*/  IMAD R8, R49, -0x2, R8 ;  /* 0xfffffffe31087824 */ /* 0x000fca00078e0208 */
[----:B------:R-:W-:Y:S02]  /*3c0e0*/  VIADDMNMX R51, R8, R10, R51, PT ;  /* 0x0000000a08337246 */ /* 0x000fe40003800133 */
[----:B------:R-:W-:-:S07]  /*3c0f0*/  VIMNMX R53, R53, R8, !PT ;  /* 0x0000000835357248 */ /* 0x000fce0007fe0100 */
.L_x_3578:
[----:B------:R-:W-:Y:S05]  /*3c100*/  BSYNC B3 ;  /* 0x0000000000037941 */ /* 0x000fea0003800000 */
.L_x_3577:
[----:B------:R-:W2:Y:S01]  /*3c110*/  LDL.64 R8, [R12+0x70] ;  /* 0x000070000c087983 */ /* 0x000ea20000100a00 */
[----:B------:R-:W-:Y:S02]  /*3c120*/  R2UR UR4, R4 ;  /* 0x00000000040472ca */ /* 0x000fe400000e0000 */
[----:B------:R-:W-:Y:S02]  /*3c130*/  R2UR UR5, R5 ;  /* 0x00000000050572ca */ /* 0x000fe400000e0000 */
[C---:B------:R-:W-:Y:S02]  /*3c140*/  ISETP.GT.AND P2, PT, R53.reuse, 0x1, !P2 ;  /* 0x000000013500780c */ /* 0x040fe40005744270 */
[----:B------:R-:W-:Y:S02]  /*3c150*/  ISETP.GT.AND P3, PT, R53, 0x8, !P3 ;  /* 0x000000083500780c */ /* 0x000fe40005f64270 */
[C---:B------:R-:W-:Y:S02]  /*3c160*/  ISETP.LT.OR P2, PT, R51.reuse, 0x2, P2 ;  /* 0x000000023300780c */ /* 0x040fe40001741670 */
[----:B------:R-:W-:-:S02]  /*3c170*/  ISETP.LT.OR P3, PT, R51, 0x9, P3 ;  /* 0x000000093300780c */ /* 0x000fc40001f61670 */
[----:B------:R-:W-:Y:S02]  /*3c180*/  FSEL R49, R20, -INF , !P2 ;  /* 0xff80000014317808 */ /* 0x000fe40005000000 */
[----:B------:R-:W-:Y:S02]  /*3c190*/  ISETP.NE.AND P2, PT, R57, RZ, PT ;  /* 0x000000ff3900720c */ /* 0x000fe40003f45270 */
[----:B------:R-:W-:Y:S02]  /*3c1a0*/  FSEL R50, R21, -INF , !P3 ;  /* 0xff80000015327808 */ /* 0x000fe40005800000 */
[----:B------:R-:W-:Y:S02]  /*3c1b0*/  ISETP.GT.AND P2, PT, R53, 0x9, !P2 ;  /* 0x000000093500780c */ /* 0x000fe40005744270 */
[----:B------:R-:W-:Y:S02]  /*3c1c0*/  ISETP.NE.AND P3, PT, R62, RZ, PT ;  /* 0x000000ff3e00720c */ /* 0x000fe40003f65270 */
[----:B------:R-:W-:-:S02]  /*3c1d0*/  ISETP.LT.OR P2, PT, R51, 0xa, P2 ;  /* 0x0000000a3300780c */ /* 0x000fc40001741670 */
[----:B------:R-:W-:Y:S02]  /*3c1e0*/  ISETP.NE.AND P6, PT, R69, RZ, PT ;  /* 0x000000ff4500720c */ /* 0x000fe40003fc5270 */
        /* <DEDUP_REMOVED lines=21> */
[----:B------:R-:W-:Y:S01]  /*3c340*/  ISETP.GT.AND P2, PT, R53, 0x21, !P6 ;  /* 0x000000213500780c */ /* 0x000fe20007744270 */
[----:B--2---:R-:W2:Y:S03]  /*3c350*/  LD.E.64 R10, desc[UR4][R8.64] ;  /* 0x00000004080a7980 */ /* 0x004ea6000c101b00 */
        /* <DEDUP_REMOVED lines=9> */
[----:B------:R-:W-:Y:S02]  /*3c3f0*/  ISETP.NE.AND P2, PT, R56, RZ, PT ;  /* 0x000000ff3800720c */ /* 0x000fe40003f45270 */
[----:B------:R-:W-:Y:S01]  /*3c400*/  ISETP.LT.OR P3, PT, R51, 0x31, P3 ;  /* 0x000000313300780c */ /* 0x000fe20001f61670 */
[----:B------:R-:W3:Y:S01]  /*3c410*/  LD.E R56, desc[UR4][R8.64+0x10] ;  /* 0x0000100408387980 */ /* 0x000ee2000c101900 */
[----:B------:R-:W-:-:S04]  /*3c420*/  ISETP.GT.AND P2, PT, R53, RZ, !P2 ;  /* 0x000000ff3500720c */ /* 0x000fc80005744270 */
[----:B------:R-:W-:-:S04]  /*3c430*/  ISETP.LT.OR P2, PT, R51, 0x1, P2 ;  /* 0x000000013300780c */ /* 0x000fc80001741670 */
[----:B------:R-:W-:Y:S02]  /*3c440*/  FSEL R52, R7, -INF , !P2 ;  /* 0xff80000007347808 */ /* 0x000fe40005000000 */
[----:B------:R-:W-:-:S04]  /*3c450*/  ISETP.NE.AND P2, PT, R71, RZ, PT ;  /* 0x000000ff4700720c */ /* 0x000fc80003f45270 */
[----:B------:R-:W-:-:S04]  /*3c460*/  ISETP.GT.AND P2, PT, R53, 0x29, !P2 ;  /* 0x000000293500780c */ /* 0x000fc80005744270 */
[----:B------:R-:W-:-:S04]  /*3c470*/  ISETP.LT.OR P2, PT, R51, 0x2a, P2 ;  /* 0x0000002a3300780c */ /* 0x000fc80001741670 */
        /* <DEDUP_REMOVED lines=9> */
[----:B------:R-:W-:Y:S02]  /*3c510*/  R2UR UR6, R4 ;  /* 0x00000000040672ca */ /* 0x000fe400000e0000 */
[----:B------:R-:W-:Y:S02]  /*3c520*/  R2UR UR7, R5 ;  /* 0x00000000050772ca */ /* 0x000fe400000e0000 */
[----:B------:R-:W-:-:S11]  /*3c530*/  FSEL R55, R55, -INF , !P6 ;  /* 0xff80000037377808 */ /* 0x000fd60007000000 */
[----:B------:R-:W4:Y:S01]  /*3c540*/  LD.E R62, desc[UR6][R8.64+0x14] ;  /* 0x00001406083e7980 */ /* 0x000f22000c101900 */
[----:B--2---:R-:W-:Y:S02]  /*3c550*/  FMNMX.FTZ R7, R47, R10, !PT ;  /* 0x0000000a2f077209 */ /* 0x004fe40007810000 */
        /* <DEDUP_REMOVED lines=30> */
[----:B------:R-:W-:-:S03]  /*3c740*/  FMNMX.FTZ R15, R55, R20, !PT ;  /* 0x00000014370f7209 */ /* 0x000fc60007810000 */
[----:B------:R-:W0:Y:S04]  /*3c750*/  SHFL.BFLY PT, R7, R14, 0x2, 0x1f ;  /* 0x0c401f000e077f89 */ /* 0x000e2800000e0000 */
[----:B------:R-:W-:Y:S04]  /*3c760*/  ST.E.64 desc[UR4][R8.64], R14 ;  /* 0x0000000e08007985 */ /* 0x000fe8000c101b04 */
[----:B------:R-:W2:Y:S01]  /*3c770*/  LD.E R58, desc[UR6][R8.64+0x4] ;  /* 0x00000406083a7980 */ /* 0x000ea2000c101900 */
[----:B0-----:R-:W-:-:S05]  /*3c780*/  FMNMX.FTZ R7, R14, R7, !PT ;  /* 0x000000070e077209 */ /* 0x001fca0007810000 */
[----:B------:R-:W0:Y:S02]  /*3c790*/  SHFL.BFLY PT, R20, R7, 0x1, 0x1f ;  /* 0x0c201f0007147f89 */ /* 0x000e2400000e0000 */
[----:B0-----:R-:W-:Y:S02]  /*3c7a0*/  FMNMX.FTZ R21, R7, R20, !PT ;  /* 0x0000001407157209 */ /* 0x001fe40007810000 */
[----:B------:R-:W5:Y:S04]  /*3c7b0*/  LD.E R20, desc[UR4][R8.64+0x20] ;  /* 0x0000200408147980 */ /* 0x000f68000c101900 */
[----:B------:R-:W-:Y:S04]  /*3c7c0*/  ST.E desc[UR4][R8.64], R21 ;  /* 0x0000001508007985 */ /* 0x000fe8000c101904 */
[----:B------:R-:W3:Y:S01]  /*3c7d0*/  LD.E R37, desc[UR6][R8.64] ;  /* 0x0000000608257980 */ /* 0x000ee2000c101900 */
[----:B------:R-:W-:-:S02]  /*3c7e0*/  R2UR UR8, R4 ;  /* 0x00000000040872ca */ /* 0x000fc400000e0000 */
[----:B------:R-:W-:Y:S01]  /*3c7f0*/  R2UR UR9, R5 ;  /* 0x00000000050972ca */ /* 0x000fe200000e0000 */
[----:B--2---:R-:W0:Y:S02]  /*3c800*/  SHFL.BFLY PT, R7, R58, 0x2, 0x1f ;  /* 0x0c401f003a077f89 */ /* 0x004e2400000e0000 */
[----:B0-----:R-:W-:-:S05]  /*3c810*/  FMNMX.FTZ R7, R7, R58, !PT ;  /* 0x0000003a07077209 */ /* 0x001fca0007810000 */
[----:B------:R-:W0:Y:S02]  /*3c820*/  SHFL.BFLY PT, R14, R7, 0x1, 0x1f ;  /* 0x0c201f00070e7f89 */ /* 0x000e2400000e0000 */
[----:B0-----:R-:W-:Y:S02]  /*3c830*/  FMNMX.FTZ R21, R7, R14, !PT ;  /* 0x0000000e07157209 */ /* 0x001fe40007810000 */
[----:B---3--:R-:W-:Y:S02]  /*3c840*/  FSETP.NEU.FTZ.AND P2, PT, R37, -INF , PT ;  /* 0xff8000002500780b */ /* 0x008fe40003f5d000 */
[----:B------:R-:W-:Y:S02]  /*3c850*/  FSETP.NEU.FTZ.AND P3, PT, R21, -INF , PT ;  /* 0xff8000001500780b */ /* 0x000fe40003f7d000 */
[----:B------:R-:W-:Y:S02]  /*3c860*/  FSEL R15, R37, RZ, P2 ;  /* 0x000000ff250f7208 */ /* 0x000fe40001000000 */
[----:B------:R-:W-:-:S03]  /*3c870*/  FSEL R14, R21, RZ, P3 ;  /* 0x000000ff150e7208 */ /* 0x000fc60001800000 */
[----:B------:R-:W-:Y:S02]  /*3c880*/  FADD.FTZ R15, R10, -R15 ;  /* 0x8000000f0a0f7221 */ /* 0x000fe40000010000 */
[----:B------:R-:W-:Y:S02]  /*3c890*/  FADD.FTZ R11, R11, -R14 ;  /* 0x8000000e0b0b7221 */ /* 0x000fe40000010000 */
[----:B-----5:R-:W-:Y:S02]  /*3c8a0*/  FMUL.FTZ R15, R15, R20 ;  /* 0x000000140f0f7220 */ /* 0x020fe40000410000 */
[----:B------:R-:W-:Y:S02]  /*3c8b0*/  FMUL.FTZ R51, R20, R11 ;  /* 0x0000000b14337220 */ /* 0x000fe40000410000 */
[----:B------:R-:W0:Y:S08]  /*3c8c0*/  MUFU.EX2 R37, R15 ;  /* 0x0000000f00257308 */ /* 0x000e300000000800 */
[----:B------:R-:W4:Y:S01]  /*3c8d0*/  MUFU.EX2 R51, R51 ;  /* 0x0000003300337308 */ /* 0x000f220000000800 */
[----:B------:R1:W-:Y:S01]  /*3c8e0*/  ST.E desc[UR4][R8.64+0x4], R21 ;  /* 0x0000041508007985 */ /* 0x0003e2000c101904 */
[----:B0-----:R-:W-:Y:S01]  /*3c8f0*/  FMUL.FTZ R7, R37, R56 ;  /* 0x0000003825077220 */ /* 0x001fe20000410000 */
[----:B----4-:R-:W-:-:S04]  /*3c900*/  FMUL.FTZ R57, R51, R62 ;  /* 0x0000003e33397220 */ /* 0x010fc80000410000 */
[----:B------:R1:W-:Y:S04]  /*3c910*/  ST.E desc[UR6][R8.64+0x10], R7 ;  /* 0x0000100708007985 */ /* 0x0003e8000c101906 */
[----:B------:R1:W-:Y:S04]  /*3c920*/  ST.E desc[UR8][R8.64+0x14], R57 ;  /* 0x0000143908007985 */ /* 0x0003e8000c101908 */
[----:B------:R-:W2:Y:S04]  /*3c930*/  LDL.64 R10, [R12+0x78] ;  /* 0x000078000c0a7983 */ /* 0x000ea80000100a00 */
[----:B--2---:R-:W2:Y:S04]  /*3c940*/  LD.E.64 R14, desc[UR4][R10.64] ;  /* 0x000000040a0e7980 */ /* 0x004ea8000c101b00 */
[----:B--2---:R-:W2:Y:S01]  /*3c950*/  LD.E R20, desc[UR4][R14.64+0x4] ;  /* 0x000004040e147980 */ /* 0x004ea2000c101900 */
[----:B------:R-:W-:Y:S01]  /*3c960*/  BSSY B3, `(.L_x_3584) ;  /* 0x0000010000037945 */ /* 0x000fe20003800000 */
[----:B--2---:R-:W-:-:S13]  /*3c970*/  ISETP.NE.AND P2, PT, R20, RZ, PT ;  /* 0x000000ff1400720c */ /* 0x004fda0003f45270 */
[----:B-1----:R-:W-:Y:S05]  /*3c980*/  @P2 BRA `(.L_x_3585) ;  /* 0x0000000000342947 */ /* 0x002fea0003800000 */
[----:B------:R-:W-:Y:S02]  /*3c990*/  R2UR UR4, R4 ;  /* 0x00000000040472ca */ /* 0x000fe400000e0000 */
[----:B------:R-:W-:-:S13]  /*3c9a0*/  R2UR UR5, R5 ;  /* 0x00000000050572ca */ /* 0x000fda00000e0000 */
[----:B------:R-:W2:Y:S01]  /*3c9b0*/  LD.E.64 R8, desc[UR4][R10.64+0x8] ;  /* 0x000008040a087980 */ /* 0x000ea2000c101b00 */
[----:B------:R-:W-:Y:S02]  /*3c9c0*/  R2UR UR6, R4 ;  /* 0x00000000040672ca */ /* 0x000fe400000e0000 */
[----:B------:R-:W-:Y:S01]  /*3c9d0*/  R2UR UR7, R5 ;  /* 0x00000000050772ca */ /* 0x000fe200000e0000 */
[----:B------:R-:W3:-:S12]  /*3c9e0*/  LD.E R15, desc[UR4][R14.64] ;  /* 0x000000040e0f7980 */ /* 0x000ed8000c101900 */
[----:B--2---:R-:W2:Y:S01]  /*3c9f0*/  LD.E.64 R8, desc[UR6][R8.64] ;  /* 0x0000000608087980 */ /* 0x004ea2000c101b00 */
[----:B---3--:R-:W-:-:S04]  /*3ca00*/  IMAD R21, R6, 0x40, R15 ;  /* 0x0000004006157824 */ /* 0x008fc800078e020f */
[----:B--2---:R-:W-:-:S05]  /*3ca10*/  IMAD.WIDE R20, R21, 0x4, R8 ;  /* 0x0000000415147825 */ /* 0x004fca00078e0208 */
[----:B------:R0:W-:Y:S04]  /*3ca20*/  ST.E desc[UR4][R20.64], R37 ;  /* 0x0000002514007985 */ /* 0x0001e8000c101904 */
[----:B------:R-:W2:Y:S04]  /*3ca30*/  LD.E.64 R14, desc[UR6][R10.64] ;  /* 0x000000060a0e7980 */ /* 0x000ea8000c101b00 */
[----:B--2---:R-:W2:Y:S02]  /*3ca40*/  LD.E R7, desc[UR4][R14.64+0x4] ;  /* 0x000004040e077980 */ /* 0x004ea4000c101900 */
[----:B0-2---:R-:W-:-:S13]  /*3ca50*/  ISETP.NE.AND P2, PT, R7, RZ, PT ;  /* 0x000000ff0700720c */ /* 0x005fda0003f45270 */
.L_x_3585:
[----:B------:R-:W-:Y:S05]  /*3ca60*/  BSYNC B3 ;  /* 0x0000000000037941 */ /* 0x000fea0003800000 */
.L_x_3584:
[----:B------:R-:W-:Y:S04]  /*3ca70*/  BSSY B3, `(.L_x_3586) ;  /* 0x000000d000037945 */ /* 0x000fe80003800000 */
[----:B------:R-:W-:Y:S05]  /*3ca80*/  @P2 BRA `(.L_x_3587) ;  /* 0x00000000002c2947 */ /* 0x000fea0003800000 */
        /* <DEDUP_REMOVED lines=8> */
[----:B------:R-:W-:-:S04]  /*3cb10*/  VIADD R7, R6, 0x8 ;  /* 0x0000000806077836 */ /* 0x000fc80000000000 */
[----:B--2---:R-:W-:-:S05]  /*3cb20*/  IMAD.WIDE R8, R7, 0x4, R8 ;  /* 0x0000000407087825 */ /* 0x004fca00078e0208 */
[----:B------:R0:W-:Y:S02]  /*3cb30*/  ST.E desc[UR4][R8.64], R51 ;  /* 0x0000003308007985 */ /* 0x0001e4000c101904 */
.L_x_3587:
[----:B------:R-:W-:Y:S05]  /*3cb40*/  BSYNC B3 ;  /* 0x0000000000037941 */ /* 0x000fea0003800000 */
.L_x_3586:
[----:B------:R-:W0:Y:S01]  /*3cb50*/  LDL.64 R6, [R12+0x70] ;  /* 0x000070000c067983 */ /* 0x000e220000100a00 */
[C---:B------:R-:W-:Y:S02]  /*3cb60*/  R2UR UR4, R4.reuse ;  /* 0x00000000040472ca */ /* 0x040fe400000e0000 */
[C---:B------:R-:W-:Y:S02]  /*3cb70*/  R2UR UR5, R5.reuse ;  /* 0x00000000050572ca */ /* 0x040fe400000e0000 */
[C---:B------:R-:W-:Y:S02]  /*3cb80*/  R2UR UR6, R4.reuse ;  /* 0x00000000040672ca */ /* 0x040fe400000e0000 */
[C---:B------:R-:W-:Y:S02]  /*3cb90*/  R2UR UR7, R5.reuse ;  /* 0x00000000050772ca */ /* 0x040fe400000e0000 */
[----:B------:R-:W-:Y:S02]  /*3cba0*/  R2UR UR8, R4 ;  /* 0x00000000040872ca */ /* 0x000fe400000e0000 */
[----:B------:R-:W-:-:S05]  /*3cbb0*/  R2UR UR9, R5 ;  /* 0x00000000050972ca */ /* 0x000fca00000e0000 */
[----:B0-----:R-:W2:Y:S04]  /*3cbc0*/  LD.E R8, desc[UR4][R6.64] ;  /* 0x0000000406087980 */ /* 0x001ea8000c101900 */
[----:B------:R-:W3:Y:S04]  /*3cbd0*/  LD.E R9, desc[UR6][R6.64+0x20] ;  /* 0x0000200606097980 */ /* 0x000ee8000c101900 */
[----:B------:R-:W4:Y:S04]  /*3cbe0*/  LD.E R14, desc[UR8][R6.64+0x4] ;  /* 0x00000408060e7980 */ /* 0x000f28000c101900 */
[----:B------:R-:W5:Y:S04]  /*3cbf0*/  LD.E R20, desc[UR4][R6.64+0x10] ;  /* 0x0000100406147980 */ /* 0x000f68000c101900 */
[----:B------:R-:W5:Y:S01]  /*3cc00*/  LD.E R21, desc[UR6][R6.64+0x14] ;  /* 0x0000140606157980 */ /* 0x000f62000c101900 */
[C---:B--2---:R-:W-:Y:S01]  /*3cc10*/  FSETP.NEU.FTZ.AND P2, PT, R8.reuse, -INF , PT ;  /* 0xff8000000800780b */ /* 0x044fe20003f5d000 */
[----:B---3--:R-:W-:Y:S01]  /*3cc20*/  FMUL.FTZ R10, R8, R9 ;  /* 0x00000009080a7220 */ /* 0x008fe20000410000 */
[----:B----4-:R-:W-:Y:S01]  /*3cc30*/  FSETP.NEU.FTZ.AND P3, PT, R14, -INF , PT ;  /* 0xff8000000e00780b */ /* 0x010fe20003f7d000 */
[----:B------:R-:W-:-:S03]  /*3cc40*/  FMUL.FTZ R14, R9, R14 ;  /* 0x0000000e090e7220 */ /* 0x000fc60000410000 */
[----:B------:R-:W-:Y:S02]  /*3cc50*/  FSEL R10, R10, RZ, P2 ;  /* 0x000000ff0a0a7208 */ /* 0x000fe40001000000 */
[----:B------:R-:W-:-:S03]  /*3cc60*/  FSEL R14, R14, RZ, P3 ;  /* 0x000000ff0e0e7208 */ /* 0x000fc60001800000 */
[-CC-:B------:R-:W-:Y:S01]  /*3cc70*/  FFMA.FTZ R47, R47, R9.reuse, -R10.reuse ;  /* 0x000000092f2f7223 */ /* 0x180fe2000001080a */
[-CC-:B------:R-:W-:Y:S01]  /*3cc80*/  FFMA.FTZ R60, R60, R9.reuse, -R10.reuse ;  /* 0x000000093c3c7223 */ /* 0x180fe2000001080a */
[-CC-:B------:R-:W-:Y:S01]  /*3cc90*/  FFMA.FTZ R28, R28, R9.reuse, -R10.reuse ;  /* 0x000000091c1c7223 */ /* 0x180fe2000001080a */
[-C--:B------:R-:W-:Y:S01]  /*3cca0*/  FFMA.FTZ R61, R61, R9.reuse, -R10 ;  /* 0x000000093d3d7223 */ /* 0x080fe2000001080a */
[-CC-:B------:R-:W-:Y:S01]  /*3ccb0*/  FFMA.FTZ R52, R52, R9.reuse, -R14.reuse ;  /* 0x0000000934347223 */ /* 0x180fe2000001080e */
[-CC-:B------:R-:W-:Y:S01]  /*3ccc0*/  FFMA.FTZ R49, R49, R9.reuse, -R14.reuse ;  /* 0x0000000931317223 */ /* 0x180fe2000001080e */
[----:B------:R-:W5:Y:S01]  /*3ccd0*/  MUFU.EX2 R47, R47 ;  /* 0x0000002f002f7308 */ /* 0x000f620000000800 */
[-CC-:B------:R-:W-:Y:S01]  /*3cce0*/  FFMA.FTZ R50, R50, R9.reuse, -R14.reuse ;  /* 0x0000000932327223 */ /* 0x180fe2000001080e */
[-C--:B------:R-:W-:Y:S01]  /*3ccf0*/  FFMA.FTZ R24, R24, R9.reuse, -R14 ;  /* 0x0000000918187223 */ /* 0x080fe2000001080e */
[-C--:B------:R-:W-:Y:S01]  /*3cd00*/  FFMA.FTZ R30, R30, R9.reuse, -R10 ;  /* 0x000000091e1e7223 */ /* 0x080fe2000001080a */
[-C--:B------:R-:W-:Y:S01]  /*3cd10*/  FFMA.FTZ R8, R25, R9.reuse, -R14 ;  /* 0x0000000919087223 */ /* 0x080fe2000001080e */
[-CC-:B------:R-:W-:Y:S01]  /*3cd20*/  FFMA.FTZ R32, R32, R9.reuse, -R10.reuse ;  /* 0x0000000920207223 */ /* 0x180fe2000001080a */
[-CC-:B------:R-:W-:Y:S01]  /*3cd30*/  FFMA.FTZ R38, R38, R9.reuse, -R10.reuse ;  /* 0x0000000926267223 */ /* 0x180fe2000001080a */
[-CC-:B------:R-:W-:Y:S01]  /*3cd40*/  FFMA.FTZ R39, R39, R9.reuse, -R10.reuse ;  /* 0x0000000927277223 */ /* 0x180fe2000001080a */
[----:B------:R-:W0:Y:S01]  /*3cd50*/  MUFU.EX2 R52, R52 ;  /* 0x0000003400347308 */ /* 0x000e220000000800 */
[-CC-:B------:R-:W-:Y:S01]  /*3cd60*/  FFMA.FTZ R40, R40, R9.reuse, -R10.reuse ;  /* 0x0000000928287223 */ /* 0x180fe2000001080a */
[-CC-:B------:R-:W-:Y:S01]  /*3cd70*/  FFMA.FTZ R41, R41, R9.reuse, -R10.reuse ;  /* 0x0000000929297223 */ /* 0x180fe2000001080a */
[-CC-:B------:R-:W-:Y:S01]  /*3cd80*/  FFMA.FTZ R42, R42, R9.reuse, -R10.reuse ;  /* 0x000000092a2a7223 */ /* 0x180fe2000001080a */
[-CC-:B------:R-:W-:Y:S01]  /*3cd90*/  FFMA.FTZ R43, R43, R9.reuse, -R10.reuse ;  /* 0x000000092b2b7223 */ /* 0x180fe2000001080a */
[-CC-:B------:R-:W-:Y:S01]  /*3cda0*/  FFMA.FTZ R44, R44, R9.reuse, -R10.reuse ;  /* 0x000000092c2c7223 */ /* 0x180fe2000001080a */
[-CC-:B------:R-:W-:Y:S01]  /*3cdb0*/  FFMA.FTZ R45, R45, R9.reuse, -R10.reuse ;  /* 0x000000092d2d7223 */ /* 0x180fe2000001080a */
[-C--:B------:R-:W-:Y:S01]  /*3cdc0*/  FFMA.FTZ R46, R46, R9.reuse, -R10 ;  /* 0x000000092e2e7223 */ /* 0x080fe2000001080a */
[----:B------:R-:W1:Y:S01]  /*3cdd0*/  MUFU.EX2 R60, R60 ;  /* 0x0000003c003c7308 */ /* 0x000e620000000800 */
[-C--:B------:R-:W-:Y:S01]  /*3cde0*/  FFMA.FTZ R26, R26, R9.reuse, -R14 ;  /* 0x000000091a1a7223 */ /* 0x080fe2000001080e */
[-C--:B------:R-:W-:Y:S01]  /*3cdf0*/  FFMA.FTZ R10, R48, R9.reuse, -R10 ;  /* 0x00000009300a7223 */ /* 0x080fe2000001080a */
        /* <DEDUP_REMOVED lines=11> */
[----:B-----5:R-:W-:Y:S01]  /*3ceb0*/  FADD.FTZ R15, R47, R20 ;  /* 0x000000142f0f7221 */ /* 0x020fe20000010000 */
[----:B0-----:R-:W-:Y:S01]  /*3cec0*/  FADD.FTZ R14, R52, R21 ;  /* 0x00000015340e7221 */ /* 0x001fe20000010000 */
[----:B------:R-:W-:Y:S02]  /*3ced0*/  MUFU.EX2 R28, R28 ;  /* 0x0000001c001c7308 */ /* 0x000fe40000000800 */
[----:B-1----:R-:W-:-:S06]  /*3cee0*/  FADD.FTZ R15, R60, R15 ;  /* 0x0000000f3c0f7221 */ /* 0x002fcc0000010000 */
[----:B------:R-:W0:Y:S01]  /*3cef0*/  MUFU.EX2 R50, R50 ;  /* 0x0000003200327308 */ /* 0x000e220000000800 */
[----:B--2---:R-:W-:-:S07]  /*3cf00*/  FADD.FTZ R21, R49, R14 ;  /* 0x0000000e31157221 */ /* 0x004fce0000010000 */
[----:B------:R-:W-:Y:S08]  /*3cf10*/  MUFU.EX2 R61, R61 ;  /* 0x0000003d003d7308 */ /* 0x000ff00000000800 */
[----:B------:R-:W1:Y:S01]  /*3cf20*/  MUFU.EX2 R171, R24 ;  /* 0x0000001800ab7308 */ /* 0x000e620000000800 */
[----:B0-----:R-:W-:-:S07]  /*3cf30*/  FADD.FTZ R14, R50, R21 ;  /* 0x00000015320e7221 */ /* 0x001fce0000010000 */
[----:B------:R-:W0:Y:S08]  /*3cf40*/  MUFU.EX2 R30, R30 ;  /* 0x0000001e001e7308 */ /* 0x000e300000000800 */
[----:B------:R-:W2:Y:S01]  /*3cf50*/  MUFU.EX2 R173, R8 ;  /* 0x0000000800ad7308 */ /* 0x000ea20000000800 */
[----:B-1----:R-:W-:-:S07]  /*3cf60*/  FADD.FTZ R14, R171, R14 ;  /* 0x0000000eab0e7221 */ /* 0x002fce0000010000 */
[----:B------:R-:W1:Y:S08]  /*3cf70*/  MUFU.EX2 R25, R32 ;  /* 0x0000002000197308 */ /* 0x000e700000000800 */
[----:B------:R-:W3:Y:S08]  /*3cf80*/  MUFU.EX2 R26, R26 ;  /* 0x0000001a001a7308 */ /* 0x000ef00000000800 */
[----:B------:R4:W-:Y:S08]  /*3cf90*/  MUFU.EX2 R27, R10 ;  /* 0x0000000a001b7308 */ /* 0x0009f00000000800 */
[----:B------:R-:W5:Y:S01]  /*3cfa0*/  MUFU.EX2 R38, R38 ;  /* 0x0000002600267308 */ /* 0x000f620000000800 */
[----:B----4-:R-:W-:-:S04]  /*3cfb0*/  FADD.FTZ R10, R28, R15 ;  /* 0x0000000f1c0a7221 */ /* 0x010fc80000010000 */
[----:B------:R-:W-:-:S03]  /*3cfc0*/  FADD.FTZ R15, R61, R10 ;  /* 0x0000000a3d0f7221 */ /* 0x000fc60000010000 */
[----:B------:R-:W4:Y:S01]  /*3cfd0*/  MUFU.EX2 R175, R11 ;  /* 0x0000000b00af7308 */ /* 0x000f220000000800 */
[----:B0-----:R-:W-:Y:S01]  /*3cfe0*/  FADD.FTZ R10, R30, R15 ;  /* 0x0000000f1e0a7221 */ /* 0x001fe20000010000 */
[----:B--2---:R-:W-:-:S03]  /*3cff0*/  FADD.FTZ R15, R173, R14 ;  /* 0x0000000ead0f7221 */ /* 0x004fc60000010000 */
[----:B-1----:R-:W-:Y:S01]  /*3d000*/  FADD.FTZ R21, R25, R10 ;  /* 0x0000000a19157221 */ /* 0x002fe20000010000 */
[----:B---3--:R-:W-:Y:S02]  /*3d010*/  FADD.FTZ R8, R26, R15 ;  /* 0x0000000f1a087221 */ /* 0x008fe40000010000 */
[----:B------:R-:W0:Y:S01]  /*3d020*/  MUFU.EX2 R39, R39 ;  /* 0x0000002700277308 */ /* 0x000e220000000800 */
[----:B-----5:R-:W-:-:S07]  /*3d030*/  FADD.FTZ R10, R38, R21 ;  /* 0x00000015260a7221 */ /* 0x020fce0000010000 */
[----:B------:R-:W1:Y:S01]  /*3d040*/  MUFU.EX2 R24, R29 ;  /* 0x0000001d00187308 */ /* 0x000e620000000800 */
[----:B----4-:R-:W-:-:S07]  /*3d050*/  FADD.FTZ R11, R175, R8 ;  /* 0x00000008af0b7221 */ /* 0x010fce0000010000 */
        /* <DEDUP_REMOVED lines=29> */
[----:B--2---:R-:W-:-:S04]  /*3d230*/  FADD.FTZ R8, R46, R11 ;  /* 0x0000000b2e087221 */ /* 0x004fc80000010000 */
[----:B------:R-:W-:Y:S01]  /*3d240*/  FADD.FTZ R29, R27, R8 ;  /* 0x000000081b1d7221 */ /* 0x000fe20000010000 */
[----:B0-----:R-:W-:-:S04]  /*3d250*/  FADD.FTZ R10, R54, R15 ;  /* 0x0000000f360a7221 */ /* 0x001fc80000010000 */
[----:B------:R-:W-:Y:S01]  /*3d260*/  ST.E desc[UR4][R6.64+0x10], R29 ;  /* 0x0000101d06007985 */ /* 0x000fe2000c101904 */
[----:B-1----:R-:W-:-:S05]  /*3d270*/  FADD.FTZ R33, R183, R10 ;  /* 0x0000000ab7217221 */ /* 0x002fca0000010000 */
[----:B------:R0:W-:Y:S04]  /*3d280*/  ST.E desc[UR6][R6.64+0x14], R33 ;  /* 0x0000142106007985 */ /* 0x0001e8000c101906 */
[----:B------:R-:W2:Y:S01]  /*3d290*/  LDL.64 R20, [R12+0x80] ;  /* 0x000080000c147983 */ /* 0x000ea20000100a00 */
[----:B------:R-:W-:Y:S06]  /*3d2a0*/  BAR.SYNC.DEFER_BLOCKING 0xf, 0x100 ;  /* 0x03c4000000007b1d */ /* 0x000fec0000010000 */
[----:B------:R-:W3:Y:S04]  /*3d2b0*/  LDL.64 R8, [R12+0x88] ;  /* 0x000088000c087983 */ /* 0x000ee80000100a00 */
[----:B--2---:R-:W2:Y:S04]  /*3d2c0*/  LD.E.64 R20, desc[UR4][R20.64+0x10] ;  /* 0x0000100414147980 */ /* 0x004ea8000c101b00 */
[----:B--2---:R-:W2:Y:S04]  /*3d2d0*/  LD.E.64 R14, desc[UR6][R20.64+0x8] ;  /* 0x00000806140e7980 */ /* 0x004ea8000c101b00 */
[----:B------:R-:W4:Y:S01]  /*3d2e0*/  LD.E.64 R10, desc[UR4][R20.64] ;  /* 0x00000004140a7980 */ /* 0x000f22000c101b00 */
        /* <DEDUP_REMOVED lines=17> */
[--C-:B----4-:R-:W-:Y:S02]  /*3d400*/  IMAD R10, R10, 0x2, R14.reuse ;  /* 0x000000020a0a7824 */ /* 0x110fe400078e020e */
[C---:B0-----:R-:W-:Y:S02]  /*3d410*/  IMAD R6, R11.reuse, 0x2, R14 ;  /* 0x000000020b067824 */ /* 0x041fe400078e020e */
[----:B------:R-:W-:Y:S01]  /*3d420*/  IMAD R11, R11, 0x2, R10 ;  /* 0x000000020b0b7824 */ /* 0x000fe200078e020a */
[----:B------:R3:W-:Y:S04]  /*3d430*/  STSM.16.M88.4 [R14], R168 ;  /* 0x000000a80e007844 */ /* 0x0007e80000000200 */
[----:B------:R-:W-:Y:S04]  /*3d440*/  STSM.16.M88.4 [R10], R172 ;  /* 0x000000ac0a007844 */ /* 0x000fe80000000200 */
[----:B------:R0:W-:Y:S04]  /*3d450*/  STSM.16.M88.4 [R6], R176 ;  /* 0x000000b006007844 */ /* 0x0001e80000000200 */
[----:B------:R-:W-:Y:S04]  /*3d460*/  STSM.16.M88.4 [R11], R180 ;  /* 0x000000b40b007844 */ /* 0x000fe80000000200 */
[----:B---3--:R-:W2:Y:S04]  /*3d470*/  LD.E R14, desc[UR4][R8.64] ;  /* 0x00000004080e7980 */ /* 0x008ea8000c101900 */
[----:B------:R-:W3:Y:S04]  /*3d480*/  LD.E R34, desc[UR4][R8.64+0x44] ;  /* 0x0000440408227980 */ /* 0x000ee8000c101900 */
[----:B0-----:R-:W4:Y:S04]  /*3d490*/  LD.E R6, desc[UR4][R8.64+0x14] ;  /* 0x0000140408067980 */ /* 0x001f28000c101900 */
[----:B------:R-:W5:Y:S01]  /*3d4a0*/  LD.E R48, desc[UR4][R8.64+0x80] ;  /* 0x0000800408307980 */ /* 0x000f62000c101900 */
[----:B------:R-:W-:-:S02]  /*3d4b0*/  R2UR UR18, R4 ;  /* 0x00000000041272ca */ /* 0x000fc400000e0000 */
[----:B------:R-:W-:Y:S01]  /*3d4c0*/  R2UR UR19, R5 ;  /* 0x00000000051372ca */ /* 0x000fe200000e0000 */
        /* <DEDUP_REMOVED lines=13> */
[----:B------:R-:W-:-:S02]  /*3d5a0*/  R2UR UR10, R4 ;  /* 0x00000000040a72ca */ /* 0x000fc400000e0000 */
[C---:B------:R-:W-:Y:S01]  /*3d5b0*/  R2UR UR11, R5.reuse ;  /* 0x00000000050b72ca */ /* 0x040fe200000e0000 */
[----:B------:R-:W5:Y:S01]  /*3d5c0*/  LD.E R62, desc[UR18][R8.64+0xb4] ;  /* 0x0000b412083e7980 */ /* 0x000f62000c101900 */
[C---:B------:R-:W-:Y:S02]  /*3d5d0*/  R2UR UR12, R4.reuse ;  /* 0x00000000040c72ca */ /* 0x040fe400000e0000 */
[C---:B------:R-:W-:Y:S01]  /*3d5e0*/  R2UR UR13, R5.reuse ;  /* 0x00000000050d72ca */ /* 0x040fe200000e0000 */
[----:B------:R-:W5:Y:S01]  /*3d5f0*/  LD.E R78, desc[UR18][R8.64+0xf4] ;  /* 0x0000f412084e7980 */ /* 0x000f62000c101900 */
[C---:B------:R-:W-:Y:S02]  /*3d600*/  R2UR UR14, R4.reuse ;  /* 0x00000000040e72ca */ /* 0x040fe400000e0000 */
[----:B------:R-:W-:Y:S02]  /*3d610*/  R2UR UR15, R5 ;  /* 0x00000000050f72ca */ /* 0x000fe400000e0000 */
        /* <DEDUP_REMOVED lines=22> */
[----:B--2---:R-:W-:-:S05]  /*3d780*/  FMUL.FTZ R7, R37, R14 ;  /* 0x0000000e25077220 */ /* 0x004fca0000410000 */
[----:B------:R4:W-:Y:S02]  /*3d790*/  ST.E desc[UR4][R8.64], R7 ;  /* 0x0000000708007985 */ /* 0x0009e4000c101904 */
[C---:B----4-:R-:W-:Y:S02]  /*3d7a0*/  FMUL.FTZ R7, R37.reuse, R6 ;  /* 0x0000000625077220 */ /* 0x050fe40000410000 */
[----:B------:R-:W2:Y:S04]  /*3d7b0*/  LD.E R6, desc[UR18][R8.64+0x134] ;  /* 0x0001341208067980 */ /* 0x000ea8000c101900 */
[----:B------:R3:W-:Y:S02]  /*3d7c0*/  ST.E desc[UR4][R8.64+0x14], R7 ;  /* 0x0000140708007985 */ /* 0x0007e4000c101904 */
[----:B---3--:R-:W-:-:S05]  /*3d7d0*/  FMUL.FTZ R7, R37, R34 ;  /* 0x0000002225077220 */ /* 0x008fca0000410000 */
[----:B------:R5:W-:Y:S02]  /*3d7e0*/  ST.E desc[UR4][R8.64+0x44], R7 ;  /* 0x0000440708007985 */ /* 0x000be4000c101904 */
[----:B-----5:R-:W-:-:S05]  /*3d7f0*/  FMUL.FTZ R7, R37, R48 ;  /* 0x0000003025077220 */ /* 0x020fca0000410000 */
[----:B------:R0:W-:Y:S02]  /*3d800*/  ST.E desc[UR4][R8.64+0x80], R7 ;  /* 0x0000800708007985 */ /* 0x0001e4000c101904 */
[----:B0-----:R-:W-:-:S05]  /*3d810*/  FMUL.FTZ R7, R37, R64 ;  /* 0x0000004025077220 */ /* 0x001fca0000410000 */
[----:B------:R0:W-:Y:S02]  /*3d820*/  ST.E desc[UR4][R8.64+0xc0], R7 ;  /* 0x0000c00708007985 */ /* 0x0001e4000c101904 */
[----:B0-----:R-:W-:-:S05]  /*3d830*/  FMUL.FTZ R7, R37, R80 ;  /* 0x0000005025077220 */ /* 0x001fca0000410000 */
[----:B------:R2:W-:Y:S02]  /*3d840*/  ST.E desc[UR4][R8.64+0x100], R7 ;  /* 0x0001000708007985 */ /* 0x0005e4000c101904 */
[C---:B--2---:R-:W-:Y:S02]  /*3d850*/  FMUL.FTZ R7, R37.reuse, R6 ;  /* 0x0000000625077220 */ /* 0x044fe40000410000 */
[----:B------:R-:W2:Y:S01]  /*3d860*/  LD.E R6, desc[UR6][R8.64+0x140] ;  /* 0x0001400608067980 */ /* 0x000ea2000c101900 */
[----:B------:R-:W-:-:S05]  /*3d870*/  FMUL.FTZ R11, R37, R20 ;  /* 0x00000014250b7220 */ /* 0x000fca0000410000 */
[----:B------:R0:W-:Y:S02]  /*3d880*/  ST.E desc[UR6][R8.64+0x4], R11 ;  /* 0x0000040b08007985 */ /* 0x0001e4000c101906 */
[----:B0-----:R-:W-:-:S05]  /*3d890*/  FMUL.FTZ R11, R37, R32 ;  /* 0x00000020250b7220 */ /* 0x001fca0000410000 */
        /* <DEDUP_REMOVED lines=22> */
[----:B------:R-:W2:Y:S04]  /*3da00*/  LD.E R6, desc[UR6][R8.64+0x150] ;  /* 0x0001500608067980 */ /* 0x000ea8000c101900 */
[----:B------:R2:W-:Y:S02]  /*3da10*/  ST.E desc[UR4][R8.64+0x134], R7 ;  /* 0x0001340708007985 */ /* 0x0005e4000c101904 */
[----:B--2---:R-:W-:-:S02]  /*3da20*/  FMUL.FTZ R7, R37, R6 ;  /* 0x0000000625077220 */ /* 0x004fc40000410000 */
[----:B------:R-:W2:Y:S04]  /*3da30*/  LD.E R6, desc[UR6][R8.64+0x154] ;  /* 0x0001540608067980 */ /* 0x000ea8000c101900 */
        /* <DEDUP_REMOVED lines=57> */
[----:B------:R2:W-:Y:S01]  /*3ddd0*/  ST.E desc[UR4][R8.64+0x1d4], R15 ;  /* 0x0001d40f08007985 */ /* 0x0005e2000c101904 */
[C---:B------:R-:W-:Y:S01]  /*3dde0*/  FMUL.FTZ R21, R37.reuse, R10 ;  /* 0x0000000a25157220 */ /* 0x040fe20000410000 */
[C---:B------:R-:W-:Y:S01]  /*3ddf0*/  FMUL.FTZ R25, R37.reuse, R26 ;  /* 0x0000001a25197220 */ /* 0x040fe20000410000 */
[C---:B------:R-:W-:Y:S01]  /*3de00*/  FMUL.FTZ R27, R37.reuse, R28 ;  /* 0x0000001c251b7220 */ /* 0x040fe20000410000 */
[----:B------:R-:W-:-:S02]  /*3de10*/  FMUL.FTZ R29, R37, R30 ;  /* 0x0000001e251d7220 */ /* 0x000fc40000410000 */
[----:B------:R0:W-:Y:S04]  /*3de20*/  ST.E desc[UR10][R8.64+0x20], R21 ;  /* 0x0000201508007985 */ /* 0x0001e8000c10190a */
[----:B------:R1:W-:Y:S04]  /*3de30*/  ST.E desc[UR12][R8.64+0x24], R25 ;  /* 0x0000241908007985 */ /* 0x0003e8000c10190c */
[----:B------:R3:W-:Y:S01]  /*3de40*/  ST.E desc[UR14][R8.64+0x30], R27 ;  /* 0x0000301b08007985 */ /* 0x0007e2000c10190e */
[----:B--2---:R-:W-:-:S03]  /*3de50*/  FMUL.FTZ R15, R37, R6 ;  /* 0x00000006250f7220 */ /* 0x004fc60000410000 */
[----:B------:R-:W2:Y:S01]  /*3de60*/  LD.E R6, desc[UR6][R8.64+0x1f4] ;  /* 0x0001f40608067980 */ /* 0x000ea2000c101900 */
[C---:B0-----:R-:W-:Y:S01]  /*3de70*/  FMUL.FTZ R21, R37.reuse, R38 ;  /* 0x0000002625157220 */ /* 0x041fe20000410000 */
[C---:B-1----:R-:W-:Y:S01]  /*3de80*/  FMUL.FTZ R25, R37.reuse, R40 ;  /* 0x0000002825197220 */ /* 0x042fe20000410000 */
[C---:B---3--:R-:W-:Y:S01]  /*3de90*/  FMUL.FTZ R27, R37.reuse, R42 ;  /* 0x0000002a251b7220 */ /* 0x048fe20000410000 */
[----:B------:R0:W-:Y:S04]  /*3dea0*/  ST.E desc[UR16][R8.64+0x34], R29 ;  /* 0x0000341d08007985 */ /* 0x0001e8000c101910 */
[----:B------:R1:W-:Y:S01]  /*3deb0*/  ST.E desc[UR10][R8.64+0x54], R21 ;  /* 0x0000541508007985 */ /* 0x0003e2000c10190a */
[----:B0-----:R-:W-:-:S03]  /*3dec0*/  FMUL.FTZ R29, R37, R46 ;  /* 0x0000002e251d7220 */ /* 0x001fc60000410000 */
[----:B------:R0:W-:Y:S01]  /*3ded0*/  ST.E desc[UR12][R8.64+0x60], R25 ;  /* 0x0000601908007985 */ /* 0x0001e2000c10190c */
[----:B-1----:R-:W-:-:S03]  /*3dee0*/  FMUL.FTZ R21, R37, R52 ;  /* 0x0000003425157220 */ /* 0x002fc60000410000 */
[----:B------:R1:W-:Y:S04]  /*3def0*/  ST.E desc[UR14][R8.64+0x64], R27 ;  /* 0x0000641b08007985 */ /* 0x0003e8000c10190e */
[----:B------:R3:W-:Y:S01]  /*3df00*/  ST.E desc[UR16][R8.64+0x74], R29 ;  /* 0x0000741d08007985 */ /* 0x0007e2000c101910 */
[C---:B0-----:R-:W-:Y:S01]  /*3df10*/  FMUL.FTZ R25, R37.reuse, R56 ;  /* 0x0000003825197220 */ /* 0x041fe20000410000 */
[C---:B-1----:R-:W-:Y:S01]  /*3df20*/  FMUL.FTZ R27, R37.reuse, R58 ;  /* 0x0000003a251b7220 */ /* 0x042fe20000410000 */
[C---:B---3--:R-:W-:Y:S01]  /*3df30*/  FMUL.FTZ R29, R37.reuse, R60 ;  /* 0x0000003c251d7220 */ /* 0x048fe20000410000 */
[----:B------:R0:W-:Y:S01]  /*3df40*/  ST.E desc[UR10][R8.64+0x90], R21 ;  /* 0x0000901508007985 */ /* 0x0001e2000c10190a */
[----:B------:R-:W-:-:S03]  /*3df50*/  FMUL.FTZ R31, R37, R62 ;  /* 0x0000003e251f7220 */ /* 0x000fc60000410000 */
[----:B------:R1:W-:Y:S04]  /*3df60*/  ST.E desc[UR12][R8.64+0xa0], R25 ;  /* 0x0000a01908007985 */ /* 0x0003e8000c10190c */
[----:B------:R3:W-:Y:S04]  /*3df70*/  ST.E desc[UR14][R8.64+0xa4], R27 ;  /* 0x0000a41b08007985 */ /* 0x0007e8000c10190e */
[----:B------:R4:W-:Y:S01]  /*3df80*/  ST.E desc[UR16][R8.64+0xb0], R29 ;  /* 0x0000b01d08007985 */ /* 0x0009e2000c101910 */
[C---:B0-----:R-:W-:Y:S01]  /*3df90*/  FMUL.FTZ R21, R37.reuse, R70 ;  /* 0x0000004625157220 */ /* 0x041fe20000410000 */
[C---:B-1----:R-:W-:Y:S01]  /*3dfa0*/  FMUL.FTZ R25, R37.reuse, R72 ;  /* 0x0000004825197220 */ /* 0x042fe20000410000 */
[C---:B---3--:R-:W-:Y:S01]  /*3dfb0*/  FMUL.FTZ R27, R37.reuse, R74 ;  /* 0x0000004a251b7220 */ /* 0x048fe20000410000 */
[C---:B----4-:R-:W-:Y:S01]  /*3dfc0*/  FMUL.FTZ R29, R37.reuse, R76 ;  /* 0x0000004c251d7220 */ /* 0x050fe20000410000 */
[----:B------:R0:W-:Y:S04]  /*3dfd0*/  ST.E desc[UR18][R8.64+0xb4], R31 ;  /* 0x0000b41f08007985 */ /* 0x0001e8000c101912 */
[----:B------:R1:W-:Y:S04]  /*3dfe0*/  ST.E desc[UR10][R8.64+0xd4], R21 ;  /* 0x0000d41508007985 */ /* 0x0003e8000c10190a */
[----:B------:R3:W-:Y:S04]  /*3dff0*/  ST.E desc[UR12][R8.64+0xe0], R25 ;  /* 0x0000e01908007985 */ /* 0x0007e8000c10190c */
[----:B------:R4:W-:Y:S01]  /*3e000*/  ST.E desc[UR14][R8.64+0xe4], R27 ;  /* 0x0000e41b08007985 */ /* 0x0009e2000c10190e */
[----:B0-----:R-:W-:-:S03]  /*3e010*/  FMUL.FTZ R31, R37, R78 ;  /* 0x0000004e251f7220 */ /* 0x001fc60000410000 */
[----:B------:R0:W-:Y:S01]  /*3e020*/  ST.E desc[UR16][R8.64+0xf0], R29 ;  /* 0x0000f01d08007985 */ /* 0x0001e2000c101910 */
[C---:B-1----:R-:W-:Y:S01]  /*3e030*/  FMUL.FTZ R21, R37.reuse, R86 ;  /* 0x0000005625157220 */ /* 0x042fe20000410000 */
[C---:B---3--:R-:W-:Y:S01]  /*3e040*/  FMUL.FTZ R25, R37.reuse, R88 ;  /* 0x0000005825197220 */ /* 0x048fe20000410000 */
[C---:B----4-:R-:W-:Y:S01]  /*3e050*/  FMUL.FTZ R27, R37.reuse, R90 ;  /* 0x0000005a251b7220 */ /* 0x050fe20000410000 */
[C---:B0-----:R-:W-:Y:S01]  /*3e060*/  FMUL.FTZ R29, R37.reuse, R92 ;  /* 0x0000005c251d7220 */ /* 0x041fe20000410000 */
[----:B--2---:R-:W-:Y:S02]  /*3e070*/  FMUL.FTZ R37, R37, R6 ;  /* 0x0000000625257220 */ /* 0x004fe40000410000 */
        /* <DEDUP_REMOVED lines=70> */
[----:B------:R2:W-:Y:S04]  /*3e4e0*/  ST.E desc[UR4][R8.64+0xa8], R15 ;  /* 0x0000a80f08007985 */ /* 0x0005e8000c101904 */
[----:B------:R-:W-:Y:S04]  /*3e4f0*/  ST.E desc[UR18][R8.64+0xf4], R31 ;  /* 0x0000f41f08007985 */ /* 0x000fe8000c101912 */
[----:B------:R-:W-:Y:S04]  /*3e500*/  ST.E desc[UR10][R8.64+0x114], R21 ;  /* 0x0001141508007985 */ /* 0x000fe8000c10190a */
[----:B------:R-:W-:Y:S04]  /*3e510*/  ST.E desc[UR12][R8.64+0x120], R25 ;  /* 0x0001201908007985 */ /* 0x000fe8000c10190c */
[----:B------:R-:W-:Y:S04]  /*3e520*/  ST.E desc[UR14][R8.64+0x124], R27 ;  /* 0x0001241b08007985 */ /* 0x000fe8000c10190e */
[----:B------:R-:W-:Y:S04]  /*3e530*/  ST.E desc[UR16][R8.64+0x130], R29 ;  /* 0x0001301d08007985 */ /* 0x000fe8000c101910 */
[----:B------:R-:W-:Y:S04]  /*3e540*/  ST.E desc[UR4][R8.64+0x1f4], R37 ;  /* 0x0001f42508007985 */ /* 0x000fe8000c101904 */
[----:B------:R0:W-:Y:S04]  /*3e550*/  ST.E desc[UR4][R8.64+0xac], R7 ;  /* 0x0000ac0708007985 */ /* 0x0001e8000c101904 */
[----:B------:R1:W-:Y:S01]  /*3e560*/  ST.E desc[UR4][R8.64+0xb8], R11 ;  /* 0x0000b80b08007985 */ /* 0x0003e2000c101904 */
[----:B--2---:R-:W-:-:S05]  /*3e570*/  FMUL.FTZ R15, R51, R6 ;  /* 0x00000006330f7220 */ /* 0x004fca0000410000 */
[----:B------:R2:W-:Y:S04]  /*3e580*/  ST.E desc[UR4][R8.64+0xbc], R15 ;  /* 0x0000bc0f08007985 */ /* 0x0005e8000c101904 */
[----:B------:R-:W0:Y:S02]  /*3e590*/  LD.E R6, desc[UR6][R8.64+0xc8] ;  /* 0x0000c80608067980 */ /* 0x000e24000c101900 */
[----:B0-----:R-:W-:-:S05]  /*3e5a0*/  FMUL.FTZ R7, R51, R6 ;  /* 0x0000000633077220 */ /* 0x001fca0000410000 */
[----:B------:R0:W-:Y:S04]  /*3e5b0*/  ST.E desc[UR4][R8.64+0xc8], R7 ;  /* 0x0000c80708007985 */ /* 0x0001e8000c101904 */
[----:B------:R-:W1:Y:S02]  /*3e5c0*/  LD.E R6, desc[UR6][R8.64+0xcc] ;  /* 0x0000cc0608067980 */ /* 0x000e64000c101900 */
[----:B-1----:R-:W-:-:S05]  /*3e5d0*/  FMUL.FTZ R11, R51, R6 ;  /* 0x00000006330b7220 */ /* 0x002fca0000410000 */
[----:B------:R1:W-:Y:S04]  /*3e5e0*/  ST.E desc[UR4][R8.64+0xcc], R11 ;  /* 0x0000cc0b08007985 */ /* 0x0003e8000c101904 */
[----:B------:R-:W2:Y:S02]  /*3e5f0*/  LD.E R6, desc[UR6][R8.64+0xd8] ;  /* 0x0000d80608067980 */ /* 0x000ea4000c101900 */
        /* <DEDUP_REMOVED lines=100> */
[----:B------:R-:W-:Y:S04]  /*3ec40*/  ST.E desc[UR4][R8.64+0x1dc], R15 ;  /* 0x0001dc0f08007985 */ /* 0x000fe8000c101904 */
        /* <DEDUP_REMOVED lines=9> */
[----:B------:R-:W2:Y:S02]  /*3ece0*/  LD.E R6, desc[UR6][R8.64+0x1fc] ;  /* 0x0001fc0608067980 */ /* 0x000ea4000c101900 */
[----:B--2---:R-:W-:-:S05]  /*3ecf0*/  FMUL.FTZ R51, R51, R6 ;  /* 0x0000000633337220 */ /* 0x004fca0000410000 */
[----:B------:R2:W-:Y:S04]  /*3ed00*/  ST.E desc[UR4][R8.64+0x1fc], R51 ;  /* 0x0001fc3308007985 */ /* 0x0005e8000c101904 */
[----:B0-----:R-:W3:Y:S04]  /*3ed10*/  LDL.64 R6, [R12+0x88] ;  /* 0x000088000c067983 */ /* 0x001ee80000100a00 */
[----:B-1----:R-:W4:Y:S04]  /*3ed20*/  LDL.64 R10, [R12] ;  /* 0x000000000c0a7983 */ /* 0x002f280000100a00 */
[----:B------:R-:W2:Y:S04]  /*3ed30*/  LDL.64 R14, [R12+0x90] ;  /* 0x000090000c0e7983 */ /* 0x000ea80000100a00 */
[----:B---3--:R-:W3:Y:S04]  /*3ed40*/  LD.E R25, desc[UR4][R6.64] ;  /* 0x0000000406197980 */ /* 0x008ee8000c101900 */
[----:B----4-:R-:W4:Y:S04]  /*3ed50*/  LD.E R11, desc[UR6][R10.64] ;  /* 0x000000060a0b7980 */ /* 0x010f28000c101900 */
[----:B--2---:R-:W4:Y:S04]  /*3ed60*/  LD.E.64 R8, desc[UR4][R14.64] ;  /* 0x000000040e087980 */ /* 0x004f28000c101b00 */
[----:B---3--:R-:W-:Y:S04]  /*3ed70*/  ST.E desc[UR8][R6.64], R25 ;  /* 0x0000001906007985 */ /* 0x008fe8000c101908 */
[----:B------:R-:W2:Y:S04]  /*3ed80*/  LD.E R21, desc[UR10][R6.64+0x4] ;  /* 0x0000040a06157980 */ /* 0x000ea8000c101900 */
[----:B--2---:R0:W-:Y:S04]  /*3ed90*/  ST.E desc[UR4][R6.64+0x4], R21 ;  /* 0x0000041506007985 */ /* 0x0041e8000c101904 */
[----:B------:R-:W2:Y:S04]  /*3eda0*/  LD.E R27, desc[UR6][R6.64+0x8] ;  /* 0x00000806061b7980 */ /* 0x000ea8000c101900 */
[----:B--2---:R1:W-:Y:S04]  /*3edb0*/  ST.E desc[UR4][R6.64+0x8], R27 ;  /* 0x0000081b06007985 */ /* 0x0043e8000c101904 */
[----:B------:R-:W2:Y:S04]  /*3edc0*/  LD.E R29, desc[UR6][R6.64+0xc] ;  /* 0x00000c06061d7980 */ /* 0x000ea8000c101900 */
[----:B--2---:R-:W-:Y:S04]  /*3edd0*/  ST.E desc[UR4][R6.64+0xc], R29 ;  /* 0x00000c1d06007985 */ /* 0x004fe8000c101904 */
[----:B------:R-:W2:Y:S04]  /*3ede0*/  LD.E R15, desc[UR6][R6.64+0x10] ;  /* 0x00001006060f7980 */ /* 0x000ea8000c101900 */
[----:B--2---:R2:W-:Y:S04]  /*3edf0*/  ST.E desc[UR4][R6.64+0x10], R15 ;  /* 0x0000100f06007985 */ /* 0x0045e8000c101904 */
[----:B0-----:R-:W3:Y:S04]  /*3ee00*/  LD.E R21, desc[UR6][R6.64+0x14] ;  /* 0x0000140606157980 */ /* 0x001ee8000c101900 */
[----:B---3--:R0:W-:Y:S04]  /*3ee10*/  ST.E desc[UR4][R6.64+0x14], R21 ;  /* 0x0000141506007985 */ /* 0x0081e8000c101904 */
[----:B------:R-:W3:Y:S04]  /*3ee20*/  LD.E R25, desc[UR6][R6.64+0x18] ;  /* 0x0000180606197980 */ /* 0x000ee8000c101900 */
[----:B---3--:R3:W-:Y:S04]  /*3ee30*/  ST.E desc[UR4][R6.64+0x18], R25 ;  /* 0x0000181906007985 */ /* 0x0087e8000c101904 */
[----:B-1----:R-:W5:Y:S04]  /*3ee40*/  LD.E R27, desc[UR6][R6.64+0x1c] ;  /* 0x00001c06061b7980 */ /* 0x002f68000c101900 */
[----:B-----5:R1:W-:Y:S04]  /*3ee50*/  ST.E desc[UR4][R6.64+0x1c], R27 ;  /* 0x00001c1b06007985 */ /* 0x0203e8000c101904 */
[----:B--2---:R-:W2:Y:S04]  /*3ee60*/  LD.E R15, desc[UR6][R6.64+0x20] ;  /* 0x00002006060f7980 */ /* 0x004ea8000c101900 */
[----:B--2---:R2:W-:Y:S04]  /*3ee70*/  ST.E desc[UR4][R6.64+0x20], R15 ;  /* 0x0000200f06007985 */ /* 0x0045e8000c101904 */
[----:B0-----:R-:W5:Y:S04]  /*3ee80*/  LD.E R21, desc[UR6][R6.64+0x24] ;  /* 0x0000240606157980 */ /* 0x001f68000c101900 */
[----:B-----5:R0:W-:Y:S04]  /*3ee90*/  ST.E desc[UR4][R6.64+0x24], R21 ;  /* 0x0000241506007985 */ /* 0x0201e8000c101904 */
[----:B---3--:R-:W3:Y:S04]  /*3eea0*/  LD.E R25, desc[UR6][R6.64+0x28] ;  /* 0x0000280606197980 */ /* 0x008ee8000c101900 */
        /* <DEDUP_REMOVED lines=228> */
[----:B--2---:R-:W-:Y:S04]  /*3fcf0*/  ST.E desc[UR4][R6.64+0x1f0], R15 ;  /* 0x0001f00f06007985 */ /* 0x004fe8000c101904 */
[----:B0-----:R-:W2:Y:S04]  /*3fd00*/  LD.E R21, desc[UR6][R6.64+0x1f4] ;  /* 0x0001f40606157980 */ /* 0x001ea8000c101900 */
[----:B--2---:R-:W-:Y:S04]  /*3fd10*/  ST.E desc[UR4][R6.64+0x1f4], R21 ;  /* 0x0001f41506007985 */ /* 0x004fe8000c101904 */
[----:B---3--:R-:W2:Y:S01]  /*3fd20*/  LD.E R25, desc[UR6][R6.64+0x1f8] ;  /* 0x0001f80606197980 */ /* 0x008ea2000c101900 */
[----:B------:R-:W-:-:S02]  /*3fd30*/  R2UR UR20, R4 ;  /* 0x00000000041472ca */ /* 0x000fc400000e0000 */
[C---:B------:R-:W-:Y:S02]  /*3fd40*/  R2UR UR21, R5.reuse ;  /* 0x00000000051572ca */ /* 0x040fe400000e0000 */
[C---:B------:R-:W-:Y:S02]  /*3fd50*/  R2UR UR22, R4.reuse ;  /* 0x00000000041672ca */ /* 0x040fe400000e0000 */
[C---:B------:R-:W-:Y:S02]  /*3fd60*/  R2UR UR23, R5.reuse ;  /* 0x00000000051772ca */ /* 0x040fe400000e0000 */
[C---:B------:R-:W-:Y:S02]  /*3fd70*/  R2UR UR24, R4.reuse ;  /* 0x00000000041872ca */ /* 0x040fe400000e0000 */
[----:B------:R-:W-:Y:S01]  /*3fd80*/  R2UR UR25, R5 ;  /* 0x00000000051972ca */ /* 0x000fe200000e0000 */
[----:B--2---:R0:W-:Y:S04]  /*3fd90*/  ST.E desc[UR4][R6.64+0x1f8], R25 ;  /* 0x0001f81906007985 */ /* 0x0041e8000c101904 */
[----:B-1----:R-:W2:Y:S01]  /*3fda0*/  LD.E R27, desc[UR6][R6.64+0x1fc] ;  /* 0x0001fc06061b7980 */ /* 0x002ea2000c101900 */
        /* <DEDUP_REMOVED lines=22> */
[----:B------:R-:W-:Y:S02]  /*3ff10*/  R2UR UR56, R4 ;  /* 0x00000000043872ca */ /* 0x000fe400000e0000 */
[----:B------:R-:W-:Y:S01]  /*3ff20*/  R2UR UR57, R5 ;  /* 0x00000000053972ca */ /* 0x000fe200000e0000 */
[----:B--2---:R1:W-:Y:S04]  /*3ff30*/  ST.E desc[UR4][R6.64+0x1fc], R27 ;  /* 0x0001fc1b06007985 */ /* 0x0043e8000c101904 */
[----:B------:R-:W2:Y:S04]  /*3ff40*/  LD.E R24, desc[UR18][R6.64] ;  /* 0x0000001206187980 */ /* 0x000ea8000c101900 */
[----:B0-----:R-:W2:Y:S04]  /*3ff50*/  LD.E R25, desc[UR20][R6.64+0x4] ;  /* 0x0000041406197980 */ /* 0x001ea8000c101900 */
[----:B------:R-:W2:Y:S04]  /*3ff60*/  LD.E R26, desc[UR22][R6.64+0x8] ;  /* 0x00000816061a7980 */ /* 0x000ea8000c101900 */
[----:B-1----:R-:W2:Y:S04]  /*3ff70*/  LD.E R27, desc[UR24][R6.64+0xc] ;  /* 0x00000c18061b7980 */ /* 0x002ea8000c101900 */
        /* <DEDUP_REMOVED lines=124> */
[----:B----4-:R-:W-:Y:S01]  /*40740*/  IMAD R8, R11, 0x1000, R8 ;  /* 0x000010000b087824 */ /* 0x010fe200078e0208 */
[----:B------:R-:W-:-:S04]  /*40750*/  R2UR UR7, R9 ;  /* 0x00000000090772ca */ /* 0x000fc800000e0000 */
[----:B------:R-:W-:Y:S02]  /*40760*/  R2UR UR6, R8 ;  /* 0x00000000080672ca */ /* 0x000fe400000e0000 */
        /* <DEDUP_REMOVED lines=42> */
[----:B------:R-:W-:Y:S02]  /*40a10*/  R2UR UR4, R4 ;  /* 0x00000000040472ca */ /* 0x000fe400000e0000 */
[----:B------:R-:W-:Y:S01]  /*40a20*/  R2UR UR5, R5 ;  /* 0x00000000050572ca */ /* 0x000fe200000e0000 */
[----:B--2---:R-:W-:-:S12]  /*40a30*/  WARPGROUP.ARRIVE ;  /* 0x00000000000079c5 */ /* 0x004fd80000000000 */
[----:B------:R-:W-:Y:S01]  /*40a40*/  HGMMA.64x256x16.F32 R24, R168, gdesc[UR4].tnspB, R24, gsb0 ;  /* 0x43e00004a8187df0 */ /* 0x000fe20008000818 */
        /* <DEDUP_REMOVED lines=328> */
[----:B------:R-:W-:Y:S02]  /*41ed0*/  R2UR UR54, R4 ;  /* 0x00000000043672ca */ /* 0x000fe400000e0000 */
        /* <DEDUP_REMOVED lines=1973> */
.L_x_3588:
[----:B-1----:R-:W-:Y:S02]  /*49a30*/  IMAD.MOV.U32 R4, RZ, RZ, R13 ;  /* 0x000000ffff047224 */ /* 0x002fe400078e000d */
[----:B------:R-:W-:-:S04]  /*49a40*/  IMAD.MOV.U32 R5, RZ, RZ, 0x0 ;  /* 0x00000000ff057424 */ /* 0x000fc800078e00ff */
[----:B0-----:R-:W-:Y:S05]  /*49a50*/  RET.REL.NODEC R4 `(_ZN7cutlass13device_kernelIN5flash11enable_sm90INS1_16FlashAttnFwdSm90INS1_25CollectiveMainloopFwdSm90ILi2EN4cute5tupleIJNS5_1CILi1EEES8_S8_EEENS6_IJNS7_ILi64EEESA_SA_EEELi512ENS_6half_tEfNS_4arch4Sm90ELb0ELb1ELb1ELb1ELb0ELb0ELb1ELb0ELb0ELb1ELb1ELb0EEENS1_21CollectiveEpilogueFwdINS6_IJSA_NS7_ILi512EEESA_EEES9_SC_SE_Li256ELb1ELb1ELb1ELb0EEENS1_36VarlenDynamicPersistentTileSchedulerILi64ELi64ELi256ELi128ELb1ELb1ELb1ELb1ELb0ELb1EEEEEEEEEvNT_6ParamsE) ;  /* 0xfffffb6404687950 */ /* 0x001fea0003c3ffff */
.L_x_3562:
[----:B0-----:R0:W1:Y:S02]  /*49a60*/  SYNCS.PHASECHK.TRANS64.TRYWAIT P1, [R9+URZ], R24 ;  /* 0x00000018090075a7 */ /* 0x001064000802017f */
[----:B-1----:R-:W-:Y:S05]  /*49a70*/  @!P1 NANOSLEEP.SYNCS 0x989680 ;  /* 0x009896800000995d */ /* 0x002fea0003900000 */
[----:B------:R-:W1:Y:S02]  /*49a80*/  @!P1 SYNCS.PHASECHK.TRANS64 P1, [R9+URZ], R24 ;  /* 0x00000018090095a7 */ /* 0x000e64000802007f */
[----:B-1----:R-:W-:Y:S05]  /*49a90*/  @!P1 BRA `(.L_x_3562) ;  /* 0xfffffffc00f09947 */ /* 0x002fea000383ffff */
[----:B------:R-:W-:Y:S05]  /*49aa0*/  BRA `(.L_x_3561) ;  /* 0xfffffee800047947 */ /* 0x000fea000383ffff */
.L_x_3569:
[----:B0-----:R0:W1:Y:S02]  /*49ab0*/  SYNCS.PHASECHK.TRANS64.TRYWAIT P1, [R56+URZ], R57 ;  /* 0x00000039380075a7 */ /* 0x001064000802017f */
[----:B-1----:R-:W-:Y:S05]  /*49ac0*/  @!P1 NANOSLEEP.SYNCS 0x989680 ;  /* 0x009896800000995d */ /* 0x002fea0003900000 */
[----:B------:R-:W1:Y:S02]  /*49ad0*/  @!P1 SYNCS.PHASECHK.TRANS64 P1, [R56+URZ], R57 ;  /* 0x00000039380095a7 */ /* 0x000e64000802007f */
[----:B-1----:R-:W-:Y:S05]  /*49ae0*/  @!P1 BRA `(.L_x_3569) ;  /* 0xfffffffc00f09947 */ /* 0x002fea000383ffff */
[----:B------:R-:W-:Y:S05]  /*49af0*/  BRA `(.L_x_3568) ;  /* 0xfffffeec00d87947 */ /* 0x000fea000383ffff */
.L_x_3589:
        /* <DEDUP_REMOVED lines=16> */
.L_x_6049:


//--------------------- .text._ZN7cutlass13device_kernelIN5flash11enable_sm90INS1_16FlashAttnFwdSm90INS1_25CollectiveMainloopFwdSm90ILi2EN4cute5tupleIJNS5_1CILi1EEES8_S8_EEENS6_IJNS7_ILi64EEESA_SA_EEELi512ENS_6half_tEfNS_4arch4Sm90ELb0ELb1ELb1ELb1ELb0ELb1ELb1ELb0ELb0ELb1ELb1ELb0EEENS1_21CollectiveEpilogueFwdINS6_IJSA_NS7_ILi512EEESA_EEES9_SC_SE_Li256ELb1ELb1ELb1ELb0EEENS1_36VarlenDynamicPersistentTileSchedulerILi64ELi64ELi256ELi128ELb1ELb1ELb1ELb1ELb0ELb1EEEEEEEEEvNT_6ParamsE --------------------------
	.section	.text._ZN7cutlass13device_kernelIN5flash11enable_sm90INS1_16FlashAttnFwdSm90INS1_25CollectiveMainloopFwdSm90ILi2EN4cute5tupleIJNS5_1CILi1EEES8_S8_EEENS6_IJNS7_ILi64EEESA_SA_EEELi512ENS_6half_tEfNS_4arch4Sm90ELb0ELb1ELb1ELb1ELb0ELb1ELb1ELb0ELb0ELb1ELb1ELb0EEENS1_21CollectiveEpilogueFwdINS6_IJSA_NS7_ILi512EEESA_EEES9_SC_SE_Li256ELb1ELb1ELb1ELb0EEENS1_36VarlenDynamicPersistentTileSchedulerILi64ELi64ELi256ELi128ELb1ELb1ELb1ELb1ELb0ELb1EEEEEEEEEvNT_6ParamsE,"ax",@progbits
	.align	128
.text._ZN7cutlass13device_kernelIN5flash11enable_sm90INS1_16FlashAttnFwdSm90INS1_25CollectiveMainloopFwdSm90ILi2EN4cute5tupleIJNS5_1CILi1EEES8_S8_EEENS6_IJNS7_ILi64EEESA_SA_EEELi512ENS_6half_tEfNS_4arch4Sm90ELb0ELb1ELb1ELb1ELb0ELb1ELb1ELb0ELb0ELb1ELb1ELb0EEENS1_21CollectiveEpilogueFwdINS6_IJSA_NS7_ILi512EEESA_EEES9_SC_SE_Li256ELb1ELb1ELb1ELb0EEENS1_36VarlenDynamicPersistentTileSchedulerILi64ELi64ELi256ELi128ELb1ELb1ELb1ELb1ELb0ELb1EEEEEEEEEvNT_6ParamsE:
        .type           _ZN7cutlass13device_kernelIN5flash11enable_sm90INS1_16FlashAttnFwdSm90INS1_25CollectiveMainloopFwdSm90ILi2EN4cute5tupleIJNS5_1CILi1EEES8_S8_EEENS6_IJNS7_ILi64EEESA_SA_EEELi512ENS_6half_tEfNS_4arch4Sm90ELb0ELb1ELb1ELb1ELb0ELb1ELb1ELb0ELb0ELb1ELb1ELb0EEENS1_21CollectiveEpilogueFwdINS6_IJSA_NS7_ILi512EEESA_EEES9_SC_SE_Li256ELb1ELb1ELb1ELb0EEENS1_36VarlenDynamicPersistentTileSchedulerILi64ELi64ELi256ELi128ELb1ELb1ELb1ELb1ELb0ELb1EEEEEEEEEvNT_6ParamsE,@function
        .size           _ZN7cutlass13device_kernelIN5flash11enable_sm90INS1_16FlashAttnFwdSm90INS1_25CollectiveMainloopFwdSm90ILi2EN4cute5tupleIJNS5_1CILi1EEES8_S8_EEENS6_IJNS7_ILi64EEESA_SA_EEELi512ENS_6half_tEfNS_4arch4Sm90ELb0ELb1ELb1ELb1ELb0ELb1ELb1ELb0ELb0ELb1ELb1ELb0EEENS1_21CollectiveEpilogueFwdINS6_IJSA_NS7_ILi512EEESA_EEES9_SC_SE_Li256ELb1ELb1ELb1ELb0EEENS1_36VarlenDynamicPersistentTileSchedulerILi64ELi64ELi256ELi128ELb1ELb1ELb1ELb1ELb0ELb1EEEEEEEEEvNT_6ParamsE,(.L_x_6051 - _ZN7cutlass13device_kernelIN5flash11enable_sm90INS1_16FlashAttnFwdSm90INS1_25CollectiveMainloopFwdSm90ILi2EN4cute5tupleIJNS5_1CILi1EEES8_S8_EEENS6_IJNS7_ILi64EEESA_SA_EEELi512ENS_6half_tEfNS_4arch4Sm90ELb0ELb1ELb1ELb1ELb0ELb1ELb1ELb0ELb0ELb1ELb1ELb0EEENS1_21CollectiveEpilogueFwdINS6_IJSA_NS7_ILi512EEESA_EEES9_SC_SE_Li256ELb1ELb1ELb1ELb0EEENS1_36VarlenDynamicPersistentTileSchedulerILi64ELi64ELi256ELi128ELb1ELb1ELb1ELb1ELb0ELb1EEEEEEEEEvNT_6ParamsE)
        .other          _ZN7cutlass13device_kernelIN5flash11enable_sm90INS1_16FlashAttnFwdSm90INS1_25CollectiveMainloopFwdSm90ILi2EN4cute5tupleIJNS5_1CILi1EEES8_S8_EEENS6_IJNS7_ILi64EEESA_SA_EEELi512ENS_6half_tEfNS_4arch4Sm90ELb0ELb1ELb1ELb1ELb0ELb1ELb1ELb0ELb0ELb1ELb1ELb0EEENS1_21CollectiveEpilogueFwdINS6_IJSA_NS7_ILi512EEESA_EEES9_SC_SE_Li256ELb1ELb1ELb1ELb0EEENS1_36VarlenDynamicPersistentTileSchedulerILi64ELi64ELi256ELi128ELb1ELb1ELb1ELb1ELb0ELb1EEEEEEEEEvNT_6ParamsE,@"STO_CUDA_ENTRY STV_DEFAULT"
_ZN7cutlass13device_kernelIN5flash11enable_sm90INS1_16FlashAttnFwdSm90INS1_25CollectiveMainloopFwdSm90ILi2EN4cute5tupleIJNS5_1CILi1EEES8_S8_EEENS6_IJNS7_ILi64EEESA_SA_EEELi512ENS_6half_tEfNS_4arch4Sm90ELb0ELb1ELb1ELb1ELb0ELb1ELb1ELb0ELb0ELb1ELb1ELb0EEENS1_21CollectiveEpilogueFwdINS6_IJSA_NS7_ILi512EEESA_EEES9_SC_SE_Li256ELb1ELb1ELb1ELb0EEENS1_36VarlenDynamicPersistentTileSchedulerILi64ELi64ELi256ELi128ELb1ELb1ELb1ELb1ELb0ELb1EEEEEEEEEvNT_6ParamsE:
[----:B------:R-:W0:Y:S02]  /*0000*/  LDC R1, c[0x0][0x28] ;  /* 0x00000a00ff017b82 */ /* 0x000e240000000800 */
[----:B0-----:R-:W-:-:S05]  /*0010*/  VIADD R1, R1, 0xfffffb10 ;  /* 0xfffffb1001017836 */ /* 0x001fca0000000000 */
[----:B------:R-:W-:Y:S01]  /*0020*/  R2UR UR4, R1 ;  /* 0x00000000010472ca */ /* 0x000fe200000e0000 */
[----:B------:R-:W0:Y:S01]  /*0030*/  S2R R3, SR_TID.X ;  /* 0x0000000000037919 */ /* 0x000e220000002100 */
[----:B------:R-:W-:Y:S01]  /*0040*/  ELECT P0, URZ, PT ;  /* 0x00000000003f782f */ /* 0x000fe20003800000 */
[----:B------:R-:W-:Y:S01]  /*0050*/  BSSY B0, `(.L_x_3590) ;  /* 0x0000017000007945 */ /* 0x000fe20003800000 */
[----:B------:R-:W-:Y:S01]  /*0060*/  ULDC UR37, c[0x0][0x20] ;  /* 0x0000080000257ab9 */ /* 0x000fe20000000800 */
[----:B------:R-:W-:-:S08]  /*0070*/  ULDC UR36, c[0x0][0x24] ;  /* 0x0000090000247ab9 */ /* 0x000fd00000000800 */
[----:B------:R-:W-:-:S04]  /*0080*/  UIADD3 UR37, UP0, UR4, UR37, URZ ;  /* 0x0000002504257290 */ /* 0x000fc8000ff1e03f */
[----:B------:R-:W-:Y:S01]  /*0090*/  UIADD3.X UR36, URZ, UR36, URZ, UP0, !UPT ;  /* 0x000000243f247290 */ /* 0x000fe200087fe43f */
[----:B0-----:R-:W-:-:S05]  /*00a0*/  SHF.R.U32.HI R0, RZ, 0x5, R3 ;  /* 0x00000005ff007819 */ /* 0x001fca0000011603 */
        /* <DEDUP_REMOVED lines=17> */
.L_x_3591:
[----:B------:R-:W-:Y:S05]  /*01c0*/  BSYNC B0 ;  /* 0x0000000000007941 */ /* 0x000fea0003800000 */
.L_x_3590:
        /* <DEDUP_REMOVED lines=38> */
.L_x_3592:
        /* <DEDUP_REMOVED lines=22> */
.L_x_3593:
        /* <DEDUP_REMOVED lines=18> */
.L_x_3594:
        /* <DEDUP_REMOVED lines=22> */
.L_x_3595:
        /* <DEDUP_REMOVED lines=23> */
.L_x_3596:
[----:B------:R-:W-:Y:S01]  /*0980*/  UISETP.NE.AND UP0, UPT, UR39, URZ, UPT ;  /* 0x0000003f2700728c */ /* 0x000fe2000bf05270 */
[----:B------:R-:W-:Y:S01]  /*0990*/  NOP ;  /* 0x0000000000007918 */ /* 0x000fe20000000000 */
[----:B------:R-:W-:Y:S01]  /*09a0*/  ULDC.64 UR44, c[0x0][0x208] ;  /* 0x00008200002c7ab9 */ /* 0x000fe20000000a00 */
[----:B------:R-:W-:Y:S01]  /*09b0*/  BSSY B9, `(.L_x_3597) ;  /* 0x000411f000097945 */ /* 0x000fe20003800000 */
[----:B------:R-:W-:Y:S01]  /*09c0*/  UP2UR UR40, UPR, URZ, 0x1 ;  /* 0x000000013f287883 */ /* 0x000fe20008000000 */
[----:B------:R-:W-:Y:S01]  /*09d0*/  IMAD.U32 R16, RZ, RZ, UR37 ;  /* 0x00000025ff107e24 */ /* 0x000fe2000f8e00ff */
[----:B01-34-:R-:W-:Y:S01]  /*09e0*/  BAR.SYNC.DEFER_BLOCKING 0x0 ;  /* 0x0000000000007b1d */ /* 0x01bfe20000010000 */
[----:B------:R-:W-:Y:S01]  /*09f0*/  PLOP3.LUT P0, PT, PT, PT, UP0, 0x40, 0x0 ;  /* 0x000000000000781c */ /* 0x000fe20003f0e808 */
[----:B------:R-:W-:-:S12]  /*0a00*/  IMAD.U32 R17, RZ, RZ, UR36 ;  /* 0x00000024ff117e24 */ /* 0x000fd8000f8e00ff */
[----:B------:R-:W-:Y:S05]  /*0a10*/  @P0 BRA `(.L_x_3598) ;  /* 0x0000035c00e80947 */ /* 0x000fea0003800000 */
.L_x_3599:
[----:B------:R-:W-:-:S08]  /*0a20*/  NOP ;  /* 0x0000000000007918 */ /* 0x000fd00000000000 */
[----:B------:R-:W0:Y:S02]  /*0a30*/  USETMAXREG.TRY_ALLOC.CTAPOOL UP0, 0xf0 ;  /* 0x000000f0000079c8 */ /* 0x000e240008000600 */
[----:B0-----:R-:W-:-:S13]  /*0a40*/  PLOP3.LUT P0, PT, PT, PT, UP0, 0x80, 0x0 ;  /* 0x000000000000781c */ /* 0x001fda0003f0f008 */
[----:B------:R-:W-:Y:S05]  /*0a50*/  @!P0 BRA `(.L_x_3599) ;  /* 0xfffffffc00f08947 */ /* 0x000fea000383ffff */
[----:B------:R-:W0:Y:S01]  /*0a60*/  S2R R0, SR_TID.X ;  /* 0x0000000000007919 */ /* 0x000e220000002100 */
[----:B------:R-:W1:Y:S01]  /*0a70*/  S2UR UR5, SR_CgaCtaId ;  /* 0x00000000000579c3 */ /* 0x000e620000008800 */
[----:B------:R-:W-:Y:S01]  /*0a80*/  UMOV UR4, 0x400 ;  /* 0x0000040000047882 */ /* 0x000fe20000000000 */
[----:B------:R-:W-:Y:S04]  /*0a90*/  STL.64 [R1+0x1e8], RZ ;  /* 0x0001e8ff01007387 */ /* 0x000fe80000100a00 */
[----:B------:R-:W-:Y:S04]  /*0aa0*/  STL [R1+0x1f0], RZ ;  /* 0x0001f0ff01007387 */ /* 0x000fe80000100800 */
[----:B------:R-:W-:Y:S01]  /*0ab0*/  STL [R1+0x1f4], RZ ;  /* 0x0001f4ff01007387 */ /* 0x000fe20000100800 */
[----:B-1----:R-:W-:-:S06]  /*0ac0*/  ULEA UR4, UR5, UR4, 0x18 ;  /* 0x0000000405047291 */ /* 0x002fcc000f8ec03f */
[----:B------:R-:W-:Y:S01]  /*0ad0*/  IMAD.U32 R2, RZ, RZ, UR4 ;  /* 0x00000004ff027e24 */ /* 0x000fe2000f8e00ff */
[----:B0-----:R-:W-:Y:S01]  /*0ae0*/  SHF.R.U32.HI R0, RZ, 0x7, R0 ;  /* 0x00000007ff007819 */ /* 0x001fe20000011600 */
[----:B------:R-:W-:-:S03]  /*0af0*/  ULDC UR4, c[0x0][0xd3c] ;  /* 0x00034f0000047ab9 */ /* 0x000fc60000000800 */
[----:B------:R-:W-:Y:S02]  /*0b00*/  ISETP.NE.AND P0, PT, R0, 0x1, PT ;  /* 0x000000010000780c */ /* 0x000fe40003f05270 */
[----:B------:R-:W0:Y:S11]  /*0b10*/  S2R R0, SR_TID.X ;  /* 0x0000000000007919 */ /* 0x000e360000002100 */
[----:B------:R-:W-:Y:S06]  /*0b20*/  @!P0 BAR.ARV 0x8, 0x100 ;  /* 0x0204000000008b1d */ /* 0x000fec0000002000 */
[----:B0-----:R-:W-:-:S13]  /*0b30*/  ISETP.GE.U32.AND P0, PT, R0, 0x100, PT ;  /* 0x000001000000780c */ /* 0x001fda0003f06070 */
[----:B------:R-:W-:Y:S08]  /*0b40*/  @P0 BAR.ARV 0xf, 0x100 ;  /* 0x03c4000000000b1d */ /* 0x000ff00000002000 */
[----:B------:R-:W-:Y:S06]  /*0b50*/  BAR.SYNC.DEFER_BLOCKING 0x5, 0x180 ;  /* 0x0146000000007b1d */ /* 0x000fec0000010000 */
[----:B------:R-:W0:Y:S02]  /*0b60*/  LDS.128 R88, [R2+0x388d0] ;  /* 0x0388d00002587984 */ /* 0x000e240000000c00 */
[----:B------:R-:W-:Y:S06]  /*0b70*/  BAR.ARV 0x4, 0x180 ;  /* 0x0106000000007b1d */ /* 0x000fec0000002000 */
[----:B0-----:R-:W-:-:S13]  /*0b80*/  ISETP.GE.AND P0, PT, R91, UR4, PT ;  /* 0x000000045b007c0c */ /* 0x001fda000bf06270 */
[----:B------:R-:W-:Y:S05]  /*0b90*/  @P0 BRA `(.L_x_3600) ;  /* 0x0000041000000947 */ /* 0x000fea0003800000 */
[----:B------:R-:W-:Y:S01]  /*0ba0*/  VIADD R236, R0, 0xffffff80 ;  /* 0xffffff8000ec7836 */ /* 0x000fe20000000000 */
[----:B------:R-:W0:Y:S01]  /*0bb0*/  S2UR UR4, SR_SWINHI ;  /* 0x00000000000479c3 */ /* 0x000e220000002f00 */
[----:B------:R-:W-:Y:S01]  /*0bc0*/  R2UR UR42, R2 ;  /* 0x00000000022a72ca */ /* 0x000fe200000e0000 */
[----:B------:R-:W-:Y:S01]  /*0bd0*/  IMAD.MOV.U32 R159, RZ, RZ, 0x2 ;  /* 0x00000002ff9f7424 */ /* 0x000fe200078e00ff */
[----:B------:R-:W-:Y:S01]  /*0be0*/  UIADD3 UR38, UP0, UR37, 0x1e8, URZ ;  /* 0x000001e825267890 */ /* 0x000fe2000ff1e03f */
[----:B------:R-:W-:Y:S01]  /*0bf0*/  SHF.R.S32.HI R3, RZ, 0x1f, R236 ;  /* 0x0000001fff037819 */ /* 0x000fe200000114ec */
[----:B------:R-:W-:Y:S01]  /*0c00*/  UIADD3 UR41, UP1, UR37, 0x1f4, URZ ;  /* 0x000001f425297890 */ /* 0x000fe2000ff3e03f */
[----:B------:R-:W-:Y:S01]  /*0c10*/  IMAD.MOV.U32 R153, RZ, RZ, RZ ;  /* 0x000000ffff997224 */ /* 0x000fe200078e00ff */
[----:B------:R-:W-:Y:S01]  /*0c20*/  UIADD3.X UR46, URZ, UR36, URZ, UP0, !UPT ;  /* 0x000000243f2e7290 */ /* 0x000fe200087fe43f */
[CC--:B------:R-:W-:Y:S01]  /*0c30*/  LEA.HI R8, R3.reuse, R236.reuse, RZ, 0x7 ;  /* 0x000000ec03087211 */ /* 0x0c0fe200078f38ff */
[----:B------:R-:W-:Y:S01]  /*0c40*/  IMAD.MOV.U32 R156, RZ, RZ, RZ ;  /* 0x000000ffff9c7224 */ /* 0x000fe200078e00ff */
[----:B------:R-:W-:Y:S01]  /*0c50*/  LEA.HI R0, R3, R236, RZ, 0x4 ;  /* 0x000000ec03007211 */ /* 0x000fe200078f20ff */
[----:B------:R-:W-:Y:S01]  /*0c60*/  UIADD3.X UR47, URZ, UR36, URZ, UP1, !UPT ;  /* 0x000000243f2f7290 */ /* 0x000fe20008ffe43f */
[----:B------:R-:W-:-:S02]  /*0c70*/  LOP3.LUT R7, R8, 0xffffff80, RZ, 0xc0, !PT ;  /* 0xffffff8008077812 */ /* 0x000fc400078ec0ff */
[----:B------:R-:W-:Y:S02]  /*0c80*/  SHF.R.S32.HI R5, RZ, 0x4, R0 ;  /* 0x00000004ff057819 */ /* 0x000fe40000011400 */
[----:B------:R-:W-:Y:S01]  /*0c90*/  SHF.R.S32.HI R237, RZ, 0x7, R8 ;  /* 0x00000007ffed7819 */ /* 0x000fe20000011408 */
[----:B------:R-:W-:Y:S01]  /*0ca0*/  IMAD.IADD R7, R236, 0x1, -R7 ;  /* 0x00000001ec077824 */ /* 0x000fe200078e0a07 */
[----:B------:R-:W-:Y:S02]  /*0cb0*/  LEA.HI R4, R0, R5, RZ, 0x1 ;  /* 0x0000000500047211 */ /* 0x000fe400078f08ff */
[----:B------:R-:W-:Y:S02]  /*0cc0*/  LEA.HI R8, R8, R237, RZ, 0x1 ;  /* 0x000000ed08087211 */ /* 0x000fe400078f08ff */
[----:B------:R-:W-:Y:S02]  /*0cd0*/  SHF.R.S32.HI R10, RZ, 0x1f, R7 ;  /* 0x0000001fff0a7819 */ /* 0x000fe40000011407 */
[----:B------:R-:W-:Y:S01]  /*0ce0*/  LOP3.LUT R6, R4, 0x1ffffffe, RZ, 0xc0, !PT ;  /* 0x1ffffffe04067812 */ /* 0x000fe200078ec0ff */
[----:B------:R-:W-:Y:S01]  /*0cf0*/  UMOV UR42, UR42 ;  /* 0x0000002a002a7c82 */ /* 0x000fe20008000000 */
[----:B0-----:R-:W-:Y:S01]  /*0d00*/  UMOV UR43, UR4 ;  /* 0x00000004002b7c82 */ /* 0x001fe20008000000 */
[----:B------:R-:W-:-:S02]  /*0d10*/  LEA.HI R4, R3, R236, RZ, 0x5 ;  /* 0x000000ec03047211 */ /* 0x000fc400078f28ff */
[----:B------:R-:W-:Y:S01]  /*0d20*/  LEA.HI R9, R10, R7, RZ, 0x2 ;  /* 0x000000070a097211 */ /* 0x000fe200078f10ff */
[----:B------:R-:W-:Y:S01]  /*0d30*/  IMAD.IADD R6, R5, 0x1, -R6 ;  /* 0x0000000105067824 */ /* 0x000fe200078e0a06 */
[----:B------:R-:W-:Y:S02]  /*0d40*/  LOP3.LUT R5, R0, 0xfffffff0, RZ, 0xc0, !PT ;  /* 0xfffffff000057812 */ /* 0x000fe400078ec0ff */
[--C-:B------:R-:W-:Y:S02]  /*0d50*/  SHF.R.S32.HI R165, RZ, 0x5, R4.reuse ;  /* 0x00000005ffa57819 */ /* 0x100fe40000011404 */
[----:B------:R-:W-:Y:S01]  /*0d60*/  SHF.R.S32.HI R4, RZ, 0x1f, R4 ;  /* 0x0000001fff047819 */ /* 0x000fe20000011404 */
[----:B------:R-:W-:Y:S01]  /*0d70*/  IMAD.IADD R12, R236, 0x1, -R5 ;  /* 0x00000001ec0c7824 */ /* 0x000fe200078e0a05 */
[--C-:B------:R-:W-:Y:S02]  /*0d80*/  SHF.R.S32.HI R0, RZ, 0x2, R9.reuse ;  /* 0x00000002ff007819 */ /* 0x100fe40000011409 */
[----:B------:R-:W-:Y:S01]  /*0d90*/  SHF.R.S32.HI R11, RZ, 0x1f, R9 ;  /* 0x0000001fff0b7819 */ /* 0x000fe20000011409 */
[----:B------:R-:W-:Y:S01]  /*0da0*/  IMAD R5, R237, 0x100, R12 ;  /* 0x00000100ed057824 */ /* 0x000fe200078e020c */
[----:B------:R-:W-:Y:S01]  /*0db0*/  LEA.HI R4, R4, R165, RZ, 0x2 ;  /* 0x000000a504047211 */ /* 0x000fe200078f10ff */
[----:B------:R0:W-:Y:S01]  /*0dc0*/  STL [R1+0x4d4], R12 ;  /* 0x0004d40c01007387 */ /* 0x0001e20000100800 */
[----:B------:R-:W-:-:S02]  /*0dd0*/  LEA.HI R11, R11, R0, RZ, 0x3 ;  /* 0x000000000b0b7211 */ /* 0x000fc400078f18ff */
[----:B------:R-:W-:Y:S02]  /*0de0*/  LOP3.LUT R4, R4, 0x3ffffc, RZ, 0xc0, !PT ;  /* 0x003ffffc04047812 */ /* 0x000fe400078ec0ff */
[----:B------:R-:W-:Y:S02]  /*0df0*/  LOP3.LUT R11, R11, 0xfffffff8, RZ, 0xc0, !PT ;  /* 0xfffffff80b0b7812 */ /* 0x000fe400078ec0ff */
[----:B------:R-:W-:Y:S01]  /*0e00*/  LEA.HI R10, R10, R7, RZ, 0x5 ;  /* 0x000000070a0a7211 */ /* 0x000fe200078f28ff */
[----:B------:R-:W-:Y:S01]  /*0e10*/  IMAD.IADD R4, R165, 0x1, -R4 ;  /* 0x00000001a5047824 */ /* 0x000fe200078e0a04 */
[----:B------:R-:W-:Y:S01]  /*0e20*/  LOP3.LUT R8, R8, 0xfffffe, RZ, 0xc0, !PT ;  /* 0x00fffffe08087812 */ /* 0x000fe200078ec0ff */
[----:B------:R-:W-:Y:S01]  /*0e30*/  IMAD.IADD R11, R0, 0x1, -R11 ;  /* 0x00000001000b7824 */ /* 0x000fe200078e0a0b */
[CC--:B------:R-:W-:Y:S01]  /*0e40*/  LEA.HI R0, R3.reuse, R236.reuse, RZ, 0x2 ;  /* 0x000000ec03007211 */ /* 0x0c0fe200078f10ff */
[----:B------:R-:W-:Y:S01]  /*0e50*/  IMAD R158, R4, 0x10, R5 ;  /* 0x00000010049e7824 */ /* 0x000fe200078e0205 */
[----:B------:R-:W-:Y:S01]  /*0e60*/  LEA.HI R4, R3, R236, RZ, 0x3 ;  /* 0x000000ec03047211 */ /* 0x000fe200078f18ff */
[----:B------:R-:W-:Y:S01]  /*0e70*/  IMAD.IADD R8, R237, 0x1, -R8 ;  /* 0x00000001ed087824 */ /* 0x000fe200078e0a08 */
[----:B------:R-:W-:-:S02]  /*0e80*/  SHF.R.S32.HI R152, RZ, 0x2, R0 ;  /* 0x00000002ff987819 */ /* 0x000fc40000011400 */
[----:B------:R-:W-:Y:S02]  /*0e90*/  LOP3.LUT R3, R0, 0xfffffffc, RZ, 0xc0, !PT ;  /* 0xfffffffc00037812 */ /* 0x000fe400078ec0ff */
[----:B------:R-:W-:Y:S01]  /*0ea0*/  SHF.R.S32.HI R5, RZ, 0x1f, R0 ;  /* 0x0000001fff057819 */ /* 0x000fe20000011400 */
[----:B------:R-:W-:Y:S01]  /*0eb0*/  VIADD R14, R152, 0x20 ;  /* 0x00000020980e7836 */ /* 0x000fe20000000000 */
[----:B0-----:R-:W-:Y:S01]  /*0ec0*/  LOP3.LUT R12, R9, 0x7ffffffc, RZ, 0xc0, !PT ;  /* 0x7ffffffc090c7812 */ /* 0x001fe200078ec0ff */
[----:B------:R-:W-:Y:S01]  /*0ed0*/  IMAD.IADD R13, R236, 0x1, -R3 ;  /* 0x00000001ec0d7824 */ /* 0x000fe200078e0a03 */
[----:B------:R-:W-:Y:S01]  /*0ee0*/  LEA.HI R5, R5, R152, RZ, 0x3 ;  /* 0x0000009805057211 */ /* 0x000fe200078f18ff */
[----:B------:R-:W-:Y:S01]  /*0ef0*/  IMAD.SHL.U32 R3, R14, 0x40, RZ ;  /* 0x000000400e037824 */ /* 0x000fe200078e00ff */
[----:B------:R-:W-:Y:S01]  /*0f00*/  SHF.R.S32.HI R228, RZ, 0x3, R4 ;  /* 0x00000003ffe47819 */ /* 0x000fe20000011404 */
[----:B------:R-:W-:Y:S01]  /*0f10*/  IMAD.IADD R12, R7, 0x1, -R12 ;  /* 0x00000001070c7824 */ /* 0x000fe200078e0a0c */
[----:B------:R-:W-:Y:S01]  /*0f20*/  LOP3.LUT R7, R4, 0xfffffff8, RZ, 0xc0, !PT ;  /* 0xfffffff804077812 */ /* 0x000fe200078ec0ff */
[----:B------:R-:W-:Y:S01]  /*0f30*/  IMAD.SHL.U32 R22, R13, 0x8, RZ ;  /* 0x000000080d167824 */ /* 0x000fe200078e00ff */
[----:B------:R-:W-:Y:S01]  /*0f40*/  LOP3.LUT R5, R5, 0xfffffff8, RZ, 0xc0, !PT ;  /* 0xfffffff805057812 */ /* 0x000fe200078ec0ff */
[----:B------:R-:W-:Y:S01]  /*0f50*/  IMAD.SHL.U32 R9, R6, 0x8, RZ ;  /* 0x0000000806097824 */ /* 0x000fe200078e00ff */
[----:B------:R-:W-:Y:S01]  /*0f60*/  SHF.R.S32.HI R4, RZ, 0x1f, R14 ;  /* 0x0000001fff047819 */ /* 0x000fe2000001140e */
[----:B------:R-:W-:Y:S01]  /*0f70*/  IMAD.IADD R15, R236, 0x1, -R7 ;  /* 0x00000001ec0f7824 */ /* 0x000fe200078e0a07 */
[----:B------:R-:W-:Y:S01]  /*0f80*/  LEA.HI R0, R13, R13, RZ, 0x1 ;  /* 0x0000000d0d007211 */ /* 0x000fe200078f08ff */
[----:B------:R-:W-:Y:S01]  /*0f90*/  IMAD.IADD R157, R152, 0x1, -R5 ;  /* 0x00000001989d7824 */ /* 0x000fe200078e0a05 */
[----:B------:R-:W-:Y:S01]  /*0fa0*/  LEA.HI R4, R4, R14, RZ, 0x3 ;  /* 0x0000000e04047211 */ /* 0x000fe200078f18ff */
[----:B------:R-:W-:Y:S01]  /*0fb0*/  IMAD.SHL.U32 R7, R8, 0x100, RZ ;  /* 0x0000010008077824 */ /* 0x000fe200078e00ff */
[----:B------:R-:W-:Y:S01]  /*0fc0*/  LOP3.LUT R0, R0, 0x1ffffffe, RZ, 0xc0, !PT ;  /* 0x1ffffffe00007812 */ /* 0x000fe200078ec0ff */
[----:B------:R-:W-:Y:S01]  /*0fd0*/  IMAD.SHL.U32 R6, R12, 0x2, RZ ;  /* 0x000000020c067824 */ /* 0x000fe200078e00ff */
[----:B------:R-:W-:Y:S01]  /*0fe0*/  LOP3.LUT R5, R3, 0x1c0, RZ, 0xc0, !PT ;  /* 0x000001c003057812 */ /* 0x000fe200078ec0ff */
[----:B------:R-:W-:Y:S01]  /*0ff0*/  IMAD.SHL.U32 R4, R4, 0x40, RZ ;  /* 0x0000004004047824 */ /* 0x000fe200078e00ff */
[----:B------:R-:W-:Y:S01]  /*1000*/  SHF.R.S32.HI R10, RZ, 0x5, R10 ;  /* 0x00000005ff0a7819 */ /* 0x000fe2000001140a */
[----:B------:R-:W-:Y:S01]  /*1010*/  IMAD.IADD R3, R13, 0x1, -R0 ;  /* 0x000000010d037824 */ /* 0x000fe200078e0a00 */
[----:B------:R-:W-:Y:S01]  /*1020*/  LOP3.LUT R0, R5, 0x38, R22, 0xf8, !PT ;  /* 0x0000003805007812 */ /* 0x000fe200078ef816 */
[----:B------:R0:W-:Y:S01]  /*1030*/  STL [R1+0x4cc], R5 ;  /* 0x0004cc0501007387 */ /* 0x0001e20000100800 */
[----:B------:R-:W-:Y:S01]  /*1040*/  LOP3.LUT R4, R4, 0xfffffe00, RZ, 0xc0, !PT ;  /* 0xfffffe0004047812 */ /* 0x000fe200078ec0ff */
[----:B------:R-:W-:-:S02]  /*1050*/  IMAD.IADD R161, R6, 0x1, R7 ;  /* 0x0000000106a17824 */ /* 0x000fc400078e0207 */
[----:B------:R-:W-:Y:S01]  /*1060*/  IMAD R160, R10, 0x10, R11 ;  /* 0x000000100aa07824 */ /* 0x000fe200078e020b */
[----:B------:R-:W-:Y:S01]  /*1070*/  STL [R1+0x438], R13 ;  /* 0x0004380d01007387 */ /* 0x000fe20000100800 */
[----:B------:R-:W-:Y:S02]  /*1080*/  VIADD R225, R161, 0x8 ;  /* 0x00000008a1e17836 */ /* 0x000fe40000000000 */
[----:B------:R-:W-:Y:S01]  /*1090*/  IMAD R3, R3, 0x8, R160 ;  /* 0x0000000803037824 */ /* 0x000fe200078e02a0 */
[----:B------:R-:W-:Y:S01]  /*10a0*/  STL [R1+0x4dc], R4 ;  /* 0x0004dc0401007387 */ /* 0x000fe20000100800 */
[----:B0-----:R-:W-:Y:S01]  /*10b0*/  SHF.R.U32.HI R5, RZ, 0x3, R5 ;  /* 0x00000003ff057819 */ /* 0x001fe20000011605 */
[C---:B------:R-:W-:Y:S02]  /*10c0*/  VIADD R224, R161.reuse, 0x10 ;  /* 0x00000010a1e07836 */ /* 0x040fe40000000000 */
[C---:B------:R-:W-:Y:S01]  /*10d0*/  VIADD R223, R161.reuse, 0x18 ;  /* 0x00000018a1df7836 */ /* 0x040fe20000000000 */
[----:B------:R0:W-:Y:S01]  /*10e0*/  STL [R1+0x434], R3 ;  /* 0x0004340301007387 */ /* 0x0001e20000100800 */
[----:B------:R-:W-:-:S02]  /*10f0*/  VIADD R222, R161, 0x20 ;  /* 0x00000020a1de7836 */ /* 0x000fc40000000000 */
[C---:B------:R-:W-:Y:S01]  /*1100*/  VIADD R221, R161.reuse, 0x28 ;  /* 0x00000028a1dd7836 */ /* 0x040fe20000000000 */
[----:B------:R1:W-:Y:S01]  /*1110*/  STL [R1+0x4d8], R5 ;  /* 0x0004d80501007387 */ /* 0x0003e20000100800 */
[C---:B------:R-:W-:Y:S02]  /*1120*/  VIADD R220, R161.reuse, 0x30 ;  /* 0x00000030a1dc7836 */ /* 0x040fe40000000000 */
[C---:B------:R-:W-:Y:S01]  /*1130*/  VIADD R219, R161.reuse, 0x38 ;  /* 0x00000038a1db7836 */ /* 0x040fe20000000000 */
[----:B------:R-:W-:Y:S01]  /*1140*/  STL [R1+0x444], R15 ;  /* 0x0004440f01007387 */ /* 0x000fe20000100800 */
[C---:B------:R-:W-:Y:S01]  /*1150*/  VIADD R218, R161.reuse, 0x40 ;  /* 0x00000040a1da7836 */ /* 0x040fe20000000000 */
[----:B0-----:R-:W-:Y:S01]  /*1160*/  SHF.R.S32.HI R3, RZ, 0x1f, R223 ;  /* 0x0000001fff037819 */ /* 0x001fe200000114df */
[C---:B------:R-:W-:Y:S01]  /*1170*/  VIADD R217, R161.reuse, 0x48 ;  /* 0x00000048a1d97836 */ /* 0x040fe20000000000 */
[----:B------:R-:W-:Y:S01]  /*1180*/  STL [R1+0x440], R14 ;  /* 0x0004400e01007387 */ /* 0x000fe20000100800 */
[C---:B------:R-:W-:Y:S01]  /*1190*/  VIADD R216, R161.reuse, 0x50 ;  /* 0x00000050a1d87836 */ /* 0x040fe20000000000 */
[----:B-1----:R-:W-:Y:S01]  /*11a0*/  LOP3.LUT R5, R4, R0, R5, 0xf6, !PT ;  /* 0x0000000004057212 */ /* 0x002fe200078ef605 */
[C---:B------:R-:W-:Y:S01]  /*11b0*/  VIADD R215, R161.reuse, 0x58 ;  /* 0x00000058a1d77836 */ /* 0x040fe20000000000 */
[----:B------:R-:W-:Y:S01]  /*11c0*/  SHF.R.S32.HI R0, RZ, 0x1f, R161 ;  /* 0x0000001fff007819 */ /* 0x000fe200000114a1 */
[----:B------:R0:W-:Y:S01]  /*11d0*/  STL [R1+0x4b8], R3 ;  /* 0x0004b80301007387 */ /* 0x0001e20000100800 */
[----:B------:R-:W-:-:S02]  /*11e0*/  VIADD R214, R161, 0x60 ;  /* 0x00000060a1d67836 */ /* 0x000fc40000000000 */
[----:B------:R-:W-:Y:S01]  /*11f0*/  IMAD R4, R5, 0x2, R2 ;  /* 0x0000000205047824 */ /* 0x000fe200078e0202 */
[----:B------:R1:W-:Y:S01]  /*1200*/  STL [R1+0x4c4], R0 ;  /* 0x0004c40001007387 */ /* 0x0003e20000100800 */
[C---:B------:R-:W-:Y:S02]  /*1210*/  VIADD R213, R161.reuse, 0x68 ;  /* 0x00000068a1d57836 */ /* 0x040fe40000000000 */
[C---:B------:R-:W-:Y:S01]  /*1220*/  VIADD R212, R161.reuse, 0x70 ;  /* 0x00000070a1d47836 */ /* 0x040fe20000000000 */
[----:B------:R2:W-:Y:S01]  /*1230*/  STL [R1+0x4c8], R4 ;  /* 0x0004c80401007387 */ /* 0x0005e20000100800 */
[C---:B------:R-:W-:Y:S01]  /*1240*/  VIADD R211, R161.reuse, 0x78 ;  /* 0x00000078a1d37836 */ /* 0x040fe20000000000 */
[----:B0-----:R-:W-:Y:S01]  /*1250*/  SHF.R.S32.HI R3, RZ, 0x1f, R220 ;  /* 0x0000001fff037819 */ /* 0x001fe200000114dc */
[C---:B------:R-:W-:Y:S01]  /*1260*/  VIADD R210, R161.reuse, 0x80 ;  /* 0x00000080a1d27836 */ /* 0x040fe20000000000 */
[----:B------:R-:W-:Y:S01]  /*1270*/  STL [R1+0x4e4], R9 ;  /* 0x0004e40901007387 */ /* 0x000fe20000100800 */
[C---:B------:R-:W-:Y:S01]  /*1280*/  VIADD R209, R161.reuse, 0x88 ;  /* 0x00000088a1d17836 */ /* 0x040fe20000000000 */
[----:B-1----:R-:W-:Y:S01]  /*1290*/  SHF.R.S32.HI R0, RZ, 0x1f, R225 ;  /* 0x0000001fff007819 */ /* 0x002fe200000114e1 */
[C---:B------:R-:W-:Y:S01]  /*12a0*/  VIADD R208, R161.reuse, 0x90 ;  /* 0x00000090a1d07836 */ /* 0x040fe20000000000 */
[----:B------:R0:W-:Y:S01]  /*12b0*/  STL [R1+0x4ac], R3 ;  /* 0x0004ac0301007387 */ /* 0x0001e20000100800 */
[C---:B------:R-:W-:Y:S01]  /*12c0*/  VIADD R207, R161.reuse, 0x98 ;  /* 0x00000098a1cf7836 */ /* 0x040fe20000000000 */
[----:B--2---:R-:W-:Y:S01]  /*12d0*/  SHF.R.S32.HI R4, RZ, 0x1f, R224 ;  /* 0x0000001fff047819 */ /* 0x004fe200000114e0 */
[C---:B------:R-:W-:Y:S01]  /*12e0*/  VIADD R206, R161.reuse, 0xa0 ;  /* 0x000000a0a1ce7836 */ /* 0x040fe20000000000 */
[----:B------:R1:W-:Y:S01]  /*12f0*/  STL [R1+0x4c0], R0 ;  /* 0x0004c00001007387 */ /* 0x0003e20000100800 */
[----:B------:R-:W-:-:S02]  /*1300*/  VIADD R205, R161, 0xa8 ;  /* 0x000000a8a1cd7836 */ /* 0x000fc40000000000 */
        /* <DEDUP_REMOVED lines=12> */
[----:B------:R-:W-:Y:S01]  /*13d0*/  VIADD R196, R161, 0xe0 ;  /* 0x000000e0a1c47836 */ /* 0x000fe20000000000 */
[----:B------:R1:W-:Y:S01]  /*13e0*/  STL [R1+0x4b4], R0 ;  /* 0x0004b40001007387 */ /* 0x0003e20000100800 */
[----:B------:R-:W-:-:S02]  /*13f0*/  IMAD.SHL.U32 R154, R13, 0x4, RZ ;  /* 0x000000040d9a7824 */ /* 0x000fc400078e00ff */
[C---:B------:R-:W-:Y:S01]  /*1400*/  VIADD R195, R161.reuse, 0xe8 ;  /* 0x000000e8a1c37836 */ /* 0x040fe20000000000 */
[----:B------:R2:W-:Y:S01]  /*1410*/  STL [R1+0x4b0], R4 ;  /* 0x0004b00401007387 */ /* 0x0005e20000100800 */
[----:B------:R-:W-:Y:S01]  /*1420*/  VIADD R162, R154, 0x10 ;  /* 0x000000109aa27836 */ /* 0x000fe20000000000 */
[----:B0-----:R-:W-:Y:S01]  /*1430*/  SHF.R.S32.HI R3, RZ, 0x1f, R214 ;  /* 0x0000001fff037819 */ /* 0x001fe200000114d6 */
[C---:B------:R-:W-:Y:S01]  /*1440*/  VIADD R227, R161.reuse, 0xf0 ;  /* 0x000000f0a1e37836 */ /* 0x040fe20000000000 */
[----:B------:R-:W-:Y:S01]  /*1450*/  STL [R1+0x4e0], R6 ;  /* 0x0004e00601007387 */ /* 0x000fe20000100800 */
[----:B------:R-:W-:Y:S01]  /*1460*/  VIADD R226, R161, 0xf8 ;  /* 0x000000f8a1e27836 */ /* 0x000fe20000000000 */
[----:B-1----:R-:W-:Y:S01]  /*1470*/  SHF.R.S32.HI R0, RZ, 0x1f, R219 ;  /* 0x0000001fff007819 */ /* 0x002fe200000114db */
[----:B------:R-:W-:Y:S01]  /*1480*/  IMAD.SHL.U32 R190, R15, 0x8, RZ ;  /* 0x000000080fbe7824 */ /* 0x000fe200078e00ff */
[----:B------:R0:W-:Y:S01]  /*1490*/  STL [R1+0x494], R3 ;  /* 0x0004940301007387 */ /* 0x0001e20000100800 */
[----:B------:R-:W-:Y:S01]  /*14a0*/  SHF.R.S32.HI R8, RZ, 0x1f, R162 ;  /* 0x0000001fff087819 */ /* 0x000fe200000114a2 */
[----:B------:R-:W-:Y:S01]  /*14b0*/  IMAD.U32 R158, R158, 0x40, R9 ;  /* 0x000000409e9e7824 */ /* 0x000fe200078e0009 */
[----:B--2---:R-:W-:Y:S01]  /*14c0*/  SHF.R.S32.HI R4, RZ, 0x1f, R218 ;  /* 0x0000001fff047819 */ /* 0x004fe200000114da */
        /* <DEDUP_REMOVED lines=12> */
[----:B------:R-:W-:Y:S01]  /*1590*/  VIADD R191, R190, 0x1c0 ;  /* 0x000001c0bebf7836 */ /* 0x000fe20000000000 */
[----:B--2---:R-:W-:Y:S01]  /*15a0*/  SHF.R.S32.HI R4, RZ, 0x1f, R215 ;  /* 0x0000001fff047819 */ /* 0x004fe200000114d7 */
[----:B------:R-:W-:Y:S01]  /*15b0*/  IMAD.WIDE R158, R158, R159, UR42 ;  /* 0x0000002a9e9e7e25 */ /* 0x000fe2000f8e029f */
[----:B------:R1:W-:Y:S01]  /*15c0*/  STL [R1+0x49c], R0 ;  /* 0x00049c0001007387 */ /* 0x0003e20000100800 */
[----:B------:R-:W-:-:S02]  /*15d0*/  SHF.R.S32.HI R235, RZ, 0x1f, R187 ;  /* 0x0000001fffeb7819 */ /* 0x000fc400000114bb */
[----:B------:R-:W-:Y:S01]  /*15e0*/  SHF.R.S32.HI R234, RZ, 0x1f, R186 ;  /* 0x0000001fffea7819 */ /* 0x000fe200000114ba */
[----:B------:R2:W-:Y:S01]  /*15f0*/  STL [R1+0x498], R4 ;  /* 0x0004980401007387 */ /* 0x0005e20000100800 */
[----:B------:R-:W-:Y:S02]  /*1600*/  SHF.R.S32.HI R233, RZ, 0x1f, R185 ;  /* 0x0000001fffe97819 */ /* 0x000fe400000114b9 */
[----:B0-----:R-:W-:Y:S02]  /*1610*/  SHF.R.S32.HI R3, RZ, 0x1f, R208 ;  /* 0x0000001fff037819 */ /* 0x001fe400000114d0 */
[----:B------:R-:W-:Y:S02]  /*1620*/  SHF.R.S32.HI R232, RZ, 0x1f, R184 ;  /* 0x0000001fffe87819 */ /* 0x000fe400000114b8 */
[----:B-1----:R-:W-:Y:S01]  /*1630*/  SHF.R.S32.HI R0, RZ, 0x1f, R213 ;  /* 0x0000001fff007819 */ /* 0x002fe200000114d5 */
[----:B------:R0:W-:Y:S01]  /*1640*/  STL [R1+0x47c], R3 ;  /* 0x00047c0301007387 */ /* 0x0001e20000100800 */
[----:B------:R-:W-:-:S02]  /*1650*/  SHF.R.S32.HI R231, RZ, 0x1f, R167 ;  /* 0x0000001fffe77819 */ /* 0x000fc400000114a7 */
[----:B--2---:R-:W-:Y:S01]  /*1660*/  SHF.R.S32.HI R4, RZ, 0x1f, R212 ;  /* 0x0000001fff047819 */ /* 0x004fe200000114d4 */
[----:B------:R1:W-:Y:S01]  /*1670*/  STL [R1+0x490], R0 ;  /* 0x0004900001007387 */ /* 0x0003e20000100800 */
[----:B------:R-:W-:Y:S02]  /*1680*/  SHF.R.S32.HI R230, RZ, 0x1f, R192 ;  /* 0x0000001fffe67819 */ /* 0x000fe400000114c0 */
[----:B------:R-:W-:Y:S01]  /*1690*/  SHF.R.S32.HI R229, RZ, 0x1f, R191 ;  /* 0x0000001fffe57819 */ /* 0x000fe200000114bf */
[----:B------:R2:W-:Y:S01]  /*16a0*/  STL [R1+0x48c], R4 ;  /* 0x00048c0401007387 */ /* 0x0005e20000100800 */
[----:B0-----:R-:W-:Y:S02]  /*16b0*/  SHF.R.S32.HI R3, RZ, 0x1f, R205 ;  /* 0x0000001fff037819 */ /* 0x001fe400000114cd */
[----:B-1----:R-:W-:-:S03]  /*16c0*/  SHF.R.S32.HI R0, RZ, 0x1f, R210 ;  /* 0x0000001fff007819 */ /* 0x002fc600000114d2 */
[----:B------:R0:W-:Y:S01]  /*16d0*/  STL [R1+0x470], R3 ;  /* 0x0004700301007387 */ /* 0x0001e20000100800 */
[----:B--2---:R-:W-:-:S03]  /*16e0*/  SHF.R.S32.HI R4, RZ, 0x1f, R209 ;  /* 0x0000001fff047819 */ /* 0x004fc600000114d1 */
[----:B------:R1:W-:Y:S04]  /*16f0*/  STL [R1+0x484], R0 ;  /* 0x0004840001007387 */ /* 0x0003e80000100800 */
        /* <DEDUP_REMOVED lines=15> */
[----:B------:R-:W-:Y:S01]  /*17f0*/  STL [R1+0x44c], R3 ;  /* 0x00044c0301007387 */ /* 0x000fe20000100800 */
[----:B--2---:R-:W-:-:S03]  /*1800*/  SHF.R.S32.HI R4, RZ, 0x1f, R198 ;  /* 0x0000001fff047819 */ /* 0x004fc600000114c6 */
[----:B------:R0:W-:Y:S04]  /*1810*/  STL [R1+0x460], R0 ;  /* 0x0004600001007387 */ /* 0x0001e80000100800 */
[----:B------:R1:W-:Y:S01]  /*1820*/  STL [R1+0x45c], R4 ;  /* 0x00045c0401007387 */ /* 0x0003e20000100800 */
[----:B0-----:R-:W-:Y:S02]  /*1830*/  SHF.R.S32.HI R0, RZ, 0x1f, R196 ;  /* 0x0000001fff007819 */ /* 0x001fe400000114c4 */
[----:B-1----:R-:W-:-:S03]  /*1840*/  SHF.R.S32.HI R4, RZ, 0x1f, R195 ;  /* 0x0000001fff047819 */ /* 0x002fc600000114c3 */
[----:B------:R0:W-:Y:S04]  /*1850*/  STL [R1+0x454], R0 ;  /* 0x0004540001007387 */ /* 0x0001e80000100800 */
[----:B------:R1:W-:Y:S01]  /*1860*/  STL [R1+0x450], R4 ;  /* 0x0004500401007387 */ /* 0x0003e20000100800 */
[----:B0-----:R-:W-:-:S05]  /*1870*/  SHF.R.S32.HI R0, RZ, 0x1f, R226 ;  /* 0x0000001fff007819 */ /* 0x001fca00000114e2 */
[----:B------:R1:W-:Y:S02]  /*1880*/  STL [R1+0x448], R0 ;  /* 0x0004480001007387 */ /* 0x0003e40000100800 */
.L_x_3825:
[----:B------:R-:W-:Y:S01]  /*1890*/  ULDC.64 UR4, c[0x0][0xb20] ;  /* 0x0002c80000047ab9 */ /* 0x000fe20000000a00 */
[----:B012-4-:R-:W0:Y:S01]  /*18a0*/  LDC.64 R4, c[0x0][0xb00] ;  /* 0x0002c000ff047b82 */ /* 0x017e220000000a00 */
[----:B------:R-:W-:Y:S01]  /*18b0*/  ISETP.NE.U32.AND P0, PT, RZ, UR4, PT ;  /* 0x00000004ff007c0c */ /* 0x000fe2000bf05070 */
[----:B---3--:R-:W-:Y:S01]  /*18c0*/  IMAD.MOV.U32 R10, RZ, RZ, RZ ;  /* 0x000000ffff0a7224 */ /* 0x008fe200078e00ff */
        /* <DEDUP_REMOVED lines=13> */
[----:B-----5:R-:W-:Y:S01]  /*19a0*/  IMAD.U32 R24, RZ, RZ, UR4 ;  /* 0x00000004ff187e24 */ /* 0x020fe2000f8e00ff */
[----:B------:R-:W-:Y:S02]  /*19b0*/  ULDC.64 UR4, c[0x0][0x418] ;  /* 0x0001060000047ab9 */ /* 0x000fe40000000a00 */
[----:B------:R2:W5:Y:S01]  /*19c0*/  @P3 LDG.E R18, desc[UR44][R4.64] ;  /* 0x0000002c04123981 */ /* 0x000562000c1e1900 */
        /* <DEDUP_REMOVED lines=29> */
.L_x_3601:
[----:B------:R-:W-:Y:S02]  /*1ba0*/  IMAD.U32 R38, RZ, RZ, UR5 ;  /* 0x00000005ff267e24 */ /* 0x000fe4000f8e00ff */
[----:B------:R-:W-:Y:S01]  /*1bb0*/  IMAD.U32 R19, RZ, RZ, UR4 ;  /* 0x00000004ff137e24 */ /* 0x000fe2000f8e00ff */
[----:B------:R-:W-:Y:S06]  /*1bc0*/  @!P2 BRA `(.L_x_3602) ;  /* 0x000000000010a947 */ /* 0x000fec0003800000 */
[----:B------:R-:W0:Y:S02]  /*1bd0*/  LDC.64 R4, c[0x0][0xb18] ;  /* 0x0002c600ff047b82 */ /* 0x000e240000000a00 */
[----:B0-----:R-:W-:-:S05]  /*1be0*/  IMAD.WIDE R4, R91, 0x4, R4 ;  /* 0x000000045b047825 */ /* 0x001fca00078e0204 */
[----:B------:R0:W5:Y:S01]  /*1bf0*/  LDG.E R19, desc[UR44][R4.64] ;  /* 0x0000002c04137981 */ /* 0x000162000c1e1900 */
[----:B------:R-:W-:Y:S05]  /*1c00*/  BRA `(.L_x_3603) ;  /* 0x0000000000107947 */ /* 0x000fea0003800000 */
.L_x_3602:
[----:B------:R-:W-:Y:S05]  /*1c10*/  @!P3 BRA `(.L_x_3603) ;  /* 0x00000000000cb947 */ /* 0x000fea0003800000 */
[----:B------:R-:W2:Y:S04]  /*1c20*/  LDG.E R0, desc[UR44][R4.64] ;  /* 0x0000002c04007981 */ /* 0x000ea8000c1e1900 */
[----:B------:R-:W2:Y:S02]  /*1c30*/  LDG.E R19, desc[UR44][R4.64+0x4] ;  /* 0x0000042c04137981 */ /* 0x000ea4000c1e1900 */
[----:B--2---:R-:W-:-:S07]  /*1c40*/  IMAD.IADD R19, R19, 0x1, -R0 ;  /* 0x0000000113137824 */ /* 0x004fce00078e0a00 */
.L_x_3603:
[----:B------:R-:W-:Y:S02]  /*1c50*/  ULDC.64 UR4, c[0x0][0xb08] ;  /* 0x0002c20000047ab9 */ /* 0x000fe40000000a00 */
[----:B------:R-:W-:-:S04]  /*1c60*/  ISETP.NE.U32.AND P0, PT, RZ, UR4, PT ;  /* 0x00000004ff007c0c */ /* 0x000fc8000bf05070 */
[----:B------:R-:W-:Y:S01]  /*1c70*/  ISETP.NE.AND.EX P0, PT, RZ, UR5, PT, P0 ;  /* 0x00000005ff007c0c */ /* 0x000fe2000bf05300 */
[----:B------:R-:W-:Y:S02]  /*1c80*/  ULDC.64 UR4, c[0x0][0xb28] ;  /* 0x0002ca0000047ab9 */ /* 0x000fe40000000a00 */
[----:B------:R-:W-:-:S04]  /*1c90*/  ISETP.NE.U32.AND P1, PT, RZ, UR4, PT ;  /* 0x00000004ff007c0c */ /* 0x000fc8000bf25070 */
[----:B------:R-:W-:-:S06]  /*1ca0*/  ISETP.NE.AND.EX P1, PT, RZ, UR5, PT, P1 ;  /* 0x00000005ff007c0c */ /* 0x000fcc000bf25310 */
[----:B------:R-:W1:Y:S08]  /*1cb0*/  @P0 LDC.64 R6, c[0x0][0xb08] ;  /* 0x0002c200ff060b82 */ /* 0x000e700000000a00 */
[----:B0-----:R-:W0:Y:S01]  /*1cc0*/  @P1 LDC.64 R4, c[0x0][0xb28] ;  /* 0x0002ca00ff041b82 */ /* 0x001e220000000a00 */
[----:B-1----:R-:W-:-:S05]  /*1cd0*/  @P0 IMAD.WIDE R6, R91, 0x4, R6 ;  /* 0x000000045b060825 */ /* 0x002fca00078e0206 */
[----:B------:R-:W2:Y:S04]  /*1ce0*/  @P0 LDG.E R0, desc[UR44][R6.64] ;  /* 0x0000002c06000981 */ /* 0x000ea8000c1e1900 */
[----:B------:R-:W2:Y:S01]  /*1cf0*/  @P0 LDG.E R3, desc[UR44][R6.64+0x4] ;  /* 0x0000042c06030981 */ /* 0x000ea2000c1e1900 */
[----:B0-----:R-:W-:Y:S02]  /*1d00*/  @P1 IMAD.WIDE R8, R91, 0x4, R4 ;  /* 0x000000045b081825 */ /* 0x001fe400078e0204 */
[----:B------:R-:W0:Y:S02]  /*1d10*/  LDC R4, c[0x0][0x448] ;  /* 0x00011200ff047b82 */ /* 0x000e240000000800 */
[----:B-----5:R-:W-:-:S06]  /*1d20*/  IMAD.MOV.U32 R32, RZ, RZ, R19 ;  /* 0x000000ffff207224 */ /* 0x020fcc00078e0013 */
[----:B------:R1:W5:Y:S01]  /*1d30*/  @P1 LDG.E R32, desc[UR44][R8.64] ;  /* 0x0000002c08201981 */ /* 0x000362000c1e1900 */
[----:B------:R-:W-:Y:S02]  /*1d40*/  IMAD.SHL.U32 R164, R89, 0x40, RZ ;  /* 0x0000004059a47824 */ /* 0x000fe400078e00ff */
[----:B------:R-:W-:Y:S01]  /*1d50*/  IMAD.IADD R13, R19, 0x1, -R10 ;  /* 0x00000001130d7824 */ /* 0x000fe200078e0a0a */
[----:B0-----:R-:W-:Y:S02]  /*1d60*/  ISETP.NE.AND P1, PT, R4, 0x1, PT ;  /* 0x000000010400780c */ /* 0x001fe40003f25270 */
[----:B------:R-:W0:Y:S11]  /*1d70*/  LDC.64 R4, c[0x0][0xad8] ;  /* 0x0002b600ff047b82 */ /* 0x000e360000000a00 */
[----:B------:R-:W3:Y:S08]  /*1d80*/  @P1 LDC R11, c[0x0][0x44c] ;  /* 0x00011300ff0b1b82 */ /* 0x000ef00000000800 */
[----:B------:R-:W4:Y:S01]  /*1d90*/  @P1 LDC R12, c[0x0][0x450] ;  /* 0x00011400ff0c1b82 */ /* 0x000f220000000800 */
[----:B0-----:R-:W-:Y:S01]  /*1da0*/  ISETP.GE.AND P2, PT, R5, 0x1, PT ;  /* 0x000000010500780c */ /* 0x001fe20003f46270 */
[----:B--2---:R-:W-:-:S02]  /*1db0*/  @P0 IMAD.IADD R38, R3, 0x1, -R0 ;  /* 0x0000000103260824 */ /* 0x004fc400078e0a00 */
[----:B------:R-:W-:Y:S02]  /*1dc0*/  VIADD R0, R164, 0x3f ;  /* 0x0000003fa4007836 */ /* 0x000fe40000000000 */
[----:B------:R-:W-:Y:S02]  /*1dd0*/  IMAD.IADD R25, R13, 0x1, R38 ;  /* 0x000000010d197824 */ /* 0x000fe400078e0226 */
[----:B---3--:R-:W-:-:S03]  /*1de0*/  @P1 IMAD.HI.U32 R3, R0, R11, RZ ;  /* 0x0000000b00031227 */ /* 0x008fc600078e00ff */
        /* <DEDUP_REMOVED lines=21> */
.L_x_3606:
[----:B------:R-:W-:-:S13]  /*1f40*/  ISETP.NE.AND P0, PT, R5, 0x1, PT ;  /* 0x000000010500780c */ /* 0x000fda0003f05270 */
[----:B------:R-:W0:Y:S02]  /*1f50*/  @P0 LDC.64 R6, c[0x0][0xae0] ;  /* 0x0002b800ff060b82 */ /* 0x000e240000000a00 */
[----:B0-----:R-:W-:-:S05]  /*1f60*/  @P0 IMAD.HI.U32 R6, R0, R6, RZ ;  /* 0x0000000600060227 */ /* 0x001fca00078e00ff */
[----:B------:R-:W-:-:S07]  /*1f70*/  @P0 SHF.R.U32.HI R0, RZ, R7, R6 ;  /* 0x00000007ff000219 */ /* 0x000fce0000011606 */
.L_x_3607:
[----:B------:R-:W-:Y:S05]  /*1f80*/  BSYNC B0 ;  /* 0x0000000000007941 */ /* 0x000fea0003800000 */
.L_x_3605:
[----:B------:R-:W-:-:S05]  /*1f90*/  IMAD R3, R0, R5, R5 ;  /* 0x0000000500037224 */ /* 0x000fca00078e0205 */
[----:B------:R-:W-:-:S07]  /*1fa0*/  VIMNMX R4, R4, R3, PT ;  /* 0x0000000304047248 */ /* 0x000fce0003fe0100 */
.L_x_3604:
[----:B------:R-:W0:Y:S01]  /*1fb0*/  @P1 LDC R7, c[0x0][0x44c] ;  /* 0x00011300ff071b82 */ /* 0x000e220000000800 */
[----:B------:R-:W-:Y:S01]  /*1fc0*/  VIADD R4, R4, 0x3f ;  /* 0x0000003f04047836 */ /* 0x000fe20000000000 */
[----:B------:R-:W-:Y:S01]  /*1fd0*/  ULDC UR4, c[0x0][0xad4] ;  /* 0x0002b50000047ab9 */ /* 0x000fe20000000800 */
[----:B------:R-:W-:-:S03]  /*1fe0*/  IMAD.IADD R200, R25, 0x1, -R24 ;  /* 0x0000000119c87824 */ /* 0x000fc600078e0a18 */
[----:B------:R-:W-:Y:S02]  /*1ff0*/  SHF.R.S32.HI R3, RZ, 0x1f, R4 ;  /* 0x0000001fff037819 */ /* 0x000fe40000011404 */
[----:B------:R-:W1:Y:S02]  /*2000*/  @P1 LDC R9, c[0x0][0x450] ;  /* 0x00011400ff091b82 */ /* 0x000e640000000800 */
[----:B------:R-:W-:Y:S01]  /*2010*/  LEA.HI R3, R3, R4, RZ, 0x6 ;  /* 0x0000000403037211 */ /* 0x000fe200078f30ff */
[----:B0-----:R-:W-:-:S04]  /*2020*/  @P1 IMAD.HI.U32 R0, R164, R7, RZ ;  /* 0x00000007a4001227 */ /* 0x001fc800078e00ff */
[----:B------:R-:W-:Y:S01]  /*2030*/  IMAD.MOV.U32 R7, RZ, RZ, R164 ;  /* 0x000000ffff077224 */ /* 0x000fe200078e00a4 */
[----:B-1----:R-:W-:Y:S02]  /*2040*/  @P1 SHF.R.U32.HI R7, RZ, R9, R0 ;  /* 0x00000009ff071219 */ /* 0x002fe40000011600 */
[----:B------:R-:W-:-:S03]  /*2050*/  SHF.R.S32.HI R0, RZ, 0x6, R3 ;  /* 0x00000006ff007819 */ /* 0x000fc60000011403 */
[----:B------:R-:W-:Y:S01]  /*2060*/  IMAD.IADD R3, R200, 0x1, R7 ;  /* 0x00000001c8037824 */ /* 0x000fe200078e0207 */
        /* <DEDUP_REMOVED lines=13> */
.L_x_3610:
[----:B------:R-:W-:-:S13]  /*2140*/  ISETP.NE.AND P0, PT, R5, 0x1, PT ;  /* 0x000000010500780c */ /* 0x000fda0003f05270 */
[----:B------:R-:W0:Y:S02]  /*2150*/  @P0 LDC.64 R6, c[0x0][0xae0] ;  /* 0x0002b800ff060b82 */ /* 0x000e240000000a00 */
[----:B0-----:R-:W-:-:S05]  /*2160*/  @P0 IMAD.HI.U32 R6, R3, R6, RZ ;  /* 0x0000000603060227 */ /* 0x001fca00078e00ff */
[----:B------:R-:W-:-:S07]  /*2170*/  @P0 SHF.R.U32.HI R3, RZ, R7, R6 ;  /* 0x00000007ff030219 */ /* 0x000fce0000011606 */
.L_x_3611:
[----:B------:R-:W-:Y:S05]  /*2180*/  BSYNC B0 ;  /* 0x0000000000007941 */ /* 0x000fea0003800000 */
.L_x_3609:
[----:B------:R-:W-:-:S05]  /*2190*/  IMAD R3, R3, R5, RZ ;  /* 0x0000000503037224 */ /* 0x000fca00078e02ff */
[----:B------:R-:W-:-:S07]  /*21a0*/  VIMNMX R0, R0, R3, !PT ;  /* 0x0000000300007248 */ /* 0x000fce0007fe0100 */
.L_x_3608:
        /* <DEDUP_REMOVED lines=41> */
.L_x_3613:
[----:B------:R-:W-:Y:S05]  /*2440*/  BSYNC B0 ;  /* 0x0000000000007941 */ /* 0x000fea0003800000 */
.L_x_3612:
[----:B------:R-:W-:-:S05]  /*2450*/  IMAD R0, R194, R3, R9 ;  /* 0x00000003c2007224 */ /* 0x000fca00078e0209 */
        /* <DEDUP_REMOVED lines=11> */
[----:B------:R-:W-:Y:S02]  /*2510*/  @P0 SHF.R.S32.HI R36, RZ, 0x6, R0 ;  /* 0x00000006ff240819 */ /* 0x000fe40000011400 */
[----:B------:R-:W-:Y:S02]  /*2520*/  PLOP3.LUT P0, PT, PT, PT, PT, 0x80, 0x0 ;  /* 0x000000000000781c */ /* 0x000fe40003f0f070 */
        /* <DEDUP_REMOVED lines=22> */
.L_x_3616:
[----:B------:R-:W-:Y:S05]  /*2690*/  BSYNC B6 ;  /* 0x0000000000067941 */ /* 0x000fea0003800000 */
.L_x_3615:
        /* <DEDUP_REMOVED lines=20> */
.L_x_3618:
[----:B------:R-:W-:Y:S05]  /*27e0*/  BSYNC B6 ;  /* 0x0000000000067941 */ /* 0x000fea0003800000 */
.L_x_3617:
[----:B------:R-:W-:Y:S01]  /*27f0*/  ULDC.64 UR4, c[0x0][0xaf0] ;  /* 0x0002bc0000047ab9 */ /* 0x000fe20000000a00 */
[----:B------:R-:W0:Y:S01]  /*2800*/  LDC R9, c[0x0][0x3f4] ;  /* 0x0000fd00ff097b82 */ /* 0x000e220000000800 */
[----:B------:R-:W-:Y:S01]  /*2810*/  ISETP.NE.U32.AND P0, PT, RZ, UR4, PT ;  /* 0x00000004ff007c0c */ /* 0x000fe2000bf05070 */
[----:B------:R-:W-:Y:S01]  /*2820*/  IMAD.IADD R21, R18, 0x1, R19 ;  /* 0x0000000112157824 */ /* 0x000fe200078e0213 */
[----:B------:R-:W-:Y:S01]  /*2830*/  SHF.R.S32.HI R23, RZ, 0x1f, R22 ;  /* 0x0000001fff177819 */ /* 0x000fe20000011416 */
[----:B------:R-:W-:Y:S01]  /*2840*/  ULDC.64 UR6, c[0x0][0xb00] ;  /* 0x0002c00000067ab9 */ /* 0x000fe20000000a00 */
[----:B------:R-:W-:Y:S01]  /*2850*/  ISETP.NE.AND.EX P0, PT, RZ, UR5, PT, P0 ;  /* 0x00000005ff007c0c */ /* 0x000fe2000bf05300 */
[----:B------:R-:W-:-:S12]  /*2860*/  ULDC.64 UR4, c[0x0][0x300] ;  /* 0x0000c00000047ab9 */ /* 0x000fd80000000a00 */
[----:B------:R-:W1:Y:S02]  /*2870*/  @P0 LDC.64 R4, c[0x0][0xaf0] ;  /* 0x0002bc00ff040b82 */ /* 0x000e640000000a00 */
[----:B-1----:R-:W-:-:S05]  /*2880*/  @P0 IMAD.WIDE R4, R91, 0x4, R4 ;  /* 0x000000045b040825 */ /* 0x002fca00078e0204 */
[----:B------:R1:W2:Y:S01]  /*2890*/  @P0 LDG.E R91, desc[UR44][R4.64] ;  /* 0x0000002c045b0981 */ /* 0x0002a2000c1e1900 */
[----:B------:R-:W-:Y:S02]  /*28a0*/  SHF.R.S32.HI R7, RZ, 0x1f, R21 ;  /* 0x0000001fff077819 */ /* 0x000fe40000011415 */
[----:B0-----:R-:W-:Y:S02]  /*28b0*/  ISETP.GE.AND P1, PT, R22, R9, PT ;  /* 0x000000091600720c */ /* 0x001fe40003f26270 */
[----:B------:R-:W-:Y:S01]  /*28c0*/  ISETP.NE.U32.AND P0, PT, RZ, UR6, PT ;  /* 0x00000006ff007c0c */ /* 0x000fe2000bf05070 */
[----:B------:R-:W-:Y:S01]  /*28d0*/  IMAD R0, R7, UR4, RZ ;  /* 0x0000000407007c24 */ /* 0x000fe2000f8e02ff */
[----:B------:R-:W-:Y:S02]  /*28e0*/  SHF.R.S32.HI R44, RZ, 0x1f, R152 ;  /* 0x0000001fff2c7819 */ /* 0x000fe40000011498 */
[----:B------:R-:W-:Y:S01]  /*28f0*/  ISETP.NE.AND.EX P0, PT, RZ, UR7, PT, P0 ;  /* 0x00000007ff007c0c */ /* 0x000fe2000bf05300 */
[----:B-1----:R-:W-:Y:S01]  /*2900*/  IMAD.WIDE.U32 R4, R21, UR4, RZ ;  /* 0x0000000415047c25 */ /* 0x002fe2000f8e00ff */
[----:B------:R-:W-:-:S03]  /*2910*/  ULDC.64 UR6, c[0x0][0x338] ;  /* 0x0000ce0000067ab9 */ /* 0x000fc60000000a00 */
[----:B------:R-:W-:Y:S01]  /*2920*/  IMAD R3, R21, UR5, R0 ;  /* 0x0000000515037c24 */ /* 0x000fe2000f8e0200 */
[----:B------:R-:W-:Y:S02]  /*2930*/  ULDC.64 UR4, c[0x0][0x330] ;  /* 0x0000cc0000047ab9 */ /* 0x000fe40000000a00 */
[----:B------:R-:W-:-:S04]  /*2940*/  IMAD.WIDE.U32 R26, R166, UR4, R22 ;  /* 0x00000004a61a7c25 */ /* 0x000fc8000f8e0016 */
[----:B------:R-:W-:Y:S01]  /*2950*/  IMAD.IADD R5, R5, 0x1, R3 ;  /* 0x0000000105057824 */ /* 0x000fe200078e0203 */
[----:B------:R-:W-:Y:S01]  /*2960*/  SEL R3, R9, RZ, P1 ;  /* 0x000000ff09037207 */ /* 0x000fe20000800000 */
[C---:B------:R-:W-:Y:S01]  /*2970*/  IMAD R27, R166.reuse, UR5, R27 ;  /* 0x00000005a61b7c24 */ /* 0x040fe2000f8e021b */
[----:B------:R-:W-:Y:S02]  /*2980*/  ULDC.64 UR4, c[0x0][0x308] ;  /* 0x0000c20000047ab9 */ /* 0x000fe40000000a00 */
[----:B------:R-:W-:-:S04]  /*2990*/  IMAD.WIDE.U32 R4, R166, UR4, R4 ;  /* 0x00000004a6047c25 */ /* 0x000fc8000f8e0004 */
[----:B------:R-:W-:Y:S02]  /*29a0*/  IMAD.IADD R3, R22, 0x1, R3 ;  /* 0x0000000116037824 */ /* 0x000fe400078e0203 */
[----:B------:R-:W-:Y:S01]  /*29b0*/  IMAD R5, R166, UR5, R5 ;  /* 0x00000005a6057c24 */ /* 0x000fe2000f8e0205 */
[----:B------:R-:W-:Y:S01]  /*29c0*/  ULDC.64 UR4, c[0x0][0x310] ;  /* 0x0000c40000047ab9 */ /* 0x000fe20000000a00 */
[----:B--2---:R-:W-:Y:S02]  /*29d0*/  SHF.R.S32.HI R0, RZ, 0x1f, R91 ;  /* 0x0000001fff007819 */ /* 0x004fe4000001145b */
[----:B------:R-:W-:Y:S02]  /*29e0*/  SEL R91, R91, RZ, !P0 ;  /* 0x000000ff5b5b7207 */ /* 0x000fe40004000000 */
[----:B------:R-:W-:Y:S02]  /*29f0*/  SEL R6, R0, RZ, !P0 ;  /* 0x000000ff00067207 */ /* 0x000fe40004000000 */
[----:B------:R-:W-:Y:S01]  /*2a00*/  SHF.R.S32.HI R0, RZ, 0x1f, R3 ;  /* 0x0000001fff007819 */ /* 0x000fe20000011403 */
[----:B------:R-:W-:Y:S01]  /*2a10*/  IMAD.WIDE.U32 R18, R91, UR4, R4 ;  /* 0x000000045b127c25 */ /* 0x000fe2000f8e0004 */
[----:B------:R-:W-:-:S02]  /*2a20*/  IADD3 R20, P0, R152, R21, RZ ;  /* 0x0000001598147210 */ /* 0x000fc40007f1e0ff */
[----:B------:R-:W-:Y:S01]  /*2a30*/  LEA.HI R0, R0, R3, RZ, 0x3 ;  /* 0x0000000300007211 */ /* 0x000fe200078f18ff */
[C---:B------:R-:W-:Y:S02]  /*2a40*/  IMAD R8, R6.reuse, UR4, RZ ;  /* 0x0000000406087c24 */ /* 0x040fe4000f8e02ff */
[----:B------:R-:W-:Y:S01]  /*2a50*/  IMAD R6, R6, UR6, RZ ;  /* 0x0000000606067c24 */ /* 0x000fe2000f8e02ff */
[----:B------:R-:W-:Y:S01]  /*2a60*/  SHF.R.S32.HI R39, RZ, 0x3, R0 ;  /* 0x00000003ff277819 */ /* 0x000fe20000011400 */
[C---:B------:R-:W-:Y:S02]  /*2a70*/  IMAD R3, R91.reuse, UR5, R8 ;  /* 0x000000055b037c24 */ /* 0x040fe4000f8e0208 */
[----:B------:R-:W-:-:S04]  /*2a80*/  IMAD.WIDE.U32 R26, R91, UR6, R26 ;  /* 0x000000065b1a7c25 */ /* 0x000fc8000f8e001a */
[----:B------:R-:W-:Y:S02]  /*2a90*/  IMAD R91, R91, UR7, R6 ;  /* 0x000000075b5b7c24 */ /* 0x000fe4000f8e0206 */
[----:B------:R-:W-:Y:S02]  /*2aa0*/  IMAD.X R21, R7, 0x1, R44, P0 ;  /* 0x0000000107157824 */ /* 0x000fe400000e062c */
[----:B------:R-:W-:Y:S02]  /*2ab0*/  IMAD.IADD R3, R19, 0x1, R3 ;  /* 0x0000000113037824 */ /* 0x000fe400078e0203 */
[----:B------:R-:W-:-:S07]  /*2ac0*/  IMAD.IADD R0, R27, 0x1, R91 ;  /* 0x000000011b007824 */ /* 0x000fce00078e025b */
.L_x_3648:
[----:B----4-:R-:W0:Y:S01]  /*2ad0*/  LDC.64 R14, c[0x0][0x300] ;  /* 0x0000c000ff0e7b82 */ /* 0x010e220000000a00 */
[----:B------:R-:W-:Y:S01]  /*2ae0*/  VIADD R36, R36, 0xffffffff ;  /* 0xffffffff24247836 */ /* 0x000fe20000000000 */
[----:B------:R-:W-:Y:S05]  /*2af0*/  YIELD ;  /* 0x0000000000007946 */ /* 0x000fea0003800000 */
[----:B---3--:R-:W-:Y:S01]  /*2b00*/  SHF.R.S32.HI R31, RZ, 0x1f, R36 ;  /* 0x0000001fff1f7819 */ /* 0x008fe20000011424 */
[----:B-1----:R-:W1:Y:S01]  /*2b10*/  LDC R43, c[0x0][0x3f4] ;  /* 0x0000fd00ff2b7b82 */ /* 0x002e620000000800 */
[----:B------:R-:W-:Y:S01]  /*2b20*/  IMAD.MOV.U32 R8, RZ, RZ, R22 ;  /* 0x000000ffff087224 */ /* 0x000fe200078e0016 */
[----:B------:R-:W-:Y:S01]  /*2b30*/  BSSY B0, `(.L_x_3619) ;  /* 0x00001b8000007945 */ /* 0x000fe20003800000 */
[----:B------:R-:W-:-:S02]  /*2b40*/  IMAD.MOV.U32 R9, RZ, RZ, R23 ;  /* 0x000000ffff097224 */ /* 0x000fc400078e0017 */
[----:B------:R-:W-:Y:S02]  /*2b50*/  IMAD.SHL.U32 R30, R157, 0x40, RZ ;  /* 0x000000409d1e7824 */ /* 0x000fe400078e00ff */
[----:B--2---:R-:W-:Y:S01]  /*2b60*/  IMAD.SHL.U32 R49, R153, 0x1000, RZ ;  /* 0x0000100099317824 */ /* 0x004fe200078e00ff */
[----:B------:R-:W2:Y:S02]  /*2b70*/  LDC.64 R34, c[0x0][0x2e8] ;  /* 0x0000ba00ff227b82 */ /* 0x000ea40000000a00 */
[----:B------:R-:W-:-:S04]  /*2b80*/  LOP3.LUT R30, R30, 0x1c0, RZ, 0xc0, !PT ;  /* 0x000001c01e1e7812 */ /* 0x000fc800078ec0ff */
[----:B------:R-:W-:Y:S01]  /*2b90*/  LOP3.LUT R46, R30, 0x18, R22, 0xf8, !PT ;  /* 0x000000181e2e7812 */ /* 0x000fe200078ef816 */
[-C--:B0-----:R-:W-:Y:S01]  /*2ba0*/  IMAD R4, R31, R14.reuse, RZ ;  /* 0x0000000e1f047224 */ /* 0x081fe200078e02ff */
[----:B------:R-:W-:Y:S01]  /*2bb0*/  SHF.R.U32.HI R28, RZ, 0x3, R30 ;  /* 0x00000003ff1c7819 */ /* 0x000fe2000001161e */
[-C--:B------:R-:W-:Y:S02]  /*2bc0*/  IMAD R29, R44, R14.reuse, RZ ;  /* 0x0000000e2c1d7224 */ /* 0x080fe400078e02ff */
[C---:B------:R-:W-:Y:S02]  /*2bd0*/  IMAD R11, R36.reuse, R15, R4 ;  /* 0x0000000f240b7224 */ /* 0x040fe400078e0204 */
[----:B------:R-:W-:-:S04]  /*2be0*/  IMAD.WIDE.U32 R4, R36, R14, RZ ;  /* 0x0000000e24047225 */ /* 0x000fc800078e00ff */
[C---:B------:R-:W-:Y:S02]  /*2bf0*/  IMAD R29, R152.reuse, R15, R29 ;  /* 0x0000000f981d7224 */ /* 0x040fe400078e021d */
[----:B------:R-:W-:-:S04]  /*2c00*/  IMAD.WIDE.U32 R6, R152, R14, R8 ;  /* 0x0000000e98067225 */ /* 0x000fc800078e0008 */
[----:B------:R-:W-:Y:S02]  /*2c10*/  IMAD.SHL.U32 R40, R4, 0x40, RZ ;  /* 0x0000004004287824 */ /* 0x000fe400078e00ff */
[----:B------:R-:W-:Y:S02]  /*2c20*/  IMAD.IADD R11, R5, 0x1, R11 ;  /* 0x00000001050b7824 */ /* 0x000fe400078e020b */
[----:B------:R-:W-:Y:S01]  /*2c30*/  IMAD.IADD R5, R7, 0x1, R29 ;  /* 0x0000000107057824 */ /* 0x000fe200078e021d */
[----:B------:R-:W-:Y:S01]  /*2c40*/  IADD3 R6, P0, P2, R40, R6, R18 ;  /* 0x0000000628067210 */ /* 0x000fe20007a1e012 */
[----:B------:R-:W-:Y:S01]  /*2c50*/  IMAD.SHL.U32 R15, R165, 0x200, RZ ;  /* 0x00000200a50f7824 */ /* 0x000fe200078e00ff */
[----:B------:R-:W-:Y:S02]  /*2c60*/  SHF.L.U64.HI R41, R4, 0x6, R11 ;  /* 0x0000000604297819 */ /* 0x000fe4000001020b */
[----:B--2---:R-:W-:Y:S02]  /*2c70*/  LEA R12, P3, R6, R34, 0x1 ;  /* 0x00000022060c7211 */ /* 0x004fe400078608ff */
[----:B------:R-:W-:-:S02]  /*2c80*/  IADD3.X R4, R41, R5, R3, P0, P2 ;  /* 0x0000000529047210 */ /* 0x000fc400007e4403 */
[----:B-1----:R-:W-:Y:S02]  /*2c90*/  ISETP.GE.AND P0, PT, R43, 0x1, PT ;  /* 0x000000012b00780c */ /* 0x002fe40003f06270 */
[----:B------:R-:W-:Y:S02]  /*2ca0*/  LOP3.LUT R46, R15, R46, R28, 0xf6, !PT ;  /* 0x0000002e0f2e7212 */ /* 0x000fe400078ef61c */
[----:B------:R-:W-:Y:S02]  /*2cb0*/  LEA.HI.X R13, R6, R35, R4, 0x1, P3 ;  /* 0x00000023060d7211 */ /* 0x000fe400018f0c04 */
[----:B------:R-:W-:Y:S01]  /*2cc0*/  ISETP.GT.AND P2, PT, R36, R37, PT ;  /* 0x000000252400720c */ /* 0x000fe20003f44270 */
[----:B------:R-:W-:-:S04]  /*2cd0*/  IMAD.IADD R5, R46, 0x1, R49 ;  /* 0x000000012e057824 */ /* 0x000fc800078e0231 */
[----:B------:R-:W-:Y:S02]  /*2ce0*/  IMAD R42, R5, 0x2, R2 ;  /* 0x00000002052a7824 */ /* 0x000fe400078e0202 */
[----:B------:R-:W-:Y:S06]  /*2cf0*/  @!P0 BRA `(.L_x_3620) ;  /* 0x0000001400f88947 */ /* 0x000fec0003800000 */
[----:B------:R-:W0:Y:S01]  /*2d00*/  LDC.64 R4, c[0x0][0x3f8] ;  /* 0x0000fe00ff047b82 */ /* 0x000e220000000a00 */
[----:B------:R-:W-:Y:S02]  /*2d10*/  ULDC.U8 UR4, c[0x0][0x410] ;  /* 0x0001040000047ab9 */ /* 0x000fe40000000000 */
[----:B------:R-:W-:Y:S01]  /*2d20*/  ISETP.NE.AND P0, PT, RZ, UR4, PT ;  /* 0x00000004ff007c0c */ /* 0x000fe2000bf05270 */
[-C--:B0-----:R-:W-:Y:S02]  /*2d30*/  IMAD R10, R31, R4.reuse, RZ ;  /* 0x000000041f0a7224 */ /* 0x081fe400078e02ff */
[----:B------:R-:W-:-:S04]  /*2d40*/  IMAD.WIDE.U32 R6, R36, R4, RZ ;  /* 0x0000000424067225 */ /* 0x000fc800078e00ff */
[----:B------:R-:W-:Y:S02]  /*2d50*/  IMAD R11, R36, R5, R10 ;  /* 0x00000005240b7224 */ /* 0x000fe400078e020a */
[----:B------:R-:W-:Y:S02]  /*2d60*/  IMAD.SHL.U32 R53, R6, 0x40, RZ ;  /* 0x0000004006357824 */ /* 0x000fe400078e00ff */
[----:B------:R-:W-:-:S05]  /*2d70*/  IMAD.IADD R7, R7, 0x1, R11 ;  /* 0x0000000107077824 */ /* 0x000fca00078e020b */
[----:B------:R-:W-:Y:S01]  /*2d80*/  SHF.L.U64.HI R51, R6, 0x6, R7 ;  /* 0x0000000606337819 */ /* 0x000fe20000010207 */
[----:B------:R-:W-:Y:S06]  /*2d90*/  @!P0 BRA `(.L_x_3621) ;  /* 0x0000000800d88947 */ /* 0x000fec0003800000 */
[----:B------:R-:W0:Y:S01]  /*2da0*/  LDC.64 R6, c[0x0][0x408] ;  /* 0x00010200ff067b82 */ /* 0x000e220000000a00 */
[----:B------:R-:W-:Y:S01]  /*2db0*/  IMAD R47, R36, -0x40, R38 ;  /* 0xffffffc0242f7824 */ /* 0x000fe200078e0226 */
[----:B------:R-:W-:Y:S01]  /*2dc0*/  BSSY B1, `(.L_x_3622) ;  /* 0x0000030000017945 */ /* 0x000fe20003800000 */
[----:B------:R-:W-:Y:S02]  /*2dd0*/  CS2R R10, SRZ ;  /* 0x00000000000a7805 */ /* 0x000fe4000001ff00 */
[----:B------:R-:W-:Y:S02]  /*2de0*/  CS2R R28, SRZ ;  /* 0x00000000001c7805 */ /* 0x000fe4000001ff00 */
[----:B------:R-:W-:Y:S02]  /*2df0*/  CS2R R8, SRZ ;  /* 0x0000000000087805 */ /* 0x000fe4000001ff00 */
[----:B------:R-:W-:Y:S02]  /*2e00*/  VIMNMX R47, R47, 0x40, PT ;  /* 0x000000402f2f7848 */ /* 0x000fe40003fe0100 */
[----:B------:R-:W-:-:S02]  /*2e10*/  CS2R R14, SRZ ;  /* 0x00000000000e7805 */ /* 0x000fc4000001ff00 */
[----:B------:R-:W-:Y:S01]  /*2e20*/  ISETP.GE.AND P0, PT, R152, R47, PT ;  /* 0x0000002f9800720c */ /* 0x000fe20003f06270 */
[----:B0-----:R-:W-:-:S04]  /*2e30*/  IMAD R30, R31, R6, RZ ;  /* 0x000000061f1e7224 */ /* 0x001fc800078e02ff */
[----:B------:R-:W-:-:S08]  /*2e40*/  IMAD R35, R36, R7, R30 ;  /* 0x0000000724237224 */ /* 0x000fd000078e021e */
[----:B------:R-:W-:Y:S05]  /*2e50*/  @P0 BRA `(.L_x_3623) ;  /* 0x0000000000980947 */ /* 0x000fea0003800000 */
[----:B------:R-:W-:Y:S01]  /*2e60*/  SHF.R.S32.HI R155, RZ, 0x1f, R154 ;  /* 0x0000001fff9b7819 */ /* 0x000fe2000001149a */
[C---:B------:R-:W-:Y:S01]  /*2e70*/  IMAD R8, R44.reuse, R6, RZ ;  /* 0x000000062c087224 */ /* 0x040fe200078e02ff */
[----:B-----5:R-:W-:Y:S01]  /*2e80*/  SHF.R.S32.HI R31, RZ, 0x1f, R32 ;  /* 0x0000001fff1f7819 */ /* 0x020fe20000011420 */
[----:B------:R-:W-:Y:S01]  /*2e90*/  IMAD R10, R44, R4, RZ ;  /* 0x000000042c0a7224 */ /* 0x000fe200078e02ff */
[----:B------:R-:W-:Y:S01]  /*2ea0*/  ISETP.GE.AND P3, PT, R154, R43, PT ;  /* 0x0000002b9a00720c */ /* 0x000fe20003f66270 */
[----:B------:R-:W-:Y:S01]  /*2eb0*/  IMAD R45, R152, R7, R8 ;  /* 0x00000007982d7224 */ /* 0x000fe200078e0208 */
[----:B------:R-:W-:Y:S01]  /*2ec0*/  ISETP.GE.AND P5, PT, R162, R43, PT ;  /* 0x0000002ba200720c */ /* 0x000fe20003fa6270 */
[C---:B------:R-:W-:Y:S01]  /*2ed0*/  IMAD.WIDE.U32 R8, R152.reuse, R6, R154 ;  /* 0x0000000698087225 */ /* 0x040fe200078e009a */
[----:B------:R-:W-:Y:S01]  /*2ee0*/  ULDC.64 UR4, c[0x0][0x3e8] ;  /* 0x0000fa0000047ab9 */ /* 0x000fe20000000a00 */
[----:B------:R-:W-:Y:S02]  /*2ef0*/  ULDC.64 UR6, c[0x0][0x400] ;  /* 0x0001000000067ab9 */ /* 0x000fe40000000a00 */
[----:B------:R-:W-:-:S02]  /*2f00*/  IMAD R41, R152, R5, R10 ;  /* 0x0000000598297224 */ /* 0x000fc400078e020a */
[----:B------:R-:W-:Y:S02]  /*2f10*/  IMAD R30, R31, R6, RZ ;  /* 0x000000061f1e7224 */ /* 0x000fe400078e02ff */
[----:B------:R-:W-:-:S04]  /*2f20*/  IMAD.WIDE.U32 R10, R152, R4, R154 ;  /* 0x00000004980a7225 */ /* 0x000fc800078e009a */
[----:B------:R-:W-:Y:S02]  /*2f30*/  IMAD.IADD R9, R9, 0x1, R45 ;  /* 0x0000000109097824 */ /* 0x000fe400078e022d */
[C---:B------:R-:W-:Y:S02]  /*2f40*/  IMAD R45, R32.reuse, R7, R30 ;  /* 0x00000007202d7224 */ /* 0x040fe400078e021e */
[----:B------:R-:W-:Y:S02]  /*2f50*/  IMAD.IADD R7, R11, 0x1, R41 ;  /* 0x000000010b077824 */ /* 0x000fe400078e0229 */
[----:B------:R-:W-:Y:S02]  /*2f60*/  IMAD R11, R31, R4, RZ ;  /* 0x000000041f0b7224 */ /* 0x000fe400078e02ff */
[----:B------:R-:W-:-:S04]  /*2f70*/  IMAD.WIDE.U32 R8, R32, R6, R8 ;  /* 0x0000000620087225 */ /* 0x000fc800078e0008 */
[----:B------:R-:W-:-:S04]  /*2f80*/  IMAD.WIDE.U32 R30, R36, R6, RZ ;  /* 0x00000006241e7225 */ /* 0x000fc800078e00ff */
[----:B------:R-:W-:Y:S01]  /*2f90*/  IMAD.MOV.U32 R6, RZ, RZ, R10 ;  /* 0x000000ffff067224 */ /* 0x000fe200078e000a */
[----:B------:R-:W-:Y:S01]  /*2fa0*/  LEA R8, P4, R30, R8, 0x6 ;  /* 0x000000081e087211 */ /* 0x000fe200078830ff */
[C---:B------:R-:W-:Y:S02]  /*2fb0*/  IMAD R11, R32.reuse, R5, R11 ;  /* 0x00000005200b7224 */ /* 0x040fe400078e020b */
[----:B------:R-:W-:-:S04]  /*2fc0*/  IMAD.WIDE.U32 R6, R32, R4, R6 ;  /* 0x0000000420067225 */ /* 0x000fc800078e0006 */
[----:B------:R-:W-:Y:S01]  /*2fd0*/  IMAD.IADD R5, R9, 0x1, R45 ;  /* 0x0000000109057824 */ /* 0x000fe200078e022d */
[----:B------:R-:W-:Y:S01]  /*2fe0*/  IADD3 R9, P6, R53, R6, RZ ;  /* 0x0000000635097210 */ /* 0x000fe20007fde0ff */
[----:B------:R-:W-:-:S03]  /*2ff0*/  IMAD.IADD R31, R31, 0x1, R35 ;  /* 0x000000011f1f7824 */ /* 0x000fc600078e0223 */
[----:B------:R-:W-:Y:S02]  /*3000*/  IADD3.X R10, R51, R7, R11, P6, !PT ;  /* 0x00000007330a7210 */ /* 0x000fe400037fe40b */
[----:B------:R-:W-:Y:S02]  /*3010*/  LEA.HI.X R31, R30, R5, R31, 0x6, P4 ;  /* 0x000000051e1f7211 */ /* 0x000fe400020f341f */
[C---:B------:R-:W-:Y:S02]  /*3020*/  LEA R4, P6, R9.reuse, UR4, 0x1 ;  /* 0x0000000409047c11 */ /* 0x040fe4000f8c08ff */
[----:B------:R-:W-:Y:S02]  /*3030*/  LEA R6, P4, R8, UR6, 0x1 ;  /* 0x0000000608067c11 */ /* 0x000fe4000f8808ff */
[----:B------:R-:W-:Y:S02]  /*3040*/  LEA.HI.X R5, R9, UR5, R10, 0x1, P6 ;  /* 0x0000000509057c11 */ /* 0x000fe4000b0f0c0a */
[----:B------:R-:W-:-:S02]  /*3050*/  CS2R R10, SRZ ;  /* 0x00000000000a7805 */ /* 0x000fc4000001ff00 */
[----:B------:R-:W-:Y:S02]  /*3060*/  LEA.HI.X R7, R8, UR7, R31, 0x1, P4 ;  /* 0x0000000708077c11 */ /* 0x000fe4000a0f0c1f */
[----:B------:R-:W-:Y:S01]  /*3070*/  CS2R R8, SRZ ;  /* 0x0000000000087805 */ /* 0x000fe2000001ff00 */
[----:B------:R0:W5:Y:S04]  /*3080*/  @!P3 LDG.E.64 R28, desc[UR44][R4.64] ;  /* 0x0000002c041cb981 */ /* 0x000168000c1e1b00 */
[----:B------:R0:W5:Y:S04]  /*3090*/  @!P5 LDG.E.64 R10, desc[UR44][R4.64+0x20] ;  /* 0x0000202c040ad981 */ /* 0x000168000c1e1b00 */
[----:B------:R0:W5:Y:S04]  /*30a0*/  @!P3 LDG.E.64 R14, desc[UR44][R6.64] ;  /* 0x0000002c060eb981 */ /* 0x000168000c1e1b00 */
[----:B------:R0:W5:Y:S02]  /*30b0*/  @!P5 LDG.E.64 R8, desc[UR44][R6.64+0x20] ;  /* 0x0000202c0608d981 */ /* 0x000164000c1e1b00 */
.L_x_3623:
[----:B------:R-:W-:Y:S05]  /*30c0*/  BSYNC B1 ;  /* 0x0000000000017941 */ /* 0x000fea0003800000 */
.L_x_3622:
[----:B------:R-:W-:Y:S01]  /*30d0*/  UISETP.NE.AND UP0, UPT, UR39, URZ, UPT ;  /* 0x0000003f2700728c */ /* 0x000fe2000bf05270 */
        /* <DEDUP_REMOVED lines=13> */
[----:B------:R-:W-:Y:S06]  /*31b0*/  @P3 BRA `(.L_x_3624) ;  /* 0x0000000000043947 */ /* 0x000fec0003800000 */
[----:B------:R-:W-:Y:S01]  /*31c0*/  BPT.TRAP 0x1 ;  /* 0x000000040000795c */ /* 0x000fe20000300000 */
.L_x_3624:
[----:B------:R-:W-:Y:S01]  /*31d0*/  IMAD R45, R153, 0x8, R2 ;  /* 0x00000008992d7824 */ /* 0x000fe200078e0202 */
[----:B------:R-:W-:Y:S01]  /*31e0*/  SHF.L.U32 R48, R156, 0x1f, RZ ;  /* 0x0000001f9c307819 */ /* 0x000fe200000006ff */
[----:B------:R-:W-:Y:S03]  /*31f0*/  BSSY B1, `(.L_x_3625) ;  /* 0x0000003000017945 */ /* 0x000fe60003800000 */
[----:B------:R-:W0:Y:S02]  /*3200*/  SYNCS.PHASECHK.TRANS64.TRYWAIT P4, [R45+URZ+0x38890], R48 ;  /* 0x038890302d0075a7 */ /* 0x000e24000808017f */
[----:B0-----:R-:W-:Y:S05]  /*3210*/  @!P4 BRA `(.L_x_3626) ;  /* 0x000003e80068c947 */ /* 0x001fea0003800000 */
.L_x_4034:
[----:B------:R-:W-:Y:S05]  /*3220*/  BSYNC B1 ;  /* 0x0000000000017941 */ /* 0x000fea0003800000 */
.L_x_3625:
[----:B------:R-:W-:Y:S05]  /*3230*/  @P0 BRA `(.L_x_3627) ;  /* 0x00000014001c0947 */ /* 0x000fea0003800000 */
[----:B------:R-:W1:Y:S01]  /*3240*/  LDC R53, c[0x0][0x2f4] ;  /* 0x0000bd00ff357b82 */ /* 0x000e620000000800 */
[----:B------:R-:W-:Y:S01]  /*3250*/  BSSY B1, `(.L_x_3628) ;  /* 0x0000032000017945 */ /* 0x000fe20003800000 */
[----:B-1----:R-:W-:-:S13]  /*3260*/  ISETP.GE.AND P0, PT, R22, R53, PT ;  /* 0x000000351600720c */ /* 0x002fda0003f06270 */
[----:B------:R-:W-:Y:S05]  /*3270*/  @P0 BRA `(.L_x_3629) ;  /* 0x0000000000bc0947 */ /* 0x000fea0003800000 */
[----:B------:R1:W2:Y:S01]  /*3280*/  LDS.128 R4, [R42+0x22400] ;  /* 0x022400002a047984 */ /* 0x0002a20000000c00 */
[----:B------:R-:W-:Y:S01]  /*3290*/  ISETP.GE.AND P0, PT, R154, R43, PT ;  /* 0x0000002b9a00720c */ /* 0x000fe20003f06270 */
[----:B------:R-:W-:-:S12]  /*32a0*/  BSSY B2, `(.L_x_3630) ;  /* 0x000002b000027945 */ /* 0x000fd80003800000 */
[----:B-1----:R-:W-:Y:S05]  /*32b0*/  @P0 BRA `(.L_x_3631) ;  /* 0x0000000000a40947 */ /* 0x002fea0003800000 */
[--C-:B------:R-:W-:Y:S02]  /*32c0*/  SHF.R.U64 R28, R28, 0x10, R29.reuse ;  /* 0x000000101c1c7819 */ /* 0x100fe4000000121d */
[----:B------:R-:W-:Y:S02]  /*32d0*/  SHF.R.U32.HI R30, RZ, 0x10, R29 ;  /* 0x00000010ff1e7819 */ /* 0x000fe4000001161d */
[--C-:B------:R-:W-:Y:S01]  /*32e0*/  SHF.R.U64 R29, R14, 0x10, R15.reuse ;  /* 0x000000100e1d7819 */ /* 0x100fe2000000120f */
[----:B--2---:R-:W-:Y:S01]  /*32f0*/  IMAD.MOV.U32 R14, RZ, RZ, R6 ;  /* 0x000000ffff0e7224 */ /* 0x004fe200078e0006 */
[----:B------:R-:W-:Y:S01]  /*3300*/  SHF.R.U32.HI R34, RZ, 0x10, R15 ;  /* 0x00000010ff227819 */ /* 0x000fe2000001160f */
[----:B------:R-:W-:Y:S02]  /*3310*/  HADD2.F32 R6, -RZ, R5.H1_H1 ;  /* 0x30000005ff067230 */ /* 0x000fe40000004100 */
[----:B------:R-:W-:Y:S02]  /*3320*/  HADD2.F32 R29, -RZ, R29.H0_H0 ;  /* 0x2000001dff1d7230 */ /* 0x000fe40000004100 */
[----:B------:R-:W-:-:S02]  /*3330*/  HADD2.F32 R5, -RZ, R5.H0_H0 ;  /* 0x20000005ff057230 */ /* 0x000fc40000004100 */
[----:B------:R-:W-:Y:S02]  /*3340*/  HADD2.F32 R34, -RZ, R34.H0_H0 ;  /* 0x20000022ff227230 */ /* 0x000fe40000004100 */
[-C--:B------:R-:W-:Y:S01]  /*3350*/  FMUL.FTZ R40, R6, R29.reuse ;  /* 0x0000001d06287220 */ /* 0x080fe20000410000 */
[--C-:B------:R-:W-:Y:S02]  /*3360*/  HADD2.F32 R15, -RZ, R7.reuse.H1_H1 ;  /* 0x30000007ff0f7230 */ /* 0x100fe40000004100 */
[----:B------:R-:W-:Y:S01]  /*3370*/  FMUL.FTZ R29, R5, R29 ;  /* 0x0000001d051d7220 */ /* 0x000fe20000410000 */
[----:B------:R-:W-:Y:S02]  /*3380*/  HADD2.F32 R28, -RZ, R28.H0_H0 ;  /* 0x2000001cff1c7230 */ /* 0x000fe40000004100 */
[----:B------:R-:W-:Y:S02]  /*3390*/  HADD2.F32 R7, -RZ, R7.H0_H0 ;  /* 0x20000007ff077230 */ /* 0x000fe40000004100 */
[----:B------:R-:W-:Y:S01]  /*33a0*/  FMUL.FTZ R42, R15, R34 ;  /* 0x000000220f2a7220 */ /* 0x000fe20000410000 */
[----:B------:R-:W-:-:S02]  /*33b0*/  HADD2.F32 R30, -RZ, R30.H0_H0 ;  /* 0x2000001eff1e7230 */ /* 0x000fc40000004100 */
[-C--:B------:R-:W-:Y:S01]  /*33c0*/  FFMA.FTZ R40, R5, R28.reuse, -R40 ;  /* 0x0000001c05287223 */ /* 0x080fe20000010828 */
[----:B------:R-:W-:Y:S01]  /*33d0*/  FFMA.FTZ R35, R6, R28, R29 ;  /* 0x0000001c06237223 */ /* 0x000fe2000001001d */
[C---:B------:R-:W-:Y:S01]  /*33e0*/  FMUL.FTZ R34, R7.reuse, R34 ;  /* 0x0000002207227220 */ /* 0x040fe20000410000 */
[--C-:B------:R-:W-:Y:S02]  /*33f0*/  HADD2.F32 R28, -RZ, R41.reuse.H0_H0 ;  /* 0x20000029ff1c7230 */ /* 0x100fe40000004100 */
[-C--:B------:R-:W-:Y:S01]  /*3400*/  FFMA.FTZ R42, R7, R30.reuse, -R42 ;  /* 0x0000001e072a7223 */ /* 0x080fe2000001082a */
[----:B------:R-:W-:Y:S02]  /*3410*/  HADD2.F32 R29, -RZ, R41.H1_H1 ;  /* 0x30000029ff1d7230 */ /* 0x000fe40000004100 */
[----:B------:R-:W-:Y:S01]  /*3420*/  FFMA.FTZ R51, R15, R30, R34 ;  /* 0x0000001e0f337223 */ /* 0x000fe20000010022 */
[----:B------:R-:W-:Y:S02]  /*3430*/  HADD2.F32 R5, -RZ, R4.H1_H1 ;  /* 0x30000004ff057230 */ /* 0x000fe40000004100 */
[----:B------:R-:W-:-:S02]  /*3440*/  HADD2.F32 R6, -RZ, R14.H1_H1 ;  /* 0x3000000eff067230 */ /* 0x000fc40000004100 */
[----:B------:R-:W-:Y:S02]  /*3450*/  HADD2.F32 R4, -RZ, R4.H0_H0 ;  /* 0x20000004ff047230 */ /* 0x000fe40000004100 */
[----:B------:R-:W-:Y:S02]  /*3460*/  HADD2.F32 R14, -RZ, R14.H0_H0 ;  /* 0x2000000eff0e7230 */ /* 0x000fe40000004100 */
[-C--:B------:R-:W-:Y:S01]  /*3470*/  FMUL.FTZ R41, R6, R29.reuse ;  /* 0x0000001d06297220 */ /* 0x080fe20000410000 */
[--C-:B------:R-:W-:Y:S02]  /*3480*/  HADD2.F32 R7, -RZ, R31.reuse.H0_H0 ;  /* 0x2000001fff077230 */ /* 0x100fe40000004100 */
[----:B------:R-:W-:Y:S02]  /*3490*/  HADD2.F32 R15, -RZ, R31.H1_H1 ;  /* 0x3000001fff0f7230 */ /* 0x000fe40000004100 */
[-C--:B------:R-:W-:Y:S01]  /*34a0*/  FMUL.FTZ R31, R5, R28.reuse ;  /* 0x0000001c051f7220 */ /* 0x080fe20000410000 */
[----:B------:R-:W-:Y:S01]  /*34b0*/  FMUL.FTZ R28, R4, R28 ;  /* 0x0000001c041c7220 */ /* 0x000fe20000410000 */
[----:B------:R-:W-:-:S02]  /*34c0*/  FMUL.FTZ R29, R14, R29 ;  /* 0x0000001d0e1d7220 */ /* 0x000fc40000410000 */
[-C--:B------:R-:W-:Y:S01]  /*34d0*/  FFMA.FTZ R31, R4, R7.reuse, -R31 ;  /* 0x00000007041f7223 */ /* 0x080fe2000001081f */
[----:B------:R-:W-:Y:S01]  /*34e0*/  FFMA.FTZ R28, R5, R7, R28 ;  /* 0x00000007051c7223 */ /* 0x000fe2000001001c */
[-C--:B------:R-:W-:Y:S01]  /*34f0*/  FFMA.FTZ R41, R14, R15.reuse, -R41 ;  /* 0x0000000f0e297223 */ /* 0x080fe20000010829 */
[----:B------:R-:W-:Y:S01]  /*3500*/  FFMA.FTZ R6, R6, R15, R29 ;  /* 0x0000000f06067223 */ /* 0x000fe2000001001d */
[----:B------:R-:W-:Y:S02]  /*3510*/  F2FP.F16.F32.PACK_AB R5, R35, R40 ;  /* 0x000000282305723e */ /* 0x000fe400000000ff */
[----:B------:R-:W-:Y:S02]  /*3520*/  F2FP.F16.F32.PACK_AB R7, R51, R42 ;  /* 0x0000002a3307723e */ /* 0x000fe400000000ff */
[----:B------:R-:W-:Y:S02]  /*3530*/  F2FP.F16.F32.PACK_AB R4, R28, R31 ;  /* 0x0000001f1c04723e */ /* 0x000fe400000000ff */
[----:B------:R-:W-:-:S07]  /*3540*/  F2FP.F16.F32.PACK_AB R6, R6, R41 ;  /* 0x000000290606723e */ /* 0x000fce00000000ff */
.L_x_3631:
[----:B------:R-:W-:Y:S05]  /*3550*/  BSYNC B2 ;  /* 0x0000000000027941 */ /* 0x000fea0003800000 */
.L_x_3630:
[----:B--2---:R1:W-:Y:S02]  /*3560*/  STG.E.128 desc[UR44][R12.64], R4 ;  /* 0x000000040c007986 */ /* 0x0043e4000c101d2c */
.L_x_3629:
[----:B------:R-:W-:Y:S05]  /*3570*/  BSYNC B1 ;  /* 0x0000000000017941 */ /* 0x000fea0003800000 */
.L_x_3628:
[----:B-1----:R-:W-:-:S05]  /*3580*/  VIADD R4, R22, 0x20 ;  /* 0x0000002016047836 */ /* 0x002fca0000000000 */
[----:B------:R-:W-:-:S13]  /*3590*/  ISETP.GE.AND P0, PT, R4, R53, PT ;  /* 0x000000350400720c */ /* 0x000fda0003f06270 */
[----:B------:R-:W-:Y:S05]  /*35a0*/  @P0 BRA `(.L_x_3627) ;  /* 0x0000001000400947 */ /* 0x000fea0003800000 */
[----:B------:R-:W-:Y:S01]  /*35b0*/  IMAD.MOV.U32 R4, RZ, RZ, 0x20 ;  /* 0x00000020ff047424 */ /* 0x000fe200078e00ff */
        /* <DEDUP_REMOVED lines=8> */
[--C-:B------:R-:W-:Y:S02]  /*3640*/  SHF.R.U64 R10, R10, 0x10, R11.reuse ;  /* 0x000000100a0a7819 */ /* 0x100fe4000000120b */
[----:B------:R-:W-:Y:S02]  /*3650*/  SHF.R.U32.HI R14, RZ, 0x10, R11 ;  /* 0x00000010ff0e7819 */ /* 0x000fe4000001160b */
[--C-:B------:R-:W-:Y:S01]  /*3660*/  SHF.R.U64 R11, R8, 0x10, R9.reuse ;  /* 0x00000010080b7819 */ /* 0x100fe20000001209 */
[----:B-1----:R-:W-:Y:S01]  /*3670*/  IMAD.MOV.U32 R8, RZ, RZ, R6 ;  /* 0x000000ffff087224 */ /* 0x002fe200078e0006 */
[----:B------:R-:W-:Y:S01]  /*3680*/  SHF.R.U32.HI R28, RZ, 0x10, R9 ;  /* 0x00000010ff1c7819 */ /* 0x000fe20000011609 */
[----:B------:R-:W-:Y:S02]  /*3690*/  HADD2.F32 R6, -RZ, R5.H1_H1 ;  /* 0x30000005ff067230 */ /* 0x000fe40000004100 */
[----:B------:R-:W-:Y:S02]  /*36a0*/  HADD2.F32 R11, -RZ, R11.H0_H0 ;  /* 0x2000000bff0b7230 */ /* 0x000fe40000004100 */
[----:B------:R-:W-:-:S02]  /*36b0*/  HADD2.F32 R5, -RZ, R5.H0_H0 ;  /* 0x20000005ff057230 */ /* 0x000fc40000004100 */
[----:B------:R-:W-:Y:S02]  /*36c0*/  HADD2.F32 R10, -RZ, R10.H0_H0 ;  /* 0x2000000aff0a7230 */ /* 0x000fe40000004100 */
[CC--:B------:R-:W-:Y:S01]  /*36d0*/  FMUL.FTZ R30, R6.reuse, R11.reuse ;  /* 0x0000000b061e7220 */ /* 0x0c0fe20000410000 */
[----:B------:R-:W-:Y:S02]  /*36e0*/  HADD2.F32 R28, -RZ, R28.H0_H0 ;  /* 0x2000001cff1c7230 */ /* 0x000fe40000004100 */
[C---:B------:R-:W-:Y:S01]  /*36f0*/  FMUL.FTZ R11, R5.reuse, R11 ;  /* 0x0000000b050b7220 */ /* 0x040fe20000410000 */
[--C-:B------:R-:W-:Y:S02]  /*3700*/  HADD2.F32 R9, -RZ, R7.reuse.H1_H1 ;  /* 0x30000007ff097230 */ /* 0x100fe40000004100 */
[-C--:B------:R-:W-:Y:S01]  /*3710*/  FFMA.FTZ R30, R5, R10.reuse, -R30 ;  /* 0x0000000a051e7223 */ /* 0x080fe2000001081e */
[----:B------:R-:W-:Y:S02]  /*3720*/  HADD2.F32 R7, -RZ, R7.H0_H0 ;  /* 0x20000007ff077230 */ /* 0x000fe40000004100 */
[----:B------:R-:W-:Y:S01]  /*3730*/  FFMA.FTZ R29, R6, R10, R11 ;  /* 0x0000000a061d7223 */ /* 0x000fe2000001000b */
[----:B------:R-:W-:-:S02]  /*3740*/  HADD2.F32 R14, -RZ, R14.H0_H0 ;  /* 0x2000000eff0e7230 */ /* 0x000fc40000004100 */
[-C--:B------:R-:W-:Y:S01]  /*3750*/  FMUL.FTZ R34, R9, R28.reuse ;  /* 0x0000001c09227220 */ /* 0x080fe20000410000 */
[--C-:B------:R-:W-:Y:S02]  /*3760*/  HADD2.F32 R10, -RZ, R52.reuse.H0_H0 ;  /* 0x20000034ff0a7230 */ /* 0x100fe40000004100 */
[C---:B------:R-:W-:Y:S01]  /*3770*/  FMUL.FTZ R28, R7.reuse, R28 ;  /* 0x0000001c071c7220 */ /* 0x040fe20000410000 */
[----:B------:R-:W-:Y:S02]  /*3780*/  HADD2.F32 R11, -RZ, R52.H1_H1 ;  /* 0x30000034ff0b7230 */ /* 0x000fe40000004100 */
[-C--:B------:R-:W-:Y:S01]  /*3790*/  FFMA.FTZ R34, R7, R14.reuse, -R34 ;  /* 0x0000000e07227223 */ /* 0x080fe20000010822 */
[----:B------:R-:W-:Y:S02]  /*37a0*/  HADD2.F32 R5, -RZ, R4.H1_H1 ;  /* 0x30000004ff057230 */ /* 0x000fe40000004100 */
[----:B------:R-:W-:Y:S01]  /*37b0*/  FFMA.FTZ R35, R9, R14, R28 ;  /* 0x0000000e09237223 */ /* 0x000fe2000001001c */
[----:B------:R-:W-:-:S02]  /*37c0*/  HADD2.F32 R6, -RZ, R8.H1_H1 ;  /* 0x30000008ff067230 */ /* 0x000fc40000004100 */
[----:B------:R-:W-:Y:S02]  /*37d0*/  HADD2.F32 R4, -RZ, R4.H0_H0 ;  /* 0x20000004ff047230 */ /* 0x000fe40000004100 */
[CC--:B------:R-:W-:Y:S01]  /*37e0*/  FMUL.FTZ R15, R5.reuse, R10.reuse ;  /* 0x0000000a050f7220 */ /* 0x0c0fe20000410000 */
[----:B------:R-:W-:Y:S02]  /*37f0*/  HADD2.F32 R8, -RZ, R8.H0_H0 ;  /* 0x20000008ff087230 */ /* 0x000fe40000004100 */
        /* <DEDUP_REMOVED lines=13> */
.L_x_3633:
[----:B------:R-:W-:Y:S05]  /*38d0*/  BSYNC B1 ;  /* 0x0000000000017941 */ /* 0x000fea0003800000 */
.L_x_3632:
[----:B-1----:R1:W-:Y:S01]  /*38e0*/  STG.E.128 desc[UR44][R12.64+0x40], R4 ;  /* 0x000040040c007986 */ /* 0x0023e2000c101d2c */
[----:B------:R-:W-:Y:S05]  /*38f0*/  BRA `(.L_x_3627) ;  /* 0x0000000c006c7947 */ /* 0x000fea0003800000 */
.L_x_3621:
[CC--:B------:R-:W-:Y:S01]  /*3900*/  IMAD R6, R44.reuse, R4.reuse, RZ ;  /* 0x000000042c067224 */ /* 0x0c0fe200078e02ff */
[----:B------:R-:W-:Y:S01]  /*3910*/  ULDC.64 UR4, c[0x0][0x408] ;  /* 0x0001020000047ab9 */ /* 0x000fe20000000a00 */
[----:B-----5:R-:W-:Y:S01]  /*3920*/  SHF.R.S32.HI R13, RZ, 0x1f, R32 ;  /* 0x0000001fff0d7819 */ /* 0x020fe20000011420 */
[----:B------:R-:W-:Y:S01]  /*3930*/  IMAD R47, R44, UR4, RZ ;  /* 0x000000042c2f7c24 */ /* 0x000fe2000f8e02ff */
[----:B------:R-:W-:Y:S01]  /*3940*/  ISETP.GE.AND P4, PT, R22, R43, PT ;  /* 0x0000002b1600720c */ /* 0x000fe20003f86270 */
[----:B------:R-:W-:-:S04]  /*3950*/  IMAD.WIDE.U32 R10, R152, R4, R8 ;  /* 0x00000004980a7225 */ /* 0x000fc800078e0008 */
[C---:B------:R-:W-:Y:S02]  /*3960*/  IMAD R45, R152.reuse, R5, R6 ;  /* 0x00000005982d7224 */ /* 0x040fe400078e0206 */
[----:B------:R-:W-:-:S04]  /*3970*/  IMAD.WIDE.U32 R6, R152, UR4, R8 ;  /* 0x0000000498067c25 */ /* 0x000fc8000f8e0008 */
[----:B------:R-:W-:Y:S02]  /*3980*/  IMAD R47, R152, UR5, R47 ;  /* 0x00000005982f7c24 */ /* 0x000fe4000f8e022f */
[----:B------:R-:W-:Y:S02]  /*3990*/  IMAD R8, R13, R4, RZ ;  /* 0x000000040d087224 */ /* 0x000fe400078e02ff */
[----:B------:R-:W-:Y:S02]  /*39a0*/  IMAD.IADD R11, R45, 0x1, R11 ;  /* 0x000000012d0b7824 */ /* 0x000fe400078e020b */
[----:B------:R-:W-:Y:S02]  /*39b0*/  IMAD.IADD R7, R47, 0x1, R7 ;  /* 0x000000012f077824 */ /* 0x000fe400078e0207 */
[----:B------:R-:W-:Y:S02]  /*39c0*/  IMAD R8, R32, R5, R8 ;  /* 0x0000000520087224 */ /* 0x000fe400078e0208 */
[----:B------:R-:W-:-:S02]  /*39d0*/  IMAD R47, R36, -0x40, R38 ;  /* 0xffffffc0242f7824 */ /* 0x000fc400078e0226 */
[----:B------:R-:W-:-:S03]  /*39e0*/  IMAD.WIDE.U32 R4, R32, R4, R10 ;  /* 0x0000000420047225 */ /* 0x000fc600078e000a */
[----:B------:R-:W-:Y:S01]  /*39f0*/  VIMNMX R47, R47, 0x40, PT ;  /* 0x000000402f2f7848 */ /* 0x000fe20003fe0100 */
[----:B------:R-:W-:Y:S01]  /*3a00*/  IMAD R31, R31, UR4, RZ ;  /* 0x000000041f1f7c24 */ /* 0x000fe2000f8e02ff */
[----:B------:R-:W-:Y:S01]  /*3a10*/  IADD3 R4, P3, R53, R4, RZ ;  /* 0x0000000435047210 */ /* 0x000fe20007f7e0ff */
[----:B------:R-:W-:Y:S01]  /*3a20*/  IMAD R13, R13, UR4, RZ ;  /* 0x000000040d0d7c24 */ /* 0x000fe2000f8e02ff */
[----:B------:R-:W-:Y:S01]  /*3a30*/  ISETP.GE.OR P0, PT, R152, R47, P4 ;  /* 0x0000002f9800720c */ /* 0x000fe20002706670 */
[C---:B------:R-:W-:Y:S01]  /*3a40*/  IMAD R45, R36.reuse, UR5, R31 ;  /* 0x00000005242d7c24 */ /* 0x040fe2000f8e021f */
[----:B------:R-:W-:Y:S01]  /*3a50*/  IADD3.X R5, R51, R8, R5, P3, !PT ;  /* 0x0000000833057210 */ /* 0x000fe20001ffe405 */
[----:B------:R-:W-:-:S04]  /*3a60*/  IMAD.WIDE.U32 R10, R36, UR4, RZ ;  /* 0x00000004240a7c25 */ /* 0x000fc8000f8e00ff */
[C---:B------:R-:W-:Y:S02]  /*3a70*/  IMAD R13, R32.reuse, UR5, R13 ;  /* 0x00000005200d7c24 */ /* 0x040fe4000f8e020d */
[----:B------:R-:W-:Y:S01]  /*3a80*/  IMAD.WIDE.U32 R6, R32, UR4, R6 ;  /* 0x0000000420067c25 */ /* 0x000fe2000f8e0006 */
[----:B------:R-:W-:Y:S02]  /*3a90*/  ULDC.64 UR4, c[0x0][0x3e8] ;  /* 0x0000fa0000047ab9 */ /* 0x000fe40000000a00 */
[----:B------:R-:W-:Y:S01]  /*3aa0*/  LEA R8, P3, R4, UR4, 0x1 ;  /* 0x0000000404087c11 */ /* 0x000fe2000f8608ff */
[----:B------:R-:W-:Y:S01]  /*3ab0*/  IMAD.IADD R31, R13, 0x1, R7 ;  /* 0x000000010d1f7824 */ /* 0x000fe200078e0207 */
[----:B------:R-:W-:Y:S01]  /*3ac0*/  LEA R13, P5, R10, R6, 0x6 ;  /* 0x000000060a0d7211 */ /* 0x000fe200078a30ff */
[----:B------:R-:W-:Y:S01]  /*3ad0*/  IMAD.IADD R42, R45, 0x1, R11 ;  /* 0x000000012d2a7824 */ /* 0x000fe200078e020b */
[----:B------:R-:W-:Y:S02]  /*3ae0*/  LEA.HI.X R9, R4, UR5, R5, 0x1, P3 ;  /* 0x0000000504097c11 */ /* 0x000fe400098f0c05 */
[----:B------:R-:W-:-:S02]  /*3af0*/  CS2R R6, SRZ ;  /* 0x0000000000067805 */ /* 0x000fc4000001ff00 */
[----:B------:R-:W-:Y:S01]  /*3b00*/  CS2R R4, SRZ ;  /* 0x0000000000047805 */ /* 0x000fe2000001ff00 */
[----:B------:R-:W-:Y:S01]  /*3b10*/  ULDC.64 UR4, c[0x0][0x400] ;  /* 0x0001000000047ab9 */ /* 0x000fe20000000a00 */
[----:B------:R-:W-:Y:S02]  /*3b20*/  LEA.HI.X R42, R10, R31, R42, 0x6, P5 ;  /* 0x0000001f0a2a7211 */ /* 0x000fe400028f342a */
[C---:B------:R-:W-:Y:S02]  /*3b30*/  LEA R12, P3, R13.reuse, UR4, 0x1 ;  /* 0x000000040d0c7c11 */ /* 0x040fe4000f8608ff */
[----:B------:R-:W-:Y:S01]  /*3b40*/  CS2R R10, SRZ ;  /* 0x00000000000a7805 */ /* 0x000fe2000001ff00 */
[----:B------:R0:W2:Y:S01]  /*3b50*/  @!P0 LDG.E.128 R4, desc[UR44][R8.64] ;  /* 0x0000002c08048981 */ /* 0x0000a2000c1e1d00 */
[----:B------:R-:W-:Y:S02]  /*3b60*/  LEA.HI.X R13, R13, UR5, R42, 0x1, P3 ;  /* 0x000000050d0d7c11 */ /* 0x000fe400098f0c2a */
[----:B0-----:R-:W-:-:S06]  /*3b70*/  CS2R R8, SRZ ;  /* 0x0000000000087805 */ /* 0x001fcc000001ff00 */
[----:B------:R-:W3:Y:S01]  /*3b80*/  @!P0 LDG.E.128 R8, desc[UR44][R12.64] ;  /* 0x0000002c0c088981 */ /* 0x000ee2000c1e1d00 */
[----:B------:R-:W-:-:S06]  /*3b90*/  UISETP.NE.AND UP0, UPT, UR39, URZ, UPT ;  /* 0x0000003f2700728c */ /* 0x000fcc000bf05270 */
        /* <DEDUP_REMOVED lines=15> */
[----:B------:R-:W-:Y:S06]  /*3c90*/  @P3 BRA `(.L_x_3634) ;  /* 0x0000000000043947 */ /* 0x000fec0003800000 */
[----:B------:R-:W-:Y:S01]  /*3ca0*/  BPT.TRAP 0x1 ;  /* 0x000000040000795c */ /* 0x000fe20000300000 */
.L_x_3634:
[----:B------:R-:W-:Y:S01]  /*3cb0*/  IMAD R45, R153, 0x8, R2 ;  /* 0x00000008992d7824 */ /* 0x000fe200078e0202 */
[----:B------:R-:W-:Y:S01]  /*3cc0*/  SHF.L.U32 R48, R156, 0x1f, RZ ;  /* 0x0000001f9c307819 */ /* 0x000fe200000006ff */
[----:B------:R-:W0:Y:S01]  /*3cd0*/  LDC R51, c[0x0][0x2f4] ;  /* 0x0000bd00ff337b82 */ /* 0x000e220000000800 */
[----:B------:R-:W-:Y:S02]  /*3ce0*/  BSSY B1, `(.L_x_3635) ;  /* 0x0000005000017945 */ /* 0x000fe40003800000 */
[----:B------:R-:W1:Y:S01]  /*3cf0*/  SYNCS.PHASECHK.TRANS64.TRYWAIT P5, [R45+URZ+0x38890], R48 ;  /* 0x038890302d0075a7 */ /* 0x000e6200080a017f */
[----:B0-----:R-:W-:-:S04]  /*3d00*/  ISETP.GE.AND P0, PT, R22, R51, PT ;  /* 0x000000331600720c */ /* 0x001fc80003f06270 */
[----:B------:R-:W-:Y:S01]  /*3d10*/  ISETP.GE.OR P0, PT, R152, R47, P0 ;  /* 0x0000002f9800720c */ /* 0x000fe20000706670 */
[----:B-1----:R-:W-:-:S12]  /*3d20*/  @!P5 BRA `(.L_x_3636) ;  /* 0x000003dc00b8d947 */ /* 0x002fd80003800000 */
.L_x_4035:
[----:B------:R-:W-:Y:S05]  /*3d30*/  BSYNC B1 ;  /* 0x0000000000017941 */ /* 0x000fea0003800000 */
.L_x_3635:
[----:B------:R-:W-:Y:S05]  /*3d40*/  @P0 BRA `(.L_x_3627) ;  /* 0x0000000800580947 */ /* 0x000fea0003800000 */
[----:B------:R-:W-:Y:S01]  /*3d50*/  IMAD.SHL.U32 R12, R43, 0x2, RZ ;  /* 0x000000022b0c7824 */ /* 0x000fe200078e00ff */
[----:B------:R-:W-:Y:S01]  /*3d60*/  BSSY B1, `(.L_x_3637) ;  /* 0x000006d000017945 */ /* 0x000fe20003800000 */
[----:B------:R-:W-:-:S04]  /*3d70*/  IMAD.WIDE.U32 R40, R152, R14, R40 ;  /* 0x0000000e98287225 */ /* 0x000fc800078e0028 */
[----:B------:R-:W-:Y:S02]  /*3d80*/  @P1 IMAD.IADD R12, R51, 0x1, -R12 ;  /* 0x00000001330c1824 */ /* 0x000fe400078e0a0c */
[----:B------:R-:W-:-:S03]  /*3d90*/  IMAD.IADD R50, R29, 0x1, R41 ;  /* 0x000000011d327824 */ /* 0x000fc600078e0229 */
[----:B------:R-:W-:-:S04]  /*3da0*/  SHF.R.S32.HI R13, RZ, 0x1f, R12 ;  /* 0x0000001fff0d7819 */ /* 0x000fc8000001140c */
[----:B------:R-:W-:Y:S01]  /*3db0*/  LEA.HI R12, R13, R12, RZ, 0x4 ;  /* 0x0000000c0d0c7211 */ /* 0x000fe200078f20ff */
[----:B------:R-:W-:-:S03]  /*3dc0*/  IMAD.SHL.U32 R13, R39, 0x8, RZ ;  /* 0x00000008270d7824 */ /* 0x000fc600078e00ff */
[----:B------:R-:W-:Y:S02]  /*3dd0*/  LEA.HI.SX32 R12, R12, R39, 0x1c ;  /* 0x000000270c0c7211 */ /* 0x000fe400078fe2ff */
[----:B------:R-:W-:-:S03]  /*3de0*/  IADD3 R43, P0, P5, R18, R40, R13 ;  /* 0x00000028122b7210 */ /* 0x000fc60007d1e00d */
[----:B------:R-:W-:Y:S01]  /*3df0*/  IMAD.SHL.U32 R53, R12, 0x8, RZ ;  /* 0x000000080c357824 */ /* 0x000fe200078e00ff */
[----:B------:R-:W-:-:S04]  /*3e00*/  LOP3.LUT R12, R30, 0x38, R13, 0xf8, !PT ;  /* 0x000000381e0c7812 */ /* 0x000fc800078ef80d */
[----:B------:R-:W-:Y:S02]  /*3e10*/  LOP3.LUT R30, R30, 0x38, R53, 0xf8, !PT ;  /* 0x000000381e1e7812 */ /* 0x000fe400078ef835 */
[C-C-:B------:R-:W-:Y:S02]  /*3e20*/  LOP3.LUT R12, R15.reuse, R12, R28.reuse, 0xf6, !PT ;  /* 0x0000000c0f0c7212 */ /* 0x140fe400078ef61c */
[----:B------:R-:W-:-:S03]  /*3e30*/  LOP3.LUT R30, R15, R30, R28, 0xf6, !PT ;  /* 0x0000001e0f1e7212 */ /* 0x000fc600078ef61c */
[C---:B------:R-:W-:Y:S01]  /*3e40*/  IMAD.IADD R15, R49.reuse, 0x1, R12 ;  /* 0x00000001310f7824 */ /* 0x040fe200078e020c */
[----:B------:R-:W-:Y:S01]  /*3e50*/  SHF.R.S32.HI R12, RZ, 0x1f, R13 ;  /* 0x0000001fff0c7819 */ /* 0x000fe2000001140d */
[----:B------:R-:W-:Y:S02]  /*3e60*/  IMAD.IADD R49, R49, 0x1, R30 ;  /* 0x0000000131317824 */ /* 0x000fe400078e021e */
[----:B------:R-:W-:Y:S01]  /*3e70*/  IMAD R15, R15, 0x2, R2 ;  /* 0x000000020f0f7824 */ /* 0x000fe200078e0202 */
[----:B------:R-:W-:Y:S01]  /*3e80*/  IADD3.X R52, R3, R50, R12, P0, P5 ;  /* 0x0000003203347210 */ /* 0x000fe200007ea40c */
[----:B------:R-:W-:Y:S01]  /*3e90*/  IMAD R49, R49, 0x2, R2 ;  /* 0x0000000231317824 */ /* 0x000fe200078e0202 */
[----:B------:R-:W-:-:S03]  /*3ea0*/  LEA R42, P0, R43, R34, 0x1 ;  /* 0x000000222b2a7211 */ /* 0x000fc600078008ff */
[----:B------:R-:W1:Y:S01]  /*3eb0*/  LDS.128 R12, [R15+0x22400] ;  /* 0x022400000f0c7984 */ /* 0x000e620000000c00 */
[----:B------:R-:W-:-:S03]  /*3ec0*/  LEA.HI.X R43, R43, R35, R52, 0x1, P0 ;  /* 0x000000232b2b7211 */ /* 0x000fc600000f0c34 */
[----:B------:R2:W3:Y:S01]  /*3ed0*/  LDS.128 R28, [R49+0x22400] ;  /* 0x02240000311c7984 */ /* 0x0004e20000000c00 */
[----:B------:R-:W-:Y:S05]  /*3ee0*/  @P4 BRA `(.L_x_3638) ;  /* 0x0000000400504947 */ /* 0x000fea0003800000 */
[--C-:B------:R-:W-:Y:S02]  /*3ef0*/  SHF.R.U64 R61, R8, 0x10, R9.reuse ;  /* 0x00000010083d7819 */ /* 0x100fe40000001209 */
[----:B------:R-:W-:Y:S01]  /*3f00*/  SHF.R.U32.HI R8, RZ, 0x10, R9 ;  /* 0x00000010ff087819 */ /* 0x000fe20000011609 */
[----:B------:R-:W-:Y:S01]  /*3f10*/  HADD2.F32 R9, -RZ, R54.H0_H0 ;  /* 0x20000036ff097230 */ /* 0x000fe20000004100 */
[----:B------:R-:W-:Y:S02]  /*3f20*/  SHF.R.U64 R62, R4, 0x10, R5 ;  /* 0x00000010043e7819 */ /* 0x000fe40000001205 */
[----:B------:R-:W-:Y:S01]  /*3f30*/  SHF.R.U64 R4, R6, 0x10, R7 ;  /* 0x0000001006047819 */ /* 0x000fe20000001207 */
[--C-:B---3--:R-:W-:Y:S01]  /*3f40*/  HADD2.F32 R6, -RZ, R29.reuse.H0_H0 ;  /* 0x2000001dff067230 */ /* 0x108fe20000004100 */
[----:B--2---:R-:W-:Y:S01]  /*3f50*/  SHF.R.U32.HI R49, RZ, 0x10, R5 ;  /* 0x00000010ff317819 */ /* 0x004fe20000011605 */
[----:B------:R-:W-:Y:S01]  /*3f60*/  HADD2.F32 R29, -RZ, R29.H1_H1 ;  /* 0x3000001dff1d7230 */ /* 0x000fe20000004100 */
[----:B------:R-:W-:Y:S01]  /*3f70*/  SHF.R.U64 R60, R10, 0x10, R11 ;  /* 0x000000100a3c7819 */ /* 0x000fe2000000120b */
[----:B-1----:R-:W-:Y:S01]  /*3f80*/  HADD2.F32 R5, -RZ, R13.H0_H0 ;  /* 0x2000000dff057230 */ /* 0x002fe20000004100 */
[----:B------:R-:W-:Y:S01]  /*3f90*/  SHF.R.U32.HI R56, RZ, 0x10, R7 ;  /* 0x00000010ff387819 */ /* 0x000fe20000011607 */
[----:B------:R-:W-:-:S02]  /*3fa0*/  HADD2.F32 R10, -RZ, R8.H0_H0 ;  /* 0x20000008ff0a7230 */ /* 0x000fc40000004100 */
[CC--:B------:R-:W-:Y:S01]  /*3fb0*/  FMUL.FTZ R52, R6.reuse, R9.reuse ;  /* 0x0000000906347220 */ /* 0x0c0fe20000410000 */
[----:B------:R-:W-:Y:S02]  /*3fc0*/  HADD2.F32 R13, -RZ, R13.H1_H1 ;  /* 0x3000000dff0d7230 */ /* 0x000fe40000004100 */
[----:B------:R-:W-:Y:S01]  /*3fd0*/  FMUL.FTZ R9, R5, R9 ;  /* 0x0000000905097220 */ /* 0x000fe20000410000 */
[----:B------:R-:W-:Y:S02]  /*3fe0*/  HADD2.F32 R7, -RZ, R54.H1_H1 ;  /* 0x30000036ff077230 */ /* 0x000fe40000004100 */
[-C--:B------:R-:W-:Y:S01]  /*3ff0*/  FMUL.FTZ R54, R29, R10.reuse ;  /* 0x0000000a1d367220 */ /* 0x080fe20000410000 */
[----:B------:R-:W-:Y:S01]  /*4000*/  HADD2.F32 R8, -RZ, R49.H0_H0 ;  /* 0x20000031ff087230 */ /* 0x000fe20000004100 */
[----:B------:R-:W-:Y:S01]  /*4010*/  SHF.R.U32.HI R11, RZ, 0x10, R11 ;  /* 0x00000010ff0b7819 */ /* 0x000fe2000001160b */
[----:B------:R-:W-:Y:S01]  /*4020*/  FMUL.FTZ R10, R13, R10 ;  /* 0x0000000a0d0a7220 */ /* 0x000fe20000410000 */
[-C--:B------:R-:W-:Y:S01]  /*4030*/  FFMA.FTZ R49, R6, R7.reuse, R9 ;  /* 0x0000000706317223 */ /* 0x080fe20000010009 */
[----:B------:R-:W-:Y:S01]  /*4040*/  FFMA.FTZ R52, R5, R7, -R52 ;  /* 0x0000000705347223 */ /* 0x000fe20000010834 */
[-C--:B------:R-:W-:Y:S01]  /*4050*/  FFMA.FTZ R55, R13, R8.reuse, -R54 ;  /* 0x000000080d377223 */ /* 0x080fe20000010836 */
[----:B------:R-:W-:Y:S01]  /*4060*/  FFMA.FTZ R54, R29, R8, R10 ;  /* 0x000000081d367223 */ /* 0x000fe2000001000a */
[----:B------:R-:W-:-:S02]  /*4070*/  HADD2.F32 R9, -RZ, R57.H0_H0 ;  /* 0x20000039ff097230 */ /* 0x000fc40000004100 */
[--C-:B------:R-:W-:Y:S01]  /*4080*/  HADD2.F32 R6, -RZ, R31.reuse.H0_H0 ;  /* 0x2000001fff067230 */ /* 0x100fe20000004100 */
[----:B------:R-:W-:Y:S01]  /*4090*/  F2FP.F16.F32.PACK_AB R52, R55, R52 ;  /* 0x000000343734723e */ /* 0x000fe200000000ff */
[----:B------:R-:W-:Y:S01]  /*40a0*/  HADD2.F32 R31, -RZ, R31.H1_H1 ;  /* 0x3000001fff1f7230 */ /* 0x000fe20000004100 */
[----:B------:R-:W-:Y:S01]  /*40b0*/  F2FP.F16.F32.PACK_AB R49, R54, R49 ;  /* 0x000000313631723e */ /* 0x000fe200000000ff */
[----:B------:R-:W-:Y:S02]  /*40c0*/  HADD2.F32 R5, -RZ, R15.H0_H0 ;  /* 0x2000000fff057230 */ /* 0x000fe40000004100 */
[----:B------:R-:W-:Y:S02]  /*40d0*/  HADD2.F32 R10, -RZ, R11.H0_H0 ;  /* 0x2000000bff0a7230 */ /* 0x000fe40000004100 */
[----:B------:R-:W-:Y:S02]  /*40e0*/  HADD2.F32 R15, -RZ, R15.H1_H1 ;  /* 0x3000000fff0f7230 */ /* 0x000fe40000004100 */
[----:B------:R-:W-:-:S02]  /*40f0*/  HADD2.F32 R8, -RZ, R56.H0_H0 ;  /* 0x20000038ff087230 */ /* 0x000fc40000004100 */
[CC--:B------:R-:W-:Y:S01]  /*4100*/  FMUL.FTZ R56, R6.reuse, R9.reuse ;  /* 0x0000000906387220 */ /* 0x0c0fe20000410000 */
[----:B------:R-:W-:Y:S02]  /*4110*/  HADD2.F32 R7, -RZ, R57.H1_H1 ;  /* 0x30000039ff077230 */ /* 0x000fe40000004100 */
[----:B------:R-:W-:Y:S01]  /*4120*/  FMUL.FTZ R9, R5, R9 ;  /* 0x0000000905097220 */ /* 0x000fe20000410000 */
[-C--:B------:R-:W-:Y:S01]  /*4130*/  FMUL.FTZ R58, R31, R10.reuse ;  /* 0x0000000a1f3a7220 */ /* 0x080fe20000410000 */
[C---:B------:R-:W-:Y:S01]  /*4140*/  FMUL.FTZ R10, R15.reuse, R10 ;  /* 0x0000000a0f0a7220 */ /* 0x040fe20000410000 */
[----:B------:R-:W-:Y:S02]  /*4150*/  HADD2.F32 R11, -RZ, R61.H0_H0 ;  /* 0x2000003dff0b7230 */ /* 0x000fe40000004100 */
[-C--:B------:R-:W-:Y:S01]  /*4160*/  FFMA.FTZ R57, R6, R7.reuse, R9 ;  /* 0x0000000706397223 */ /* 0x080fe20000010009 */
[-C--:B------:R-:W-:Y:S01]  /*4170*/  FFMA.FTZ R59, R15, R8.reuse, -R58 ;  /* 0x000000080f3b7223 */ /* 0x080fe2000001083a */
[----:B------:R-:W-:Y:S01]  /*4180*/  FFMA.FTZ R56, R5, R7, -R56 ;  /* 0x0000000705387223 */ /* 0x000fe20000010838 */
[----:B------:R-:W-:Y:S01]  /*4190*/  FFMA.FTZ R58, R31, R8, R10 ;  /* 0x000000081f3a7223 */ /* 0x000fe2000001000a */
[----:B------:R-:W-:-:S02]  /*41a0*/  HADD2.F32 R6, -RZ, R28.H0_H0 ;  /* 0x2000001cff067230 */ /* 0x000fc40000004100 */
[----:B------:R-:W-:Y:S01]  /*41b0*/  HADD2.F32 R8, -RZ, R63.H1_H1 ;  /* 0x3000003fff087230 */ /* 0x000fe20000004100 */
[----:B------:R-:W-:Y:S01]  /*41c0*/  F2FP.F16.F32.PACK_AB R56, R59, R56 ;  /* 0x000000383b38723e */ /* 0x000fe200000000ff */
[----:B------:R-:W-:Y:S01]  /*41d0*/  HADD2.F32 R5, -RZ, R12.H0_H0 ;  /* 0x2000000cff057230 */ /* 0x000fe20000004100 */
[----:B------:R-:W-:Y:S01]  /*41e0*/  F2FP.F16.F32.PACK_AB R57, R58, R57 ;  /* 0x000000393a39723e */ /* 0x000fe200000000ff */
[----:B------:R-:W-:Y:S02]  /*41f0*/  HADD2.F32 R28, -RZ, R28.H1_H1 ;  /* 0x3000001cff1c7230 */ /* 0x000fe40000004100 */
[-C--:B------:R-:W-:Y:S01]  /*4200*/  FMUL.FTZ R10, R6, R8.reuse ;  /* 0x00000008060a7220 */ /* 0x080fe20000410000 */
[----:B------:R-:W-:Y:S02]  /*4210*/  HADD2.F32 R12, -RZ, R12.H1_H1 ;  /* 0x3000000cff0c7230 */ /* 0x000fe40000004100 */
[----:B------:R-:W-:Y:S01]  /*4220*/  FMUL.FTZ R13, R5, R8 ;  /* 0x00000008050d7220 */ /* 0x000fe20000410000 */
[----:B------:R-:W-:-:S02]  /*4230*/  HADD2.F32 R7, -RZ, R64.H1_H1 ;  /* 0x30000040ff077230 */ /* 0x000fc40000004100 */
[-C--:B------:R-:W-:Y:S01]  /*4240*/  FMUL.FTZ R15, R28, R11.reuse ;  /* 0x0000000b1c0f7220 */ /* 0x080fe20000410000 */
[----:B------:R-:W-:Y:S02]  /*4250*/  HADD2.F32 R9, -RZ, R62.H0_H0 ;  /* 0x2000003eff097230 */ /* 0x000fe40000004100 */
[----:B------:R-:W-:Y:S01]  /*4260*/  FMUL.FTZ R11, R12, R11 ;  /* 0x0000000b0c0b7220 */ /* 0x000fe20000410000 */
[----:B------:R-:W-:Y:S02]  /*4270*/  HADD2.F32 R8, -RZ, R63.H0_H0 ;  /* 0x2000003fff087230 */ /* 0x000fe40000004100 */
[-C--:B------:R-:W-:Y:S01]  /*4280*/  FFMA.FTZ R13, R6, R7.reuse, R13 ;  /* 0x00000007060d7223 */ /* 0x080fe2000001000d */
[----:B------:R-:W-:Y:S01]  /*4290*/  FFMA.FTZ R10, R5, R7, -R10 ;  /* 0x00000007050a7223 */ /* 0x000fe2000001080a */
[-C--:B------:R-:W-:Y:S01]  /*42a0*/  FFMA.FTZ R28, R28, R9.reuse, R11 ;  /* 0x000000091c1c7223 */ /* 0x080fe2000001000b */
[----:B------:R-:W-:Y:S02]  /*42b0*/  HADD2.F32 R6, -RZ, R30.H0_H0 ;  /* 0x2000001eff067230 */ /* 0x000fe40000004100 */
[----:B------:R-:W-:Y:S01]  /*42c0*/  FFMA.FTZ R15, R12, R9, -R15 ;  /* 0x000000090c0f7223 */ /* 0x000fe2000001080f */
[----:B------:R-:W-:-:S02]  /*42d0*/  HADD2.F32 R11, -RZ, R60.H0_H0 ;  /* 0x2000003cff0b7230 */ /* 0x000fc40000004100 */
[----:B------:R-:W-:Y:S01]  /*42e0*/  HADD2.F32 R5, -RZ, R14.H0_H0 ;  /* 0x2000000eff057230 */ /* 0x000fe20000004100 */
[----:B------:R-:W-:Y:S01]  /*42f0*/  F2FP.F16.F32.PACK_AB R28, R28, R13 ;  /* 0x0000000d1c1c723e */ /* 0x000fe200000000ff */
[----:B------:R-:W-:Y:S01]  /*4300*/  HADD2.F32 R30, -RZ, R30.H1_H1 ;  /* 0x3000001eff1e7230 */ /* 0x000fe20000004100 */
[----:B------:R-:W-:Y:S01]  /*4310*/  F2FP.F16.F32.PACK_AB R12, R15, R10 ;  /* 0x0000000a0f0c723e */ /* 0x000fe200000000ff */
[----:B------:R-:W-:Y:S02]  /*4320*/  HADD2.F32 R14, -RZ, R14.H1_H1 ;  /* 0x3000000eff0e7230 */ /* 0x000fe40000004100 */
[----:B------:R-:W-:Y:S01]  /*4330*/  FMUL.FTZ R29, R5, R8 ;  /* 0x00000008051d7220 */ /* 0x000fe20000410000 */
[----:B------:R-:W-:Y:S02]  /*4340*/  HADD2.F32 R7, -RZ, R64.H0_H0 ;  /* 0x20000040ff077230 */ /* 0x000fe40000004100 */
[----:B------:R-:W-:Y:S01]  /*4350*/  FMUL.FTZ R31, R30, R11 ;  /* 0x0000000b1e1f7220 */ /* 0x000fe20000410000 */
[----:B------:R-:W-:-:S02]  /*4360*/  HADD2.F32 R9, -RZ, R4.H0_H0 ;  /* 0x20000004ff097230 */ /* 0x000fc40000004100 */
[----:B------:R-:W-:Y:S01]  /*4370*/  FMUL.FTZ R4, R6, R8 ;  /* 0x0000000806047220 */ /* 0x000fe20000410000 */
[----:B------:R-:W-:Y:S01]  /*4380*/  FMUL.FTZ R11, R14, R11 ;  /* 0x0000000b0e0b7220 */ /* 0x000fe20000410000 */
[-C--:B------:R-:W-:Y:S01]  /*4390*/  FFMA.FTZ R29, R6, R7.reuse, R29 ;  /* 0x00000007061d7223 */ /* 0x080fe2000001001d */
[----:B------:R-:W-:Y:S02]  /*43a0*/  IMAD.MOV.U32 R13, RZ, RZ, R52 ;  /* 0x000000ffff0d7224 */ /* 0x000fe400078e0034 */
[----:B------:R-:W-:Y:S01]  /*43b0*/  FFMA.FTZ R4, R5, R7, -R4 ;  /* 0x0000000705047223 */ /* 0x000fe20000010804 */
[-C--:B------:R-:W-:Y:S01]  /*43c0*/  FFMA.FTZ R31, R14, R9.reuse, -R31 ;  /* 0x000000090e1f7223 */ /* 0x080fe2000001081f */
[----:B------:R-:W-:Y:S01]  /*43d0*/  FFMA.FTZ R30, R30, R9, R11 ;  /* 0x000000091e1e7223 */ /* 0x000fe2000001000b */
[----:B------:R-:W-:-:S03]  /*43e0*/  IMAD.MOV.U32 R15, RZ, RZ, R56 ;  /* 0x000000ffff0f7224 */ /* 0x000fc600078e0038 */
[----:B------:R-:W-:Y:S01]  /*43f0*/  F2FP.F16.F32.PACK_AB R14, R31, R4 ;  /* 0x000000041f0e723e */ /* 0x000fe200000000ff */
[----:B------:R-:W-:Y:S01]  /*4400*/  IMAD.MOV.U32 R31, RZ, RZ, R57 ;  /* 0x000000ffff1f7224 */ /* 0x000fe200078e0039 */
[----:B------:R-:W-:Y:S01]  /*4410*/  F2FP.F16.F32.PACK_AB R30, R30, R29 ;  /* 0x0000001d1e1e723e */ /* 0x000fe200000000ff */
[----:B------:R-:W-:-:S07]  /*4420*/  IMAD.MOV.U32 R29, RZ, RZ, R49 ;  /* 0x000000ffff1d7224 */ /* 0x000fce00078e0031 */
.L_x_3638:
[----:B------:R-:W-:Y:S05]  /*4430*/  BSYNC B1 ;  /* 0x0000000000017941 */ /* 0x000fea0003800000 */
.L_x_3637:
        /* <DEDUP_REMOVED lines=8> */
[----:B---3--:R1:W-:Y:S01]  /*44c0*/  STG.E.128 desc[UR44][R34.64], R28 ;  /* 0x0000001c22007986 */ /* 0x0083e2000c101d2c */
[----:B------:R-:W-:Y:S05]  /*44d0*/  BRA `(.L_x_3627) ;  /* 0x0000000000747947 */ /* 0x000fea0003800000 */
.L_x_3620:
[----:B------:R-:W-:-:S06]  /*44e0*/  UISETP.NE.AND UP0, UPT, UR39, URZ, UPT ;  /* 0x0000003f2700728c */ /* 0x000fcc000bf05270 */
[----:B------:R-:W-:-:S13]  /*44f0*/  PLOP3.LUT P3, PT, PT, PT, UP0, 0x80, 0x0 ;  /* 0x000000000000781c */ /* 0x000fda0003f6f008 */
[----:B------:R-:W-:Y:S05]  /*4500*/  @P3 BRA `(.L_x_3639) ;  /* 0x0000000000043947 */ /* 0x000fea0003800000 */
[----:B------:R-:W-:Y:S01]  /*4510*/  BPT.TRAP 0x1 ;  /* 0x000000040000795c */ /* 0x000fe20000300000 */
.L_x_3639:
        /* <DEDUP_REMOVED lines=8> */
.L_x_4036:
[----:B------:R-:W-:Y:S05]  /*45a0*/  BSYNC B1 ;  /* 0x0000000000017941 */ /* 0x000fea0003800000 */
.L_x_3640:
[----:B------:R-:W-:Y:S05]  /*45b0*/  @P4 BRA `(.L_x_3627) ;  /* 0x00000000003c4947 */ /* 0x000fea0003800000 */
[----:B------:R-:W-:Y:S01]  /*45c0*/  VIADD R4, R22, 0x20 ;  /* 0x0000002016047836 */ /* 0x000fe20000000000 */
[----:B------:R-:W-:Y:S01]  /*45d0*/  ULDC UR4, c[0x0][0x2f4] ;  /* 0x0000bd0000047ab9 */ /* 0x000fe20000000800 */
[----:B------:R-:W-:-:S03]  /*45e0*/  PLOP3.LUT P5, PT, PT, PT, PT, 0x8, 0x0 ;  /* 0x000000000000781c */ /* 0x000fc60003fae170 */
[----:B------:R-:W-:-:S13]  /*45f0*/  ISETP.GE.AND P4, PT, R4, UR4, PT ;  /* 0x0000000404007c0c */ /* 0x000fda000bf86270 */
[----:B------:R-:W-:Y:S01]  /*4600*/  @!P4 LOP3.LUT P0, RZ, R157, 0x4, RZ, 0xc0, !PT ;  /* 0x000000049dffc812 */ /* 0x000fe2000780c0ff */
[----:B------:R-:W-:-:S03]  /*4610*/  @!P4 VIADD R4, R46, 0x20 ;  /* 0x000000202e04c836 */ /* 0x000fc60000000000 */
[----:B------:R-:W-:Y:S02]  /*4620*/  @!P4 PLOP3.LUT P5, PT, P0, PT, PT, 0x80, 0x0 ;  /* 0x000000000000c81c */ /* 0x000fe400007af070 */
[----:B------:R-:W-:-:S11]  /*4630*/  ISETP.GE.AND P0, PT, R22, UR4, PT ;  /* 0x0000000416007c0c */ /* 0x000fd6000bf06270 */
[----:B------:R-:W-:-:S04]  /*4640*/  @P5 VIADD R4, R46, 0xffffffe0 ;  /* 0xffffffe02e045836 */ /* 0x000fc80000000000 */
[----:B------:R-:W-:Y:S02]  /*4650*/  @!P4 IMAD.IADD R49, R49, 0x1, R4 ;  /* 0x000000013131c824 */ /* 0x000fe400078e0204 */
[----:B------:R-:W1:Y:S02]  /*4660*/  @!P0 LDS.128 R4, [R42+0x22400] ;  /* 0x022400002a048984 */ /* 0x000e640000000c00 */
[----:B------:R-:W-:-:S06]  /*4670*/  @!P4 IMAD R8, R49, 0x2, R2 ;  /* 0x000000023108c824 */ /* 0x000fcc00078e0202 */
[----:B------:R-:W2:Y:S04]  /*4680*/  @!P4 LDS.128 R8, [R8+0x22400] ;  /* 0x022400000808c984 */ /* 0x000ea80000000c00 */
[----:B-1----:R1:W-:Y:S04]  /*4690*/  @!P0 STG.E.128 desc[UR44][R12.64], R4 ;  /* 0x000000040c008986 */ /* 0x0023e8000c101d2c */
[----:B--2---:R1:W-:Y:S02]  /*46a0*/  @!P4 STG.E.128 desc[UR44][R12.64+0x40], R8 ;  /* 0x000040080c00c986 */ /* 0x0043e4000c101d2c */
.L_x_3627:
[----:B------:R-:W-:Y:S05]  /*46b0*/  BSYNC B0 ;  /* 0x0000000000007941 */ /* 0x000fea0003800000 */
.L_x_3619:
[----:B-1----:R-:W1:Y:S01]  /*46c0*/  S2R R5, SR_TID.X ;  /* 0x0000000000057919 */ /* 0x002e620000002100 */
[----:B------:R-:W-:Y:S01]  /*46d0*/  @!PT LDS RZ, [RZ] ;  /* 0x00000000fffff984 */ /* 0x000fe20000000800 */
[----:B------:R-:W-:Y:S01]  /*46e0*/  @!PT LDS RZ, [RZ] ;  /* 0x00000000fffff984 */ /* 0x000fe20000000800 */
[----:B------:R-:W-:Y:S01]  /*46f0*/  @!PT LDS RZ, [RZ] ;  /* 0x00000000fffff984 */ /* 0x000fe20000000800 */
[----:B------:R-:W-:Y:S01]  /*4700*/  @!PT LDS RZ, [RZ] ;  /* 0x00000000fffff984 */ /* 0x000fe20000000800 */
[----:B------:R0:W-:Y:S06]  /*4710*/  MEMBAR.ALL.CTA ;  /* 0x0000000000007992 */ /* 0x0001ec0000008000 */
[----:B0-----:R-:W0:Y:S01]  /*4720*/  FENCE.VIEW.ASYNC.S ;  /* 0x00000000000073c6 */ /* 0x001e220000000000 */
[----:B------:R-:W-:Y:S05]  /*4730*/  WARPSYNC.ALL ;  /* 0x0000000000007948 */ /* 0x000fea0003800000 */
[----:B------:R-:W-:Y:S01]  /*4740*/  BSSY B0, `(.L_x_3642) ;  /* 0x000000b000007945 */ /* 0x000fe20003800000 */
[----:B-1----:R-:W-:-:S02]  /*4750*/  LOP3.LUT R4, R5, 0x7f, RZ, 0xc0, !PT ;  /* 0x0000007f05047812 */ /* 0x002fc400078ec0ff */
[----:B------:R-:W-:Y:S02]  /*4760*/  SHF.R.U32.HI R5, RZ, 0x7, R5 ;  /* 0x00000007ff057819 */ /* 0x000fe40000011605 */
[----:B------:R-:W-:-:S03]  /*4770*/  ISETP.NE.AND P0, PT, R4, RZ, PT ;  /* 0x000000ff0400720c */ /* 0x000fc60003f05270 */
[----:B------:R-:W-:-:S10]  /*4780*/  VIADD R40, R5, 0x8 ;  /* 0x0000000805287836 */ /* 0x000fd40000000000 */
[----:B------:R-:W-:-:S05]  /*4790*/  @!P0 VIADD R4, R45, 0x388a0 ;  /* 0x000388a02d048836 */ /* 0x000fca0000000000 */
[----:B------:R-:W-:Y:S01]  /*47a0*/  @!P0 PRMT R4, RZ, 0x654, R4 ;  /* 0x00000654ff048816 */ /* 0x000fe20000000004 */
[----:B0-----:R0:W-:Y:S06]  /*47b0*/  BAR.SYNC.DEFER_BLOCKING R40, 0x80 ;  /* 0x000200280000751d */ /* 0x0011ec0000010000 */
[----:B------:R0:W-:Y:S01]  /*47c0*/  @!P0 SYNCS.ARRIVE.TRANS64.RED.A1T0 RZ, [R4+URZ], RZ ;  /* 0x000000ff04ff89a7 */ /* 0x0001e2000810043f */
[----:B------:R-:W-:Y:S05]  /*47d0*/  @P3 BRA `(.L_x_3643) ;  /* 0x0000000000043947 */ /* 0x000fea0003800000 */
[----:B------:R-:W-:Y:S01]  /*47e0*/  BPT.TRAP 0x1 ;  /* 0x000000040000795c */ /* 0x000fe20000300000 */
.L_x_3643:
[----:B------:R-:W-:Y:S05]  /*47f0*/  BSYNC B0 ;  /* 0x0000000000007941 */ /* 0x000fea0003800000 */
.L_x_3642:
[----:B------:R-:W1:Y:S01]  /*4800*/  SYNCS.PHASECHK.TRANS64.TRYWAIT P3, [R45+URZ+0x388b0], R48 ;  /* 0x0388b0302d0075a7 */ /* 0x000e62000806017f */
[----:B------:R-:W-:Y:S01]  /*4810*/  BSSY B0, `(.L_x_3644) ;  /* 0x0000003000007945 */ /* 0x000fe20003800000 */
[----:B------:R-:W-:-:S03]  /*4820*/  ISETP.GE.AND P4, PT, R152, R47, PT ;  /* 0x0000002f9800720c */ /* 0x000fc60003f86270 */
[----:B-1----:R-:W-:Y:S10]  /*4830*/  @!P3 BRA `(.L_x_3645) ;  /* 0x000003d4001cb947 */ /* 0x002ff40003800000 */
.L_x_4037:
[----:B------:R-:W-:Y:S05]  /*4840*/  BSYNC B0 ;  /* 0x0000000000007941 */ /* 0x000fea0003800000 */
.L_x_3644:
[----:B------:R-:W-:Y:S01]  /*4850*/  BSSY B0, `(.L_x_3646) ;  /* 0x0000053000007945 */ /* 0x000fe20003800000 */
[----:B------:R-:W-:-:S03]  /*4860*/  IMAD R9, R153, 0x8000, R46 ;  /* 0x0000800099097824 */ /* 0x000fc600078e022e */
[----:B------:R-:W-:Y:S05]  /*4870*/  @P4 BRA `(.L_x_3647) ;  /* 0x0000000400404947 */ /* 0x000fea0003800000 */
[----:B0-----:R-:W-:Y:S01]  /*4880*/  VIADD R4, R22, 0x40 ;  /* 0x0000004016047836 */ /* 0x001fe20000000000 */
[----:B------:R-:W-:Y:S01]  /*4890*/  LOP3.LUT P4, RZ, R157, 0x4, RZ, 0xc0, !PT ;  /* 0x000000049dff7812 */ /* 0x000fe2000788c0ff */
[----:B------:R-:W-:Y:S01]  /*48a0*/  IMAD.WIDE R6, R36, 0x40, R20 ;  /* 0x0000004024067825 */ /* 0x000fe200078e0214 */
[----:B------:R-:W-:Y:S01]  /*48b0*/  ULDC UR4, c[0x0][0x320] ;  /* 0x0000c80000047ab9 */ /* 0x000fe20000000800 */
[----:B------:R-:W-:Y:S01]  /*48c0*/  ULDC.64 UR6, c[0x0][0x328] ;  /* 0x0000ca0000067ab9 */ /* 0x000fe20000000a00 */
[----:B------:R-:W-:Y:S01]  /*48d0*/  ISETP.GE.AND P6, PT, R4, UR4, PT ;  /* 0x0000000404007c0c */ /* 0x000fe2000bfc6270 */
[----:B------:R-:W-:Y:S01]  /*48e0*/  IMAD R7, R7, UR6, RZ ;  /* 0x0000000607077c24 */ /* 0x000fe2000f8e02ff */
[----:B------:R-:W-:Y:S01]  /*48f0*/  ISETP.GE.AND P5, PT, R22, UR4, PT ;  /* 0x0000000416007c0c */ /* 0x000fe2000bfa6270 */
[----:B------:R-:W-:Y:S02]  /*4900*/  IMAD.MOV.U32 R4, RZ, RZ, R26 ;  /* 0x000000ffff047224 */ /* 0x000fe400078e001a */
[----:B------:R-:W-:-:S02]  /*4910*/  IMAD.MOV.U32 R5, RZ, RZ, R0 ;  /* 0x000000ffff057224 */ /* 0x000fc400078e0000 */
[C---:B------:R-:W-:Y:S02]  /*4920*/  IMAD R7, R6.reuse, UR7, R7 ;  /* 0x0000000706077c24 */ /* 0x040fe4000f8e0207 */
[----:B------:R-:W-:Y:S01]  /*4930*/  IMAD.WIDE.U32 R4, R6, UR6, R4 ;  /* 0x0000000606047c25 */ /* 0x000fe2000f8e0004 */
[----:B------:R-:W-:-:S03]  /*4940*/  ULDC.64 UR6, c[0x0][0x318] ;  /* 0x0000c60000067ab9 */ /* 0x000fc60000000a00 */
[C---:B------:R-:W-:Y:S02]  /*4950*/  VIADD R41, R9.reuse, 0x20 ;  /* 0x0000002009297836 */ /* 0x040fe40000000000 */
[----:B------:R-:W-:Y:S01]  /*4960*/  @P4 VIADD R41, R9, 0xffffffe0 ;  /* 0xffffffe009294836 */ /* 0x000fe20000000000 */
[----:B------:R-:W-:Y:S01]  /*4970*/  LEA R34, P4, R4, UR6, 0x1 ;  /* 0x0000000604227c11 */ /* 0x000fe2000f8808ff */
[----:B------:R-:W-:Y:S02]  /*4980*/  IMAD.IADD R5, R5, 0x1, R7 ;  /* 0x0000000105057824 */ /* 0x000fe400078e0207 */
[C---:B------:R-:W-:Y:S02]  /*4990*/  VIADD R8, R22.reuse, 0x80 ;  /* 0x0000008016087836 */ /* 0x040fe40000000000 */
[----:B------:R-:W-:Y:S01]  /*49a0*/  VIADD R6, R22, 0xc0 ;  /* 0x000000c016067836 */ /* 0x000fe20000000000 */
[----:B------:R-:W-:Y:S01]  /*49b0*/  LEA.HI.X R35, R4, UR7, R5, 0x1, P4 ;  /* 0x0000000704237c11 */ /* 0x000fe2000a0f0c05 */
[----:B------:R-:W-:Y:S01]  /*49c0*/  IMAD R46, R9, 0x2, R2 ;  /* 0x00000002092e7824 */ /* 0x000fe200078e0202 */
[----:B------:R-:W-:Y:S01]  /*49d0*/  ISETP.GE.AND P3, PT, R8, UR4, PT ;  /* 0x0000000408007c0c */ /* 0x000fe2000bf66270 */
[----:B----4-:R-:W-:Y:S01]  /*49e0*/  VIADD R42, R22, 0x100 ;  /* 0x00000100162a7836 */ /* 0x010fe20000000000 */
[----:B------:R-:W-:Y:S01]  /*49f0*/  ISETP.GE.AND P4, PT, R6, UR4, PT ;  /* 0x0000000406007c0c */ /* 0x000fe2000bf86270 */
[----:B------:R-:W-:Y:S01]  /*4a00*/  VIADD R43, R22, 0x140 ;  /* 0x00000140162b7836 */ /* 0x000fe20000000000 */
[----:B------:R-:W0:Y:S04]  /*4a10*/  @!P5 LDS.128 R4, [R46+0x400] ;  /* 0x000400002e04d984 */ /* 0x000e280000000c00 */
[----:B------:R-:W4:Y:S05]  /*4a20*/  @!P6 LDS.128 R8, [R46+0x2400] ;  /* 0x002400002e08e984 */ /* 0x000f2a0000000c00 */
[----:B------:R-:W1:Y:S04]  /*4a30*/  @!P3 LDS.128 R12, [R46+0x4400] ;  /* 0x004400002e0cb984 */ /* 0x000e680000000c00 */
[----:B---3--:R-:W3:Y:S04]  /*4a40*/  @!P4 LDS.128 R28, [R46+0x6400] ;  /* 0x006400002e1cc984 */ /* 0x008ee80000000c00 */
[----:B0-----:R-:W-:Y:S01]  /*4a50*/  @!P5 STG.E.128 desc[UR44][R34.64], R4 ;  /* 0x000000042200d986 */ /* 0x001fe2000c101d2c */
[----:B------:R-:W-:Y:S01]  /*4a60*/  ISETP.GE.AND P5, PT, R42, UR4, PT ;  /* 0x000000042a007c0c */ /* 0x000fe2000bfa6270 */
[----:B------:R-:W-:-:S02]  /*4a70*/  VIADD R42, R22, 0x180 ;  /* 0x00000180162a7836 */ /* 0x000fc40000000000 */
[----:B----4-:R-:W-:Y:S01]  /*4a80*/  @!P6 STG.E.128 desc[UR44][R34.64+0x80], R8 ;  /* 0x000080082200e986 */ /* 0x010fe2000c101d2c */
[----:B------:R-:W-:Y:S01]  /*4a90*/  ISETP.GE.AND P6, PT, R43, UR4, PT ;  /* 0x000000042b007c0c */ /* 0x000fe2000bfc6270 */
[----:B------:R-:W-:Y:S02]  /*4aa0*/  VIADD R43, R22, 0x1c0 ;  /* 0x000001c0162b7836 */ /* 0x000fe40000000000 */
[----:B-1----:R-:W-:Y:S01]  /*4ab0*/  @!P3 STG.E.128 desc[UR44][R34.64+0x100], R12 ;  /* 0x0001000c2200b986 */ /* 0x002fe2000c101d2c */
[----:B------:R-:W-:Y:S01]  /*4ac0*/  ISETP.GE.AND P3, PT, R42, UR4, PT ;  /* 0x000000042a007c0c */ /* 0x000fe2000bf66270 */
[C---:B------:R-:W-:Y:S02]  /*4ad0*/  VIADD R42, R22.reuse, 0x60 ;  /* 0x00000060162a7836 */ /* 0x040fe40000000000 */
[----:B---3--:R-:W-:Y:S01]  /*4ae0*/  @!P4 STG.E.128 desc[UR44][R34.64+0x180], R28 ;  /* 0x0001801c2200c986 */ /* 0x008fe2000c101d2c */
[----:B------:R-:W-:Y:S01]  /*4af0*/  ISETP.GE.AND P4, PT, R43, UR4, PT ;  /* 0x000000042b007c0c */ /* 0x000fe2000bf86270 */
[----:B------:R-:W-:-:S02]  /*4b00*/  VIADD R43, R22, 0x20 ;  /* 0x00000020162b7836 */ /* 0x000fc40000000000 */
[----:B------:R-:W0:Y:S04]  /*4b10*/  @!P5 LDS.128 R4, [R46+0x8400] ;  /* 0x008400002e04d984 */ /* 0x000e280000000c00 */
[----:B------:R-:W1:Y:S04]  /*4b20*/  @!P6 LDS.128 R8, [R46+0xa400] ;  /* 0x00a400002e08e984 */ /* 0x000e680000000c00 */
[----:B------:R-:W3:Y:S04]  /*4b30*/  @!P3 LDS.128 R12, [R46+0xc400] ;  /* 0x00c400002e0cb984 */ /* 0x000ee80000000c00 */
[----:B------:R-:W4:Y:S04]  /*4b40*/  @!P4 LDS.128 R28, [R46+0xe400] ;  /* 0x00e400002e1cc984 */ /* 0x000f280000000c00 */
[----:B0-----:R-:W-:Y:S01]  /*4b50*/  @!P5 STG.E.128 desc[UR44][R34.64+0x200], R4 ;  /* 0x000200042200d986 */ /* 0x001fe2000c101d2c */
[----:B------:R-:W-:Y:S01]  /*4b60*/  ISETP.GE.AND P5, PT, R43, UR4, PT ;  /* 0x000000042b007c0c */ /* 0x000fe2000bfa6270 */
[----:B------:R-:W-:-:S02]  /*4b70*/  VIADD R43, R22, 0xa0 ;  /* 0x000000a0162b7836 */ /* 0x000fc40000000000 */
[----:B-1----:R-:W-:Y:S01]  /*4b80*/  @!P6 STG.E.128 desc[UR44][R34.64+0x280], R8 ;  /* 0x000280082200e986 */ /* 0x002fe2000c101d2c */
[----:B------:R-:W-:Y:S01]  /*4b90*/  ISETP.GE.AND P6, PT, R42, UR4, PT ;  /* 0x000000042a007c0c */ /* 0x000fe2000bfc6270 */
[----:B------:R-:W-:Y:S02]  /*4ba0*/  VIADD R42, R22, 0xe0 ;  /* 0x000000e0162a7836 */ /* 0x000fe40000000000 */
[----:B---3--:R-:W-:Y:S01]  /*4bb0*/  @!P3 STG.E.128 desc[UR44][R34.64+0x300], R12 ;  /* 0x0003000c2200b986 */ /* 0x008fe2000c101d2c */
[----:B------:R-:W-:Y:S01]  /*4bc0*/  ISETP.GE.AND P3, PT, R43, UR4, PT ;  /* 0x000000042b007c0c */ /* 0x000fe2000bf66270 */
[----:B------:R-:W-:Y:S02]  /*4bd0*/  IMAD R43, R41, 0x2, R2 ;  /* 0x00000002292b7824 */ /* 0x000fe400078e0202 */
[----:B----4-:R-:W-:Y:S01]  /*4be0*/  @!P4 STG.E.128 desc[UR44][R34.64+0x380], R28 ;  /* 0x0003801c2200c986 */ /* 0x010fe2000c101d2c */
[----:B------:R-:W-:Y:S01]  /*4bf0*/  ISETP.GE.AND P4, PT, R42, UR4, PT ;  /* 0x000000042a007c0c */ /* 0x000fe2000bf86270 */
[----:B------:R-:W-:-:S02]  /*4c00*/  VIADD R41, R22, 0x120 ;  /* 0x0000012016297836 */ /* 0x000fc40000000000 */
[----:B------:R-:W0:Y:S01]  /*4c10*/  @!P5 LDS.128 R4, [R43+0x400] ;  /* 0x000400002b04d984 */ /* 0x000e220000000c00 */
[----:B------:R-:W-:-:S03]  /*4c20*/  VIADD R42, R22, 0x160 ;  /* 0x00000160162a7836 */ /* 0x000fc60000000000 */
        /* <DEDUP_REMOVED lines=10> */
[----:B------:R-:W-:-:S03]  /*4cd0*/  ISETP.GE.AND P3, PT, R41, UR4, PT ;  /* 0x0000000429007c0c */ /* 0x000fc6000bf66270 */
[----:B----4-:R-:W-:Y:S01]  /*4ce0*/  @!P4 STG.E.128 desc[UR44][R34.64+0x1c0], R28 ;  /* 0x0001c01c2200c986 */ /* 0x010fe2000c101d2c */
[----:B------:R-:W-:-:S03]  /*4cf0*/  ISETP.GE.AND P4, PT, R42, UR4, PT ;  /* 0x000000042a007c0c */ /* 0x000fc6000bf86270 */
[----:B------:R-:W0:Y:S04]  /*4d00*/  @!P5 LDS.128 R4, [R43+0x8400] ;  /* 0x008400002b04d984 */ /* 0x000e280000000c00 */
[----:B------:R-:W1:Y:S04]  /*4d10*/  @!P6 LDS.128 R8, [R43+0xa400] ;  /* 0x00a400002b08e984 */ /* 0x000e680000000c00 */
[----:B------:R-:W3:Y:S04]  /*4d20*/  @!P3 LDS.128 R12, [R43+0xc400] ;  /* 0x00c400002b0cb984 */ /* 0x000ee80000000c00 */
[----:B------:R-:W4:Y:S04]  /*4d30*/  @!P4 LDS.128 R28, [R43+0xe400] ;  /* 0x00e400002b1cc984 */ /* 0x000f280000000c00 */
[----:B0-----:R0:W-:Y:S04]  /*4d40*/  @!P5 STG.E.128 desc[UR44][R34.64+0x240], R4 ;  /* 0x000240042200d986 */ /* 0x0011e8000c101d2c */
[----:B-1----:R0:W-:Y:S04]  /*4d50*/  @!P6 STG.E.128 desc[UR44][R34.64+0x2c0], R8 ;  /* 0x0002c0082200e986 */ /* 0x0021e8000c101d2c */
[----:B---3--:R0:W-:Y:S04]  /*4d60*/  @!P3 STG.E.128 desc[UR44][R34.64+0x340], R12 ;  /* 0x0003400c2200b986 */ /* 0x0081e8000c101d2c */
[----:B----4-:R0:W-:Y:S02]  /*4d70*/  @!P4 STG.E.128 desc[UR44][R34.64+0x3c0], R28 ;  /* 0x0003c01c2200c986 */ /* 0x0101e4000c101d2c */
.L_x_3647:
[----:B------:R-:W-:Y:S05]  /*4d80*/  BSYNC B0 ;  /* 0x0000000000007941 */ /* 0x000fea0003800000 */
.L_x_3646:
[----:B------:R-:W-:Y:S01]  /*4d90*/  @!PT LDS RZ, [RZ] ;  /* 0x00000000fffff984 */ /* 0x000fe20000000800 */
[----:B------:R-:W-:Y:S01]  /*4da0*/  @!PT LDS RZ, [RZ] ;  /* 0x00000000fffff984 */ /* 0x000fe20000000800 */
[----:B------:R-:W-:Y:S01]  /*4db0*/  @!PT LDS RZ, [RZ] ;  /* 0x00000000fffff984 */ /* 0x000fe20000000800 */
[----:B------:R-:W-:Y:S01]  /*4dc0*/  @!PT LDS RZ, [RZ] ;  /* 0x00000000fffff984 */ /* 0x000fe20000000800 */
[----:B------:R1:W-:Y:S06]  /*4dd0*/  MEMBAR.ALL.CTA ;  /* 0x0000000000007992 */ /* 0x0003ec0000008000 */
[----:B-1----:R-:W1:Y:S01]  /*4de0*/  FENCE.VIEW.ASYNC.S ;  /* 0x00000000000073c6 */ /* 0x002e620000000000 */
[----:B------:R-:W-:Y:S02]  /*4df0*/  VIADD R153, R153, 0x1 ;  /* 0x0000000199997836 */ /* 0x000fe40000000000 */
[----:B------:R-:W-:Y:S01]  /*4e00*/  @!P0 VIADD R45, R45, 0x388c0 ;  /* 0x000388c02d2d8836 */ /* 0x000fe20000000000 */
[----:B-1----:R1:W-:Y:S02]  /*4e10*/  BAR.SYNC.DEFER_BLOCKING R40, 0x80 ;  /* 0x000200280000751d */ /* 0x0023e40000010000 */
[----:B------:R-:W-:-:S02]  /*4e20*/  ISETP.NE.AND P3, PT, R153, 0x2, PT ;  /* 0x000000029900780c */ /* 0x000fc40003f65270 */
[----:B------:R-:W-:Y:S02]  /*4e30*/  @!P0 PRMT R45, RZ, 0x654, R45 ;  /* 0x00000654ff2d8816 */ /* 0x000fe4000000002d */
[----:B0-----:R-:W-:Y:S02]  /*4e40*/  SEL R5, RZ, 0x1, P3 ;  /* 0x00000001ff057807 */ /* 0x001fe40001800000 */
[----:B------:R-:W-:Y:S02]  /*4e50*/  SEL R153, R153, RZ, P3 ;  /* 0x000000ff99997207 */ /* 0x000fe40001800000 */
[----:B------:R-:W-:Y:S01]  /*4e60*/  LOP3.LUT R156, R156, R5, RZ, 0x3c, !PT ;  /* 0x000000059c9c7212 */ /* 0x000fe200078e3cff */
[----:B------:R1:W-:Y:S01]  /*4e70*/  @!P0 SYNCS.ARRIVE.TRANS64.RED.A1T0 RZ, [R45+URZ], RZ ;  /* 0x000000ff2dff89a7 */ /* 0x0003e2000810043f */
[----:B------:R-:W-:Y:S01]  /*4e80*/  PLOP3.LUT P0, PT, PT, PT, PT, 0x8, 0x0 ;  /* 0x000000000000781c */ /* 0x000fe20003f0e170 */
[----:B------:R-:W-:-:S12]  /*4e90*/  @P2 BRA `(.L_x_3648) ;  /* 0xffffffdc000c2947 */ /* 0x000fd8000383ffff */
.L_x_3614:
[----:B------:R-:W0:Y:S01]  /*4ea0*/  LDC R0, c[0x0][0xa80] ;  /* 0x0002a000ff007b82 */ /* 0x000e220000000800 */
[----:B------:R0:W-:Y:S01]  /*4eb0*/  STL.128 [R1+0x200], RZ ;  /* 0x000200ff01007387 */ /* 0x0001e20000100c00 */
[----:B------:R-:W-:Y:S01]  /*4ec0*/  BSSY B0, `(.L_x_3649) ;  /* 0x0000027000007945 */ /* 0x000fe20003800000 */
[----:B-1----:R-:W-:Y:S02]  /*4ed0*/  IMAD.U32 R40, RZ, RZ, UR37 ;  /* 0x00000025ff287e24 */ /* 0x002fe4000f8e00ff */
[----:B------:R1:W-:Y:S04]  /*4ee0*/  STL.128 [R1+0x210], RZ ;  /* 0x000210ff01007387 */ /* 0x0003e80000100c00 */
[----:B------:R1:W-:Y:S04]  /*4ef0*/  STL.128 [R1+0x230], RZ ;  /* 0x000230ff01007387 */ /* 0x0003e80000100c00 */
        /* <DEDUP_REMOVED lines=32> */
[----:B------:R-:W-:Y:S05]  /*5100*/  @P0 BRA `(.L_x_3650) ;  /* 0x0000000000080947 */ /* 0x000fea0003800000 */
[----:B------:R-:W0:Y:S02]  /*5110*/  FENCE.VIEW.ASYNC.G ;  /* 0x00000000000073c6 */ /* 0x000e240000000100 */
[----:B0-----:R-:W-:Y:S06]  /*5120*/  BAR.ARV 0xc, 0x180 ;  /* 0x0306000000007b1d */ /* 0x001fec0000002000 */
.L_x_3650:
[----:B------:R-:W-:Y:S05]  /*5130*/  BSYNC B0 ;  /* 0x0000000000007941 */ /* 0x000fea0003800000 */
.L_x_3649:
[----:B------:R-:W-:Y:S01]  /*5140*/  UISETP.NE.AND UP0, UPT, UR39, 0x1, UPT ;  /* 0x000000012700788c */ /* 0x000fe2000bf05270 */
[----:B------:R-:W-:Y:S01]  /*5150*/  IMAD.U32 R18, RZ, RZ, UR37 ;  /* 0x00000025ff127e24 */ /* 0x000fe2000f8e00ff */
[----:B------:R-:W-:Y:S01]  /*5160*/  IADD3 R40, P0, R40, 0x200, RZ ;  /* 0x0000020028287810 */ /* 0x000fe20007f1e0ff */
[----:B------:R-:W-:Y:S03]  /*5170*/  BSSY B7, `(.L_x_3651) ;  /* 0x0002cbd000077945 */ /* 0x000fe60003800000 */
[----:B------:R-:W-:Y:S01]  /*5180*/  PLOP3.LUT P2, PT, PT, PT, UP0, 0x80, 0x0 ;  /* 0x000000000000781c */ /* 0x000fe20003f4f008 */
[----:B------:R-:W-:Y:S01]  /*5190*/  IMAD.X R39, RZ, RZ, UR36, P0 ;  /* 0x00000024ff277e24 */ /* 0x000fe200080e06ff */
[----:B------:R-:W-:-:S05]  /*51a0*/  IADD3 R18, P1, R18, 0x230, RZ ;  /* 0x0000023012127810 */ /* 0x000fca0007f3e0ff */
[----:B------:R-:W-:-:S06]  /*51b0*/  IMAD.X R19, RZ, RZ, UR36, P1 ;  /* 0x00000024ff137e24 */ /* 0x000fcc00088e06ff */
[----:B------:R-:W-:Y:S05]  /*51c0*/  @!P2 BRA `(.L_x_3652) ;  /* 0x0000008000a8a947 */ /* 0x000fea0003800000 */
[----:B-1----:R-:W0:Y:S08]  /*51d0*/  LDC R0, c[0x0][0x448] ;  /* 0x00011200ff007b82 */ /* 0x002e300000000800 */
        /* <DEDUP_REMOVED lines=22> */
.L_x_3655:
[----:B------:R-:W-:-:S13]  /*5340*/  ISETP.NE.AND P0, PT, R5, 0x1, PT ;  /* 0x000000010500780c */ /* 0x000fda0003f05270 */
[----:B------:R-:W0:Y:S02]  /*5350*/  @P0 LDC.64 R6, c[0x0][0xae0] ;  /* 0x0002b800ff060b82 */ /* 0x000e240000000a00 */
[----:B0-----:R-:W-:-:S05]  /*5360*/  @P0 IMAD.HI.U32 R6, R0, R6, RZ ;  /* 0x0000000600060227 */ /* 0x001fca00078e00ff */
[----:B------:R-:W-:-:S07]  /*5370*/  @P0 SHF.R.U32.HI R0, RZ, R7, R6 ;  /* 0x00000007ff000219 */ /* 0x000fce0000011606 */
.L_x_3656:
[----:B------:R-:W-:Y:S05]  /*5380*/  BSYNC B0 ;  /* 0x0000000000007941 */ /* 0x000fea0003800000 */
.L_x_3654:
[----:B------:R-:W-:-:S05]  /*5390*/  IMAD R3, R0, R5, R5 ;  /* 0x0000000500037224 */ /* 0x000fca00078e0205 */
[----:B------:R-:W-:-:S07]  /*53a0*/  VIMNMX R4, R4, R3, PT ;  /* 0x0000000304047248 */ /* 0x000fce0003fe0100 */
.L_x_3653:
[----:B------:R-:W0:Y:S01]  /*53b0*/  @P1 LDC R7, c[0x0][0x44c] ;  /* 0x00011300ff071b82 */ /* 0x000e220000000800 */
[----:B------:R-:W-:Y:S01]  /*53c0*/  VIADD R4, R4, 0x3f ;  /* 0x0000003f04047836 */ /* 0x000fe20000000000 */
[----:B------:R-:W-:-:S04]  /*53d0*/  ULDC UR4, c[0x0][0xad4] ;  /* 0x0002b50000047ab9 */ /* 0x000fc80000000800 */
        /* <DEDUP_REMOVED lines=8> */
[----:B----4-:R-:W-:-:S03]  /*5460*/  VIMNMX R12, R33, R0, PT ;  /* 0x00000000210c7248 */ /* 0x010fc60003fe0100 */
        /* <DEDUP_REMOVED lines=12> */
.L_x_3659:
[----:B------:R-:W-:-:S13]  /*5530*/  ISETP.NE.AND P0, PT, R5, 0x1, PT ;  /* 0x000000010500780c */ /* 0x000fda0003f05270 */
[----:B------:R-:W0:Y:S02]  /*5540*/  @P0 LDC.64 R6, c[0x0][0xae0] ;  /* 0x0002b800ff060b82 */ /* 0x000e240000000a00 */
[----:B0-----:R-:W-:-:S05]  /*5550*/  @P0 IMAD.HI.U32 R6, R200, R6, RZ ;  /* 0x00000006c8060227 */ /* 0x001fca00078e00ff */
[----:B------:R-:W-:-:S07]  /*5560*/  @P0 SHF.R.U32.HI R200, RZ, R7, R6 ;  /* 0x00000007ffc80219 */ /* 0x000fce0000011606 */
.L_x_3660:
[----:B------:R-:W-:Y:S05]  /*5570*/  BSYNC B0 ;  /* 0x0000000000007941 */ /* 0x000fea0003800000 */
.L_x_3658:
[----:B------:R-:W-:-:S05]  /*5580*/  IMAD R5, R200, R5, RZ ;  /* 0x00000005c8057224 */ /* 0x000fca00078e02ff */
[----:B------:R-:W-:-:S07]  /*5590*/  VIMNMX R0, R0, R5, !PT ;  /* 0x0000000500007248 */ /* 0x000fce0007fe0100 */
.L_x_3657:
[----:B------:R-:W-:Y:S01]  /*55a0*/  SHF.R.S32.HI R3, RZ, 0x1f, R0 ;  /* 0x0000001fff037819 */ /* 0x000fe20000011400 */
[----:B------:R-:W-:Y:S03]  /*55b0*/  BSSY B0, `(.L_x_3661) ;  /* 0x0000026000007945 */ /* 0x000fe60003800000 */
[----:B------:R-:W-:-:S04]  /*55c0*/  LEA.HI R3, R3, R0, RZ, 0x6 ;  /* 0x0000000003037211 */ /* 0x000fc800078f30ff */
        /* <DEDUP_REMOVED lines=36> */
.L_x_3662:
[----:B------:R-:W-:Y:S05]  /*5810*/  BSYNC B0 ;  /* 0x0000000000007941 */ /* 0x000fea0003800000 */
.L_x_3661:
[----:B------:R-:W-:Y:S01]  /*5820*/  IMAD R0, R194, R3, R9 ;  /* 0x00000003c2007224 */ /* 0x000fe200078e0209 */
[----:B------:R-:W-:-:S04]  /*5830*/  PRMT R4, RZ, 0x7610, R4 ;  /* 0x00007610ff047816 */ /* 0x000fc80000000004 */
[----:B------:R-:W-:-:S04]  /*5840*/  VIADDMNMX R12, R0, R3, R12, PT ;  /* 0x00000003000c7246 */ /* 0x000fc8000380010c */
[----:B------:R-:W-:-:S13]  /*5850*/  ISETP.GT.AND P0, PT, R12, R0, PT ;  /* 0x000000000c00720c */ /* 0x000fda0003f04270 */
[----:B------:R-:W-:Y:S05]  /*5860*/  @!P0 BRA `(.L_x_3663) ;  /* 0x000002c400348947 */ /* 0x000fea0003800000 */
        /* <DEDUP_REMOVED lines=28> */
[----:B--2---:R-:W2:Y:S04]  /*5a30*/  LDL R49, [R1+0x284] ;  /* 0x0002840001317983 */ /* 0x004ea80000100800 */
[----:B------:R-:W2:Y:S04]  /*5a40*/  LDL R50, [R1+0x288] ;  /* 0x0002880001327983 */ /* 0x000ea80000100800 */
        /* <DEDUP_REMOVED lines=81> */
[----:B-----5:R-:W2:Y:S04]  /*5f60*/  LDL R32, [R1+0x3d4] ;  /* 0x0003d40001207983 */ /* 0x020ea80000100800 */
[----:B---3--:R-:W3:Y:S04]  /*5f70*/  LDL R29, [R1+0x3e8] ;  /* 0x0003e800011d7983 */ /* 0x008ee80000100800 */
[----:B------:R-:W3:Y:S04]  /*5f80*/  LDL R30, [R1+0x3ec] ;  /* 0x0003ec00011e7983 */ /* 0x000ee80000100800 */
[----:B------:R-:W3:Y:S04]  /*5f90*/  LDL R31, [R1+0x3f0] ;  /* 0x0003f000011f7983 */ /* 0x000ee80000100800 */
[----:B------:R-:W3:Y:S04]  /*5fa0*/  LDL R26, [R1+0x3f8] ;  /* 0x0003f800011a7983 */ /* 0x000ee80000100800 */
[----:B------:R-:W3:Y:S04]  /*5fb0*/  LDL R27, [R1+0x3fc] ;  /* 0x0003fc00011b7983 */ /* 0x000ee80000100800 */
[----:B------:R-:W3:Y:S04]  /*5fc0*/  LDL R28, [R1+0x400] ;  /* 0x00040000011c7983 */ /* 0x000ee80000100800 */
[----:B------:R-:W0:Y:S04]  /*5fd0*/  SHFL.IDX PT, R132, R237, RZ, 0x1f ;  /* 0x00001fffed847589 */ /* 0x000e2800000e0000 */
[----:B------:R-:W3:Y:S04]  /*5fe0*/  LDL R11, [R1+0x40c] ;  /* 0x00040c00010b7983 */ /* 0x000ee80000100800 */
[----:B------:R-:W3:Y:S04]  /*5ff0*/  LDL R13, [R1+0x410] ;  /* 0x00041000010d7983 */ /* 0x000ee80000100800 */
[----:B------:R-:W3:Y:S04]  /*6000*/  LDL R14, [R1+0x414] ;  /* 0x00041400010e7983 */ /* 0x000ee80000100800 */
[----:B------:R-:W3:Y:S04]  /*6010*/  LDL R15, [R1+0x418] ;  /* 0x00041800010f7983 */ /* 0x000ee80000100800 */
[----:B------:R-:W3:Y:S01]  /*6020*/  LDL R18, [R1+0x41c] ;  /* 0x00041c0001127983 */ /* 0x000ee20000100800 */
[----:B0-----:R-:W-:-:S03]  /*6030*/  LEA.HI R10, R132, R132, RZ, 0x1 ;  /* 0x00000084840a7211 */ /* 0x001fc600078f08ff */
[----:B------:R-:W3:Y:S01]  /*6040*/  LDL R19, [R1+0x420] ;  /* 0x0004200001137983 */ /* 0x000ee20000100800 */
[----:B------:R-:W-:-:S03]  /*6050*/  LOP3.LUT R10, R10, 0x1fffe, RZ, 0xc0, !PT ;  /* 0x0001fffe0a0a7812 */ /* 0x000fc600078ec0ff */
[----:B------:R-:W3:Y:S02]  /*6060*/  LDL R20, [R1+0x424] ;  /* 0x0004240001147983 */ /* 0x000ee40000100800 */
[----:B------:R-:W-:Y:S02]  /*6070*/  IMAD.IADD R132, R132, 0x1, -R10 ;  /* 0x0000000184847824 */ /* 0x000fe400078e0a0a */
[----:B------:R-:W3:Y:S04]  /*6080*/  LDL R21, [R1+0x428] ;  /* 0x0004280001157983 */ /* 0x000ee80000100800 */
[----:B------:R-:W3:Y:S04]  /*6090*/  LDL R10, [R1+0x408] ;  /* 0x00040800010a7983 */ /* 0x000ee80000100800 */
[----:B----4-:R0:W-:Y:S04]  /*60a0*/  STL [R1+0x230], R9 ;  /* 0x0002300901007387 */ /* 0x0101e80000100800 */
[----:B------:R1:W-:Y:S04]  /*60b0*/  STL [R1+0x234], R8 ;  /* 0x0002340801007387 */ /* 0x0003e80000100800 */
[----:B0-----:R-:W4:Y:S04]  /*60c0*/  LDL R9, [R1+0x404] ;  /* 0x0004040001097983 */ /* 0x001f280000100800 */
[----:B-1----:R-:W4:Y:S01]  /*60d0*/  LDL R8, [R1+0x42c] ;  /* 0x00042c0001087983 */ /* 0x002f220000100800 */
[----:B------:R-:W-:-:S04]  /*60e0*/  IMAD R132, R132, 0x8000, R2 ;  /* 0x0000800084847824 */ /* 0x000fc800078e0202 */
[----:B------:R-:W-:Y:S01]  /*60f0*/  VIADD R132, R132, 0x400 ;  /* 0x0000040084847836 */ /* 0x000fe20000000000 */
[----:B------:R0:W-:Y:S04]  /*6100*/  STL [R1+0x248], R34 ;  /* 0x0002482201007387 */ /* 0x0001e80000100800 */
[----:B------:R-:W-:Y:S01]  /*6110*/  SHF.R.U32.HI R132, RZ, 0x4, R132 ;  /* 0x00000004ff847819 */ /* 0x000fe20000011684 */
[----:B------:R1:W-:Y:S01]  /*6120*/  STL [R1+0x244], R3 ;  /* 0x0002440301007387 */ /* 0x0003e20000100800 */
[----:B0-----:R-:W-:Y:S02]  /*6130*/  VIADD R34, R2, 0x36400 ;  /* 0x0003640002227836 */ /* 0x001fe40000000000 */
[----:B-1----:R-:W-:-:S03]  /*6140*/  LOP3.LUT R3, R132, 0x3fff, RZ, 0xc0, !PT ;  /* 0x00003fff84037812 */ /* 0x002fc600078ec0ff */
[----:B------:R-:W-:Y:S02]  /*6150*/  SHF.R.U32.HI R34, RZ, 0x4, R34 ;  /* 0x00000004ff227819 */ /* 0x000fe40000011622 */
[----:B------:R-:W-:Y:S02]  /*6160*/  LOP3.LUT R3, R3, 0x2000000, RZ, 0xfc, !PT ;  /* 0x0200000003037812 */ /* 0x000fe400078efcff */
[----:B------:R-:W-:Y:S01]  /*6170*/  LOP3.LUT R34, R34, 0x3fff, RZ, 0xc0, !PT ;  /* 0x00003fff22227812 */ /* 0x000fe200078ec0ff */
[----:B------:R0:W-:Y:S04]  /*6180*/  STL [R1+0x3d0], R6 ;  /* 0x0003d00601007387 */ /* 0x0001e80000100800 */
[----:B------:R1:W-:Y:S04]  /*6190*/  STL [R1+0x3dc], R5 ;  /* 0x0003dc0501007387 */ /* 0x0003e80000100800 */
[----:B------:R1:W-:Y:S01]  /*61a0*/  STL [R1+0x3e0], R7 ;  /* 0x0003e00701007387 */ /* 0x0003e20000100800 */
[----:B0-----:R-:W-:-:S03]  /*61b0*/  IMAD R6, R33, 0x1000, R3 ;  /* 0x0000100021067824 */ /* 0x001fc600078e0203 */
[----:B------:R0:W-:Y:S01]  /*61c0*/  STL [R1+0x3d8], R4 ;  /* 0x0003d80401007387 */ /* 0x0001e20000100800 */
[----:B-1----:R-:W-:Y:S02]  /*61d0*/  IMAD.MOV.U32 R5, RZ, RZ, 0x40000040 ;  /* 0x40000040ff057424 */ /* 0x002fe400078e00ff */
[----:B------:R-:W-:Y:S01]  /*61e0*/  IMAD.MOV.U32 R7, RZ, RZ, 0x40000040 ;  /* 0x40000040ff077424 */ /* 0x000fe200078e00ff */
[----:B0-----:R-:W-:Y:S01]  /*61f0*/  LOP3.LUT R4, R34, 0x10000, RZ, 0xfc, !PT ;  /* 0x0001000022047812 */ /* 0x001fe200078efcff */
[----:B------:R0:W-:Y:S01]  /*6200*/  STL [R1+0x3e4], R24 ;  /* 0x0003e41801007387 */ /* 0x0001e20000100800 */
[----:B------:R-:W-:Y:S02]  /*6210*/  R2UR UR6, R6 ;  /* 0x00000000060672ca */ /* 0x000fe400000e0000 */
[----:B------:R-:W-:Y:S01]  /*6220*/  R2UR UR7, R7 ;  /* 0x00000000070772ca */ /* 0x000fe200000e0000 */
[----:B------:R1:W-:Y:S01]  /*6230*/  STL [R1+0x3f4], R25 ;  /* 0x0003f41901007387 */ /* 0x0003e20000100800 */
[----:B------:R-:W-:-:S02]  /*6240*/  R2UR UR4, R4 ;  /* 0x00000000040472ca */ /* 0x000fc400000e0000 */
[----:B------:R-:W-:Y:S01]  /*6250*/  R2UR UR5, R5 ;  /* 0x00000000050572ca */ /* 0x000fe200000e0000 */
[----:B0-----:R-:W-:Y:S02]  /*6260*/  VIADD R24, R6, 0x80 ;  /* 0x0000008006187836 */ /* 0x001fe40000000000 */
[----:B-1----:R-:W-:Y:S01]  /*6270*/  IMAD.MOV.U32 R25, RZ, RZ, 0x40000040 ;  /* 0x40000040ff197424 */ /* 0x002fe200078e00ff */
[----:B------:R-:W-:Y:S02]  /*6280*/  STL [R1+0x238], R133 ;  /* 0x0002388501007387 */ /* 0x000fe40000100800 */
[----:B------:R-:W-:Y:S02]  /*6290*/  R2UR UR10, R24 ;  /* 0x00000000180a72ca */ /* 0x000fe400000e0000 */
[----:B------:R-:W-:Y:S01]  /*62a0*/  STL [R1+0x23c], R134 ;  /* 0x00023c8601007387 */ /* 0x000fe20000100800 */
[----:B------:R-:W-:-:S03]  /*62b0*/  R2UR UR11, R25 ;  /* 0x00000000190b72ca */ /* 0x000fc600000e0000 */
        /* <DEDUP_REMOVED lines=104> */
[----:B------:R0:W-:Y:S01]  /*6940*/  STL [R1+0x400], R28 ;  /* 0x0004001c01007387 */ /* 0x0001e20000100800 */
[----:B------:R-:W-:Y:S06]  /*6950*/  BAR.SYNC.DEFER_BLOCKING 0xe, 0x100 ;  /* 0x0384000000007b1d */ /* 0x000fec0000010000 */
        /* <DEDUP_REMOVED lines=8> */
[----:B----4-:R0:W-:Y:S04]  /*69e0*/  STL [R1+0x404], R9 ;  /* 0x0004040901007387 */ /* 0x0101e80000100800 */
        /* <DEDUP_REMOVED lines=8> */
[----:B0-----:R-:W-:-:S02]  /*6a70*/  IMAD.MOV.U32 R9, RZ, RZ, 0x40000040 ;  /* 0x40000040ff097424 */ /* 0x001fc400078e00ff */
[----:B-1----:R-:W-:-:S03]  /*6a80*/  VIADD R8, R6, 0x100 ;  /* 0x0000010006087836 */ /* 0x002fc60000000000 */
[----:B------:R-:W-:Y:S01]  /*6a90*/  R2UR UR7, R9 ;  /* 0x00000000090772ca */ /* 0x000fe200000e0000 */
[----:B------:R-:W-:Y:S01]  /*6aa0*/  IMAD.MOV.U32 R9, RZ, RZ, 0x40000040 ;  /* 0x40000040ff097424 */ /* 0x000fe200078e00ff */
[----:B------:R-:W-:Y:S01]  /*6ab0*/  R2UR UR6, R8 ;  /* 0x00000000080672ca */ /* 0x000fe200000e0000 */
[----:B------:R-:W-:-:S03]  /*6ac0*/  VIADD R8, R4, 0x4 ;  /* 0x0000000404087836 */ /* 0x000fc60000000000 */
        /* <DEDUP_REMOVED lines=38> */
[----:B------:R-:W-:Y:S01]  /*6d30*/  IMAD.MOV.U32 R7, RZ, RZ, 0x40000040 ;  /* 0x40000040ff077424 */ /* 0x000fe200078e00ff */
        /* <DEDUP_REMOVED lines=35> */
[----:B------:R-:W-:Y:S01]  /*6f70*/  R2UR UR6, R6 ;  /* 0x00000000060672ca */ /* 0x000fe200000e0000 */
[----:B------:R-:W-:Y:S01]  /*6f80*/  VIADD R6, R4, 0x6 ;  /* 0x0000000604067836 */ /* 0x000fe20000000000 */
[----:B------:R-:W-:Y:S01]  /*6f90*/  R2UR UR7, R7 ;  /* 0x00000000070772ca */ /* 0x000fe200000e0000 */
[----:B------:R-:W-:-:S03]  /*6fa0*/  IMAD.MOV.U32 R7, RZ, RZ, 0x40000040 ;  /* 0x40000040ff077424 */ /* 0x000fc600078e00ff */
        /* <DEDUP_REMOVED lines=71> */
[----:B------:R-:W4:Y:S04]  /*7420*/  LDL R14, [R1+0x234] ;  /* 0x00023400010e7983 */ /* 0x000f280000100800 */
[----:B------:R-:W4:Y:S04]  /*7430*/  LDL R15, [R1+0x238] ;  /* 0x00023800010f7983 */ /* 0x000f280000100800 */
[----:B------:R-:W4:Y:S04]  /*7440*/  LDL R18, [R1+0x23c] ;  /* 0x00023c0001127983 */ /* 0x000f280000100800 */
[----:B------:R-:W4:Y:S04]  /*7450*/  LDL R19, [R1+0x240] ;  /* 0x0002400001137983 */ /* 0x000f280000100800 */
[----:B------:R-:W4:Y:S04]  /*7460*/  LDL R20, [R1+0x244] ;  /* 0x0002440001147983 */ /* 0x000f280000100800 */
[----:B------:R-:W4:Y:S04]  /*7470*/  LDL R21, [R1+0x248] ;  /* 0x0002480001157983 */ /* 0x000f280000100800 */
[----:B0-----:R-:W4:Y:S04]  /*7480*/  LDL R24, [R1+0x24c] ;  /* 0x00024c0001187983 */ /* 0x001f280000100800 */
[----:B------:R-:W4:Y:S04]  /*7490*/  LDL R25, [R1+0x250] ;  /* 0x0002500001197983 */ /* 0x000f280000100800 */
[----:B------:R-:W4:Y:S04]  /*74a0*/  LDL R26, [R1+0x254] ;  /* 0x00025400011a7983 */ /* 0x000f280000100800 */
[----:B------:R-:W4:Y:S04]  /*74b0*/  LDL R27, [R1+0x258] ;  /* 0x00025800011b7983 */ /* 0x000f280000100800 */
[----:B-1----:R-:W4:Y:S04]  /*74c0*/  LDL R28, [R1+0x25c] ;  /* 0x00025c00011c7983 */ /* 0x002f280000100800 */
[----:B------:R-:W4:Y:S04]  /*74d0*/  LDL R29, [R1+0x260] ;  /* 0x00026000011d7983 */ /* 0x000f280000100800 */
[----:B------:R-:W4:Y:S04]  /*74e0*/  LDL R30, [R1+0x264] ;  /* 0x00026400011e7983 */ /* 0x000f280000100800 */
[----:B------:R-:W4:Y:S04]  /*74f0*/  LDL R31, [R1+0x268] ;  /* 0x00026800011f7983 */ /* 0x000f280000100800 */
        /* <DEDUP_REMOVED lines=113> */
[----:B------:R-:W0:Y:S03]  /*7c10*/  S2R R163, SR_TID.X ;  /* 0x0000000000a37919 */ /* 0x000e260000002100 */
        /* <DEDUP_REMOVED lines=8> */
[----:B0-----:R-:W-:-:S03]  /*7ca0*/  LOP3.LUT R168, R163, 0x7f, RZ, 0xc0, !PT ;  /* 0x0000007fa3a87812 */ /* 0x001fc600078ec0ff */
        /* <DEDUP_REMOVED lines=122> */
[----:B------:R-:W-:Y:S01]  /*8450*/  VIADD R163, R12, 0xfffffffe ;  /* 0xfffffffe0ca37836 */ /* 0x000fe20000000000 */
[----:B------:R-:W-:Y:S04]  /*8460*/  BSSY B0, `(.L_x_3664) ;  /* 0x0000008000007945 */ /* 0x000fe80003800000 */
[----:B------:R-:W-:-:S07]  /*8470*/  ISETP.GE.AND P0, PT, R163, R0, PT ;  /* 0x00000000a300720c */ /* 0x000fce0003f06270 */
[----:B-1----:R-:W-:Y:S06]  /*8480*/  @P1 BRA `(.L_x_3665) ;  /* 0x0000000000141947 */ /* 0x002fec0003800000 */
[----:B------:R-:W2:Y:S02]  /*8490*/  LDL R13, [R1+0x1e8] ;  /* 0x0001e800010d7983 */ /* 0x000ea40000100800 */
[----:B--2---:R-:W-:-:S04]  /*84a0*/  IMAD R12, R13, 0x8, R2 ;  /* 0x000000080d0c7824 */ /* 0x004fc800078e0202 */
[----:B------:R-:W-:-:S05]  /*84b0*/  VIADD R12, R12, 0x38860 ;  /* 0x000388600c0c7836 */ /* 0x000fca0000000000 */
[----:B------:R-:W-:-:S04]  /*84c0*/  PRMT R12, RZ, 0x654, R12 ;  /* 0x00000654ff0c7816 */ /* 0x000fc8000000000c */
[----:B------:R0:W-:Y:S03]  /*84d0*/  SYNCS.ARRIVE.TRANS64.RED.A1T0 RZ, [R12+URZ], RZ ;  /* 0x000000ff0cff79a7 */ /* 0x0001e6000810043f */
.L_x_3665:
[----:B------:R-:W-:Y:S05]  /*84e0*/  BSYNC B0 ;  /* 0x0000000000007941 */ /* 0x000fea0003800000 */
.L_x_3664:
[----:B------:R-:W-:Y:S04]  /*84f0*/  BSSY B0, `(.L_x_3666) ;  /* 0x00003e2000007945 */ /* 0x000fe80003800000 */
[----:B------:R-:W-:Y:S05]  /*8500*/  @!P0 BRA `(.L_x_3667) ;  /* 0x0000003c00808947 */ /* 0x000fea0003800000 */
.L_x_3670:
        /* <DEDUP_REMOVED lines=60> */
[----:B01----:R-:W5:Y:S04]  /*88d0*/  LDL.64 R12, [R1+0x3e8] ;  /* 0x0003e800010c7983 */ /* 0x003f680000100a00 */
[----:B------:R-:W5:Y:S04]  /*88e0*/  LDL.64 R24, [R1+0x3f8] ;  /* 0x0003f80001187983 */ /* 0x000f680000100a00 */
[----:B------:R-:W5:Y:S04]  /*88f0*/  LDL.64 R20, [R1+0x408] ;  /* 0x0004080001147983 */ /* 0x000f680000100a00 */
[----:B------:R-:W5:Y:S04]  /*8900*/  LDL.64 R18, [R1+0x418] ;  /* 0x0004180001127983 */ /* 0x000f680000100a00 */
[----:B------:R-:W5:Y:S01]  /*8910*/  LDL.64 R14, [R1+0x428] ;  /* 0x00042800010e7983 */ /* 0x000f620000100a00 */
[----:B--2---:R-:W-:-:S04]  /*8920*/  IMAD R145, R168, 0x40, R160 ;  /* 0x00000040a8917824 */ /* 0x004fc800078e02a0 */
[----:B------:R-:W-:Y:S01]  /*8930*/  IMAD R145, R145, 0x4, R2 ;  /* 0x0000000491917824 */ /* 0x000fe200078e0202 */
        /* <DEDUP_REMOVED lines=195> */
[----:B0-----:R-:W2:Y:S04]  /*9570*/  LDL R12, [R1+0x234] ;  /* 0x00023400010c7983 */ /* 0x001ea80000100800 */
[----:B------:R-:W3:Y:S04]  /*9580*/  LDL R13, [R1+0x238] ;  /* 0x00023800010d7983 */ /* 0x000ee80000100800 */
[----:B-1----:R-:W4:Y:S04]  /*9590*/  LDL R14, [R1+0x23c] ;  /* 0x00023c00010e7983 */ /* 0x002f280000100800 */
        /* <DEDUP_REMOVED lines=125> */
[----:B--2---:R-:W-:Y:S04]  /*9d70*/  STL [R1+0x234], R12 ;  /* 0x0002340c01007387 */ /* 0x004fe80000100800 */
[----:B---3--:R-:W-:Y:S04]  /*9d80*/  STL [R1+0x238], R13 ;  /* 0x0002380d01007387 */ /* 0x008fe80000100800 */
        /* <DEDUP_REMOVED lines=157> */
[----:B------:R-:W-:Y:S01]  /*a760*/  VIADD R12, R168, 0x1 ;  /* 0x00000001a80c7836 */ /* 0x000fe20000000000 */
[----:B------:R-:W-:Y:S01]  /*a770*/  R2UR UR4, R4 ;  /* 0x00000000040472ca */ /* 0x000fe200000e0000 */
[----:B------:R-:W-:Y:S01]  /*a780*/  IMAD.MOV.U32 R13, RZ, RZ, 0x40000040 ;  /* 0x40000040ff0d7424 */ /* 0x000fe200078e00ff */
[----:B------:R-:W-:Y:S01]  /*a790*/  R2UR UR5, R5 ;  /* 0x00000000050572ca */ /* 0x000fe200000e0000 */
[----:B------:R-:W-:Y:S01]  /*a7a0*/  IMAD.MOV.U32 R15, RZ, RZ, 0x40000040 ;  /* 0x40000040ff0f7424 */ /* 0x000fe200078e00ff */
[----:B------:R-:W-:Y:S01]  /*a7b0*/  ISETP.NE.AND P0, PT, R12, 0x2, PT ;  /* 0x000000020c00780c */ /* 0x000fe20003f05270 */
[----:B------:R0:W-:Y:S01]  /*a7c0*/  STL [R1+0x1e8], R12 ;  /* 0x0001e80c01007387 */ /* 0x0001e20000100800 */
[----:B------:R-:W-:Y:S01]  /*a7d0*/  R2UR UR7, R13 ;  /* 0x000000000d0772ca */ /* 0x000fe200000e0000 */
[----:B------:R-:W-:-:S10]  /*a7e0*/  IMAD.MOV.U32 R13, RZ, RZ, 0x40000040 ;  /* 0x40000040ff0d7424 */ /* 0x000fd400078e00ff */
[----:B0-----:R-:W-:-:S04]  /*a7f0*/  @!P0 IMAD.MOV.U32 R12, RZ, RZ, RZ ;  /* 0x000000ffff0c8224 */ /* 0x001fc800078e00ff */
[----:B------:R-:W-:-:S04]  /*a800*/  IMAD R12, R12, 0x1000, R3 ;  /* 0x000010000c0c7824 */ /* 0x000fc800078e0203 */
[C---:B------:R-:W-:Y:S01]  /*a810*/  VIADD R14, R12.reuse, 0x80 ;  /* 0x000000800c0e7836 */ /* 0x040fe20000000000 */
[----:B------:R-:W-:Y:S01]  /*a820*/  R2UR UR6, R12 ;  /* 0x000000000c0672ca */ /* 0x000fe200000e0000 */
[----:B--2---:R-:W-:-:S12]  /*a830*/  WARPGROUP.ARRIVE ;  /* 0x00000000000079c5 */ /* 0x004fd80000000000 */
        /* <DEDUP_REMOVED lines=43> */
[----:B------:R-:W-:Y:S02]  /*aaf0*/  R2UR UR6, R14 ;  /* 0x000000000e0672ca */ /* 0x000fe400000e0000 */
[----:B------:R-:W-:Y:S02]  /*ab00*/  R2UR UR7, R15 ;  /* 0x000000000f0772ca */ /* 0x000fe400000e0000 */
        /* <DEDUP_REMOVED lines=38> */
[----:B------:R-:W-:Y:S01]  /*ad70*/  R2UR UR7, R13 ;  /* 0x000000000d0772ca */ /* 0x000fe200000e0000 */
[----:B------:R-:W2:Y:S01]  /*ad80*/  @!P0 LDL R12, [R1+0x1ec] ;  /* 0x0001ec00010c8983 */ /* 0x000ea20000100800 */
[----:B------:R-:W-:Y:S02]  /*ad90*/  R2UR UR4, R6 ;  /* 0x00000000060472ca */ /* 0x000fe400000e0000 */
[----:B------:R-:W-:Y:S01]  /*ada0*/  R2UR UR5, R7 ;  /* 0x00000000070572ca */ /* 0x000fe200000e0000 */
[----:B------:R-:W3:Y:S01]  /*adb0*/  LDL R13, [R1+0x1f0] ;  /* 0x0001f000010d7983 */ /* 0x000ee20000100800 */
[----:B------:R-:W-:-:S03]  /*adc0*/  WARPGROUP.DEPBAR.LE gsb0, 0x0 ;  /* 0x00008000000079c5 */ /* 0x000fc60000010000 */
        /* <DEDUP_REMOVED lines=67> */
[----:B0-----:R-:W5:Y:S04]  /*b200*/  LDL R139, [R1+0x248] ;  /* 0x00024800018b7983 */ /* 0x001f680000100800 */
[----:B-1----:R-:W2:Y:S04]  /*b210*/  LDL R143, [R1+0x238] ;  /* 0x00023800018f7983 */ /* 0x002ea80000100800 */
[----:B----4-:R-:W4:Y:S04]  /*b220*/  LDL R145, [R1+0x230] ;  /* 0x0002300001917983 */ /* 0x010f280000100800 */
[----:B------:R-:W5:Y:S04]  /*b230*/  LDL R144, [R1+0x234] ;  /* 0x0002340001907983 */ /* 0x000f680000100800 */
        /* <DEDUP_REMOVED lines=123> */
[----:B------:R-:W2:Y:S01]  /*b9f0*/  LDL R14, [R1+0x42c] ;  /* 0x00042c00010e7983 */ /* 0x000ea20000100800 */
[----:B---3--:R-:W-:-:S03]  /*ba00*/  VIADD R13, R13, 0x1 ;  /* 0x000000010d0d7836 */ /* 0x008fc60000000000 */
[----:B----4-:R0:W-:Y:S04]  /*ba10*/  STL [R1+0x230], R145 ;  /* 0x0002309101007387 */ /* 0x0101e80000100800 */
[----:B------:R0:W-:Y:S04]  /*ba20*/  STL [R1+0x1f0], R13 ;  /* 0x0001f00d01007387 */ /* 0x0001e80000100800 */
[----:B-----5:R0:W-:Y:S04]  /*ba30*/  STL [R1+0x234], R144 ;  /* 0x0002349001007387 */ /* 0x0201e80000100800 */
[----:B--2---:R0:W-:Y:S04]  /*ba40*/  STL [R1+0x238], R143 ;  /* 0x0002388f01007387 */ /* 0x0041e80000100800 */
        /* <DEDUP_REMOVED lines=133> */
[----:B--2---:R-:W-:-:S04]  /*c2a0*/  IMAD R12, R13, 0x8, R2 ;  /* 0x000000080d0c7824 */ /* 0x004fc800078e0202 */
[----:B------:R-:W-:-:S05]  /*c2b0*/  VIADD R12, R12, 0x38860 ;  /* 0x000388600c0c7836 */ /* 0x000fca0000000000 */
[----:B------:R-:W-:-:S04]  /*c2c0*/  PRMT R12, RZ, 0x654, R12 ;  /* 0x00000654ff0c7816 */ /* 0x000fc8000000000c */
[----:B------:R1:W-:Y:S03]  /*c2d0*/  SYNCS.ARRIVE.TRANS64.RED.A1T0 RZ, [R12+URZ], RZ ;  /* 0x000000ff0cff79a7 */ /* 0x0003e6000810043f */
.L_x_3669:
[----:B------:R-:W-:Y:S05]  /*c2e0*/  BSYNC B1 ;  /* 0x0000000000017941 */ /* 0x000fea0003800000 */
.L_x_3668:
[----:B------:R-:W-:Y:S01]  /*c2f0*/  VIADD R163, R163, 0xffffffff ;  /* 0xffffffffa3a37836 */ /* 0x000fe20000000000 */
[----:B------:R-:W-:Y:S06]  /*c300*/  @P0 BRA `(.L_x_3670) ;  /* 0xffffffc000800947 */ /* 0x000fec000383ffff */
.L_x_3667:
[----:B------:R-:W-:Y:S05]  /*c310*/  BSYNC B0 ;  /* 0x0000000000007941 */ /* 0x000fea0003800000 */
.L_x_3666:
        /* <DEDUP_REMOVED lines=78> */
[----:B------:R-:W-:Y:S04]  /*c800*/  STL.64 [R1+0x230], R66 ;  /* 0x0002304201007387 */ /* 0x000fe80000100a00 */
[----:B------:R-:W-:Y:S04]  /*c810*/  STL.64 [R1+0x240], R2 ;  /* 0x0002400201007387 */ /* 0x000fe80000100a00 */
[----:B------:R-:W-:Y:S04]  /*c820*/  STL.64 [R1+0x250], R62 ;  /* 0x0002503e01007387 */ /* 0x000fe80000100a00 */
[----:B------:R-:W-:Y:S04]  /*c830*/  STL.64 [R1+0x260], R60 ;  /* 0x0002603c01007387 */ /* 0x000fe80000100a00 */
[----:B------:R1:W-:Y:S04]  /*c840*/  STL.64 [R1+0x270], R58 ;  /* 0x0002703a01007387 */ /* 0x0003e80000100a00 */
[----:B------:R2:W-:Y:S04]  /*c850*/  STL.64 [R1+0x280], R56 ;  /* 0x0002803801007387 */ /* 0x0005e80000100a00 */
[----:B------:R3:W-:Y:S04]  /*c860*/  STL.64 [R1+0x290], R54 ;  /* 0x0002903601007387 */ /* 0x0007e80000100a00 */
[----:B-1----:R-:W4:Y:S04]  /*c870*/  LDL.64 R58, [R1+0x3b8] ;  /* 0x0003b800013a7983 */ /* 0x002f280000100a00 */
[----:B------:R-:W5:Y:S04]  /*c880*/  LDL.64 R66, [R1+0x3c8] ;  /* 0x0003c80001427983 */ /* 0x000f680000100a00 */
[----:B------:R-:W5:Y:S04]  /*c890*/  LDL.64 R64, [R1+0x3d8] ;  /* 0x0003d80001407983 */ /* 0x000f680000100a00 */
[----:B------:R-:W5:Y:S04]  /*c8a0*/  LDL.64 R62, [R1+0x3e8] ;  /* 0x0003e800013e7983 */ /* 0x000f680000100a00 */
[----:B------:R-:W5:Y:S04]  /*c8b0*/  LDL.64 R60, [R1+0x3f8] ;  /* 0x0003f800013c7983 */ /* 0x000f680000100a00 */
[----:B------:R-:W5:Y:S04]  /*c8c0*/  LDL.64 R2, [R1+0x408] ;  /* 0x0004080001027983 */ /* 0x000f680000100a00 */
[----:B--2---:R-:W2:Y:S04]  /*c8d0*/  LDL.64 R56, [R1+0x418] ;  /* 0x0004180001387983 */ /* 0x004ea80000100a00 */
[----:B---3--:R-:W3:Y:S01]  /*c8e0*/  LDL.64 R54, [R1+0x428] ;  /* 0x0004280001367983 */ /* 0x008ee20000100a00 */
        /* <DEDUP_REMOVED lines=50> */
[C---:B0-----:R-:W-:Y:S01]  /*cc10*/  FMUL.FTZ R117, R120.reuse, R117 ;  /* 0x0000007578757220 */ /* 0x041fe20000410000 */
        /* <DEDUP_REMOVED lines=47> */
[----:B------:R-:W-:-:S02]  /*cf10*/  VIADD R0, R121, 0x1 ;  /* 0x0000000179007836 */ /* 0x000fc40000000000 */
[----:B------:R-:W-:Y:S01]  /*cf20*/  VIADD R122, R122, 0x1 ;  /* 0x000000017a7a7836 */ /* 0x000fe20000000000 */
        /* <DEDUP_REMOVED lines=56> */
[C---:B---3--:R-:W-:Y:S01]  /*d2b0*/  FMUL.FTZ R55, R120.reuse, R55 ;  /* 0x0000003778377220 */ /* 0x048fe20000410000 */
[----:B------:R-:W-:Y:S01]  /*d2c0*/  FMUL.FTZ R54, R120, R54 ;  /* 0x0000003678367220 */ /* 0x000fe20000410000 */
        /* <DEDUP_REMOVED lines=15> */
[----:B------:R-:W-:Y:S01]  /*d3c0*/  STL [R1+0x1e8], R122 ;  /* 0x0001e87a01007387 */ /* 0x000fe20000100800 */
[----:B------:R-:W-:Y:S06]  /*d3d0*/  BAR.ARV 0xf, 0x100 ;  /* 0x03c4000000007b1d */ /* 0x000fec0000002000 */
[----:B------:R-:W-:Y:S01]  /*d3e0*/  ISETP.NE.AND P0, PT, R122, 0x2, PT ;  /* 0x000000027a00780c */ /* 0x000fe20003f05270 */
[----:B------:R0:W-:Y:S02]  /*d3f0*/  STL.64 [R1+0x2a0], R4 ;  /* 0x0002a00401007387 */ /* 0x0001e40000100a00 */
[----:B0-----:R-:W-:-:S10]  /*d400*/  IMAD.MOV.U32 R4, RZ, RZ, 0x1 ;  /* 0x00000001ff047424 */ /* 0x001fd400078e00ff */
[----:B------:R-:W-:Y:S05]  /*d410*/  @P0 BRA `(.L_x_3663) ;  /* 0x0000024800480947 */ /* 0x000fea0003800000 */
[----:B------:R-:W2:Y:S04]  /*d420*/  LDL R0, [R1+0x1ec] ;  /* 0x0001ec0001007983 */ /* 0x000ea80000100800 */
[----:B------:R0:W-:Y:S01]  /*d430*/  STL [R1+0x1e8], RZ ;  /* 0x0001e8ff01007387 */ /* 0x0001e20000100800 */
[----:B--2---:R-:W-:-:S05]  /*d440*/  LOP3.LUT R0, R0, 0x1, RZ, 0x3c, !PT ;  /* 0x0000000100007812 */ /* 0x004fca00078e3cff */
[----:B------:R0:W-:Y:S01]  /*d450*/  STL [R1+0x1ec], R0 ;  /* 0x0001ec0001007387 */ /* 0x0001e20000100800 */
[----:B------:R-:W-:Y:S05]  /*d460*/  BRA `(.L_x_3663) ;  /* 0x0000024800347947 */ /* 0x000fea0003800000 */
.L_x_3652:
[----:B------:R-:W0:Y:S01]  /*d470*/  S2R R3, SR_TID.X ;  /* 0x0000000000037919 */ /* 0x000e220000002100 */
[----:B-1----:R-:W1:Y:S01]  /*d480*/  LDC R0, c[0x0][0x448] ;  /* 0x00011200ff007b82 */ /* 0x002e620000000800 */
[----:B------:R-:W-:Y:S01]  /*d490*/  UISETP.NE.AND UP2, UPT, UR39, URZ, UPT ;  /* 0x0000003f2700728c */ /* 0x000fe2000bf45270 */
[----:B------:R-:W-:Y:S01]  /*d4a0*/  IMAD.MOV.U32 R4, RZ, RZ, 0x1 ;  /* 0x00000001ff047424 */ /* 0x000fe200078e00ff */
[----:B------:R-:W-:Y:S01]  /*d4b0*/  UIADD3 UR6, UP0, UR42, 0x38830, URZ ;  /* 0x000388302a067890 */ /* 0x000fe2000ff1e03f */
[----:B------:R-:W-:Y:S01]  /*d4c0*/  IMAD.MOV.U32 R5, RZ, RZ, RZ ;  /* 0x000000ffff057224 */ /* 0x000fe200078e00ff */
[----:B------:R-:W-:Y:S01]  /*d4d0*/  UIADD3 UR8, UP1, UR42, 0x38840, URZ ;  /* 0x000388402a087890 */ /* 0x000fe2000ff3e03f */
[----:B----4-:R-:W-:Y:S01]  /*d4e0*/  IMAD.MOV.U32 R12, RZ, RZ, 0x1 ;  /* 0x00000001ff0c7424 */ /* 0x010fe200078e00ff */
[----:B------:R-:W-:Y:S01]  /*d4f0*/  PLOP3.LUT P2, PT, PT, PT, UP2, 0x40, 0x0 ;  /* 0x000000000000781c */ /* 0x000fe20003f4e828 */
[----:B------:R-:W-:Y:S01]  /*d500*/  IMAD.MOV.U32 R8, RZ, RZ, 0x10000 ;  /* 0x00010000ff087424 */ /* 0x000fe200078e00ff */
[----:B------:R4:W-:Y:S01]  /*d510*/  STL.64 [R1+0x60], R4 ;  /* 0x0000600401007387 */ /* 0x0009e20000100a00 */
[----:B------:R-:W-:Y:S01]  /*d520*/  IMAD.MOV.U32 R11, RZ, RZ, 0x100 ;  /* 0x00000100ff0b7424 */ /* 0x000fe200078e00ff */
[----:B------:R-:W-:Y:S01]  /*d530*/  SEL R15, R12, 0x2, P2 ;  /* 0x000000020c0f7807 */ /* 0x000fe20001000000 */
[----:B------:R-:W-:Y:S01]  /*d540*/  UIADD3 UR4, UP2, UR42, 0x38850, URZ ;  /* 0x000388502a047890 */ /* 0x000fe2000ff5e03f */
[----:B------:R-:W-:Y:S01]  /*d550*/  IMAD.MOV.U32 R14, RZ, RZ, 0x2000 ;  /* 0x00002000ff0e7424 */ /* 0x000fe200078e00ff */
[----:B------:R-:W-:Y:S01]  /*d560*/  UIADD3 UR10, UP3, UR42, 0x38860, URZ ;  /* 0x000388602a0a7890 */ /* 0x000fe2000ff7e03f */
[----:B------:R-:W-:Y:S01]  /*d570*/  IMAD.MOV.U32 R6, RZ, RZ, 0x1 ;  /* 0x00000001ff067424 */ /* 0x000fe200078e00ff */
[----:B------:R-:W-:Y:S01]  /*d580*/  UIADD3.X UR7, URZ, UR43, URZ, UP0, !UPT ;  /* 0x0000002b3f077290 */ /* 0x000fe200087fe43f */
[----:B------:R-:W-:Y:S01]  /*d590*/  IMAD.MOV.U32 R9, RZ, RZ, R15 ;  /* 0x000000ffff097224 */ /* 0x000fe200078e000f */
[----:B------:R-:W-:Y:S01]  /*d5a0*/  UIADD3.X UR9, URZ, UR43, URZ, UP1, !UPT ;  /* 0x0000002b3f097290 */ /* 0x000fe20008ffe43f */
[----:B------:R-:W-:Y:S01]  /*d5b0*/  IMAD.MOV.U32 R7, RZ, RZ, RZ ;  /* 0x000000ffff077224 */ /* 0x000fe200078e00ff */
[----:B------:R-:W-:Y:S01]  /*d5c0*/  UIADD3.X UR5, URZ, UR43, URZ, UP2, !UPT ;  /* 0x0000002b3f057290 */ /* 0x000fe200097fe43f */
[----:B----4-:R-:W-:Y:S01]  /*d5d0*/  IMAD.MOV.U32 R5, RZ, RZ, 0x80 ;  /* 0x00000080ff057424 */ /* 0x010fe200078e00ff */
[----:B------:R-:W-:Y:S01]  /*d5e0*/  UIADD3.X UR11, URZ, UR43, URZ, UP3, !UPT ;  /* 0x0000002b3f0b7290 */ /* 0x000fe20009ffe43f */
[----:B------:R-:W-:Y:S01]  /*d5f0*/  IMAD.U32 R13, RZ, RZ, UR10 ;  /* 0x0000000aff0d7e24 */ /* 0x000fe2000f8e00ff */
[----:B-1----:R-:W-:Y:S01]  /*d600*/  ISETP.NE.AND P0, PT, R0, 0x1, PT ;  /* 0x000000010000780c */ /* 0x002fe20003f05270 */
[----:B------:R-:W-:Y:S01]  /*d610*/  IMAD.U32 R0, RZ, RZ, UR4 ;  /* 0x00000004ff007e24 */ /* 0x000fe2000f8e00ff */
[----:B------:R1:W-:Y:S01]  /*d620*/  STL.64 [R1+0x18], R14 ;  /* 0x0000180e01007387 */ /* 0x0003e20000100a00 */
[----:B------:R-:W-:-:S02]  /*d630*/  IMAD.U32 R38, RZ, RZ, UR37 ;  /* 0x00000025ff267e24 */ /* 0x000fc4000f8e00ff */
[----:B------:R-:W-:Y:S01]  /*d640*/  IMAD.U32 R56, RZ, RZ, UR37 ;  /* 0x00000025ff387e24 */ /* 0x000fe2000f8e00ff */
[----:B------:R-:W-:Y:S01]  /*d650*/  STL [R1+0x70], R89 ;  /* 0x0000705901007387 */ /* 0x000fe20000100800 */
[----:B0-----:R-:W-:-:S03]  /*d660*/  LOP3.LUT R3, R3, 0x7f, RZ, 0xc0, !PT ;  /* 0x0000007f03037812 */ /* 0x001fc600078ec0ff */
[----:B------:R-:W-:Y:S01]  /*d670*/  STL.64 [R1], RZ ;  /* 0x000000ff01007387 */ /* 0x000fe20000100a00 */
[----:B------:R-:W-:Y:S02]  /*d680*/  ISETP.NE.AND P1, PT, R3, RZ, PT ;  /* 0x000000ff0300720c */ /* 0x000fe40003f25270 */
[----:B------:R-:W0:Y:S01]  /*d690*/  @P0 LDC R3, c[0x0][0x44c] ;  /* 0x00011300ff030b82 */ /* 0x000e220000000800 */
[----:B-1----:R-:W-:Y:S01]  /*d6a0*/  IMAD.U32 R14, RZ, RZ, UR8 ;  /* 0x00000008ff0e7e24 */ /* 0x002fe2000f8e00ff */
[----:B------:R-:W-:Y:S01]  /*d6b0*/  SEL R4, RZ, 0x1, P1 ;  /* 0x00000001ff047807 */ /* 0x000fe20000800000 */
[----:B------:R-:W-:Y:S01]  /*d6c0*/  IMAD.U32 R15, RZ, RZ, UR9 ;  /* 0x00000009ff0f7e24 */ /* 0x000fe2000f8e00ff */
[----:B------:R-:W-:Y:S01]  /*d6d0*/  STL.64 [R1+0x38], RZ ;  /* 0x000038ff01007387 */ /* 0x000fe20000100a00 */
[----:B------:R-:W-:Y:S02]  /*d6e0*/  IADD3 R38, P1, R38, 0x38, RZ ;  /* 0x0000003826267810 */ /* 0x000fe40007f3e0ff */
[----:B------:R-:W-:Y:S01]  /*d6f0*/  IMAD.MOV.U32 R10, RZ, RZ, R4 ;  /* 0x000000ffff0a7224 */ /* 0x000fe200078e0004 */
[----:B------:R-:W1:Y:S01]  /*d700*/  @P0 LDC R20, c[0x0][0x450] ;  /* 0x00011400ff140b82 */ /* 0x000e620000000800 */
[----:B------:R4:W-:Y:S01]  /*d710*/  STL.128 [R1+0x20], R4 ;  /* 0x0000200401007387 */ /* 0x0009e20000100c00 */
[----:B------:R-:W-:Y:S01]  /*d720*/  IADD3 R56, P2, R56, 0x70, RZ ;  /* 0x0000007038387810 */ /* 0x000fe20007f5e0ff */
[----:B------:R-:W-:-:S02]  /*d730*/  IMAD.X R41, RZ, RZ, UR36, P1 ;  /* 0x00000024ff297e24 */ /* 0x000fc400088e06ff */
[----:B------:R2:W-:Y:S02]  /*d740*/  STL.128 [R1+0x50], R8 ;  /* 0x0000500801007387 */ /* 0x0005e40000100c00 */
[----:B------:R-:W-:Y:S02]  /*d750*/  IMAD.X R57, RZ, RZ, UR36, P2 ;  /* 0x00000024ff397e24 */ /* 0x000fe400090e06ff */
[----:B------:R0:W-:Y:S04]  /*d760*/  STL.64 [R1+0x10], R14 ;  /* 0x0000100e01007387 */ /* 0x0001e80000100a00 */
[----:B------:R0:W-:Y:S01]  /*d770*/  STL.64 [R1+0x30], R14 ;  /* 0x0000300e01007387 */ /* 0x0001e20000100a00 */
[----:B----4-:R-:W-:Y:S02]  /*d780*/  IMAD.U32 R5, RZ, RZ, UR5 ;  /* 0x00000005ff057e24 */ /* 0x010fe4000f8e00ff */
[----:B------:R-:W-:Y:S01]  /*d790*/  IMAD.U32 R7, RZ, RZ, UR11 ;  /* 0x0000000bff077e24 */ /* 0x000fe2000f8e00ff */
[----:B--2---:R-:W2:Y:S01]  /*d7a0*/  LDC.64 R8, c[0x0][0xad8] ;  /* 0x0002b600ff087b82 */ /* 0x004ea20000000a00 */
[----:B------:R-:W-:-:S02]  /*d7b0*/  IMAD.U32 R10, RZ, RZ, UR6 ;  /* 0x00000006ff0a7e24 */ /* 0x000fc4000f8e00ff */
[----:B------:R-:W-:Y:S02]  /*d7c0*/  IMAD.U32 R11, RZ, RZ, UR7 ;  /* 0x00000007ff0b7e24 */ /* 0x000fe4000f8e00ff */
[----:B------:R-:W-:Y:S02]  /*d7d0*/  IMAD.MOV.U32 R4, RZ, RZ, R0 ;  /* 0x000000ffff047224 */ /* 0x000fe400078e0000 */
[----:B------:R-:W-:Y:S01]  /*d7e0*/  IMAD.MOV.U32 R6, RZ, RZ, R13 ;  /* 0x000000ffff067224 */ /* 0x000fe200078e000d */
[----:B------:R4:W-:Y:S01]  /*d7f0*/  STL.64 [R1+0x8], R10 ;  /* 0x0000080a01007387 */ /* 0x0009e20000100a00 */
[----:B------:R-:W-:-:S03]  /*d800*/  VIADD R0, R164, 0x3f ;  /* 0x0000003fa4007836 */ /* 0x000fc60000000000 */
[----:B------:R4:W-:Y:S01]  /*d810*/  STL.128 [R1+0x40], R4 ;  /* 0x0000400401007387 */ /* 0x0009e20000100c00 */
[----:B0-----:R-:W-:-:S03]  /*d820*/  @P0 IMAD.HI.U32 R3, R0, R3, RZ ;  /* 0x0000000300030227 */ /* 0x001fc600078e00ff */
[----:B------:R4:W-:Y:S02]  /*d830*/  STL.64 [R1+0x68], R6 ;  /* 0x0000680601007387 */ /* 0x0009e40000100a00 */
[----:B-1----:R-:W-:-:S05]  /*d840*/  @P0 SHF.R.U32.HI R0, RZ, R20, R3 ;  /* 0x00000014ff000219 */ /* 0x002fca0000011603 */
[----:B------:R-:W-:Y:S01]  /*d850*/  IMAD.IADD R3, R189, 0x1, R0 ;  /* 0x00000001bd037824 */ /* 0x000fe200078e0200 */
[----:B--2---:R-:W-:-:S03]  /*d860*/  ISETP.GE.AND P3, PT, R9, 0x1, PT ;  /* 0x000000010900780c */ /* 0x004fc60003f66270 */
[----:B------:R-:W-:-:S10]  /*d870*/  IMAD.IADD R8, R3, 0x1, R8 ;  /* 0x0000000103087824 */ /* 0x000fd400078e0208 */
[----:B----4-:R-:W-:Y:S05]  /*d880*/  @!P3 BRA `(.L_x_3671) ;  /* 0x000000000048b947 */ /* 0x010fea0003800000 */
        /* <DEDUP_REMOVED lines=11> */
.L_x_3673:
[----:B------:R-:W-:-:S13]  /*d940*/  ISETP.NE.AND P1, PT, R9, 0x1, PT ;  /* 0x000000010900780c */ /* 0x000fda0003f25270 */
[----:B------:R-:W0:Y:S02]  /*d950*/  @P1 LDC.64 R4, c[0x0][0xae0] ;  /* 0x0002b800ff041b82 */ /* 0x000e240000000a00 */
[----:B0-----:R-:W-:-:S05]  /*d960*/  @P1 IMAD.HI.U32 R4, R0, R4, RZ ;  /* 0x0000000400041227 */ /* 0x001fca00078e00ff */
[----:B------:R-:W-:-:S07]  /*d970*/  @P1 SHF.R.U32.HI R0, RZ, R5, R4 ;  /* 0x00000005ff001219 */ /* 0x000fce0000011604 */
.L_x_3674:
[----:B------:R-:W-:Y:S05]  /*d980*/  BSYNC B0 ;  /* 0x0000000000007941 */ /* 0x000fea0003800000 */
.L_x_3672:
[----:B------:R-:W-:-:S05]  /*d990*/  IMAD R3, R0, R9, R9 ;  /* 0x0000000900037224 */ /* 0x000fca00078e0209 */
[----:B------:R-:W-:-:S07]  /*d9a0*/  VIMNMX R8, R8, R3, PT ;  /* 0x0000000308087248 */ /* 0x000fce0003fe0100 */
.L_x_3671:
        /* <DEDUP_REMOVED lines=24> */
.L_x_3677:
[----:B------:R-:W-:-:S13]  /*db30*/  ISETP.NE.AND P0, PT, R9, 0x1, PT ;  /* 0x000000010900780c */ /* 0x000fda0003f05270 */
[----:B------:R-:W0:Y:S02]  /*db40*/  @P0 LDC.64 R4, c[0x0][0xae0] ;  /* 0x0002b800ff040b82 */ /* 0x000e240000000a00 */
[----:B0-----:R-:W-:-:S05]  /*db50*/  @P0 IMAD.HI.U32 R4, R3, R4, RZ ;  /* 0x0000000403040227 */ /* 0x001fca00078e00ff */
[----:B------:R-:W-:-:S07]  /*db60*/  @P0 SHF.R.U32.HI R3, RZ, R5, R4 ;  /* 0x00000005ff030219 */ /* 0x000fce0000011604 */
.L_x_3678:
[----:B------:R-:W-:Y:S05]  /*db70*/  BSYNC B0 ;  /* 0x0000000000007941 */ /* 0x000fea0003800000 */
.L_x_3676:
[----:B------:R-:W-:-:S05]  /*db80*/  IMAD R3, R3, R9, RZ ;  /* 0x0000000903037224 */ /* 0x000fca00078e02ff */
[----:B------:R-:W-:-:S07]  /*db90*/  VIMNMX R0, R0, R3, !PT ;  /* 0x0000000300007248 */ /* 0x000fce0007fe0100 */
.L_x_3675:
        /* <DEDUP_REMOVED lines=39> */
.L_x_3680:
[----:B------:R-:W-:Y:S05]  /*de10*/  BSYNC B0 ;  /* 0x0000000000007941 */ /* 0x000fea0003800000 */
.L_x_3679:
[----:B------:R-:W-:Y:S01]  /*de20*/  IMAD R163, R194, R201, R163 ;  /* 0x000000c9c2a37224 */ /* 0x000fe200078e02a3 */
[----:B------:R-:W-:-:S04]  /*de30*/  PRMT R4, RZ, 0x7610, R4 ;  /* 0x00007610ff047816 */ /* 0x000fc80000000004 */
[----:B------:R-:W-:-:S04]  /*de40*/  VIADDMNMX R201, R163, R201, R8, PT ;  /* 0x000000c9a3c97246 */ /* 0x000fc80003800108 */
[----:B------:R-:W-:-:S13]  /*de50*/  ISETP.GT.AND P0, PT, R201, R163, PT ;  /* 0x000000a3c900720c */ /* 0x000fda0003f04270 */
[----:B------:R-:W-:Y:S05]  /*de60*/  @!P0 BRA `(.L_x_3663) ;  /* 0x0000023c00b48947 */ /* 0x000fea0003800000 */
[----:B------:R-:W0:Y:S01]  /*de70*/  S2R R36, SR_TID.X ;  /* 0x0000000000247919 */ /* 0x000e220000002100 */
[C---:B------:R-:W-:Y:S01]  /*de80*/  VIADD R6, R2.reuse, 0x36400 ;  /* 0x0003640002067836 */ /* 0x040fe20000000000 */
[----:B------:R-:W-:Y:S01]  /*de90*/  UIADD3 UR4, UP0, UR42, 0x38400, URZ ;  /* 0x000384002a047890 */ /* 0x000fe2000ff1e03f */
[----:B------:R-:W-:Y:S01]  /*dea0*/  VIADD R9, R2, 0x400 ;  /* 0x0000040002097836 */ /* 0x000fe20000000000 */
[----:B------:R-:W1:Y:S01]  /*deb0*/  SHFL.IDX PT, R0, R237, RZ, 0x1f ;  /* 0x00001fffed007589 */ /* 0x000e6200000e0000 */
[----:B------:R-:W-:Y:S01]  /*dec0*/  IMAD.MOV.U32 R13, RZ, RZ, RZ ;  /* 0x000000ffff0d7224 */ /* 0x000fe200078e00ff */
[----:B------:R-:W-:Y:S01]  /*ded0*/  LOP3.LUT P0, RZ, R6, 0x3ff, RZ, 0xc0, !PT ;  /* 0x000003ff06ff7812 */ /* 0x000fe2000780c0ff */
[----:B------:R-:W-:Y:S01]  /*dee0*/  VIADD R6, R2, 0x26400 ;  /* 0x0002640002067836 */ /* 0x000fe20000000000 */
[----:B------:R-:W-:Y:S01]  /*def0*/  UIADD3.X UR5, URZ, UR43, URZ, UP0, !UPT ;  /* 0x0000002b3f057290 */ /* 0x000fe200087fe43f */
[----:B------:R-:W-:Y:S02]  /*df00*/  IMAD.U32 R4, RZ, RZ, UR4 ;  /* 0x00000004ff047e24 */ /* 0x000fe4000f8e00ff */
[----:B------:R-:W-:Y:S01]  /*df10*/  IMAD.MOV.U32 R14, RZ, RZ, 0x1 ;  /* 0x00000001ff0e7424 */ /* 0x000fe200078e00ff */
[----:B------:R-:W-:Y:S01]  /*df20*/  SHF.R.U32.HI R7, RZ, 0x4, R6 ;  /* 0x00000004ff077819 */ /* 0x000fe20000011606 */
[----:B------:R-:W-:-:S02]  /*df30*/  IMAD.MOV.U32 R15, RZ, RZ, RZ ;  /* 0x000000ffff0f7224 */ /* 0x000fc400078e00ff */
[----:B------:R-:W-:Y:S01]  /*df40*/  IMAD.U32 R5, RZ, RZ, UR5 ;  /* 0x00000005ff057e24 */ /* 0x000fe2000f8e00ff */
[----:B------:R-:W-:Y:S01]  /*df50*/  LOP3.LUT R7, R7, 0x3fff, RZ, 0xc0, !PT ;  /* 0x00003fff07077812 */ /* 0x000fe200078ec0ff */
[----:B------:R-:W-:Y:S01]  /*df60*/  VIADD R33, R2, 0x20400 ;  /* 0x0002040002217836 */ /* 0x000fe20000000000 */
[----:B------:R-:W-:Y:S01]  /*df70*/  STL.128 [R1+0x80], R12 ;  /* 0x0000800c01007387 */ /* 0x000fe20000100c00 */
[----:B------:R-:W-:Y:S02]  /*df80*/  IMAD.U32 R42, RZ, RZ, UR37 ;  /* 0x00000025ff2a7e24 */ /* 0x000fe4000f8e00ff */
[----:B------:R-:W-:Y:S01]  /*df90*/  IMAD.U32 R52, RZ, RZ, UR37 ;  /* 0x00000025ff347e24 */ /* 0x000fe2000f8e00ff */
[----:B------:R2:W-:Y:S01]  /*dfa0*/  STL.64 [R1+0x78], R4 ;  /* 0x0000780401007387 */ /* 0x0005e20000100a00 */
[----:B------:R-:W-:Y:S02]  /*dfb0*/  IMAD.U32 R48, RZ, RZ, UR37 ;  /* 0x00000025ff307e24 */ /* 0x000fe4000f8e00ff */
[----:B------:R-:W-:-:S02]  /*dfc0*/  IMAD.U32 R59, RZ, RZ, UR37 ;  /* 0x00000025ff3b7e24 */ /* 0x000fc4000f8e00ff */
[----:B------:R-:W-:Y:S01]  /*dfd0*/  IMAD.U32 R45, RZ, RZ, UR37 ;  /* 0x00000025ff2d7e24 */ /* 0x000fe2000f8e00ff */
[----:B-1----:R-:W-:Y:S01]  /*dfe0*/  LEA.HI R3, R0, R0, RZ, 0x1 ;  /* 0x0000000000037211 */ /* 0x002fe200078f08ff */
[----:B------:R-:W-:Y:S02]  /*dff0*/  IMAD.U32 R55, RZ, RZ, UR37 ;  /* 0x00000025ff377e24 */ /* 0x000fe4000f8e00ff */
[----:B------:R-:W-:Y:S01]  /*e000*/  IMAD.U32 R61, RZ, RZ, UR37 ;  /* 0x00000025ff3d7e24 */ /* 0x000fe2000f8e00ff */
[----:B------:R-:W-:Y:S01]  /*e010*/  LOP3.LUT R3, R3, 0x6, RZ, 0xc0, !PT ;  /* 0x0000000603037812 */ /* 0x000fe200078ec0ff */
[----:B0-----:R-:W-:Y:S01]  /*e020*/  VIADD R8, R36, 0xffffff80 ;  /* 0xffffff8024087836 */ /* 0x001fe20000000000 */
[----:B--2---:R-:W-:Y:S01]  /*e030*/  LOP3.LUT R4, R7, 0x10000, RZ, 0xfc, !PT ;  /* 0x0001000007047812 */ /* 0x004fe200078efcff */
[----:B------:R-:W-:Y:S01]  /*e040*/  IMAD.MOV.U32 R5, RZ, RZ, 0x40000040 ;  /* 0x40000040ff057424 */ /* 0x000fe200078e00ff */
[----:B------:R0:W5:Y:S01]  /*e050*/  LDL R12, [R1+0x4e4] ;  /* 0x0004e400010c7983 */ /* 0x0001620000100800 */
[----:B------:R-:W-:-:S02]  /*e060*/  IMAD.IADD R0, R0, 0x1, -R3 ;  /* 0x0000000100007824 */ /* 0x000fc400078e0a03 */
[----:B------:R-:W-:Y:S01]  /*e070*/  VIADD R3, R2, 0x22400 ;  /* 0x0002240002037836 */ /* 0x000fe20000000000 */
[----:B------:R1:W-:Y:S01]  /*e080*/  STL [R1+0x94], R8 ;  /* 0x0000940801007387 */ /* 0x0003e20000100800 */
[----:B------:R-:W-:Y:S01]  /*e090*/  IMAD R6, R0, 0x8000, R9 ;  /* 0x0000800000067824 */ /* 0x000fe200078e0209 */
[----:B------:R-:W-:Y:S01]  /*e0a0*/  SHF.R.U32.HI R0, RZ, 0x4, R33 ;  /* 0x00000004ff007819 */ /* 0x000fe20000011621 */
[----:B------:R-:W-:Y:S01]  /*e0b0*/  IMAD.MOV.U32 R7, RZ, RZ, 0x40000040 ;  /* 0x40000040ff077424 */ /* 0x000fe200078e00ff */
[----:B------:R-:W-:Y:S01]  /*e0c0*/  SHF.R.U32.HI R3, RZ, 0x4, R3 ;  /* 0x00000004ff037819 */ /* 0x000fe20000011603 */
[----:B------:R-:W-:Y:S01]  /*e0d0*/  IMAD.U32 R26, RZ, RZ, UR37 ;  /* 0x00000025ff1a7e24 */ /* 0x000fe2000f8e00ff */
[----:B------:R-:W-:Y:S02]  /*e0e0*/  SHF.R.U32.HI R6, RZ, 0x4, R6 ;  /* 0x00000004ff067819 */ /* 0x000fe40000011606 */
[----:B------:R-:W-:Y:S02]  /*e0f0*/  LOP3.LUT R3, R3, 0x3fff, RZ, 0xc0, !PT ;  /* 0x00003fff03037812 */ /* 0x000fe400078ec0ff */
[----:B-1----:R-:W-:-:S02]  /*e100*/  SHF.R.U32.HI R8, RZ, 0x4, R9 ;  /* 0x00000004ff087819 */ /* 0x002fc40000011609 */
[----:B------:R-:W-:Y:S02]  /*e110*/  LOP3.LUT R10, R3, 0x10000, RZ, 0xfc, !PT ;  /* 0x00010000030a7812 */ /* 0x000fe400078efcff */
[----:B------:R-:W-:Y:S02]  /*e120*/  LOP3.LUT R8, R8, 0x3fff, RZ, 0xc0, !PT ;  /* 0x00003fff08087812 */ /* 0x000fe400078ec0ff */
[----:B------:R-:W-:Y:S02]  /*e130*/  LOP3.LUT R3, R6, 0x3fff, RZ, 0xc0, !PT ;  /* 0x00003fff06037812 */ /* 0x000fe400078ec0ff */
[----:B------:R-:W-:Y:S02]  /*e140*/  LOP3.LUT R9, R8, 0x10000, RZ, 0xfc, !PT ;  /* 0x0001000008097812 */ /* 0x000fe400078efcff */
[----:B------:R-:W-:Y:S02]  /*e150*/  LOP3.LUT R3, R3, 0x2000000, RZ, 0xfc, !PT ;  /* 0x0200000003037812 */ /* 0x000fe400078efcff */
[----:B------:R-:W-:Y:S01]  /*e160*/  LOP3.LUT R0, R0, 0x3fff, RZ, 0xc0, !PT ;  /* 0x00003fff00007812 */ /* 0x000fe200078ec0ff */
[----:B------:R-:W-:-:S02]  /*e170*/  IMAD.MOV.U32 R6, RZ, RZ, R9 ;  /* 0x000000ffff067224 */ /* 0x000fc400078e0009 */
[----:B------:R-:W-:Y:S01]  /*e180*/  IMAD.MOV.U32 R9, RZ, RZ, 0x40000040 ;  /* 0x40000040ff097424 */ /* 0x000fe200078e00ff */
[----:B------:R-:W-:Y:S01]  /*e190*/  LOP3.LUT R8, R0, 0x10000, RZ, 0xfc, !PT ;  /* 0x0001000000087812 */ /* 0x000fe200078efcff */
[----:B------:R-:W-:Y:S01]  /*e1a0*/  BSSY B6, `(.L_x_3681) ;  /* 0x0000038000067945 */ /* 0x000fe20003800000 */
[----:B------:R1:W-:Y:S01]  /*e1b0*/  STL.128 [R1+0xb0], R4 ;  /* 0x0000b00401007387 */ /* 0x0003e20000100c00 */
[----:B------:R-:W-:Y:S01]  /*e1c0*/  IADD3 R42, P2, R42, 0xb8, RZ ;  /* 0x000000b82a2a7810 */ /* 0x000fe20007f5e0ff */
[----:B------:R-:W-:Y:S02]  /*e1d0*/  IMAD.MOV.U32 R0, RZ, RZ, R165 ;  /* 0x000000ffff007224 */ /* 0x000fe400078e00a5 */
[----:B------:R0:W-:Y:S01]  /*e1e0*/  STL.64 [R1+0x98], R8 ;  /* 0x0000980801007387 */ /* 0x0001e20000100a00 */
[----:B-1----:R-:W-:-:S03]  /*e1f0*/  IMAD.MOV.U32 R6, RZ, RZ, R3 ;  /* 0x000000ffff067224 */ /* 0x002fc600078e0003 */
[----:B------:R0:W5:Y:S01]  /*e200*/  LDL R3, [R1+0x4d4] ;  /* 0x0004d40001037983 */ /* 0x0001620000100800 */
[----:B------:R-:W-:Y:S01]  /*e210*/  IMAD.MOV.U32 R4, RZ, RZ, R10 ;  /* 0x000000ffff047224 */ /* 0x000fe200078e000a */
[----:B------:R-:W-:Y:S01]  /*e220*/  IADD3 R52, P6, R52, 0xb0, RZ ;  /* 0x000000b034347810 */ /* 0x000fe20007fde0ff */
[----:B------:R-:W-:-:S03]  /*e230*/  IMAD.U32 R10, RZ, RZ, UR37 ;  /* 0x00000025ff0a7e24 */ /* 0x000fc6000f8e00ff */
[----:B------:R0:W-:Y:S01]  /*e240*/  STL.128 [R1+0xa0], R4 ;  /* 0x0000a00401007387 */ /* 0x0001e20000100c00 */
[----:B------:R-:W-:Y:S01]  /*e250*/  IADD3 R48, P5, R48, 0xa8, RZ ;  /* 0x000000a830307810 */ /* 0x000fe20007fbe0ff */
[----:B------:R-:W-:Y:S01]  /*e260*/  IMAD.X R43, RZ, RZ, UR36, P2 ;  /* 0x00000024ff2b7e24 */ /* 0x000fe200090e06ff */
[----:B------:R-:W-:Y:S01]  /*e270*/  IADD3 R59, P1, R59, 0xa0, RZ ;  /* 0x000000a03b3b7810 */ /* 0x000fe20007f3e0ff */
[----:B------:R-:W-:Y:S01]  /*e280*/  IMAD.X R53, RZ, RZ, UR36, P6 ;  /* 0x00000024ff357e24 */ /* 0x000fe2000b0e06ff */
[----:B------:R-:W-:Y:S01]  /*e290*/  IADD3 R45, P4, R45, 0x98, RZ ;  /* 0x000000982d2d7810 */ /* 0x000fe20007f9e0ff */
[----:B------:R-:W-:Y:S01]  /*e2a0*/  IMAD.X R47, RZ, RZ, UR36, P5 ;  /* 0x00000024ff2f7e24 */ /* 0x000fe2000a8e06ff */
[----:B------:R-:W-:Y:S02]  /*e2b0*/  IADD3 R34, P3, R10, 0x94, RZ ;  /* 0x000000940a227810 */ /* 0x000fe40007f7e0ff */
[----:B------:R-:W-:Y:S02]  /*e2c0*/  IADD3 R55, P2, R55, 0x88, RZ ;  /* 0x0000008837377810 */ /* 0x000fe40007f5e0ff */
[----:B------:R-:W-:-:S02]  /*e2d0*/  IADD3 R61, P6, R61, 0x80, RZ ;  /* 0x000000803d3d7810 */ /* 0x000fc40007fde0ff */
[----:B------:R-:W-:Y:S01]  /*e2e0*/  IADD3 R26, P5, R26, 0x78, RZ ;  /* 0x000000781a1a7810 */ /* 0x000fe20007fbe0ff */
[----:B------:R-:W-:Y:S02]  /*e2f0*/  IMAD.X R58, RZ, RZ, UR36, P1 ;  /* 0x00000024ff3a7e24 */ /* 0x000fe400088e06ff */
[----:B------:R-:W-:Y:S02]  /*e300*/  IMAD.X R46, RZ, RZ, UR36, P4 ;  /* 0x00000024ff2e7e24 */ /* 0x000fe4000a0e06ff */
[----:B------:R-:W-:Y:S02]  /*e310*/  IMAD.X R35, RZ, RZ, UR36, P3 ;  /* 0x00000024ff237e24 */ /* 0x000fe400098e06ff */
[----:B------:R-:W-:Y:S02]  /*e320*/  IMAD.X R54, RZ, RZ, UR36, P2 ;  /* 0x00000024ff367e24 */ /* 0x000fe400090e06ff */
[----:B------:R-:W-:Y:S02]  /*e330*/  IMAD.X R60, RZ, RZ, UR36, P6 ;  /* 0x00000024ff3c7e24 */ /* 0x000fe4000b0e06ff */
[----:B------:R-:W-:Y:S01]  /*e340*/  IMAD.X R27, RZ, RZ, UR36, P5 ;  /* 0x00000024ff1b7e24 */ /* 0x000fe2000a8e06ff */
[----:B0-----:R-:W-:Y:S06]  /*e350*/  @!P0 BRA `(.L_x_3682) ;  /* 0x0000000000708947 */ /* 0x001fec0003800000 */
        /* <DEDUP_REMOVED lines=12> */
[----:B-----5:R-:W-:Y:S02]  /*e420*/  IMAD.MOV.U32 R12, RZ, RZ, 0x1 ;  /* 0x00000001ff0c7424 */ /* 0x020fe400078e00ff */
[----:B------:R-:W-:-:S07]  /*e430*/  IMAD.MOV.U32 R13, RZ, RZ, RZ ;  /* 0x000000ffff0d7224 */ /* 0x000fce00078e00ff */
[----:B------:R-:W-:-:S07]  /*e440*/  LEPC R20, `(.L_x_3683) ;  /* 0x000000001014794e */ /* 0x000fce0000000000 */
[----:B0--3--:R-:W-:Y:S05]  /*e450*/  CALL.ABS.NOINC R14 ;  /* 0x000000000e007343 */ /* 0x009fea0003c00000 */
.L_x_3683:
        /* <DEDUP_REMOVED lines=12> */
.L_x_3682:
[----:B------:R-:W-:Y:S05]  /*e520*/  BSYNC B6 ;  /* 0x0000000000067941 */ /* 0x000fea0003800000 */
.L_x_3681:
[----:B-----5:R-:W-:Y:S01]  /*e530*/  SHF.R.S32.HI R4, RZ, 0x1f, R3 ;  /* 0x0000001fff047819 */ /* 0x020fe20000011403 */
[----:B------:R-:W-:Y:S01]  /*e540*/  UIADD3 UR6, UP0, UR37, 0x11c, URZ ;  /* 0x0000011c25067890 */ /* 0x000fe2000ff1e03f */
[----:B---3--:R-:W0:Y:S01]  /*e550*/  LDC.64 R28, c[0x0][0xad8] ;  /* 0x0002b600ff1c7b82 */ /* 0x008e220000000a00 */
[----:B------:R-:W-:Y:S01]  /*e560*/  UIADD3 UR4, UP1, UR37, 0x90, URZ ;  /* 0x0000009025047890 */ /* 0x000fe2000ff3e03f */
[----:B------:R-:W-:Y:S01]  /*e570*/  LEA.HI R4, R4, R3, RZ, 0x3 ;  /* 0x0000000304047211 */ /* 0x000fe200078f18ff */
[----:B------:R-:W-:Y:S01]  /*e580*/  UIADD3.X UR7, URZ, UR36, URZ, UP0, !UPT ;  /* 0x000000243f077290 */ /* 0x000fe200087fe43f */
[----:B------:R-:W-:Y:S01]  /*e590*/  IMAD.MOV.U32 R15, RZ, RZ, 0x2 ;  /* 0x00000002ff0f7424 */ /* 0x000fe200078e00ff */
[----:B------:R-:W-:Y:S01]  /*e5a0*/  UIADD3.X UR5, URZ, UR36, URZ, UP1, !UPT ;  /* 0x000000243f057290 */ /* 0x000fe20008ffe43f */
[C---:B------:R-:W-:Y:S01]  /*e5b0*/  LOP3.LUT R6, R4.reuse, 0xfffffff8, RZ, 0xc0, !PT ;  /* 0xfffffff804067812 */ /* 0x040fe200078ec0ff */
[----:B------:R-:W-:Y:S01]  /*e5c0*/  IMAD.SHL.U32 R4, R4, 0x40, RZ ;  /* 0x0000004004047824 */ /* 0x000fe200078e00ff */
[----:B------:R-:W1:Y:S01]  /*e5d0*/  LDC.64 R20, c[0x0][0xae0] ;  /* 0x0002b800ff147b82 */ /* 0x000e620000000a00 */
[----:B------:R-:W-:Y:S01]  /*e5e0*/  IMAD.U32 R8, RZ, RZ, UR4 ;  /* 0x00000004ff087e24 */ /* 0x000fe2000f8e00ff */
[----:B------:R-:W-:Y:S01]  /*e5f0*/  UIADD3 UR4, UP1, UR37, 0xc0, URZ ;  /* 0x000000c025047890 */ /* 0x000fe2000ff3e03f */
[----:B------:R-:W-:Y:S01]  /*e600*/  IMAD.IADD R10, R3, 0x1, -R6 ;  /* 0x00000001030a7824 */ /* 0x000fe200078e0a06 */
[----:B------:R-:W-:Y:S01]  /*e610*/  LOP3.LUT R9, R4, 0xfffffe00, RZ, 0xc0, !PT ;  /* 0xfffffe0004097812 */ /* 0x000fe200078ec0ff */
[----:B------:R-:W-:Y:S01]  /*e620*/  IMAD.U32 R6, RZ, RZ, UR6 ;  /* 0x00000006ff067e24 */ /* 0x000fe2000f8e00ff */
[----:B------:R-:W-:Y:S01]  /*e630*/  UIADD3 UR6, UP0, UR37, 0xd0, URZ ;  /* 0x000000d025067890 */ /* 0x000fe2000ff1e03f */
[C---:B------:R-:W-:Y:S01]  /*e640*/  IMAD.SHL.U32 R3, R10.reuse, 0x40, RZ ;  /* 0x000000400a037824 */ /* 0x040fe200078e00ff */
[----:B------:R-:W-:Y:S01]  /*e650*/  LOP3.LUT P0, RZ, R10, 0x2, RZ, 0xc0, !PT ;  /* 0x000000020aff7812 */ /* 0x000fe2000780c0ff */
[----:B------:R-:W-:Y:S01]  /*e660*/  IMAD.MOV.U32 R4, RZ, RZ, R6 ;  /* 0x000000ffff047224 */ /* 0x000fe200078e0006 */
[----:B------:R-:W-:Y:S01]  /*e670*/  STL.64 [R1+0xe0], R26 ;  /* 0x0000e01a01007387 */ /* 0x000fe20000100a00 */
[----:B------:R-:W-:Y:S01]  /*e680*/  IMAD R9, R0, 0x400, R9 ;  /* 0x0000040000097824 */ /* 0x000fe200078e0209 */
[----:B------:R-:W-:Y:S01]  /*e690*/  LOP3.LUT R3, R3, 0x1c0, RZ, 0xc0, !PT ;  /* 0x000001c003037812 */ /* 0x000fe200078ec0ff */
[----:B------:R-:W-:Y:S01]  /*e6a0*/  IMAD.U32 R5, RZ, RZ, UR7 ;  /* 0x00000007ff057e24 */ /* 0x000fe2000f8e00ff */
[----:B------:R-:W-:Y:S01]  /*e6b0*/  UIADD3.X UR7, URZ, UR36, URZ, UP0, !UPT ;  /* 0x000000243f077290 */ /* 0x000fe200087fe43f */
[----:B------:R-:W-:Y:S01]  /*e6c0*/  IMAD.U32 R7, RZ, RZ, UR5 ;  /* 0x00000005ff077e24 */ /* 0x000fe2000f8e00ff */
[----:B------:R-:W-:Y:S01]  /*e6d0*/  LOP3.LUT R11, R3, 0x8, R12, 0xf8, !PT ;  /* 0x00000008030b7812 */ /* 0x000fe200078ef80c */
[----:B------:R-:W-:Y:S01]  /*e6e0*/  IMAD.MOV.U32 R6, RZ, RZ, R8 ;  /* 0x000000ffff067224 */ /* 0x000fe200078e0008 */
[----:B------:R-:W-:Y:S01]  /*e6f0*/  SHF.R.U32.HI R12, RZ, 0x3, R3 ;  /* 0x00000003ff0c7819 */ /* 0x000fe20000011603 */
[----:B------:R-:W-:Y:S01]  /*e700*/  UIADD3.X UR5, URZ, UR36, URZ, UP1, !UPT ;  /* 0x000000243f057290 */ /* 0x000fe20008ffe43f */
[----:B------:R-:W-:Y:S01]  /*e710*/  IMAD.MOV.U32 R30, RZ, RZ, 0x10 ;  /* 0x00000010ff1e7424 */ /* 0x000fe200078e00ff */
[----:B------:R-:W-:Y:S01]  /*e720*/  LOP3.LUT P1, RZ, R10, 0x4, RZ, 0xc0, !PT ;  /* 0x000000040aff7812 */ /* 0x000fe2000782c0ff */
[----:B------:R2:W-:Y:S01]  /*e730*/  STL.128 [R1+0x120], R4 ;  /* 0x0001200401007387 */ /* 0x0005e20000100c00 */
[----:B------:R-:W-:Y:S01]  /*e740*/  LOP3.LUT R0, R11, R12, RZ, 0x3c, !PT ;  /* 0x0000000c0b007212 */ /* 0x000fe200078e3cff */
[----:B------:R-:W-:Y:S01]  /*e750*/  IMAD.MOV.U32 R8, RZ, RZ, R34 ;  /* 0x000000ffff087224 */ /* 0x000fe200078e0022 */
[----:B------:R-:W3:Y:S01]  /*e760*/  LDC.64 R12, c[0x0][0xad0] ;  /* 0x0002b400ff0c7b82 */ /* 0x000ee20000000a00 */
[----:B------:R-:W-:Y:S01]  /*e770*/  IMAD.U32 R10, RZ, RZ, UR4 ;  /* 0x00000004ff0a7e24 */ /* 0x000fe2000f8e00ff */
[----:B------:R-:W-:Y:S01]  /*e780*/  SEL R30, R30, 0xfffffff0, !P0 ;  /* 0xfffffff01e1e7807 */ /* 0x000fe20004000000 */
[----:B------:R-:W-:Y:S01]  /*e790*/  IMAD.IADD R0, R9, 0x1, R0 ;  /* 0x0000000109007824 */ /* 0x000fe200078e0200 */
[----:B------:R-:W-:Y:S01]  /*e7a0*/  STL.64 [R1+0xd0], R160 ;  /* 0x0000d0a001007387 */ /* 0x000fe20000100a00 */
[----:B------:R-:W-:Y:S01]  /*e7b0*/  IMAD.MOV.U32 R9, RZ, RZ, R35 ;  /* 0x000000ffff097224 */ /* 0x000fe200078e0023 */
[----:B------:R-:W-:Y:S01]  /*e7c0*/  ULDC UR4, c[0x0][0x3f4] ;  /* 0x0000fd0000047ab9 */ /* 0x000fe20000000800 */
[----:B------:R-:W-:Y:S01]  /*e7d0*/  IMAD.WIDE.U32 R14, R0, R15, UR42 ;  /* 0x0000002a000e7e25 */ /* 0x000fe2000f8e000f */
[----:B------:R-:W-:Y:S03]  /*e7e0*/  STL.U8 [R1+0xe8], RZ ;  /* 0x0000e8ff01007387 */ /* 0x000fe60000100000 */
[----:B------:R-:W-:Y:S01]  /*e7f0*/  IMAD.U32 R11, RZ, RZ, UR5 ;  /* 0x00000005ff0b7e24 */ /* 0x000fe2000f8e00ff */
[----:B------:R-:W-:Y:S01]  /*e800*/  IADD3 R14, P0, R14, 0x36400, RZ ;  /* 0x000364000e0e7810 */ /* 0x000fe20007f1e0ff */
[----:B--2---:R-:W2:Y:S01]  /*e810*/  LDC R6, c[0x0][0x450] ;  /* 0x00011400ff067b82 */ /* 0x004ea20000000800 */
[----:B------:R-:W-:Y:S01]  /*e820*/  IMAD.U32 R26, RZ, RZ, UR6 ;  /* 0x00000006ff1a7e24 */ /* 0x000fe2000f8e00ff */
[----:B------:R-:W-:Y:S01]  /*e830*/  STL.U8 [R1+0x140], RZ ;  /* 0x000140ff01007387 */ /* 0x000fe20000100000 */
[----:B------:R-:W-:-:S02]  /*e840*/  IMAD.U32 R27, RZ, RZ, UR7 ;  /* 0x00000007ff1b7e24 */ /* 0x000fc4000f8e00ff */
[----:B------:R-:W-:Y:S01]  /*e850*/  IMAD.MOV.U32 R31, RZ, RZ, 0x20 ;  /* 0x00000020ff1f7424 */ /* 0x000fe200078e00ff */
[----:B------:R4:W-:Y:S01]  /*e860*/  STL.128 [R1+0x130], R8 ;  /* 0x0001300801007387 */ /* 0x0009e20000100c00 */
[----:B------:R-:W-:Y:S01]  /*e870*/  IMAD.X R15, RZ, RZ, R15, P0 ;  /* 0x000000ffff0f7224 */ /* 0x000fe200000e060f */
[----:B------:R-:W2:Y:S01]  /*e880*/  LDC.64 R4, c[0x0][0x448] ;  /* 0x00011200ff047b82 */ /* 0x000ea20000000a00 */
[----:B------:R-:W-:Y:S01]  /*e890*/  VIADD R236, R36, 0xffffff80 ;  /* 0xffffff8024ec7836 */ /* 0x000fe20000000000 */
[----:B------:R0:W-:Y:S01]  /*e8a0*/  STL.64 [R1+0xd8], R26 ;  /* 0x0000d81a01007387 */ /* 0x0001e20000100a00 */
[----:B------:R-:W-:Y:S01]  /*e8b0*/  SEL R31, R31, 0xffffffe0, !P1 ;  /* 0xffffffe01f1f7807 */ /* 0x000fe20004800000 */
[----:B---3--:R-:W-:Y:S01]  /*e8c0*/  IMAD.MOV.U32 R7, RZ, RZ, R12 ;  /* 0x000000ffff077224 */ /* 0x008fe200078e000c */
[----:B------:R-:W-:Y:S01]  /*e8d0*/  ISETP.LT.AND P0, PT, RZ, UR4, PT ;  /* 0x00000004ff007c0c */ /* 0x000fe2000bf01270 */
[----:B------:R3:W-:Y:S01]  /*e8e0*/  STL.64 [R1+0xc8], R14 ;  /* 0x0000c80e01007387 */ /* 0x0007e20000100a00 */
[----:B------:R-:W-:-:S02]  /*e8f0*/  IMAD.U32 R36, RZ, RZ, UR37 ;  /* 0x00000025ff247e24 */ /* 0x000fc4000f8e00ff */
[----:B------:R-:W-:Y:S01]  /*e900*/  IMAD.U32 R49, RZ, RZ, UR37 ;  /* 0x00000025ff317e24 */ /* 0x000fe2000f8e00ff */
[----:B------:R3:W-:Y:S01]  /*e910*/  STL.64 [R1+0xc0], R30 ;  /* 0x0000c01e01007387 */ /* 0x0007e20000100a00 */
[----:B------:R-:W-:Y:S01]  /*e920*/  IMAD.U32 R64, RZ, RZ, UR37 ;  /* 0x00000025ff407e24 */ /* 0x000fe2000f8e00ff */
[----:B------:R-:W-:Y:S01]  /*e930*/  IADD3 R36, P1, R36, 0x140, RZ ;  /* 0x0000014024247810 */ /* 0x000fe20007f3e0ff */
[----:B------:R-:W-:Y:S01]  /*e940*/  IMAD.U32 R44, RZ, RZ, UR37 ;  /* 0x00000025ff2c7e24 */ /* 0x000fe2000f8e00ff */
[----:B------:R3:W-:Y:S01]  /*e950*/  STL [R1+0xec], R236 ;  /* 0x0000ecec01007387 */ /* 0x0007e20000100800 */
[----:B----4-:R-:W-:Y:S01]  /*e960*/  IMAD.MOV.U32 R8, RZ, RZ, RZ ;  /* 0x000000ffff087224 */ /* 0x010fe200078e00ff */
[----:B------:R-:W-:Y:S01]  /*e970*/  IADD3 R49, P2, R49, 0x128, RZ ;  /* 0x0000012831317810 */ /* 0x000fe20007f5e0ff */
[----:B0-----:R-:W-:Y:S01]  /*e980*/  IMAD.MOV.U32 R26, RZ, RZ, R13 ;  /* 0x000000ffff1a7224 */ /* 0x001fe200078e000d */
[----:B------:R-:W-:Y:S01]  /*e990*/  IADD3 R64, P3, R64, 0x120, RZ ;  /* 0x0000012040407810 */ /* 0x000fe20007f7e0ff */
[----:B------:R-:W-:Y:S01]  /*e9a0*/  IMAD.MOV.U32 R27, RZ, RZ, R28 ;  /* 0x000000ffff1b7224 */ /* 0x000fe200078e001c */
[----:B------:R-:W-:Y:S01]  /*e9b0*/  IADD3 R44, P4, R44, 0xec, RZ ;  /* 0x000000ec2c2c7810 */ /* 0x000fe20007f9e0ff */
[----:B------:R-:W-:-:S02]  /*e9c0*/  IMAD.MOV.U32 R9, RZ, RZ, R29 ;  /* 0x000000ffff097224 */ /* 0x000fc400078e001d */
[----:B-1----:R-:W-:Y:S01]  /*e9d0*/  IMAD.MOV.U32 R10, RZ, RZ, R20 ;  /* 0x000000ffff0a7224 */ /* 0x002fe200078e0014 */
[----:B------:R3:W-:Y:S01]  /*e9e0*/  STL.128 [R1+0xf0], R24 ;  /* 0x0000f01801007387 */ /* 0x0007e20000100c00 */
[----:B------:R-:W-:Y:S02]  /*e9f0*/  IMAD.MOV.U32 R11, RZ, RZ, R21 ;  /* 0x000000ffff0b7224 */ /* 0x000fe400078e0015 */
[----:B------:R-:W-:Y:S01]  /*ea00*/  IMAD.U32 R66, RZ, RZ, UR37 ;  /* 0x00000025ff427e24 */ /* 0x000fe2000f8e00ff */
[----:B--2---:R3:W-:Y:S01]  /*ea10*/  STL.128 [R1+0x110], R4 ;  /* 0x0001100401007387 */ /* 0x0047e20000100c00 */
[----:B------:R-:W-:Y:S02]  /*ea20*/  IMAD.U32 R51, RZ, RZ, UR37 ;  /* 0x00000025ff337e24 */ /* 0x000fe4000f8e00ff */
[----:B------:R-:W-:Y:S01]  /*ea30*/  IMAD.X R37, RZ, RZ, UR36, P1 ;  /* 0x00000024ff257e24 */ /* 0x000fe200088e06ff */
[----:B------:R3:W-:Y:S01]  /*ea40*/  STL.128 [R1+0x100], R8 ;  /* 0x0001000801007387 */ /* 0x0007e20000100c00 */
[----:B------:R-:W-:Y:S01]  /*ea50*/  IADD3 R66, P5, R66, 0xe8, RZ ;  /* 0x000000e842427810 */ /* 0x000fe20007fbe0ff */
[----:B------:R-:W-:Y:S01]  /*ea60*/  IMAD.X R62, RZ, RZ, UR36, P2 ;  /* 0x00000024ff3e7e24 */ /* 0x000fe200090e06ff */
[----:B------:R-:W-:Y:S01]  /*ea70*/  IADD3 R51, P6, R51, 0xd8, RZ ;  /* 0x000000d833337810 */ /* 0x000fe20007fde0ff */
[----:B------:R-:W-:-:S02]  /*ea80*/  IMAD.X R65, RZ, RZ, UR36, P3 ;  /* 0x00000024ff417e24 */ /* 0x000fc400098e06ff */
[----:B------:R-:W-:Y:S02]  /*ea90*/  IMAD.X R50, RZ, RZ, UR36, P4 ;  /* 0x00000024ff327e24 */ /* 0x000fe4000a0e06ff */
[----:B------:R-:W-:Y:S02]  /*eaa0*/  IMAD.X R67, RZ, RZ, UR36, P5 ;  /* 0x00000024ff437e24 */ /* 0x000fe4000a8e06ff */
[----:B------:R-:W-:Y:S01]  /*eab0*/  IMAD.X R63, RZ, RZ, UR36, P6 ;  /* 0x00000024ff3f7e24 */ /* 0x000fe2000b0e06ff */
[----:B------:R-:W-:Y:S06]  /*eac0*/  @P0 BRA `(.L_x_3684) ;  /* 0x0000000000400947 */ /* 0x000fec0003800000 */
[----:B------:R-:W2:Y:S02]  /*ead0*/  LDL R3, [R1+0x1f4] ;  /* 0x0001f40001037983 */ /* 0x000ea40000100800 */
[----:B--2---:R-:W-:-:S04]  /*eae0*/  LEA.HI R0, R3, R3, RZ, 0x1 ;  /* 0x0000000303007211 */ /* 0x004fc800078f08ff */
        /* <DEDUP_REMOVED lines=8> */
.L_x_3687:
[----:B-1----:R1:W2:Y:S02]  /*eb70*/  SYNCS.PHASECHK.TRANS64.TRYWAIT P0, [R2+URZ+0x38800], R3 ;  /* 0x03880003020075a7 */ /* 0x0022a4000800017f */
[----:B--2---:R-:W-:Y:S05]  /*eb80*/  @!P0 NANOSLEEP.SYNCS 0x989680 ;  /* 0x009896800000895d */ /* 0x004fea0003900000 */
[----:B------:R-:W2:Y:S02]  /*eb90*/  @!P0 SYNCS.PHASECHK.TRANS64 P0, [R2+URZ+0x38800], R3 ;  /* 0x03880003020085a7 */ /* 0x000ea4000800007f */
[----:B--2---:R-:W-:Y:S05]  /*eba0*/  @!P0 BRA `(.L_x_3687) ;  /* 0xfffffffc00f08947 */ /* 0x004fea000383ffff */
.L_x_3686:
[----:B------:R-:W-:Y:S05]  /*ebb0*/  BSYNC B0 ;  /* 0x0000000000007941 */ /* 0x000fea0003800000 */
.L_x_3685:
[----:B------:R-:W-:Y:S05]  /*ebc0*/  BRA `(.L_x_3688) ;  /* 0x0000002c00107947 */ /* 0x000fea0003800000 */
.L_x_3684:
[----:B------:R-:W-:Y:S01]  /*ebd0*/  LOP3.LUT P0, RZ, R33, 0x3ff, RZ, 0xc0, !PT ;  /* 0x000003ff21ff7812 */ /* 0x000fe2000780c0ff */
[----:B------:R-:W-:Y:S01]  /*ebe0*/  ULDC.64 UR4, c[0x0][0x3f8] ;  /* 0x0000fe0000047ab9 */ /* 0x000fe20000000a00 */
[----:B------:R-:W-:Y:S01]  /*ebf0*/  SHF.R.S32.HI R0, RZ, 0x1f, R32 ;  /* 0x0000001fff007819 */ /* 0x000fe20000011420 */
[----:B------:R-:W-:Y:S01]  /*ec00*/  ULDC.64 UR6, c[0x0][0x408] ;  /* 0x0001020000067ab9 */ /* 0x000fe20000000a00 */
[----:B---3--:R-:W-:Y:S01]  /*ec10*/  IMAD.WIDE.U32 R26, R32, UR4, RZ ;  /* 0x00000004201a7c25 */ /* 0x008fe2000f8e00ff */
[----:B------:R-:W-:Y:S03]  /*ec20*/  BSSY B6, `(.L_x_3689) ;  /* 0x0000019000067945 */ /* 0x000fe60003800000 */
        /* <DEDUP_REMOVED lines=24> */
.L_x_3690:
[----:B------:R-:W-:Y:S05]  /*edb0*/  BSYNC B6 ;  /* 0x0000000000067941 */ /* 0x000fea0003800000 */
.L_x_3689:
[----:B------:R-:W2:Y:S01]  /*edc0*/  LDL R3, [R1+0x70] ;  /* 0x0000700001037983 */ /* 0x000ea20000100800 */
[----:B------:R-:W-:Y:S01]  /*edd0*/  ULDC.U8 UR4, c[0x0][0x410] ;  /* 0x0001040000047ab9 */ /* 0x000fe20000000000 */
[----:B------:R-:W-:Y:S01]  /*ede0*/  BSSY B0, `(.L_x_3691) ;  /* 0x000029a000007945 */ /* 0x000fe20003800000 */
[----:B------:R-:W-:Y:S01]  /*edf0*/  ISETP.NE.AND P0, PT, RZ, UR4, PT ;  /* 0x00000004ff007c0c */ /* 0x000fe2000bf05270 */
[----:B--2---:R-:W-:-:S12]  /*ee00*/  IMAD R0, R3, 0x40, R152 ;  /* 0x0000004003007824 */ /* 0x004fd800078e0298 */
[----:B------:R-:W-:Y:S05]  /*ee10*/  @!P0 BRA `(.L_x_3692) ;  /* 0x0000001400708947 */ /* 0x000fea0003800000 */
[----:B------:R-:W2:Y:S01]  /*ee20*/  LDL R20, [R1+0x438] ;  /* 0x0004380001147983 */ /* 0x000ea20000100800 */
[----:B------:R-:W0:Y:S01]  /*ee30*/  LDC R35, c[0x0][0x448] ;  /* 0x00011200ff237b82 */ /* 0x000e220000000800 */
[----:B------:R-:W-:Y:S01]  /*ee40*/  ULDC.64 UR4, c[0x0][0x3f8] ;  /* 0x0000fe0000047ab9 */ /* 0x000fe20000000a00 */
[----:B------:R-:W-:Y:S01]  /*ee50*/  ULDC.64 UR6, c[0x0][0x408] ;  /* 0x0001020000067ab9 */ /* 0x000fe20000000a00 */
[----:B------:R-:W-:Y:S02]  /*ee60*/  IMAD.MOV.U32 R27, RZ, RZ, R25 ;  /* 0x000000ffff1b7224 */ /* 0x000fe400078e0019 */
[----:B------:R-:W-:Y:S01]  /*ee70*/  IMAD.MOV.U32 R33, RZ, RZ, R29 ;  /* 0x000000ffff217224 */ /* 0x000fe200078e001d */
[----:B0-----:R-:W-:-:S13]  /*ee80*/  ISETP.NE.AND P0, PT, R35, 0x1, PT ;  /* 0x000000012300780c */ /* 0x001fda0003f05270 */
[----:B------:R-:W0:Y:S08]  /*ee90*/  @P0 LDC R4, c[0x0][0x44c] ;  /* 0x00011300ff040b82 */ /* 0x000e300000000800 */
[----:B------:R-:W1:Y:S01]  /*eea0*/  @P0 LDC R5, c[0x0][0x450] ;  /* 0x00011400ff050b82 */ /* 0x000e620000000800 */
[----:B--2---:R-:W-:-:S04]  /*eeb0*/  IMAD R3, R20, 0x20, R0 ;  /* 0x0000002014037824 */ /* 0x004fc800078e0200 */
        /* <DEDUP_REMOVED lines=23> */
.L_x_4043:
        /* <DEDUP_REMOVED lines=8> */
[----:B------:R-:W3:Y:S01]  /*f0b0*/  LDL R11, [R1+0x43c] ;  /* 0x00043c00010b7983 */ /* 0x000ee20000100800 */
[----:B------:R-:W-:Y:S01]  /*f0c0*/  ULDC UR4, c[0x0][0x3f4] ;  /* 0x0000fd0000047ab9 */ /* 0x000fe20000000800 */
[----:B--2---:R-:W-:Y:S01]  /*f0d0*/  IMAD.MOV.U32 R4, RZ, RZ, R6 ;  /* 0x000000ffff047224 */ /* 0x004fe200078e0006 */
[----:B------:R-:W-:Y:S01]  /*f0e0*/  ISETP.GE.AND P2, PT, R154, UR4, PT ;  /* 0x000000049a007c0c */ /* 0x000fe2000bf46270 */
[----:B-1----:R-:W-:Y:S01]  /*f0f0*/  IMAD.MOV.U32 R5, RZ, RZ, R3 ;  /* 0x000000ffff057224 */ /* 0x002fe200078e0003 */
[----:B------:R-:W-:Y:S02]  /*f100*/  ISETP.GE.AND P3, PT, R162, UR4, PT ;  /* 0x00000004a2007c0c */ /* 0x000fe4000bf66270 */
[----:B------:R-:W-:-:S09]  /*f110*/  CS2R R30, SRZ ;  /* 0x00000000001e7805 */ /* 0x000fd2000001ff00 */
[----:B------:R-:W-:-:S04]  /*f120*/  @!P2 IMAD.WIDE R4, R154, 0x2, R4 ;  /* 0x000000029a04a825 */ /* 0x000fc800078e0204 */
[----:B------:R-:W-:Y:S01]  /*f130*/  @!P3 IMAD.SHL.U32 R9, R162, 0x2, RZ ;  /* 0x00000002a209b824 */ /* 0x000fe200078e00ff */
[----:B------:R1:W5:Y:S01]  /*f140*/  @!P2 LD.E.64 R30, desc[UR44][R4.64] ;  /* 0x0000002c041ea980 */ /* 0x000362000c101b00 */
[----:B------:R-:W-:Y:S02]  /*f150*/  CS2R R28, SRZ ;  /* 0x00000000001c7805 */ /* 0x000fe4000001ff00 */
[----:B------:R-:W-:Y:S02]  /*f160*/  CS2R R26, SRZ ;  /* 0x00000000001a7805 */ /* 0x000fe4000001ff00 */
[----:B------:R-:W-:Y:S02]  /*f170*/  CS2R R24, SRZ ;  /* 0x0000000000187805 */ /* 0x000fe4000001ff00 */
[-C--:B-1----:R-:W-:Y:S02]  /*f180*/  @!P3 IADD3 R4, P0, R6, R9.reuse, RZ ;  /* 0x000000090604b210 */ /* 0x082fe40007f1e0ff */
[----:B----4-:R-:W-:Y:S01]  /*f190*/  @!P3 IADD3 R6, P1, R8, R9, RZ ;  /* 0x000000090806b210 */ /* 0x010fe20007f3e0ff */
[----:B---3--:R-:W-:-:S02]  /*f1a0*/  IMAD.MOV.U32 R9, RZ, RZ, R7 ;  /* 0x000000ffff097224 */ /* 0x008fc400078e0007 */
[----:B------:R-:W-:-:S05]  /*f1b0*/  @!P2 IMAD.WIDE R8, R154, 0x2, R8 ;  /* 0x000000029a08a825 */ /* 0x000fca00078e0208 */
[----:B------:R1:W5:Y:S01]  /*f1c0*/  @!P2 LD.E.64 R28, desc[UR44][R8.64] ;  /* 0x0000002c081ca980 */ /* 0x000362000c101b00 */
[----:B------:R-:W-:-:S05]  /*f1d0*/  @!P3 SHF.L.U64.HI R12, R162, 0x1, R11 ;  /* 0x00000001a20cb819 */ /* 0x000fca000001020b */
[--C-:B------:R-:W-:Y:S02]  /*f1e0*/  @!P3 IMAD.X R5, R3, 0x1, R12.reuse, P0 ;  /* 0x000000010305b824 */ /* 0x100fe400000e060c */
[----:B------:R-:W-:-:S03]  /*f1f0*/  @!P3 IMAD.X R7, R7, 0x1, R12, P1 ;  /* 0x000000010707b824 */ /* 0x000fc600008e060c */
[----:B------:R1:W5:Y:S04]  /*f200*/  @!P3 LD.E.64 R26, desc[UR44][R4.64] ;  /* 0x0000002c041ab980 */ /* 0x000368000c101b00 */
[----:B------:R1:W5:Y:S02]  /*f210*/  @!P3 LD.E.64 R24, desc[UR44][R6.64] ;  /* 0x0000002c0618b980 */ /* 0x000364000c101b00 */
.L_x_3695:
[----:B------:R-:W-:Y:S05]  /*f220*/  BSYNC B1 ;  /* 0x0000000000017941 */ /* 0x000fea0003800000 */
.L_x_3694:
[----:B-1---5:R-:W-:Y:S01]  /*f230*/  IMAD.MOV.U32 R3, RZ, RZ, R28 ;  /* 0x000000ffff037224 */ /* 0x022fe200078e001c */
[----:B------:R-:W-:Y:S01]  /*f240*/  UMOV UR4, 0xffffffff ;  /* 0xffffffff00047882 */ /* 0x000fe20000000000 */
[----:B------:R-:W-:Y:S01]  /*f250*/  IMAD.MOV.U32 R4, RZ, RZ, R29 ;  /* 0x000000ffff047224 */ /* 0x000fe200078e001d */
[----:B------:R-:W-:Y:S01]  /*f260*/  CS2R R20, SRZ ;  /* 0x0000000000147805 */ /* 0x000fe2000001ff00 */
[----:B------:R-:W-:Y:S01]  /*f270*/  IMAD.MOV.U32 R5, RZ, RZ, R24 ;  /* 0x000000ffff057224 */ /* 0x000fe200078e0018 */
[----:B------:R-:W-:Y:S01]  /*f280*/  PRMT R71, R3, 0x7610, R71 ;  /* 0x0000761003477816 */ /* 0x000fe20000000047 */
[----:B--2---:R-:W-:Y:S01]  /*f290*/  IMAD.MOV.U32 R6, RZ, RZ, R25 ;  /* 0x000000ffff067224 */ /* 0x004fe200078e0019 */
[----:B------:R-:W-:Y:S01]  /*f2a0*/  PRMT R70, R4, 0x7610, R70 ;  /* 0x0000761004467816 */ /* 0x000fe20000000046 */
[----:B------:R-:W-:Y:S01]  /*f2b0*/  IMAD.MOV.U32 R3, RZ, RZ, R30 ;  /* 0x000000ffff037224 */ /* 0x000fe200078e001e */
[----:B------:R-:W-:Y:S01]  /*f2c0*/  PRMT R69, R5, 0x7610, R69 ;  /* 0x0000761005457816 */ /* 0x000fe20000000045 */
[----:B------:R-:W-:Y:S01]  /*f2d0*/  IMAD.MOV.U32 R4, RZ, RZ, R31 ;  /* 0x000000ffff047224 */ /* 0x000fe200078e001f */
[----:B------:R-:W-:Y:S01]  /*f2e0*/  PRMT R68, R68, 0x5410, R6 ;  /* 0x0000541044447816 */ /* 0x000fe20000000006 */
[----:B------:R-:W-:Y:S01]  /*f2f0*/  IMAD.MOV.U32 R5, RZ, RZ, R26 ;  /* 0x000000ffff057224 */ /* 0x000fe200078e001a */
[----:B------:R-:W-:Y:S01]  /*f300*/  PRMT R70, R70, 0x5410, R3 ;  /* 0x0000541046467816 */ /* 0x000fe20000000003 */
[----:B------:R-:W-:Y:S01]  /*f310*/  IMAD.MOV.U32 R6, RZ, RZ, R27 ;  /* 0x000000ffff067224 */ /* 0x000fe200078e001b */
[----:B------:R-:W-:-:S02]  /*f320*/  PRMT R78, R4, 0x7610, R78 ;  /* 0x00007610044e7816 */ /* 0x000fc4000000004e */
[----:B------:R-:W-:Y:S02]  /*f330*/  PRMT R69, R69, 0x5410, R5 ;  /* 0x0000541045457816 */ /* 0x000fe40000000005 */
[----:B------:R-:W-:Y:S01]  /*f340*/  PRMT R68, R6, 0x7610, R68 ;  /* 0x0000761006447816 */ /* 0x000fe20000000044 */
[----:B------:R-:W-:Y:S06]  /*f350*/  BRA.DIV UR4, `(.L_x_3696) ;  /* 0x0000032a04dc7947 */ /* 0x000fec000b800000 */
[----:B------:R1:W2:Y:S04]  /*f360*/  SHFL.IDX PT, R3, R33, 0x1, 0x1c1f ;  /* 0x003c1f0021037f89 */ /* 0x0002a800000e0000 */
[----:B------:R1:W0:Y:S04]  /*f370*/  SHFL.IDX PT, R6, R10, 0x1, 0x1c1f ;  /* 0x003c1f000a067f89 */ /* 0x00022800000e0000 */
[----:B---3--:R1:W3:Y:S04]  /*f380*/  SHFL.IDX PT, R7, R32, 0x1, 0x1c1f ;  /* 0x003c1f0020077f89 */ /* 0x0082e800000e0000 */
[----:B------:R1:W0:Y:S02]  /*f390*/  SHFL.IDX PT, R14, R34, 0x1, 0x1c1f ;  /* 0x003c1f00220e7f89 */ /* 0x00022400000e0000 */
.L_x_4049:
[----:B------:R-:W5:Y:S01]  /*f3a0*/  LDL R5, [R1+0x1f4] ;  /* 0x0001f40001057983 */ /* 0x000f620000100800 */
[----:B------:R-:W-:Y:S01]  /*f3b0*/  VIADD R0, R0, 0x20 ;  /* 0x0000002000007836 */ /* 0x000fe20000000000 */
[----:B------:R-:W-:Y:S01]  /*f3c0*/  BSSY B1, `(.L_x_3697) ;  /* 0x0000022000017945 */ /* 0x000fe20003800000 */
[----:B----4-:R-:W-:Y:S02]  /*f3d0*/  CS2R R8, SRZ ;  /* 0x0000000000087805 */ /* 0x010fe4000001ff00 */
[----:B------:R-:W-:Y:S02]  /*f3e0*/  CS2R R12, SRZ ;  /* 0x00000000000c7805 */ /* 0x000fe4000001ff00 */
[----:B01----:R-:W-:Y:S02]  /*f3f0*/  CS2R R10, SRZ ;  /* 0x00000000000a7805 */ /* 0x003fe4000001ff00 */
[----:B------:R-:W-:Y:S02]  /*f400*/  ISETP.GE.AND P0, PT, R0, R35, PT ;  /* 0x000000230000720c */ /* 0x000fe40003f06270 */
[----:B-----5:R-:W-:-:S04]  /*f410*/  LEA.HI R4, R5, R5, RZ, 0x1 ;  /* 0x0000000505047211 */ /* 0x020fc800078f08ff */
[----:B------:R-:W-:-:S05]  /*f420*/  LOP3.LUT R4, R4, 0xfffffffe, RZ, 0xc0, !PT ;  /* 0xfffffffe04047812 */ /* 0x000fca00078ec0ff */
[----:B------:R-:W-:-:S05]  /*f430*/  IMAD.IADD R4, R5, 0x1, -R4 ;  /* 0x0000000105047824 */ /* 0x000fca00078e0a04 */
[----:B------:R-:W-:Y:S01]  /*f440*/  SHF.L.U32 R33, R4, 0x1f, RZ ;  /* 0x0000001f04217819 */ /* 0x000fe200000006ff */
[----:B------:R-:W-:Y:S06]  /*f450*/  @P0 BRA `(.L_x_3698) ;  /* 0x0000000000600947 */ /* 0x000fec0003800000 */
[----:B------:R-:W4:Y:S01]  /*f460*/  LDL R15, [R1+0x43c] ;  /* 0x00043c00010f7983 */ /* 0x000f220000100800 */
[----:B------:R-:W-:Y:S01]  /*f470*/  ULDC UR4, c[0x0][0x3f4] ;  /* 0x0000fd0000047ab9 */ /* 0x000fe20000000800 */
[----:B------:R-:W-:Y:S01]  /*f480*/  IMAD.MOV.U32 R4, RZ, RZ, R6 ;  /* 0x000000ffff047224 */ /* 0x000fe200078e0006 */
[----:B------:R-:W-:Y:S01]  /*f490*/  ISETP.GE.AND P2, PT, R154, UR4, PT ;  /* 0x000000049a007c0c */ /* 0x000fe2000bf46270 */
[----:B--2---:R-:W-:Y:S01]  /*f4a0*/  IMAD.MOV.U32 R5, RZ, RZ, R3 ;  /* 0x000000ffff057224 */ /* 0x004fe200078e0003 */
[----:B------:R-:W-:Y:S02]  /*f4b0*/  ISETP.GE.AND P3, PT, R162, UR4, PT ;  /* 0x00000004a2007c0c */ /* 0x000fe4000bf66270 */
[----:B------:R-:W-:Y:S01]  /*f4c0*/  CS2R R12, SRZ ;  /* 0x00000000000c7805 */ /* 0x000fe2000001ff00 */
[----:B------:R-:W-:-:S08]  /*f4d0*/  IMAD.MOV.U32 R8, RZ, RZ, R14 ;  /* 0x000000ffff087224 */ /* 0x000fd000078e000e */
[----:B------:R-:W-:-:S04]  /*f4e0*/  @!P2 IMAD.WIDE R4, R154, 0x2, R4 ;  /* 0x000000029a04a825 */ /* 0x000fc800078e0204 */
[----:B------:R-:W-:Y:S01]  /*f4f0*/  @!P3 IMAD.SHL.U32 R9, R162, 0x2, RZ ;  /* 0x00000002a209b824 */ /* 0x000fe200078e00ff */
[----:B------:R0:W5:Y:S01]  /*f500*/  @!P2 LD.E.64 R12, desc[UR44][R4.64] ;  /* 0x0000002c040ca980 */ /* 0x000162000c101b00 */
[----:B------:R-:W-:Y:S02]  /*f510*/  CS2R R20, SRZ ;  /* 0x0000000000147805 */ /* 0x000fe4000001ff00 */
[----:B------:R-:W-:Y:S02]  /*f520*/  CS2R R10, SRZ ;  /* 0x00000000000a7805 */ /* 0x000fe4000001ff00 */
[-C--:B0-----:R-:W-:Y:S02]  /*f530*/  @!P3 IADD3 R4, P0, R6, R9.reuse, RZ ;  /* 0x000000090604b210 */ /* 0x081fe40007f1e0ff */
[----:B------:R-:W-:Y:S01]  /*f540*/  @!P3 IADD3 R6, P1, R14, R9, RZ ;  /* 0x000000090e06b210 */ /* 0x000fe20007f3e0ff */
[----:B---3--:R-:W-:Y:S01]  /*f550*/  IMAD.MOV.U32 R9, RZ, RZ, R7 ;  /* 0x000000ffff097224 */ /* 0x008fe200078e0007 */
[----:B----4-:R-:W-:Y:S01]  /*f560*/  @!P3 SHF.L.U64.HI R0, R162, 0x1, R15 ;  /* 0x00000001a200b819 */ /* 0x010fe2000001020f */
[----:B------:R-:W-:Y:S01]  /*f570*/  @!P2 IMAD.WIDE R14, R154, 0x2, R8 ;  /* 0x000000029a0ea825 */ /* 0x000fe200078e0208 */
[----:B------:R-:W-:-:S03]  /*f580*/  CS2R R8, SRZ ;  /* 0x0000000000087805 */ /* 0x000fc6000001ff00 */
[--C-:B------:R-:W-:Y:S01]  /*f590*/  @!P3 IMAD.X R5, R3, 0x1, R0.reuse, P0 ;  /* 0x000000010305b824 */ /* 0x100fe200000e0600 */
[----:B------:R0:W5:Y:S01]  /*f5a0*/  @!P2 LD.E.64 R20, desc[UR44][R14.64] ;  /* 0x0000002c0e14a980 */ /* 0x000162000c101b00 */
[----:B------:R-:W-:-:S03]  /*f5b0*/  @!P3 IMAD.X R7, R7, 0x1, R0, P1 ;  /* 0x000000010707b824 */ /* 0x000fc600008e0600 */
[----:B------:R0:W5:Y:S04]  /*f5c0*/  @!P3 LD.E.64 R10, desc[UR44][R4.64] ;  /* 0x0000002c040ab980 */ /* 0x000168000c101b00 */
[----:B------:R0:W5:Y:S02]  /*f5d0*/  @!P3 LD.E.64 R8, desc[UR44][R6.64] ;  /* 0x0000002c0608b980 */ /* 0x000164000c101b00 */
.L_x_3698:
[----:B------:R-:W-:Y:S05]  /*f5e0*/  BSYNC B1 ;  /* 0x0000000000017941 */ /* 0x000fea0003800000 */
.L_x_3697:
[----:B------:R-:W1:Y:S01]  /*f5f0*/  SYNCS.PHASECHK.TRANS64.TRYWAIT P0, [R2+URZ+0x38800], R33 ;  /* 0x03880021020075a7 */ /* 0x000e62000800017f */
[----:B------:R-:W-:Y:S04]  /*f600*/  BSSY B1, `(.L_x_3699) ;  /* 0x0000002000017945 */ /* 0x000fe80003800000 */
[----:B-1----:R-:W-:Y:S05]  /*f610*/  @!P0 BRA `(.L_x_3700) ;  /* 0x00000328009c8947 */ /* 0x002fea0003800000 */
.L_x_4050:
[----:B------:R-:W-:Y:S05]  /*f620*/  BSYNC B1 ;  /* 0x0000000000017941 */ /* 0x000fea0003800000 */
.L_x_3699:
[----:B0-----:R-:W4:Y:S01]  /*f630*/  LDL R6, [R1+0x70] ;  /* 0x0000700001067983 */ /* 0x001f220000100800 */
[C---:B------:R-:W-:Y:S01]  /*f640*/  IMAD.SHL.U32 R0, R157.reuse, 0x40, RZ ;  /* 0x000000409d007824 */ /* 0x040fe200078e00ff */
[----:B------:R-:W-:Y:S01]  /*f650*/  LOP3.LUT P1, RZ, R157, 0x4, RZ, 0xc0, !PT ;  /* 0x000000049dff7812 */ /* 0x000fe2000782c0ff */
[----:B-----5:R-:W-:Y:S01]  /*f660*/  IMAD.MOV.U32 R4, RZ, RZ, R21 ;  /* 0x000000ffff047224 */ /* 0x020fe200078e0015 */
[----:B------:R-:W-:Y:S01]  /*f670*/  BSSY B1, `(.L_x_3701) ;  /* 0x0000077000017945 */ /* 0x000fe20003800000 */
[----:B------:R-:W-:Y:S01]  /*f680*/  IMAD.MOV.U32 R5, RZ, RZ, R12 ;  /* 0x000000ffff057224 */ /* 0x000fe200078e000c */
[----:B--2---:R-:W-:Y:S02]  /*f690*/  LOP3.LUT R3, R0, 0x1c0, RZ, 0xc0, !PT ;  /* 0x000001c000037812 */ /* 0x004fe400078ec0ff */
[----:B------:R-:W-:Y:S01]  /*f6a0*/  PRMT R32, R32, 0x5410, R4 ;  /* 0x0000541020207816 */ /* 0x000fe20000000004 */
[----:B------:R-:W-:Y:S01]  /*f6b0*/  IMAD.MOV.U32 R4, RZ, RZ, R9 ;  /* 0x000000ffff047224 */ /* 0x000fe200078e0009 */
[----:B------:R-:W-:-:S02]  /*f6c0*/  LOP3.LUT R0, R3, 0x18, R22, 0xf8, !PT ;  /* 0x0000001803007812 */ /* 0x000fc400078ef816 */
[----:B------:R-:W-:Y:S02]  /*f6d0*/  SHF.R.U32.HI R3, RZ, 0x3, R3 ;  /* 0x00000003ff037819 */ /* 0x000fe40000011603 */
[----:B------:R-:W-:Y:S01]  /*f6e0*/  PRMT R14, R4, 0x7610, R14 ;  /* 0x00007610040e7816 */ /* 0x000fe2000000000e */
[----:B------:R-:W-:Y:S01]  /*f6f0*/  IMAD.MOV.U32 R4, RZ, RZ, R13 ;  /* 0x000000ffff047224 */ /* 0x000fe200078e000d */
[----:B------:R-:W-:Y:S02]  /*f700*/  LOP3.LUT R0, R0, R3, RZ, 0x3c, !PT ;  /* 0x0000000300007212 */ /* 0x000fe400078e3cff */
[----:B-1----:R-:W-:Y:S01]  /*f710*/  PRMT R33, R33, 0x5410, R5 ;  /* 0x0000541021217816 */ /* 0x002fe20000000005 */
[----:B------:R-:W-:Y:S02]  /*f720*/  IMAD.MOV.U32 R5, RZ, RZ, R10 ;  /* 0x000000ffff057224 */ /* 0x000fe400078e000a */
[----:B------:R-:W-:Y:S01]  /*f730*/  IMAD R3, R165, 0x200, R0 ;  /* 0x00000200a5037824 */ /* 0x000fe200078e0200 */
[----:B------:R-:W-:Y:S01]  /*f740*/  PRMT R33, R4, 0x7610, R33 ;  /* 0x0000761004217816 */ /* 0x000fe20000000021 */
[----:B------:R-:W-:Y:S01]  /*f750*/  IMAD.MOV.U32 R0, RZ, RZ, R20 ;  /* 0x000000ffff007224 */ /* 0x000fe200078e0014 */
[----:B------:R-:W-:Y:S01]  /*f760*/  PRMT R14, R14, 0x5410, R5 ;  /* 0x000054100e0e7816 */ /* 0x000fe20000000005 */
[----:B------:R-:W-:-:S02]  /*f770*/  IMAD R2, R3, 0x2, R2 ;  /* 0x0000000203027824 */ /* 0x000fc400078e0202 */
[----:B------:R-:W-:Y:S02]  /*f780*/  IMAD.MOV.U32 R3, RZ, RZ, R8 ;  /* 0x000000ffff037224 */ /* 0x000fe400078e0008 */
[----:B---3--:R-:W-:-:S03]  /*f790*/  VIADD R7, R2, 0x20400 ;  /* 0x0002040002077836 */ /* 0x008fc60000000000 */
[----:B------:R-:W-:Y:S01]  /*f7a0*/  PRMT R0, R0, 0x5410, R3 ;  /* 0x0000541000007816 */ /* 0x000fe20000000003 */
[----:B------:R-:W-:Y:S02]  /*f7b0*/  VIADD R3, R2, 0x20440 ;  /* 0x0002044002037836 */ /* 0x000fe40000000000 */
[----:B------:R-:W-:Y:S02]  /*f7c0*/  @P1 VIADD R3, R7, 0xffffffc0 ;  /* 0xffffffc007031836 */ /* 0x000fe40000000000 */
[----:B----4-:R-:W-:-:S05]  /*f7d0*/  IMAD R6, R6, -0x40, R35 ;  /* 0xffffffc006067824 */ /* 0x010fca00078e0223 */
[----:B------:R-:W-:Y:S01]  /*f7e0*/  VIMNMX R15, R6, 0x40, PT ;  /* 0x00000040060f7848 */ /* 0x000fe20003fe0100 */
[----:B------:R-:W-:-:S03]  /*f7f0*/  IMAD.MOV.U32 R6, RZ, RZ, R11 ;  /* 0x000000ffff067224 */ /* 0x000fc600078e000b */
[----:B------:R-:W-:Y:S02]  /*f800*/  ISETP.GE.AND P0, PT, R152, R15, PT ;  /* 0x0000000f9800720c */ /* 0x000fe40003f06270 */
[----:B------:R-:W-:-:S11]  /*f810*/  PRMT R32, R6, 0x7610, R32 ;  /* 0x0000761006207816 */ /* 0x000fd60000000020 */
[----:B------:R-:W-:Y:S05]  /*f820*/  @P0 BRA `(.L_x_3702) ;  /* 0x00000004006c0947 */ /* 0x000fea0003800000 */
[----:B------:R-:W0:Y:S01]  /*f830*/  LDC R5, c[0x0][0x3f4] ;  /* 0x0000fd00ff057b82 */ /* 0x000e220000000800 */
[----:B------:R-:W-:Y:S01]  /*f840*/  BSSY B2, `(.L_x_3703) ;  /* 0x000002e000027945 */ /* 0x000fe20003800000 */
[-C--:B0-----:R-:W-:Y:S02]  /*f850*/  ISETP.GE.AND P0, PT, R154, R5.reuse, PT ;  /* 0x000000059a00720c */ /* 0x081fe40003f06270 */
[----:B------:R-:W-:-:S11]  /*f860*/  ISETP.GE.AND P1, PT, R162, R5, PT ;  /* 0x00000005a200720c */ /* 0x000fd60003f26270 */
[----:B------:R-:W-:Y:S05]  /*f870*/  @P0 BRA `(.L_x_3704) ;  /* 0x0000000000a80947 */ /* 0x000fea0003800000 */
[----:B------:R-:W0:Y:S01]  /*f880*/  LDS.128 R4, [R2+0x20400] ;  /* 0x0204000002047984 */ /* 0x000e220000000c00 */
[----:B------:R-:W-:Y:S01]  /*f890*/  SHF.R.U32.HI R72, RZ, 0x10, R29 ;  /* 0x00000010ff487819 */ /* 0x000fe2000001161d */
[----:B------:R-:W-:Y:S01]  /*f8a0*/  HADD2.F32 R34, -RZ, R70.H1_H1 ;  /* 0x30000046ff227230 */ /* 0x000fe20000004100 */
[--C-:B------:R-:W-:Y:S01]  /*f8b0*/  SHF.R.U32.HI R35, RZ, 0x10, R31.reuse ;  /* 0x00000010ff237819 */ /* 0x100fe2000001161f */
[----:B------:R-:W-:Y:S01]  /*f8c0*/  HADD2.F32 R71, -RZ, R71.H0_H0 ;  /* 0x20000047ff477230 */ /* 0x000fe20000004100 */
[----:B------:R-:W-:Y:S01]  /*f8d0*/  SHF.R.U64 R77, R30, 0x10, R31 ;  /* 0x000000101e4d7819 */ /* 0x000fe2000000121f */
[----:B------:R-:W-:Y:S01]  /*f8e0*/  HADD2.F32 R72, -RZ, R72.H0_H0 ;  /* 0x20000048ff487230 */ /* 0x000fe20000004100 */
[----:B------:R-:W-:Y:S01]  /*f8f0*/  SHF.R.U64 R75, R28, 0x10, R29 ;  /* 0x000000101c4b7819 */ /* 0x000fe2000000121d */
[----:B------:R-:W-:Y:S02]  /*f900*/  HADD2.F32 R35, -RZ, R35.H0_H0 ;  /* 0x20000023ff237230 */ /* 0x000fe40000004100 */
[----:B------:R-:W-:-:S02]  /*f910*/  HADD2.F32 R70, -RZ, R70.H0_H0 ;  /* 0x20000046ff467230 */ /* 0x000fc40000004100 */
[--C-:B0-----:R-:W-:Y:S02]  /*f920*/  HADD2.F32 R31, -RZ, R7.reuse.H1_H1 ;  /* 0x30000007ff1f7230 */ /* 0x101fe40000004100 */
[----:B------:R-:W-:Y:S02]  /*f930*/  HADD2.F32 R30, -RZ, R7.H0_H0 ;  /* 0x20000007ff1e7230 */ /* 0x000fe40000004100 */
[--C-:B------:R-:W-:Y:S02]  /*f940*/  HADD2.F32 R7, -RZ, R4.reuse.H0_H0 ;  /* 0x20000004ff077230 */ /* 0x100fe40000004100 */
[C---:B------:R-:W-:Y:S01]  /*f950*/  FMUL.FTZ R73, R31.reuse, R72 ;  /* 0x000000481f497220 */ /* 0x040fe20000410000 */
[----:B------:R-:W-:Y:S02]  /*f960*/  HADD2.F32 R4, -RZ, R4.H1_H1 ;  /* 0x30000004ff047230 */ /* 0x000fe40000004100 */
[----:B------:R-:W-:Y:S01]  /*f970*/  FMUL.FTZ R31, R31, R35 ;  /* 0x000000231f1f7220 */ /* 0x000fe20000410000 */
[----:B------:R-:W-:-:S02]  /*f980*/  HADD2.F32 R28, -RZ, R6.H0_H0 ;  /* 0x20000006ff1c7230 */ /* 0x000fc40000004100 */
[C---:B------:R-:W-:Y:S01]  /*f990*/  FFMA.FTZ R73, R30.reuse, R35, -R73 ;  /* 0x000000231e497223 */ /* 0x040fe20000010849 */
[----:B------:R-:W-:Y:S02]  /*f9a0*/  HADD2.F32 R29, -RZ, R6.H1_H1 ;  /* 0x30000006ff1d7230 */ /* 0x000fe40000004100 */
[----:B------:R-:W-:Y:S01]  /*f9b0*/  FFMA.FTZ R76, R30, R72, R31 ;  /* 0x000000481e4c7223 */ /* 0x000fe2000001001f */
[--C-:B------:R-:W-:Y:S02]  /*f9c0*/  HADD2.F32 R6, -RZ, R5.reuse.H0_H0 ;  /* 0x20000005ff067230 */ /* 0x100fe40000004100 */
[C---:B------:R-:W-:Y:S01]  /*f9d0*/  FMUL.FTZ R74, R4.reuse, R71 ;  /* 0x00000047044a7220 */ /* 0x040fe20000410000 */
[----:B------:R-:W-:Y:S01]  /*f9e0*/  FMUL.FTZ R72, R4, R34 ;  /* 0x0000002204487220 */ /* 0x000fe20000410000 */
[----:B------:R-:W-:Y:S02]  /*f9f0*/  HADD2.F32 R5, -RZ, R5.H1_H1 ;  /* 0x30000005ff057230 */ /* 0x000fe40000004100 */
[----:B------:R-:W-:Y:S01]  /*fa00*/  FMUL.FTZ R35, R29, R70 ;  /* 0x000000461d237220 */ /* 0x000fe20000410000 */
[----:B------:R-:W-:-:S02]  /*fa10*/  HADD2.F32 R30, -RZ, R78.H0_H0 ;  /* 0x2000004eff1e7230 */ /* 0x000fc40000004100 */
[C---:B------:R-:W-:Y:S01]  /*fa20*/  FFMA.FTZ R74, R7.reuse, R34, -R74 ;  /* 0x00000022074a7223 */ /* 0x040fe2000001084a */
[----:B------:R-:W-:Y:S02]  /*fa30*/  HADD2.F32 R31, -RZ, R75.H0_H0 ;  /* 0x2000004bff1f7230 */ /* 0x000fe40000004100 */
[----:B------:R-:W-:Y:S01]  /*fa40*/  FFMA.FTZ R71, R7, R71, R72 ;  /* 0x0000004707477223 */ /* 0x000fe20000010048 */
[----:B------:R-:W-:Y:S02]  /*fa50*/  HADD2.F32 R4, -RZ, R77.H0_H0 ;  /* 0x2000004dff047230 */ /* 0x000fe40000004100 */
[-C--:B------:R-:W-:Y:S01]  /*fa60*/  FMUL.FTZ R29, R29, R30.reuse ;  /* 0x0000001e1d1d7220 */ /* 0x080fe20000410000 */
[C---:B------:R-:W-:Y:S01]  /*fa70*/  FFMA.FTZ R35, R28.reuse, R30, -R35 ;  /* 0x0000001e1c237223 */ /* 0x040fe20000010823 */
[C---:B------:R-:W-:Y:S01]  /*fa80*/  FMUL.FTZ R7, R5.reuse, R31 ;  /* 0x0000001f05077220 */ /* 0x040fe20000410000 */
[----:B------:R-:W-:Y:S01]  /*fa90*/  FMUL.FTZ R34, R5, R4 ;  /* 0x0000000405227220 */ /* 0x000fe20000410000 */
[----:B------:R-:W-:-:S02]  /*faa0*/  FFMA.FTZ R28, R28, R70, R29 ;  /* 0x000000461c1c7223 */ /* 0x000fc4000001001d */
[----:B------:R-:W-:Y:S01]  /*fab0*/  FFMA.FTZ R5, R6, R4, -R7 ;  /* 0x0000000406057223 */ /* 0x000fe20000010807 */
[----:B------:R-:W-:Y:S01]  /*fac0*/  F2FP.F16.F32.PACK_AB R7, R76, R73 ;  /* 0x000000494c07723e */ /* 0x000fe200000000ff */
[----:B------:R-:W-:Y:S01]  /*fad0*/  FFMA.FTZ R34, R6, R31, R34 ;  /* 0x0000001f06227223 */ /* 0x000fe20000010022 */
[----:B------:R-:W-:Y:S02]  /*fae0*/  F2FP.F16.F32.PACK_AB R4, R71, R74 ;  /* 0x0000004a4704723e */ /* 0x000fe400000000ff */
[----:B------:R-:W-:Y:S02]  /*faf0*/  F2FP.F16.F32.PACK_AB R6, R28, R35 ;  /* 0x000000231c06723e */ /* 0x000fe400000000ff */
[----:B------:R-:W-:-:S05]  /*fb00*/  F2FP.F16.F32.PACK_AB R5, R34, R5 ;  /* 0x000000052205723e */ /* 0x000fca00000000ff */
[----:B------:R0:W-:Y:S02]  /*fb10*/  STS.128 [R2+0x20400], R4 ;  /* 0x0204000402007388 */ /* 0x0001e40000000c00 */
.L_x_3704:
[----:B------:R-:W-:Y:S05]  /*fb20*/  BSYNC B2 ;  /* 0x0000000000027941 */ /* 0x000fea0003800000 */
.L_x_3703:
[----:B------:R-:W-:Y:S05]  /*fb30*/  @P1 BRA `(.L_x_3702) ;  /* 0x0000000000a81947 */ /* 0x000fea0003800000 */
[----:B0-----:R-:W0:Y:S01]  /*fb40*/  LDS.128 R4, [R3] ;  /* 0x0000000003047984 */ /* 0x001e220000000c00 */
[----:B------:R-:W-:Y:S01]  /*fb50*/  SHF.R.U32.HI R30, RZ, 0x10, R25 ;  /* 0x00000010ff1e7819 */ /* 0x000fe20000011619 */
[--C-:B------:R-:W-:Y:S01]  /*fb60*/  HADD2.F32 R28, -RZ, R69.reuse.H1_H1 ;  /* 0x30000045ff1c7230 */ /* 0x100fe20000004100 */
[--C-:B------:R-:W-:Y:S01]  /*fb70*/  SHF.R.U32.HI R29, RZ, 0x10, R27.reuse ;  /* 0x00000010ff1d7819 */ /* 0x100fe2000001161b */
[----:B------:R-:W-:Y:S01]  /*fb80*/  HADD2.F32 R69, -RZ, R69.H0_H0 ;  /* 0x20000045ff457230 */ /* 0x000fe20000004100 */
[----:B------:R-:W-:Y:S01]  /*fb90*/  SHF.R.U64 R71, R26, 0x10, R27 ;  /* 0x000000101a477819 */ /* 0x000fe2000000121b */
[----:B------:R-:W-:Y:S01]  /*fba0*/  HADD2.F32 R30, -RZ, R30.H0_H0 ;  /* 0x2000001eff1e7230 */ /* 0x000fe20000004100 */
[----:B------:R-:W-:Y:S01]  /*fbb0*/  SHF.R.U64 R35, R24, 0x10, R25 ;  /* 0x0000001018237819 */ /* 0x000fe20000001219 */
[----:B------:R-:W-:Y:S02]  /*fbc0*/  HADD2.F32 R29, -RZ, R29.H0_H0 ;  /* 0x2000001dff1d7230 */ /* 0x000fe40000004100 */
[----:B0-----:R-:W-:-:S02]  /*fbd0*/  HADD2.F32 R27, -RZ, R7.H1_H1 ;  /* 0x30000007ff1b7230 */ /* 0x001fc40000004100 */
[----:B------:R-:W-:Y:S02]  /*fbe0*/  HADD2.F32 R26, -RZ, R7.H0_H0 ;  /* 0x20000007ff1a7230 */ /* 0x000fe40000004100 */
[--C-:B------:R-:W-:Y:S02]  /*fbf0*/  HADD2.F32 R7, -RZ, R4.reuse.H0_H0 ;  /* 0x20000004ff077230 */ /* 0x100fe40000004100 */
[CC--:B------:R-:W-:Y:S01]  /*fc00*/  FMUL.FTZ R31, R27.reuse, R30.reuse ;  /* 0x0000001e1b1f7220 */ /* 0x0c0fe20000410000 */
[----:B------:R-:W-:Y:S01]  /*fc10*/  FMUL.FTZ R27, R27, R29 ;  /* 0x0000001d1b1b7220 */ /* 0x000fe20000410000 */
[----:B------:R-:W-:Y:S02]  /*fc20*/  HADD2.F32 R4, -RZ, R4.H1_H1 ;  /* 0x30000004ff047230 */ /* 0x000fe40000004100 */
[--C-:B------:R-:W-:Y:S02]  /*fc30*/  HADD2.F32 R24, -RZ, R6.reuse.H0_H0 ;  /* 0x20000006ff187230 */ /* 0x100fe40000004100 */
[----:B------:R-:W-:Y:S01]  /*fc40*/  FFMA.FTZ R70, R26, R30, R27 ;  /* 0x0000001e1a467223 */ /* 0x000fe2000001001b */
[----:B------:R-:W-:-:S02]  /*fc50*/  HADD2.F32 R25, -RZ, R6.H1_H1 ;  /* 0x30000006ff197230 */ /* 0x000fc40000004100 */
[----:B------:R-:W-:Y:S01]  /*fc60*/  FMUL.FTZ R34, R4, R69 ;  /* 0x0000004504227220 */ /* 0x000fe20000410000 */
[--C-:B------:R-:W-:Y:S02]  /*fc70*/  HADD2.F32 R27, -RZ, R68.reuse.H1_H1 ;  /* 0x30000044ff1b7230 */ /* 0x100fe40000004100 */
[----:B------:R-:W-:Y:S01]  /*fc80*/  FFMA.FTZ R31, R26, R29, -R31 ;  /* 0x0000001d1a1f7223 */ /* 0x000fe2000001081f */
[--C-:B------:R-:W-:Y:S02]  /*fc90*/  HADD2.F32 R6, -RZ, R5.reuse.H0_H0 ;  /* 0x20000005ff067230 */ /* 0x100fe40000004100 */
[-C--:B------:R-:W-:Y:S01]  /*fca0*/  FMUL.FTZ R30, R4, R28.reuse ;  /* 0x0000001c041e7220 */ /* 0x080fe20000410000 */
[----:B------:R-:W-:Y:S02]  /*fcb0*/  HADD2.F32 R68, -RZ, R68.H0_H0 ;  /* 0x20000044ff447230 */ /* 0x000fe40000004100 */
[----:B------:R-:W-:Y:S01]  /*fcc0*/  FFMA.FTZ R34, R7, R28, -R34 ;  /* 0x0000001c07227223 */ /* 0x000fe20000010822 */
[----:B------:R-:W-:-:S02]  /*fcd0*/  HADD2.F32 R5, -RZ, R5.H1_H1 ;  /* 0x30000005ff057230 */ /* 0x000fc40000004100 */
[----:B------:R-:W-:Y:S01]  /*fce0*/  FFMA.FTZ R69, R7, R69, R30 ;  /* 0x0000004507457223 */ /* 0x000fe2000001001e */
[----:B------:R-:W-:Y:S02]  /*fcf0*/  HADD2.F32 R26, -RZ, R35.H0_H0 ;  /* 0x20000023ff1a7230 */ /* 0x000fe40000004100 */
[CC--:B------:R-:W-:Y:S01]  /*fd00*/  FMUL.FTZ R29, R25.reuse, R27.reuse ;  /* 0x0000001b191d7220 */ /* 0x0c0fe20000410000 */
[----:B------:R-:W-:Y:S02]  /*fd10*/  HADD2.F32 R4, -RZ, R71.H0_H0 ;  /* 0x20000047ff047230 */ /* 0x000fe40000004100 */
[----:B------:R-:W-:Y:S01]  /*fd20*/  FMUL.FTZ R28, R25, R68 ;  /* 0x00000044191c7220 */ /* 0x000fe20000410000 */
        /* <DEDUP_REMOVED lines=10> */
[----:B------:R1:W-:Y:S02]  /*fdd0*/  STS.128 [R3], R4 ;  /* 0x0000000403007388 */ /* 0x0003e40000000c00 */
.L_x_3702:
[----:B------:R-:W-:Y:S05]  /*fde0*/  BSYNC B1 ;  /* 0x0000000000017941 */ /* 0x000fea0003800000 */
.L_x_3701:
[----:B01----:R-:W2:Y:S02]  /*fdf0*/  LDL R4, [R1+0x440] ;  /* 0x0004400001047983 */ /* 0x003ea40000100800 */
[----:B--2---:R-:W-:-:S13]  /*fe00*/  ISETP.GE.AND P0, PT, R4, R15, PT ;  /* 0x0000000f0400720c */ /* 0x004fda0003f06270 */
        /* <DEDUP_REMOVED lines=8> */
[----:B------:R-:W-:Y:S01]  /*fe90*/  HADD2.F32 R25, -RZ, R0.H0_H0 ;  /* 0x20000000ff197230 */ /* 0x000fe20000004100 */
[----:B------:R-:W-:Y:S02]  /*fea0*/  SHF.R.U32.HI R24, RZ, 0x10, R13 ;  /* 0x00000010ff187819 */ /* 0x000fe4000001160d */
[----:B------:R-:W-:Y:S01]  /*feb0*/  SHF.R.U64 R29, R20, 0x10, R21 ;  /* 0x00000010141d7819 */ /* 0x000fe20000001215 */
[----:B------:R-:W-:Y:S01]  /*fec0*/  HADD2.F32 R26, -RZ, R26.H0_H0 ;  /* 0x2000001aff1a7230 */ /* 0x000fe20000004100 */
[----:B------:R-:W-:Y:S01]  /*fed0*/  SHF.R.U64 R30, R12, 0x10, R13 ;  /* 0x000000100c1e7819 */ /* 0x000fe2000000120d */
[----:B------:R-:W-:Y:S02]  /*fee0*/  HADD2.F32 R24, -RZ, R24.H0_H0 ;  /* 0x20000018ff187230 */ /* 0x000fe40000004100 */
[----:B------:R-:W-:-:S02]  /*fef0*/  HADD2.F32 R21, -RZ, R33.H1_H1 ;  /* 0x30000021ff157230 */ /* 0x000fc40000004100 */
[----:B------:R-:W-:Y:S02]  /*ff00*/  HADD2.F32 R33, -RZ, R33.H0_H0 ;  /* 0x20000021ff217230 */ /* 0x000fe40000004100 */
[--C-:B0-----:R-:W-:Y:S02]  /*ff10*/  HADD2.F32 R15, -RZ, R7.reuse.H0_H0 ;  /* 0x20000007ff0f7230 */ /* 0x101fe40000004100 */
[----:B------:R-:W-:Y:S02]  /*ff20*/  HADD2.F32 R20, -RZ, R7.H1_H1 ;  /* 0x30000007ff147230 */ /* 0x000fe40000004100 */
[--C-:B------:R-:W-:Y:S02]  /*ff30*/  HADD2.F32 R7, -RZ, R4.reuse.H0_H0 ;  /* 0x20000004ff077230 */ /* 0x100fe40000004100 */
[----:B------:R-:W-:Y:S02]  /*ff40*/  HADD2.F32 R4, -RZ, R4.H1_H1 ;  /* 0x30000004ff047230 */ /* 0x000fe40000004100 */
[C---:B------:R-:W-:Y:S01]  /*ff50*/  FMUL.FTZ R28, R20.reuse, R26 ;  /* 0x0000001a141c7220 */ /* 0x040fe20000410000 */
[----:B------:R-:W-:Y:S01]  /*ff60*/  FMUL.FTZ R27, R20, R24 ;  /* 0x00000018141b7220 */ /* 0x000fe20000410000 */
[----:B------:R-:W-:-:S02]  /*ff70*/  HADD2.F32 R12, -RZ, R6.H0_H0 ;  /* 0x20000006ff0c7230 */ /* 0x000fc40000004100 */
[C---:B------:R-:W-:Y:S01]  /*ff80*/  FMUL.FTZ R20, R4.reuse, R25 ;  /* 0x0000001904147220 */ /* 0x040fe20000410000 */
[----:B------:R-:W-:Y:S01]  /*ff90*/  FFMA.FTZ R28, R15, R24, -R28 ;  /* 0x000000180f1c7223 */ /* 0x000fe2000001081c */
[-C--:B------:R-:W-:Y:S01]  /*ffa0*/  FMUL.FTZ R24, R4, R21.reuse ;  /* 0x0000001504187220 */ /* 0x080fe20000410000 */
[----:B------:R-:W-:Y:S02]  /*ffb0*/  HADD2.F32 R13, -RZ, R6.H1_H1 ;  /* 0x30000006ff0d7230 */ /* 0x000fe40000004100 */
[----:B------:R-:W-:Y:S01]  /*ffc0*/  FFMA.FTZ R21, R7, R21, -R20 ;  /* 0x0000001507157223 */ /* 0x000fe20000010814 */
[--C-:B------:R-:W-:Y:S02]  /*ffd0*/  HADD2.F32 R6, -RZ, R5.reuse.H0_H0 ;  /* 0x20000005ff067230 */ /* 0x100fe40000004100 */
[----:B------:R-:W-:Y:S01]  /*ffe0*/  FFMA.FTZ R27, R15, R26, R27 ;  /* 0x0000001a0f1b7223 */ /* 0x000fe2000001001b */
[----:B------:R-:W-:Y:S02]  /*fff0*/  HADD2.F32 R20, -RZ, R32.H1_H1 ;  /* 0x30000020ff147230 */ /* 0x000fe40000004100 */
[----:B------:R-:W-:Y:S01]  /*10000*/  FFMA.FTZ R24, R7, R25, R24 ;  /* 0x0000001907187223 */ /* 0x000fe20000010018 */
[----:B------:R-:W-:-:S02]  /*10010*/  HADD2.F32 R5, -RZ, R5.H1_H1 ;  /* 0x30000005ff057230 */ /* 0x000fc40000004100 */
[----:B------:R-:W-:Y:S02]  /*10020*/  HADD2.F32 R15, -RZ, R29.H0_H0 ;  /* 0x2000001dff0f7230 */ /* 0x000fe40000004100 */
[C---:B------:R-:W-:Y:S01]  /*10030*/  FMUL.FTZ R25, R13.reuse, R20 ;  /* 0x000000140d197220 */ /* 0x040fe20000410000 */
[----:B------:R-:W-:Y:S02]  /*10040*/  HADD2.F32 R4, -RZ, R30.H0_H0 ;  /* 0x2000001eff047230 */ /* 0x000fe40000004100 */
[----:B------:R-:W-:Y:S01]  /*10050*/  FMUL.FTZ R13, R13, R33 ;  /* 0x000000210d0d7220 */ /* 0x000fe20000410000 */
[C---:B------:R-:W-:Y:S01]  /*10060*/  FMUL.FTZ R7, R5.reuse, R15 ;  /* 0x0000000f05077220 */ /* 0x040fe20000410000 */
[C---:B------:R-:W-:Y:S01]  /*10070*/  FFMA.FTZ R25, R12.reuse, R33, -R25 ;  /* 0x000000210c197223 */ /* 0x040fe20000010819 */
[----:B------:R-:W-:Y:S01]  /*10080*/  FMUL.FTZ R26, R5, R4 ;  /* 0x00000004051a7220 */ /* 0x000fe20000410000 */
[----:B------:R-:W-:Y:S01]  /*10090*/  FFMA.FTZ R12, R12, R20, R13 ;  /* 0x000000140c0c7223 */ /* 0x000fe2000001000d */
[C---:B------:R-:W-:Y:S01]  /*100a0*/  FFMA.FTZ R5, R6.reuse, R4, -R7 ;  /* 0x0000000406057223 */ /* 0x040fe20000010807 */
[----:B------:R-:W-:Y:S01]  /*100b0*/  F2FP.F16.F32.PACK_AB R7, R27, R28 ;  /* 0x0000001c1b07723e */ /* 0x000fe200000000ff */
[----:B------:R-:W-:Y:S01]  /*100c0*/  FFMA.FTZ R26, R6, R15, R26 ;  /* 0x0000000f061a7223 */ /* 0x000fe2000001001a */
[----:B------:R-:W-:-:S02]  /*100d0*/  F2FP.F16.F32.PACK_AB R4, R24, R21 ;  /* 0x000000151804723e */ /* 0x000fc400000000ff */
[----:B------:R-:W-:Y:S02]  /*100e0*/  F2FP.F16.F32.PACK_AB R6, R12, R25 ;  /* 0x000000190c06723e */ /* 0x000fe400000000ff */
[----:B------:R-:W-:-:S05]  /*100f0*/  F2FP.F16.F32.PACK_AB R5, R26, R5 ;  /* 0x000000051a05723e */ /* 0x000fca00000000ff */
[----:B------:R0:W-:Y:S02]  /*10100*/  STS.128 [R2+0x21400], R4 ;  /* 0x0214000402007388 */ /* 0x0001e40000000c00 */
.L_x_3707:
[----:B------:R-:W-:Y:S05]  /*10110*/  BSYNC B1 ;  /* 0x0000000000017941 */ /* 0x000fea0003800000 */
.L_x_3706:
[----:B------:R-:W-:Y:S05]  /*10120*/  @P1 BRA `(.L_x_3705) ;  /* 0x0000001400941947 */ /* 0x000fea0003800000 */
[----:B0-----:R-:W0:Y:S01]  /*10130*/  LDS.128 R4, [R3+0x1000] ;  /* 0x0010000003047984 */ /* 0x001e220000000c00 */
[--C-:B------:R-:W-:Y:S01]  /*10140*/  SHF.R.U64 R25, R10, 0x10, R11.reuse ;  /* 0x000000100a197819 */ /* 0x100fe2000000120b */
[----:B------:R-:W-:Y:S01]  /*10150*/  HADD2.F32 R13, -RZ, R0.H1_H1 ;  /* 0x30000000ff0d7230 */ /* 0x000fe20000004100 */
[----:B------:R-:W-:Y:S01]  /*10160*/  SHF.R.U32.HI R10, RZ, 0x10, R11 ;  /* 0x00000010ff0a7819 */ /* 0x000fe2000001160b */
[--C-:B------:R-:W-:Y:S01]  /*10170*/  HADD2.F32 R11, -RZ, R14.reuse.H1_H1 ;  /* 0x3000000eff0b7230 */ /* 0x100fe20000004100 */
[--C-:B------:R-:W-:Y:S01]  /*10180*/  SHF.R.U32.HI R12, RZ, 0x10, R9.reuse ;  /* 0x00000010ff0c7819 */ /* 0x100fe20000011609 */
[----:B------:R-:W-:Y:S01]  /*10190*/  HADD2.F32 R14, -RZ, R14.H0_H0 ;  /* 0x2000000eff0e7230 */ /* 0x000fe20000004100 */
[----:B------:R-:W-:Y:S01]  /*101a0*/  SHF.R.U64 R24, R8, 0x10, R9 ;  /* 0x0000001008187819 */ /* 0x000fe20000001209 */
[----:B------:R-:W-:Y:S02]  /*101b0*/  HADD2.F32 R10, -RZ, R10.H0_H0 ;  /* 0x2000000aff0a7230 */ /* 0x000fe40000004100 */
[----:B------:R-:W-:-:S02]  /*101c0*/  HADD2.F32 R12, -RZ, R12.H0_H0 ;  /* 0x2000000cff0c7230 */ /* 0x000fc40000004100 */
[----:B------:R-:W-:Y:S02]  /*101d0*/  HADD2.F32 R32, -RZ, R32.H0_H0 ;  /* 0x20000020ff207230 */ /* 0x000fe40000004100 */
        /* <DEDUP_REMOVED lines=8> */
[----:B------:R-:W-:Y:S02]  /*10260*/  HADD2.F32 R7, -RZ, R6.H0_H0 ;  /* 0x20000006ff077230 */ /* 0x000fe40000004100 */
[----:B------:R-:W-:Y:S01]  /*10270*/  FFMA.FTZ R21, R8, R12, R21 ;  /* 0x0000000c08157223 */ /* 0x000fe20000010015 */
[----:B------:R-:W-:Y:S02]  /*10280*/  HADD2.F32 R5, -RZ, R5.H1_H1 ;  /* 0x30000005ff057230 */ /* 0x000fe40000004100 */
[C---:B------:R-:W-:Y:S01]  /*10290*/  FMUL.FTZ R9, R4.reuse, R13 ;  /* 0x0000000d04097220 */ /* 0x040fe20000410000 */
[----:B------:R-:W-:Y:S01]  /*102a0*/  FMUL.FTZ R15, R4, R11 ;  /* 0x0000000b040f7220 */ /* 0x000fe20000410000 */
[----:B------:R-:W-:Y:S02]  /*102b0*/  HADD2.F32 R8, -RZ, R24.H0_H0 ;  /* 0x20000018ff087230 */ /* 0x000fe40000004100 */
[----:B------:R-:W-:-:S02]  /*102c0*/  HADD2.F32 R6, -RZ, R6.H1_H1 ;  /* 0x30000006ff067230 */ /* 0x000fc40000004100 */
[C---:B------:R-:W-:Y:S01]  /*102d0*/  FFMA.FTZ R9, R0.reuse, R11, -R9 ;  /* 0x0000000b00097223 */ /* 0x040fe20000010809 */
[----:B------:R-:W-:Y:S02]  /*102e0*/  HADD2.F32 R4, -RZ, R25.H0_H0 ;  /* 0x20000019ff047230 */ /* 0x000fe40000004100 */
[----:B------:R-:W-:Y:S01]  /*102f0*/  FFMA.FTZ R0, R0, R13, R15 ;  /* 0x0000000d00007223 */ /* 0x000fe2000001000f */
[C---:B------:R-:W-:Y:S01]  /*10300*/  FMUL.FTZ R11, R5.reuse, R8 ;  /* 0x00000008050b7220 */ /* 0x040fe20000410000 */
[C---:B------:R-:W-:Y:S01]  /*10310*/  FMUL.FTZ R10, R6.reuse, R14 ;  /* 0x0000000e060a7220 */ /* 0x040fe20000410000 */
[----:B------:R-:W-:Y:S01]  /*10320*/  FMUL.FTZ R15, R6, R32 ;  /* 0x00000020060f7220 */ /* 0x000fe20000410000 */
[-C--:B------:R-:W-:Y:S01]  /*10330*/  FMUL.FTZ R13, R5, R4.reuse ;  /* 0x00000004050d7220 */ /* 0x080fe20000410000 */
[C---:B------:R-:W-:Y:S01]  /*10340*/  FFMA.FTZ R5, R2.reuse, R4, -R11 ;  /* 0x0000000402057223 */ /* 0x040fe2000001080b */
[C---:B------:R-:W-:Y:S01]  /*10350*/  FFMA.FTZ R6, R7.reuse, R32, -R10 ;  /* 0x0000002007067223 */ /* 0x040fe2000001080a */
[----:B------:R-:W-:Y:S01]  /*10360*/  FFMA.FTZ R15, R7, R14, R15 ;  /* 0x0000000e070f7223 */ /* 0x000fe2000001000f */
[----:B------:R-:W-:Y:S01]  /*10370*/  FFMA.FTZ R2, R2, R8, R13 ;  /* 0x0000000802027223 */ /* 0x000fe2000001000d */
[----:B------:R-:W-:-:S02]  /*10380*/  F2FP.F16.F32.PACK_AB R7, R21, R20 ;  /* 0x000000141507723e */ /* 0x000fc400000000ff */
[----:B------:R-:W-:Y:S02]  /*10390*/  F2FP.F16.F32.PACK_AB R4, R0, R9 ;  /* 0x000000090004723e */ /* 0x000fe400000000ff */
[----:B------:R-:W-:Y:S02]  /*103a0*/  F2FP.F16.F32.PACK_AB R6, R15, R6 ;  /* 0x000000060f06723e */ /* 0x000fe400000000ff */
[----:B------:R-:W-:-:S05]  /*103b0*/  F2FP.F16.F32.PACK_AB R5, R2, R5 ;  /* 0x000000050205723e */ /* 0x000fca00000000ff */
[----:B------:R1:W-:Y:S01]  /*103c0*/  STS.128 [R3+0x1000], R4 ;  /* 0x0010000403007388 */ /* 0x0003e20000000c00 */
[----:B------:R-:W-:Y:S05]  /*103d0*/  BRA `(.L_x_3705) ;  /* 0x0000001000e87947 */ /* 0x000fea0003800000 */
.L_x_3692:
        /* <DEDUP_REMOVED lines=33> */
.L_x_4056:
        /* <DEDUP_REMOVED lines=8> */
[----:B------:R-:W-:Y:S02]  /*10670*/  ULDC UR4, c[0x0][0x3f4] ;  /* 0x0000fd0000047ab9 */ /* 0x000fe40000000800 */
[----:B------:R-:W-:-:S13]  /*10680*/  ISETP.GE.AND P0, PT, R22, UR4, PT ;  /* 0x0000000416007c0c */ /* 0x000fda000bf06270 */
[----:B------:R-:W-:Y:S05]  /*10690*/  @P0 BRA `(.L_x_3710) ;  /* 0x0000000000100947 */ /* 0x000fea0003800000 */
[----:B-12---:R-:W-:-:S04]  /*106a0*/  IMAD.WIDE R4, R22, 0x2, R4 ;  /* 0x0000000216047825 */ /* 0x006fc800078e0204 */
[----:B---34-:R-:W-:Y:S01]  /*106b0*/  IMAD.WIDE R6, R22, 0x2, R6 ;  /* 0x0000000216067825 */ /* 0x018fe200078e0206 */
[----:B------:R1:W5:Y:S04]  /*106c0*/  LD.E.128 R24, desc[UR44][R4.64] ;  /* 0x0000002c04187980 */ /* 0x000368000c101d00 */
[----:B------:R1:W5:Y:S02]  /*106d0*/  LD.E.128 R28, desc[UR44][R6.64] ;  /* 0x0000002c061c7980 */ /* 0x000364000c101d00 */
.L_x_3710:
[----:B------:R-:W-:Y:S05]  /*106e0*/  BSYNC B1 ;  /* 0x0000000000017941 */ /* 0x000fea0003800000 */
.L_x_3709:
[----:B-12--5:R-:W-:Y:S01]  /*106f0*/  IMAD.MOV.U32 R4, RZ, RZ, R28 ;  /* 0x000000ffff047224 */ /* 0x026fe200078e001c */
[----:B------:R-:W-:Y:S01]  /*10700*/  UMOV UR4, 0xffffffff ;  /* 0xffffffff00047882 */ /* 0x000fe20000000000 */
[----:B------:R-:W-:Y:S02]  /*10710*/  IMAD.MOV.U32 R5, RZ, RZ, R29 ;  /* 0x000000ffff057224 */ /* 0x000fe400078e001d */
[----:B----4-:R-:W-:Y:S01]  /*10720*/  IMAD.MOV.U32 R6, RZ, RZ, R30 ;  /* 0x000000ffff067224 */ /* 0x010fe200078e001e */
[----:B------:R-:W-:Y:S01]  /*10730*/  PRMT R73, R4, 0x7610, R73 ;  /* 0x0000761004497816 */ /* 0x000fe20000000049 */
[----:B---3--:R-:W-:Y:S01]  /*10740*/  IMAD.MOV.U32 R7, RZ, RZ, R31 ;  /* 0x000000ffff077224 */ /* 0x008fe200078e001f */
        /* <DEDUP_REMOVED lines=9> */
[----:B------:R-:W-:Y:S02]  /*107e0*/  CS2R R4, SRZ ;  /* 0x0000000000047805 */ /* 0x000fe4000001ff00 */
[----:B------:R-:W-:Y:S02]  /*107f0*/  PRMT R72, R6, 0x7610, R72 ;  /* 0x0000761006487816 */ /* 0x000fe40000000048 */
[----:B------:R-:W-:Y:S01]  /*10800*/  PRMT R74, R7, 0x7610, R74 ;  /* 0x00007610074a7816 */ /* 0x000fe2000000004a */
[----:B------:R-:W-:Y:S06]  /*10810*/  BRA.DIV UR4, `(.L_x_3711) ;  /* 0x0000031a04a47947 */ /* 0x000fec000b800000 */
[----:B0-----:R-:W0:Y:S04]  /*10820*/  SHFL.IDX PT, R3, R3, 0x1, 0x1c1f ;  /* 0x003c1f0003037f89 */ /* 0x001e2800000e0000 */
[----:B------:R-:W1:Y:S04]  /*10830*/  SHFL.IDX PT, R6, R8, 0x1, 0x1c1f ;  /* 0x003c1f0008067f89 */ /* 0x000e6800000e0000 */
[----:B------:R2:W3:Y:S04]  /*10840*/  SHFL.IDX PT, R7, R32, 0x1, 0x1c1f ;  /* 0x003c1f0020077f89 */ /* 0x0004e800000e0000 */
[----:B------:R2:W4:Y:S01]  /*10850*/  SHFL.IDX PT, R14, R9, 0x1, 0x1c1f ;  /* 0x003c1f00090e7f89 */ /* 0x00052200000e0000 */
[----:B0-----:R-:W-:-:S02]  /*10860*/  IMAD.MOV.U32 R13, RZ, RZ, R3 ;  /* 0x000000ffff0d7224 */ /* 0x001fc400078e0003 */
[----:B-12---:R-:W-:-:S07]  /*10870*/  IMAD.MOV.U32 R12, RZ, RZ, R6 ;  /* 0x000000ffff0c7224 */ /* 0x006fce00078e0006 */
.L_x_4062:
[----:B------:R-:W2:Y:S01]  /*10880*/  LDL R6, [R1+0x1f4] ;  /* 0x0001f40001067983 */ /* 0x000ea20000100800 */
[----:B------:R-:W-:Y:S01]  /*10890*/  VIADD R0, R0, 0x20 ;  /* 0x0000002000007836 */ /* 0x000fe20000000000 */
[----:B------:R-:W-:Y:S01]  /*108a0*/  BSSY B1, `(.L_x_3712) ;  /* 0x0000015000017945 */ /* 0x000fe20003800000 */
[----:B---3--:R-:W-:Y:S01]  /*108b0*/  IMAD.MOV.U32 R15, RZ, RZ, R7 ;  /* 0x000000ffff0f7224 */ /* 0x008fe200078e0007 */
[----:B------:R-:W-:Y:S02]  /*108c0*/  CS2R R8, SRZ ;  /* 0x0000000000087805 */ /* 0x000fe4000001ff00 */
[----:B------:R-:W-:Y:S02]  /*108d0*/  CS2R R10, SRZ ;  /* 0x00000000000a7805 */ /* 0x000fe4000001ff00 */
[----:B------:R-:W-:Y:S02]  /*108e0*/  ISETP.GE.AND P0, PT, R0, R21, PT ;  /* 0x000000150000720c */ /* 0x000fe40003f06270 */
[----:B--2---:R-:W-:-:S04]  /*108f0*/  LEA.HI R3, R6, R6, RZ, 0x1 ;  /* 0x0000000606037211 */ /* 0x004fc800078f08ff */
[----:B------:R-:W-:-:S05]  /*10900*/  LOP3.LUT R3, R3, 0xfffffffe, RZ, 0xc0, !PT ;  /* 0xfffffffe03037812 */ /* 0x000fca00078ec0ff */
[----:B------:R-:W-:Y:S01]  /*10910*/  IMAD.IADD R3, R6, 0x1, -R3 ;  /* 0x0000000106037824 */ /* 0x000fe200078e0a03 */
[----:B------:R-:W-:-:S04]  /*10920*/  CS2R R6, SRZ ;  /* 0x0000000000067805 */ /* 0x000fc8000001ff00 */
        /* <DEDUP_REMOVED lines=12> */
.L_x_3713:
[----:B------:R-:W-:Y:S05]  /*109f0*/  BSYNC B1 ;  /* 0x0000000000017941 */ /* 0x000fea0003800000 */
.L_x_3712:
[----:B------:R-:W1:Y:S01]  /*10a00*/  SYNCS.PHASECHK.TRANS64.TRYWAIT P0, [R2+URZ+0x38800], R3 ;  /* 0x03880003020075a7 */ /* 0x000e62000800017f */
[----:B------:R-:W-:Y:S04]  /*10a10*/  BSSY B1, `(.L_x_3714) ;  /* 0x0000002000017945 */ /* 0x000fe80003800000 */
[----:B-1----:R-:W-:Y:S05]  /*10a20*/  @!P0 BRA `(.L_x_3715) ;  /* 0x0000031800988947 */ /* 0x002fea0003800000 */
.L_x_4063:
[----:B------:R-:W-:Y:S05]  /*10a30*/  BSYNC B1 ;  /* 0x0000000000017941 */ /* 0x000fea0003800000 */
.L_x_3714:
[----:B------:R-:W2:Y:S01]  /*10a40*/  LDL R0, [R1+0x70] ;  /* 0x0000700001007983 */ /* 0x000ea20000100800 */
[----:B0-----:R-:W0:Y:S03]  /*10a50*/  LDC R13, c[0x0][0x3f4] ;  /* 0x0000fd00ff0d7b82 */ /* 0x001e260000000800 */
[----:B------:R-:W3:Y:S01]  /*10a60*/  LDL R15, [R1+0x440] ;  /* 0x00044000010f7983 */ /* 0x000ee20000100800 */
[----:B-1---5:R-:W-:Y:S02]  /*10a70*/  IMAD.MOV.U32 R3, RZ, RZ, R4 ;  /* 0x000000ffff037224 */ /* 0x022fe400078e0004 */
[----:B------:R-:W-:-:S05]  /*10a80*/  IMAD.MOV.U32 R12, RZ, RZ, R5 ;  /* 0x000000ffff0c7224 */ /* 0x000fca00078e0005 */
[----:B------:R-:W-:Y:S01]  /*10a90*/  PRMT R20, R3, 0x5410, R12 ;  /* 0x0000541003147816 */ /* 0x000fe2000000000c */
[----:B----4-:R-:W-:Y:S01]  /*10aa0*/  IMAD.MOV.U32 R14, RZ, RZ, R6 ;  /* 0x000000ffff0e7224 */ /* 0x010fe200078e0006 */
[C---:B0-----:R-:W-:Y:S01]  /*10ab0*/  ISETP.GE.AND P0, PT, R22.reuse, R13, PT ;  /* 0x0000000d1600720c */ /* 0x041fe20003f06270 */
[----:B------:R-:W-:Y:S02]  /*10ac0*/  IMAD.MOV.U32 R12, RZ, RZ, R7 ;  /* 0x000000ffff0c7224 */ /* 0x000fe400078e0007 */
[----:B------:R-:W-:Y:S01]  /*10ad0*/  IMAD.IADD R68, R22, 0x1, R13 ;  /* 0x0000000116447824 */ /* 0x000fe200078e020d */
[----:B------:R-:W-:Y:S04]  /*10ae0*/  BSSY B1, `(.L_x_3716) ;  /* 0x000006c000017945 */ /* 0x000fe80003800000 */
[----:B------:R-:W-:Y:S01]  /*10af0*/  LOP3.LUT R68, R68, 0x38, RZ, 0xc0, !PT ;  /* 0x0000003844447812 */ /* 0x000fe200078ec0ff */
[----:B--2---:R-:W-:-:S05]  /*10b00*/  IMAD R0, R0, -0x40, R21 ;  /* 0xffffffc000007824 */ /* 0x004fca00078e0215 */
[----:B------:R-:W-:-:S04]  /*10b10*/  VIMNMX R3, R0, 0x40, PT ;  /* 0x0000004000037848 */ /* 0x000fc80003fe0100 */
[-C--:B------:R-:W-:Y:S02]  /*10b20*/  ISETP.GE.OR P1, PT, R152, R3.reuse, P0 ;  /* 0x000000039800720c */ /* 0x080fe40000726670 */
[----:B------:R-:W-:Y:S01]  /*10b30*/  PRMT R0, R14, 0x7610, R0 ;  /* 0x000076100e007816 */ /* 0x000fe20000000000 */
[----:B------:R-:W-:Y:S01]  /*10b40*/  IMAD.MOV.U32 R14, RZ, RZ, R8 ;  /* 0x000000ffff0e7224 */ /* 0x000fe200078e0008 */
[----:B---3--:R-:W-:Y:S01]  /*10b50*/  ISETP.GE.OR P0, PT, R15, R3, P0 ;  /* 0x000000030f00720c */ /* 0x008fe20000706670 */
[----:B------:R-:W-:Y:S01]  /*10b60*/  IMAD.MOV.U32 R3, RZ, RZ, R9 ;  /* 0x000000ffff037224 */ /* 0x000fe200078e0009 */
[----:B------:R-:W-:Y:S01]  /*10b70*/  PRMT R0, R0, 0x5410, R12 ;  /* 0x0000541000007816 */ /* 0x000fe2000000000c */
[----:B------:R-:W-:-:S03]  /*10b80*/  IMAD.MOV.U32 R21, RZ, RZ, R11 ;  /* 0x000000ffff157224 */ /* 0x000fc600078e000b */
[----:B------:R-:W-:Y:S01]  /*10b90*/  PRMT R71, R14, 0x5410, R3 ;  /* 0x000054100e477816 */ /* 0x000fe20000000003 */
[----:B------:R-:W-:Y:S02]  /*10ba0*/  IMAD.MOV.U32 R3, RZ, RZ, R10 ;  /* 0x000000ffff037224 */ /* 0x000fe400078e000a */
[----:B------:R-:W-:Y:S05]  /*10bb0*/  @P1 BRA `(.L_x_3717) ;  /* 0x0000000400781947 */ /* 0x000fea0003800000 */
[----:B------:R-:W-:Y:S01]  /*10bc0*/  IMAD.SHL.U32 R12, R157, 0x40, RZ ;  /* 0x000000409d0c7824 */ /* 0x000fe200078e00ff */
[--C-:B------:R-:W-:Y:S01]  /*10bd0*/  SHF.R.U64 R24, R24, 0x10, R25.reuse ;  /* 0x0000001018187819 */ /* 0x100fe20000001219 */
[----:B------:R-:W-:Y:S01]  /*10be0*/  IMAD.SHL.U32 R33, R165, 0x200, RZ ;  /* 0x00000200a5217824 */ /* 0x000fe200078e00ff */
[----:B------:R-:W-:Y:S01]  /*10bf0*/  SHF.R.U32.HI R79, RZ, 0x10, R25 ;  /* 0x00000010ff4f7819 */ /* 0x000fe20000011619 */
[----:B------:R-:W-:Y:S01]  /*10c00*/  HADD2.F32 R82, -RZ, R82.H0_H0 ;  /* 0x20000052ff527230 */ /* 0x000fe20000004100 */
[----:B------:R-:W-:Y:S01]  /*10c10*/  LOP3.LUT R13, R12, 0x1c0, RZ, 0xc0, !PT ;  /* 0x000001c00c0d7812 */ /* 0x000fe200078ec0ff */
[----:B------:R-:W-:Y:S01]  /*10c20*/  HADD2.F32 R80, -RZ, R80.H0_H0 ;  /* 0x20000050ff507230 */ /* 0x000fe20000004100 */
[----:B------:R-:W-:Y:S01]  /*10c30*/  SHF.R.U64 R25, R26, 0x10, R27 ;  /* 0x000000101a197819 */ /* 0x000fe2000000121b */
[----:B------:R-:W-:Y:S01]  /*10c40*/  HADD2.F32 R79, -RZ, R79.H0_H0 ;  /* 0x2000004fff4f7230 */ /* 0x000fe20000004100 */
[--C-:B------:R-:W-:Y:S02]  /*10c50*/  SHF.R.U32.HI R15, RZ, 0x3, R13.reuse ;  /* 0x00000003ff0f7819 */ /* 0x100fe4000001160d */
[----:B------:R-:W-:Y:S01]  /*10c60*/  LOP3.LUT R12, R13, 0x38, R22, 0xf8, !PT ;  /* 0x000000380d0c7812 */ /* 0x000fe200078ef816 */
[----:B------:R-:W-:Y:S01]  /*10c70*/  HADD2.F32 R25, -RZ, R25.H0_H0 ;  /* 0x20000019ff197230 */ /* 0x000fe20000004100 */
[----:B------:R-:W-:-:S02]  /*10c80*/  LOP3.LUT R32, R15, R68, R13, 0x1e, !PT ;  /* 0x000000440f207212 */ /* 0x000fc400078e1e0d */
[----:B------:R-:W-:Y:S02]  /*10c90*/  LOP3.LUT R69, R33, R12, R15, 0xf6, !PT ;  /* 0x0000000c21457212 */ /* 0x000fe400078ef60f */
[----:B------:R-:W-:Y:S02]  /*10ca0*/  LOP3.LUT R33, R32, R33, RZ, 0xfc, !PT ;  /* 0x0000002120217212 */ /* 0x000fe400078efcff */
[--C-:B------:R-:W-:Y:S01]  /*10cb0*/  SHF.R.U64 R26, R30, 0x10, R31.reuse ;  /* 0x000000101e1a7819 */ /* 0x100fe2000000121f */
[--C-:B------:R-:W-:Y:S01]  /*10cc0*/  IMAD R69, R69, 0x2, R2.reuse ;  /* 0x0000000245457824 */ /* 0x100fe200078e0202 */
[----:B------:R-:W-:Y:S01]  /*10cd0*/  SHF.R.U32.HI R85, RZ, 0x10, R31 ;  /* 0x00000010ff557819 */ /* 0x000fe2000001161f */
[----:B------:R-:W-:Y:S01]  /*10ce0*/  IMAD R70, R33, 0x2, R2 ;  /* 0x0000000221467824 */ /* 0x000fe200078e0202 */
[----:B------:R-:W-:Y:S02]  /*10cf0*/  SHF.R.U32.HI R81, RZ, 0x10, R29 ;  /* 0x00000010ff517819 */ /* 0x000fe4000001161d */
[----:B------:R-:W0:Y:S01]  /*10d00*/  LDS.128 R12, [R69+0x20400] ;  /* 0x02040000450c7984 */ /* 0x000e220000000c00 */
[----:B------:R-:W-:-:S02]  /*10d10*/  SHF.R.U32.HI R87, RZ, 0x10, R27 ;  /* 0x00000010ff577819 */ /* 0x000fc4000001161b */
[----:B------:R-:W-:Y:S01]  /*10d20*/  HADD2.F32 R81, -RZ, R81.H0_H0 ;  /* 0x20000051ff517230 */ /* 0x000fe20000004100 */
[----:B------:R-:W1:Y:S01]  /*10d30*/  LDS.128 R32, [R70+0x20400] ;  /* 0x0204000046207984 */ /* 0x000e620000000c00 */
[----:B------:R-:W-:Y:S01]  /*10d40*/  SHF.R.U64 R28, R28, 0x10, R29 ;  /* 0x000000101c1c7819 */ /* 0x000fe2000000121d */
[--C-:B0-----:R-:W-:Y:S02]  /*10d50*/  HADD2.F32 R76, -RZ, R15.reuse.H0_H0 ;  /* 0x2000000fff4c7230 */ /* 0x101fe40000004100 */
[----:B------:R-:W-:Y:S02]  /*10d60*/  HADD2.F32 R31, -RZ, R15.H1_H1 ;  /* 0x3000000fff1f7230 */ /* 0x000fe40000004100 */
[----:B-1----:R-:W-:Y:S02]  /*10d70*/  HADD2.F32 R15, -RZ, R33.H0_H0 ;  /* 0x20000021ff0f7230 */ /* 0x002fe40000004100 */
[----:B------:R-:W-:Y:S02]  /*10d80*/  HADD2.F32 R27, -RZ, R13.H0_H0 ;  /* 0x2000000dff1b7230 */ /* 0x000fe40000004100 */
[----:B------:R-:W-:-:S02]  /*10d90*/  HADD2.F32 R30, -RZ, R33.H1_H1 ;  /* 0x30000021ff1e7230 */ /* 0x000fc40000004100 */
[C---:B------:R-:W-:Y:S01]  /*10da0*/  FMUL.FTZ R84, R15.reuse, R82 ;  /* 0x000000520f547220 */ /* 0x040fe20000410000 */
[-C--:B------:R-:W-:Y:S01]  /*10db0*/  FMUL.FTZ R86, R15, R80.reuse ;  /* 0x000000500f567220 */ /* 0x080fe20000410000 */
[----:B------:R-:W-:Y:S02]  /*10dc0*/  HADD2.F32 R75, -RZ, R13.H1_H1 ;  /* 0x3000000dff4b7230 */ /* 0x000fe40000004100 */
[C---:B------:R-:W-:Y:S01]  /*10dd0*/  FFMA.FTZ R15, R27.reuse, R80, -R84 ;  /* 0x000000501b0f7223 */ /* 0x040fe20000010854 */
[----:B------:R-:W-:Y:S02]  /*10de0*/  HADD2.F32 R77, -RZ, R35.H0_H0 ;  /* 0x20000023ff4d7230 */ /* 0x000fe40000004100 */
[----:B------:R-:W-:Y:S01]  /*10df0*/  FMUL.FTZ R84, R30, R81 ;  /* 0x000000511e547220 */ /* 0x000fe20000410000 */
[--C-:B------:R-:W-:Y:S02]  /*10e00*/  HADD2.F32 R80, -RZ, R74.reuse.H1_H1 ;  /* 0x3000004aff507230 */ /* 0x100fe40000004100 */
[----:B------:R-:W-:Y:S01]  /*10e10*/  FFMA.FTZ R27, R27, R82, R86 ;  /* 0x000000521b1b7223 */ /* 0x000fe20000010056 */
[----:B------:R-:W-:-:S02]  /*10e20*/  HADD2.F32 R74, -RZ, R74.H0_H0 ;  /* 0x2000004aff4a7230 */ /* 0x000fc40000004100 */
[-C--:B------:R-:W-:Y:S01]  /*10e30*/  FMUL.FTZ R82, R30, R79.reuse ;  /* 0x0000004f1e527220 */ /* 0x080fe20000410000 */
[----:B------:R-:W-:Y:S01]  /*10e40*/  FFMA.FTZ R30, R75, R79, -R84 ;  /* 0x0000004f4b1e7223 */ /* 0x000fe20000010854 */
[C---:B------:R-:W-:Y:S01]  /*10e50*/  FMUL.FTZ R83, R77.reuse, R80 ;  /* 0x000000504d537220 */ /* 0x040fe20000410000 */
[----:B------:R-:W-:Y:S02]  /*10e60*/  HADD2.F32 R78, -RZ, R35.H1_H1 ;  /* 0x30000023ff4e7230 */ /* 0x000fe40000004100 */
[-C--:B------:R-:W-:Y:S01]  /*10e70*/  FMUL.FTZ R77, R77, R74.reuse ;  /* 0x0000004a4d4d7220 */ /* 0x080fe20000410000 */
[----:B------:R-:W-:Y:S02]  /*10e80*/  HADD2.F32 R79, -RZ, R85.H0_H0 ;  /* 0x20000055ff4f7230 */ /* 0x000fe40000004100 */
[----:B------:R-:W-:Y:S01]  /*10e90*/  FFMA.FTZ R82, R75, R81, R82 ;  /* 0x000000514b527223 */ /* 0x000fe20000010052 */
[----:B------:R-:W-:Y:S02]  /*10ea0*/  HADD2.F32 R75, -RZ, R87.H0_H0 ;  /* 0x20000057ff4b7230 */ /* 0x000fe40000004100 */
[C---:B------:R-:W-:Y:S01]  /*10eb0*/  FFMA.FTZ R83, R76.reuse, R74, -R83 ;  /* 0x0000004a4c537223 */ /* 0x040fe20000010853 */
[----:B------:R-:W-:Y:S01]  /*10ec0*/  FFMA.FTZ R77, R76, R80, R77 ;  /* 0x000000504c4d7223 */ /* 0x000fe2000001004d */
[----:B------:R-:W-:-:S02]  /*10ed0*/  HADD2.F32 R35, -RZ, R32.H0_H0 ;  /* 0x20000020ff237230 */ /* 0x000fc40000004100 */
[C---:B------:R-:W-:Y:S01]  /*10ee0*/  FMUL.FTZ R80, R78.reuse, R79 ;  /* 0x0000004f4e507220 */ /* 0x040fe20000410000 */
[--C-:B------:R-:W-:Y:S02]  /*10ef0*/  HADD2.F32 R76, -RZ, R73.reuse.H0_H0 ;  /* 0x20000049ff4c7230 */ /* 0x100fe40000004100 */
[-C--:B------:R-:W-:Y:S01]  /*10f00*/  FMUL.FTZ R84, R78, R75.reuse ;  /* 0x0000004b4e547220 */ /* 0x080fe20000410000 */
[----:B------:R-:W-:Y:S02]  /*10f10*/  HADD2.F32 R74, -RZ, R73.H1_H1 ;  /* 0x30000049ff4a7230 */ /* 0x000fe40000004100 */
[----:B------:R-:W-:Y:S01]  /*10f20*/  FFMA.FTZ R86, R31, R75, -R80 ;  /* 0x0000004b1f567223 */ /* 0x000fe20000010850 */
[----:B------:R-:W-:Y:S02]  /*10f30*/  HADD2.F32 R29, -RZ, R12.H0_H0 ;  /* 0x2000000cff1d7230 */ /* 0x000fe40000004100 */
[----:B------:R-:W-:Y:S01]  /*10f40*/  FMUL.FTZ R80, R35, R76 ;  /* 0x0000004c23507220 */ /* 0x000fe20000410000 */
[----:B------:R-:W-:-:S02]  /*10f50*/  HADD2.F32 R78, -RZ, R72.H1_H1 ;  /* 0x30000048ff4e7230 */ /* 0x000fc40000004100 */
[-C--:B------:R-:W-:Y:S01]  /*10f60*/  FMUL.FTZ R35, R35, R74.reuse ;  /* 0x0000004a23237220 */ /* 0x080fe20000410000 */
[----:B------:R-:W-:Y:S02]  /*10f70*/  HADD2.F32 R33, -RZ, R34.H0_H0 ;  /* 0x20000022ff217230 */ /* 0x000fe40000004100 */
[----:B------:R-:W-:Y:S01]  /*10f80*/  FFMA.FTZ R88, R31, R79, R84 ;  /* 0x0000004f1f587223 */ /* 0x000fe20000010054 */
[----:B------:R-:W-:Y:S02]  /*10f90*/  HADD2.F32 R72, -RZ, R72.H0_H0 ;  /* 0x20000048ff487230 */ /* 0x000fe40000004100 */
[----:B------:R-:W-:Y:S01]  /*10fa0*/  FFMA.FTZ R80, R29, R74, -R80 ;  /* 0x0000004a1d507223 */ /* 0x000fe20000010850 */
[----:B------:R-:W-:Y:S02]  /*10fb0*/  HADD2.F32 R13, -RZ, R14.H0_H0 ;  /* 0x2000000eff0d7230 */ /* 0x000fe40000004100 */
[----:B------:R-:W-:Y:S01]  /*10fc0*/  FMUL.FTZ R84, R33, R78 ;  /* 0x0000004e21547220 */ /* 0x000fe20000410000 */
[----:B------:R-:W-:-:S02]  /*10fd0*/  HADD2.F32 R32, -RZ, R32.H1_H1 ;  /* 0x30000020ff207230 */ /* 0x000fc40000004100 */
[----:B------:R-:W-:Y:S01]  /*10fe0*/  FMUL.FTZ R74, R33, R72 ;  /* 0x00000048214a7220 */ /* 0x000fe20000410000 */
[----:B------:R-:W-:Y:S02]  /*10ff0*/  HADD2.F32 R34, -RZ, R34.H1_H1 ;  /* 0x30000022ff227230 */ /* 0x000fe40000004100 */
[----:B------:R-:W-:Y:S01]  /*11000*/  FFMA.FTZ R35, R29, R76, R35 ;  /* 0x0000004c1d237223 */ /* 0x000fe20000010023 */
[----:B------:R-:W-:Y:S02]  /*11010*/  HADD2.F32 R31, -RZ, R28.H0_H0 ;  /* 0x2000001cff1f7230 */ /* 0x000fe40000004100 */
[C---:B------:R-:W-:Y:S01]  /*11020*/  FFMA.FTZ R84, R13.reuse, R72, -R84 ;  /* 0x000000480d547223 */ /* 0x040fe20000010854 */
[----:B------:R-:W-:Y:S02]  /*11030*/  HADD2.F32 R33, -RZ, R26.H0_H0 ;  /* 0x2000001aff217230 */ /* 0x000fe40000004100 */
[----:B------:R-:W-:Y:S01]  /*11040*/  FFMA.FTZ R26, R13, R78, R74 ;  /* 0x0000004e0d1a7223 */ /* 0x000fe2000001004a */
[----:B------:R-:W-:-:S02]  /*11050*/  HADD2.F32 R29, -RZ, R24.H0_H0 ;  /* 0x20000018ff1d7230 */ /* 0x000fc40000004100 */
        /* <DEDUP_REMOVED lines=20> */
.L_x_3717:
[----:B------:R-:W-:Y:S05]  /*111a0*/  BSYNC B1 ;  /* 0x0000000000017941 */ /* 0x000fea0003800000 */
.L_x_3716:
[----:B0-----:R-:W-:Y:S01]  /*111b0*/  PRMT R70, R3, 0x5410, R21 ;  /* 0x0000541003467816 */ /* 0x001fe20000000015 */
[----:B------:R-:W-:Y:S06]  /*111c0*/  @P0 BRA `(.L_x_3705) ;  /* 0x00000004006c0947 */ /* 0x000fec0003800000 */
[----:B------:R-:W2:Y:S04]  /*111d0*/  LDL R13, [R1+0x4cc] ;  /* 0x0004cc00010d7983 */ /* 0x000ea80000100800 */
[----:B------:R-:W2:Y:S04]  /*111e0*/  LDL R12, [R1+0x4d8] ;  /* 0x0004d800010c7983 */ /* 0x000ea80000100800 */
[----:B------:R-:W3:Y:S04]  /*111f0*/  LDL R24, [R1+0x4dc] ;  /* 0x0004dc0001187983 */ /* 0x000ee80000100800 */
[----:B------:R-:W4:Y:S01]  /*11200*/  LDL R73, [R1+0x4c8] ;  /* 0x0004c80001497983 */ /* 0x000f220000100800 */
[----:B------:R-:W-:Y:S01]  /*11210*/  SHF.R.U32.HI R72, RZ, 0x10, R11 ;  /* 0x00000010ff487819 */ /* 0x000fe2000001160b */
[--C-:B------:R-:W-:Y:S01]  /*11220*/  HADD2.F32 R31, -RZ, R20.reuse.H1_H1 ;  /* 0x30000014ff1f7230 */ /* 0x100fe20000004100 */
[----:B------:R-:W-:Y:S01]  /*11230*/  SHF.R.U32.HI R32, RZ, 0x10, R5 ;  /* 0x00000010ff207819 */ /* 0x000fe20000011605 */
[--C-:B------:R-:W-:Y:S01]  /*11240*/  HADD2.F32 R29, -RZ, R71.reuse.H1_H1 ;  /* 0x30000047ff1d7230 */ /* 0x100fe20000004100 */
[----:B------:R-:W-:Y:S01]  /*11250*/  SHF.R.U64 R69, R6, 0x10, R7 ;  /* 0x0000001006457819 */ /* 0x000fe20000001207 */
[----:B------:R-:W-:Y:S01]  /*11260*/  HADD2.F32 R20, -RZ, R20.H0_H0 ;  /* 0x20000014ff147230 */ /* 0x000fe20000004100 */
[----:B------:R-:W-:Y:S01]  /*11270*/  SHF.R.U32.HI R30, RZ, 0x10, R9 ;  /* 0x00000010ff1e7819 */ /* 0x000fe20000011609 */
[----:B------:R-:W-:Y:S01]  /*11280*/  HADD2.F32 R32, -RZ, R32.H0_H0 ;  /* 0x20000020ff207230 */ /* 0x000fe20000004100 */
[----:B------:R-:W-:Y:S01]  /*11290*/  SHF.R.U32.HI R35, RZ, 0x10, R7 ;  /* 0x00000010ff237819 */ /* 0x000fe20000011607 */
[----:B------:R-:W-:-:S02]  /*112a0*/  HADD2.F32 R71, -RZ, R71.H0_H0 ;  /* 0x20000047ff477230 */ /* 0x000fc40000004100 */
[----:B------:R-:W-:Y:S01]  /*112b0*/  HADD2.F32 R30, -RZ, R30.H0_H0 ;  /* 0x2000001eff1e7230 */ /* 0x000fe20000004100 */
[----:B--2---:R-:W-:-:S05]  /*112c0*/  LOP3.LUT R68, R12, R68, R13, 0x1e, !PT ;  /* 0x000000440c447212 */ /* 0x004fca00078e1e0d */
[----:B---3--:R-:W-:Y:S01]  /*112d0*/  IMAD.IADD R3, R24, 0x1, R68 ;  /* 0x0000000118037824 */ /* 0x008fe200078e0244 */
[----:B----4-:R-:W0:Y:S03]  /*112e0*/  LDS.128 R12, [R73+0x20400] ;  /* 0x02040000490c7984 */ /* 0x010e260000000c00 */
[----:B------:R-:W-:Y:S01]  /*112f0*/  IMAD R2, R3, 0x2, R2 ;  /* 0x0000000203027824 */ /* 0x000fe200078e0202 */
[----:B------:R-:W-:Y:S02]  /*11300*/  SHF.R.U64 R3, R8, 0x10, R9 ;  /* 0x0000001008037819 */ /* 0x000fe40000001209 */
[----:B------:R-:W-:Y:S02]  /*11310*/  SHF.R.U64 R8, R4, 0x10, R5 ;  /* 0x0000001004087819 */ /* 0x000fe40000001205 */
[----:B------:R-:W1:Y:S01]  /*11320*/  LDS.128 R24, [R2+0x20400] ;  /* 0x0204000002187984 */ /* 0x000e620000000c00 */
[----:B------:R-:W-:Y:S01]  /*11330*/  SHF.R.U64 R4, R10, 0x10, R11 ;  /* 0x000000100a047819 */ /* 0x000fe2000000120b */
[----:B------:R-:W-:-:S02]  /*11340*/  HADD2.F32 R3, -RZ, R3.H0_H0 ;  /* 0x20000003ff037230 */ /* 0x000fc40000004100 */
[--C-:B0-----:R-:W-:Y:S02]  /*11350*/  HADD2.F32 R6, -RZ, R13.reuse.H0_H0 ;  /* 0x2000000dff067230 */ /* 0x101fe40000004100 */
[----:B------:R-:W-:Y:S02]  /*11360*/  HADD2.F32 R13, -RZ, R13.H1_H1 ;  /* 0x3000000dff0d7230 */ /* 0x000fe40000004100 */
[----:B------:R-:W-:Y:S02]  /*11370*/  HADD2.F32 R5, -RZ, R12.H0_H0 ;  /* 0x2000000cff057230 */ /* 0x000fe40000004100 */
[--C-:B-1----:R-:W-:Y:S02]  /*11380*/  HADD2.F32 R11, -RZ, R25.reuse.H0_H0 ;  /* 0x20000019ff0b7230 */ /* 0x102fe40000004100 */
[----:B------:R-:W-:Y:S02]  /*11390*/  HADD2.F32 R25, -RZ, R25.H1_H1 ;  /* 0x30000019ff197230 */ /* 0x000fe40000004100 */
[----:B------:R-:W-:-:S02]  /*113a0*/  HADD2.F32 R10, -RZ, R24.H0_H0 ;  /* 0x20000018ff0a7230 */ /* 0x000fc40000004100 */
[C---:B------:R-:W-:Y:S01]  /*113b0*/  FMUL.FTZ R33, R11.reuse, R31 ;  /* 0x0000001f0b217220 */ /* 0x040fe20000410000 */
[-C--:B------:R-:W-:Y:S01]  /*113c0*/  FMUL.FTZ R11, R11, R29.reuse ;  /* 0x0000001d0b0b7220 */ /* 0x080fe20000410000 */
[C---:B------:R-:W-:Y:S01]  /*113d0*/  FMUL.FTZ R34, R25.reuse, R32 ;  /* 0x0000002019227220 */ /* 0x040fe20000410000 */
[----:B------:R-:W-:Y:S01]  /*113e0*/  FMUL.FTZ R68, R25, R30 ;  /* 0x0000001e19447220 */ /* 0x000fe20000410000 */
[C---:B------:R-:W-:Y:S01]  /*113f0*/  FFMA.FTZ R33, R6.reuse, R29, -R33 ;  /* 0x0000001d06217223 */ /* 0x040fe20000010821 */
[----:B------:R-:W-:Y:S01]  /*11400*/  FFMA.FTZ R31, R6, R31, R11 ;  /* 0x0000001f061f7223 */ /* 0x000fe2000001000b */
[C---:B------:R-:W-:Y:S01]  /*11410*/  FMUL.FTZ R6, R10.reuse, R20 ;  /* 0x000000140a067220 */ /* 0x040fe20000410000 */
[-C--:B------:R-:W-:Y:S01]  /*11420*/  FMUL.FTZ R11, R10, R71.reuse ;  /* 0x000000470a0b7220 */ /* 0x080fe20000410000 */
[----:B------:R-:W-:Y:S01]  /*11430*/  FFMA.FTZ R34, R13, R30, -R34 ;  /* 0x0000001e0d227223 */ /* 0x000fe20000010822 */
[----:B------:R-:W-:Y:S02]  /*11440*/  HADD2.F32 R21, -RZ, R26.H0_H0 ;  /* 0x2000001aff157230 */ /* 0x000fe40000004100 */
[C---:B------:R-:W-:Y:S01]  /*11450*/  FFMA.FTZ R71, R5.reuse, R71, -R6 ;  /* 0x0000004705477223 */ /* 0x040fe20000010806 */
[----:B------:R-:W-:Y:S01]  /*11460*/  FFMA.FTZ R20, R5, R20, R11 ;  /* 0x0000001405147223 */ /* 0x000fe2000001000b */
[----:B------:R-:W-:-:S02]  /*11470*/  HADD2.F32 R28, -RZ, R27.H0_H0 ;  /* 0x2000001bff1c7230 */ /* 0x000fc40000004100 */
[----:B------:R-:W-:Y:S01]  /*11480*/  FFMA.FTZ R68, R13, R32, R68 ;  /* 0x000000200d447223 */ /* 0x000fe20000010044 */
[----:B------:R-:W-:Y:S02]  /*11490*/  HADD2.F32 R30, -RZ, R0.H0_H0 ;  /* 0x20000000ff1e7230 */ /* 0x000fe40000004100 */
[--C-:B------:R-:W-:Y:S02]  /*114a0*/  HADD2.F32 R6, -RZ, R70.reuse.H0_H0 ;  /* 0x20000046ff067230 */ /* 0x100fe40000004100 */
[----:B------:R-:W-:Y:S02]  /*114b0*/  HADD2.F32 R5, -RZ, R70.H1_H1 ;  /* 0x30000046ff057230 */ /* 0x000fe40000004100 */
[C---:B------:R-:W-:Y:S01]  /*114c0*/  FMUL.FTZ R32, R21.reuse, R30 ;  /* 0x0000001e15207220 */ /* 0x040fe20000410000 */
[----:B------:R-:W-:Y:S02]  /*114d0*/  HADD2.F32 R10, -RZ, R0.H1_H1 ;  /* 0x30000000ff0a7230 */ /* 0x000fe40000004100 */
[----:B------:R-:W-:Y:S01]  /*114e0*/  FMUL.FTZ R70, R21, R6 ;  /* 0x0000000615467220 */ /* 0x000fe20000410000 */
[----:B------:R-:W-:-:S02]  /*114f0*/  HADD2.F32 R7, -RZ, R14.H0_H0 ;  /* 0x2000000eff077230 */ /* 0x000fc40000004100 */
[CC--:B------:R-:W-:Y:S01]  /*11500*/  FMUL.FTZ R11, R28.reuse, R5.reuse ;  /* 0x000000051c0b7220 */ /* 0x0c0fe20000410000 */
[----:B------:R-:W-:Y:S02]  /*11510*/  HADD2.F32 R9, -RZ, R15.H0_H0 ;  /* 0x2000000fff097230 */ /* 0x000fe40000004100 */
[----:B------:R-:W-:Y:S02]  /*11520*/  HADD2.F32 R0, -RZ, R72.H0_H0 ;  /* 0x20000048ff007230 */ /* 0x000fe40000004100 */
[----:B------:R-:W-:Y:S01]  /*11530*/  FMUL.FTZ R72, R28, R10 ;  /* 0x0000000a1c487220 */ /* 0x000fe20000410000 */
[C---:B------:R-:W-:Y:S01]  /*11540*/  FFMA.FTZ R32, R7.reuse, R6, -R32 ;  /* 0x0000000607207223 */ /* 0x040fe20000010820 */
[----:B------:R-:W-:Y:S01]  /*11550*/  FFMA.FTZ R70, R7, R30, R70 ;  /* 0x0000001e07467223 */ /* 0x000fe20000010046 */
[C---:B------:R-:W-:Y:S01]  /*11560*/  FFMA.FTZ R10, R9.reuse, R10, R11 ;  /* 0x0000000a090a7223 */ /* 0x040fe2000001000b */
[----:B------:R-:W-:Y:S01]  /*11570*/  FFMA.FTZ R72, R9, R5, -R72 ;  /* 0x0000000509487223 */ /* 0x000fe20000010848 */
[----:B------:R-:W-:-:S02]  /*11580*/  HADD2.F32 R24, -RZ, R24.H1_H1 ;  /* 0x30000018ff187230 */ /* 0x000fc40000004100 */
[----:B------:R-:W-:Y:S02]  /*11590*/  HADD2.F32 R26, -RZ, R26.H1_H1 ;  /* 0x3000001aff1a7230 */ /* 0x000fe40000004100 */
[----:B------:R-:W-:Y:S02]  /*115a0*/  HADD2.F32 R27, -RZ, R27.H1_H1 ;  /* 0x3000001bff1b7230 */ /* 0x000fe40000004100 */
[----:B------:R-:W-:Y:S02]  /*115b0*/  HADD2.F32 R6, -RZ, R35.H0_H0 ;  /* 0x20000023ff067230 */ /* 0x000fe40000004100 */
[----:B------:R-:W-:Y:S02]  /*115c0*/  HADD2.F32 R7, -RZ, R8.H0_H0 ;  /* 0x20000008ff077230 */ /* 0x000fe40000004100 */
[C---:B------:R-:W-:Y:S01]  /*115d0*/  FMUL.FTZ R30, R27.reuse, R0 ;  /* 0x000000001b1e7220 */ /* 0x040fe20000410000 */
[----:B------:R-:W-:Y:S02]  /*115e0*/  HADD2.F32 R9, -RZ, R69.H0_H0 ;  /* 0x20000045ff097230 */ /* 0x000fe40000004100 */
[----:B------:R-:W-:Y:S01]  /*115f0*/  FMUL.FTZ R28, R27, R6 ;  /* 0x000000061b1c7220 */ /* 0x000fe20000410000 */
[----:B------:R-:W-:-:S02]  /*11600*/  HADD2.F32 R5, -RZ, R4.H0_H0 ;  /* 0x20000004ff057230 */ /* 0x000fc40000004100 */
[----:B------:R-:W-:Y:S01]  /*11610*/  FMUL.FTZ R11, R24, R7 ;  /* 0x00000007180b7220 */ /* 0x000fe20000410000 */
[----:B------:R-:W-:Y:S02]  /*11620*/  HADD2.F32 R12, -RZ, R12.H1_H1 ;  /* 0x3000000cff0c7230 */ /* 0x000fe40000004100 */
[----:B------:R-:W-:Y:S01]  /*11630*/  FMUL.FTZ R13, R26, R9 ;  /* 0x000000091a0d7220 */ /* 0x000fe20000410000 */
[----:B------:R-:W-:Y:S02]  /*11640*/  HADD2.F32 R14, -RZ, R14.H1_H1 ;  /* 0x3000000eff0e7230 */ /* 0x000fe40000004100 */
[----:B------:R-:W-:Y:S01]  /*11650*/  FMUL.FTZ R24, R24, R3 ;  /* 0x0000000318187220 */ /* 0x000fe20000410000 */
[----:B------:R-:W-:Y:S02]  /*11660*/  HADD2.F32 R15, -RZ, R15.H1_H1 ;  /* 0x3000000fff0f7230 */ /* 0x000fe40000004100 */
[----:B------:R-:W-:Y:S01]  /*11670*/  FMUL.FTZ R26, R26, R5 ;  /* 0x000000051a1a7220 */ /* 0x000fe20000410000 */
[----:B------:R-:W-:Y:S01]  /*11680*/  FFMA.FTZ R4, R12, R3, -R11 ;  /* 0x000000030c047223 */ /* 0x000fe2000001080b */
[----:B------:R-:W-:Y:S01]  /*11690*/  FFMA.FTZ R13, R14, R5, -R13 ;  /* 0x000000050e0d7223 */ /* 0x000fe2000001080d */
[----:B------:R-:W-:Y:S01]  /*116a0*/  FFMA.FTZ R3, R12, R7, R24 ;  /* 0x000000070c037223 */ /* 0x000fe20000010018 */
[C---:B------:R-:W-:Y:S01]  /*116b0*/  FFMA.FTZ R21, R15.reuse, R0, -R28 ;  /* 0x000000000f157223 */ /* 0x040fe2000001081c */
[----:B------:R-:W-:Y:S01]  /*116c0*/  FFMA.FTZ R25, R15, R6, R30 ;  /* 0x000000060f197223 */ /* 0x000fe2000001001e */
[----:B------:R-:W-:Y:S01]  /*116d0*/  FFMA.FTZ R15, R14, R9, R26 ;  /* 0x000000090e0f7223 */ /* 0x000fe2000001001a */
[----:B------:R-:W-:-:S02]  /*116e0*/  F2FP.F16.F32.PACK_AB R5, R34, R33 ;  /* 0x000000212205723e */ /* 0x000fc400000000ff */
[----:B------:R-:W-:Y:S02]  /*116f0*/  F2FP.F16.F32.PACK_AB R7, R21, R72 ;  /* 0x000000481507723e */ /* 0x000fe400000000ff */
        /* <DEDUP_REMOVED lines=8> */
.L_x_3705:
[----:B------:R-:W-:Y:S05]  /*11780*/  BSYNC B0 ;  /* 0x0000000000007941 */ /* 0x000fea0003800000 */
.L_x_3691:
[----:B------:R-:W-:Y:S01]  /*11790*/  @!PT LDS RZ, [RZ] ;  /* 0x00000000fffff984 */ /* 0x000fe20000000800 */
[----:B------:R-:W-:Y:S01]  /*117a0*/  @!PT LDS RZ, [RZ] ;  /* 0x00000000fffff984 */ /* 0x000fe20000000800 */
[----:B------:R-:W-:Y:S01]  /*117b0*/  @!PT LDS RZ, [RZ] ;  /* 0x00000000fffff984 */ /* 0x000fe20000000800 */
[----:B------:R-:W-:Y:S01]  /*117c0*/  @!PT LDS RZ, [RZ] ;  /* 0x00000000fffff984 */ /* 0x000fe20000000800 */
[----:B------:R3:W-:Y:S06]  /*117d0*/  MEMBAR.ALL.CTA ;  /* 0x0000000000007992 */ /* 0x0007ec0000008000 */
[----:B---3--:R-:W3:Y:S01]  /*117e0*/  FENCE.VIEW.ASYNC.S ;  /* 0x00000000000073c6 */ /* 0x008ee20000000000 */
[----:B------:R-:W-:Y:S05]  /*117f0*/  WARPSYNC.ALL ;  /* 0x0000000000007948 */ /* 0x000fea0003800000 */
[----:B---3--:R-:W-:Y:S06]  /*11800*/  BAR.SYNC.DEFER_BLOCKING 0xd, 0x80 ;  /* 0x0342000000007b1d */ /* 0x008fec0000010000 */
.L_x_3688:
[----:B0123--:R-:W-:Y:S01]  /*11810*/  IMAD.U32 R6, RZ, RZ, UR42 ;  /* 0x0000002aff067e24 */ /* 0x00ffe2000f8e00ff */
[----:B------:R-:W-:Y:S01]  /*11820*/  UIADD3 UR4, UP0, UR37, 0x1f8, URZ ;  /* 0x000001f825047890 */ /* 0x000fe2000ff1e03f */
[----:B------:R-:W-:Y:S01]  /*11830*/  IMAD.U32 R7, RZ, RZ, UR43 ;  /* 0x0000002bff077e24 */ /* 0x000fe2000f8e00ff */
[----:B------:R-:W-:Y:S01]  /*11840*/  STL.64 [R1+0x1e0], R36 ;  /* 0x0001e02401007387 */ /* 0x000fe20000100a00 */
[----:B------:R-:W-:Y:S01]  /*11850*/  IMAD.MOV.U32 R4, RZ, RZ, R59 ;  /* 0x000000ffff047224 */ /* 0x000fe200078e003b */
[----:B------:R-:W-:Y:S01]  /*11860*/  UIADD3.X UR5, URZ, UR36, URZ, UP0, !UPT ;  /* 0x000000243f057290 */ /* 0x000fe200087fe43f */
[----:B------:R-:W-:Y:S01]  /*11870*/  IMAD.MOV.U32 R5, RZ, RZ, R58 ;  /* 0x000000ffff057224 */ /* 0x000fe200078e003a */
[----:B------:R-:W-:Y:S01]  /*11880*/  BSSY B0, `(.L_x_3718) ;  /* 0x0000033000007945 */ /* 0x000fe20003800000 */
[----:B------:R-:W-:Y:S02]  /*11890*/  IMAD.MOV.U32 R8, RZ, RZ, R61 ;  /* 0x000000ffff087224 */ /* 0x000fe400078e003d */
[----:B------:R-:W-:Y:S01]  /*118a0*/  IMAD.MOV.U32 R9, RZ, RZ, R60 ;  /* 0x000000ffff097224 */ /* 0x000fe200078e003c */
[----:B------:R0:W-:Y:S01]  /*118b0*/  STL.128 [R1+0x170], R4 ;  /* 0x0001700401007387 */ /* 0x0001e20000100c00 */
[----:B------:R-:W-:-:S02]  /*118c0*/  IMAD.MOV.U32 R10, RZ, RZ, R66 ;  /* 0x000000ffff0a7224 */ /* 0x000fc400078e0042 */
[----:B------:R-:W-:Y:S02]  /*118d0*/  IMAD.MOV.U32 R11, RZ, RZ, R67 ;  /* 0x000000ffff0b7224 */ /* 0x000fe400078e0043 */
[----:B------:R-:W-:Y:S02]  /*118e0*/  IMAD.U32 R2, RZ, RZ, UR38 ;  /* 0x00000026ff027e24 */ /* 0x000fe4000f8e00ff */
[----:B------:R-:W-:Y:S01]  /*118f0*/  IMAD.U32 R3, RZ, RZ, UR46 ;  /* 0x0000002eff037e24 */ /* 0x000fe2000f8e00ff */
[----:B------:R1:W-:Y:S01]  /*11900*/  STL.128 [R1+0x150], R8 ;  /* 0x0001500801007387 */ /* 0x0003e20000100c00 */
[----:B------:R-:W-:-:S03]  /*11910*/  IMAD.U32 R0, RZ, RZ, UR41 ;  /* 0x00000029ff007e24 */ /* 0x000fc6000f8e00ff */
[----:B------:R-:W-:Y:S01]  /*11920*/  STL.64 [R1+0x148], R2 ;  /* 0x0001480201007387 */ /* 0x000fe20000100a00 */
[----:B0-----:R-:W-:Y:S02]  /*11930*/  IMAD.MOV.U32 R4, RZ, RZ, R64 ;  /* 0x000000ffff047224 */ /* 0x001fe400078e0040 */
[----:B------:R-:W-:Y:S02]  /*11940*/  IMAD.MOV.U32 R5, RZ, RZ, R65 ;  /* 0x000000ffff057224 */ /* 0x000fe400078e0041 */
[----:B------:R-:W-:Y:S02]  /*11950*/  IMAD.MOV.U32 R6, RZ, RZ, R40 ;  /* 0x000000ffff067224 */ /* 0x000fe400078e0028 */
[----:B------:R-:W-:Y:S02]  /*11960*/  IMAD.MOV.U32 R7, RZ, RZ, R39 ;  /* 0x000000ffff077224 */ /* 0x000fe400078e0027 */
[----:B-1----:R-:W-:Y:S02]  /*11970*/  IMAD.MOV.U32 R8, RZ, RZ, R55 ;  /* 0x000000ffff087224 */ /* 0x002fe400078e0037 */
[----:B------:R-:W-:Y:S01]  /*11980*/  IMAD.MOV.U32 R9, RZ, RZ, R54 ;  /* 0x000000ffff097224 */ /* 0x000fe200078e0036 */
[----:B------:R0:W-:Y:S01]  /*11990*/  STL.128 [R1+0x1b0], R4 ;  /* 0x0001b00401007387 */ /* 0x0001e20000100c00 */
[----:B------:R-:W-:-:S02]  /*119a0*/  IMAD.MOV.U32 R10, RZ, RZ, R52 ;  /* 0x000000ffff0a7224 */ /* 0x000fc400078e0034 */
[----:B------:R-:W-:-:S05]  /*119b0*/  IMAD.MOV.U32 R11, RZ, RZ, R53 ;  /* 0x000000ffff0b7224 */ /* 0x000fca00078e0035 */
[----:B------:R1:W-:Y:S01]  /*119c0*/  STL.128 [R1+0x190], R8 ;  /* 0x0001900801007387 */ /* 0x0003e20000100c00 */
[----:B0-----:R-:W-:Y:S02]  /*119d0*/  IMAD.MOV.U32 R4, RZ, RZ, R51 ;  /* 0x000000ffff047224 */ /* 0x001fe400078e0033 */
[----:B------:R-:W-:Y:S02]  /*119e0*/  IMAD.MOV.U32 R5, RZ, RZ, R63 ;  /* 0x000000ffff057224 */ /* 0x000fe400078e003f */
[----:B------:R-:W-:Y:S02]  /*119f0*/  IMAD.MOV.U32 R6, RZ, RZ, R49 ;  /* 0x000000ffff067224 */ /* 0x000fe400078e0031 */
[----:B------:R-:W-:Y:S02]  /*11a00*/  IMAD.MOV.U32 R7, RZ, RZ, R62 ;  /* 0x000000ffff077224 */ /* 0x000fe400078e003e */
[----:B-1----:R-:W-:Y:S02]  /*11a10*/  IMAD.U32 R9, RZ, RZ, UR47 ;  /* 0x0000002fff097e24 */ /* 0x002fe4000f8e00ff */
[----:B------:R-:W-:Y:S01]  /*11a20*/  IMAD.U32 R8, RZ, RZ, UR4 ;  /* 0x00000004ff087e24 */ /* 0x000fe2000f8e00ff */
[----:B------:R0:W-:Y:S02]  /*11a30*/  STL.128 [R1+0x1c0], R4 ;  /* 0x0001c00401007387 */ /* 0x0001e40000100c00 */
[----:B0-----:R-:W-:-:S02]  /*11a40*/  IMAD.MOV.U32 R4, RZ, RZ, R18 ;  /* 0x000000ffff047224 */ /* 0x001fc400078e0012 */
[----:B------:R-:W-:Y:S02]  /*11a50*/  IMAD.MOV.U32 R5, RZ, RZ, R19 ;  /* 0x000000ffff057224 */ /* 0x000fe400078e0013 */
[----:B------:R-:W-:Y:S02]  /*11a60*/  IMAD.MOV.U32 R18, RZ, RZ, R45 ;  /* 0x000000ffff127224 */ /* 0x000fe400078e002d */
[----:B------:R-:W-:Y:S02]  /*11a70*/  IMAD.MOV.U32 R19, RZ, RZ, R46 ;  /* 0x000000ffff137224 */ /* 0x000fe400078e002e */
[----:B------:R-:W-:Y:S02]  /*11a80*/  IMAD.MOV.U32 R6, RZ, RZ, R48 ;  /* 0x000000ffff067224 */ /* 0x000fe400078e0030 */
[----:B------:R-:W-:Y:S01]  /*11a90*/  IMAD.MOV.U32 R7, RZ, RZ, R47 ;  /* 0x000000ffff077224 */ /* 0x000fe200078e002f */
[----:B------:R-:W-:Y:S04]  /*11aa0*/  STL.128 [R1+0x160], R16 ;  /* 0x0001601001007387 */ /* 0x000fe80000100c00 */
[----:B------:R0:W-:Y:S02]  /*11ab0*/  STL.128 [R1+0x1d0], R4 ;  /* 0x0001d00401007387 */ /* 0x0001e40000100c00 */
[----:B0-----:R-:W-:-:S02]  /*11ac0*/  IMAD.MOV.U32 R6, RZ, RZ, R38 ;  /* 0x000000ffff067224 */ /* 0x001fc400078e0026 */
[----:B------:R-:W-:Y:S02]  /*11ad0*/  IMAD.MOV.U32 R7, RZ, RZ, R41 ;  /* 0x000000ffff077224 */ /* 0x000fe400078e0029 */
[----:B------:R-:W-:Y:S02]  /*11ae0*/  IMAD.MOV.U32 R4, RZ, RZ, R0 ;  /* 0x000000ffff047224 */ /* 0x000fe400078e0000 */
[----:B------:R-:W-:Y:S02]  /*11af0*/  IMAD.MOV.U32 R5, RZ, RZ, R9 ;  /* 0x000000ffff057224 */ /* 0x000fe400078e0009 */
[----:B------:R-:W-:Y:S02]  /*11b00*/  IMAD.U32 R9, RZ, RZ, UR5 ;  /* 0x00000005ff097e24 */ /* 0x000fe4000f8e00ff */
[----:B------:R-:W-:Y:S01]  /*11b10*/  IMAD.U32 R0, RZ, RZ, UR37 ;  /* 0x00000025ff007e24 */ /* 0x000fe2000f8e00ff */
[----:B------:R0:W-:Y:S03]  /*11b20*/  STL.128 [R1+0x180], R4 ;  /* 0x0001800401007387 */ /* 0x0001e60000100c00 */
[----:B------:R-:W-:-:S02]  /*11b30*/  VIADD R0, R0, 0x148 ;  /* 0x0000014800007836 */ /* 0x000fc40000000000 */
[----:B0-----:R-:W-:Y:S02]  /*11b40*/  IMAD.MOV.U32 R4, RZ, RZ, R42 ;  /* 0x000000ffff047224 */ /* 0x001fe400078e002a */
[----:B------:R-:W-:Y:S02]  /*11b50*/  IMAD.MOV.U32 R5, RZ, RZ, R43 ;  /* 0x000000ffff057224 */ /* 0x000fe400078e002b */
[----:B------:R-:W-:Y:S02]  /*11b60*/  IMAD.MOV.U32 R6, RZ, RZ, R8 ;  /* 0x000000ffff067224 */ /* 0x000fe400078e0008 */
[----:B------:R-:W-:-:S05]  /*11b70*/  IMAD.MOV.U32 R7, RZ, RZ, R9 ;  /* 0x000000ffff077224 */ /* 0x000fca00078e0009 */
[----:B------:R0:W-:Y:S02]  /*11b80*/  STL.128 [R1+0x1a0], R4 ;  /* 0x0001a00401007387 */ /* 0x0001e40000100c00 */
[----:B0-----:R-:W-:-:S07]  /*11b90*/  VIADD R4, R201, 0xffffffff ;  /* 0xffffffffc9047836 */ /* 0x001fce0000000000 */
[----:B------:R-:W-:Y:S05]  /*11ba0*/  CALL.REL.NOINC `($_ZN7cutlass13device_kernelIN5flash11enable_sm90INS1_16FlashAttnFwdSm90INS1_25CollectiveMainloopFwdSm90ILi2EN4cute5tupleIJNS5_1CILi1EEES8_S8_EEENS6_IJNS7_ILi64EEESA_SA_EEELi512ENS_6half_tEfNS_4arch4Sm90ELb0ELb1ELb1ELb1ELb0ELb1ELb1ELb0ELb0ELb1ELb1ELb0EEENS1_21CollectiveEpilogueFwdINS6_IJSA_NS7_ILi512EEESA_EEES9_SC_SE_Li256ELb1ELb1ELb1ELb0EEENS1_36VarlenDynamicPersistentTileSchedulerILi64ELi64ELi256ELi128ELb1ELb1ELb1ELb1ELb0ELb1EEEEEEEEEvNT_6ParamsE$_ZZN5flash25CollectiveMainloopFwdSm90ILi2EN4cute5tupleIJNS1_1CILi1EEES4_S4_EEENS2_IJNS3_ILi64EEES6_S6_EEELi512EN7cutlass6half_tEfNS8_4arch4Sm90ELb0ELb1ELb1ELb1ELb0ELb1ELb1ELb0ELb0ELb1ELb1ELb0EE3mmaINS_16FlashAttnFwdSm90ISC_NS_21CollectiveEpilogueFwdINS2_IJS6_NS3_ILi512EEES6_EEES5_S9_SB_Li256ELb1ELb1ELb1ELb0EEENS_36VarlenDynamicPersistentTileSchedulerILi64ELi64ELi256ELi128ELb1ELb1ELb1ELb1ELb0ELb1EEEE13SharedStorageENS1_6TensorINS1_11ArrayEngineIfLm128EEENS1_6LayoutINS2_IJNS2_IJNS3_ILi2EEESR_NS3_ILi32EEEEEES4_S4_EEENS2_IJNS2_IJS4_SR_NS3_ILi4EEEEEENS3_ILi0EEESX_EEEEEEENS_7SoftmaxILi2ELi0EEEEEbRKNSC_6ParamsENS8_25PipelineTmaAsyncNoClusterILi2ENS8_16PipelineTmaAsyncILi2EEEEES19_RNS8_13PipelineStateILj2EEERT0_RT1_iRiRKNS_16SeqlenInfoQKNewKILb1ELb1EEENS2_IJiiiiEEERT_ENKUliT_T0_T1_E_clIZSD_ISM_S10_S12_EbS15_S19_S19_S1C_S1E_S1G_iS1H_S1L_S1M_S1O_EUlRS1P_iE0_NS3_ILb1EEES1W_EEDaiS1P_S1Q_S1R_) ;  /* 0x0000033000187944 */ /* 0x000fea0003c00000 */
[----:B------:R-:W-:Y:S05]  /*11bb0*/  BSYNC B0 ;  /* 0x0000000000007941 */ /* 0x000fea0003800000 */
.L_x_3718:
        /* <DEDUP_REMOVED lines=26> */
.L_x_3721:
[----:B------:R-:W-:-:S13]  /*11d60*/  ISETP.NE.AND P0, PT, R3, 0x1, PT ;  /* 0x000000010300780c */ /* 0x000fda0003f05270 */
[----:B------:R-:W0:Y:S02]  /*11d70*/  @P0 LDC.64 R4, c[0x0][0xae0] ;  /* 0x0002b800ff040b82 */ /* 0x000e240000000a00 */
[----:B0-----:R-:W-:-:S05]  /*11d80*/  @P0 IMAD.HI.U32 R4, R7, R4, RZ ;  /* 0x0000000407040227 */ /* 0x001fca00078e00ff */
[----:B------:R-:W-:-:S07]  /*11d90*/  @P0 SHF.R.U32.HI R7, RZ, R5, R4 ;  /* 0x00000005ff070219 */ /* 0x000fce0000011604 */
.L_x_3722:
[----:B------:R-:W-:Y:S05]  /*11da0*/  BSYNC B0 ;  /* 0x0000000000007941 */ /* 0x000fea0003800000 */
.L_x_3720:
[----:B------:R-:W-:-:S05]  /*11db0*/  IMAD R3, R7, R3, R3 ;  /* 0x0000000307037224 */ /* 0x000fca00078e0203 */
[----:B------:R-:W-:-:S07]  /*11dc0*/  VIMNMX R2, R2, R3, PT ;  /* 0x0000000302027248 */ /* 0x000fce0003fe0100 */
.L_x_3719:
[----:B------:R-:W-:-:S04]  /*11dd0*/  SHF.R.S32.HI R3, RZ, 0x1f, R2 ;  /* 0x0000001fff037819 */ /* 0x000fc80000011402 */
[----:B------:R-:W-:-:S04]  /*11de0*/  LEA.HI R3, R3, R2, RZ, 0x6 ;  /* 0x0000000203037211 */ /* 0x000fc800078f30ff */
[----:B------:R-:W-:-:S04]  /*11df0*/  SHF.R.S32.HI R12, RZ, 0x6, R3 ;  /* 0x00000006ff0c7819 */ /* 0x000fc80000011403 */
[----:B------:R-:W-:-:S04]  /*11e00*/  VIMNMX R12, R163, R12, !PT ;  /* 0x0000000ca30c7248 */ /* 0x000fc80007fe0100 */
[----:B------:R-:W-:-:S13]  /*11e10*/  ISETP.GE.AND P0, PT, R0, R12, PT ;  /* 0x0000000c0000720c */ /* 0x000fda0003f06270 */
[----:B------:R-:W-:Y:S05]  /*11e20*/  @!P0 BRA `(.L_x_3723) ;  /* 0x000000a400d08947 */ /* 0x000fea0003800000 */
.L_x_3752:
        /* <DEDUP_REMOVED lines=20> */
.L_x_3725:
[----:B------:R-:W-:Y:S05]  /*11f70*/  BSYNC B0 ;  /* 0x0000000000007941 */ /* 0x000fea0003800000 */
.L_x_3724:
        /* <DEDUP_REMOVED lines=13> */
.L_x_3727:
[----:B------:R-:W-:Y:S05]  /*12050*/  BSYNC B0 ;  /* 0x0000000000007941 */ /* 0x000fea0003800000 */
.L_x_3726:
        /* <DEDUP_REMOVED lines=8> */
.L_x_3729:
[----:B------:R-:W-:Y:S05]  /*120e0*/  BSYNC B0 ;  /* 0x0000000000007941 */ /* 0x000fea0003800000 */
.L_x_3728:
        /* <DEDUP_REMOVED lines=58> */
.L_x_3732:
[----:B------:R-:W-:Y:S05]  /*12490*/  BSYNC B0 ;  /* 0x0000000000007941 */ /* 0x000fea0003800000 */
.L_x_3731:
        /* <DEDUP_REMOVED lines=13> */
.L_x_3734:
[----:B------:R-:W-:Y:S05]  /*12570*/  BSYNC B0 ;  /* 0x0000000000007941 */ /* 0x000fea0003800000 */
.L_x_3733:
        /* <DEDUP_REMOVED lines=8> */
.L_x_3736:
[----:B------:R-:W-:Y:S05]  /*12600*/  BSYNC B0 ;  /* 0x0000000000007941 */ /* 0x000fea0003800000 */
.L_x_3735:
[----:B------:R-:W2:Y:S04]  /*12610*/  LD.E R10, desc[UR44][R16.64+0x88] ;  /* 0x0000882c100a7980 */ /* 0x000ea8000c101900 */
[----:B------:R-:W3:Y:S04]  /*12620*/  LD.E R11, desc[UR44][R16.64+0x1e8] ;  /* 0x0001e82c100b7980 */ /* 0x000ee8000c101900 */
[----:B------:R-:W3:Y:S04]  /*12630*/  LD.E.64 R4, desc[UR44][R16.64+0xb8] ;  /* 0x0000b82c10047980 */ /* 0x000ee8000c101b00 */
[----:B------:R-:W4:Y:S04]  /*12640*/  LD.E.64 R14, desc[UR44][R16.64+0xb0] ;  /* 0x0000b02c100e7980 */ /* 0x000f28000c101b00 */
[----:B------:R-:W4:Y:S04]  /*12650*/  LD.E.64 R18, desc[UR44][R16.64+0xb0] ;  /* 0x0000b02c10127980 */ /* 0x000f28000c101b00 */
[----:B-1---5:R-:W4:Y:S04]  /*12660*/  LD.E.64 R6, desc[UR44][R16.64+0xb0] ;  /* 0x0000b02c10067980 */ /* 0x022f28000c101b00 */
[----:B------:R-:W4:Y:S01]  /*12670*/  LD.E.64 R8, desc[UR44][R16.64+0xb0] ;  /* 0x0000b02c10087980 */ /* 0x000f22000c101b00 */
[----:B------:R-:W-:Y:S05]  /*12680*/  WARPSYNC.ALL ;  /* 0x0000000000007948 */ /* 0x000fea0003800000 */
[----:B--2---:R-:W-:Y:S01]  /*12690*/  ISETP.NE.U32.AND P0, PT, R10, RZ, PT ;  /* 0x000000ff0a00720c */ /* 0x004fe20003f05070 */
[----:B---3--:R-:W-:Y:S01]  /*126a0*/  IMAD R4, R11, 0x1000, R4 ;  /* 0x000010000b047824 */ /* 0x008fe200078e0204 */
[----:B------:R-:W-:Y:S01]  /*126b0*/  R2UR UR7, R5 ;  /* 0x00000000050772ca */ /* 0x000fe200000e0000 */
[----:B------:R-:W2:Y:S01]  /*126c0*/  LD.E.64 R10, desc[UR44][R16.64+0xb0] ;  /* 0x0000b02c100a7980 */ /* 0x000ea2000c101b00 */
[----:B------:R-:W-:Y:S01]  /*126d0*/  WARPGROUP.ARRIVE ;  /* 0x00000000000079c5 */ /* 0x000fe20000000000 */
[----:B----4-:R-:W-:-:S08]  /*126e0*/  R2UR UR4, R14 ;  /* 0x000000000e0472ca */ /* 0x010fd000000e0000 */
[----:B------:R-:W-:Y:S01]  /*126f0*/  VOTEU.ANY UP0, P0 ;  /* 0x00000000003f7886 */ /* 0x000fe20000000100 */
[C---:B------:R-:W-:Y:S01]  /*12700*/  R2UR UR6, R4.reuse ;  /* 0x00000000040672ca */ /* 0x040fe200000e0000 */
[----:B------:R-:W-:Y:S01]  /*12710*/  VIADD R20, R4, 0x2 ;  /* 0x0000000204147836 */ /* 0x000fe20000000000 */
[----:B------:R-:W-:Y:S01]  /*12720*/  R2UR UR5, R15 ;  /* 0x000000000f0572ca */ /* 0x000fe200000e0000 */
[----:B------:R-:W-:-:S12]  /*12730*/  VIADD R18, R18, 0x2 ;  /* 0x0000000212127836 */ /* 0x000fd80000000000 */
[----:B------:R-:W-:Y:S01]  /*12740*/  HGMMA.64x64x16.F32 R24, gdesc[UR4], R24, UP0, gsb0 ;  /* 0x00e00000041879f0 */ /* 0x000fe2000b800818 */
[----:B------:R-:W-:Y:S01]  /*12750*/  IMAD.MOV.U32 R21, RZ, RZ, R5 ;  /* 0x000000ffff157224 */ /* 0x000fe200078e0005 */
        /* <DEDUP_REMOVED lines=175> */
[----:B------:R-:W4:Y:S01]  /*13250*/  LD.E.64 R10, desc[UR44][R16.64+0xb0] ;  /* 0x0000b02c100a7980 */ /* 0x000f22000c101b00 */
[----:B------:R-:W-:-:S03]  /*13260*/  VIADD R58, R4, 0x800 ;  /* 0x00000800043a7836 */ /* 0x000fc60000000000 */
[----:B------:R-:W-:Y:S01]  /*13270*/  ST.E desc[UR44][R16.64+0x88], R3 ;  /* 0x0000880310007985 */ /* 0x000fe2000c10192c */
[----:B------:R-:W-:-:S03]  /*13280*/  WARPGROUP.ARRIVE ;  /* 0x00000000000079c5 */ /* 0x000fc60000000000 */
[----:B------:R-:W1:Y:S03]  /*13290*/  SHFL.IDX PT, R13, R13, RZ, 0x1f ;  /* 0x00001fff0d0d7589 */ /* 0x000e6600000e0000 */
[----:B------:R-:W-:Y:S01]  /*132a0*/  HGMMA.64x64x16.F32 R24, gdesc[UR4], R24, gsb0 ;  /* 0x00e00000041879f0 */ /* 0x000fe20008000818 */
[----:B------:R-:W-:Y:S01]  /*132b0*/  IMAD.MOV.U32 R15, RZ, RZ, R5 ;  /* 0x000000ffff0f7224 */ /* 0x000fe200078e0005 */
[----:B------:R-:W-:Y:S02]  /*132c0*/  UMOV UR4, 0x1 ;  /* 0x0000000100047882 */ /* 0x000fe40000000000 */
[----:B------:R-:W-:Y:S02]  /*132d0*/  UISETP.NE.U32.AND UP0, UPT, UR4, URZ, UPT ;  /* 0x0000003f0400728c */ /* 0x000fe4000bf05070 */
[----:B------:R-:W-:Y:S02]  /*132e0*/  R2UR UR11, R15 ;  /* 0x000000000f0b72ca */ /* 0x000fe400000e0000 */
[----:B-1----:R-:W-:-:S04]  /*132f0*/  ISETP.GT.AND P1, PT, R13, 0x7f, PT ;  /* 0x0000007f0d00780c */ /* 0x002fc80003f24270 */
[----:B------:R-:W-:-:S04]  /*13300*/  SEL R13, RZ, 0x2, !P1 ;  /* 0x00000002ff0d7807 */ /* 0x000fc80004800000 */
[----:B--2---:R-:W-:Y:S01]  /*13310*/  IADD3 R18, R18, 0x800, R13 ;  /* 0x0000080012127810 */ /* 0x004fe20007ffe00d */
[----:B------:R-:W-:Y:S01]  /*13320*/  IMAD.IADD R14, R13, 0x1, R58 ;  /* 0x000000010d0e7824 */ /* 0x000fe200078e023a */
[----:B------:R-:W-:Y:S02]  /*13330*/  R2UR UR9, R19 ;  /* 0x00000000130972ca */ /* 0x000fe400000e0000 */
[----:B------:R-:W-:Y:S02]  /*13340*/  R2UR UR8, R18 ;  /* 0x00000000120872ca */ /* 0x000fe400000e0000 */
[----:B------:R-:W-:Y:S01]  /*13350*/  R2UR UR10, R14 ;  /* 0x000000000e0a72ca */ /* 0x000fe200000e0000 */
        /* <DEDUP_REMOVED lines=137> */
[----:B------:R-:W1:Y:S01]  /*13bf0*/  S2R R59, SR_TID.X ;  /* 0x00000000003b7919 */ /* 0x000e620000002100 */
[----:B------:R-:W-:Y:S02]  /*13c00*/  WARPGROUP.DEPBAR.LE gsb0, 0x0 ;  /* 0x00008000000079c5 */ /* 0x000fe40000010000 */
[----:B------:R-:W4:Y:S01]  /*13c10*/  LD.E.64 R18, desc[UR44][R16.64+0xb0] ;  /* 0x0000b02c10127980 */ /* 0x000f22000c101b00 */
[----:B------:R-:W-:Y:S01]  /*13c20*/  IMAD.MOV.U32 R14, RZ, RZ, 0x38 ;  /* 0x00000038ff0e7424 */ /* 0x000fe200078e00ff */
[----:B-1----:R-:W-:Y:S01]  /*13c30*/  LOP3.LUT R59, R59, 0x7f, RZ, 0xc0, !PT ;  /* 0x0000007f3b3b7812 */ /* 0x002fe200078ec0ff */
[----:B------:R-:W-:Y:S01]  /*13c40*/  IMAD.MOV.U32 R15, RZ, RZ, 0xe00 ;  /* 0x00000e00ff0f7424 */ /* 0x000fe200078e00ff */
[----:B------:R-:W-:Y:S01]  /*13c50*/  ST.E desc[UR44][R16.64+0x88], R3 ;  /* 0x0000880310007985 */ /* 0x000fe2000c10192c */
[----:B------:R-:W-:Y:S01]  /*13c60*/  WARPGROUP.ARRIVE ;  /* 0x00000000000079c5 */ /* 0x000fe20000000000 */
[----:B------:R-:W-:-:S02]  /*13c70*/  SEL R14, R14, 0x36, P1 ;  /* 0x000000360e0e7807 */ /* 0x000fc40000800000 */
[----:B------:R-:W-:Y:S02]  /*13c80*/  SEL R15, R15, 0xd80, P1 ;  /* 0x00000d800f0f7807 */ /* 0x000fe40000800000 */
[----:B------:R-:W-:Y:S01]  /*13c90*/  ISETP.NE.AND P0, PT, R59, RZ, PT ;  /* 0x000000ff3b00720c */ /* 0x000fe20003f05270 */
        /* <DEDUP_REMOVED lines=74> */
[----:B------:R-:W3:Y:S04]  /*14140*/  LDL.64 R14, [R1+0x110] ;  /* 0x00011000010e7983 */ /* 0x000ee80000100a00 */
[----:B-1----:R-:W4:Y:S04]  /*14150*/  LDL R59, [R1+0xec] ;  /* 0x0000ec00013b7983 */ /* 0x002f280000100800 */
[----:B------:R-:W4:Y:S04]  /*14160*/  LDL R56, [R1+0x70] ;  /* 0x0000700001387983 */ /* 0x000f280000100800 */
[----:B------:R-:W4:Y:S04]  /*14170*/  LDL R20, [R1+0x118] ;  /* 0x0001180001147983 */ /* 0x000f280000100800 */
[----:B------:R-:W4:Y:S04]  /*14180*/  LDL.128 R8, [R1+0x100] ;  /* 0x0001000001087983 */ /* 0x000f280000100c00 */
[----:B--2---:R-:W2:Y:S04]  /*14190*/  LD.E R57, desc[UR44][R4.64] ;  /* 0x0000002c04397980 */ /* 0x004ea8000c101900 */
[----:B------:R-:W2:Y:S01]  /*141a0*/  LDL.128 R4, [R1+0xf0] ;  /* 0x0000f00001047983 */ /* 0x000ea20000100c00 */
[----:B---3--:R-:W-:-:S02]  /*141b0*/  ISETP.NE.AND P1, PT, R14, 0x1, PT ;  /* 0x000000010e00780c */ /* 0x008fc40003f25270 */
[----:B----4-:R-:W-:Y:S01]  /*141c0*/  ISETP.GE.AND P2, PT, R9, 0x1, PT ;  /* 0x000000010900780c */ /* 0x010fe20003f46270 */
[----:B------:R-:W-:Y:S01]  /*141d0*/  BSSY B0, `(.L_x_3738) ;  /* 0x0000079000007945 */ /* 0x000fe20003800000 */
[-C--:B--2---:R-:W-:Y:S01]  /*141e0*/  FMUL.FTZ R21, R28, R57.reuse ;  /* 0x000000391c157220 */ /* 0x084fe20000410000 */
[-C--:B------:R-:W-:Y:S01]  /*141f0*/  FMUL.FTZ R28, R38, R57.reuse ;  /* 0x00000039261c7220 */ /* 0x080fe20000410000 */
[-C--:B------:R-:W-:Y:S01]  /*14200*/  FMUL.FTZ R38, R40, R57.reuse ;  /* 0x0000003928267220 */ /* 0x080fe20000410000 */
[----:B------:R-:W-:Y:S01]  /*14210*/  SHF.R.S32.HI R40, RZ, 0x1f, R59 ;  /* 0x0000001fff287819 */ /* 0x000fe2000001143b */
[-C--:B------:R-:W-:Y:S01]  /*14220*/  FMUL.FTZ R13, R26, R57.reuse ;  /* 0x000000391a0d7220 */ /* 0x080fe20000410000 */
[-C--:B------:R-:W-:Y:S01]  /*14230*/  FMUL.FTZ R26, R34, R57.reuse ;  /* 0x00000039221a7220 */ /* 0x080fe20000410000 */
[----:B------:R-:W-:Y:S01]  /*14240*/  FMUL.FTZ R18, R27, R57 ;  /* 0x000000391b127220 */ /* 0x000fe20000410000 */
[----:B------:R-:W-:Y:S01]  /*14250*/  LEA.HI R34, R40, R59, RZ, 0x7 ;  /* 0x0000003b28227211 */ /* 0x000fe200078f38ff */
[-C--:B------:R-:W-:Y:S01]  /*14260*/  FMUL.FTZ R27, R35, R57.reuse ;  /* 0x00000039231b7220 */ /* 0x080fe20000410000 */
[-C--:B------:R-:W-:Y:S01]  /*14270*/  FMUL.FTZ R35, R36, R57.reuse ;  /* 0x0000003924237220 */ /* 0x080fe20000410000 */
[-C--:B------:R-:W-:Y:S01]  /*14280*/  FMUL.FTZ R58, R29, R57.reuse ;  /* 0x000000391d3a7220 */ /* 0x080fe20000410000 */
[----:B------:R-:W-:Y:S01]  /*14290*/  LOP3.LUT R36, R34, 0xffffff80, RZ, 0xc0, !PT ;  /* 0xffffff8022247812 */ /* 0x000fe200078ec0ff */
[-C--:B------:R-:W-:Y:S01]  /*142a0*/  FMUL.FTZ R24, R24, R57.reuse ;  /* 0x0000003918187220 */ /* 0x080fe20000410000 */
[-C--:B------:R-:W-:Y:S01]  /*142b0*/  FMUL.FTZ R29, R39, R57.reuse ;  /* 0x00000039271d7220 */ /* 0x080fe20000410000 */
[-C--:B------:R-:W-:Y:S01]  /*142c0*/  FMUL.FTZ R39, R41, R57.reuse ;  /* 0x0000003929277220 */ /* 0x080fe20000410000 */
[-C--:B------:R-:W-:Y:S01]  /*142d0*/  FMUL.FTZ R41, R44, R57.reuse ;  /* 0x000000392c297220 */ /* 0x080fe20000410000 */
[----:B------:R-:W-:Y:S01]  /*142e0*/  IMAD.IADD R44, R59, 0x1, -R36 ;  /* 0x000000013b2c7824 */ /* 0x000fe200078e0a24 */
[----:B0-----:R0:W1:Y:S01]  /*142f0*/  MUFU.TANH R3, R24 ;  /* 0x0000001800037308 */ /* 0x0010620000002400 */
[-C--:B------:R-:W-:Y:S01]  /*14300*/  FMUL.FTZ R19, R25, R57.reuse ;  /* 0x0000003919137220 */ /* 0x080fe20000410000 */
[-C--:B------:R-:W-:Y:S01]  /*14310*/  FMUL.FTZ R25, R31, R57.reuse ;  /* 0x000000391f197220 */ /* 0x080fe20000410000 */
[-C--:B------:R-:W-:Y:S01]  /*14320*/  FMUL.FTZ R31, R43, R57.reuse ;  /* 0x000000392b1f7220 */ /* 0x080fe20000410000 */
[-C--:B0-----:R-:W-:Y:S01]  /*14330*/  FMUL.FTZ R24, R30, R57.reuse ;  /* 0x000000391e187220 */ /* 0x081fe20000410000 */
[-C--:B------:R-:W-:Y:S01]  /*14340*/  FMUL.FTZ R30, R42, R57.reuse ;  /* 0x000000392a1e7220 */ /* 0x080fe20000410000 */
[-C--:B------:R-:W-:Y:S01]  /*14350*/  FMUL.FTZ R42, R45, R57.reuse ;  /* 0x000000392d2a7220 */ /* 0x080fe20000410000 */
[----:B------:R-:W-:Y:S01]  /*14360*/  SHF.R.S32.HI R45, RZ, 0x1f, R44 ;  /* 0x0000001fff2d7819 */ /* 0x000fe2000001142c */
        /* <DEDUP_REMOVED lines=16> */
[----:B------:R-:W-:Y:S02]  /*14470*/  IMAD R40, R56, 0x4, R45 ;  /* 0x0000000438287824 */ /* 0x000fe400078e022d */
[----:B------:R-:W-:Y:S02]  /*14480*/  IMAD.IADD R59, R60, 0x1, -R59 ;  /* 0x000000013c3b7824 */ /* 0x000fe400078e0a3b */
[----:B------:R-:W-:-:S04]  /*14490*/  IMAD.U32 R40, R40, 0x10, R47 ;  /* 0x0000001028287824 */ /* 0x000fc800078e002f */
[----:B------:R-:W-:-:S04]  /*144a0*/  IMAD R48, R59, 0x8, R40 ;  /* 0x000000083b307824 */ /* 0x000fc800078e0228 */
[----:B------:R-:W-:-:S04]  /*144b0*/  @P1 IMAD.HI.U32 R15, R48, R15, RZ ;  /* 0x0000000f300f1227 */ /* 0x000fc800078e00ff */
[----:B------:R-:W-:Y:S01]  /*144c0*/  FMUL.FTZ R40, R51, R57 ;  /* 0x0000003933287220 */ /* 0x000fe20000410000 */
[----:B------:R-:W-:Y:S01]  /*144d0*/  @P1 SHF.R.U32.HI R48, RZ, R20, R15 ;  /* 0x00000014ff301219 */ /* 0x000fe2000001160f */
[----:B------:R-:W-:Y:S01]  /*144e0*/  IMAD.SHL.U32 R51, R0, 0x40, RZ ;  /* 0x0000004000337824 */ /* 0x000fe200078e00ff */
[----:B------:R-:W-:-:S03]  /*144f0*/  LOP3.LUT R15, R46, 0x7ffffffc, RZ, 0xc0, !PT ;  /* 0x7ffffffc2e0f7812 */ /* 0x000fc600078ec0ff */
[----:B------:R-:W0:Y:S02]  /*14500*/  SHFL.IDX PT, R47, R48, RZ, 0x1c1f ;  /* 0x001c1fff302f7589 */ /* 0x000e2400000e0000 */
[----:B------:R-:W-:Y:S01]  /*14510*/  IMAD.IADD R46, R44, 0x1, -R15 ;  /* 0x000000012c2e7824 */ /* 0x000fe200078e0a0f */
        /* <DEDUP_REMOVED lines=11> */
[----:B------:R-:W2:Y:S04]  /*145d0*/  MUFU.TANH R19, R19 ;  /* 0x0000001300137308 */ /* 0x000ea80000002400 */
        /* <DEDUP_REMOVED lines=48> */
.L_x_3741:
[----:B------:R-:W-:-:S13]  /*148e0*/  ISETP.NE.AND P1, PT, R9, 0x1, PT ;  /* 0x000000010900780c */ /* 0x000fda0003f25270 */
[----:B------:R-:W-:-:S05]  /*148f0*/  @P1 IMAD.HI.U32 R20, R8, R10, RZ ;  /* 0x0000000a08141227 */ /* 0x000fca00078e00ff */
[----:B------:R-:W-:-:S07]  /*14900*/  @P1 SHF.R.U32.HI R8, RZ, R11, R20 ;  /* 0x0000000bff081219 */ /* 0x000fce0000011614 */
.L_x_3742:
[----:B------:R-:W-:Y:S05]  /*14910*/  BSYNC B1 ;  /* 0x0000000000017941 */ /* 0x000fea0003800000 */
.L_x_3740:
[----:B------:R-:W-:-:S04]  /*14920*/  IMAD R15, R8, R9, -R51 ;  /* 0x00000009080f7224 */ /* 0x000fc800078e0a33 */
[----:B------:R-:W-:-:S05]  /*14930*/  IMAD R8, R46, -0x2, R15 ;  /* 0xfffffffe2e087824 */ /* 0x000fca00078e020f */
[----:B------:R-:W-:Y:S02]  /*14940*/  VIMNMX R7, R7, R8, !PT ;  /* 0x0000000807077248 */ /* 0x000fe40007fe0100 */
[----:B------:R-:W-:-:S07]  /*14950*/  VIADDMNMX R6, R8, R9, R6, PT ;  /* 0x0000000908067246 */ /* 0x000fce0003800106 */
.L_x_3739:
[----:B------:R-:W-:Y:S05]  /*14960*/  BSYNC B0 ;  /* 0x0000000000007941 */ /* 0x000fea0003800000 */
.L_x_3738:
[C---:B------:R-:W-:Y:S01]  /*14970*/  ISETP.GE.AND P1, PT, R55.reuse, 0x2, PT ;  /* 0x000000023700780c */ /* 0x040fe20003f26270 */
[----:B------:R-:W-:Y:S01]  /*14980*/  BSSY B0, `(.L_x_3743) ;  /* 0x0000062000007945 */ /* 0x000fe20003800000 */
[----:B------:R-:W-:Y:S02]  /*14990*/  ISETP.GE.AND P3, PT, R55, 0xa, PT ;  /* 0x0000000a3700780c */ /* 0x000fe40003f66270 */
        /* <DEDUP_REMOVED lines=10> */
[----:B------:R-:W-:Y:S02]  /*14a40*/  ISETP.GE.AND P3, PT, R55, 0x11, PT ;  /* 0x000000113700780c */ /* 0x000fe40003f66270 */
[----:B------:R-:W-:Y:S02]  /*14a50*/  FSEL R58, R58, -INF , !P1 ;  /* 0xff8000003a3a7808 */ /* 0x000fe40004800000 */
[C---:B------:R-:W-:Y:S02]  /*14a60*/  ISETP.LT.OR P2, PT, R6.reuse, 0x9, P2 ;  /* 0x000000090600780c */ /* 0x040fe40001741670 */
        /* <DEDUP_REMOVED lines=47> */
[----:B------:R-:W-:Y:S01]  /*14d60*/  ISETP.GE.AND P4, PT, R55, 0x39, PT ;  /* 0x000000393700780c */ /* 0x000fe20003f86270 */
[----:B------:R-:W0:Y:S03]  /*14d70*/  SHFL.IDX PT, R49, R48, 0x1, 0x1c1f ;  /* 0x003c1f0030317f89 */ /* 0x000e2600000e0000 */
[----:B------:R-:W-:-:S04]  /*14d80*/  ISETP.GT.AND P5, PT, R7, 0x38, !P4 ;  /* 0x000000380700780c */ /* 0x000fc800067a4270 */
[----:B------:R-:W-:-:S04]  /*14d90*/  ISETP.LT.OR P5, PT, R6, 0x39, P5 ;  /* 0x000000390600780c */ /* 0x000fc80002fa1670 */
[----:B------:R-:W-:Y:S02]  /*14da0*/  FSEL R15, R52, -INF , !P5 ;  /* 0xff800000340f7808 */ /* 0x000fe40006800000 */
[----:B------:R-:W-:-:S04]  /*14db0*/  ISETP.GE.AND P5, PT, R55, 0x1, PT ;  /* 0x000000013700780c */ /* 0x000fc80003fa6270 */
[----:B------:R-:W-:-:S04]  /*14dc0*/  ISETP.GT.AND P6, PT, R7, RZ, !P5 ;  /* 0x000000ff0700720c */ /* 0x000fc80006fc4270 */
[----:B------:R-:W-:-:S04]  /*14dd0*/  ISETP.LT.OR P6, PT, R6, 0x1, P6 ;  /* 0x000000010600780c */ /* 0x000fc800037c1670 */
[----:B-1----:R-:W-:Y:S02]  /*14de0*/  FSEL R47, R3, -INF , !P6 ;  /* 0xff800000032f7808 */ /* 0x002fe40007000000 */
        /* <DEDUP_REMOVED lines=19> */
.L_x_3746:
[----:B------:R-:W-:-:S13]  /*14f20*/  ISETP.NE.AND P6, PT, R9, 0x1, PT ;  /* 0x000000010900780c */ /* 0x000fda0003fc5270 */
[----:B------:R-:W-:-:S05]  /*14f30*/  @P6 IMAD.HI.U32 R10, R4, R10, RZ ;  /* 0x0000000a040a6227 */ /* 0x000fca00078e00ff */
[----:B------:R-:W-:-:S07]  /*14f40*/  @P6 SHF.R.U32.HI R4, RZ, R11, R10 ;  /* 0x0000000bff046219 */ /* 0x000fce000001160a */
.L_x_3747:
[----:B------:R-:W-:Y:S05]  /*14f50*/  BSYNC B1 ;  /* 0x0000000000017941 */ /* 0x000fea0003800000 */
.L_x_3745:
[----:B------:R-:W-:-:S04]  /*14f60*/  IMAD R5, R4, R9, -R51 ;  /* 0x0000000904057224 */ /* 0x000fc800078e0a33 */
[----:B------:R-:W-:-:S05]  /*14f70*/  IMAD R46, R46, -0x2, R5 ;  /* 0xfffffffe2e2e7824 */ /* 0x000fca00078e0205 */
[----:B------:R-:W-:Y:S02]  /*14f80*/  VIADDMNMX R6, R46, R9, R6, PT ;  /* 0x000000092e067246 */ /* 0x000fe40003800106 */
[----:B------:R-:W-:-:S07]  /*14f90*/  VIMNMX R7, R7, R46, !PT ;  /* 0x0000002e07077248 */ /* 0x000fce0007fe0100 */
.L_x_3744:
[----:B------:R-:W-:Y:S05]  /*14fa0*/  BSYNC B0 ;  /* 0x0000000000007941 */ /* 0x000fea0003800000 */
.L_x_3743:
[----:B------:R-:W-:Y:S02]  /*14fb0*/  ISETP.GT.AND P5, PT, R7, RZ, !P5 ;  /* 0x000000ff0700720c */ /* 0x000fe40006fa4270 */
[----:B------:R-:W-:Y:S02]  /*14fc0*/  ISETP.NE.AND P6, PT, R64, RZ, PT ;  /* 0x000000ff4000720c */ /* 0x000fe40003fc5270 */
[----:B------:R-:W-:-:S04]  /*14fd0*/  ISETP.LT.OR P5, PT, R6, 0x1, P5 ;  /* 0x000000010600780c */ /* 0x000fc80002fa1670 */
[----:B------:R-:W-:Y:S02]  /*14fe0*/  FSEL R10, R13, -INF , !P5 ;  /* 0xff8000000d0a7808 */ /* 0x000fe40006800000 */
[----:B------:R-:W-:Y:S02]  /*14ff0*/  ISETP.NE.AND P5, PT, R8, RZ, PT ;  /* 0x000000ff0800720c */ /* 0x000fe40003fa5270 */
[----:B------:R-:W2:Y:S02]  /*15000*/  LD.E.64 R8, desc[UR44][R16.64+0x200] ;  /* 0x0002002c10087980 */ /* 0x000ea4000c101b00 */
        /* <DEDUP_REMOVED lines=43> */
[----:B------:R-:W-:Y:S02]  /*152c0*/  ISETP.LT.OR P2, PT, R6, 0x31, P2 ;  /* 0x000000310600780c */ /* 0x000fe40001741670 */
[----:B------:R-:W-:Y:S02]  /*152d0*/  FSEL R36, R36, -INF , !P1 ;  /* 0xff80000024247808 */ /* 0x000fe40004800000 */
[----:B------:R-:W-:Y:S02]  /*152e0*/  ISETP.GT.AND P4, PT, R7, 0x38, !P4 ;  /* 0x000000380700780c */ /* 0x000fe40006784270 */
[----:B------:R-:W-:Y:S02]  /*152f0*/  ISETP.LT.OR P3, PT, R6, 0x32, P3 ;  /* 0x000000320600780c */ /* 0x000fe40001f61670 */
[----:B------:R-:W-:-:S02]  /*15300*/  FSEL R14, R14, -INF , !P2 ;  /* 0xff8000000e0e7808 */ /* 0x000fc40005000000 */
[----:B------:R-:W-:Y:S02]  /*15310*/  ISETP.GT.AND P1, PT, R7, 0x39, !P6 ;  /* 0x000000390700780c */ /* 0x000fe40007724270 */
[----:B------:R-:W-:Y:S02]  /*15320*/  ISETP.LT.OR P4, PT, R6, 0x39, P4 ;  /* 0x000000390600780c */ /* 0x000fe40002781670 */
[----:B------:R-:W-:Y:S01]  /*15330*/  FSEL R40, R40, -INF , !P3 ;  /* 0xff80000028287808 */ /* 0x000fe20005800000 */
[----:B------:R-:W-:Y:S01]  /*15340*/  UIADD3 UR4, UP0, UR37, 0x200, URZ ;  /* 0x0000020025047890 */ /* 0x000fe2000ff1e03f */
[----:B------:R-:W-:Y:S02]  /*15350*/  ISETP.LT.OR P1, PT, R6, 0x3a, P1 ;  /* 0x0000003a0600780c */ /* 0x000fe40000f21670 */
[----:B------:R-:W-:Y:S01]  /*15360*/  FSEL R44, R44, -INF , !P4 ;  /* 0xff8000002c2c7808 */ /* 0x000fe20006000000 */
[----:B------:R-:W-:Y:S02]  /*15370*/  ULOP3.LUT UR4, UR4, 0x4, URZ, 0xfc, !UPT ;  /* 0x0000000404047892 */ /* 0x000fe4000f8efc3f */
[----:B------:R-:W-:Y:S01]  /*15380*/  UIADD3.X UR5, URZ, UR36, URZ, UP0, !UPT ;  /* 0x000000243f057290 */ /* 0x000fe200087fe43f */
[----:B------:R-:W-:-:S02]  /*15390*/  FSEL R45, R45, -INF , !P1 ;  /* 0xff8000002d2d7808 */ /* 0x000fc40004800000 */
        /* <DEDUP_REMOVED lines=33> */
[----:B------:R-:W-:Y:S01]  /*155b0*/  FMNMX.FTZ R6, R44, R5, !PT ;  /* 0x000000052c067209 */ /* 0x000fe20007810000 */
[----:B------:R-:W-:Y:S02]  /*155c0*/  IMAD.U32 R4, RZ, RZ, UR4 ;  /* 0x00000004ff047e24 */ /* 0x000fe4000f8e00ff */
[----:B------:R-:W-:Y:S01]  /*155d0*/  IMAD.U32 R5, RZ, RZ, UR5 ;  /* 0x00000005ff057e24 */ /* 0x000fe2000f8e00ff */
        /* <DEDUP_REMOVED lines=43> */
.L_x_3749:
[----:B------:R-:W-:Y:S05]  /*15890*/  BSYNC B0 ;  /* 0x0000000000007941 */ /* 0x000fea0003800000 */
.L_x_3748:
        /* <DEDUP_REMOVED lines=19> */
[----:B------:R-:W-:Y:S01]  /*159d0*/  FSEL R3, R4, RZ, P1 ;  /* 0x000000ff04037208 */ /* 0x000fe20000800000 */
[-CC-:B------:R-:W-:Y:S01]  /*159e0*/  FFMA.FTZ R168, R47, R2.reuse, -R6.reuse ;  /* 0x000000022fa87223 */ /* 0x180fe20000010806 */
[-CC-:B------:R-:W-:Y:S01]  /*159f0*/  FFMA.FTZ R7, R20, R2.reuse, -R6.reuse ;  /* 0x0000000214077223 */ /* 0x180fe20000010806 */
[-CC-:B------:R-:W-:Y:S01]  /*15a00*/  FFMA.FTZ R170, R21, R2.reuse, -R6.reuse ;  /* 0x0000000215aa7223 */ /* 0x180fe20000010806 */
[-CC-:B0-----:R-:W-:Y:S01]  /*15a10*/  FFMA.FTZ R9, R58, R2.reuse, -R6.reuse ;  /* 0x000000023a097223 */ /* 0x181fe20000010806 */
[-CC-:B------:R-:W-:Y:S01]  /*15a20*/  FFMA.FTZ R10, R10, R2.reuse, -R3.reuse ;  /* 0x000000020a0a7223 */ /* 0x180fe20000010803 */
[-CC-:B------:R-:W-:Y:S01]  /*15a30*/  FFMA.FTZ R18, R18, R2.reuse, -R3.reuse ;  /* 0x0000000212127223 */ /* 0x180fe20000010803 */
[----:B------:R-:W5:Y:S01]  /*15a40*/  MUFU.EX2 R168, R168 ;  /* 0x000000a800a87308 */ /* 0x000f620000000800 */
[-CC-:B------:R-:W-:Y:S01]  /*15a50*/  FFMA.FTZ R24, R24, R2.reuse, -R3.reuse ;  /* 0x0000000218187223 */ /* 0x180fe20000010803 */
[-CC-:B------:R-:W-:Y:S01]  /*15a60*/  FFMA.FTZ R25, R25, R2.reuse, -R3.reuse ;  /* 0x0000000219197223 */ /* 0x180fe20000010803 */
[-CC-:B------:R-:W-:Y:S01]  /*15a70*/  FFMA.FTZ R172, R32, R2.reuse, -R6.reuse ;  /* 0x0000000220ac7223 */ /* 0x180fe20000010806 */
[-CC-:B------:R-:W-:Y:S01]  /*15a80*/  FFMA.FTZ R26, R26, R2.reuse, -R3.reuse ;  /* 0x000000021a1a7223 */ /* 0x180fe20000010803 */
[-CC-:B------:R-:W-:Y:S01]  /*15a90*/  FFMA.FTZ R21, R33, R2.reuse, -R6.reuse ;  /* 0x0000000221157223 */ /* 0x180fe20000010806 */
[-C--:B------:R-:W-:Y:S01]  /*15aa0*/  FFMA.FTZ R27, R27, R2.reuse, -R3 ;  /* 0x000000021b1b7223 */ /* 0x080fe20000010803 */
        /* <DEDUP_REMOVED lines=10> */
[----:B-----5:R-:W-:Y:S01]  /*15b50*/  FADD.FTZ R4, R168, R51 ;  /* 0x00000033a8047221 */ /* 0x020fe20000010000 */
[-CC-:B------:R-:W-:Y:S01]  /*15b60*/  FFMA.FTZ R28, R28, R2.reuse, -R3.reuse ;  /* 0x000000021c1c7223 */ /* 0x180fe20000010803 */
[-CC-:B------:R-:W-:Y:S01]  /*15b70*/  FFMA.FTZ R29, R29, R2.reuse, -R3.reuse ;  /* 0x000000021d1d7223 */ /* 0x180fe20000010803 */
[-CC-:B------:R-:W-:Y:S01]  /*15b80*/  FFMA.FTZ R30, R30, R2.reuse, -R3.reuse ;  /* 0x000000021e1e7223 */ /* 0x180fe20000010803 */
[-CC-:B------:R-:W-:Y:S01]  /*15b90*/  FFMA.FTZ R31, R31, R2.reuse, -R3.reuse ;  /* 0x000000021f1f7223 */ /* 0x180fe20000010803 */
[-CC-:B------:R-:W-:Y:S01]  /*15ba0*/  FFMA.FTZ R34, R34, R2.reuse, -R3.reuse ;  /* 0x0000000222227223 */ /* 0x180fe20000010803 */
[-C--:B------:R-:W-:Y:S01]  /*15bb0*/  FFMA.FTZ R36, R36, R2.reuse, -R3 ;  /* 0x0000000224247223 */ /* 0x080fe20000010803 */
[----:B------:R-:W2:Y:S01]  /*15bc0*/  MUFU.EX2 R169, R18 ;  /* 0x0000001200a97308 */ /* 0x000ea20000000800 */
[----:B0-----:R-:W-:Y:S01]  /*15bd0*/  FADD.FTZ R6, R10, R53 ;  /* 0x000000350a067221 */ /* 0x001fe20000010000 */
[-CC-:B------:R-:W-:Y:S01]  /*15be0*/  FFMA.FTZ R14, R14, R2.reuse, -R3.reuse ;  /* 0x000000020e0e7223 */ /* 0x180fe20000010803 */
[-CC-:B------:R-:W-:Y:S01]  /*15bf0*/  FFMA.FTZ R40, R40, R2.reuse, -R3.reuse ;  /* 0x0000000228287223 */ /* 0x180fe20000010803 */
[-CC-:B------:R-:W-:Y:S01]  /*15c00*/  FFMA.FTZ R44, R44, R2.reuse, -R3.reuse ;  /* 0x000000022c2c7223 */ /* 0x180fe20000010803 */
[----:B------:R-:W-:-:S03]  /*15c10*/  FFMA.FTZ R2, R45, R2, -R3 ;  /* 0x000000022d027223 */ /* 0x000fc60000010803 */
        /* <DEDUP_REMOVED lines=55> */
[----:B-1----:R-:W-:Y:S01]  /*15f90*/  FADD.FTZ R6, R44, R5 ;  /* 0x000000052c067221 */ /* 0x002fe20000010000 */
[----:B--2---:R-:W-:-:S05]  /*15fa0*/  FADD.FTZ R39, R15, R4 ;  /* 0x000000040f277221 */ /* 0x004fca0000010000 */
[----:B------:R-:W-:Y:S01]  /*15fb0*/  ST.E desc[UR44][R16.64+0x210], R39 ;  /* 0x0002102710007985 */ /* 0x000fe2000c10192c */
[----:B0-----:R-:W-:-:S05]  /*15fc0*/  FADD.FTZ R41, R183, R6 ;  /* 0x00000006b7297221 */ /* 0x001fca0000010000 */
        /* <DEDUP_REMOVED lines=22> */
[----:B------:R-:W-:Y:S01]  /*16130*/  STSM.16.M88.4 [R18], R168 ;  /* 0x000000a812007844 */ /* 0x000fe20000000200 */
[--C-:B---3--:R-:W-:Y:S02]  /*16140*/  IMAD R5, R3, 0x2, R18.reuse ;  /* 0x0000000203057824 */ /* 0x108fe400078e0212 */
[C---:B------:R-:W-:Y:S02]  /*16150*/  IMAD R4, R2.reuse, 0x2, R18 ;  /* 0x0000000202047824 */ /* 0x040fe400078e0212 */
[----:B------:R-:W-:-:S03]  /*16160*/  IMAD R6, R2, 0x2, R5 ;  /* 0x0000000202067824 */ /* 0x000fc600078e0205 */
[----:B------:R0:W-:Y:S04]  /*16170*/  STSM.16.M88.4 [R4], R172 ;  /* 0x000000ac04007844 */ /* 0x0001e80000000200 */
[----:B------:R1:W-:Y:S04]  /*16180*/  STSM.16.M88.4 [R5], R176 ;  /* 0x000000b005007844 */ /* 0x0003e80000000200 */
[----:B------:R2:W-:Y:S04]  /*16190*/  STSM.16.M88.4 [R6], R180 ;  /* 0x000000b406007844 */ /* 0x0005e80000000200 */
[----:B------:R-:W3:Y:S01]  /*161a0*/  LD.E R8, desc[UR44][R16.64+0x230] ;  /* 0x0002302c10087980 */ /* 0x000ee2000c101900 */
[----:B------:R-:W-:-:S04]  /*161b0*/  UIADD3 UR4, UP0, UR37, 0x230, URZ ;  /* 0x0000023025047890 */ /* 0x000fc8000ff1e03f */
[----:B------:R-:W-:Y:S02]  /*161c0*/  ULOP3.LUT UR5, UR4, 0x4, URZ, 0xfc, !UPT ;  /* 0x0000000404057892 */ /* 0x000fe4000f8efc3f */
[----:B------:R-:W-:-:S04]  /*161d0*/  UIADD3.X UR6, URZ, UR36, URZ, UP0, !UPT ;  /* 0x000000243f067290 */ /* 0x000fc800087fe43f */
[----:B------:R-:W-:Y:S02]  /*161e0*/  IMAD.U32 R2, RZ, RZ, UR5 ;  /* 0x00000005ff027e24 */ /* 0x000fe4000f8e00ff */
[----:B------:R-:W-:Y:S02]  /*161f0*/  IMAD.U32 R3, RZ, RZ, UR6 ;  /* 0x00000006ff037e24 */ /* 0x000fe4000f8e00ff */
[----:B---3--:R-:W-:-:S05]  /*16200*/  FMUL.FTZ R7, R13, R8 ;  /* 0x000000080d077220 */ /* 0x008fca0000410000 */
[----:B------:R-:W-:Y:S04]  /*16210*/  ST.E desc[UR44][R16.64+0x230], R7 ;  /* 0x0002300710007985 */ /* 0x000fe8000c10192c */
[----:B0-----:R-:W1:Y:S02]  /*16220*/  LD.E R4, desc[UR44][R2.64] ;  /* 0x0000002c02047980 */ /* 0x001e64000c101900 */
[----:B-1----:R-:W-:-:S05]  /*16230*/  FMUL.FTZ R5, R13, R4 ;  /* 0x000000040d057220 */ /* 0x002fca0000410000 */
[----:B------:R0:W-:Y:S04]  /*16240*/  ST.E desc[UR44][R2.64], R5 ;  /* 0x0000000502007985 */ /* 0x0001e8000c10192c */
        /* <DEDUP_REMOVED lines=60> */
[----:B--2---:R-:W2:Y:S04]  /*16610*/  LD.E R6, desc[UR44][R16.64+0x414] ;  /* 0x0004142c10067980 */ /* 0x004ea8000c101900 */
[----:B------:R-:W2:Y:S01]  /*16620*/  LD.E R8, desc[UR44][R16.64+0x420] ;  /* 0x0004202c10087980 */ /* 0x000ea2000c101900 */
[----:B------:R-:W-:Y:S01]  /*16630*/  ULOP3.LUT UR5, UR4, 0x8, URZ, 0xfc, !UPT ;  /* 0x0000000804057892 */ /* 0x000fe2000f8efc3f */
[C---:B0-----:R-:W-:Y:S01]  /*16640*/  FMUL.FTZ R5, R13.reuse, R66 ;  /* 0x000000420d057220 */ /* 0x041fe20000410000 */
[----:B---3--:R-:W-:-:S04]  /*16650*/  FMUL.FTZ R27, R13, R132 ;  /* 0x000000840d1b7220 */ /* 0x008fc80000410000 */
[----:B------:R0:W-:Y:S01]  /*16660*/  ST.E desc[UR44][R16.64+0x240], R5 ;  /* 0x0002400510007985 */ /* 0x0001e2000c10192c */
[C---:B----4-:R-:W-:Y:S01]  /*16670*/  FMUL.FTZ R7, R13.reuse, R68 ;  /* 0x000000440d077220 */ /* 0x050fe20000410000 */
[C---:B-----5:R-:W-:Y:S01]  /*16680*/  FMUL.FTZ R9, R13.reuse, R70 ;  /* 0x000000460d097220 */ /* 0x060fe20000410000 */
[C---:B------:R-:W-:Y:S01]  /*16690*/  FMUL.FTZ R15, R13.reuse, R72 ;  /* 0x000000480d0f7220 */ /* 0x040fe20000410000 */
[C---:B------:R-:W-:Y:S01]  /*166a0*/  FMUL.FTZ R19, R13.reuse, R74 ;  /* 0x0000004a0d137220 */ /* 0x040fe20000410000 */
[----:B------:R-:W-:Y:S01]  /*166b0*/  ST.E desc[UR44][R16.64+0x424], R27 ;  /* 0x0004241b10007985 */ /* 0x000fe2000c10192c */
[----:B0-----:R-:W-:-:S03]  /*166c0*/  FMUL.FTZ R5, R13, R80 ;  /* 0x000000500d057220 */ /* 0x001fc60000410000 */
[----:B------:R0:W-:Y:S01]  /*166d0*/  ST.E desc[UR44][R16.64+0x244], R7 ;  /* 0x0002440710007985 */ /* 0x0001e2000c10192c */
[----:B------:R-:W-:-:S03]  /*166e0*/  FMUL.FTZ R21, R13, R76 ;  /* 0x0000004c0d157220 */ /* 0x000fc60000410000 */
[----:B------:R1:W-:Y:S01]  /*166f0*/  ST.E desc[UR44][R16.64+0x250], R9 ;  /* 0x0002500910007985 */ /* 0x0003e2000c10192c */
[----:B------:R-:W-:-:S03]  /*16700*/  FMUL.FTZ R25, R13, R78 ;  /* 0x0000004e0d197220 */ /* 0x000fc60000410000 */
[----:B------:R3:W-:Y:S04]  /*16710*/  ST.E desc[UR44][R16.64+0x254], R15 ;  /* 0x0002540f10007985 */ /* 0x0007e8000c10192c */
[----:B------:R4:W-:Y:S01]  /*16720*/  ST.E desc[UR44][R16.64+0x260], R19 ;  /* 0x0002601310007985 */ /* 0x0009e2000c10192c */
[C---:B0-----:R-:W-:Y:S01]  /*16730*/  FMUL.FTZ R7, R13.reuse, R82 ;  /* 0x000000520d077220 */ /* 0x041fe20000410000 */
[C---:B------:R-:W-:Y:S02]  /*16740*/  FMUL.FTZ R27, R13.reuse, R84 ;  /* 0x000000540d1b7220 */ /* 0x040fe40000410000 */
[----:B------:R0:W-:Y:S01]  /*16750*/  ST.E desc[UR44][R16.64+0x274], R5 ;  /* 0x0002740510007985 */ /* 0x0001e2000c10192c */
[C---:B------:R-:W-:Y:S01]  /*16760*/  FMUL.FTZ R29, R13.reuse, R86 ;  /* 0x000000560d1d7220 */ /* 0x040fe20000410000 */
[C---:B-1----:R-:W-:Y:S01]  /*16770*/  FMUL.FTZ R9, R13.reuse, R88 ;  /* 0x000000580d097220 */ /* 0x042fe20000410000 */
[C---:B---3--:R-:W-:Y:S01]  /*16780*/  FMUL.FTZ R15, R13.reuse, R90 ;  /* 0x0000005a0d0f7220 */ /* 0x048fe20000410000 */
[C---:B----4-:R-:W-:Y:S01]  /*16790*/  FMUL.FTZ R19, R13.reuse, R92 ;  /* 0x0000005c0d137220 */ /* 0x050fe20000410000 */
[----:B------:R1:W-:Y:S01]  /*167a0*/  ST.E desc[UR44][R16.64+0x264], R21 ;  /* 0x0002641510007985 */ /* 0x0003e2000c10192c */
[----:B0-----:R-:W-:-:S03]  /*167b0*/  FMUL.FTZ R5, R13, R98 ;  /* 0x000000620d057220 */ /* 0x001fc60000410000 */
[----:B------:R0:W-:Y:S04]  /*167c0*/  ST.E desc[UR44][R16.64+0x270], R25 ;  /* 0x0002701910007985 */ /* 0x0001e8000c10192c */
[----:B------:R3:W-:Y:S04]  /*167d0*/  ST.E desc[UR44][R16.64+0x280], R7 ;  /* 0x0002800710007985 */ /* 0x0007e8000c10192c */
[----:B------:R4:W-:Y:S01]  /*167e0*/  ST.E desc[UR44][R16.64+0x284], R27 ;  /* 0x0002841b10007985 */ /* 0x0009e2000c10192c */
[----:B-1----:R-:W-:-:S03]  /*167f0*/  FMUL.FTZ R21, R13, R94 ;  /* 0x0000005e0d157220 */ /* 0x002fc60000410000 */
[----:B------:R1:W-:Y:S01]  /*16800*/  ST.E desc[UR44][R16.64+0x290], R29 ;  /* 0x0002901d10007985 */ /* 0x0003e2000c10192c */
[----:B0-----:R-:W-:-:S03]  /*16810*/  FMUL.FTZ R25, R13, R96 ;  /* 0x000000600d197220 */ /* 0x001fc60000410000 */
[----:B------:R0:W-:Y:S01]  /*16820*/  ST.E desc[UR44][R16.64+0x294], R9 ;  /* 0x0002940910007985 */ /* 0x0001e2000c10192c */
[----:B---3--:R-:W-:-:S03]  /*16830*/  FMUL.FTZ R7, R13, R100 ;  /* 0x000000640d077220 */ /* 0x008fc60000410000 */
[----:B------:R3:W-:Y:S01]  /*16840*/  ST.E desc[UR44][R16.64+0x2a0], R15 ;  /* 0x0002a00f10007985 */ /* 0x0007e2000c10192c */
[----:B----4-:R-:W-:-:S03]  /*16850*/  FMUL.FTZ R27, R13, R104 ;  /* 0x000000680d1b7220 */ /* 0x010fc60000410000 */
[----:B------:R4:W-:Y:S01]  /*16860*/  ST.E desc[UR44][R16.64+0x2a4], R19 ;  /* 0x0002a41310007985 */ /* 0x0009e2000c10192c */
[C---:B-1----:R-:W-:Y:S01]  /*16870*/  FMUL.FTZ R29, R13.reuse, R106 ;  /* 0x0000006a0d1d7220 */ /* 0x042fe20000410000 */
[C---:B0-----:R-:W-:Y:S02]  /*16880*/  FMUL.FTZ R9, R13.reuse, R102 ;  /* 0x000000660d097220 */ /* 0x041fe40000410000 */
[----:B------:R0:W-:Y:S01]  /*16890*/  ST.E desc[UR44][R16.64+0x2c0], R5 ;  /* 0x0002c00510007985 */ /* 0x0001e2000c10192c */
[C---:B---3--:R-:W-:Y:S01]  /*168a0*/  FMUL.FTZ R15, R13.reuse, R108 ;  /* 0x0000006c0d0f7220 */ /* 0x048fe20000410000 */
[C---:B----4-:R-:W-:Y:S02]  /*168b0*/  FMUL.FTZ R19, R13.reuse, R110 ;  /* 0x0000006e0d137220 */ /* 0x050fe40000410000 */
        /* <DEDUP_REMOVED lines=9> */
[----:B---3--:R-:W-:-:S03]  /*16950*/  FMUL.FTZ R7, R13, R118 ;  /* 0x000000760d077220 */ /* 0x008fc60000410000 */
[----:B------:R3:W-:Y:S01]  /*16960*/  ST.E desc[UR44][R16.64+0x2e4], R15 ;  /* 0x0002e40f10007985 */ /* 0x0007e2000c10192c */
[----:B-1----:R-:W-:-:S03]  /*16970*/  FMUL.FTZ R9, R13, R120 ;  /* 0x000000780d097220 */ /* 0x002fc60000410000 */
[----:B------:R1:W-:Y:S01]  /*16980*/  ST.E desc[UR44][R16.64+0x2f0], R19 ;  /* 0x0002f01310007985 */ /* 0x0003e2000c10192c */
[C---:B----4-:R-:W-:Y:S01]  /*16990*/  FMUL.FTZ R27, R13.reuse, R124 ;  /* 0x0000007c0d1b7220 */ /* 0x050fe20000410000 */
[C---:B0-----:R-:W-:Y:S02]  /*169a0*/  FMUL.FTZ R29, R13.reuse, R126 ;  /* 0x0000007e0d1d7220 */ /* 0x041fe40000410000 */
[----:B------:R0:W-:Y:S01]  /*169b0*/  ST.E desc[UR44][R16.64+0x2f4], R5 ;  /* 0x0002f40510007985 */ /* 0x0001e2000c10192c */
[C---:B---3--:R-:W-:Y:S01]  /*169c0*/  FMUL.FTZ R15, R13.reuse, R122 ;  /* 0x0000007a0d0f7220 */ /* 0x048fe20000410000 */
[C---:B-1----:R-:W-:Y:S02]  /*169d0*/  FMUL.FTZ R19, R13.reuse, R128 ;  /* 0x000000800d137220 */ /* 0x042fe40000410000 */
        /* <DEDUP_REMOVED lines=48> */
[----:B-1----:R-:W-:-:S03]  /*16ce0*/  FMUL.FTZ R25, R13, R20 ;  /* 0x000000140d197220 */ /* 0x002fc60000410000 */
[----:B------:R1:W-:Y:S01]  /*16cf0*/  ST.E desc[UR44][R16.64+0x3d0], R29 ;  /* 0x0003d01d10007985 */ /* 0x0003e2000c10192c */
[C---:B--2---:R-:W-:Y:S01]  /*16d00*/  FMUL.FTZ R15, R13.reuse, R26 ;  /* 0x0000001a0d0f7220 */ /* 0x044fe20000410000 */
[C---:B0-----:R-:W-:Y:S02]  /*16d10*/  FMUL.FTZ R19, R13.reuse, R24 ;  /* 0x000000180d137220 */ /* 0x041fe40000410000 */
[----:B------:R0:W-:Y:S01]  /*16d20*/  ST.E desc[UR44][R16.64+0x3c0], R5 ;  /* 0x0003c00510007985 */ /* 0x0001e2000c10192c */
[C---:B---3--:R-:W-:Y:S01]  /*16d30*/  FMUL.FTZ R27, R13.reuse, R10 ;  /* 0x0000000a0d1b7220 */ /* 0x048fe20000410000 */
[C---:B-1----:R-:W-:Y:S01]  /*16d40*/  FMUL.FTZ R29, R13.reuse, R4 ;  /* 0x000000040d1d7220 */ /* 0x042fe20000410000 */
[----:B------:R-:W-:Y:S01]  /*16d50*/  FMUL.FTZ R13, R13, R8 ;  /* 0x000000080d0d7220 */ /* 0x000fe20000410000 */
[----:B------:R-:W-:Y:S02]  /*16d60*/  IMAD.U32 R4, RZ, RZ, UR5 ;  /* 0x00000005ff047e24 */ /* 0x000fe4000f8e00ff */
[----:B0-----:R-:W-:Y:S01]  /*16d70*/  IMAD.U32 R5, RZ, RZ, UR6 ;  /* 0x00000006ff057e24 */ /* 0x001fe2000f8e00ff */
        /* <DEDUP_REMOVED lines=10> */
[----:B------:R-:W1:Y:S01]  /*16e20*/  LD.E R8, desc[UR44][R4.64] ;  /* 0x0000002c04087980 */ /* 0x000e62000c101900 */
[----:B------:R-:W-:Y:S01]  /*16e30*/  ULOP3.LUT UR4, UR4, 0xc, URZ, 0xfc, !UPT ;  /* 0x0000000c04047892 */ /* 0x000fe2000f8efc3f */
[----:B0-----:R-:W-:-:S05]  /*16e40*/  IMAD.U32 R7, RZ, RZ, UR6 ;  /* 0x00000006ff077e24 */ /* 0x001fca000f8e00ff */
[----:B------:R-:W-:Y:S02]  /*16e50*/  IMAD.U32 R6, RZ, RZ, UR4 ;  /* 0x00000004ff067e24 */ /* 0x000fe4000f8e00ff */
[----:B-1----:R-:W-:-:S05]  /*16e60*/  FMUL.FTZ R9, R11, R8 ;  /* 0x000000080b097220 */ /* 0x002fca0000410000 */
[----:B------:R-:W-:Y:S04]  /*16e70*/  ST.E desc[UR44][R4.64], R9 ;  /* 0x0000000904007985 */ /* 0x000fe8000c10192c */
[----:B------:R-:W2:Y:S02]  /*16e80*/  LD.E R8, desc[UR44][R6.64] ;  /* 0x0000002c06087980 */ /* 0x000ea4000c101900 */
[----:B--2---:R-:W-:-:S05]  /*16e90*/  FMUL.FTZ R15, R11, R8 ;  /* 0x000000080b0f7220 */ /* 0x004fca0000410000 */
[----:B------:R0:W-:Y:S04]  /*16ea0*/  ST.E desc[UR44][R6.64], R15 ;  /* 0x0000000f06007985 */ /* 0x0001e8000c10192c */
        /* <DEDUP_REMOVED lines=62> */
[----:B0-----:R-:W5:Y:S01]  /*17290*/  LD.E R15, desc[UR44][R16.64+0x230] ;  /* 0x0002302c100f7980 */ /* 0x001f62000c101900 */
[C---:B--2---:R-:W-:Y:S01]  /*172a0*/  FMUL.FTZ R29, R11.reuse, R136 ;  /* 0x000000880b1d7220 */ /* 0x044fe20000410000 */
[----:B---3--:R-:W-:-:S04]  /*172b0*/  FMUL.FTZ R9, R11, R78 ;  /* 0x0000004e0b097220 */ /* 0x008fc80000410000 */
[----:B------:R0:W-:Y:S01]  /*172c0*/  ST.E desc[UR44][R16.64+0x42c], R29 ;  /* 0x00042c1d10007985 */ /* 0x0001e2000c10192c */
[C---:B----4-:R-:W-:Y:S01]  /*172d0*/  FMUL.FTZ R13, R11.reuse, R80 ;  /* 0x000000500b0d7220 */ /* 0x050fe20000410000 */
[C---:B-----5:R-:W-:Y:S01]  /*172e0*/  FMUL.FTZ R19, R11.reuse, R82 ;  /* 0x000000520b137220 */ /* 0x060fe20000410000 */
[C---:B------:R-:W-:Y:S01]  /*172f0*/  FMUL.FTZ R21, R11.reuse, R84 ;  /* 0x000000540b157220 */ /* 0x040fe20000410000 */
        /* <DEDUP_REMOVED lines=104> */
[C---:B---3--:R-:W-:Y:S02]  /*17980*/  FMUL.FTZ R31, R11.reuse, R8 ;  /* 0x000000080b1f7220 */ /* 0x048fe40000410000 */
[----:B------:R-:W-:Y:S01]  /*17990*/  ST.E desc[UR44][R16.64+0x230], R15 ;  /* 0x0002300f10007985 */ /* 0x000fe2000c10192c */
[----:B0-----:R-:W-:-:S03]  /*179a0*/  FMUL.FTZ R33, R11, R18 ;  /* 0x000000120b217220 */ /* 0x001fc60000410000 */
[----:B------:R-:W2:Y:S01]  /*179b0*/  LD.E R10, desc[UR44][R16.64+0x1e8] ;  /* 0x0001e82c100a7980 */ /* 0x000ea2000c101900 */
[----:B-1----:R-:W-:-:S03]  /*179c0*/  FMUL.FTZ R35, R11, R14 ;  /* 0x0000000e0b237220 */ /* 0x002fc60000410000 */
        /* <DEDUP_REMOVED lines=11> */
[----:B0-----:R-:W4:Y:S04]  /*17a80*/  LD.E R21, desc[UR44][R2.64] ;  /* 0x0000002c02157980 */ /* 0x001f28000c101900 */
[----:B------:R-:W2:Y:S04]  /*17a90*/  LD.E.64 R8, desc[UR44][R16.64+0xa8] ;  /* 0x0000a82c10087980 */ /* 0x000ea8000c101b00 */
[----:B----4-:R0:W-:Y:S04]  /*17aa0*/  ST.E desc[UR44][R2.64], R21 ;  /* 0x0000001502007985 */ /* 0x0101e8000c10192c */
[----:B-1----:R-:W4:Y:S04]  /*17ab0*/  LD.E R25, desc[UR44][R4.64] ;  /* 0x0000002c04197980 */ /* 0x002f28000c101900 */
[----:B----4-:R1:W-:Y:S04]  /*17ac0*/  ST.E desc[UR44][R4.64], R25 ;  /* 0x0000001904007985 */ /* 0x0103e8000c10192c */
[----:B---3--:R-:W3:Y:S04]  /*17ad0*/  LD.E R27, desc[UR44][R6.64] ;  /* 0x0000002c061b7980 */ /* 0x008ee8000c101900 */
[----:B---3--:R3:W-:Y:S04]  /*17ae0*/  ST.E desc[UR44][R6.64], R27 ;  /* 0x0000001b06007985 */ /* 0x0087e8000c10192c */
[----:B------:R-:W4:Y:S04]  /*17af0*/  LD.E R11, desc[UR44][R16.64+0x240] ;  /* 0x0002402c100b7980 */ /* 0x000f28000c101900 */
[----:B------:R-:W5:Y:S04]  /*17b00*/  LD.E R13, desc[UR44][R16.64+0x244] ;  /* 0x0002442c100d7980 */ /* 0x000f68000c101900 */
[----:B------:R-:W2:Y:S04]  /*17b10*/  LD.E R14, desc[UR44][R16.64+0x248] ;  /* 0x0002482c100e7980 */ /* 0x000ea8000c101900 */
[----:B------:R-:W2:Y:S04]  /*17b20*/  LD.E R15, desc[UR44][R16.64+0x24c] ;  /* 0x00024c2c100f7980 */ /* 0x000ea8000c101900 */
[----:B------:R-:W2:Y:S04]  /*17b30*/  LD.E R18, desc[UR44][R16.64+0x250] ;  /* 0x0002502c10127980 */ /* 0x000ea8000c101900 */
[----:B------:R-:W2:Y:S04]  /*17b40*/  LD.E R19, desc[UR44][R16.64+0x254] ;  /* 0x0002542c10137980 */ /* 0x000ea8000c101900 */
[----:B------:R-:W2:Y:S04]  /*17b50*/  LD.E R20, desc[UR44][R16.64+0x258] ;  /* 0x0002582c10147980 */ /* 0x000ea8000c101900 */
[----:B0-----:R-:W2:Y:S04]  /*17b60*/  LD.E R21, desc[UR44][R16.64+0x25c] ;  /* 0x00025c2c10157980 */ /* 0x001ea8000c101900 */
[----:B------:R-:W2:Y:S04]  /*17b70*/  LD.E R24, desc[UR44][R16.64+0x260] ;  /* 0x0002602c10187980 */ /* 0x000ea8000c101900 */
[----:B-1----:R-:W2:Y:S04]  /*17b80*/  LD.E R25, desc[UR44][R16.64+0x264] ;  /* 0x0002642c10197980 */ /* 0x002ea8000c101900 */
[----:B------:R-:W2:Y:S04]  /*17b90*/  LD.E R26, desc[UR44][R16.64+0x268] ;  /* 0x0002682c101a7980 */ /* 0x000ea8000c101900 */
        /* <DEDUP_REMOVED lines=113> */
[----:B----4-:R-:W-:Y:S04]  /*182b0*/  ST.E desc[UR44][R16.64+0x240], R11 ;  /* 0x0002400b10007985 */ /* 0x010fe8000c10192c */
[----:B-----5:R-:W-:Y:S04]  /*182c0*/  ST.E desc[UR44][R16.64+0x244], R13 ;  /* 0x0002440d10007985 */ /* 0x020fe8000c10192c */
[----:B--2---:R-:W-:Y:S04]  /*182d0*/  ST.E desc[UR44][R16.64+0x248], R14 ;  /* 0x0002480e10007985 */ /* 0x004fe8000c10192c */
        /* <DEDUP_REMOVED lines=8> */
[----:B---3--:R-:W-:Y:S04]  /*18360*/  ST.E desc[UR44][R16.64+0x26c], R27 ;  /* 0x00026c1b10007985 */ /* 0x008fe8000c10192c */
        /* <DEDUP_REMOVED lines=651> */
[----:B------:R-:W-:Y:S04]  /*1ac20*/  ST.E desc[UR44][R2.64], R25 ;  /* 0x0000001902007985 */ /* 0x000fe8000c10192c */
        /* <DEDUP_REMOVED lines=130> */
[----:B------:R-:W2:Y:S04]  /*1b450*/  LD.E R11, desc[UR44][R4.64] ;  /* 0x0000002c040b7980 */ /* 0x000ea8000c101900 */
[----:B--2---:R1:W-:Y:S04]  /*1b460*/  ST.E desc[UR44][R4.64], R11 ;  /* 0x0000000b04007985 */ /* 0x0043e8000c10192c */
[----:B------:R-:W2:Y:S04]  /*1b470*/  LD.E R13, desc[UR44][R6.64] ;  /* 0x0000002c060d7980 */ /* 0x000ea8000c101900 */
[----:B--2---:R2:W-:Y:S04]  /*1b480*/  ST.E desc[UR44][R6.64], R13 ;  /* 0x0000000d06007985 */ /* 0x0045e8000c10192c */
[----:B0-----:R-:W3:Y:S04]  /*1b490*/  LD.E R2, desc[UR44][R16.64+0x240] ;  /* 0x0002402c10027980 */ /* 0x001ee8000c101900 */
[----:B------:R-:W4:Y:S04]  /*1b4a0*/  LD.E R3, desc[UR44][R16.64+0x244] ;  /* 0x0002442c10037980 */ /* 0x000f28000c101900 */
        /* <DEDUP_REMOVED lines=122> */
[----:B---3--:R0:W-:Y:S04]  /*1bc50*/  ST.E desc[UR44][R16.64+0x240], R2 ;  /* 0x0002400210007985 */ /* 0x0081e8000c10192c */
[----:B----4-:R0:W-:Y:S04]  /*1bc60*/  ST.E desc[UR44][R16.64+0x244], R3 ;  /* 0x0002440310007985 */ /* 0x0101e8000c10192c */
[----:B-----5:R0:W-:Y:S04]  /*1bc70*/  ST.E desc[UR44][R16.64+0x248], R4 ;  /* 0x0002480410007985 */ /* 0x0201e8000c10192c */
        /* <DEDUP_REMOVED lines=137> */
.L_x_3751:
[----:B------:R-:W-:Y:S05]  /*1c510*/  BSYNC B0 ;  /* 0x0000000000007941 */ /* 0x000fea0003800000 */
.L_x_3750:
[C---:B------:R-:W-:Y:S01]  /*1c520*/  ISETP.GT.AND P0, PT, R0.reuse, R12, PT ;  /* 0x0000000c0000720c */ /* 0x040fe20003f04270 */
[----:B------:R-:W-:-:S12]  /*1c530*/  VIADD R0, R0, 0xffffffff ;  /* 0xffffffff00007836 */ /* 0x000fd80000000000 */
[----:B------:R-:W-:Y:S05]  /*1c540*/  @P0 BRA `(.L_x_3752) ;  /* 0xffffff5800380947 */ /* 0x000fea000383ffff */
[----:B0-----:R-:W2:Y:S02]  /*1c550*/  LDL R6, [R1+0x70] ;  /* 0x0000700001067983 */ /* 0x001ea40000100800 */
[----:B--2---:R-:W-:-:S07]  /*1c560*/  IMAD.SHL.U32 R6, R6, 0x40, RZ ;  /* 0x0000004006067824 */ /* 0x004fce00078e00ff */
.L_x_3723:
[----:B------:R-:W0:Y:S01]  /*1c570*/  LDC R2, c[0x0][0x448] ;  /* 0x00011200ff027b82 */ /* 0x000e220000000800 */
[----:B------:R-:W-:Y:S01]  /*1c580*/  VIADD R6, R6, 0x3f ;  /* 0x0000003f06067836 */ /* 0x000fe20000000000 */
[----:B------:R-:W-:-:S06]  /*1c590*/  ULDC UR4, c[0x0][0xad4] ;  /* 0x0002b50000047ab9 */ /* 0x000fcc0000000800 */
[----:B------:R-:W2:Y:S01]  /*1c5a0*/  LDC R7, c[0x0][0xadc] ;  /* 0x0002b700ff077b82 */ /* 0x000ea20000000800 */
[----:B0-----:R-:W-:-:S13]  /*1c5b0*/  ISETP.NE.AND P0, PT, R2, 0x1, PT ;  /* 0x000000010200780c */ /* 0x001fda0003f05270 */
[----:B------:R-:W0:Y:S08]  /*1c5c0*/  @P0 LDC R3, c[0x0][0x44c] ;  /* 0x00011300ff030b82 */ /* 0x000e300000000800 */
[----:B------:R-:W3:Y:S01]  /*1c5d0*/  @P0 LDC R5, c[0x0][0x450] ;  /* 0x00011400ff050b82 */ /* 0x000ee20000000800 */
[----:B0-----:R-:W-:-:S05]  /*1c5e0*/  @P0 IMAD.HI.U32 R2, R6, R3, RZ ;  /* 0x0000000306020227 */ /* 0x001fca00078e00ff */
[----:B---3--:R-:W-:Y:S02]  /*1c5f0*/  @P0 SHF.R.U32.HI R6, RZ, R5, R2 ;  /* 0x00000005ff060219 */ /* 0x008fe40000011602 */
[----:B--2---:R-:W-:-:S03]  /*1c600*/  ISETP.GE.AND P0, PT, R7, 0x1, PT ;  /* 0x000000010700780c */ /* 0x004fc60003f06270 */
[----:B------:R-:W-:-:S04]  /*1c610*/  IMAD.IADD R6, R189, 0x1, R6 ;  /* 0x00000001bd067824 */ /* 0x000fc800078e0206 */
[----:B-1----:R-:W-:-:S06]  /*1c620*/  VIADD R4, R6, -UR4 ;  /* 0x8000000406047c36 */ /* 0x002fcc0008000000 */
        /* <DEDUP_REMOVED lines=11> */
.L_x_3755:
[----:B------:R-:W-:-:S13]  /*1c6e0*/  ISETP.NE.AND P0, PT, R7, 0x1, PT ;  /* 0x000000010700780c */ /* 0x000fda0003f05270 */
[----:B------:R-:W0:Y:S02]  /*1c6f0*/  @P0 LDC.64 R2, c[0x0][0xae0] ;  /* 0x0002b800ff020b82 */ /* 0x000e240000000a00 */
[----:B0-----:R-:W-:-:S05]  /*1c700*/  @P0 IMAD.HI.U32 R2, R6, R2, RZ ;  /* 0x0000000206020227 */ /* 0x001fca00078e00ff */
[----:B------:R-:W-:-:S07]  /*1c710*/  @P0 SHF.R.U32.HI R6, RZ, R3, R2 ;  /* 0x00000003ff060219 */ /* 0x000fce0000011602 */
.L_x_3756:
[----:B------:R-:W-:Y:S05]  /*1c720*/  BSYNC B0 ;  /* 0x0000000000007941 */ /* 0x000fea0003800000 */
.L_x_3754:
[----:B------:R-:W-:-:S05]  /*1c730*/  IMAD R3, R6, R7, RZ ;  /* 0x0000000706037224 */ /* 0x000fca00078e02ff */
[----:B------:R-:W-:-:S07]  /*1c740*/  VIMNMX R4, R4, R3, !PT ;  /* 0x0000000304047248 */ /* 0x000fce0007fe0100 */
.L_x_3753:
[----:B------:R-:W-:-:S05]  /*1c750*/  VIADD R4, R4, 0x3f ;  /* 0x0000003f04047836 */ /* 0x000fca0000000000 */
[----:B------:R-:W-:-:S04]  /*1c760*/  SHF.R.S32.HI R3, RZ, 0x1f, R4 ;  /* 0x0000001fff037819 */ /* 0x000fc80000011404 */
[----:B------:R-:W-:-:S04]  /*1c770*/  LEA.HI R3, R3, R4, RZ, 0x6 ;  /* 0x0000000403037211 */ /* 0x000fc800078f30ff */
[----:B------:R-:W-:-:S04]  /*1c780*/  SHF.R.S32.HI R10, RZ, 0x6, R3 ;  /* 0x00000006ff0a7819 */ /* 0x000fc80000011403 */
[----:B------:R-:W-:-:S04]  /*1c790*/  VIMNMX R10, R163, R10, !PT ;  /* 0x0000000aa30a7248 */ /* 0x000fc80007fe0100 */
[----:B------:R-:W-:-:S13]  /*1c7a0*/  ISETP.GE.AND P0, PT, R0, R10, PT ;  /* 0x0000000a0000720c */ /* 0x000fda0003f06270 */
[----:B------:R-:W-:Y:S05]  /*1c7b0*/  @!P0 BRA `(.L_x_3757) ;  /* 0x0000009800288947 */ /* 0x000fea0003800000 */
.L_x_3776:
        /* <DEDUP_REMOVED lines=20> */
[----:B------:R0:W-:Y:S01]  /*1c900*/  @!P1 ST.E desc[UR44][R16.64+0x1ec], R9 ;  /* 0x0001ec0910009985 */ /* 0x0001e2000c10192c */
[----:B------:R-:W-:Y:S05]  /*1c910*/  @!P2 BRA `(.L_x_3759) ;  /* 0x000000000004a947 */ /* 0x000fea0003800000 */
[----:B------:R-:W-:Y:S01]  /*1c920*/  BPT.TRAP 0x1 ;  /* 0x000000040000795c */ /* 0x000fe20000300000 */
.L_x_3759:
[----:B------:R-:W-:Y:S05]  /*1c930*/  BSYNC B0 ;  /* 0x0000000000007941 */ /* 0x000fea0003800000 */
.L_x_3758:
        /* <DEDUP_REMOVED lines=13> */
.L_x_3761:
[----:B------:R-:W-:Y:S05]  /*1ca10*/  BSYNC B0 ;  /* 0x0000000000007941 */ /* 0x000fea0003800000 */
.L_x_3760:
        /* <DEDUP_REMOVED lines=8> */
.L_x_3763:
[----:B------:R-:W-:Y:S05]  /*1caa0*/  BSYNC B0 ;  /* 0x0000000000007941 */ /* 0x000fea0003800000 */
.L_x_3762:
        /* <DEDUP_REMOVED lines=58> */
.L_x_3766:
[----:B------:R-:W-:Y:S05]  /*1ce50*/  BSYNC B0 ;  /* 0x0000000000007941 */ /* 0x000fea0003800000 */
.L_x_3765:
        /* <DEDUP_REMOVED lines=13> */
.L_x_3768:
[----:B------:R-:W-:Y:S05]  /*1cf30*/  BSYNC B0 ;  /* 0x0000000000007941 */ /* 0x000fea0003800000 */
.L_x_3767:
        /* <DEDUP_REMOVED lines=8> */
.L_x_3770:
[----:B------:R-:W-:Y:S05]  /*1cfc0*/  BSYNC B0 ;  /* 0x0000000000007941 */ /* 0x000fea0003800000 */
.L_x_3769:
[----:B------:R-:W2:Y:S01]  /*1cfd0*/  S2R R4, SR_TID.X ;  /* 0x0000000000047919 */ /* 0x000ea20000002100 */
[----:B------:R-:W3:Y:S01]  /*1cfe0*/  LD.E R11, desc[UR44][R16.64+0x1e8] ;  /* 0x0001e82c100b7980 */ /* 0x000ee2000c101900 */
[----:B--2---:R-:W-:-:S03]  /*1cff0*/  LOP3.LUT R8, R4, 0x7f, RZ, 0xc0, !PT ;  /* 0x0000007f04087812 */ /* 0x004fc600078ec0ff */
[----:B------:R-:W3:Y:S01]  /*1d000*/  LD.E.64 R4, desc[UR44][R16.64+0xb8] ;  /* 0x0000b82c10047980 */ /* 0x000ee2000c101b00 */
[----:B------:R-:W-:Y:S05]  /*1d010*/  WARPSYNC.ALL ;  /* 0x0000000000007948 */ /* 0x000fea0003800000 */
[----:B------:R-:W-:Y:S01]  /*1d020*/  ISETP.NE.AND P2, PT, R8, RZ, PT ;  /* 0x000000ff0800720c */ /* 0x000fe20003f45270 */
[----:B------:R-:W2:Y:S04]  /*1d030*/  LD.E R12, desc[UR44][R16.64+0x88] ;  /* 0x0000882c100c7980 */ /* 0x000ea8000c101900 */
[----:B------:R-:W4:Y:S04]  /*1d040*/  LD.E.64 R14, desc[UR44][R16.64+0xb0] ;  /* 0x0000b02c100e7980 */ /* 0x000f28000c101b00 */
[----:B------:R-:W4:Y:S04]  /*1d050*/  LD.E.64 R18, desc[UR44][R16.64+0xb0] ;  /* 0x0000b02c10127980 */ /* 0x000f28000c101b00 */
[----:B-1---5:R-:W4:Y:S04]  /*1d060*/  LD.E.64 R6, desc[UR44][R16.64+0xb0] ;  /* 0x0000b02c10067980 */ /* 0x022f28000c101b00 */
[----:B------:R-:W4:Y:S01]  /*1d070*/  LD.E.64 R8, desc[UR44][R16.64+0xb0] ;  /* 0x0000b02c10087980 */ /* 0x000f22000c101b00 */
[----:B---3--:R-:W-:Y:S01]  /*1d080*/  IMAD R4, R11, 0x1000, R4 ;  /* 0x000010000b047824 */ /* 0x008fe200078e0204 */
[----:B------:R-:W-:-:S04]  /*1d090*/  R2UR UR7, R5 ;  /* 0x00000000050772ca */ /* 0x000fc800000e0000 */
[C---:B------:R-:W-:Y:S01]  /*1d0a0*/  R2UR UR6, R4.reuse ;  /* 0x00000000040672ca */ /* 0x040fe200000e0000 */
[----:B------:R-:W-:Y:S02]  /*1d0b0*/  VIADD R20, R4, 0x2 ;  /* 0x0000000204147836 */ /* 0x000fe40000000000 */
[----:B------:R-:W-:Y:S01]  /*1d0c0*/  IMAD.MOV.U32 R21, RZ, RZ, R5 ;  /* 0x000000ffff157224 */ /* 0x000fe200078e0005 */
[----:B--2---:R-:W-:Y:S02]  /*1d0d0*/  ISETP.NE.U32.AND P1, PT, R12, RZ, PT ;  /* 0x000000ff0c00720c */ /* 0x004fe40003f25070 */
        /* <DEDUP_REMOVED lines=419> */
[----:B------:R-:W3:Y:S01]  /*1eb10*/  LD.E.64 R4, desc[UR44][R16.64+0x200] ;  /* 0x0002002c10047980 */ /* 0x000ee2000c101b00 */
[----:B------:R-:W-:-:S04]  /*1eb20*/  UIADD3 UR4, UP0, UR37, 0x200, URZ ;  /* 0x0000020025047890 */ /* 0x000fc8000ff1e03f */
[----:B------:R-:W-:Y:S02]  /*1eb30*/  ULOP3.LUT UR4, UR4, 0x4, URZ, 0xfc, !UPT ;  /* 0x0000000404047892 */ /* 0x000fe4000f8efc3f */
[----:B------:R-:W-:Y:S01]  /*1eb40*/  UIADD3.X UR5, URZ, UR36, URZ, UP0, !UPT ;  /* 0x000000243f057290 */ /* 0x000fe200087fe43f */
[-C--:B--2---:R-:W-:Y:S01]  /*1eb50*/  FMUL.FTZ R19, R24, R6.reuse ;  /* 0x0000000618137220 */ /* 0x084fe20000410000 */
[-C--:B------:R-:W-:Y:S01]  /*1eb60*/  FMUL.FTZ R18, R25, R6.reuse ;  /* 0x0000000619127220 */ /* 0x080fe20000410000 */
[-C--:B------:R-:W-:Y:S01]  /*1eb70*/  FMUL.FTZ R21, R28, R6.reuse ;  /* 0x000000061c157220 */ /* 0x080fe20000410000 */
[-C--:B------:R-:W-:Y:S01]  /*1eb80*/  FMUL.FTZ R25, R29, R6.reuse ;  /* 0x000000061d197220 */ /* 0x080fe20000410000 */
[-C--:B------:R-:W-:Y:S01]  /*1eb90*/  FMUL.FTZ R12, R26, R6.reuse ;  /* 0x000000061a0c7220 */ /* 0x080fe20000410000 */
[-C--:B------:R-:W-:Y:S01]  /*1eba0*/  FMUL.FTZ R26, R32, R6.reuse ;  /* 0x00000006201a7220 */ /* 0x080fe20000410000 */
[----:B------:R-:W3:Y:S01]  /*1ebb0*/  MUFU.TANH R19, R19 ;  /* 0x0000001300137308 */ /* 0x000ee20000002400 */
        /* <DEDUP_REMOVED lines=13> */
[-C--:B0-----:R-:W-:Y:S01]  /*1ec90*/  FMUL.FTZ R3, R27, R6.reuse ;  /* 0x000000061b037220 */ /* 0x081fe20000410000 */
[----:B------:R-:W-:Y:S01]  /*1eca0*/  FMUL.FTZ R27, R38, R6 ;  /* 0x00000006261b7220 */ /* 0x000fe20000410000 */
[----:B------:R-:W0:Y:S01]  /*1ecb0*/  MUFU.TANH R21, R21 ;  /* 0x0000001500157308 */ /* 0x000e220000002400 */
[----:B---3--:R-:W-:Y:S01]  /*1ecc0*/  FMNMX.FTZ R7, R19, R4, !PT ;  /* 0x0000000413077209 */ /* 0x008fe20007810000 */
[-C--:B------:R-:W-:Y:S01]  /*1ecd0*/  FMUL.FTZ R38, R49, R6.reuse ;  /* 0x0000000631267220 */ /* 0x080fe20000410000 */
[-C--:B------:R-:W-:Y:S01]  /*1ece0*/  FMUL.FTZ R29, R39, R6.reuse ;  /* 0x00000006271d7220 */ /* 0x080fe20000410000 */
[-C--:B------:R-:W-:Y:S01]  /*1ecf0*/  FMUL.FTZ R39, R52, R6.reuse ;  /* 0x0000000634277220 */ /* 0x080fe20000410000 */
[-C--:B------:R-:W-:Y:S01]  /*1ed00*/  FMUL.FTZ R40, R53, R6.reuse ;  /* 0x0000000635287220 */ /* 0x080fe20000410000 */
[-C--:B------:R-:W-:Y:S01]  /*1ed10*/  FMUL.FTZ R32, R42, R6.reuse ;  /* 0x000000062a207220 */ /* 0x080fe20000410000 */
[-C--:B------:R-:W-:Y:S01]  /*1ed20*/  FMUL.FTZ R41, R43, R6.reuse ;  /* 0x000000062b297220 */ /* 0x080fe20000410000 */
[----:B------:R-:W3:Y:S01]  /*1ed30*/  MUFU.TANH R25, R25 ;  /* 0x0000001900197308 */ /* 0x000ee20000002400 */
[----:B--2---:R-:W-:Y:S01]  /*1ed40*/  FMNMX.FTZ R8, R18, R7, !PT ;  /* 0x0000000712087209 */ /* 0x004fe20007810000 */
[-C--:B------:R-:W-:Y:S01]  /*1ed50*/  FMUL.FTZ R42, R46, R6.reuse ;  /* 0x000000062e2a7220 */ /* 0x080fe20000410000 */
[-C--:B------:R-:W-:Y:S01]  /*1ed60*/  FMUL.FTZ R43, R47, R6.reuse ;  /* 0x000000062f2b7220 */ /* 0x080fe20000410000 */
[-C--:B------:R-:W-:Y:S01]  /*1ed70*/  FMUL.FTZ R45, R51, R6.reuse ;  /* 0x00000006332d7220 */ /* 0x080fe20000410000 */
[-C--:B------:R-:W-:Y:S01]  /*1ed80*/  FMUL.FTZ R46, R54, R6.reuse ;  /* 0x00000006362e7220 */ /* 0x080fe20000410000 */
[----:B------:R-:W-:-:S02]  /*1ed90*/  FMUL.FTZ R47, R55, R6 ;  /* 0x00000006372f7220 */ /* 0x000fc40000410000 */
[----:B------:R-:W2:Y:S01]  /*1eda0*/  MUFU.TANH R26, R26 ;  /* 0x0000001a001a7308 */ /* 0x000ea20000002400 */
[----:B0-----:R-:W-:-:S07]  /*1edb0*/  FMNMX.FTZ R8, R21, R8, !PT ;  /* 0x0000000815087209 */ /* 0x001fce0007810000 */
[----:B------:R-:W0:Y:S01]  /*1edc0*/  MUFU.TANH R28, R28 ;  /* 0x0000001c001c7308 */ /* 0x000e220000002400 */
[----:B---3--:R-:W-:-:S07]  /*1edd0*/  FMNMX.FTZ R7, R25, R8, !PT ;  /* 0x0000000819077209 */ /* 0x008fce0007810000 */
[----:B------:R-:W3:Y:S01]  /*1ede0*/  MUFU.TANH R30, R30 ;  /* 0x0000001e001e7308 */ /* 0x000ee20000002400 */
[----:B--2---:R-:W-:-:S07]  /*1edf0*/  FMNMX.FTZ R7, R26, R7, !PT ;  /* 0x000000071a077209 */ /* 0x004fce0007810000 */
        /* <DEDUP_REMOVED lines=19> */
[----:B0-----:R-:W-:Y:S01]  /*1ef30*/  FMNMX.FTZ R9, R39, R44, !PT ;  /* 0x0000002c27097209 */ /* 0x001fe20007810000 */
[----:B------:R-:W-:-:S06]  /*1ef40*/  FMUL.FTZ R44, R50, R6 ;  /* 0x00000006322c7220 */ /* 0x000fcc0000410000 */
[----:B------:R-:W0:Y:S01]  /*1ef50*/  MUFU.TANH R3, R3 ;  /* 0x0000000300037308 */ /* 0x000e220000002400 */
[----:B---3--:R-:W-:-:S07]  /*1ef60*/  FMNMX.FTZ R8, R12, R5, !PT ;  /* 0x000000050c087209 */ /* 0x008fce0007810000 */
[----:B------:R-:W3:Y:S01]  /*1ef70*/  MUFU.TANH R14, R14 ;  /* 0x0000000e000e7308 */ /* 0x000ee20000002400 */
[----:B--2---:R-:W-:-:S05]  /*1ef80*/  FMNMX.FTZ R9, R40, R9, !PT ;  /* 0x0000000928097209 */ /* 0x004fca0007810000 */
[----:B------:R-:W2:Y:S02]  /*1ef90*/  SHFL.BFLY PT, R48, R9, 0x2, 0x1f ;  /* 0x0c401f0009307f89 */ /* 0x000ea400000e0000 */
[----:B------:R-:W4:Y:S01]  /*1efa0*/  MUFU.TANH R15, R15 ;  /* 0x0000000f000f7308 */ /* 0x000f220000002400 */
[----:B0-----:R-:W-:Y:S01]  /*1efb0*/  FMNMX.FTZ R7, R3, R8, !PT ;  /* 0x0000000803077209 */ /* 0x001fe20007810000 */
[----:B------:R-:W-:Y:S06]  /*1efc0*/  ST.E desc[UR44][R16.64+0x200], R9 ;  /* 0x0002000910007985 */ /* 0x000fec000c10192c */
[----:B------:R-:W0:Y:S01]  /*1efd0*/  MUFU.TANH R20, R20 ;  /* 0x0000001400147308 */ /* 0x000e220000002400 */
[----:B---3--:R-:W-:-:S07]  /*1efe0*/  FMNMX.FTZ R8, R14, R7, !PT ;  /* 0x000000070e087209 */ /* 0x008fce0007810000 */
[----:B------:R-:W3:Y:S01]  /*1eff0*/  MUFU.TANH R24, R24 ;  /* 0x0000001800187308 */ /* 0x000ee20000002400 */
[----:B----4-:R-:W-:Y:S02]  /*1f000*/  FMNMX.FTZ R7, R15, R8, !PT ;  /* 0x000000080f077209 */ /* 0x010fe40007810000 */
[----:B--2---:R-:W-:-:S05]  /*1f010*/  FMNMX.FTZ R48, R9, R48, !PT ;  /* 0x0000003009307209 */ /* 0x004fca0007810000 */
[----:B------:R-:W2:Y:S01]  /*1f020*/  MUFU.TANH R27, R27 ;  /* 0x0000001b001b7308 */ /* 0x000ea20000002400 */
[----:B0-----:R-:W-:Y:S01]  /*1f030*/  FMNMX.FTZ R7, R20, R7, !PT ;  /* 0x0000000714077209 */ /* 0x001fe20007810000 */
[----:B------:R-:W0:Y:S06]  /*1f040*/  SHFL.BFLY PT, R13, R48, 0x1, 0x1f ;  /* 0x0c201f00300d7f89 */ /* 0x000e2c00000e0000 */
[----:B------:R-:W4:Y:S01]  /*1f050*/  MUFU.TANH R29, R29 ;  /* 0x0000001d001d7308 */ /* 0x000f220000002400 */
[----:B---3--:R-:W-:-:S07]  /*1f060*/  FMNMX.FTZ R8, R24, R7, !PT ;  /* 0x0000000718087209 */ /* 0x008fce0007810000 */
[----:B------:R-:W3:Y:S01]  /*1f070*/  MUFU.TANH R32, R32 ;  /* 0x0000002000207308 */ /* 0x000ee20000002400 */
[----:B--2---:R-:W-:-:S07]  /*1f080*/  FMNMX.FTZ R8, R27, R8, !PT ;  /* 0x000000081b087209 */ /* 0x004fce0007810000 */
[----:B------:R-:W2:Y:S01]  /*1f090*/  MUFU.TANH R41, R41 ;  /* 0x0000002900297308 */ /* 0x000ea20000002400 */
[----:B----4-:R-:W-:Y:S02]  /*1f0a0*/  FMNMX.FTZ R7, R29, R8, !PT ;  /* 0x000000081d077209 */ /* 0x010fe40007810000 */
[----:B0-----:R-:W-:-:S05]  /*1f0b0*/  FMNMX.FTZ R13, R48, R13, !PT ;  /* 0x0000000d300d7209 */ /* 0x001fca0007810000 */
        /* <DEDUP_REMOVED lines=12> */
[----:B------:R-:W-:-:S03]  /*1f180*/  IMAD.U32 R6, RZ, RZ, UR4 ;  /* 0x00000004ff067e24 */ /* 0x000fc6000f8e00ff */
[----:B---3--:R-:W-:Y:S01]  /*1f190*/  FMNMX.FTZ R8, R46, R7, !PT ;  /* 0x000000072e087209 */ /* 0x008fe20007810000 */
[----:B------:R-:W-:-:S03]  /*1f1a0*/  IMAD.U32 R7, RZ, RZ, UR5 ;  /* 0x00000005ff077e24 */ /* 0x000fc6000f8e00ff */
        /* <DEDUP_REMOVED lines=17> */
[----:B------:R-:W-:-:S05]  /*1f2c0*/  FMUL.FTZ R13, R51, R52 ;  /* 0x00000034330d7220 */ /* 0x000fca0000410000 */
[----:B------:R-:W4:Y:S08]  /*1f2d0*/  MUFU.EX2 R11, R11 ;  /* 0x0000000b000b7308 */ /* 0x000f300000000800 */
[----:B------:R-:W0:Y:S01]  /*1f2e0*/  MUFU.EX2 R13, R13 ;  /* 0x0000000d000d7308 */ /* 0x000e220000000800 */
        /* <DEDUP_REMOVED lines=17> */
.L_x_3773:
[----:B------:R-:W-:Y:S05]  /*1f400*/  BSYNC B0 ;  /* 0x0000000000007941 */ /* 0x000fea0003800000 */
.L_x_3772:
        /* <DEDUP_REMOVED lines=19> */
[-CC-:B------:R-:W-:Y:S01]  /*1f540*/  FFMA.FTZ R14, R14, R2.reuse, -R51.reuse ;  /* 0x000000020e0e7223 */ /* 0x180fe20000010833 */
[----:B------:R-:W0:Y:S01]  /*1f550*/  MUFU.EX2 R168, R168 ;  /* 0x000000a800a87308 */ /* 0x000e220000000800 */
[-C--:B------:R-:W-:Y:S01]  /*1f560*/  FFMA.FTZ R15, R15, R2.reuse, -R51 ;  /* 0x000000020f0f7223 */ /* 0x080fe20000010833 */
[-CC-:B------:R-:W-:Y:S01]  /*1f570*/  FFMA.FTZ R25, R25, R2.reuse, -R49.reuse ;  /* 0x0000000219197223 */ /* 0x180fe20000010831 */
        /* <DEDUP_REMOVED lines=10> */
[-CC-:B------:R-:W-:Y:S01]  /*1f620*/  FFMA.FTZ R32, R32, R2.reuse, -R51.reuse ;  /* 0x0000000220207223 */ /* 0x180fe20000010833 */
        /* <DEDUP_REMOVED lines=10> */
[----:B------:R1:W0:Y:S01]  /*1f6d0*/  MUFU.EX2 R169, R3 ;  /* 0x0000000300a97308 */ /* 0x0002220000000800 */
[----:B----4-:R-:W-:Y:S01]  /*1f6e0*/  FADD.FTZ R8, R12, R55 ;  /* 0x000000370c087221 */ /* 0x010fe20000010000 */
[-C--:B------:R-:W-:Y:S01]  /*1f6f0*/  FFMA.FTZ R45, R45, R2.reuse, -R51 ;  /* 0x000000022d2d7223 */ /* 0x080fe20000010833 */
[-C--:B------:R-:W-:Y:S01]  /*1f700*/  FFMA.FTZ R182, R39, R2.reuse, -R49 ;  /* 0x0000000227b67223 */ /* 0x080fe20000010831 */
[-C--:B------:R-:W-:Y:S01]  /*1f710*/  FFMA.FTZ R46, R46, R2.reuse, -R51 ;  /* 0x000000022e2e7223 */ /* 0x080fe20000010833 */
[----:B------:R-:W-:-:S03]  /*1f720*/  FFMA.FTZ R35, R40, R2, -R49 ;  /* 0x0000000228237223 */ /* 0x000fc60000010831 */
[----:B------:R-:W2:Y:S01]  /*1f730*/  MUFU.EX2 R170, R170 ;  /* 0x000000aa00aa7308 */ /* 0x000ea20000000800 */
[----:B-1----:R-:W-:-:S07]  /*1f740*/  FADD.FTZ R3, R9, R4 ;  /* 0x0000000409037221 */ /* 0x002fce0000010000 */
[----:B------:R-:W1:Y:S01]  /*1f750*/  MUFU.EX2 R14, R14 ;  /* 0x0000000e000e7308 */ /* 0x000e620000000800 */
[----:B0-----:R-:W-:-:S07]  /*1f760*/  FADD.FTZ R5, R169, R8 ;  /* 0x00000008a9057221 */ /* 0x001fce0000010000 */
[----:B------:R0:W3:Y:S01]  /*1f770*/  MUFU.EX2 R7, R25 ;  /* 0x0000001900077308 */ /* 0x0000e20000000800 */
[----:B--2---:R-:W-:-:S07]  /*1f780*/  FADD.FTZ R4, R170, R3 ;  /* 0x00000003aa047221 */ /* 0x004fce0000010000 */
[----:B------:R-:W2:Y:S01]  /*1f790*/  MUFU.EX2 R15, R15 ;  /* 0x0000000f000f7308 */ /* 0x000ea20000000800 */
[----:B-1----:R-:W-:Y:S01]  /*1f7a0*/  FADD.FTZ R8, R14, R5 ;  /* 0x000000050e087221 */ /* 0x002fe20000010000 */
[-C--:B0-----:R-:W-:Y:S01]  /*1f7b0*/  FFMA.FTZ R25, R34, R2.reuse, -R49 ;  /* 0x0000000222197223 */ /* 0x081fe20000010831 */
[----:B------:R-:W-:-:S05]  /*1f7c0*/  FFMA.FTZ R2, R47, R2, -R51 ;  /* 0x000000022f027223 */ /* 0x000fca0000010833 */
[----:B------:R-:W0:Y:S01]  /*1f7d0*/  MUFU.EX2 R172, R172 ;  /* 0x000000ac00ac7308 */ /* 0x000e220000000800 */
[----:B---3--:R-:W-:-:S07]  /*1f7e0*/  FADD.FTZ R3, R7, R4 ;  /* 0x0000000407037221 */ /* 0x008fce0000010000 */
        /* <DEDUP_REMOVED lines=45> */
[----:B0-----:R-:W-:Y:S01]  /*1fac0*/  FADD.FTZ R8, R46, R5 ;  /* 0x000000052e087221 */ /* 0x001fe20000010000 */
[----:B-1----:R-:W-:-:S05]  /*1fad0*/  FADD.FTZ R29, R35, R4 ;  /* 0x00000004231d7221 */ /* 0x002fca0000010000 */
        /* <DEDUP_REMOVED lines=103> */
[----:B--2---:R-:W2:Y:S01]  /*20150*/  LD.E R8, desc[UR44][R16.64+0x420] ;  /* 0x0004202c10087980 */ /* 0x004ea2000c101900 */
        /* <DEDUP_REMOVED lines=101> */
[----:B------:R-:W-:-:S03]  /*207b0*/  FMUL.FTZ R31, R13, R6 ;  /* 0x000000060d1f7220 */ /* 0x000fc60000410000 */
        /* <DEDUP_REMOVED lines=11> */
[C---:B-1----:R-:W-:Y:S01]  /*20870*/  FMUL.FTZ R29, R13.reuse, R4 ;  /* 0x000000040d1d7220 */ /* 0x042fe20000410000 */
[----:B--2---:R-:W-:Y:S01]  /*20880*/  FMUL.FTZ R13, R13, R8 ;  /* 0x000000080d0d7220 */ /* 0x004fe20000410000 */
        /* <DEDUP_REMOVED lines=208> */
[----:B------:R3:W-:Y:S04]  /*21590*/  ST.E desc[UR44][R16.64+0x230], R15 ;  /* 0x0002300f10007985 */ /* 0x0007e8000c10192c */
        /* <DEDUP_REMOVED lines=134> */
[----:B------:R-:W-:Y:S04]  /*21e00*/  ST.E desc[UR44][R16.64+0x248], R14 ;  /* 0x0002480e10007985 */ /* 0x000fe8000c10192c */
[----:B---3--:R-:W-:Y:S04]  /*21e10*/  ST.E desc[UR44][R16.64+0x24c], R15 ;  /* 0x00024c0f10007985 */ /* 0x008fe8000c10192c */
[----:B------:R-:W-:Y:S04]  /*21e20*/  ST.E desc[UR44][R16.64+0x250], R18 ;  /* 0x0002501210007985 */ /* 0x000fe8000c10192c */
[----:B------:R-:W-:Y:S04]  /*21e30*/  ST.E desc[UR44][R16.64+0x254], R19 ;  /* 0x0002541310007985 */ /* 0x000fe8000c10192c */
[----:B------:R-:W-:Y:S04]  /*21e40*/  ST.E desc[UR44][R16.64+0x258], R20 ;  /* 0x0002581410007985 */ /* 0x000fe8000c10192c */
[----:B------:R-:W-:Y:S04]  /*21e50*/  ST.E desc[UR44][R16.64+0x25c], R21 ;  /* 0x00025c1510007985 */ /* 0x000fe8000c10192c */
[----:B------:R0:W-:Y:S04]  /*21e60*/  ST.E desc[UR44][R16.64+0x260], R24 ;  /* 0x0002601810007985 */ /* 0x0001e8000c10192c */
[----:B------:R-:W-:Y:S04]  /*21e70*/  ST.E desc[UR44][R16.64+0x264], R25 ;  /* 0x0002641910007985 */ /* 0x000fe8000c10192c */
[----:B------:R-:W-:Y:S04]  /*21e80*/  ST.E desc[UR44][R16.64+0x268], R26 ;  /* 0x0002681a10007985 */ /* 0x000fe8000c10192c */
[----:B--2---:R-:W-:Y:S04]  /*21e90*/  ST.E desc[UR44][R16.64+0x26c], R27 ;  /* 0x00026c1b10007985 */ /* 0x004fe8000c10192c */
        /* <DEDUP_REMOVED lines=1050> */
.L_x_3775:
[----:B------:R-:W-:Y:S05]  /*26040*/  BSYNC B0 ;  /* 0x0000000000007941 */ /* 0x000fea0003800000 */
.L_x_3774:
[----:B------:R-:W-:Y:S05]  /*26050*/  @P0 BRA `(.L_x_3776) ;  /* 0xffffff6400d80947 */ /* 0x000fea000383ffff */
.L_x_3757:
[----:B------:R-:W-:-:S13]  /*26060*/  ISETP.GE.AND P0, PT, R0, R163, PT ;  /* 0x000000a30000720c */ /* 0x000fda0003f06270 */
[----:B------:R-:W-:Y:S05]  /*26070*/  @!P0 BRA `(.L_x_3777) ;  /* 0x000000a800088947 */ /* 0x000fea0003800000 */
.L_x_3806:
        /* <DEDUP_REMOVED lines=20> */
.L_x_3779:
[----:B------:R-:W-:Y:S05]  /*261c0*/  BSYNC B0 ;  /* 0x0000000000007941 */ /* 0x000fea0003800000 */
.L_x_3778:
        /* <DEDUP_REMOVED lines=13> */
.L_x_3781:
[----:B------:R-:W-:Y:S05]  /*262a0*/  BSYNC B0 ;  /* 0x0000000000007941 */ /* 0x000fea0003800000 */
.L_x_3780:
        /* <DEDUP_REMOVED lines=8> */
.L_x_3783:
[----:B------:R-:W-:Y:S05]  /*26330*/  BSYNC B0 ;  /* 0x0000000000007941 */ /* 0x000fea0003800000 */
.L_x_3782:
        /* <DEDUP_REMOVED lines=58> */
.L_x_3786:
[----:B------:R-:W-:Y:S05]  /*266e0*/  BSYNC B0 ;  /* 0x0000000000007941 */ /* 0x000fea0003800000 */
.L_x_3785:
        /* <DEDUP_REMOVED lines=13> */
.L_x_3788:
[----:B------:R-:W-:Y:S05]  /*267c0*/  BSYNC B0 ;  /* 0x0000000000007941 */ /* 0x000fea0003800000 */
.L_x_3787:
        /* <DEDUP_REMOVED lines=8> */
.L_x_3790:
[----:B------:R-:W-:Y:S05]  /*26850*/  BSYNC B0 ;  /* 0x0000000000007941 */ /* 0x000fea0003800000 */
.L_x_3789:
        /* <DEDUP_REMOVED lines=460> */
[----:B------:R-:W-:-:S02]  /*28520*/  FMUL.FTZ R28, R38, R56 ;  /* 0x00000038261c7220 */ /* 0x000fc40000410000 */
[----:B------:R-:W-:Y:S01]  /*28530*/  IMAD.IADD R38, R58, 0x1, -R37 ;  /* 0x000000013a267824 */ /* 0x000fe200078e0a25 */
[----:B0-----:R0:W1:Y:S01]  /*28540*/  MUFU.TANH R3, R24 ;  /* 0x0000001800037308 */ /* 0x0010620000002400 */
[-C--:B------:R-:W-:Y:S01]  /*28550*/  FMUL.FTZ R57, R29, R56.reuse ;  /* 0x000000381d397220 */ /* 0x080fe20000410000 */
        /* <DEDUP_REMOVED lines=9> */
[----:B------:R-:W-:Y:S01]  /*285f0*/  LEA.HI R44, R45, R38, RZ, 0x2 ;  /* 0x000000262d2c7211 */ /* 0x000fe200078f10ff */
[-C--:B------:R-:W-:Y:S01]  /*28600*/  FMUL.FTZ R34, R46, R56.reuse ;  /* 0x000000382e227220 */ /* 0x080fe20000410000 */
[----:B------:R-:W-:Y:S01]  /*28610*/  LOP3.LUT R59, R43, 0xfffffffc, RZ, 0xc0, !PT ;  /* 0xfffffffc2b3b7812 */ /* 0x000fe200078ec0ff */
[----:B------:R-:W-:Y:S01]  /*28620*/  FMUL.FTZ R37, R47, R56 ;  /* 0x000000382f257220 */ /* 0x000fe20000410000 */
        /* <DEDUP_REMOVED lines=34> */
[----:B------:R-:W4:Y:S01]  /*28850*/  MUFU.TANH R15, R15 ;  /* 0x0000000f000f7308 */ /* 0x000f220000002400 */
[----:B------:R-:W-:-:S07]  /*28860*/  FMUL.FTZ R53, R53, R56 ;  /* 0x0000003835357220 */ /* 0x000fce0000410000 */
        /* <DEDUP_REMOVED lines=29> */
[--C-:B0-----:R-:W-:Y:S02]  /*28a40*/  IMAD.IADD R6, R48, 0x1, R47.reuse ;  /* 0x0000000130067824 */ /* 0x101fe400078e022f */
[----:B------:R-:W-:Y:S01]  /*28a50*/  IMAD.IADD R7, R50, 0x1, R47 ;  /* 0x0000000132077824 */ /* 0x000fe200078e022f */
[----:B------:R0:W1:Y:S02]  /*28a60*/  MUFU.TANH R44, R53 ;  /* 0x00000035002c7308 */ /* 0x0000640000002400 */
[----:B0-----:R-:W-:Y:S01]  /*28a70*/  IMAD.IADD R53, R8, 0x1, -R51 ;  /* 0x0000000108357824 */ /* 0x001fe200078e0a33 */
        /* <DEDUP_REMOVED lines=11> */
.L_x_3795:
[----:B------:R-:W-:-:S13]  /*28b30*/  ISETP.NE.AND P1, PT, R9, 0x1, PT ;  /* 0x000000010900780c */ /* 0x000fda0003f25270 */
[----:B------:R-:W-:-:S05]  /*28b40*/  @P1 IMAD.HI.U32 R38, R8, R10, RZ ;  /* 0x0000000a08261227 */ /* 0x000fca00078e00ff */
[----:B------:R-:W-:-:S07]  /*28b50*/  @P1 SHF.R.U32.HI R8, RZ, R11, R38 ;  /* 0x0000000bff081219 */ /* 0x000fce0000011626 */
.L_x_3796:
[----:B------:R-:W-:Y:S05]  /*28b60*/  BSYNC B1 ;  /* 0x0000000000017941 */ /* 0x000fea0003800000 */
.L_x_3794:
[----:B------:R-:W-:-:S04]  /*28b70*/  IMAD R19, R8, R9, -R51 ;  /* 0x0000000908137224 */ /* 0x000fc800078e0a33 */
[----:B------:R-:W-:-:S05]  /*28b80*/  IMAD R8, R46, -0x2, R19 ;  /* 0xfffffffe2e087824 */ /* 0x000fca00078e0213 */
[----:B------:R-:W-:Y:S02]  /*28b90*/  VIMNMX R7, R7, R8, !PT ;  /* 0x0000000807077248 */ /* 0x000fe40007fe0100 */
[----:B------:R-:W-:-:S07]  /*28ba0*/  VIADDMNMX R6, R8, R9, R6, PT ;  /* 0x0000000908067246 */ /* 0x000fce0003800106 */
.L_x_3793:
[----:B------:R-:W-:Y:S05]  /*28bb0*/  BSYNC B0 ;  /* 0x0000000000007941 */ /* 0x000fea0003800000 */
.L_x_3792:
        /* <DEDUP_REMOVED lines=73> */
[----:B------:R-:W-:Y:S02]  /*29050*/  ISETP.GT.AND P6, PT, R7, 0x39, !P6 ;  /* 0x000000390700780c */ /* 0x000fe400077c4270 */
[----:B------:R-:W0:Y:S02]  /*29060*/  SHFL.IDX PT, R7, R58, 0x1, 0x1c1f ;  /* 0x003c1f003a077f89 */ /* 0x000e2400000e0000 */
        /* <DEDUP_REMOVED lines=16> */
.L_x_3800:
[----:B------:R-:W-:-:S13]  /*29170*/  ISETP.NE.AND P6, PT, R9, 0x1, PT ;  /* 0x000000010900780c */ /* 0x000fda0003fc5270 */
[----:B------:R-:W-:-:S05]  /*29180*/  @P6 IMAD.HI.U32 R10, R4, R10, RZ ;  /* 0x0000000a040a6227 */ /* 0x000fca00078e00ff */
[----:B------:R-:W-:-:S07]  /*29190*/  @P6 SHF.R.U32.HI R4, RZ, R11, R10 ;  /* 0x0000000bff046219 */ /* 0x000fce000001160a */
.L_x_3801:
[----:B------:R-:W-:Y:S05]  /*291a0*/  BSYNC B1 ;  /* 0x0000000000017941 */ /* 0x000fea0003800000 */
.L_x_3799:
[----:B------:R-:W-:-:S04]  /*291b0*/  IMAD R5, R4, R9, -R51 ;  /* 0x0000000904057224 */ /* 0x000fc800078e0a33 */
[----:B------:R-:W-:-:S05]  /*291c0*/  IMAD R46, R46, -0x2, R5 ;  /* 0xfffffffe2e2e7824 */ /* 0x000fca00078e0205 */
[----:B------:R-:W-:Y:S02]  /*291d0*/  VIADDMNMX R6, R46, R9, R6, PT ;  /* 0x000000092e067246 */ /* 0x000fe40003800106 */
[----:B------:R-:W-:-:S07]  /*291e0*/  VIMNMX R3, R3, R46, !PT ;  /* 0x0000002e03037248 */ /* 0x000fce0007fe0100 */
.L_x_3798:
[----:B------:R-:W-:Y:S05]  /*291f0*/  BSYNC B0 ;  /* 0x0000000000007941 */ /* 0x000fea0003800000 */
.L_x_3797:
        /* <DEDUP_REMOVED lines=43> */
[----:B------:R-:W-:Y:S02]  /*294b0*/  ISETP.NE.AND P6, PT, R49, RZ, PT ;  /* 0x000000ff3100720c */ /* 0x000fe40003fc5270 */
[----:B------:R-:W-:-:S04]  /*294c0*/  ISETP.GT.AND P5, PT, R3, 0x28, !P5 ;  /* 0x000000280300780c */ /* 0x000fc80006fa4270 */
[C---:B------:R-:W-:Y:S02]  /*294d0*/  ISETP.LT.OR P5, PT, R6.reuse, 0x29, P5 ;  /* 0x000000290600780c */ /* 0x040fe40002fa1670 */
[----:B------:R-:W-:Y:S02]  /*294e0*/  ISETP.LT.OR P1, PT, R6, 0x2a, P1 ;  /* 0x0000002a0600780c */ /* 0x000fe40000f21670 */
[----:B------:R-:W-:Y:S02]  /*294f0*/  FSEL R34, R34, -INF , !P5 ;  /* 0xff80000022227808 */ /* 0x000fe40006800000 */
[----:B------:R-:W-:Y:S02]  /*29500*/  ISETP.GT.AND P3, PT, R3, 0x31, !P3 ;  /* 0x000000310300780c */ /* 0x000fe40005f64270 */
[----:B------:R-:W-:Y:S02]  /*29510*/  ISETP.LT.OR P2, PT, R6, 0x31, P2 ;  /* 0x000000310600780c */ /* 0x000fe40001741670 */
[----:B------:R-:W-:-:S02]  /*29520*/  FSEL R37, R37, -INF , !P1 ;  /* 0xff80000025257808 */ /* 0x000fc40004800000 */
[C---:B------:R-:W-:Y:S02]  /*29530*/  ISETP.GT.AND P4, PT, R3.reuse, 0x38, !P4 ;  /* 0x000000380300780c */ /* 0x040fe40006784270 */
[----:B------:R-:W-:Y:S02]  /*29540*/  ISETP.GT.AND P1, PT, R3, 0x39, !P6 ;  /* 0x000000390300780c */ /* 0x000fe40007724270 */
[----:B------:R-:W-:Y:S02]  /*29550*/  ISETP.LT.OR P3, PT, R6, 0x32, P3 ;  /* 0x000000320600780c */ /* 0x000fe40001f61670 */
[----:B------:R-:W-:Y:S02]  /*29560*/  FSEL R12, R12, -INF , !P2 ;  /* 0xff8000000c0c7808 */ /* 0x000fe40005000000 */
[C---:B------:R-:W-:Y:S02]  /*29570*/  ISETP.LT.OR P4, PT, R6.reuse, 0x39, P4 ;  /* 0x000000390600780c */ /* 0x040fe40002781670 */
[----:B------:R-:W-:Y:S01]  /*29580*/  FSEL R21, R21, -INF , !P3 ;  /* 0xff80000015157808 */ /* 0x000fe20005800000 */
[----:B------:R-:W-:Y:S01]  /*29590*/  UIADD3 UR4, UP0, UR37, 0x200, URZ ;  /* 0x0000020025047890 */ /* 0x000fe2000ff1e03f */
[----:B------:R-:W-:-:S02]  /*295a0*/  ISETP.LT.OR P1, PT, R6, 0x3a, P1 ;  /* 0x0000003a0600780c */ /* 0x000fc40000f21670 */
[----:B------:R-:W-:Y:S01]  /*295b0*/  FSEL R48, R13, -INF , !P4 ;  /* 0xff8000000d307808 */ /* 0x000fe20006000000 */
[----:B------:R-:W-:Y:S02]  /*295c0*/  ULOP3.LUT UR4, UR4, 0x4, URZ, 0xfc, !UPT ;  /* 0x0000000404047892 */ /* 0x000fe4000f8efc3f */
[----:B------:R-:W-:Y:S01]  /*295d0*/  UIADD3.X UR5, URZ, UR36, URZ, UP0, !UPT ;  /* 0x000000243f057290 */ /* 0x000fe200087fe43f */
        /* <DEDUP_REMOVED lines=60> */
[----:B0-----:R-:W-:Y:S01]  /*299a0*/  FMUL.FTZ R15, R49, R50 ;  /* 0x00000032310f7220 */ /* 0x001fe20000410000 */
        /* <DEDUP_REMOVED lines=19> */
.L_x_3803:
[----:B------:R-:W-:Y:S05]  /*29ae0*/  BSYNC B0 ;  /* 0x0000000000007941 */ /* 0x000fea0003800000 */
.L_x_3802:
        /* <DEDUP_REMOVED lines=9> */
[----:B------:R-:W0:Y:S04]  /*29b80*/  LD.E R4, desc[UR44][R4.64] ;  /* 0x0000002c04047980 */ /* 0x000e28000c101900 */
[----:B------:R-:W4:Y:S04]  /*29b90*/  LD.E R49, desc[UR44][R16.64+0x210] ;  /* 0x0002102c10317980 */ /* 0x000f28000c101900 */
[----:B------:R-:W5:Y:S01]  /*29ba0*/  LD.E R51, desc[UR44][R16.64+0x214] ;  /* 0x0002142c10337980 */ /* 0x000f62000c101900 */
[C---:B--2---:R-:W-:Y:S01]  /*29bb0*/  FSETP.NEU.FTZ.AND P1, PT, R10.reuse, -INF , PT ;  /* 0xff8000000a00780b */ /* 0x044fe20003f3d000 */
[----:B---3--:R-:W-:Y:S01]  /*29bc0*/  FMUL.FTZ R6, R10, R11 ;  /* 0x0000000b0a067220 */ /* 0x008fe20000410000 */
[----:B0-----:R-:W-:-:S04]  /*29bd0*/  FMUL.FTZ R2, R11, R4 ;  /* 0x000000040b027220 */ /* 0x001fc80000410000 */
[----:B------:R-:W-:Y:S02]  /*29be0*/  FSEL R6, R6, RZ, P1 ;  /* 0x000000ff06067208 */ /* 0x000fe40000800000 */
[----:B------:R-:W-:-:S03]  /*29bf0*/  FSETP.NEU.FTZ.AND P1, PT, R4, -INF , PT ;  /* 0xff8000000400780b */ /* 0x000fc60003f3d000 */
[-CC-:B------:R-:W-:Y:S01]  /*29c00*/  FFMA.FTZ R168, R47, R11.reuse, -R6.reuse ;  /* 0x0000000b2fa87223 */ /* 0x180fe20000010806 */
[----:B------:R-:W-:Y:S01]  /*29c10*/  FSEL R2, R2, RZ, P1 ;  /* 0x000000ff02027208 */ /* 0x000fe20000800000 */
[-CC-:B------:R-:W-:Y:S01]  /*29c20*/  FFMA.FTZ R9, R38, R11.reuse, -R6.reuse ;  /* 0x0000000b26097223 */ /* 0x180fe20000010806 */
[-CC-:B------:R-:W-:Y:S01]  /*29c30*/  FFMA.FTZ R170, R20, R11.reuse, -R6.reuse ;  /* 0x0000000b14aa7223 */ /* 0x180fe20000010806 */
[-CC-:B------:R-:W-:Y:S01]  /*29c40*/  FFMA.FTZ R47, R57, R11.reuse, -R6.reuse ;  /* 0x0000000b392f7223 */ /* 0x180fe20000010806 */
[-C--:B------:R-:W-:Y:S01]  /*29c50*/  FFMA.FTZ R172, R31, R11.reuse, -R6 ;  /* 0x0000000b1fac7223 */ /* 0x080fe20000010806 */
[-CC-:B------:R-:W-:Y:S01]  /*29c60*/  FFMA.FTZ R14, R14, R11.reuse, -R2.reuse ;  /* 0x0000000b0e0e7223 */ /* 0x180fe20000010802 */
[----:B------:R-:W4:Y:S01]  /*29c70*/  MUFU.EX2 R168, R168 ;  /* 0x000000a800a87308 */ /* 0x000f220000000800 */
[-CC-:B------:R-:W-:Y:S01]  /*29c80*/  FFMA.FTZ R46, R46, R11.reuse, -R2.reuse ;  /* 0x0000000b2e2e7223 */ /* 0x180fe20000010802 */
[-CC-:B------:R-:W-:Y:S01]  /*29c90*/  FFMA.FTZ R24, R24, R11.reuse, -R2.reuse ;  /* 0x0000000b18187223 */ /* 0x180fe20000010802 */
[-CC-:B------:R-:W-:Y:S01]  /*29ca0*/  FFMA.FTZ R25, R25, R11.reuse, -R2.reuse ;  /* 0x0000000b19197223 */ /* 0x180fe20000010802 */
[-C--:B------:R-:W-:Y:S01]  /*29cb0*/  FFMA.FTZ R26, R26, R11.reuse, -R2 ;  /* 0x0000000b1a1a7223 */ /* 0x080fe20000010802 */
[-C--:B------:R-:W-:Y:S01]  /*29cc0*/  FFMA.FTZ R31, R33, R11.reuse, -R6 ;  /* 0x0000000b211f7223 */ /* 0x080fe20000010806 */
[-C--:B------:R-:W-:Y:S01]  /*29cd0*/  FFMA.FTZ R27, R27, R11.reuse, -R2 ;  /* 0x0000000b1b1b7223 */ /* 0x080fe20000010802 */
[-CC-:B------:R-:W-:Y:S01]  /*29ce0*/  FFMA.FTZ R174, R35, R11.reuse, -R6.reuse ;  /* 0x0000000b23ae7223 */ /* 0x180fe20000010806 */
[----:B------:R-:W5:Y:S01]  /*29cf0*/  MUFU.EX2 R14, R14 ;  /* 0x0000000e000e7308 */ /* 0x000f620000000800 */
        /* <DEDUP_REMOVED lines=8> */
[-CC-:B------:R-:W-:Y:S01]  /*29d80*/  FFMA.FTZ R182, R18, R11.reuse, -R6.reuse ;  /* 0x0000000b12b67223 */ /* 0x180fe20000010806 */
[-C--:B------:R-:W-:Y:S01]  /*29d90*/  FFMA.FTZ R41, R44, R11.reuse, -R6 ;  /* 0x0000000b2c297223 */ /* 0x080fe20000010806 */
[----:B----4-:R-:W-:Y:S01]  /*29da0*/  FADD.FTZ R4, R168, R49 ;  /* 0x00000031a8047221 */ /* 0x010fe20000010000 */
[-CC-:B------:R-:W-:Y:S01]  /*29db0*/  FFMA.FTZ R28, R28, R11.reuse, -R2.reuse ;  /* 0x0000000b1c1c7223 */ /* 0x180fe20000010802 */
[-CC-:B------:R-:W-:Y:S01]  /*29dc0*/  FFMA.FTZ R29, R29, R11.reuse, -R2.reuse ;  /* 0x0000000b1d1d7223 */ /* 0x180fe20000010802 */
[-CC-:B------:R-:W-:Y:S01]  /*29dd0*/  FFMA.FTZ R30, R30, R11.reuse, -R2.reuse ;  /* 0x0000000b1e1e7223 */ /* 0x180fe20000010802 */
[-CC-:B------:R-:W-:Y:S01]  /*29de0*/  FFMA.FTZ R32, R32, R11.reuse, -R2.reuse ;  /* 0x0000000b20207223 */ /* 0x180fe20000010802 */
[----:B------:R-:W1:Y:S01]  /*29df0*/  MUFU.EX2 R169, R46 ;  /* 0x0000002e00a97308 */ /* 0x000e620000000800 */
[----:B-----5:R-:W-:Y:S01]  /*29e00*/  FADD.FTZ R6, R14, R51 ;  /* 0x000000330e067221 */ /* 0x020fe20000010000 */
[-CC-:B------:R-:W-:Y:S01]  /*29e10*/  FFMA.FTZ R34, R34, R11.reuse, -R2.reuse ;  /* 0x0000000b22227223 */ /* 0x180fe20000010802 */
[-CC-:B------:R-:W-:Y:S01]  /*29e20*/  FFMA.FTZ R37, R37, R11.reuse, -R2.reuse ;  /* 0x0000000b25257223 */ /* 0x180fe20000010802 */
[-CC-:B------:R-:W-:Y:S01]  /*29e30*/  FFMA.FTZ R12, R12, R11.reuse, -R2.reuse ;  /* 0x0000000b0c0c7223 */ /* 0x180fe20000010802 */
[-CC-:B------:R-:W-:Y:S01]  /*29e40*/  FFMA.FTZ R21, R21, R11.reuse, -R2.reuse ;  /* 0x0000000b15157223 */ /* 0x180fe20000010802 */
[-CC-:B------:R-:W-:Y:S01]  /*29e50*/  FFMA.FTZ R48, R48, R11.reuse, -R2.reuse ;  /* 0x0000000b30307223 */ /* 0x180fe20000010802 */
[----:B------:R-:W-:Y:S01]  /*29e60*/  FFMA.FTZ R2, R45, R11, -R2 ;  /* 0x0000000b2d027223 */ /* 0x000fe20000010802 */
        /* <DEDUP_REMOVED lines=85> */
[----:B------:R0:W-:Y:S04]  /*2a3c0*/  STSM.16.M88.4 [R5], R172 ;  /* 0x000000ac05007844 */ /* 0x0001e80000000200 */
[----:B------:R-:W-:Y:S04]  /*2a3d0*/  STSM.16.M88.4 [R45], R176 ;  /* 0x000000b02d007844 */ /* 0x000fe80000000200 */
[----:B------:R1:W-:Y:S04]  /*2a3e0*/  STSM.16.M88.4 [R4], R180 ;  /* 0x000000b404007844 */ /* 0x0003e80000000200 */
[----:B------:R-:W2:Y:S01]  /*2a3f0*/  LD.E R6, desc[UR44][R16.64+0x230] ;  /* 0x0002302c10067980 */ /* 0x000ea2000c101900 */
[----:B------:R-:W-:-:S04]  /*2a400*/  UIADD3 UR4, UP0, UR37, 0x230, URZ ;  /* 0x0000023025047890 */ /* 0x000fc8000ff1e03f */
[----:B------:R-:W-:Y:S02]  /*2a410*/  ULOP3.LUT UR5, UR4, 0x4, URZ, 0xfc, !UPT ;  /* 0x0000000404057892 */ /* 0x000fe4000f8efc3f */
[----:B------:R-:W-:-:S04]  /*2a420*/  UIADD3.X UR7, URZ, UR36, URZ, UP0, !UPT ;  /* 0x000000243f077290 */ /* 0x000fc800087fe43f */
[----:B------:R-:W-:Y:S02]  /*2a430*/  IMAD.U32 R2, RZ, RZ, UR5 ;  /* 0x00000005ff027e24 */ /* 0x000fe4000f8e00ff */
[----:B------:R-:W-:Y:S02]  /*2a440*/  IMAD.U32 R3, RZ, RZ, UR7 ;  /* 0x00000007ff037e24 */ /* 0x000fe4000f8e00ff */
[----:B--2---:R-:W-:-:S05]  /*2a450*/  FMUL.FTZ R7, R15, R6 ;  /* 0x000000060f077220 */ /* 0x004fca0000410000 */
[----:B------:R-:W-:Y:S04]  /*2a460*/  ST.E desc[UR44][R16.64+0x230], R7 ;  /* 0x0002300710007985 */ /* 0x000fe8000c10192c */
[----:B------:R-:W0:Y:S02]  /*2a470*/  LD.E R6, desc[UR44][R2.64] ;  /* 0x0000002c02067980 */ /* 0x000e24000c101900 */
[----:B0-----:R-:W-:-:S05]  /*2a480*/  FMUL.FTZ R5, R15, R6 ;  /* 0x000000060f057220 */ /* 0x001fca0000410000 */
[----:B------:R0:W-:Y:S04]  /*2a490*/  ST.E desc[UR44][R2.64], R5 ;  /* 0x0000000502007985 */ /* 0x0001e8000c10192c */
[----:B------:R-:W0:Y:S04]  /*2a4a0*/  LD.E R60, desc[UR44][R16.64+0x240] ;  /* 0x0002402c103c7980 */ /* 0x000e28000c101900 */
        /* <DEDUP_REMOVED lines=60> */
[----:B------:R-:W5:Y:S01]  /*2a870*/  LD.E R8, desc[UR44][R16.64+0x420] ;  /* 0x0004202c10087980 */ /* 0x000f62000c101900 */
[----:B------:R-:W-:Y:S01]  /*2a880*/  ULOP3.LUT UR5, UR4, 0x8, URZ, 0xfc, !UPT ;  /* 0x0000000804057892 */ /* 0x000fe2000f8efc3f */
[C---:B0-----:R-:W-:Y:S01]  /*2a890*/  FMUL.FTZ R5, R15.reuse, R60 ;  /* 0x0000003c0f057220 */ /* 0x041fe20000410000 */
[----:B--2---:R-:W-:-:S04]  /*2a8a0*/  FMUL.FTZ R27, R15, R130 ;  /* 0x000000820f1b7220 */ /* 0x004fc80000410000 */
[----:B------:R0:W-:Y:S01]  /*2a8b0*/  ST.E desc[UR44][R16.64+0x240], R5 ;  /* 0x0002400510007985 */ /* 0x0001e2000c10192c */
[C---:B---3--:R-:W-:Y:S01]  /*2a8c0*/  FMUL.FTZ R7, R15.reuse, R62 ;  /* 0x0000003e0f077220 */ /* 0x048fe20000410000 */
[C---:B----4-:R-:W-:Y:S01]  /*2a8d0*/  FMUL.FTZ R9, R15.reuse, R64 ;  /* 0x000000400f097220 */ /* 0x050fe20000410000 */
[C---:B-----5:R-:W-:Y:S01]  /*2a8e0*/  FMUL.FTZ R11, R15.reuse, R66 ;  /* 0x000000420f0b7220 */ /* 0x060fe20000410000 */
        /* <DEDUP_REMOVED lines=14> */
[C---:B--2---:R-:W-:Y:S01]  /*2a9d0*/  FMUL.FTZ R11, R15.reuse, R84 ;  /* 0x000000540f0b7220 */ /* 0x044fe20000410000 */
[C---:B---3--:R-:W-:Y:S01]  /*2a9e0*/  FMUL.FTZ R19, R15.reuse, R86 ;  /* 0x000000560f137220 */ /* 0x048fe20000410000 */
        /* <DEDUP_REMOVED lines=9> */
[----:B--2---:R-:W-:-:S03]  /*2aa80*/  FMUL.FTZ R7, R15, R94 ;  /* 0x0000005e0f077220 */ /* 0x004fc60000410000 */
[----:B------:R2:W-:Y:S01]  /*2aa90*/  ST.E desc[UR44][R16.64+0x2a0], R11 ;  /* 0x0002a00b10007985 */ /* 0x0005e2000c10192c */
[----:B---3--:R-:W-:-:S03]  /*2aaa0*/  FMUL.FTZ R27, R15, R98 ;  /* 0x000000620f1b7220 */ /* 0x008fc60000410000 */
[----:B------:R3:W-:Y:S01]  /*2aab0*/  ST.E desc[UR44][R16.64+0x2a4], R19 ;  /* 0x0002a41310007985 */ /* 0x0007e2000c10192c */
[C---:B-1----:R-:W-:Y:S01]  /*2aac0*/  FMUL.FTZ R29, R15.reuse, R100 ;  /* 0x000000640f1d7220 */ /* 0x042fe20000410000 */
[C---:B0-----:R-:W-:Y:S02]  /*2aad0*/  FMUL.FTZ R9, R15.reuse, R96 ;  /* 0x000000600f097220 */ /* 0x041fe40000410000 */
        /* <DEDUP_REMOVED lines=16> */
[C---:B---3--:R-:W-:Y:S01]  /*2abe0*/  FMUL.FTZ R27, R15.reuse, R118 ;  /* 0x000000760f1b7220 */ /* 0x048fe20000410000 */
[C---:B0-----:R-:W-:Y:S02]  /*2abf0*/  FMUL.FTZ R29, R15.reuse, R120 ;  /* 0x000000780f1d7220 */ /* 0x041fe40000410000 */
[----:B------:R0:W-:Y:S01]  /*2ac00*/  ST.E desc[UR44][R16.64+0x2f4], R5 ;  /* 0x0002f40510007985 */ /* 0x0001e2000c10192c */
[C---:B--2---:R-:W-:Y:S01]  /*2ac10*/  FMUL.FTZ R11, R15.reuse, R116 ;  /* 0x000000740f0b7220 */ /* 0x044fe20000410000 */
        /* <DEDUP_REMOVED lines=71> */
[----:B0-----:R-:W-:-:S02]  /*2b090*/  IMAD.U32 R7, RZ, RZ, UR7 ;  /* 0x00000007ff077e24 */ /* 0x001fc4000f8e00ff */
[----:B-1----:R-:W-:-:S03]  /*2b0a0*/  FMUL.FTZ R9, R13, R6 ;  /* 0x000000060d097220 */ /* 0x002fc60000410000 */
[----:B------:R-:W-:Y:S02]  /*2b0b0*/  IMAD.U32 R6, RZ, RZ, UR6 ;  /* 0x00000006ff067e24 */ /* 0x000fe4000f8e00ff */
        /* <DEDUP_REMOVED lines=195> */
[----:B----4-:R-:W-:Y:S04]  /*2bcf0*/  ST.E desc[UR44][R2.64], R15 ;  /* 0x0000000f02007985 */ /* 0x010fe8000c10192c */
[----:B-1----:R-:W4:Y:S01]  /*2bd00*/  LD.E R19, desc[UR44][R4.64] ;  /* 0x0000002c04137980 */ /* 0x002f22000c101900 */
[----:B------:R-:W-:-:S02]  /*2bd10*/  IMAD.U32 R10, RZ, RZ, UR6 ;  /* 0x00000006ff0a7e24 */ /* 0x000fc4000f8e00ff */
[----:B------:R-:W-:Y:S01]  /*2bd20*/  IMAD.U32 R11, RZ, RZ, UR7 ;  /* 0x00000007ff0b7e24 */ /* 0x000fe2000f8e00ff */
[----:B----4-:R-:W-:Y:S04]  /*2bd30*/  ST.E desc[UR44][R4.64], R19 ;  /* 0x0000001304007985 */ /* 0x010fe8000c10192c */
[----:B--2---:R-:W2:Y:S04]  /*2bd40*/  LD.E R21, desc[UR44][R10.64] ;  /* 0x0000002c0a157980 */ /* 0x004ea8000c101900 */
[----:B--2---:R0:W-:Y:S04]  /*2bd50*/  ST.E desc[UR44][R10.64], R21 ;  /* 0x000000150a007985 */ /* 0x0041e8000c10192c */
[----:B---3--:R-:W2:Y:S04]  /*2bd60*/  LD.E R9, desc[UR44][R16.64+0x240] ;  /* 0x0002402c10097980 */ /* 0x008ea8000c101900 */
[----:B------:R-:W3:Y:S04]  /*2bd70*/  LD.E R12, desc[UR44][R16.64+0x24c] ;  /* 0x00024c2c100c7980 */ /* 0x000ee8000c101900 */
[----:B0-----:R-:W4:Y:S04]  /*2bd80*/  LD.E R10, desc[UR44][R16.64+0x244] ;  /* 0x0002442c100a7980 */ /* 0x001f28000c101900 */
[----:B------:R-:W5:Y:S04]  /*2bd90*/  LD.E R11, desc[UR44][R16.64+0x248] ;  /* 0x0002482c100b7980 */ /* 0x000f68000c101900 */
        /* <DEDUP_REMOVED lines=120> */
[----:B----4-:R0:W-:Y:S04]  /*2c520*/  ST.E desc[UR44][R16.64+0x244], R10 ;  /* 0x0002440a10007985 */ /* 0x0101e8000c10192c */
[----:B-----5:R1:W-:Y:S04]  /*2c530*/  ST.E desc[UR44][R16.64+0x248], R11 ;  /* 0x0002480b10007985 */ /* 0x0203e8000c10192c */
[----:B--2---:R-:W-:Y:S01]  /*2c540*/  ST.E desc[UR44][R16.64+0x240], R9 ;  /* 0x0002400910007985 */ /* 0x004fe2000c10192c */
[----:B0-----:R-:W-:-:S02]  /*2c550*/  IMAD.U32 R10, RZ, RZ, UR6 ;  /* 0x00000006ff0a7e24 */ /* 0x001fc4000f8e00ff */
[----:B-1----:R-:W-:Y:S01]  /*2c560*/  IMAD.U32 R11, RZ, RZ, UR7 ;  /* 0x00000007ff0b7e24 */ /* 0x002fe2000f8e00ff */
[----:B---3--:R-:W-:Y:S04]  /*2c570*/  ST.E desc[UR44][R16.64+0x24c], R12 ;  /* 0x00024c0c10007985 */ /* 0x008fe8000c10192c */
        /* <DEDUP_REMOVED lines=255> */
[----:B------:R-:W-:Y:S01]  /*2d570*/  R2UR UR10, R8 ;  /* 0x00000000080a72ca */ /* 0x000fe200000e0000 */
[----:B------:R-:W-:Y:S01]  /*2d580*/  IMAD.U32 R8, RZ, RZ, UR6 ;  /* 0x00000006ff087e24 */ /* 0x000fe2000f8e00ff */
[----:B------:R-:W-:Y:S01]  /*2d590*/  R2UR UR11, R9 ;  /* 0x00000000090b72ca */ /* 0x000fe200000e0000 */
[----:B------:R-:W-:Y:S01]  /*2d5a0*/  IMAD.U32 R9, RZ, RZ, UR7 ;  /* 0x00000007ff097e24 */ /* 0x000fe2000f8e00ff */
        /* <DEDUP_REMOVED lines=131> */
[----:B------:R-:W-:Y:S02]  /*2dde0*/  VIADD R8, R6, 0x100 ;  /* 0x0000010006087836 */ /* 0x000fe40000000000 */
[----:B------:R-:W-:-:S03]  /*2ddf0*/  IMAD.MOV.U32 R9, RZ, RZ, R7 ;  /* 0x000000ffff097224 */ /* 0x000fc600078e0007 */
[----:B------:R-:W-:Y:S01]  /*2de00*/  R2UR UR10, R8 ;  /* 0x00000000080a72ca */ /* 0x000fe200000e0000 */
[----:B------:R-:W-:Y:S01]  /*2de10*/  IMAD.U32 R8, RZ, RZ, UR6 ;  /* 0x00000006ff087e24 */ /* 0x000fe2000f8e00ff */
[----:B------:R-:W-:Y:S01]  /*2de20*/  R2UR UR11, R9 ;  /* 0x00000000090b72ca */ /* 0x000fe200000e0000 */
[----:B------:R-:W-:Y:S02]  /*2de30*/  IMAD.U32 R9, RZ, RZ, UR7 ;  /* 0x00000007ff097e24 */ /* 0x000fe4000f8e00ff */
        /* <DEDUP_REMOVED lines=267> */
[----:B------:R-:W-:Y:S02]  /*2eef0*/  IMAD.U32 R6, RZ, RZ, UR6 ;  /* 0x00000006ff067e24 */ /* 0x000fe4000f8e00ff */
[----:B------:R-:W-:Y:S01]  /*2ef00*/  IMAD.U32 R7, RZ, RZ, UR7 ;  /* 0x00000007ff077e24 */ /* 0x000fe2000f8e00ff */
[----:B------:R-:W-:Y:S02]  /*2ef10*/  WARPGROUP.DEPBAR.LE gsb0, 0x0 ;  /* 0x00008000000079c5 */ /* 0x000fe40000010000 */
[----:B------:R-:W-:Y:S04]  /*2ef20*/  ST.E desc[UR44][R16.64+0x230], R24 ;  /* 0x0002301810007985 */ /* 0x000fe8000c10192c */
[----:B------:R-:W-:Y:S04]  /*2ef30*/  ST.E desc[UR44][R2.64], R25 ;  /* 0x0000001902007985 */ /* 0x000fe8000c10192c */
[----:B------:R-:W-:Y:S04]  /*2ef40*/  ST.E desc[UR44][R4.64], R26 ;  /* 0x0000001a04007985 */ /* 0x000fe8000c10192c */
[----:B------:R0:W-:Y:S04]  /*2ef50*/  ST.E desc[UR44][R6.64], R27 ;  /* 0x0000001b06007985 */ /* 0x0001e8000c10192c */
        /* <DEDUP_REMOVED lines=126> */
[----:B------:R-:W2:Y:S01]  /*2f740*/  LD.E R7, desc[UR44][R2.64] ;  /* 0x0000002c02077980 */ /* 0x000ea2000c101900 */
[----:B------:R-:W-:-:S02]  /*2f750*/  IMAD.U32 R10, RZ, RZ, UR6 ;  /* 0x00000006ff0a7e24 */ /* 0x000fc4000f8e00ff */
[----:B------:R-:W-:Y:S01]  /*2f760*/  IMAD.U32 R11, RZ, RZ, UR7 ;  /* 0x00000007ff0b7e24 */ /* 0x000fe2000f8e00ff */
[----:B--2---:R0:W-:Y:S04]  /*2f770*/  ST.E desc[UR44][R2.64], R7 ;  /* 0x0000000702007985 */ /* 0x0041e8000c10192c */
[----:B------:R-:W2:Y:S01]  /*2f780*/  LD.E R9, desc[UR44][R4.64] ;  /* 0x0000002c04097980 */ /* 0x000ea2000c101900 */
[----:B------:R-:W-:Y:S02]  /*2f790*/  IMAD.U32 R12, RZ, RZ, UR6 ;  /* 0x00000006ff0c7e24 */ /* 0x000fe4000f8e00ff */
[----:B------:R-:W-:Y:S01]  /*2f7a0*/  IMAD.U32 R13, RZ, RZ, UR7 ;  /* 0x00000007ff0d7e24 */ /* 0x000fe2000f8e00ff */
[----:B--2---:R1:W-:Y:S04]  /*2f7b0*/  ST.E desc[UR44][R4.64], R9 ;  /* 0x0000000904007985 */ /* 0x0043e8000c10192c */
[----:B------:R-:W2:Y:S04]  /*2f7c0*/  LD.E R15, desc[UR44][R10.64] ;  /* 0x0000002c0a0f7980 */ /* 0x000ea8000c101900 */
[----:B--2---:R2:W-:Y:S04]  /*2f7d0*/  ST.E desc[UR44][R12.64], R15 ;  /* 0x0000000f0c007985 */ /* 0x0045e8000c10192c */
[----:B0-----:R-:W3:Y:S04]  /*2f7e0*/  LD.E R2, desc[UR44][R16.64+0x240] ;  /* 0x0002402c10027980 */ /* 0x001ee8000c101900 */
[----:B------:R-:W4:Y:S04]  /*2f7f0*/  LD.E R3, desc[UR44][R16.64+0x244] ;  /* 0x0002442c10037980 */ /* 0x000f28000c101900 */
        /* <DEDUP_REMOVED lines=126> */
[----:B------:R0:W-:Y:S04]  /*2ffe0*/  ST.E desc[UR44][R16.64+0x250], R6 ;  /* 0x0002500610007985 */ /* 0x0001e8000c10192c */
[----:B------:R0:W-:Y:S04]  /*2fff0*/  ST.E desc[UR44][R16.64+0x254], R7 ;  /* 0x0002540710007985 */ /* 0x0001e8000c10192c */
[----:B------:R0:W-:Y:S04]  /*30000*/  ST.E desc[UR44][R16.64+0x258], R8 ;  /* 0x0002580810007985 */ /* 0x0001e8000c10192c */
[----:B------:R0:W-:Y:S04]  /*30010*/  ST.E desc[UR44][R16.64+0x25c], R9 ;  /* 0x00025c0910007985 */ /* 0x0001e8000c10192c */
[----:B------:R0:W-:Y:S04]  /*30020*/  ST.E desc[UR44][R16.64+0x260], R10 ;  /* 0x0002600a10007985 */ /* 0x0001e8000c10192c */
        /* <DEDUP_REMOVED lines=131> */
.L_x_3805:
[----:B------:R-:W-:Y:S05]  /*30860*/  BSYNC B0 ;  /* 0x0000000000007941 */ /* 0x000fea0003800000 */
.L_x_3804:
[C---:B------:R-:W-:Y:S01]  /*30870*/  ISETP.GT.AND P0, PT, R0.reuse, R163, PT ;  /* 0x000000a30000720c */ /* 0x040fe20003f04270 */
[----:B------:R-:W-:-:S12]  /*30880*/  VIADD R0, R0, 0xffffffff ;  /* 0xffffffff00007836 */ /* 0x000fd80000000000 */
[----:B------:R-:W-:Y:S05]  /*30890*/  @P0 BRA `(.L_x_3806) ;  /* 0xffffff5400f80947 */ /* 0x000fea000383ffff */
.L_x_3777:
[----:B0-----:R-:W2:Y:S01]  /*308a0*/  LDL R5, [R1+0x210] ;  /* 0x0002100001057983 */ /* 0x001ea20000100800 */
[----:B------:R-:W-:Y:S05]  /*308b0*/  WARPSYNC.ALL ;  /* 0x0000000000007948 */ /* 0x000fea0003800000 */
[----:B------:R-:W3:Y:S01]  /*308c0*/  LDL R6, [R1+0x214] ;  /* 0x0002140001067983 */ /* 0x000ee20000100800 */
[----:B------:R-:W-:Y:S02]  /*308d0*/  IMAD.MOV.U32 R8, RZ, RZ, -0x800000 ;  /* 0xff800000ff087424 */ /* 0x000fe400078e00ff */
        /* <DEDUP_REMOVED lines=9> */
[----:B---3--:R-:W1:Y:S02]  /*30970*/  SHFL.BFLY PT, R3, R6, 0x2, 0x1f ;  /* 0x0c401f0006037f89 */ /* 0x008e6400000e0000 */
[----:B-1----:R-:W-:-:S05]  /*30980*/  FADD.FTZ R4, R3, R6 ;  /* 0x0000000603047221 */ /* 0x002fca0000010000 */
[----:B------:R-:W0:Y:S02]  /*30990*/  SHFL.BFLY PT, R3, R4, 0x1, 0x1f ;  /* 0x0c201f0004037f89 */ /* 0x000e2400000e0000 */
[----:B0-----:R-:W-:Y:S02]  /*309a0*/  FADD.FTZ R20, R4, R3 ;  /* 0x0000000304147221 */ /* 0x001fe40000010000 */
[----:B------:R-:W3:Y:S03]  /*309b0*/  LDL.64 R2, [R1+0xd8] ;  /* 0x0000d80001027983 */ /* 0x000ee60000100a00 */
[----:B------:R-:W-:-:S13]  /*309c0*/  FSETP.NE.FTZ.AND P2, PT, R20, RZ, PT ;  /* 0x000000ff1400720b */ /* 0x000fda0003f55000 */
[----:B------:R-:W4:Y:S04]  /*309d0*/  @P2 LDL R7, [R1+0x220] ;  /* 0x0002200001072983 */ /* 0x000f280000100800 */
[----:B------:R-:W5:Y:S01]  /*309e0*/  @P2 LDL R9, [R1+0x204] ;  /* 0x0002040001092983 */ /* 0x000f620000100800 */
[----:B--2---:R-:W-:-:S13]  /*309f0*/  FSETP.NE.FTZ.AND P1, PT, R13, RZ, PT ;  /* 0x000000ff0d00720b */ /* 0x004fda0003f35000 */
[----:B------:R-:W2:Y:S04]  /*30a00*/  @P1 LDL R0, [R1+0x220] ;  /* 0x0002200001001983 */ /* 0x000ea80000100800 */
[----:B------:R-:W3:Y:S01]  /*30a10*/  @P1 LDL R5, [R1+0x200] ;  /* 0x0002000001051983 */ /* 0x000ee20000100800 */
[----:B------:R-:W0:Y:S08]  /*30a20*/  @P2 MUFU.LG2 R11, R20 ;  /* 0x00000014000b2308 */ /* 0x000e300000000c00 */
[----:B------:R-:W1:Y:S01]  /*30a30*/  @P1 MUFU.LG2 R6, R13 ;  /* 0x0000000d00061308 */ /* 0x000e620000000c00 */
[----:B------:R-:W-:Y:S01]  /*30a40*/  STL [R1+0x214], R20 ;  /* 0x0002141401007387 */ /* 0x000fe20000100800 */
[----:B0-----:R-:W-:Y:S01]  /*30a50*/  @P2 FMUL.FTZ R11, R11, 0.69314718246459960938 ;  /* 0x3f3172180b0b2820 */ /* 0x001fe20000410000 */
[----:B----4-:R-:W-:Y:S01]  /*30a60*/  @P2 FMUL.FTZ R4, R7, 0.69314718246459960938 ;  /* 0x3f31721807042820 */ /* 0x010fe20000410000 */
[----:B-1----:R-:W-:-:S03]  /*30a70*/  @P1 FMUL.FTZ R7, R6, 0.69314718246459960938 ;  /* 0x3f31721806071820 */ /* 0x002fc60000410000 */
[----:B-----5:R-:W-:Y:S02]  /*30a80*/  @P2 FFMA.FTZ R10, R4, R9, R11 ;  /* 0x00000009040a2223 */ /* 0x020fe4000001000b */
[----:B------:R-:W4:Y:S04]  /*30a90*/  LDL R9, [R1+0x1e8] ;  /* 0x0001e80001097983 */ /* 0x000f280000100800 */
[----:B------:R0:W-:Y:S01]  /*30aa0*/  STL [R1+0x214], R10 ;  /* 0x0002140a01007387 */ /* 0x0001e20000100800 */
[----:B--2---:R-:W-:-:S04]  /*30ab0*/  @P1 FMUL.FTZ R0, R0, 0.69314718246459960938 ;  /* 0x3f31721800001820 */ /* 0x004fc80000410000 */
[----:B---3--:R-:W-:-:S05]  /*30ac0*/  @P1 FFMA.FTZ R8, R0, R5, R7 ;  /* 0x0000000500081223 */ /* 0x008fca0000010007 */
[----:B------:R-:W-:Y:S04]  /*30ad0*/  STL [R1+0x210], R8 ;  /* 0x0002100801007387 */ /* 0x000fe80000100800 */
[----:B------:R-:W2:Y:S02]  /*30ae0*/  LD.E R0, desc[UR44][R2.64+0x4] ;  /* 0x0000042c02007980 */ /* 0x000ea4000c101900 */
[----:B--2---:R-:W-:-:S13]  /*30af0*/  ISETP.NE.AND P0, PT, R0, RZ, PT ;  /* 0x000000ff0000720c */ /* 0x004fda0003f05270 */
[----:B------:R-:W2:Y:S04]  /*30b00*/  @!P0 LDL.64 R6, [R1+0xe0] ;  /* 0x0000e00001068983 */ /* 0x000ea80000100a00 */
[----:B------:R-:W4:Y:S01]  /*30b10*/  @!P0 LD.E R12, desc[UR44][R2.64] ;  /* 0x0000002c020c8980 */ /* 0x000f22000c101900 */
[----:B------:R-:W-:-:S06]  /*30b20*/  IMAD.MOV.U32 R0, RZ, RZ, RZ ;  /* 0x000000ffff007224 */ /* 0x000fcc00078e00ff */
[----:B------:R-:W1:Y:S01]  /*30b30*/  @P1 MUFU.RCP R0, R13 ;  /* 0x0000000d00001308 */ /* 0x000e620000001000 */
[----:B--2---:R-:W0:Y:S01]  /*30b40*/  @!P0 LD.E.64 R4, desc[UR44][R6.64] ;  /* 0x0000002c06048980 */ /* 0x004e22000c101b00 */
[----:B----4-:R-:W-:-:S04]  /*30b50*/  @!P0 IMAD R11, R9, 0x40, R12 ;  /* 0x00000040090b8824 */ /* 0x010fc800078e020c */
[----:B0-----:R-:W-:-:S05]  /*30b60*/  @!P0 IMAD.WIDE R10, R11, 0x4, R4 ;  /* 0x000000040b0a8825 */ /* 0x001fca00078e0204 */
[----:B-1----:R0:W-:Y:S04]  /*30b70*/  @!P0 ST.E desc[UR44][R10.64], R0 ;  /* 0x000000000a008985 */ /* 0x0021e8000c10192c */
[----:B------:R-:W2:Y:S04]  /*30b80*/  @!P0 LDL.64 R2, [R1+0xd8] ;  /* 0x0000d80001028983 */ /* 0x000ea80000100a00 */
[----:B--2---:R-:W2:Y:S02]  /*30b90*/  @!P0 LD.E R4, desc[UR44][R2.64+0x4] ;  /* 0x0000042c02048980 */ /* 0x004ea4000c101900 */
        /* <DEDUP_REMOVED lines=67> */
[----:B------:R-:W5:Y:S04]  /*30fd0*/  LDL R120, [R1+0x1f0] ;  /* 0x0001f00001787983 */ /* 0x000f680000100800 */
[----:B------:R-:W5:Y:S01]  /*30fe0*/  LDL R122, [R1+0x1f4] ;  /* 0x0001f400017a7983 */ /* 0x000f620000100800 */
[----:B--2---:R-:W-:-:S05]  /*30ff0*/  VIADD R119, R119, 0x1 ;  /* 0x0000000177777836 */ /* 0x004fca0000000000 */
[----:B------:R-:W-:Y:S01]  /*31000*/  ISETP.NE.AND P0, PT, R119, 0x2, PT ;  /* 0x000000027700780c */ /* 0x000fe20003f05270 */
[-C--:B---3--:R-:W-:Y:S01]  /*31010*/  FMUL.FTZ R19, R19, R0.reuse ;  /* 0x0000000013137220 */ /* 0x088fe20000410000 */
[----:B------:R-:W-:Y:S01]  /*31020*/  FMUL.FTZ R18, R18, R0 ;  /* 0x0000000012127220 */ /* 0x000fe20000410000 */
[-C--:B----4-:R-:W-:Y:S01]  /*31030*/  FMUL.FTZ R15, R15, R118.reuse ;  /* 0x000000760f0f7220 */ /* 0x090fe20000410000 */
[----:B------:R-:W-:Y:S01]  /*31040*/  FMUL.FTZ R14, R14, R118 ;  /* 0x000000760e0e7220 */ /* 0x000fe20000410000 */
        /* <DEDUP_REMOVED lines=10> */
[----:B------:R-:W-:Y:S04]  /*310f0*/  STL.64 [R1+0x420], R18 ;  /* 0x0004201201007387 */ /* 0x000fe80000100a00 */
[----:B------:R-:W-:Y:S04]  /*31100*/  STL.64 [R1+0x428], R14 ;  /* 0x0004280e01007387 */ /* 0x000fe80000100a00 */
[----:B------:R0:W-:Y:S04]  /*31110*/  STL.64 [R1+0x230], R12 ;  /* 0x0002300c01007387 */ /* 0x0001e80000100a00 */
[----:B------:R-:W-:Y:S04]  /*31120*/  STL.64 [R1+0x240], R10 ;  /* 0x0002400a01007387 */ /* 0x000fe80000100a00 */
[----:B------:R1:W-:Y:S04]  /*31130*/  STL.64 [R1+0x250], R8 ;  /* 0x0002500801007387 */ /* 0x0003e80000100a00 */
[----:B------:R-:W-:Y:S04]  /*31140*/  STL.64 [R1+0x260], R6 ;  /* 0x0002600601007387 */ /* 0x000fe80000100a00 */
[----:B------:R2:W-:Y:S04]  /*31150*/  STL.64 [R1+0x280], R2 ;  /* 0x0002800201007387 */ /* 0x0005e80000100a00 */
[----:B0-----:R-:W3:Y:S04]  /*31160*/  LDL.64 R12, [R1+0x388] ;  /* 0x00038800010c7983 */ /* 0x001ee80000100a00 */
[----:B------:R-:W4:Y:S04]  /*31170*/  LDL.64 R18, [R1+0x3b8] ;  /* 0x0003b80001127983 */ /* 0x000f280000100a00 */
[----:B------:R-:W5:Y:S04]  /*31180*/  LDL.64 R14, [R1+0x3c8] ;  /* 0x0003c800010e7983 */ /* 0x000f680000100a00 */
[----:B-1----:R-:W5:Y:S04]  /*31190*/  LDL.64 R8, [R1+0x3d8] ;  /* 0x0003d80001087983 */ /* 0x002f680000100a00 */
[----:B------:R-:W5:Y:S04]  /*311a0*/  LDL.64 R10, [R1+0x3f8] ;  /* 0x0003f800010a7983 */ /* 0x000f680000100a00 */
[----:B--2---:R-:W2:Y:S04]  /*311b0*/  LDL.64 R2, [R1+0x408] ;  /* 0x0004080001027983 */ /* 0x004ea80000100a00 */
[----:B------:R-:W2:Y:S04]  /*311c0*/  LDL.64 R6, [R1+0x418] ;  /* 0x0004180001067983 */ /* 0x000ea80000100a00 */
[----:B------:R-:W2:Y:S01]  /*311d0*/  @!P0 LDL R121, [R1+0x1ec] ;  /* 0x0001ec0001798983 */ /* 0x000ea20000100800 */
[-C--:B------:R-:W-:Y:S01]  /*311e0*/  FMUL.FTZ R5, R5, R0.reuse ;  /* 0x0000000005057220 */ /* 0x080fe20000410000 */
[----:B------:R-:W-:-:S05]  /*311f0*/  FMUL.FTZ R4, R4, R0 ;  /* 0x0000000004047220 */ /* 0x000fca0000410000 */
[----:B------:R0:W-:Y:S04]  /*31200*/  STL.64 [R1+0x270], R4 ;  /* 0x0002700401007387 */ /* 0x0001e80000100a00 */
[----:B0-----:R-:W2:Y:S01]  /*31210*/  LDL.64 R4, [R1+0x3e8] ;  /* 0x0003e80001047983 */ /* 0x001ea20000100a00 */
        /* <DEDUP_REMOVED lines=143> */
[----:B------:R-:W-:Y:S01]  /*31b10*/  @!P0 LOP3.LUT R0, R121, 0x1, RZ, 0x3c, !PT ;  /* 0x0000000179008812 */ /* 0x000fe200078e3cff */
        /* <DEDUP_REMOVED lines=28> */
[----:B------:R-:W-:Y:S01]  /*31ce0*/  @!P0 STL [R1+0x1e8], RZ ;  /* 0x0001e8ff01008387 */ /* 0x000fe20000100800 */
[-C--:B------:R-:W-:Y:S01]  /*31cf0*/  FMUL.FTZ R5, R5, R118.reuse ;  /* 0x0000007605057220 */ /* 0x080fe20000410000 */
[----:B------:R-:W-:-:S05]  /*31d00*/  FMUL.FTZ R4, R4, R118 ;  /* 0x0000007604047220 */ /* 0x000fca0000410000 */
[----:B------:R0:W-:Y:S02]  /*31d10*/  STL.64 [R1+0x3e8], R4 ;  /* 0x0003e80401007387 */ /* 0x0001e40000100a00 */
[----:B0-----:R-:W-:Y:S01]  /*31d20*/  IMAD.MOV.U32 R4, RZ, RZ, 0x1 ;  /* 0x00000001ff047424 */ /* 0x001fe200078e00ff */
[----:B------:R-:W-:Y:S06]  /*31d30*/  BAR.ARV 0xe, 0x100 ;  /* 0x0384000000007b1d */ /* 0x000fec0000002000 */
.L_x_3663:
[----:B------:R-:W-:Y:S05]  /*31d40*/  BSYNC B7 ;  /* 0x0000000000077941 */ /* 0x000fea0003800000 */
.L_x_3651:
[----:B------:R-:W1:Y:S08]  /*31d50*/  S2UR UR5, SR_CgaCtaId ;  /* 0x00000000000579c3 */ /* 0x000e700000008800 */
[----:B------:R-:W-:Y:S01]  /*31d60*/  BAR.SYNC.DEFER_BLOCKING 0x5, 0x180 ;  /* 0x0146000000007b1d */ /* 0x000fe20000010000 */
[----:B0-----:R-:W-:-:S04]  /*31d70*/  PRMT R0, R4, 0x9910, RZ ;  /* 0x0000991004007816 */ /* 0x001fc800000000ff */
[----:B------:R-:W-:Y:S01]  /*31d80*/  ISETP.NE.AND P0, PT, R0, RZ, PT ;  /* 0x000000ff0000720c */ /* 0x000fe20003f05270 */
[----:B------:R-:W-:Y:S01]  /*31d90*/  UMOV UR4, 0x400 ;  /* 0x0000040000047882 */ /* 0x000fe20000000000 */
[----:B------:R-:W-:Y:S01]  /*31da0*/  BSSY B0, `(.L_x_3807) ;  /* 0x00004bd000007945 */ /* 0x000fe20003800000 */
[----:B-1----:R-:W-:-:S06]  /*31db0*/  ULEA UR4, UR5, UR4, 0x18 ;  /* 0x0000000405047291 */ /* 0x002fcc000f8ec03f */
[----:B------:R-:W-:-:S05]  /*31dc0*/  IMAD.U32 R2, RZ, RZ, UR4 ;  /* 0x00000004ff027e24 */ /* 0x000fca000f8e00ff */
[----:B------:R0:W1:Y:S01]  /*31dd0*/  LDS.128 R88, [R2+0x388d0] ;  /* 0x0388d00002587984 */ /* 0x0000620000000c00 */
[----:B------:R-:W-:Y:S06]  /*31de0*/  BAR.ARV 0x4, 0x180 ;  /* 0x0106000000007b1d */ /* 0x000fec0000002000 */
[----:B------:R-:W-:Y:S05]  /*31df0*/  @!P0 BRA `(.L_x_3808) ;  /* 0x0000003c00588947 */ /* 0x000fea0003800000 */
[----:B------:R-:W4:Y:S04]  /*31e00*/  LDL.128 R56, [R1+0x230] ;  /* 0x0002300001387983 */ /* 0x000f280000100c00 */
[----:B------:R-:W4:Y:S04]  /*31e10*/  LDL.128 R60, [R1+0x250] ;  /* 0x00025000013c7983 */ /* 0x000f280000100c00 */
[----:B------:R-:W4:Y:S04]  /*31e20*/  LDL.128 R44, [R1+0x240] ;  /* 0x00024000012c7983 */ /* 0x000f280000100c00 */
[----:B------:R-:W4:Y:S04]  /*31e30*/  LDL.128 R52, [R1+0x260] ;  /* 0x0002600001347983 */ /* 0x000f280000100c00 */
[----:B------:R-:W4:Y:S04]  /*31e40*/  LDL.128 R84, [R1+0x270] ;  /* 0x0002700001547983 */ /* 0x000f280000100c00 */
[----:B------:R-:W4:Y:S01]  /*31e50*/  LDL.128 R80, [R1+0x280] ;  /* 0x0002800001507983 */ /* 0x000f220000100c00 */
[C---:B------:R-:W-:Y:S01]  /*31e60*/  IADD3 R9, P1, R158.reuse, 0x20, RZ ;  /* 0x000000209e097810 */ /* 0x040fe20007f3e0ff */
[----:B------:R-:W-:Y:S01]  /*31e70*/  ULDC.64 UR4, c[0x0][0xd08] ;  /* 0x0003420000047ab9 */ /* 0x000fe20000000a00 */
[C---:B------:R-:W-:Y:S01]  /*31e80*/  IADD3 R97, P0, R158.reuse, 0x40, RZ ;  /* 0x000000409e617810 */ /* 0x040fe20007f1e0ff */
[----:B------:R-:W4:Y:S01]  /*31e90*/  LDL.128 R112, [R1+0x290] ;  /* 0x0002900001707983 */ /* 0x000f220000100c00 */
[----:B------:R-:W-:-:S02]  /*31ea0*/  IADD3 R27, P4, R158, 0x60, RZ ;  /* 0x000000609e1b7810 */ /* 0x000fc40007f9e0ff */
[----:B------:R-:W-:Y:S01]  /*31eb0*/  LOP3.LUT R8, R9, 0x380, RZ, 0xc0, !PT ;  /* 0x0000038009087812 */ /* 0x000fe200078ec0ff */
[----:B------:R-:W4:Y:S01]  /*31ec0*/  LDL.128 R116, [R1+0x2b0] ;  /* 0x0002b00001747983 */ /* 0x000f220000100c00 */
[C---:B------:R-:W-:Y:S02]  /*31ed0*/  IADD3 R121, P3, R158.reuse, 0x2000, RZ ;  /* 0x000020009e797810 */ /* 0x040fe40007f7e0ff */
[----:B------:R-:W-:Y:S01]  /*31ee0*/  LOP3.LUT R96, R97, 0x380, RZ, 0xc0, !PT ;  /* 0x0000038061607812 */ /* 0x000fe200078ec0ff */
[----:B------:R-:W4:Y:S01]  /*31ef0*/  LDL.128 R4, [R1+0x2a0] ;  /* 0x0002a00001047983 */ /* 0x000f220000100c00 */
[----:B------:R-:W-:Y:S02]  /*31f00*/  IADD3 R25, P6, R158, 0x2020, RZ ;  /* 0x000020209e197810 */ /* 0x000fe40007fde0ff */
[----:B------:R-:W-:Y:S01]  /*31f10*/  LOP3.LUT R26, R27, 0x380, RZ, 0xc0, !PT ;  /* 0x000003801b1a7812 */ /* 0x000fe200078ec0ff */
[----:B------:R-:W4:Y:S01]  /*31f20*/  LDL.128 R36, [R1+0x310] ;  /* 0x0003100001247983 */ /* 0x000f220000100c00 */
[----:B------:R-:W-:-:S02]  /*31f30*/  SHF.R.U64 R8, R8, 0x3, RZ ;  /* 0x0000000308087819 */ /* 0x000fc400000012ff */
[----:B------:R-:W-:Y:S01]  /*31f40*/  IADD3 R123, P5, R158, 0x2040, RZ ;  /* 0x000020409e7b7810 */ /* 0x000fe20007fbe0ff */
[----:B--2---:R-:W2:Y:S01]  /*31f50*/  LDL.128 R48, [R1+0x340] ;  /* 0x0003400001307983 */ /* 0x004ea20000100c00 */
[----:B------:R-:W-:Y:S02]  /*31f60*/  LOP3.LUT R120, R121, 0x380, RZ, 0xc0, !PT ;  /* 0x0000038079787812 */ /* 0x000fe400078ec0ff */
[----:B------:R-:W-:Y:S01]  /*31f70*/  SHF.R.U64 R96, R96, 0x3, RZ ;  /* 0x0000000360607819 */ /* 0x000fe200000012ff */
[----:B------:R-:W2:Y:S01]  /*31f80*/  LDL.128 R68, [R1+0x390] ;  /* 0x0003900001447983 */ /* 0x000ea20000100c00 */
[----:B------:R-:W-:Y:S02]  /*31f90*/  LOP3.LUT R24, R25, 0x380, RZ, 0xc0, !PT ;  /* 0x0000038019187812 */ /* 0x000fe400078ec0ff */
[----:B------:R-:W-:Y:S01]  /*31fa0*/  SHF.R.U64 R26, R26, 0x3, RZ ;  /* 0x000000031a1a7819 */ /* 0x000fe200000012ff */
[----:B------:R-:W2:Y:S01]  /*31fb0*/  LDL.128 R76, [R1+0x3b0] ;  /* 0x0003b000014c7983 */ /* 0x000ea20000100c00 */
[----:B------:R-:W-:Y:S01]  /*31fc0*/  LOP3.LUT R8, R8, R9, RZ, 0x3c, !PT ;  /* 0x0000000908087212 */ /* 0x000fe200078e3cff */
[----:B------:R-:W-:Y:S01]  /*31fd0*/  IMAD.X R9, RZ, RZ, R159, P1 ;  /* 0x000000ffff097224 */ /* 0x000fe200008e069f */
[----:B------:R-:W-:Y:S01]  /*31fe0*/  LOP3.LUT R122, R123, 0x380, RZ, 0xc0, !PT ;  /* 0x000003807b7a7812 */ /* 0x000fe200078ec0ff */
[----:B------:R-:W2:Y:S01]  /*31ff0*/  LDL.128 R72, [R1+0x3a0] ;  /* 0x0003a00001487983 */ /* 0x000ea20000100c00 */
[----:B------:R-:W-:-:S02]  /*32000*/  SHF.R.U64 R120, R120, 0x3, RZ ;  /* 0x0000000378787819 */ /* 0x000fc400000012ff */
[C---:B------:R-:W-:Y:S01]  /*32010*/  IADD3 R19, P2, R158.reuse, 0x2060, RZ ;  /* 0x000020609e137810 */ /* 0x040fe20007f5e0ff */
[----:B------:R-:W2:Y:S01]  /*32020*/  LDL.128 R104, [R1+0x410] ;  /* 0x0004100001687983 */ /* 0x000ea20000100c00 */
[----:B------:R-:W-:Y:S02]  /*32030*/  IADD3 R15, P1, R158, 0x4000, RZ ;  /* 0x000040009e0f7810 */ /* 0x000fe40007f3e0ff */
[----:B------:R-:W-:Y:S01]  /*32040*/  LOP3.LUT R96, R96, R97, RZ, 0x3c, !PT ;  /* 0x0000006160607212 */ /* 0x000fe200078e3cff */
[--C-:B------:R-:W-:Y:S01]  /*32050*/  IMAD.X R97, RZ, RZ, R159.reuse, P0 ;  /* 0x000000ffff617224 */ /* 0x100fe200000e069f */
[----:B------:R-:W-:Y:S01]  /*32060*/  SHF.R.U64 R24, R24, 0x3, RZ ;  /* 0x0000000318187819 */ /* 0x000fe200000012ff */
[----:B------:R-:W2:Y:S01]  /*32070*/  LDL.128 R100, [R1+0x400] ;  /* 0x0004000001647983 */ /* 0x000ea20000100c00 */
[----:B------:R-:W-:Y:S01]  /*32080*/  LOP3.LUT R26, R26, R27, RZ, 0x3c, !PT ;  /* 0x0000001b1a1a7212 */ /* 0x000fe200078e3cff */
[--C-:B------:R-:W-:Y:S01]  /*32090*/  IMAD.X R27, RZ, RZ, R159.reuse, P4 ;  /* 0x000000ffff1b7224 */ /* 0x100fe200020e069f */
[----:B------:R-:W-:Y:S01]  /*320a0*/  SHF.R.U64 R122, R122, 0x3, RZ ;  /* 0x000000037a7a7819 */ /* 0x000fe200000012ff */
[----:B------:R-:W2:Y:S01]  /*320b0*/  LDL.128 R108, [R1+0x420] ;  /* 0x00042000016c7983 */ /* 0x000ea20000100c00 */
[----:B------:R-:W-:Y:S01]  /*320c0*/  LOP3.LUT R120, R120, R121, RZ, 0x3c, !PT ;  /* 0x0000007978787212 */ /* 0x000fe200078e3cff */
[----:B------:R-:W-:Y:S01]  /*320d0*/  IMAD.X R121, RZ, RZ, R159, P3 ;  /* 0x000000ffff797224 */ /* 0x000fe200018e069f */
[----:B------:R-:W-:-:S02]  /*320e0*/  IADD3 R21, P0, R158, 0x4020, RZ ;  /* 0x000040209e157810 */ /* 0x000fc40007f1e0ff */
[----:B------:R-:W-:Y:S02]  /*320f0*/  LOP3.LUT R18, R19, 0x380, RZ, 0xc0, !PT ;  /* 0x0000038013127812 */ /* 0x000fe400078ec0ff */
[----:B------:R-:W-:Y:S02]  /*32100*/  IADD3 R13, P4, R158, 0x4040, RZ ;  /* 0x000040409e0d7810 */ /* 0x000fe40007f9e0ff */
[----:B------:R-:W-:Y:S02]  /*32110*/  LOP3.LUT R14, R15, 0x380, RZ, 0xc0, !PT ;  /* 0x000003800f0e7812 */ /* 0x000fe400078ec0ff */
[----:B------:R-:W-:Y:S01]  /*32120*/  LOP3.LUT R24, R24, R25, RZ, 0x3c, !PT ;  /* 0x0000001918187212 */ /* 0x000fe200078e3cff */
[--C-:B------:R-:W-:Y:S01]  /*32130*/  IMAD.X R25, RZ, RZ, R159.reuse, P6 ;  /* 0x000000ffff197224 */ /* 0x100fe200030e069f */
[----:B------:R-:W-:Y:S02]  /*32140*/  IADD3 R11, P3, R158, 0x4060, RZ ;  /* 0x000040609e0b7810 */ /* 0x000fe40007f7e0ff */
[----:B------:R-:W-:Y:S01]  /*32150*/  LOP3.LUT R122, R122, R123, RZ, 0x3c, !PT ;  /* 0x0000007b7a7a7212 */ /* 0x000fe200078e3cff */
[----:B------:R-:W-:Y:S01]  /*32160*/  IMAD.X R123, RZ, RZ, R159, P5 ;  /* 0x000000ffff7b7224 */ /* 0x000fe200028e069f */
[----:B------:R-:W-:-:S02]  /*32170*/  LOP3.LUT R20, R21, 0x380, RZ, 0xc0, !PT ;  /* 0x0000038015147812 */ /* 0x000fc400078ec0ff */
[C---:B---3--:R-:W-:Y:S02]  /*32180*/  LOP3.LUT R29, R158.reuse, 0x380, RZ, 0xc0, !PT ;  /* 0x000003809e1d7812 */ /* 0x048fe400078ec0ff */
[----:B------:R-:W-:Y:S02]  /*32190*/  IADD3 R33, P6, R158, 0x6000, RZ ;  /* 0x000060009e217810 */ /* 0x000fe40007fde0ff */
[----:B------:R-:W-:Y:S02]  /*321a0*/  SHF.R.U64 R18, R18, 0x3, RZ ;  /* 0x0000000312127819 */ /* 0x000fe400000012ff */
[----:B------:R-:W-:Y:S02]  /*321b0*/  LOP3.LUT R12, R13, 0x380, RZ, 0xc0, !PT ;  /* 0x000003800d0c7812 */ /* 0x000fe400078ec0ff */
[----:B------:R-:W-:Y:S02]  /*321c0*/  SHF.R.U64 R14, R14, 0x3, RZ ;  /* 0x000000030e0e7819 */ /* 0x000fe400000012ff */
[----:B------:R-:W-:-:S02]  /*321d0*/  IADD3 R41, P5, R158, 0x6020, RZ ;  /* 0x000060209e297810 */ /* 0x000fc40007fbe0ff */
[----:B------:R-:W-:Y:S02]  /*321e0*/  LOP3.LUT R10, R11, 0x380, RZ, 0xc0, !PT ;  /* 0x000003800b0a7812 */ /* 0x000fe400078ec0ff */
[----:B------:R-:W-:Y:S02]  /*321f0*/  SHF.R.U64 R20, R20, 0x3, RZ ;  /* 0x0000000314147819 */ /* 0x000fe400000012ff */
[----:B------:R-:W-:Y:S02]  /*32200*/  SHF.R.U64 R29, R29, 0x3, RZ ;  /* 0x000000031d1d7819 */ /* 0x000fe400000012ff */
[----:B-----5:R-:W-:Y:S02]  /*32210*/  LOP3.LUT R32, R33, 0x380, RZ, 0xc0, !PT ;  /* 0x0000038021207812 */ /* 0x020fe400078ec0ff */
[----:B------:R-:W-:Y:S01]  /*32220*/  LOP3.LUT R18, R18, R19, RZ, 0x3c, !PT ;  /* 0x0000001312127212 */ /* 0x000fe200078e3cff */
[----:B------:R-:W-:Y:S01]  /*32230*/  IMAD.X R19, RZ, RZ, R159, P2 ;  /* 0x000000ffff137224 */ /* 0x000fe200010e069f */
[----:B------:R-:W-:-:S02]  /*32240*/  SHF.R.U64 R12, R12, 0x3, RZ ;  /* 0x000000030c0c7819 */ /* 0x000fc400000012ff */
[----:B------:R-:W-:Y:S01]  /*32250*/  LOP3.LUT R14, R14, R15, RZ, 0x3c, !PT ;  /* 0x0000000f0e0e7212 */ /* 0x000fe200078e3cff */
[--C-:B------:R-:W-:Y:S01]  /*32260*/  IMAD.X R15, RZ, RZ, R159.reuse, P1 ;  /* 0x000000ffff0f7224 */ /* 0x100fe200008e069f */
[----:B------:R-:W-:Y:S02]  /*32270*/  LOP3.LUT R40, R41, 0x380, RZ, 0xc0, !PT ;  /* 0x0000038029287812 */ /* 0x000fe400078ec0ff */
[----:B------:R-:W-:Y:S02]  /*32280*/  SHF.R.U64 R10, R10, 0x3, RZ ;  /* 0x000000030a0a7819 */ /* 0x000fe400000012ff */
[C---:B------:R-:W-:Y:S02]  /*32290*/  IADD3 R93, P2, R158.reuse, 0x6040, RZ ;  /* 0x000060409e5d7810 */ /* 0x040fe40007f5e0ff */
[----:B------:R-:W-:Y:S02]  /*322a0*/  IADD3 R95, P1, R158, 0x6060, RZ ;  /* 0x000060609e5f7810 */ /* 0x000fe40007f3e0ff */
[----:B------:R-:W-:Y:S01]  /*322b0*/  LOP3.LUT R20, R20, R21, RZ, 0x3c, !PT ;  /* 0x0000001514147212 */ /* 0x000fe200078e3cff */
[--C-:B------:R-:W-:Y:S01]  /*322c0*/  IMAD.X R21, RZ, RZ, R159.reuse, P0 ;  /* 0x000000ffff157224 */ /* 0x100fe200000e069f */
[----:B------:R-:W-:Y:S01]  /*322d0*/  LOP3.LUT R28, R29, R158, RZ, 0x3c, !PT ;  /* 0x0000009e1d1c7212 */ /* 0x000fe200078e3cff */
[----:B------:R-:W-:Y:S01]  /*322e0*/  IMAD.MOV.U32 R29, RZ, RZ, R159 ;  /* 0x000000ffff1d7224 */ /* 0x000fe200078e009f */
[----:B------:R-:W-:-:S02]  /*322f0*/  SHF.R.U64 R32, R32, 0x3, RZ ;  /* 0x0000000320207819 */ /* 0x000fc400000012ff */
[----:B------:R-:W-:Y:S01]  /*32300*/  LOP3.LUT R12, R12, R13, RZ, 0x3c, !PT ;  /* 0x0000000d0c0c7212 */ /* 0x000fe200078e3cff */
[--C-:B------:R-:W-:Y:S01]  /*32310*/  IMAD.X R13, RZ, RZ, R159.reuse, P4 ;  /* 0x000000ffff0d7224 */ /* 0x100fe200020e069f */
[----:B------:R-:W-:Y:S02]  /*32320*/  SHF.R.U64 R40, R40, 0x3, RZ ;  /* 0x0000000328287819 */ /* 0x000fe400000012ff */
[----:B------:R-:W-:Y:S01]  /*32330*/  LOP3.LUT R10, R10, R11, RZ, 0x3c, !PT ;  /* 0x0000000b0a0a7212 */ /* 0x000fe200078e3cff */
[--C-:B------:R-:W-:Y:S01]  /*32340*/  IMAD.X R11, RZ, RZ, R159.reuse, P3 ;  /* 0x000000ffff0b7224 */ /* 0x100fe200018e069f */
[----:B------:R-:W-:Y:S02]  /*32350*/  LOP3.LUT R92, R93, 0x380, RZ, 0xc0, !PT ;  /* 0x000003805d5c7812 */ /* 0x000fe400078ec0ff */
[----:B------:R-:W-:Y:S02]  /*32360*/  LOP3.LUT R94, R95, 0x380, RZ, 0xc0, !PT ;  /* 0x000003805f5e7812 */ /* 0x000fe400078ec0ff */
[----:B------:R-:W-:Y:S01]  /*32370*/  LOP3.LUT R32, R32, R33, RZ, 0x3c, !PT ;  /* 0x0000002120207212 */ /* 0x000fe200078e3cff */
[--C-:B------:R-:W-:Y:S01]  /*32380*/  IMAD.X R33, RZ, RZ, R159.reuse, P6 ;  /* 0x000000ffff217224 */ /* 0x100fe200030e069f */
[----:B------:R-:W-:Y:S01]  /*32390*/  LOP3.LUT R40, R40, R41, RZ, 0x3c, !PT ;  /* 0x0000002928287212 */ /* 0x000fe200078e3cff */
[----:B------:R-:W-:Y:S01]  /*323a0*/  IMAD.X R41, RZ, RZ, R159, P5 ;  /* 0x000000ffff297224 */ /* 0x000fe200028e069f */
[----:B------:R-:W-:-:S02]  /*323b0*/  MOV R122, R122 ;  /* 0x0000007a007a7202 */ /* 0x000fc40000000f00 */
[----:B------:R-:W-:Y:S02]  /*323c0*/  MOV R65, R28 ;  /* 0x0000001c00417202 */ /* 0x000fe40000000f00 */
[----:B------:R-:W-:Y:S01]  /*323d0*/  MOV R123, R18 ;  /* 0x00000012007b7202 */ /* 0x000fe20000000f00 */
[----:B------:R-:W3:Y:S01]  /*323e0*/  LDL.128 R28, [R1+0x2f0] ;  /* 0x0002f000011c7983 */ /* 0x000ee20000100c00 */
[----:B------:R-:W-:Y:S02]  /*323f0*/  MOV R20, R20 ;  /* 0x0000001400147202 */ /* 0x000fe40000000f00 */
[----:B------:R-:W-:Y:S02]  /*32400*/  SHF.R.U64 R92, R92, 0x3, RZ ;  /* 0x000000035c5c7819 */ /* 0x000fe400000012ff */
[----:B------:R-:W-:Y:S02]  /*32410*/  SHF.R.U64 R94, R94, 0x3, RZ ;  /* 0x000000035e5e7819 */ /* 0x000fe400000012ff */
[----:B------:R-:W-:-:S02]  /*32420*/  MOV R64, R8 ;  /* 0x0000000800407202 */ /* 0x000fc40000000f00 */
[----:B------:R-:W-:Y:S02]  /*32430*/  MOV R19, R14 ;  /* 0x0000000e00137202 */ /* 0x000fe40000000f00 */
[----:B------:R-:W-:Y:S02]  /*32440*/  MOV R21, R12 ;  /* 0x0000000c00157202 */ /* 0x000fe40000000f00 */
[----:B------:R-:W-:Y:S01]  /*32450*/  MOV R120, R120 ;  /* 0x0000007800787202 */ /* 0x000fe20000000f00 */
[----:B------:R-:W3:Y:S01]  /*32460*/  LDL.128 R12, [R1+0x2d0] ;  /* 0x0002d000010c7983 */ /* 0x000ee20000100c00 */
[----:B------:R-:W-:Y:S02]  /*32470*/  MOV R0, R10 ;  /* 0x0000000a00007202 */ /* 0x000fe40000000f00 */
[----:B-1----:R-:W-:Y:S01]  /*32480*/  MOV R88, R26 ;  /* 0x0000001a00587202 */ /* 0x002fe20000000f00 */
[----:B------:R-:W3:Y:S01]  /*32490*/  LDL.128 R8, [R1+0x2c0] ;  /* 0x0002c00001087983 */ /* 0x000ee20000100c00 */
[----:B------:R-:W-:-:S02]  /*324a0*/  MOV R121, R24 ;  /* 0x0000001800797202 */ /* 0x000fc40000000f00 */
[----:B------:R-:W-:Y:S01]  /*324b0*/  MOV R96, R96 ;  /* 0x0000006000607202 */ /* 0x000fe20000000f00 */
[----:B------:R-:W3:Y:S01]  /*324c0*/  LDL.128 R24, [R1+0x2e0] ;  /* 0x0002e00001187983 */ /* 0x000ee20000100c00 */
[----:B------:R-:W-:Y:S02]  /*324d0*/  MOV R3, R32 ;  /* 0x0000002000037202 */ /* 0x000fe40000000f00 */
[----:B------:R-:W-:Y:S01]  /*324e0*/  LOP3.LUT R92, R92, R93, RZ, 0x3c, !PT ;  /* 0x0000005d5c5c7212 */ /* 0x000fe200078e3cff */
[----:B------:R-:W3:Y:S01]  /*324f0*/  LDL.128 R32, [R1+0x300] ;  /* 0x0003000001207983 */ /* 0x000ee20000100c00 */
[----:B------:R-:W-:Y:S01]  /*32500*/  LOP3.LUT R94, R94, R95, RZ, 0x3c, !PT ;  /* 0x0000005f5e5e7212 */ /* 0x000fe200078e3cff */
[--C-:B------:R-:W-:Y:S01]  /*32510*/  IMAD.X R93, RZ, RZ, R159.reuse, P2 ;  /* 0x000000ffff5d7224 */ /* 0x100fe200010e069f */
[----:B------:R-:W-:Y:S01]  /*32520*/  MOV R18, R40 ;  /* 0x0000002800127202 */ /* 0x000fe20000000f00 */
[----:B------:R-:W-:Y:S01]  /*32530*/  IMAD.X R95, RZ, RZ, R159, P1 ;  /* 0x000000ffff5f7224 */ /* 0x000fe200008e069f */
[----:B------:R-:W3:Y:S02]  /*32540*/  LDL.128 R40, [R1+0x320] ;  /* 0x0003200001287983 */ /* 0x000ee40000100c00 */
[----:B------:R-:W-:-:S02]  /*32550*/  MOV R124, R92 ;  /* 0x0000005c007c7202 */ /* 0x000fc40000000f00 */
[----:B------:R-:W-:Y:S02]  /*32560*/  MOV R125, R94 ;  /* 0x0000005e007d7202 */ /* 0x000fe40000000f00 */
[----:B------:R-:W3:Y:S01]  /*32570*/  LDL.128 R92, [R1+0x3e0] ;  /* 0x0003e000015c7983 */ /* 0x000ee20000100c00 */
[----:B----4-:R-:W-:Y:S02]  /*32580*/  F2FP.F16.F32.PACK_AB R56, R57, R56 ;  /* 0x000000383938723e */ /* 0x010fe400000000ff */
[----:B------:R-:W-:Y:S02]  /*32590*/  F2FP.F16.F32.PACK_AB R57, R59, R58 ;  /* 0x0000003a3b39723e */ /* 0x000fe400000000ff */
[----:B------:R-:W-:Y:S02]  /*325a0*/  F2FP.F16.F32.PACK_AB R60, R61, R60 ;  /* 0x0000003c3d3c723e */ /* 0x000fe400000000ff */
[----:B------:R-:W-:Y:S02]  /*325b0*/  F2FP.F16.F32.PACK_AB R61, R63, R62 ;  /* 0x0000003e3f3d723e */ /* 0x000fe400000000ff */
[----:B------:R-:W-:-:S02]  /*325c0*/  F2FP.F16.F32.PACK_AB R58, R45, R44 ;  /* 0x0000002c2d3a723e */ /* 0x000fc400000000ff */
[----:B------:R-:W-:Y:S01]  /*325d0*/  F2FP.F16.F32.PACK_AB R59, R47, R46 ;  /* 0x0000002e2f3b723e */ /* 0x000fe200000000ff */
[----:B------:R-:W-:Y:S01]  /*325e0*/  BAR.SYNC.DEFER_BLOCKING 0x1, 0x100 ;  /* 0x0044000000007b1d */ /* 0x000fe20000010000 */
[----:B------:R-:W-:Y:S02]  /*325f0*/  F2FP.F16.F32.PACK_AB R62, R53, R52 ;  /* 0x00000034353e723e */ /* 0x000fe400000000ff */
[----:B------:R-:W-:Y:S02]  /*32600*/  F2FP.F16.F32.PACK_AB R63, R55, R54 ;  /* 0x00000036373f723e */ /* 0x000fe400000000ff */
[----:B------:R-:W-:Y:S02]  /*32610*/  F2FP.F16.F32.PACK_AB R84, R85, R84 ;  /* 0x000000545554723e */ /* 0x000fe400000000ff */
[----:B------:R-:W-:Y:S01]  /*32620*/  F2FP.F16.F32.PACK_AB R85, R87, R86 ;  /* 0x000000565755723e */ /* 0x000fe200000000ff */
[----:B------:R-:W4:Y:S01]  /*32630*/  LDL.128 R44, [R1+0x330] ;  /* 0x00033000012c7983 */ /* 0x000f220000100c00 */
[----:B------:R-:W-:-:S02]  /*32640*/  F2FP.F16.F32.PACK_AB R86, R81, R80 ;  /* 0x000000505156723e */ /* 0x000fc400000000ff */
[----:B------:R-:W-:Y:S01]  /*32650*/  F2FP.F16.F32.PACK_AB R87, R83, R82 ;  /* 0x000000525357723e */ /* 0x000fe200000000ff */
[----:B------:R-:W4:Y:S04]  /*32660*/  LDL.128 R52, [R1+0x350] ;  /* 0x0003500001347983 */ /* 0x000f280000100c00 */
[----:B------:R-:W4:Y:S04]  /*32670*/  LDL.128 R80, [R1+0x3c0] ;  /* 0x0003c00001507983 */ /* 0x000f280000100c00 */
[----:B------:R1:W-:Y:S04]  /*32680*/  STSM.16.M88.4 [R65], R56 ;  /* 0x0000003841007844 */ /* 0x0003e80000000200 */
[----:B------:R0:W-:Y:S04]  /*32690*/  STSM.16.M88.4 [R64], R60 ;  /* 0x0000003c40007844 */ /* 0x0001e80000000200 */
[----:B------:R0:W-:Y:S04]  /*326a0*/  STSM.16.M88.4 [R96], R84 ;  /* 0x0000005460007844 */ /* 0x0001e80000000200 */
[----:B-1----:R-:W4:Y:S04]  /*326b0*/  LDL.128 R56, [R1+0x360] ;  /* 0x0003600001387983 */ /* 0x002f280000100c00 */
[----:B0-----:R-:W4:Y:S04]  /*326c0*/  LDL.128 R60, [R1+0x370] ;  /* 0x00037000013c7983 */ /* 0x001f280000100c00 */
[----:B------:R-:W4:Y:S04]  /*326d0*/  LDL.128 R64, [R1+0x380] ;  /* 0x0003800001407983 */ /* 0x000f280000100c00 */
[----:B------:R-:W4:Y:S04]  /*326e0*/  LDL.128 R84, [R1+0x3d0] ;  /* 0x0003d00001547983 */ /* 0x000f280000100c00 */
[----:B------:R-:W4:Y:S01]  /*326f0*/  LDL.128 R96, [R1+0x3f0] ;  /* 0x0003f00001607983 */ /* 0x000f220000100c00 */
[----:B------:R-:W-:-:S02]  /*32700*/  ISETP.NE.U32.AND P0, PT, RZ, UR4, PT ;  /* 0x00000004ff007c0c */ /* 0x000fc4000bf05070 */
[----:B------:R-:W-:Y:S02]  /*32710*/  F2FP.F16.F32.PACK_AB R112, R113, R112 ;  /* 0x000000707170723e */ /* 0x000fe400000000ff */
[----:B------:R-:W-:Y:S02]  /*32720*/  F2FP.F16.F32.PACK_AB R113, R115, R114 ;  /* 0x000000727371723e */ /* 0x000fe400000000ff */
[----:B------:R-:W-:Y:S02]  /*32730*/  F2FP.F16.F32.PACK_AB R116, R117, R116 ;  /* 0x000000747574723e */ /* 0x000fe400000000ff */
[----:B------:R-:W-:Y:S02]  /*32740*/  F2FP.F16.F32.PACK_AB R114, R5, R4 ;  /* 0x000000040572723e */ /* 0x000fe400000000ff */
[----:B------:R-:W-:Y:S01]  /*32750*/  F2FP.F16.F32.PACK_AB R115, R7, R6 ;  /* 0x000000060773723e */ /* 0x000fe200000000ff */
[----:B------:R-:W0:Y:S01]  /*32760*/  LDC.64 R4, c[0x0][0xd00] ;  /* 0x00034000ff047b82 */ /* 0x000e220000000a00 */
[----:B------:R-:W-:-:S02]  /*32770*/  F2FP.F16.F32.PACK_AB R117, R119, R118 ;  /* 0x000000767775723e */ /* 0x000fc400000000ff */
[----:B------:R-:W-:Y:S02]  /*32780*/  ISETP.NE.AND.EX P0, PT, RZ, UR5, PT, P0 ;  /* 0x00000005ff007c0c */ /* 0x000fe4000bf05300 */
[----:B------:R-:W-:Y:S02]  /*32790*/  F2FP.F16.F32.PACK_AB R36, R37, R36 ;  /* 0x000000242524723e */ /* 0x000fe400000000ff */
[----:B------:R-:W-:Y:S01]  /*327a0*/  F2FP.F16.F32.PACK_AB R37, R39, R38 ;  /* 0x000000262725723e */ /* 0x000fe200000000ff */
[----:B------:R-:W-:Y:S01]  /*327b0*/  STSM.16.M88.4 [R88], R112 ;  /* 0x0000007058007844 */ /* 0x000fe20000000200 */
[----:B--2---:R-:W-:Y:S01]  /*327c0*/  F2FP.F16.F32.PACK_AB R68, R69, R68 ;  /* 0x000000444544723e */ /* 0x004fe200000000ff */
[----:B------:R-:W1:Y:S01]  /*327d0*/  LDC.64 R6, c[0x0][0xd00] ;  /* 0x00034000ff067b82 */ /* 0x000e620000000a00 */
        /* <DEDUP_REMOVED lines=9> */
[----:B0-----:R-:W-:-:S04]  /*32870*/  ISETP.NE.U32.AND P1, PT, R4, RZ, PT ;  /* 0x000000ff0400720c */ /* 0x001fc80003f25070 */
[----:B------:R-:W-:Y:S02]  /*32880*/  ISETP.NE.AND.EX P1, PT, R5, RZ, PT, P1 ;  /* 0x000000ff0500720c */ /* 0x000fe40003f25310 */
[----:B---3--:R-:W-:Y:S02]  /*32890*/  F2FP.F16.F32.PACK_AB R28, R29, R28 ;  /* 0x0000001c1d1c723e */ /* 0x008fe400000000ff */
[----:B------:R-:W-:Y:S02]  /*328a0*/  F2FP.F16.F32.PACK_AB R29, R31, R30 ;  /* 0x0000001e1f1d723e */ /* 0x000fe400000000ff */
[----:B------:R-:W-:Y:S02]  /*328b0*/  F2FP.F16.F32.PACK_AB R12, R13, R12 ;  /* 0x0000000c0d0c723e */ /* 0x000fe400000000ff */
[----:B------:R-:W-:Y:S02]  /*328c0*/  F2FP.F16.F32.PACK_AB R13, R15, R14 ;  /* 0x0000000e0f0d723e */ /* 0x000fe400000000ff */
[----:B------:R-:W-:-:S02]  /*328d0*/  F2FP.F16.F32.PACK_AB R118, R9, R8 ;  /* 0x000000080976723e */ /* 0x000fc400000000ff */
[----:B------:R-:W-:Y:S01]  /*328e0*/  F2FP.F16.F32.PACK_AB R119, R11, R10 ;  /* 0x0000000a0b77723e */ /* 0x000fe200000000ff */
[----:B------:R-:W0:Y:S01]  /*328f0*/  @P0 LDC.64 R8, c[0x0][0xd08] ;  /* 0x00034200ff080b82 */ /* 0x000e220000000a00 */
[----:B------:R-:W-:Y:S02]  /*32900*/  F2FP.F16.F32.PACK_AB R14, R25, R24 ;  /* 0x00000018190e723e */ /* 0x000fe400000000ff */
[----:B------:R-:W-:Y:S02]  /*32910*/  F2FP.F16.F32.PACK_AB R15, R27, R26 ;  /* 0x0000001a1b0f723e */ /* 0x000fe400000000ff */
[----:B------:R-:W-:Y:S02]  /*32920*/  F2FP.F16.F32.PACK_AB R30, R33, R32 ;  /* 0x00000020211e723e */ /* 0x000fe400000000ff */
[----:B------:R-:W-:Y:S01]  /*32930*/  F2FP.F16.F32.PACK_AB R31, R35, R34 ;  /* 0x00000022231f723e */ /* 0x000fe200000000ff */
[----:B------:R-:W-:Y:S01]  /*32940*/  STSM.16.M88.4 [R120], R116 ;  /* 0x0000007478007844 */ /* 0x000fe20000000200 */
[----:B------:R-:W-:-:S02]  /*32950*/  F2FP.F16.F32.PACK_AB R38, R41, R40 ;  /* 0x000000282926723e */ /* 0x000fc400000000ff */
[----:B------:R-:W-:Y:S01]  /*32960*/  F2FP.F16.F32.PACK_AB R39, R43, R42 ;  /* 0x0000002a2b27723e */ /* 0x000fe200000000ff */
[----:B------:R-:W-:Y:S04]  /*32970*/  STSM.16.M88.4 [R121], R12 ;  /* 0x0000000c79007844 */ /* 0x000fe80000000200 */
[----:B------:R-:W-:Y:S04]  /*32980*/  STSM.16.M88.4 [R122], R28 ;  /* 0x0000001c7a007844 */ /* 0x000fe80000000200 */
[----:B------:R-:W-:Y:S01]  /*32990*/  STSM.16.M88.4 [R123], R36 ;  /* 0x000000247b007844 */ /* 0x000fe20000000200 */
[----:B------:R-:W-:Y:S01]  /*329a0*/  ULDC UR4, c[0x0][0xb88] ;  /* 0x0002e20000047ab9 */ /* 0x000fe20000000800 */
[----:B-1----:R-:W-:-:S04]  /*329b0*/  IMAD.WIDE R6, R193, 0x4, R6 ;  /* 0x00000004c1067825 */ /* 0x002fc800078e0206 */
[----:B0-----:R-:W-:Y:S01]  /*329c0*/  @P0 IMAD.WIDE R8, R193, 0x4, R8 ;  /* 0x00000004c1080825 */ /* 0x001fe200078e0208 */
[----:B----4-:R-:W-:Y:S02]  /*329d0*/  F2FP.F16.F32.PACK_AB R44, R45, R44 ;  /* 0x0000002c2d2c723e */ /* 0x010fe400000000ff */
[----:B------:R-:W-:Y:S02]  /*329e0*/  F2FP.F16.F32.PACK_AB R45, R47, R46 ;  /* 0x0000002e2f2d723e */ /* 0x000fe400000000ff */
[----:B------:R-:W-:Y:S02]  /*329f0*/  F2FP.F16.F32.PACK_AB R52, R53, R52 ;  /* 0x000000343534723e */ /* 0x000fe400000000ff */
[----:B------:R-:W-:Y:S02]  /*32a00*/  F2FP.F16.F32.PACK_AB R46, R49, R48 ;  /* 0x00000030312e723e */ /* 0x000fe400000000ff */
[----:B------:R-:W-:Y:S02]  /*32a10*/  F2FP.F16.F32.PACK_AB R47, R51, R50 ;  /* 0x00000032332f723e */ /* 0x000fe400000000ff */
[----:B------:R-:W-:-:S02]  /*32a20*/  F2FP.F16.F32.PACK_AB R53, R55, R54 ;  /* 0x000000363735723e */ /* 0x000fc400000000ff */
[----:B------:R-:W-:Y:S01]  /*32a30*/  F2FP.F16.F32.PACK_AB R78, R81, R80 ;  /* 0x00000050514e723e */ /* 0x000fe200000000ff */
[----:B------:R0:W-:Y:S01]  /*32a40*/  STSM.16.M88.4 [R19], R44 ;  /* 0x0000002c13007844 */ /* 0x0001e20000000200 */
        /* <DEDUP_REMOVED lines=9> */
[----:B------:R-:W-:Y:S01]  /*32ae0*/  F2FP.F16.F32.PACK_AB R96, R97, R96 ;  /* 0x000000606160723e */ /* 0x000fe200000000ff */
[----:B------:R-:W-:Y:S01]  /*32af0*/  STSM.16.M88.4 [R20], R52 ;  /* 0x0000003414007844 */ /* 0x000fe20000000200 */
[----:B------:R-:W-:-:S02]  /*32b00*/  F2FP.F16.F32.PACK_AB R86, R93, R92 ;  /* 0x0000005c5d56723e */ /* 0x000fc400000000ff */
[----:B------:R-:W-:Y:S02]  /*32b10*/  F2FP.F16.F32.PACK_AB R87, R95, R94 ;  /* 0x0000005e5f57723e */ /* 0x000fe400000000ff */
[----:B------:R-:W-:Y:S01]  /*32b20*/  F2FP.F16.F32.PACK_AB R97, R99, R98 ;  /* 0x000000626361723e */ /* 0x000fe200000000ff */
[----:B------:R-:W-:Y:S01]  /*32b30*/  STSM.16.M88.4 [R21], R60 ;  /* 0x0000003c15007844 */ /* 0x000fe20000000200 */
[----:B------:R-:W-:Y:S02]  /*32b40*/  F2FP.F16.F32.PACK_AB R98, R101, R100 ;  /* 0x000000646562723e */ /* 0x000fe400000000ff */
[----:B------:R-:W-:Y:S01]  /*32b50*/  F2FP.F16.F32.PACK_AB R99, R103, R102 ;  /* 0x000000666763723e */ /* 0x000fe200000000ff */
[----:B------:R1:W-:Y:S04]  /*32b60*/  STSM.16.M88.4 [R0], R68 ;  /* 0x0000004400007844 */ /* 0x0003e80000000200 */
[----:B------:R2:W-:Y:S04]  /*32b70*/  STSM.16.M88.4 [R3], R76 ;  /* 0x0000004c03007844 */ /* 0x0005e80000000200 */
[----:B------:R2:W-:Y:S04]  /*32b80*/  STSM.16.M88.4 [R18], R84 ;  /* 0x0000005412007844 */ /* 0x0005e80000000200 */
[----:B------:R2:W-:Y:S04]  /*32b90*/  STSM.16.M88.4 [R124], R96 ;  /* 0x000000607c007844 */ /* 0x0005e80000000200 */
[----:B------:R2:W-:Y:S01]  /*32ba0*/  STSM.16.M88.4 [R125], R104 ;  /* 0x000000687d007844 */ /* 0x0005e20000000200 */
[----:B0-----:R-:W-:Y:S01]  /*32bb0*/  IMAD.MOV.U32 R19, RZ, RZ, RZ ;  /* 0x000000ffff137224 */ /* 0x001fe200078e00ff */
[----:B------:R-:W-:Y:S01]  /*32bc0*/  BAR.SYNC.DEFER_BLOCKING 0x1, 0x100 ;  /* 0x0044000000007b1d */ /* 0x000fe20000010000 */
[----:B-1----:R-:W-:Y:S01]  /*32bd0*/  IMAD.U32 R0, RZ, RZ, UR4 ;  /* 0x00000004ff007e24 */ /* 0x002fe2000f8e00ff */
[----:B------:R-:W-:-:S04]  /*32be0*/  ISETP.NE.AND P2, PT, R188, RZ, PT ;  /* 0x000000ffbc00720c */ /* 0x000fc80003f45270 */
[----:B------:R-:W-:Y:S01]  /*32bf0*/  ULDC UR4, c[0x0][0xbd4] ;  /* 0x0002f50000047ab9 */ /* 0x000fe20000000800 */
[----:B------:R2:W5:Y:S04]  /*32c00*/  @P1 LDG.E R19, desc[UR44][R6.64] ;  /* 0x0000002c06131981 */ /* 0x000568000c1e1900 */
[----:B------:R2:W5:Y:S01]  /*32c10*/  @P0 LDG.E R0, desc[UR44][R8.64] ;  /* 0x0000002c08000981 */ /* 0x000562000c1e1900 */
[----:B------:R-:W-:Y:S01]  /*32c20*/  SEL R188, R188, UR4, P2 ;  /* 0x00000004bcbc7c07 */ /* 0x000fe20009000000 */
[----:B------:R-:W-:Y:S06]  /*32c30*/  @P0 BRA `(.L_x_3809) ;  /* 0x0000000000100947 */ /* 0x000fec0003800000 */
[----:B------:R-:W-:Y:S05]  /*32c40*/  @!P1 BRA `(.L_x_3809) ;  /* 0x00000000000c9947 */ /* 0x000fea0003800000 */
[----:B--2---:R-:W2:Y:S04]  /*32c50*/  LDG.E R3, desc[UR44][R6.64] ;  /* 0x0000002c06037981 */ /* 0x004ea8000c1e1900 */
[----:B-----5:R-:W2:Y:S02]  /*32c60*/  LDG.E R0, desc[UR44][R6.64+0x4] ;  /* 0x0000042c06007981 */ /* 0x020ea4000c1e1900 */
[----:B--2---:R-:W-:-:S07]  /*32c70*/  IMAD.IADD R0, R0, 0x1, -R3 ;  /* 0x0000000100007824 */ /* 0x004fce00078e0a03 */
.L_x_3809:
[----:B--2---:R-:W0:Y:S01]  /*32c80*/  SHFL.IDX PT, R3, R237, RZ, 0x1f ;  /* 0x00001fffed037589 */ /* 0x004e2200000e0000 */
[----:B------:R-:W-:Y:S02]  /*32c90*/  ISETP.NE.U32.AND P0, PT, R4, RZ, PT ;  /* 0x000000ff0400720c */ /* 0x000fe40003f05070 */
[----:B------:R-:W-:Y:S02]  /*32ca0*/  ISETP.GT.AND P3, PT, R188, 0x1, PT ;  /* 0x00000001bc00780c */ /* 0x000fe40003f64270 */
[----:B------:R-:W-:Y:S02]  /*32cb0*/  ISETP.NE.AND.EX P0, PT, R5, RZ, PT, P0 ;  /* 0x000000ff0500720c */ /* 0x000fe40003f05300 */
[----:B0-----:R-:W-:Y:S02]  /*32cc0*/  ISETP.NE.AND P1, PT, R3, RZ, PT ;  /* 0x000000ff0300720c */ /* 0x001fe40003f25270 */
[----:B-----5:R-:W-:-:S11]  /*32cd0*/  SHF.R.S32.HI R3, RZ, 0x1f, R19 ;  /* 0x0000001fff037819 */ /* 0x020fd60000011413 */
[----:B------:R-:W-:Y:S05]  /*32ce0*/  @P1 BRA `(.L_x_3810) ;  /* 0x0000000400141947 */ /* 0x000fea0003800000 */
[----:B------:R-:W2:Y:S01]  /*32cf0*/  LDL R6, [R1+0x4d0] ;  /* 0x0004d00001067983 */ /* 0x000ea20000100800 */
[----:B------:R-:W0:Y:S03]  /*32d00*/  LDC R33, c[0x0][0xce8] ;  /* 0x00033a00ff217b82 */ /* 0x000e260000000800 */
[----:B------:R-:W3:Y:S04]  /*32d10*/  LDL R7, [R1+0x4e0] ;  /* 0x0004e00001077983 */ /* 0x000ee80000100800 */
[----:B------:R-:W4:Y:S01]  /*32d20*/  LDL R21, [R1+0x434] ;  /* 0x0004340001157983 */ /* 0x000f220000100800 */
[----:B------:R-:W-:Y:S02]  /*32d30*/  IMAD.IADD R24, R160, 0x1, R164 ;  /* 0x00000001a0187824 */ /* 0x000fe400078e02a4 */
[----:B0-----:R-:W-:Y:S01]  /*32d40*/  IMAD R37, R0, R33, RZ ;  /* 0x0000002100257224 */ /* 0x001fe200078e02ff */
[----:B------:R-:W-:Y:S01]  /*32d50*/  ISETP.GT.AND P5, PT, R188, 0x1, PT ;  /* 0x00000001bc00780c */ /* 0x000fe20003fa4270 */
[----:B------:R-:W-:-:S05]  /*32d60*/  IMAD.MOV.U32 R18, RZ, RZ, 0xab8 ;  /* 0x00000ab8ff127424 */ /* 0x000fca00078e00ff */
[----:B------:R-:W-:-:S04]  /*32d70*/  SEL R18, R18, 0xa78, P5 ;  /* 0x00000a7812127807 */ /* 0x000fc80002800000 */
[----:B------:R-:W0:Y:S08]  /*32d80*/  LDC.64 R12, c[0x0][R18+0x220] ;  /* 0x00008800120c7b82 */ /* 0x000e300000000a00 */
[----:B------:R-:W1:Y:S01]  /*32d90*/  LDC.64 R10, c[0x0][R18+0x218] ;  /* 0x00008600120a7b82 */ /* 0x000e620000000a00 */
[----:B------:R-:W-:-:S07]  /*32da0*/  ISETP.NE.AND P6, PT, R33, 0x1, PT ;  /* 0x000000012100780c */ /* 0x000fce0003fc5270 */
[----:B------:R-:W5:Y:S01]  /*32db0*/  LDC.64 R8, c[0x0][R18+0x228] ;  /* 0x00008a0012087b82 */ /* 0x000f620000000a00 */
[----:B------:R-:W-:-:S07]  /*32dc0*/  ISETP.NE.U32.AND P2, PT, R4, RZ, PT ;  /* 0x000000ff0400720c */ /* 0x000fce0003f45070 */
[----:B------:R-:W0:Y:S01]  /*32dd0*/  @P6 LDC R14, c[0x0][0xcec] ;  /* 0x00033b00ff0e6b82 */ /* 0x000e220000000800 */
[----:B--2---:R-:W-:-:S07]  /*32de0*/  IMAD.MOV R6, RZ, RZ, -R6 ;  /* 0x000000ffff067224 */ /* 0x004fce00078e0a06 */
[----:B------:R-:W2:Y:S01]  /*32df0*/  @P6 LDC R20, c[0x0][0xcf0] ;  /* 0x00033c00ff146b82 */ /* 0x000ea20000000800 */
[----:B---3--:R-:W-:-:S04]  /*32e00*/  ISETP.NE.AND P1, PT, R7, R6, PT ;  /* 0x000000060700720c */ /* 0x008fc80003f25270 */
[----:B------:R-:W-:-:S13]  /*32e10*/  ISETP.GE.OR P4, PT, R24, R37, P1 ;  /* 0x000000251800720c */ /* 0x000fda0000f86670 */
[----:B------:R-:W3:Y:S01]  /*32e20*/  @!P4 LDL R27, [R1+0x210] ;  /* 0x00021000011bc983 */ /* 0x000ee20000100800 */
[----:B------:R-:W5:Y:S01]  /*32e30*/  LDC.64 R6, c[0x0][R18+0x210] ;  /* 0x0000840012067b82 */ /* 0x000f620000000a00 */
[----:B------:R-:W-:Y:S01]  /*32e40*/  ISETP.NE.AND.EX P2, PT, R5, RZ, PT, P2 ;  /* 0x000000ff0500720c */ /* 0x000fe20003f45320 */
[----:B----4-:R-:W-:Y:S01]  /*32e50*/  IMAD.IADD R35, R21, 0x1, R164 ;  /* 0x0000000115237824 */ /* 0x010fe200078e02a4 */
[----:B------:R-:W-:Y:S01]  /*32e60*/  SHF.R.S32.HI R15, RZ, 0x1f, R193 ;  /* 0x0000001fff0f7819 */ /* 0x000fe200000114c1 */
[----:B------:R-:W-:Y:S01]  /*32e70*/  BSSY B1, `(.L_x_3810) ;  /* 0x000002c000017945 */ /* 0x000fe20003800000 */
[----:B------:R-:W-:Y:S01]  /*32e80*/  SEL R29, R193, RZ, !P2 ;  /* 0x000000ffc11d7207 */ /* 0x000fe20005000000 */
[----:B0-----:R-:W-:Y:S01]  /*32e90*/  @P6 IMAD.HI.U32 R25, R35, R14, RZ ;  /* 0x0000000e23196227 */ /* 0x001fe200078e00ff */
[----:B------:R-:W-:Y:S01]  /*32ea0*/  SEL R31, R15, RZ, !P2 ;  /* 0x000000ff0f1f7207 */ /* 0x000fe20005000000 */
[----:B------:R-:W0:Y:S02]  /*32eb0*/  LDC.64 R4, c[0x0][0xca8] ;  /* 0x00032a00ff047b82 */ /* 0x000e240000000a00 */
[----:B------:R-:W-:-:S02]  /*32ec0*/  IMAD R13, R13, R29, RZ ;  /* 0x0000001d0d0d7224 */ /* 0x000fc400078e02ff */
[----:B------:R-:W-:-:S04]  /*32ed0*/  IMAD.WIDE.U32 R14, R12, R29, RZ ;  /* 0x0000001d0c0e7225 */ /* 0x000fc800078e00ff */
[----:B------:R-:W-:Y:S02]  /*32ee0*/  IMAD R31, R12, R31, R13 ;  /* 0x0000001f0c1f7224 */ /* 0x000fe400078e020d */
[-C--:B-1----:R-:W-:Y:S01]  /*32ef0*/  IMAD R29, R11, R166.reuse, RZ ;  /* 0x000000a60b1d7224 */ /* 0x082fe200078e02ff */
[----:B------:R-:W-:Y:S01]  /*32f00*/  SEL R11, R194, RZ, P5 ;  /* 0x000000ffc20b7207 */ /* 0x000fe20002800000 */
[----:B------:R-:W-:-:S04]  /*32f10*/  IMAD.WIDE.U32 R12, R10, R166, RZ ;  /* 0x000000a60a0c7225 */ /* 0x000fc800078e00ff */
[----:B------:R-:W-:Y:S01]  /*32f20*/  IMAD.MOV.U32 R21, RZ, RZ, R35 ;  /* 0x000000ffff157224 */ /* 0x000fe200078e0023 */
[----:B--2---:R-:W-:Y:S01]  /*32f30*/  @P6 SHF.R.U32.HI R21, RZ, R20, R25 ;  /* 0x00000014ff156219 */ /* 0x004fe20000011619 */
[----:B------:R-:W-:Y:S01]  /*32f40*/  IMAD.IADD R29, R13, 0x1, R29 ;  /* 0x000000010d1d7824 */ /* 0x000fe200078e021d */
[----:B------:R-:W-:Y:S01]  /*32f50*/  IADD3 R14, P2, P6, R14, R12, R19 ;  /* 0x0000000c0e0e7210 */ /* 0x000fe20007e5e013 */
[----:B------:R-:W-:Y:S02]  /*32f60*/  IMAD.IADD R10, R15, 0x1, R31 ;  /* 0x000000010f0a7824 */ /* 0x000fe400078e021f */
[-C--:B-----5:R-:W-:Y:S01]  /*32f70*/  IMAD R13, R9, R11.reuse, RZ ;  /* 0x0000000b090d7224 */ /* 0x0a0fe200078e02ff */
[----:B0-----:R-:W0:Y:S01]  /*32f80*/  @!P5 LDC R4, c[0x0][0xc50] ;  /* 0x00031400ff04db82 */ /* 0x001e220000000800 */
[----:B------:R-:W-:Y:S01]  /*32f90*/  IMAD.WIDE.U32 R8, R8, R11, RZ ;  /* 0x0000000b08087225 */ /* 0x000fe200078e00ff */
[----:B------:R-:W-:-:S03]  /*32fa0*/  IADD3.X R10, R10, R29, R3, P2, P6 ;  /* 0x0000001d0a0a7210 */ /* 0x000fc600017ec403 */
[----:B------:R-:W-:Y:S02]  /*32fb0*/  IMAD.MOV R12, RZ, RZ, -R21 ;  /* 0x000000ffff0c7224 */ /* 0x000fe400078e0a15 */
[----:B------:R-:W-:Y:S01]  /*32fc0*/  IMAD.IADD R13, R9, 0x1, R13 ;  /* 0x00000001090d7824 */ /* 0x000fe200078e020d */
[----:B------:R-:W1:Y:S01]  /*32fd0*/  @!P5 LDC R5, c[0x0][0xc54] ;  /* 0x00031500ff05db82 */ /* 0x000e620000000800 */
[----:B------:R-:W-:Y:S01]  /*32fe0*/  IADD3 R8, P2, P5, R21, R14, R8 ;  /* 0x0000000e15087210 */ /* 0x000fe20007d5e008 */
[----:B------:R-:W-:Y:S01]  /*32ff0*/  IMAD R11, R33, R12, R35 ;  /* 0x0000000c210b7224 */ /* 0x000fe200078e0223 */
[----:B------:R-:W-:-:S04]  /*33000*/  SHF.R.S32.HI R21, RZ, 0x1f, R21 ;  /* 0x0000001fff157819 */ /* 0x000fc80000011415 */
[----:B------:R-:W-:Y:S01]  /*33010*/  IADD3.X R9, R21, R10, R13, P2, P5 ;  /* 0x0000000a15097210 */ /* 0x000fe200017ea40d */
[-C--:B------:R-:W-:Y:S01]  /*33020*/  IMAD R7, R7, R11.reuse, RZ ;  /* 0x0000000b07077224 */ /* 0x080fe200078e02ff */
[----:B------:R-:W-:Y:S01]  /*33030*/  SHF.R.S32.HI R13, RZ, 0x1f, R11 ;  /* 0x0000001fff0d7819 */ /* 0x000fe2000001140b */
[----:B------:R-:W-:-:S04]  /*33040*/  IMAD.WIDE.U32 R8, R6, R11, R8 ;  /* 0x0000000b06087225 */ /* 0x000fc800078e0008 */
[----:B------:R-:W-:-:S04]  /*33050*/  IMAD R7, R6, R13, R7 ;  /* 0x0000000d06077224 */ /* 0x000fc800078e0207 */
[----:B------:R-:W-:Y:S01]  /*33060*/  IMAD.IADD R6, R9, 0x1, R7 ;  /* 0x0000000109067824 */ /* 0x000fe200078e0207 */
[----:B0-----:R-:W-:-:S04]  /*33070*/  LEA R9, P2, R8, R4, 0x2 ;  /* 0x0000000408097211 */ /* 0x001fc800078410ff */
[----:B-1----:R-:W-:Y:S01]  /*33080*/  LEA.HI.X R10, R8, R5, R6, 0x2, P2 ;  /* 0x00000005080a7211 */ /* 0x002fe200010f1406 */
[----:B------:R-:W-:Y:S01]  /*33090*/  VIADD R8, R24, 0x8 ;  /* 0x0000000818087836 */ /* 0x000fe20000000000 */
[----:B------:R-:W-:Y:S04]  /*330a0*/  SHFL.IDX PT, R6, R9, RZ, 0x1c1f ;  /* 0x001c1fff09067589 */ /* 0x000fe800000e0000 */
[----:B------:R-:W3:Y:S01]  /*330b0*/  SHFL.IDX PT, R7, R10, RZ, 0x1c1f ;  /* 0x001c1fff0a077589 */ /* 0x000ee200000e0000 */
[----:B------:R-:W-:-:S03]  /*330c0*/  ISETP.GE.OR P1, PT, R8, R37, P1 ;  /* 0x000000250800720c */ /* 0x000fc60000f26670 */
[----:B------:R0:W1:Y:S04]  /*330d0*/  SHFL.IDX PT, R4, R9, 0x1, 0x1c1f ;  /* 0x003c1f0009047f89 */ /* 0x00006800000e0000 */
[----:B------:R0:W2:Y:S04]  /*330e0*/  SHFL.IDX PT, R5, R10, 0x1, 0x1c1f ;  /* 0x003c1f000a057f89 */ /* 0x0000a800000e0000 */
[----:B---3--:R0:W-:Y:S02]  /*330f0*/  @!P4 ST.E desc[UR44][R6.64], R27 ;  /* 0x0000001b0600c985 */ /* 0x0081e4000c10192c */
[----:B-12---:R-:W-:Y:S05]  /*33100*/  @P1 BRA `(.L_x_3811) ;  /* 0x0000000000081947 */ /* 0x006fea0003800000 */
[----:B0-----:R-:W2:Y:S04]  /*33110*/  LDL R7, [R1+0x214] ;  /* 0x0002140001077983 */ /* 0x001ea80000100800 */
[----:B--2---:R1:W-:Y:S02]  /*33120*/  ST.E desc[UR44][R4.64], R7 ;  /* 0x0000000704007985 */ /* 0x0043e4000c10192c */
.L_x_3811:
[----:B------:R-:W-:Y:S05]  /*33130*/  BSYNC B1 ;  /* 0x0000000000017941 */ /* 0x000fea0003800000 */
.L_x_3810:
[----:B------:R-:W-:Y:S01]  /*33140*/  SEL R21, R193, RZ, !P0 ;  /* 0x000000ffc1157207 */ /* 0x000fe20004000000 */
[----:B------:R-:W-:Y:S06]  /*33150*/  @P3 BRA `(.L_x_3812) ;  /* 0x0000000c00f43947 */ /* 0x000fec0003800000 */
[----:B------:R-:W2:Y:S01]  /*33160*/  LDL R76, [R1+0x444] ;  /* 0x00044400014c7983 */ /* 0x000ea20000100800 */
[----:B-1----:R-:W-:Y:S01]  /*33170*/  IMAD R4, R228, 0x40, R190 ;  /* 0x00000040e4047824 */ /* 0x002fe200078e02be */
[----:B------:R-:W1:Y:S01]  /*33180*/  LDC R81, c[0x0][0xce8] ;  /* 0x00033a00ff517b82 */ /* 0x000e620000000800 */
[----:B------:R-:W-:Y:S01]  /*33190*/  IMAD.MOV.U32 R5, RZ, RZ, 0x2 ;  /* 0x00000002ff057424 */ /* 0x000fe200078e00ff */
[----:B------:R-:W-:-:S03]  /*331a0*/  ULDC.64 UR4, c[0x0][0xba0] ;  /* 0x0002e80000047ab9 */ /* 0x000fc60000000a00 */
[----:B------:R-:W-:-:S03]  /*331b0*/  IMAD.WIDE R4, R4, R5, UR42 ;  /* 0x0000002a04047e25 */ /* 0x000fc6000f8e0205 */
[C---:B------:R-:W-:Y:S02]  /*331c0*/  IADD3 R41, P2, R4.reuse, 0x7000, RZ ;  /* 0x0000700004297810 */ /* 0x040fe40007f5e0ff */
[----:B------:R-:W-:Y:S02]  /*331d0*/  IADD3 R33, P0, R4, 0x5000, RZ ;  /* 0x0000500004217810 */ /* 0x000fe40007f1e0ff */
[----:B------:R-:W-:Y:S01]  /*331e0*/  LOP3.LUT R40, R41, 0x380, RZ, 0xc0, !PT ;  /* 0x0000038029287812 */ /* 0x000fe200078ec0ff */
[----:B------:R-:W-:Y:S01]  /*331f0*/  IMAD R18, R3, UR4, RZ ;  /* 0x0000000403127c24 */ /* 0x000fe2000f8e02ff */
[----:B------:R-:W-:Y:S01]  /*33200*/  LOP3.LUT R32, R33, 0x380, RZ, 0xc0, !PT ;  /* 0x0000038021207812 */ /* 0x000fe200078ec0ff */
[----:B------:R-:W3:Y:S01]  /*33210*/  LDC R3, c[0x0][0xbc8] ;  /* 0x0002f200ff037b82 */ /* 0x000ee20000000800 */
[----:B------:R-:W-:Y:S02]  /*33220*/  SHF.R.U64 R40, R40, 0x3, RZ ;  /* 0x0000000328287819 */ /* 0x000fe400000012ff */
[----:B------:R-:W-:-:S02]  /*33230*/  IADD3 R37, P1, R4, 0x6000, RZ ;  /* 0x0000600004257810 */ /* 0x000fc40007f3e0ff */
[----:B------:R-:W-:Y:S01]  /*33240*/  LOP3.LUT R40, R40, R41, RZ, 0x3c, !PT ;  /* 0x0000002928287212 */ /* 0x000fe200078e3cff */
[--C-:B------:R-:W-:Y:S01]  /*33250*/  IMAD.X R41, RZ, RZ, R5.reuse, P2 ;  /* 0x000000ffff297224 */ /* 0x100fe200010e0605 */
[----:B------:R-:W-:Y:S02]  /*33260*/  IADD3 R69, P2, R4, 0xe000, RZ ;  /* 0x0000e00004457810 */ /* 0x000fe40007f5e0ff */
[----:B------:R-:W-:Y:S02]  /*33270*/  SHF.R.U64 R32, R32, 0x3, RZ ;  /* 0x0000000320207819 */ /* 0x000fe400000012ff */
[----:B------:R-:W-:Y:S01]  /*33280*/  LOP3.LUT R68, R69, 0x380, RZ, 0xc0, !PT ;  /* 0x0000038045447812 */ /* 0x000fe200078ec0ff */
[----:B------:R-:W-:Y:S01]  /*33290*/  IMAD R77, R19, UR5, R18 ;  /* 0x00000005134d7c24 */ /* 0x000fe2000f8e0212 */
[----:B------:R-:W-:Y:S01]  /*332a0*/  LOP3.LUT R36, R37, 0x380, RZ, 0xc0, !PT ;  /* 0x0000038025247812 */ /* 0x000fe200078ec0ff */
[----:B------:R-:W5:Y:S01]  /*332b0*/  LD.E.128 R40, desc[UR44][R40.64] ;  /* 0x0000002c28287980 */ /* 0x000f62000c101d00 */
[----:B------:R-:W-:Y:S01]  /*332c0*/  SHF.R.U64 R68, R68, 0x3, RZ ;  /* 0x0000000344447819 */ /* 0x000fe200000012ff */
[----:B------:R-:W-:Y:S01]  /*332d0*/  IMAD.WIDE.U32 R18, R19, UR4, RZ ;  /* 0x0000000413127c25 */ /* 0x000fe2000f8e00ff */
[----:B------:R-:W-:Y:S01]  /*332e0*/  LOP3.LUT R32, R32, R33, RZ, 0x3c, !PT ;  /* 0x0000002120207212 */ /* 0x000fe200078e3cff */
[----:B------:R-:W-:Y:S01]  /*332f0*/  ULDC.64 UR4, c[0x0][0xbe8] ;  /* 0x0002fa0000047ab9 */ /* 0x000fe20000000a00 */
[----:B------:R-:W-:Y:S01]  /*33300*/  LOP3.LUT R68, R68, R69, RZ, 0x3c, !PT ;  /* 0x0000004544447212 */ /* 0x000fe200078e3cff */
[--C-:B------:R-:W-:Y:S01]  /*33310*/  IMAD.X R69, RZ, RZ, R5.reuse, P2 ;  /* 0x000000ffff457224 */ /* 0x100fe200010e0605 */
[----:B-1----:R-:W-:Y:S01]  /*33320*/  ISETP.NE.AND P2, PT, R81, 0x1, PT ;  /* 0x000000015100780c */ /* 0x002fe20003f45270 */
[----:B------:R-:W-:Y:S01]  /*33330*/  IMAD.X R33, RZ, RZ, R5, P0 ;  /* 0x000000ffff217224 */ /* 0x000fe200000e0605 */
[----:B0-----:R-:W-:-:S02]  /*33340*/  IADD3 R9, P3, R4, 0x1000, RZ ;  /* 0x0000100004097810 */ /* 0x001fc40007f7e0ff */
[----:B------:R-:W-:Y:S01]  /*33350*/  SHF.R.U64 R36, R36, 0x3, RZ ;  /* 0x0000000324247819 */ /* 0x000fe200000012ff */
[----:B------:R-:W-:Y:S01]  /*33360*/  IMAD.IADD R19, R19, 0x1, R77 ;  /* 0x0000000113137824 */ /* 0x000fe200078e024d */
[----:B------:R-:W-:Y:S01]  /*33370*/  IADD3 R61, P0, R4, 0xc000, RZ ;  /* 0x0000c000043d7810 */ /* 0x000fe20007f1e0ff */
[----:B------:R-:W5:Y:S01]  /*33380*/  LD.E.128 R32, desc[UR44][R32.64] ;  /* 0x0000002c20207980 */ /* 0x000f62000c101d00 */
[----:B------:R-:W-:Y:S02]  /*33390*/  LOP3.LUT R8, R9, 0x380, RZ, 0xc0, !PT ;  /* 0x0000038009087812 */ /* 0x000fe400078ec0ff */
[----:B------:R-:W-:Y:S01]  /*333a0*/  LOP3.LUT R36, R36, R37, RZ, 0x3c, !PT ;  /* 0x0000002524247212 */ /* 0x000fe200078e3cff */
[----:B------:R-:W-:Y:S01]  /*333b0*/  IMAD.X R37, RZ, RZ, R5, P1 ;  /* 0x000000ffff257224 */ /* 0x000fe200008e0605 */
[----:B------:R-:W-:Y:S01]  /*333c0*/  LOP3.LUT R60, R61, 0x380, RZ, 0xc0, !PT ;  /* 0x000003803d3c7812 */ /* 0x000fe200078ec0ff */
[----:B------:R-:W0:Y:S01]  /*333d0*/  @P2 LDC R83, c[0x0][0xcec] ;  /* 0x00033b00ff532b82 */ /* 0x000e220000000800 */
[----:B------:R-:W-:Y:S01]  /*333e0*/  IADD3 R65, P1, R4, 0xd000, RZ ;  /* 0x0000d00004417810 */ /* 0x000fe20007f3e0ff */
[----:B------:R-:W-:Y:S01]  /*333f0*/  IMAD.WIDE.U32 R18, R166, UR4, R18 ;  /* 0x00000004a6127c25 */ /* 0x000fe2000f8e0012 */
[----:B------:R-:W-:Y:S01]  /*33400*/  SHF.R.U64 R8, R8, 0x3, RZ ;  /* 0x0000000308087819 */ /* 0x000fe200000012ff */
[----:B------:R-:W5:Y:S01]  /*33410*/  LD.E.128 R36, desc[UR44][R36.64] ;  /* 0x0000002c24247980 */ /* 0x000f62000c101d00 */
[----:B------:R-:W-:-:S02]  /*33420*/  SHF.R.U64 R60, R60, 0x3, RZ ;  /* 0x000000033c3c7819 */ /* 0x000fc400000012ff */
[----:B------:R-:W-:Y:S01]  /*33430*/  SHF.R.S32.HI R20, RZ, 0x1f, R21 ;  /* 0x0000001fff147819 */ /* 0x000fe20000011415 */
[----:B------:R-:W-:Y:S01]  /*33440*/  IMAD R19, R166, UR5, R19 ;  /* 0x00000005a6137c24 */ /* 0x000fe2000f8e0213 */
[----:B------:R-:W-:Y:S01]  /*33450*/  LOP3.LUT R64, R65, 0x380, RZ, 0xc0, !PT ;  /* 0x0000038041407812 */ /* 0x000fe200078ec0ff */
[----:B------:R-:W1:Y:S01]  /*33460*/  @P2 LDC R85, c[0x0][0xcf0] ;  /* 0x00033c00ff552b82 */ /* 0x000e620000000800 */
[----:B------:R-:W-:Y:S01]  /*33470*/  LOP3.LUT R8, R8, R9, RZ, 0x3c, !PT ;  /* 0x0000000908087212 */ /* 0x000fe200078e3cff */
[----:B------:R-:W-:Y:S01]  /*33480*/  ULDC.64 UR4, c[0x0][0xbf0] ;  /* 0x0002fc0000047ab9 */ /* 0x000fe20000000a00 */
[C---:B------:R-:W-:Y:S01]  /*33490*/  IADD3 R13, P4, R4.reuse, 0x2000, RZ ;  /* 0x00002000040d7810 */ /* 0x040fe20007f9e0ff */
[--C-:B------:R-:W-:Y:S01]  /*334a0*/  IMAD.X R9, RZ, RZ, R5.reuse, P3 ;  /* 0x000000ffff097224 */ /* 0x100fe200018e0605 */
[----:B------:R-:W-:Y:S01]  /*334b0*/  IADD3 R25, P5, R4, 0x3000, RZ ;  /* 0x0000300004197810 */ /* 0x000fe20007fbe0ff */
[----:B------:R-:W-:Y:S01]  /*334c0*/  IMAD R20, R20, UR4, RZ ;  /* 0x0000000414147c24 */ /* 0x000fe2000f8e02ff */
[----:B------:R-:W-:Y:S01]  /*334d0*/  IADD3 R29, P6, R4, 0x4000, RZ ;  /* 0x00004000041d7810 */ /* 0x000fe20007fde0ff */
[----:B------:R-:W5:Y:S01]  /*334e0*/  LD.E.128 R68, desc[UR44][R68.64] ;  /* 0x0000002c44447980 */ /* 0x000f62000c101d00 */
[----:B------:R-:W-:Y:S01]  /*334f0*/  LOP3.LUT R60, R60, R61, RZ, 0x3c, !PT ;  /* 0x0000003d3c3c7212 */ /* 0x000fe200078e3cff */
[----:B------:R-:W-:Y:S01]  /*33500*/  IMAD.X R61, RZ, RZ, R5, P0 ;  /* 0x000000ffff3d7224 */ /* 0x000fe200000e0605 */
[----:B------:R-:W-:-:S02]  /*33510*/  IADD3 R45, P3, R4, 0x8000, RZ ;  /* 0x00008000042d7810 */ /* 0x000fc40007f7e0ff */
[----:B------:R-:W-:Y:S02]  /*33520*/  SHF.R.U64 R64, R64, 0x3, RZ ;  /* 0x0000000340407819 */ /* 0x000fe400000012ff */
[----:B---3--:R-:W-:Y:S01]  /*33530*/  ISETP.GE.AND P0, PT, R187, R3, PT ;  /* 0x00000003bb00720c */ /* 0x008fe20003f06270 */
[----:B------:R-:W-:Y:S01]  /*33540*/  IMAD R79, R21, UR5, R20 ;  /* 0x00000005154f7c24 */ /* 0x000fe2000f8e0214 */
[----:B------:R-:W-:Y:S01]  /*33550*/  LOP3.LUT R12, R13, 0x380, RZ, 0xc0, !PT ;  /* 0x000003800d0c7812 */ /* 0x000fe200078ec0ff */
[----:B------:R-:W-:Y:S01]  /*33560*/  IMAD.WIDE.U32 R18, R21, UR4, R18 ;  /* 0x0000000415127c25 */ /* 0x000fe2000f8e0012 */
[----:B------:R-:W-:Y:S01]  /*33570*/  LOP3.LUT R24, R25, 0x380, RZ, 0xc0, !PT ;  /* 0x0000038019187812 */ /* 0x000fe200078ec0ff */
[----:B------:R-:W-:Y:S01]  /*33580*/  ULDC.64 UR4, c[0x0][0xbe0] ;  /* 0x0002f80000047ab9 */ /* 0x000fe20000000a00 */
[----:B------:R-:W-:Y:S01]  /*33590*/  LOP3.LUT R28, R29, 0x380, RZ, 0xc0, !PT ;  /* 0x000003801d1c7812 */ /* 0x000fe200078ec0ff */
[----:B------:R-:W5:Y:S01]  /*335a0*/  LD.E.128 R60, desc[UR44][R60.64] ;  /* 0x0000002c3c3c7980 */ /* 0x000f62000c101d00 */
[----:B------:R-:W-:-:S02]  /*335b0*/  LOP3.LUT R44, R45, 0x380, RZ, 0xc0, !PT ;  /* 0x000003802d2c7812 */ /* 0x000fc400078ec0ff */
[----:B------:R-:W-:Y:S01]  /*335c0*/  LOP3.LUT R64, R64, R65, RZ, 0x3c, !PT ;  /* 0x0000004140407212 */ /* 0x000fe200078e3cff */
[----:B------:R-:W-:Y:S01]  /*335d0*/  IMAD.X R65, RZ, RZ, R5, P1 ;  /* 0x000000ffff417224 */ /* 0x000fe200008e0605 */
[----:B------:R-:W-:Y:S02]  /*335e0*/  SEL R21, RZ, 0xffffffff, P0 ;  /* 0xffffffffff157807 */ /* 0x000fe40000000000 */
[----:B------:R-:W-:Y:S02]  /*335f0*/  SHF.R.U64 R12, R12, 0x3, RZ ;  /* 0x000000030c0c7819 */ /* 0x000fe400000012ff */
[----:B------:R-:W-:Y:S02]  /*33600*/  SHF.R.U64 R24, R24, 0x3, RZ ;  /* 0x0000000318187819 */ /* 0x000fe400000012ff */
[----:B------:R-:W-:Y:S02]  /*33610*/  SHF.R.U64 R28, R28, 0x3, RZ ;  /* 0x000000031c1c7819 */ /* 0x000fe400000012ff */
[----:B------:R-:W-:-:S02]  /*33620*/  ISETP.GE.AND P1, PT, R190, R3, PT ;  /* 0x00000003be00720c */ /* 0x000fc40003f26270 */
[----:B------:R-:W-:Y:S01]  /*33630*/  SHF.R.U64 R44, R44, 0x3, RZ ;  /* 0x000000032c2c7819 */ /* 0x000fe200000012ff */
[----:B------:R-:W-:Y:S01]  /*33640*/  IMAD.SHL.U32 R21, R21, 0x2, RZ ;  /* 0x0000000215157824 */ /* 0x000fe200078e00ff */
[----:B------:R-:W-:Y:S01]  /*33650*/  LOP3.LUT R12, R12, R13, RZ, 0x3c, !PT ;  /* 0x0000000d0c0c7212 */ /* 0x000fe200078e3cff */
[--C-:B------:R-:W-:Y:S01]  /*33660*/  IMAD.X R13, RZ, RZ, R5.reuse, P4 ;  /* 0x000000ffff0d7224 */ /* 0x100fe200020e0605 */
[----:B------:R-:W-:Y:S01]  /*33670*/  LOP3.LUT R24, R24, R25, RZ, 0x3c, !PT ;  /* 0x0000001918187212 */ /* 0x000fe200078e3cff */
[--C-:B------:R-:W-:Y:S01]  /*33680*/  IMAD.X R25, RZ, RZ, R5.reuse, P5 ;  /* 0x000000ffff197224 */ /* 0x100fe200028e0605 */
[----:B------:R-:W-:Y:S01]  /*33690*/  LOP3.LUT R28, R28, R29, RZ, 0x3c, !PT ;  /* 0x0000001d1c1c7212 */ /* 0x000fe200078e3cff */
[----:B------:R-:W-:Y:S01]  /*336a0*/  IMAD.X R29, RZ, RZ, R5, P6 ;  /* 0x000000ffff1d7224 */ /* 0x000fe200030e0605 */
[----:B------:R-:W-:Y:S02]  /*336b0*/  SEL R20, RZ, 0x1, P1 ;  /* 0x00000001ff147807 */ /* 0x000fe40000800000 */
[----:B------:R-:W-:Y:S01]  /*336c0*/  LOP3.LUT R11, R4, 0x380, RZ, 0xc0, !PT ;  /* 0x00000380040b7812 */ /* 0x000fe200078ec0ff */
[----:B------:R-:W-:Y:S01]  /*336d0*/  IMAD.IADD R19, R19, 0x1, R79 ;  /* 0x0000000113137824 */ /* 0x000fe200078e024f */
[----:B------:R-:W-:Y:S01]  /*336e0*/  LOP3.LUT R44, R44, R45, RZ, 0x3c, !PT ;  /* 0x0000002d2c2c7212 */ /* 0x000fe200078e3cff */
[----:B------:R-:W-:Y:S01]  /*336f0*/  IMAD.X R45, RZ, RZ, R5, P3 ;  /* 0x000000ffff2d7224 */ /* 0x000fe200018e0605 */
[----:B------:R-:W-:Y:S01]  /*33700*/  ISETP.GE.AND P0, PT, R186, R3, PT ;  /* 0x00000003ba00720c */ /* 0x000fe20003f06270 */
[----:B------:R-:W5:Y:S01]  /*33710*/  LD.E.128 R12, desc[UR44][R12.64] ;  /* 0x0000002c0c0c7980 */ /* 0x000f62000c101d00 */
[----:B------:R-:W-:-:S02]  /*33720*/  IADD3 R49, P4, R4, 0x9000, RZ ;  /* 0x0000900004317810 */ /* 0x000fc40007f9e0ff */
[C---:B------:R-:W-:Y:S01]  /*33730*/  IADD3 R53, P5, R4.reuse, 0xa000, RZ ;  /* 0x0000a00004357810 */ /* 0x040fe20007fbe0ff */
[----:B------:R-:W5:Y:S01]  /*33740*/  LD.E.128 R24, desc[UR44][R24.64] ;  /* 0x0000002c18187980 */ /* 0x000f62000c101d00 */
[C---:B------:R-:W-:Y:S02]  /*33750*/  IADD3 R57, P6, R4.reuse, 0xb000, RZ ;  /* 0x0000b00004397810 */ /* 0x040fe40007fde0ff */
[----:B------:R-:W-:Y:S01]  /*33760*/  IADD3 R7, P3, R4, 0xf000, RZ ;  /* 0x0000f00004077810 */ /* 0x000fe20007f7e0ff */
[----:B------:R-:W5:Y:S01]  /*33770*/  LD.E.128 R28, desc[UR44][R28.64] ;  /* 0x0000002c1c1c7980 */ /* 0x000f62000c101d00 */
[----:B------:R-:W-:Y:S02]  /*33780*/  LOP3.LUT R48, R49, 0x380, RZ, 0xc0, !PT ;  /* 0x0000038031307812 */ /* 0x000fe400078ec0ff */
[----:B------:R-:W-:Y:S01]  /*33790*/  LOP3.LUT R52, R53, 0x380, RZ, 0xc0, !PT ;  /* 0x0000038035347812 */ /* 0x000fe200078ec0ff */
[----:B------:R-:W-:Y:S01]  /*337a0*/  IMAD.X R73, RZ, RZ, R5, P3 ;  /* 0x000000ffff497224 */ /* 0x000fe200018e0605 */
[----:B------:R-:W-:Y:S01]  /*337b0*/  LOP3.LUT R56, R57, 0x380, RZ, 0xc0, !PT ;  /* 0x0000038039387812 */ /* 0x000fe200078ec0ff */
[----:B------:R-:W5:Y:S01]  /*337c0*/  LD.E.128 R44, desc[UR44][R44.64] ;  /* 0x0000002c2c2c7980 */ /* 0x000f62000c101d00 */
[----:B------:R-:W-:-:S02]  /*337d0*/  LOP3.LUT R6, R7, 0x380, RZ, 0xc0, !PT ;  /* 0x0000038007067812 */ /* 0x000fc400078ec0ff */
[----:B------:R-:W-:Y:S01]  /*337e0*/  ISETP.GE.AND P1, PT, R185, R3, PT ;  /* 0x00000003b900720c */ /* 0x000fe20003f26270 */
[----:B------:R-:W5:Y:S01]  /*337f0*/  LD.E.128 R64, desc[UR44][R64.64] ;  /* 0x0000002c40407980 */ /* 0x000f62000c101d00 */
[----:B------:R-:W-:Y:S02]  /*33800*/  SHF.R.U64 R48, R48, 0x3, RZ ;  /* 0x0000000330307819 */ /* 0x000fe400000012ff */
[----:B------:R-:W-:Y:S02]  /*33810*/  SHF.R.U64 R52, R52, 0x3, RZ ;  /* 0x0000000334347819 */ /* 0x000fe400000012ff */
[----:B------:R-:W-:Y:S02]  /*33820*/  SHF.R.U64 R56, R56, 0x3, RZ ;  /* 0x0000000338387819 */ /* 0x000fe400000012ff */
[----:B------:R-:W-:Y:S02]  /*33830*/  SHF.R.U64 R11, R11, 0x3, RZ ;  /* 0x000000030b0b7819 */ /* 0x000fe400000012ff */
[----:B------:R-:W-:-:S02]  /*33840*/  SHF.R.U64 R6, R6, 0x3, RZ ;  /* 0x0000000306067819 */ /* 0x000fc400000012ff */
[----:B------:R-:W-:Y:S01]  /*33850*/  LOP3.LUT R48, R48, R49, RZ, 0x3c, !PT ;  /* 0x0000003130307212 */ /* 0x000fe200078e3cff */
[--C-:B------:R-:W-:Y:S01]  /*33860*/  IMAD.X R49, RZ, RZ, R5.reuse, P4 ;  /* 0x000000ffff317224 */ /* 0x100fe200020e0605 */
[----:B------:R-:W-:Y:S01]  /*33870*/  LOP3.LUT R52, R52, R53, RZ, 0x3c, !PT ;  /* 0x0000003534347212 */ /* 0x000fe200078e3cff */
[--C-:B------:R-:W-:Y:S01]  /*33880*/  IMAD.X R53, RZ, RZ, R5.reuse, P5 ;  /* 0x000000ffff357224 */ /* 0x100fe200028e0605 */
[----:B------:R-:W-:Y:S01]  /*33890*/  LOP3.LUT R56, R56, R57, RZ, 0x3c, !PT ;  /* 0x0000003938387212 */ /* 0x000fe200078e3cff */
[----:B------:R-:W-:Y:S01]  /*338a0*/  IMAD.X R57, RZ, RZ, R5, P6 ;  /* 0x000000ffff397224 */ /* 0x000fe200030e0605 */
[----:B------:R-:W-:Y:S01]  /*338b0*/  LOP3.LUT R4, R11, R4, RZ, 0x3c, !PT ;  /* 0x000000040b047212 */ /* 0x000fe200078e3cff */
[----:B------:R-:W5:Y:S01]  /*338c0*/  LD.E.128 R48, desc[UR44][R48.64] ;  /* 0x0000002c30307980 */ /* 0x000f62000c101d00 */
[----:B------:R-:W-:-:S03]  /*338d0*/  LOP3.LUT R72, R6, R7, RZ, 0x3c, !PT ;  /* 0x0000000706487212 */ /* 0x000fc600078e3cff */
[----:B------:R-:W5:Y:S04]  /*338e0*/  LD.E.128 R8, desc[UR44][R8.64] ;  /* 0x0000002c08087980 */ /* 0x000f68000c101d00 */
[----:B------:R-:W5:Y:S04]  /*338f0*/  LD.E.128 R4, desc[UR44][R4.64] ;  /* 0x0000002c04047980 */ /* 0x000f68000c101d00 */
[----:B------:R-:W5:Y:S04]  /*33900*/  LD.E.128 R52, desc[UR44][R52.64] ;  /* 0x0000002c34347980 */ /* 0x000f68000c101d00 */
[----:B------:R-:W5:Y:S04]  /*33910*/  LD.E.128 R56, desc[UR44][R56.64] ;  /* 0x0000002c38387980 */ /* 0x000f68000c101d00 */
[----:B------:R-:W5:Y:S01]  /*33920*/  LD.E.128 R72, desc[UR44][R72.64] ;  /* 0x0000002c48487980 */ /* 0x000f62000c101d00 */
[----:B------:R-:W-:Y:S01]  /*33930*/  @!PT LDS RZ, [RZ] ;  /* 0x00000000fffff984 */ /* 0x000fe20000000800 */
[----:B------:R-:W-:Y:S01]  /*33940*/  @!PT LDS RZ, [RZ] ;  /* 0x00000000fffff984 */ /* 0x000fe20000000800 */
[----:B------:R-:W-:Y:S01]  /*33950*/  @!PT LDS RZ, [RZ] ;  /* 0x00000000fffff984 */ /* 0x000fe20000000800 */
[----:B------:R-:W-:Y:S01]  /*33960*/  @!PT LDS RZ, [RZ] ;  /* 0x00000000fffff984 */ /* 0x000fe20000000800 */
[----:B------:R3:W-:Y:S06]  /*33970*/  MEMBAR.ALL.CTA ;  /* 0x0000000000007992 */ /* 0x0007ec0000008000 */
[----:B---3--:R-:W3:Y:S01]  /*33980*/  FENCE.VIEW.ASYNC.S ;  /* 0x00000000000073c6 */ /* 0x008ee20000000000 */
[----:B------:R-:W-:Y:S01]  /*33990*/  BSSY B1, `(.L_x_3813) ;  /* 0x0000053000017945 */ /* 0x000fe20003800000 */
[----:B--2---:R-:W-:Y:S01]  /*339a0*/  IMAD R77, R76, 0x20, R228 ;  /* 0x000000204c4d7824 */ /* 0x004fe200078e02e4 */
[----:B------:R-:W-:-:S03]  /*339b0*/  LOP3.LUT R76, R21, 0x2, R20, 0xe2, !PT ;  /* 0x00000002154c7812 */ /* 0x000fc600078ee214 */
[----:B------:R-:W-:Y:S01]  /*339c0*/  IMAD.IADD R80, R164, 0x1, R77 ;  /* 0x00000001a4507824 */ /* 0x000fe200078e024d */
[----:B------:R-:W-:-:S03]  /*339d0*/  SEL R77, RZ, 0xffffffff, P0 ;  /* 0xffffffffff4d7807 */ /* 0x000fc60000000000 */
[----:B0-----:R-:W-:-:S04]  /*339e0*/  @P2 IMAD.HI.U32 R20, R80, R83, RZ ;  /* 0x0000005350142227 */ /* 0x001fc800078e00ff */
[----:B------:R-:W-:Y:S01]  /*339f0*/  IMAD.MOV.U32 R21, RZ, RZ, R80 ;  /* 0x000000ffff157224 */ /* 0x000fe200078e0050 */
[----:B-1----:R-:W-:Y:S01]  /*33a00*/  @P2 SHF.R.U32.HI R21, RZ, R85, R20 ;  /* 0x00000055ff152219 */ /* 0x002fe20000011614 */
[----:B------:R-:W-:Y:S01]  /*33a10*/  IMAD.SHL.U32 R77, R77, 0x4, RZ ;  /* 0x000000044d4d7824 */ /* 0x000fe200078e00ff */
[----:B------:R-:W-:Y:S02]  /*33a20*/  SEL R20, RZ, 0xffffffff, P1 ;  /* 0xffffffffff147807 */ /* 0x000fe40000800000 */
[----:B------:R-:W-:Y:S02]  /*33a30*/  ISETP.GE.AND P0, PT, R184, R3, PT ;  /* 0x00000003b800720c */ /* 0x000fe40003f06270 */
[----:B------:R-:W-:Y:S01]  /*33a40*/  LOP3.LUT R76, R77, 0x4, R76, 0xe2, !PT ;  /* 0x000000044d4c7812 */ /* 0x000fe200078ee24c */
[--C-:B------:R-:W-:Y:S01]  /*33a50*/  IMAD.MOV R77, RZ, RZ, -R21.reuse ;  /* 0x000000ffff4d7224 */ /* 0x100fe200078e0a15 */
[----:B------:R-:W-:Y:S01]  /*33a60*/  SHF.R.S32.HI R78, RZ, 0x1f, R21 ;  /* 0x0000001fff4e7819 */ /* 0x000fe20000011415 */
[----:B------:R-:W-:Y:S01]  /*33a70*/  IMAD.SHL.U32 R79, R20, 0x8, RZ ;  /* 0x00000008144f7824 */ /* 0x000fe200078e00ff */
[----:B------:R-:W-:Y:S01]  /*33a80*/  SEL R20, RZ, 0xffffffff, P0 ;  /* 0xffffffffff147807 */ /* 0x000fe20000000000 */
[----:B------:R-:W-:Y:S01]  /*33a90*/  IMAD R77, R81, R77, R80 ;  /* 0x0000004d514d7224 */ /* 0x000fe200078e0250 */
[----:B------:R-:W-:Y:S01]  /*33aa0*/  ISETP.GE.AND P0, PT, R167, R3, PT ;  /* 0x00000003a700720c */ /* 0x000fe20003f06270 */
[----:B------:R-:W-:Y:S01]  /*33ab0*/  IMAD R78, R78, UR4, RZ ;  /* 0x000000044e4e7c24 */ /* 0x000fe2000f8e02ff */
[----:B------:R-:W-:Y:S01]  /*33ac0*/  LOP3.LUT R76, R79, 0x8, R76, 0xe2, !PT ;  /* 0x000000084f4c7812 */ /* 0x000fe200078ee24c */
[----:B------:R-:W-:Y:S01]  /*33ad0*/  IMAD.SHL.U32 R83, R20, 0x10, RZ ;  /* 0x0000001014537824 */ /* 0x000fe200078e00ff */
[----:B------:R-:W-:Y:S01]  /*33ae0*/  SEL R20, RZ, 0xffffffff, P0 ;  /* 0xffffffffff147807 */ /* 0x000fe20000000000 */
[----:B------:R-:W-:-:S02]  /*33af0*/  IMAD R79, R21, UR5, R78 ;  /* 0x00000005154f7c24 */ /* 0x000fc4000f8e024e */
[----:B------:R-:W-:Y:S01]  /*33b00*/  IMAD.WIDE.U32 R18, R21, UR4, R18 ;  /* 0x0000000415127c25 */ /* 0x000fe2000f8e0012 */
[----:B------:R-:W-:Y:S01]  /*33b10*/  SHF.R.S32.HI R21, RZ, 0x1f, R77 ;  /* 0x0000001fff157819 */ /* 0x000fe2000001144d */
[----:B------:R-:W-:Y:S01]  /*33b20*/  ULDC.64 UR4, c[0x0][0xbd8] ;  /* 0x0002f60000047ab9 */ /* 0x000fe20000000a00 */
[----:B------:R-:W-:Y:S01]  /*33b30*/  LOP3.LUT R76, R83, 0x10, R76, 0xe2, !PT ;  /* 0x00000010534c7812 */ /* 0x000fe200078ee24c */
[----:B------:R-:W-:Y:S01]  /*33b40*/  IMAD.SHL.U32 R83, R20, 0x20, RZ ;  /* 0x0000002014537824 */ /* 0x000fe200078e00ff */
[----:B------:R-:W-:Y:S01]  /*33b50*/  ISETP.GE.AND P0, PT, R192, R3, PT ;  /* 0x00000003c000720c */ /* 0x000fe20003f06270 */
[----:B------:R-:W-:Y:S02]  /*33b60*/  IMAD R81, R0, R81, RZ ;  /* 0x0000005100517224 */ /* 0x000fe400078e02ff */
[----:B------:R-:W-:Y:S02]  /*33b70*/  IMAD.IADD R19, R19, 0x1, R79 ;  /* 0x0000000113137824 */ /* 0x000fe400078e024f */
[----:B------:R-:W-:-:S02]  /*33b80*/  IMAD R0, R21, UR4, RZ ;  /* 0x0000000415007c24 */ /* 0x000fc4000f8e02ff */
[----:B------:R-:W-:Y:S01]  /*33b90*/  IMAD.IADD R164, R228, 0x1, R164 ;  /* 0x00000001e4a47824 */ /* 0x000fe200078e02a4 */
[----:B------:R-:W-:Y:S01]  /*33ba0*/  LOP3.LUT R76, R83, 0x20, R76, 0xe2, !PT ;  /* 0x00000020534c7812 */ /* 0x000fe200078ee24c */
[C---:B------:R-:W-:Y:S01]  /*33bb0*/  IMAD R79, R77.reuse, UR5, R0 ;  /* 0x000000054d4f7c24 */ /* 0x040fe2000f8e0200 */
[----:B------:R-:W-:Y:S01]  /*33bc0*/  SEL R21, RZ, 0x40, P0 ;  /* 0x00000040ff157807 */ /* 0x000fe20000000000 */
[----:B------:R-:W-:Y:S01]  /*33bd0*/  IMAD.WIDE.U32 R18, R77, UR4, R18 ;  /* 0x000000044d127c25 */ /* 0x000fe2000f8e0012 */
[----:B------:R-:W-:Y:S01]  /*33be0*/  ISETP.GE.AND P1, PT, R164, R81, PT ;  /* 0x00000051a400720c */ /* 0x000fe20003f26270 */
[----:B------:R-:W-:Y:S01]  /*33bf0*/  ULDC.64 UR4, c[0x0][0xb80] ;  /* 0x0002e00000047ab9 */ /* 0x000fe20000000a00 */
[----:B------:R-:W-:Y:S01]  /*33c00*/  LOP3.LUT R78, R76, R21, RZ, 0xfc, !PT ;  /* 0x000000154c4e7212 */ /* 0x000fe200078efcff */
[----:B------:R-:W-:Y:S01]  /*33c10*/  VIADD R0, R2, 0x38820 ;  /* 0x0003882002007836 */ /* 0x000fe20000000000 */
[----:B------:R-:W-:Y:S01]  /*33c20*/  ISETP.GE.AND P0, PT, R191, R3, PT ;  /* 0x00000003bf00720c */ /* 0x000fe20003f06270 */
[----:B------:R-:W-:Y:S01]  /*33c30*/  IMAD.IADD R21, R19, 0x1, R79 ;  /* 0x0000000113157824 */ /* 0x000fe200078e024f */
[----:B------:R-:W-:-:S02]  /*33c40*/  LEA R79, P2, R18, UR4, 0x1 ;  /* 0x00000004124f7c11 */ /* 0x000fc4000f8408ff */
[----:B------:R-:W-:Y:S02]  /*33c50*/  PRMT R0, RZ, 0x654, R0 ;  /* 0x00000654ff007816 */ /* 0x000fe40000000000 */
[----:B------:R-:W-:Y:S02]  /*33c60*/  SEL R19, RZ, 0x80, P0 ;  /* 0x00000080ff137807 */ /* 0x000fe40000000000 */
[----:B------:R-:W-:Y:S01]  /*33c70*/  LEA.HI.X R80, R18, UR5, R21, 0x1, P2 ;  /* 0x0000000512507c11 */ /* 0x000fe200090f0c15 */
[----:B---3--:R0:W-:Y:S01]  /*33c80*/  SYNCS.ARRIVE.TRANS64.RED.A1T0 RZ, [R0+URZ], RZ ;  /* 0x000000ff00ff79a7 */ /* 0x0081e2000810043f */
[----:B------:R1:W2:Y:S01]  /*33c90*/  SHFL.IDX PT, R18, R79, RZ, 0x181f ;  /* 0x00181fff4f127589 */ /* 0x0002a200000e0000 */
[----:B0-----:R-:W-:-:S03]  /*33ca0*/  LOP3.LUT R0, R78, R19, RZ, 0xfc, !PT ;  /* 0x000000134e007212 */ /* 0x001fc600078efcff */
[----:B------:R1:W0:Y:S01]  /*33cb0*/  SHFL.IDX PT, R19, R80, RZ, 0x181f ;  /* 0x00181fff50137589 */ /* 0x00022200000e0000 */
[----:B------:R-:W-:Y:S05]  /*33cc0*/  @P1 BRA `(.L_x_3814) ;  /* 0x00000000007c1947 */ /* 0x000fea0003800000 */
[-C--:B------:R-:W-:Y:S02]  /*33cd0*/  ISETP.GE.AND P1, PT, R187, R3.reuse, PT ;  /* 0x00000003bb00720c */ /* 0x080fe40003f26270 */
[-C--:B------:R-:W-:Y:S02]  /*33ce0*/  ISETP.GE.AND P0, PT, R190, R3.reuse, PT ;  /* 0x00000003be00720c */ /* 0x080fe40003f06270 */
[-C--:B------:R-:W-:Y:S02]  /*33cf0*/  ISETP.GE.AND P5, PT, R186, R3.reuse, PT ;  /* 0x00000003ba00720c */ /* 0x080fe40003fa6270 */
[----:B------:R-:W-:-:S07]  /*33d00*/  ISETP.GE.AND P3, PT, R185, R3, PT ;  /* 0x00000003b900720c */ /* 0x000fce0003f66270 */
[C---:B--2---:R-:W-:Y:S02]  /*33d10*/  @!P1 LEA R20, P2, R187.reuse, R18, 0x1 ;  /* 0x00000012bb149211 */ /* 0x044fe400078408ff */
[----:B0-----:R-:W-:Y:S02]  /*33d20*/  @!P0 IMAD.WIDE R76, R190, 0x2, R18 ;  /* 0x00000002be4c8825 */ /* 0x001fe400078e0212 */
[----:B------:R-:W-:Y:S02]  /*33d30*/  @!P1 LEA.HI.X R21, R187, R19, R235, 0x1, P2 ;  /* 0x00000013bb159211 */ /* 0x000fe400010f0ceb */
[----:B------:R-:W-:Y:S01]  /*33d40*/  ISETP.GE.AND P2, PT, R184, R3, PT ;  /* 0x00000003b800720c */ /* 0x000fe20003f46270 */
[----:B-----5:R0:W-:Y:S01]  /*33d50*/  @!P0 ST.E.128 desc[UR44][R76.64], R4 ;  /* 0x000000044c008985 */ /* 0x0201e2000c101d2c */
[----:B------:R-:W-:-:S03]  /*33d60*/  LOP3.LUT P0, RZ, R78, 0x40, RZ, 0xc0, !PT ;  /* 0x000000404eff7812 */ /* 0x000fc6000780c0ff */
[----:B------:R2:W-:Y:S01]  /*33d70*/  @!P1 ST.E.128 desc[UR44][R20.64], R12 ;  /* 0x0000000c14009985 */ /* 0x0005e2000c101d2c */
[----:B------:R-:W-:Y:S02]  /*33d80*/  ISETP.GE.AND P1, PT, R167, R3, PT ;  /* 0x00000003a700720c */ /* 0x000fe40003f26270 */
[CC--:B0-----:R-:W-:Y:S02]  /*33d90*/  @!P5 LEA R4, P4, R186.reuse, R18.reuse, 0x1 ;  /* 0x00000012ba04d211 */ /* 0x0c1fe400078808ff */
[CC--:B------:R-:W-:Y:S02]  /*33da0*/  @!P3 LEA R6, P6, R185.reuse, R18.reuse, 0x1 ;  /* 0x00000012b906b211 */ /* 0x0c0fe400078c08ff */
[-C--:B------:R-:W-:Y:S02]  /*33db0*/  @!P5 LEA.HI.X R5, R186, R19.reuse, R234, 0x1, P4 ;  /* 0x00000013ba05d211 */ /* 0x080fe400020f0cea */
[----:B------:R-:W-:Y:S02]  /*33dc0*/  LOP3.LUT P4, RZ, R0, 0x80, RZ, 0xc0, !PT ;  /* 0x0000008000ff7812 */ /* 0x000fe4000788c0ff */
[----:B------:R-:W-:Y:S01]  /*33dd0*/  @!P3 LEA.HI.X R7, R185, R19, R233, 0x1, P6 ;  /* 0x00000013b907b211 */ /* 0x000fe200030f0ce9 */
[----:B------:R0:W-:Y:S02]  /*33de0*/  @!P5 ST.E.128 desc[UR44][R4.64], R28 ;  /* 0x0000001c0400d985 */ /* 0x0001e4000c101d2c */
[----:B--2---:R-:W-:-:S02]  /*33df0*/  @!P1 LEA R12, P6, R167, R18, 0x1 ;  /* 0x00000012a70c9211 */ /* 0x004fc400078c08ff */
[----:B------:R2:W-:Y:S02]  /*33e00*/  @!P3 ST.E.128 desc[UR44][R6.64], R36 ;  /* 0x000000240600b985 */ /* 0x0005e4000c101d2c */
[-C--:B------:R-:W-:Y:S02]  /*33e10*/  @!P1 LEA.HI.X R13, R167, R19.reuse, R231, 0x1, P6 ;  /* 0x00000013a70d9211 */ /* 0x080fe400030f0ce7 */
[-C--:B0-----:R-:W-:Y:S02]  /*33e20*/  @!P2 LEA R4, P5, R184, R18.reuse, 0x1 ;  /* 0x00000012b804a211 */ /* 0x081fe400078a08ff */
        /* <DEDUP_REMOVED lines=9> */
.L_x_3814:
[----:B------:R-:W-:Y:S05]  /*33ec0*/  BSYNC B1 ;  /* 0x0000000000017941 */ /* 0x000fea0003800000 */
.L_x_3813:
[----:B---3-5:R-:W-:Y:S01]  /*33ed0*/  VIADD R6, R164, 0x20 ;  /* 0x00000020a4067836 */ /* 0x028fe20000000000 */
[----:B------:R3:W4:Y:S04]  /*33ee0*/  SHFL.IDX PT, R5, R80, 0x1, 0x181f ;  /* 0x00381f0050057f89 */ /* 0x00072800000e0000 */
[----:B------:R-:W-:Y:S01]  /*33ef0*/  ISETP.GE.AND P0, PT, R6, R81, PT ;  /* 0x000000510600720c */ /* 0x000fe20003f06270 */
[----:B------:R3:W0:-:S12]  /*33f00*/  SHFL.IDX PT, R4, R79, 0x1, 0x181f ;  /* 0x00381f004f047f89 */ /* 0x00061800000e0000 */
[----:B---3--:R-:W-:Y:S05]  /*33f10*/  @P0 BRA `(.L_x_3815) ;  /* 0x0000002800940947 */ /* 0x008fea0003800000 */
[-C--:B------:R-:W-:Y:S02]  /*33f20*/  ISETP.GE.AND P6, PT, R190, R3.reuse, PT ;  /* 0x00000003be00720c */ /* 0x080fe40003fc6270 */
[-C--:B------:R-:W-:Y:S02]  /*33f30*/  ISETP.GE.AND P5, PT, R187, R3.reuse, PT ;  /* 0x00000003bb00720c */ /* 0x080fe40003fa6270 */
[-C--:B------:R-:W-:Y:S02]  /*33f40*/  ISETP.GE.AND P3, PT, R186, R3.reuse, PT ;  /* 0x00000003ba00720c */ /* 0x080fe40003f66270 */
[-C--:B------:R-:W-:Y:S02]  /*33f50*/  ISETP.GE.AND P2, PT, R185, R3.reuse, PT ;  /* 0x00000003b900720c */ /* 0x080fe40003f46270 */
[-C--:B------:R-:W-:Y:S02]  /*33f60*/  ISETP.GE.AND P1, PT, R184, R3.reuse, PT ;  /* 0x00000003b800720c */ /* 0x080fe40003f26270 */
[----:B------:R-:W-:-:S03]  /*33f70*/  ISETP.GE.AND P0, PT, R167, R3, PT ;  /* 0x00000003a700720c */ /* 0x000fc60003f06270 */
[----:B0---4-:R-:W-:Y:S02]  /*33f80*/  @!P6 IMAD.WIDE R6, R190, 0x2, R4 ;  /* 0x00000002be06e825 */ /* 0x011fe400078e0204 */
[----:B------:R-:W-:-:S03]  /*33f90*/  @!P5 LEA R12, P4, R187, R4, 0x1 ;  /* 0x00000004bb0cd211 */ /* 0x000fc600078808ff */
[----:B------:R0:W-:Y:S01]  /*33fa0*/  @!P6 ST.E.128 desc[UR44][R6.64], R8 ;  /* 0x000000080600e985 */ /* 0x0001e2000c101d2c */
[----:B------:R-:W-:Y:S02]  /*33fb0*/  @!P5 LEA.HI.X R13, R187, R5, R235, 0x1, P4 ;  /* 0x00000005bb0dd211 */ /* 0x000fe400020f0ceb */
[----:B------:R-:W-:-:S03]  /*33fc0*/  LOP3.LUT P4, RZ, R78, 0x40, RZ, 0xc0, !PT ;  /* 0x000000404eff7812 */ /* 0x000fc6000788c0ff */
[----:B------:R3:W-:Y:S01]  /*33fd0*/  @!P5 ST.E.128 desc[UR44][R12.64], R24 ;  /* 0x000000180c00d985 */ /* 0x0007e2000c101d2c */
[CC--:B0-----:R-:W-:Y:S02]  /*33fe0*/  @!P3 LEA R6, P6, R186.reuse, R4.reuse, 0x1 ;  /* 0x00000004ba06b211 */ /* 0x0c1fe400078c08ff */
[C---:B------:R-:W-:Y:S02]  /*33ff0*/  @!P2 LEA R8, P5, R185.reuse, R4, 0x1 ;  /* 0x00000004b908a211 */ /* 0x040fe400078a08ff */
[-C--:B------:R-:W-:Y:S02]  /*34000*/  @!P3 LEA.HI.X R7, R186, R5.reuse, R234, 0x1, P6 ;  /* 0x00000005ba07b211 */ /* 0x080fe400030f0cea */
[----:B------:R-:W-:-:S03]  /*34010*/  @!P2 LEA.HI.X R9, R185, R5, R233, 0x1, P5 ;  /* 0x00000005b909a211 */ /* 0x000fc600028f0ce9 */
[CC--:B---3--:R-:W-:Y:S01]  /*34020*/  @P4 LEA R12, P5, R192.reuse, R4.reuse, 0x1 ;  /* 0x00000004c00c4211 */ /* 0x0c8fe200078a08ff */
[----:B------:R0:W-:Y:S01]  /*34030*/  @!P3 ST.E.128 desc[UR44][R6.64], R32 ;  /* 0x000000200600b985 */ /* 0x0001e2000c101d2c */
[CC--:B------:R-:W-:Y:S02]  /*34040*/  @!P0 LEA R10, P3, R167.reuse, R4.reuse, 0x1 ;  /* 0x00000004a70a8211 */ /* 0x0c0fe400078608ff */
[-C--:B------:R-:W-:Y:S01]  /*34050*/  @P4 LEA.HI.X R13, R192, R5.reuse, R230, 0x1, P5 ;  /* 0x00000005c00d4211 */ /* 0x080fe200028f0ce6 */
[----:B------:R3:W-:Y:S01]  /*34060*/  @!P2 ST.E.128 desc[UR44][R8.64], R40 ;  /* 0x000000280800a985 */ /* 0x0007e2000c101d2c */
[----:B------:R-:W-:Y:S02]  /*34070*/  @!P0 LEA.HI.X R11, R167, R5, R231, 0x1, P3 ;  /* 0x00000005a70b8211 */ /* 0x000fe400018f0ce7 */
[----:B0-----:R-:W-:-:S04]  /*34080*/  @!P1 LEA R6, P6, R184, R4, 0x1 ;  /* 0x00000004b8069211 */ /* 0x001fc800078c08ff */
[----:B------:R-:W-:-:S05]  /*34090*/  @!P1 LEA.HI.X R7, R184, R5, R232, 0x1, P6 ;  /* 0x00000005b8079211 */ /* 0x000fca00030f0ce8 */
        /* <DEDUP_REMOVED lines=9> */
.L_x_3812:
[----:B01----:R-:W2:Y:S01]  /*34130*/  LDL R7, [R1+0x434] ;  /* 0x0004340001077983 */ /* 0x003ea20000100800 */
[----:B------:R-:W-:Y:S01]  /*34140*/  ULDC.64 UR4, c[0x0][0xc08] ;  /* 0x0003020000047ab9 */ /* 0x000fe20000000a00 */
[----:B------:R-:W0:Y:S01]  /*34150*/  LDC R11, c[0x0][0xce8] ;  /* 0x00033a00ff0b7b82 */ /* 0x000e220000000800 */
[----:B------:R-:W-:Y:S01]  /*34160*/  IMAD R6, R3, UR4, RZ ;  /* 0x0000000403067c24 */ /* 0x000fe2000f8e02ff */
[----:B------:R1:W5:Y:S01]  /*34170*/  LDL R53, [R1+0x4c4] ;  /* 0x0004c40001357983 */ /* 0x0003620000100800 */
[C---:B------:R-:W-:Y:S01]  /*34180*/  IMAD.WIDE.U32 R4, R19.reuse, UR4, RZ ;  /* 0x0000000413047c25 */ /* 0x040fe2000f8e00ff */
[----:B------:R-:W-:Y:S02]  /*34190*/  ULDC.64 UR6, c[0x0][0xc30] ;  /* 0x00030c0000067ab9 */ /* 0x000fe40000000a00 */
[----:B------:R1:W5:Y:S01]  /*341a0*/  LDL R52, [R1+0x4c0] ;  /* 0x0004c00001347983 */ /* 0x0003620000100800 */
[----:B------:R-:W-:Y:S01]  /*341b0*/  IMAD R19, R19, UR5, R6 ;  /* 0x0000000513137c24 */ /* 0x000fe2000f8e0206 */
[----:B------:R-:W-:Y:S01]  /*341c0*/  ULDC.64 UR4, c[0x0][0xc38] ;  /* 0x00030e0000047ab9 */ /* 0x000fe20000000a00 */
[----:B------:R-:W-:Y:S01]  /*341d0*/  SHF.R.S32.HI R6, RZ, 0x1f, R21 ;  /* 0x0000001fff067819 */ /* 0x000fe20000011415 */
[----:B------:R1:W5:Y:S01]  /*341e0*/  LDL R51, [R1+0x4bc] ;  /* 0x0004bc0001337983 */ /* 0x0003620000100800 */
[----:B------:R-:W-:-:S03]  /*341f0*/  IMAD.IADD R5, R5, 0x1, R19 ;  /* 0x0000000105057824 */ /* 0x000fc600078e0213 */
[----:B------:R1:W5:Y:S01]  /*34200*/  LDL R50, [R1+0x4b8] ;  /* 0x0004b80001327983 */ /* 0x0003620000100800 */
[----:B------:R-:W-:-:S03]  /*34210*/  IMAD.WIDE.U32 R4, R166, UR4, R4 ;  /* 0x00000004a6047c25 */ /* 0x000fc6000f8e0004 */
[----:B------:R1:W5:Y:S01]  /*34220*/  LDL R49, [R1+0x4b4] ;  /* 0x0004b40001317983 */ /* 0x0003620000100800 */
[----:B------:R-:W-:Y:S01]  /*34230*/  IMAD R5, R166, UR5, R5 ;  /* 0x00000005a6057c24 */ /* 0x000fe2000f8e0205 */
[----:B------:R-:W-:Y:S02]  /*34240*/  ULDC.64 UR4, c[0x0][0xc40] ;  /* 0x0003100000047ab9 */ /* 0x000fe40000000a00 */
[----:B------:R1:W5:Y:S01]  /*34250*/  LDL R48, [R1+0x4b0] ;  /* 0x0004b00001307983 */ /* 0x0003620000100800 */
[----:B------:R-:W-:Y:S01]  /*34260*/  IMAD R6, R6, UR4, RZ ;  /* 0x0000000406067c24 */ /* 0x000fe2000f8e02ff */
[----:B0-----:R-:W-:Y:S02]  /*34270*/  ISETP.NE.AND P0, PT, R11, 0x1, PT ;  /* 0x000000010b00780c */ /* 0x001fe40003f05270 */
[----:B------:R1:W5:Y:S04]  /*34280*/  LDL R47, [R1+0x4ac] ;  /* 0x0004ac00012f7983 */ /* 0x0003680000100800 */
[----:B------:R1:W5:Y:S04]  /*34290*/  LDL R46, [R1+0x4a8] ;  /* 0x0004a800012e7983 */ /* 0x0003680000100800 */
[----:B------:R1:W5:Y:S03]  /*342a0*/  LDL R45, [R1+0x4a4] ;  /* 0x0004a400012d7983 */ /* 0x0003660000100800 */
[----:B------:R-:W0:Y:S01]  /*342b0*/  @P0 LDC R3, c[0x0][0xcec] ;  /* 0x00033b00ff030b82 */ /* 0x000e220000000800 */
[----:B------:R1:W5:Y:S04]  /*342c0*/  LDL R44, [R1+0x4a0] ;  /* 0x0004a000012c7983 */ /* 0x0003680000100800 */
[----:B------:R1:W5:Y:S03]  /*342d0*/  LDL R43, [R1+0x49c] ;  /* 0x00049c00012b7983 */ /* 0x0003660000100800 */
[----:B------:R-:W3:Y:S01]  /*342e0*/  @P0 LDC R9, c[0x0][0xcf0] ;  /* 0x00033c00ff090b82 */ /* 0x000ee20000000800 */
[----:B------:R1:W5:Y:S04]  /*342f0*/  LDL R42, [R1+0x498] ;  /* 0x00049800012a7983 */ /* 0x0003680000100800 */
        /* <DEDUP_REMOVED lines=18> */
[----:B------:R1:W5:Y:S01]  /*34420*/  LDL R19, [R1+0x44c] ;  /* 0x00044c0001137983 */ /* 0x0003620000100800 */
[----:B------:R-:W-:-:S04]  /*34430*/  IMAD.WIDE.U32 R4, R21, UR4, R4 ;  /* 0x0000000415047c25 */ /* 0x000fc8000f8e0004 */
[----:B------:R-:W-:Y:S01]  /*34440*/  IMAD R0, R0, R11, RZ ;  /* 0x0000000b00007224 */ /* 0x000fe200078e02ff */
[----:B------:R-:W-:Y:S01]  /*34450*/  BSSY B1, `(.L_x_3816) ;  /* 0x00000c4000017945 */ /* 0x000fe20003800000 */
[----:B--2---:R-:W-:Y:S02]  /*34460*/  IMAD.IADD R8, R7, 0x1, R164 ;  /* 0x0000000107087824 */ /* 0x004fe400078e02a4 */
[----:B------:R-:W-:Y:S01]  /*34470*/  IMAD R7, R21, UR5, R6 ;  /* 0x0000000515077c24 */ /* 0x000fe2000f8e0206 */
[----:B------:R-:W-:Y:S01]  /*34480*/  ULDC.64 UR4, c[0x0][0xc48] ;  /* 0x0003120000047ab9 */ /* 0x000fe20000000a00 */
[----:B0-----:R-:W-:-:S04]  /*34490*/  @P0 IMAD.HI.U32 R6, R8, R3, RZ ;  /* 0x0000000308060227 */ /* 0x001fc800078e00ff */
[----:B------:R-:W-:Y:S01]  /*344a0*/  IMAD.MOV.U32 R3, RZ, RZ, R8 ;  /* 0x000000ffff037224 */ /* 0x000fe200078e0008 */
[----:B---3--:R-:W-:Y:S01]  /*344b0*/  @P0 SHF.R.U32.HI R3, RZ, R9, R6 ;  /* 0x00000009ff030219 */ /* 0x008fe20000011606 */
[----:B------:R-:W-:-:S03]  /*344c0*/  IMAD.IADD R5, R5, 0x1, R7 ;  /* 0x0000000105057824 */ /* 0x000fc600078e0207 */
[--C-:B------:R-:W-:Y:S01]  /*344d0*/  SHF.R.S32.HI R6, RZ, 0x1f, R3.reuse ;  /* 0x0000001fff067819 */ /* 0x100fe20000011403 */
[----:B------:R-:W-:Y:S02]  /*344e0*/  IMAD.MOV R9, RZ, RZ, -R3 ;  /* 0x000000ffff097224 */ /* 0x000fe400078e0a03 */
[----:B------:R-:W-:-:S04]  /*344f0*/  IMAD.WIDE.U32 R4, R194, UR4, R4 ;  /* 0x00000004c2047c25 */ /* 0x000fc8000f8e0004 */
[----:B------:R-:W-:Y:S02]  /*34500*/  IMAD R9, R11, R9, R8 ;  /* 0x000000090b097224 */ /* 0x000fe400078e0208 */
[----:B------:R-:W-:Y:S02]  /*34510*/  IMAD R6, R6, UR6, RZ ;  /* 0x0000000606067c24 */ /* 0x000fe4000f8e02ff */
[----:B------:R-:W-:Y:S01]  /*34520*/  IMAD R5, R194, UR5, R5 ;  /* 0x00000005c2057c24 */ /* 0x000fe2000f8e0205 */
[----:B------:R-:W-:Y:S01]  /*34530*/  ULDC.64 UR4, c[0x0][0xc28] ;  /* 0x00030a0000047ab9 */ /* 0x000fe20000000a00 */
[C---:B------:R-:W-:Y:S01]  /*34540*/  IMAD R7, R3.reuse, UR7, R6 ;  /* 0x0000000703077c24 */ /* 0x040fe2000f8e0206 */
[----:B------:R-:W-:Y:S01]  /*34550*/  SHF.R.S32.HI R6, RZ, 0x1f, R9 ;  /* 0x0000001fff067819 */ /* 0x000fe20000011409 */
[----:B------:R-:W-:-:S04]  /*34560*/  IMAD.WIDE.U32 R4, R3, UR6, R4 ;  /* 0x0000000603047c25 */ /* 0x000fc8000f8e0004 */
[----:B------:R-:W-:Y:S02]  /*34570*/  IMAD R6, R6, UR4, RZ ;  /* 0x0000000406067c24 */ /* 0x000fe4000f8e02ff */
[----:B------:R-:W-:Y:S02]  /*34580*/  IMAD.IADD R5, R5, 0x1, R7 ;  /* 0x0000000105057824 */ /* 0x000fe400078e0207 */
[----:B------:R-:W-:Y:S02]  /*34590*/  IMAD.IADD R164, R160, 0x1, R164 ;  /* 0x00000001a0a47824 */ /* 0x000fe400078e02a4 */
[C---:B------:R-:W-:Y:S02]  /*345a0*/  IMAD R3, R9.reuse, UR5, R6 ;  /* 0x0000000509037c24 */ /* 0x040fe4000f8e0206 */
[----:B------:R-:W-:Y:S01]  /*345b0*/  IMAD.WIDE.U32 R8, R9, UR4, R4 ;  /* 0x0000000409087c25 */ /* 0x000fe2000f8e0004 */
[----:B------:R-:W-:Y:S01]  /*345c0*/  ISETP.GE.AND P0, PT, R164, R0, PT ;  /* 0x00000000a400720c */ /* 0x000fe20003f06270 */
[----:B------:R-:W-:-:S02]  /*345d0*/  ULDC.64 UR4, c[0x0][0xc00] ;  /* 0x0003000000047ab9 */ /* 0x000fc40000000a00 */
[----:B------:R-:W-:Y:S01]  /*345e0*/  IMAD.IADD R5, R9, 0x1, R3 ;  /* 0x0000000109057824 */ /* 0x000fe200078e0203 */
[----:B------:R-:W-:Y:S01]  /*345f0*/  LEA R3, P1, R8, UR4, 0x2 ;  /* 0x0000000408037c11 */ /* 0x000fe2000f8210ff */
[----:B------:R-:W-:-:S03]  /*34600*/  VIADD R4, R2, 0x38820 ;  /* 0x0003882002047836 */ /* 0x000fc60000000000 */
[----:B------:R-:W-:Y:S02]  /*34610*/  LEA.HI.X R8, R8, UR5, R5, 0x2, P1 ;  /* 0x0000000508087c11 */ /* 0x000fe400088f1405 */
[----:B------:R-:W-:Y:S01]  /*34620*/  PRMT R4, RZ, 0x654, R4 ;  /* 0x00000654ff047816 */ /* 0x000fe20000000004 */
[----:B------:R1:W0:Y:S03]  /*34630*/  SHFL.IDX PT, R9, R3, RZ, 0x1c1f ;  /* 0x001c1fff03097589 */ /* 0x00022600000e0000 */
[----:B------:R1:W-:Y:S01]  /*34640*/  SYNCS.ARRIVE.TRANS64.RED.A1T0 RZ, [R4+URZ], RZ ;  /* 0x000000ff04ff79a7 */ /* 0x0003e2000810043f */
[----:B------:R1:W2:Y:S01]  /*34650*/  SHFL.IDX PT, R10, R8, RZ, 0x1c1f ;  /* 0x001c1fff080a7589 */ /* 0x0002a200000e0000 */
[----:B------:R-:W-:Y:S05]  /*34660*/  @P0 BRA `(.L_x_3817) ;  /* 0x0000000800880947 */ /* 0x000fea0003800000 */
[----:B------:R-:W-:Y:S01]  /*34670*/  ULDC UR4, c[0x0][0xbc8] ;  /* 0x0002f20000047ab9 */ /* 0x000fe20000000800 */
[----:B------:R-:W3:Y:S01]  /*34680*/  LDL R18, [R1+0x448] ;  /* 0x0004480001127983 */ /* 0x000ee20000100800 */
[----:B------:R-:W-:-:S13]  /*34690*/  ISETP.GE.AND P0, PT, R161, UR4, PT ;  /* 0x00000004a1007c0c */ /* 0x000fda000bf06270 */
[----:B------:R-:W4:Y:S01]  /*346a0*/  @!P0 LDL.64 R6, [R1+0x230] ;  /* 0x0002300001068983 */ /* 0x000f220000100a00 */
[----:B------:R-:W-:Y:S02]  /*346b0*/  ISETP.GE.AND P1, PT, R225, UR4, PT ;  /* 0x00000004e1007c0c */ /* 0x000fe4000bf26270 */
[----:B01----:R-:W-:-:S04]  /*346c0*/  @!P0 LEA R4, P2, R161, R9, 0x2 ;  /* 0x00000009a1048211 */ /* 0x003fc800078410ff */
[----:B--2--5:R-:W-:-:S05]  /*346d0*/  @!P0 LEA.HI.X R5, R161, R10, R53, 0x2, P2 ;  /* 0x0000000aa1058211 */ /* 0x024fca00010f1435 */
[----:B----4-:R0:W-:Y:S04]  /*346e0*/  @!P0 ST.E.64 desc[UR44][R4.64], R6 ;  /* 0x0000000604008985 */ /* 0x0101e8000c101b2c */
[----:B0-----:R-:W2:Y:S01]  /*346f0*/  @!P1 LDL.64 R4, [R1+0x240] ;  /* 0x0002400001049983 */ /* 0x001ea20000100a00 */
[----:B------:R-:W-:Y:S02]  /*34700*/  ISETP.GE.AND P0, PT, R224, UR4, PT ;  /* 0x00000004e0007c0c */ /* 0x000fe4000bf06270 */
[----:B------:R-:W-:-:S04]  /*34710*/  @!P1 LEA R6, P2, R225, R9, 0x2 ;  /* 0x00000009e1069211 */ /* 0x000fc800078410ff */
[----:B------:R-:W-:-:S05]  /*34720*/  @!P1 LEA.HI.X R7, R225, R10, R52, 0x2, P2 ;  /* 0x0000000ae1079211 */ /* 0x000fca00010f1434 */
[----:B--2---:R0:W-:Y:S04]  /*34730*/  @!P1 ST.E.64 desc[UR44][R6.64], R4 ;  /* 0x0000000406009985 */ /* 0x0041e8000c101b2c */
        /* <DEDUP_REMOVED lines=145> */
[----:B------:R-:W2:Y:S01]  /*35050*/  @!P1 LDL.64 R12, [R1+0x420] ;  /* 0x00042000010c9983 */ /* 0x000ea20000100a00 */
[----:B------:R-:W-:-:S04]  /*35060*/  @!P1 LEA R14, P0, R226, R9, 0x2 ;  /* 0x00000009e20e9211 */ /* 0x000fc800078010ff */
[----:B---3--:R-:W-:-:S05]  /*35070*/  @!P1 LEA.HI.X R15, R226, R10, R18, 0x2, P0 ;  /* 0x0000000ae20f9211 */ /* 0x008fca00000f1412 */
[----:B--2---:R4:W-:Y:S04]  /*35080*/  @!P1 ST.E.64 desc[UR44][R14.64], R12 ;  /* 0x0000000c0e009985 */ /* 0x0049e8000c101b2c */
.L_x_3817:
[----:B------:R-:W-:Y:S05]  /*35090*/  BSYNC B1 ;  /* 0x0000000000017941 */ /* 0x000fea0003800000 */
.L_x_3816:
[----:B----4-:R-:W-:Y:S01]  /*350a0*/  VIADD R5, R164, 0x8 ;  /* 0x00000008a4057836 */ /* 0x010fe20000000000 */
[----:B------:R3:W4:Y:S04]  /*350b0*/  SHFL.IDX PT, R18, R8, 0x1, 0x1c1f ;  /* 0x003c1f0008127f89 */ /* 0x00072800000e0000 */
[----:B------:R-:W-:Y:S01]  /*350c0*/  ISETP.GE.AND P0, PT, R5, R0, PT ;  /* 0x000000000500720c */ /* 0x000fe20003f06270 */
[----:B------:R3:W0:-:S12]  /*350d0*/  SHFL.IDX PT, R20, R3, 0x1, 0x1c1f ;  /* 0x003c1f0003147f89 */ /* 0x00061800000e0000 */
[----:B---3--:R-:W-:Y:S05]  /*350e0*/  @P0 BRA `(.L_x_3815) ;  /* 0x0000001800200947 */ /* 0x008fea0003800000 */
[----:B------:R-:W3:Y:S02]  /*350f0*/  LDC R0, c[0x0][0xbc8] ;  /* 0x0002f200ff007b82 */ /* 0x000ee40000000800 */
[----:B---3--:R-:W-:-:S13]  /*35100*/  ISETP.GE.AND P1, PT, R161, R0, PT ;  /* 0x00000000a100720c */ /* 0x008fda0003f26270 */
[----:B------:R-:W3:Y:S01]  /*35110*/  @!P1 LDL.64 R14, [R1+0x238] ;  /* 0x00023800010e9983 */ /* 0x000ee20000100a00 */
[----:B------:R-:W-:Y:S02]  /*35120*/  ISETP.GE.AND P2, PT, R225, R0, PT ;  /* 0x00000000e100720c */ /* 0x000fe40003f46270 */
[----:B01----:R-:W-:-:S04]  /*35130*/  @!P1 LEA R8, P0, R161, R20, 0x2 ;  /* 0x00000014a1089211 */ /* 0x003fc800078010ff */
[----:B----45:R-:W-:-:S05]  /*35140*/  @!P1 LEA.HI.X R9, R161, R18, R53, 0x2, P0 ;  /* 0x00000012a1099211 */ /* 0x030fca00000f1435 */
[----:B---3--:R0:W-:Y:S04]  /*35150*/  @!P1 ST.E.64 desc[UR44][R8.64], R14 ;  /* 0x0000000e08009985 */ /* 0x0081e8000c101b2c */
[----:B------:R-:W3:Y:S01]  /*35160*/  @!P2 LDL.64 R4, [R1+0x248] ;  /* 0x000248000104a983 */ /* 0x000ee20000100a00 */
[----:B------:R-:W-:Y:S02]  /*35170*/  ISETP.GE.AND P1, PT, R224, R0, PT ;  /* 0x00000000e000720c */ /* 0x000fe40003f26270 */
[----:B--2---:R-:W-:-:S04]  /*35180*/  @!P2 LEA R10, P0, R225, R20, 0x2 ;  /* 0x00000014e10aa211 */ /* 0x004fc800078010ff */
[----:B------:R-:W-:-:S05]  /*35190*/  @!P2 LEA.HI.X R11, R225, R18, R52, 0x2, P0 ;  /* 0x00000012e10ba211 */ /* 0x000fca00000f1434 */
[----:B---3--:R1:W-:Y:S04]  /*351a0*/  @!P2 ST.E.64 desc[UR44][R10.64], R4 ;  /* 0x000000040a00a985 */ /* 0x0083e8000c101b2c */
[----:B------:R-:W2:Y:S01]  /*351b0*/  @!P1 LDL.64 R6, [R1+0x258] ;  /* 0x0002580001069983 */ /* 0x000ea20000100a00 */
[----:B------:R-:W-:Y:S02]  /*351c0*/  ISETP.GE.AND P2, PT, R223, R0, PT ;  /* 0x00000000df00720c */ /* 0x000fe40003f46270 */
[----:B------:R-:W-:-:S04]  /*351d0*/  @!P1 LEA R12, P0, R224, R20, 0x2 ;  /* 0x00000014e00c9211 */ /* 0x000fc800078010ff */
[----:B------:R-:W-:-:S05]  /*351e0*/  @!P1 LEA.HI.X R13, R224, R18, R51, 0x2, P0 ;  /* 0x00000012e00d9211 */ /* 0x000fca00000f1433 */
[----:B--2---:R2:W-:Y:S04]  /*351f0*/  @!P1 ST.E.64 desc[UR44][R12.64], R6 ;  /* 0x000000060c009985 */ /* 0x0045e8000c101b2c */
[----:B0-----:R-:W3:Y:S01]  /*35200*/  @!P2 LDL.64 R8, [R1+0x268] ;  /* 0x000268000108a983 */ /* 0x001ee20000100a00 */
[----:B------:R-:W-:Y:S02]  /*35210*/  ISETP.GE.AND P1, PT, R222, R0, PT ;  /* 0x00000000de00720c */ /* 0x000fe40003f26270 */
[----:B------:R-:W-:-:S04]  /*35220*/  @!P2 LEA R14, P0, R223, R20, 0x2 ;  /* 0x00000014df0ea211 */ /* 0x000fc800078010ff */
[----:B------:R-:W-:-:S05]  /*35230*/  @!P2 LEA.HI.X R15, R223, R18, R50, 0x2, P0 ;  /* 0x00000012df0fa211 */ /* 0x000fca00000f1432 */
[----:B---3--:R0:W-:Y:S04]  /*35240*/  @!P2 ST.E.64 desc[UR44][R14.64], R8 ;  /* 0x000000080e00a985 */ /* 0x0081e8000c101b2c */
[----:B-1----:R-:W3:Y:S01]  /*35250*/  @!P1 LDL.64 R4, [R1+0x278] ;  /* 0x0002780001049983 */ /* 0x002ee20000100a00 */
[----:B------:R-:W-:Y:S02]  /*35260*/  ISETP.GE.AND P2, PT, R221, R0, PT ;  /* 0x00000000dd00720c */ /* 0x000fe40003f46270 */
[----:B------:R-:W-:-:S04]  /*35270*/  @!P1 LEA R10, P0, R222, R20, 0x2 ;  /* 0x00000014de0a9211 */ /* 0x000fc800078010ff */
[----:B------:R-:W-:-:S05]  /*35280*/  @!P1 LEA.HI.X R11, R222, R18, R49, 0x2, P0 ;  /* 0x00000012de0b9211 */ /* 0x000fca00000f1431 */
[----:B---3--:R1:W-:Y:S04]  /*35290*/  @!P1 ST.E.64 desc[UR44][R10.64], R4 ;  /* 0x000000040a009985 */ /* 0x0083e8000c101b2c */
[----:B--2---:R-:W2:Y:S01]  /*352a0*/  @!P2 LDL.64 R6, [R1+0x288] ;  /* 0x000288000106a983 */ /* 0x004ea20000100a00 */
        /* <DEDUP_REMOVED lines=131> */
.L_x_3819:
[----:B------:R-:W-:Y:S05]  /*35ae0*/  BSYNC B1 ;  /* 0x0000000000017941 */ /* 0x000fea0003800000 */
.L_x_3818:
[----:B------:R-:W-:Y:S05]  /*35af0*/  @P1 BRA `(.L_x_3815) ;  /* 0x0000000c009c1947 */ /* 0x000fea0003800000 */
[----:B------:R-:W2:Y:S04]  /*35b00*/  LDL R0, [R1+0x448] ;  /* 0x0004480001007983 */ /* 0x000ea80000100800 */
[----:B01----:R-:W3:Y:S01]  /*35b10*/  LDL.64 R4, [R1+0x428] ;  /* 0x0004280001047983 */ /* 0x003ee20000100a00 */
[----:B------:R-:W-:-:S04]  /*35b20*/  LEA R20, P0, R226, R20, 0x2 ;  /* 0x00000014e2147211 */ /* 0x000fc800078010ff */
[----:B--2---:R-:W-:-:S05]  /*35b30*/  LEA.HI.X R21, R226, R18, R0, 0x2, P0 ;  /* 0x00000012e2157211 */ /* 0x004fca00000f1400 */
[----:B---3--:R0:W-:Y:S01]  /*35b40*/  ST.E.64 desc[UR44][R20.64], R4 ;  /* 0x0000000414007985 */ /* 0x0081e2000c101b2c */
[----:B------:R-:W-:Y:S05]  /*35b50*/  BRA `(.L_x_3815) ;  /* 0x0000000c00847947 */ /* 0x000fea0003800000 */
.L_x_3808:
        /* <DEDUP_REMOVED lines=8> */
[----:B------:R-:W2:Y:S01]  /*35be0*/  @P1 LDC.64 R4, c[0x0][0xd08] ;  /* 0x00034200ff041b82 */ /* 0x000ea20000000a00 */
[----:B------:R-:W-:Y:S02]  /*35bf0*/  ULDC UR4, c[0x0][0xb88] ;  /* 0x0002e20000047ab9 */ /* 0x000fe40000000800 */
[----:B------:R-:W-:Y:S02]  /*35c00*/  IMAD.U32 R0, RZ, RZ, UR4 ;  /* 0x00000004ff007e24 */ /* 0x000fe4000f8e00ff */
[----:B----4-:R-:W-:-:S05]  /*35c10*/  IMAD.WIDE R6, R193, 0x4, R6 ;  /* 0x00000004c1067825 */ /* 0x010fca00078e0206 */
[----:B------:R4:W5:Y:S01]  /*35c20*/  @P0 LDG.E R3, desc[UR44][R6.64] ;  /* 0x0000002c06030981 */ /* 0x000962000c1e1900 */
[----:B--2---:R-:W-:-:S05]  /*35c30*/  @P1 IMAD.WIDE R4, R193, 0x4, R4 ;  /* 0x00000004c1041825 */ /* 0x004fca00078e0204 */
[----:B------:R4:W5:Y:S01]  /*35c40*/  @P1 LDG.E R0, desc[UR44][R4.64] ;  /* 0x0000002c04001981 */ /* 0x000962000c1e1900 */
[----:B------:R-:W-:Y:S02]  /*35c50*/  ISETP.NE.AND P2, PT, R188, RZ, PT ;  /* 0x000000ffbc00720c */ /* 0x000fe40003f45270 */
[----:B------:R-:W-:Y:S02]  /*35c60*/  ISETP.GT.AND P3, PT, R236, 0x3f, PT ;  /* 0x0000003fec00780c */ /* 0x000fe40003f64270 */
[----:B------:R-:W-:-:S09]  /*35c70*/  SHF.R.S32.HI R26, RZ, 0x1f, R193 ;  /* 0x0000001fff1a7819 */ /* 0x000fd200000114c1 */
[----:B------:R-:W2:Y:S02]  /*35c80*/  @!P2 LDC R188, c[0x0][0xbd4] ;  /* 0x0002f500ffbcab82 */ /* 0x000ea40000000800 */
[----:B--2---:R-:W-:Y:S01]  /*35c90*/  ISETP.GT.AND P2, PT, R188, 0x1, PT ;  /* 0x00000001bc00780c */ /* 0x004fe20003f44270 */
[----:B----4-:R-:W-:-:S12]  /*35ca0*/  @P1 BRA `(.L_x_3820) ;  /* 0x0000000000101947 */ /* 0x010fd80003800000 */
[----:B------:R-:W-:Y:S05]  /*35cb0*/  @!P0 BRA `(.L_x_3820) ;  /* 0x00000000000c8947 */ /* 0x000fea0003800000 */
[----:B------:R-:W2:Y:S04]  /*35cc0*/  LDG.E R5, desc[UR44][R6.64] ;  /* 0x0000002c06057981 */ /* 0x000ea8000c1e1900 */
[----:B-----5:R-:W2:Y:S02]  /*35cd0*/  LDG.E R0, desc[UR44][R6.64+0x4] ;  /* 0x0000042c06007981 */ /* 0x020ea4000c1e1900 */
[----:B--2---:R-:W-:-:S07]  /*35ce0*/  IMAD.IADD R0, R0, 0x1, -R5 ;  /* 0x0000000100007824 */ /* 0x004fce00078e0a05 */
.L_x_3820:
[----:B------:R-:W-:Y:S01]  /*35cf0*/  BSSY B1, `(.L_x_3821) ;  /* 0x0000036000017945 */ /* 0x000fe20003800000 */
[----:B------:R-:W-:Y:S02]  /*35d00*/  SEL R27, R193, RZ, !P0 ;  /* 0x000000ffc11b7207 */ /* 0x000fe40004000000 */
[----:B------:R-:W-:Y:S02]  /*35d10*/  SEL R26, R26, RZ, !P0 ;  /* 0x000000ff1a1a7207 */ /* 0x000fe40004000000 */
[----:B-----5:R-:W-:Y:S01]  /*35d20*/  SHF.R.S32.HI R24, RZ, 0x1f, R3 ;  /* 0x0000001fff187819 */ /* 0x020fe20000011403 */
[----:B------:R-:W-:Y:S06]  /*35d30*/  @P3 BRA `(.L_x_3822) ;  /* 0x0000000000c43947 */ /* 0x000fec0003800000 */
[----:B------:R-:W2:Y:S01]  /*35d40*/  S2R R5, SR_TID.X ;  /* 0x0000000000057919 */ /* 0x000ea20000002100 */
[----:B---3--:R-:W3:Y:S02]  /*35d50*/  LDC R31, c[0x0][0xce8] ;  /* 0x00033a00ff1f7b82 */ /* 0x008ee40000000800 */
[----:B---3--:R-:W-:Y:S01]  /*35d60*/  IMAD R4, R0, R31, RZ ;  /* 0x0000001f00047224 */ /* 0x008fe200078e02ff */
[----:B--2---:R-:W-:-:S04]  /*35d70*/  IADD3 R29, R164, -0x80, R5 ;  /* 0xffffff80a41d7810 */ /* 0x004fc80007ffe005 */
        /* <DEDUP_REMOVED lines=33> */
[----:B------:R-:W-:Y:S02]  /*35f90*/  IADD3 R6, P0, P1, R19, R12, R6 ;  /* 0x0000000c13067210 */ /* 0x000fe4000791e006 */
[----:B------:R-:W-:-:S04]  /*35fa0*/  SHF.R.S32.HI R19, RZ, 0x1f, R19 ;  /* 0x0000001fff137819 */ /* 0x000fc80000011413 */
[----:B------:R-:W-:Y:S01]  /*35fb0*/  IADD3.X R7, R19, R4, R13, P0, P1 ;  /* 0x0000000413077210 */ /* 0x000fe200007e240d */
[-C--:B-1----:R-:W-:Y:S01]  /*35fc0*/  IMAD R4, R9, R5.reuse, RZ ;  /* 0x0000000509047224 */ /* 0x082fe200078e02ff */
[----:B------:R-:W-:Y:S01]  /*35fd0*/  SHF.R.S32.HI R13, RZ, 0x1f, R5 ;  /* 0x0000001fff0d7819 */ /* 0x000fe20000011405 */
[----:B------:R-:W-:-:S04]  /*35fe0*/  IMAD.WIDE.U32 R6, R8, R5, R6 ;  /* 0x0000000508067225 */ /* 0x000fc800078e0006 */
[----:B------:R-:W-:Y:S01]  /*35ff0*/  IMAD R13, R8, R13, R4 ;  /* 0x0000000d080d7224 */ /* 0x000fe200078e0204 */
[----:B0-----:R-:W-:Y:S01]  /*36000*/  LEA R10, P0, R6, R10, 0x2 ;  /* 0x0000000a060a7211 */ /* 0x001fe200078010ff */
[----:B------:R-:W-:Y:S02]  /*36010*/  IMAD.MOV.U32 R5, RZ, RZ, -0x800000 ;  /* 0xff800000ff057424 */ /* 0x000fe400078e00ff */
[----:B------:R-:W-:-:S05]  /*36020*/  IMAD.IADD R4, R7, 0x1, R13 ;  /* 0x0000000107047824 */ /* 0x000fca00078e020d */
[----:B--2---:R-:W-:-:S05]  /*36030*/  LEA.HI.X R11, R6, R11, R4, 0x2, P0 ;  /* 0x0000000b060b7211 */ /* 0x004fca00000f1404 */
[----:B------:R2:W-:Y:S02]  /*36040*/  STG.E desc[UR44][R10.64], R5 ;  /* 0x000000050a007986 */ /* 0x0005e4000c10192c */
.L_x_3822:
[----:B------:R-:W-:Y:S05]  /*36050*/  BSYNC B1 ;  /* 0x0000000000017941 */ /* 0x000fea0003800000 */
.L_x_3821:
[----:B------:R-:W-:Y:S05]  /*36060*/  @P2 BRA `(.L_x_3815) ;  /* 0x0000000800402947 */ /* 0x000fea0003800000 */
[----:B------:R-:W4:Y:S01]  /*36070*/  LDL R7, [R1+0x444] ;  /* 0x0004440001077983 */ /* 0x000f220000100800 */
[----:B--2---:R-:W2:Y:S01]  /*36080*/  LDC R11, c[0x0][0xce8] ;  /* 0x00033a00ff0b7b82 */ /* 0x004ea20000000800 */
[----:B------:R-:W-:Y:S01]  /*36090*/  ULDC.64 UR4, c[0x0][0xba0] ;  /* 0x0002e80000047ab9 */ /* 0x000fe20000000a00 */
[----:B------:R-:W-:Y:S01]  /*360a0*/  BSSY B1, `(.L_x_3823) ;  /* 0x0000068000017945 */ /* 0x000fe20003800000 */
[----:B------:R-:W-:Y:S02]  /*360b0*/  IMAD R6, R24, UR4, RZ ;  /* 0x0000000418067c24 */ /* 0x000fe4000f8e02ff */
[----:B------:R-:W-:-:S03]  /*360c0*/  IMAD.WIDE.U32 R4, R3, UR4, RZ ;  /* 0x0000000403047c25 */ /* 0x000fc6000f8e00ff */
[----:B------:R-:W5:Y:S01]  /*360d0*/  LDC R19, c[0x0][0xbc8] ;  /* 0x0002f200ff137b82 */ /* 0x000f620000000800 */
[----:B------:R-:W-:Y:S01]  /*360e0*/  IMAD R3, R3, UR5, R6 ;  /* 0x0000000503037c24 */ /* 0x000fe2000f8e0206 */
[----:B------:R-:W-:-:S03]  /*360f0*/  ULDC.64 UR4, c[0x0][0xbe8] ;  /* 0x0002fa0000047ab9 */ /* 0x000fc60000000a00 */
[----:B------:R-:W-:Y:S02]  /*36100*/  IMAD.IADD R5, R5, 0x1, R3 ;  /* 0x0000000105057824 */ /* 0x000fe400078e0203 */
[----:B------:R-:W-:-:S04]  /*36110*/  IMAD.WIDE.U32 R4, R166, UR4, R4 ;  /* 0x00000004a6047c25 */ /* 0x000fc8000f8e0004 */
[----:B------:R-:W-:Y:S01]  /*36120*/  IMAD R5, R166, UR5, R5 ;  /* 0x00000005a6057c24 */ /* 0x000fe2000f8e0205 */
[----:B------:R-:W-:Y:S01]  /*36130*/  ULDC.64 UR4, c[0x0][0xbf0] ;  /* 0x0002fc0000047ab9 */ /* 0x000fe20000000a00 */
[----:B--2---:R-:W-:Y:S01]  /*36140*/  ISETP.NE.AND P0, PT, R11, 0x1, PT ;  /* 0x000000010b00780c */ /* 0x004fe20003f05270 */
[----:B------:R-:W-:Y:S02]  /*36150*/  IMAD R3, R26, UR4, RZ ;  /* 0x000000041a037c24 */ /* 0x000fe4000f8e02ff */
[----:B------:R-:W-:-:S04]  /*36160*/  IMAD.WIDE.U32 R4, R27, UR4, R4 ;  /* 0x000000041b047c25 */ /* 0x000fc8000f8e0004 */
[----:B------:R-:W-:Y:S01]  /*36170*/  IMAD R3, R27, UR5, R3 ;  /* 0x000000051b037c24 */ /* 0x000fe2000f8e0203 */
[-C--:B-----5:R-:W-:Y:S01]  /*36180*/  ISETP.GE.AND P1, PT, R187, R19.reuse, PT ;  /* 0x00000013bb00720c */ /* 0x0a0fe20003f26270 */
[----:B------:R-:W-:Y:S01]  /*36190*/  ULDC.64 UR4, c[0x0][0xbe0] ;  /* 0x0002f80000047ab9 */ /* 0x000fe20000000a00 */
[-C--:B------:R-:W-:Y:S01]  /*361a0*/  ISETP.GE.AND P2, PT, R190, R19.reuse, PT ;  /* 0x00000013be00720c */ /* 0x080fe20003f46270 */
[----:B------:R-:W-:Y:S01]  /*361b0*/  IMAD.IADD R5, R5, 0x1, R3 ;  /* 0x0000000105057824 */ /* 0x000fe200078e0203 */
[----:B------:R-:W-:Y:S01]  /*361c0*/  SEL R10, RZ, 0xffffffff, P1 ;  /* 0xffffffffff0a7807 */ /* 0x000fe20000800000 */
[----:B------:R-:W2:Y:S01]  /*361d0*/  @P0 LDC R9, c[0x0][0xcec] ;  /* 0x00033b00ff090b82 */ /* 0x000ea20000000800 */
[----:B------:R-:W-:Y:S01]  /*361e0*/  ISETP.GE.AND P1, PT, R186, R19, PT ;  /* 0x00000013ba00720c */ /* 0x000fe20003f26270 */
[----:B------:R-:W-:Y:S02]  /*361f0*/  IMAD R25, R0, R11, RZ ;  /* 0x0000000b00197224 */ /* 0x000fe400078e02ff */
[----:B------:R-:W-:-:S04]  /*36200*/  IMAD.SHL.U32 R10, R10, 0x2, RZ ;  /* 0x000000020a0a7824 */ /* 0x000fc800078e00ff */
[----:B------:R-:W5:Y:S01]  /*36210*/  @P0 LDC R13, c[0x0][0xcf0] ;  /* 0x00033c00ff0d0b82 */ /* 0x000f620000000800 */
[----:B----4-:R-:W-:-:S04]  /*36220*/  IMAD R7, R7, 0x20, R228 ;  /* 0x0000002007077824 */ /* 0x010fc800078e02e4 */
[----:B------:R-:W-:Y:S01]  /*36230*/  IMAD.IADD R8, R164, 0x1, R7 ;  /* 0x00000001a4087824 */ /* 0x000fe200078e0207 */
[----:B------:R-:W-:Y:S02]  /*36240*/  SEL R7, RZ, 0x1, P2 ;  /* 0x00000001ff077807 */ /* 0x000fe40001000000 */
[----:B------:R-:W-:Y:S01]  /*36250*/  ISETP.GE.AND P2, PT, R191, R19, PT ;  /* 0x00000013bf00720c */ /* 0x000fe20003f46270 */
[----:B--2---:R-:W-:Y:S01]  /*36260*/  @P0 IMAD.HI.U32 R6, R8, R9, RZ ;  /* 0x0000000908060227 */ /* 0x004fe200078e00ff */
[----:B------:R-:W-:Y:S02]  /*36270*/  LOP3.LUT R9, R10, 0x2, R7, 0xe2, !PT ;  /* 0x000000020a097812 */ /* 0x000fe400078ee207 */
[----:B------:R-:W-:Y:S01]  /*36280*/  SEL R10, RZ, 0xffffffff, P1 ;  /* 0xffffffffff0a7807 */ /* 0x000fe20000800000 */
[----:B------:R-:W-:Y:S01]  /*36290*/  IMAD.MOV.U32 R3, RZ, RZ, R8 ;  /* 0x000000ffff037224 */ /* 0x000fe200078e0008 */
[----:B-----5:R-:W-:Y:S02]  /*362a0*/  @P0 SHF.R.U32.HI R3, RZ, R13, R6 ;  /* 0x0000000dff030219 */ /* 0x020fe40000011606 */
[-C--:B------:R-:W-:Y:S01]  /*362b0*/  ISETP.GE.AND P0, PT, R185, R19.reuse, PT ;  /* 0x00000013b900720c */ /* 0x080fe20003f06270 */
[----:B------:R-:W-:Y:S01]  /*362c0*/  IMAD.SHL.U32 R12, R10, 0x4, RZ ;  /* 0x000000040a0c7824 */ /* 0x000fe200078e00ff */
[--C-:B------:R-:W-:Y:S01]  /*362d0*/  SHF.R.S32.HI R6, RZ, 0x1f, R3.reuse ;  /* 0x0000001fff067819 */ /* 0x100fe20000011403 */
[----:B------:R-:W-:Y:S01]  /*362e0*/  IMAD.MOV R7, RZ, RZ, -R3 ;  /* 0x000000ffff077224 */ /* 0x000fe200078e0a03 */
[----:B------:R-:W-:Y:S01]  /*362f0*/  SEL R10, RZ, 0xffffffff, P0 ;  /* 0xffffffffff0a7807 */ /* 0x000fe20000000000 */
[----:B------:R-:W-:Y:S01]  /*36300*/  IMAD.WIDE.U32 R4, R3, UR4, R4 ;  /* 0x0000000403047c25 */ /* 0x000fe2000f8e0004 */
[----:B------:R-:W-:-:S02]  /*36310*/  ISETP.GE.AND P1, PT, R184, R19, PT ;  /* 0x00000013b800720c */ /* 0x000fc40003f26270 */
[----:B------:R-:W-:Y:S01]  /*36320*/  ISETP.GE.AND P0, PT, R167, R19, PT ;  /* 0x00000013a700720c */ /* 0x000fe20003f06270 */
[----:B------:R-:W-:Y:S01]  /*36330*/  IMAD R7, R11, R7, R8 ;  /* 0x000000070b077224 */ /* 0x000fe200078e0208 */
[----:B------:R-:W-:Y:S01]  /*36340*/  LOP3.LUT R8, R12, 0x4, R9, 0xe2, !PT ;  /* 0x000000040c087812 */ /* 0x000fe200078ee209 */
[----:B------:R-:W-:Y:S02]  /*36350*/  IMAD R6, R6, UR4, RZ ;  /* 0x0000000406067c24 */ /* 0x000fe4000f8e02ff */
[----:B------:R-:W-:Y:S01]  /*36360*/  IMAD.SHL.U32 R13, R10, 0x8, RZ ;  /* 0x000000080a0d7824 */ /* 0x000fe200078e00ff */
[----:B------:R-:W-:Y:S01]  /*36370*/  SEL R10, RZ, 0xffffffff, P0 ;  /* 0xffffffffff0a7807 */ /* 0x000fe20000000000 */
[----:B------:R-:W-:Y:S01]  /*36380*/  IMAD R9, R3, UR5, R6 ;  /* 0x0000000503097c24 */ /* 0x000fe2000f8e0206 */
[----:B------:R-:W-:Y:S01]  /*36390*/  SHF.R.S32.HI R3, RZ, 0x1f, R7 ;  /* 0x0000001fff037819 */ /* 0x000fe20000011407 */
[----:B------:R-:W-:Y:S01]  /*363a0*/  ULDC.64 UR4, c[0x0][0xbd8] ;  /* 0x0002f60000047ab9 */ /* 0x000fe20000000a00 */
[----:B------:R-:W-:Y:S01]  /*363b0*/  SEL R6, RZ, 0xffffffff, P1 ;  /* 0xffffffffff067807 */ /* 0x000fe20000800000 */
[----:B------:R-:W-:Y:S01]  /*363c0*/  IMAD.IADD R5, R5, 0x1, R9 ;  /* 0x0000000105057824 */ /* 0x000fe200078e0209 */
[----:B------:R-:W-:Y:S01]  /*363d0*/  LOP3.LUT R8, R13, 0x8, R8, 0xe2, !PT ;  /* 0x000000080d087812 */ /* 0x000fe200078ee208 */
[----:B------:R-:W-:Y:S01]  /*363e0*/  IMAD R0, R3, UR4, RZ ;  /* 0x0000000403007c24 */ /* 0x000fe2000f8e02ff */
[----:B------:R-:W-:Y:S01]  /*363f0*/  ISETP.GE.AND P0, PT, R192, R19, PT ;  /* 0x00000013c000720c */ /* 0x000fe20003f06270 */
[----:B------:R-:W-:-:S02]  /*36400*/  IMAD.SHL.U32 R13, R6, 0x10, RZ ;  /* 0x00000010060d7824 */ /* 0x000fc400078e00ff */
[----:B------:R-:W-:Y:S02]  /*36410*/  IMAD R3, R7, UR5, R0 ;  /* 0x0000000507037c24 */ /* 0x000fe4000f8e0200 */
[----:B------:R-:W-:Y:S01]  /*36420*/  IMAD.IADD R0, R228, 0x1, R164 ;  /* 0x00000001e4007824 */ /* 0x000fe200078e02a4 */
[----:B------:R-:W-:Y:S01]  /*36430*/  LOP3.LUT R8, R13, 0x10, R8, 0xe2, !PT ;  /* 0x000000100d087812 */ /* 0x000fe200078ee208 */
[----:B------:R-:W-:Y:S02]  /*36440*/  IMAD.SHL.U32 R9, R10, 0x20, RZ ;  /* 0x000000200a097824 */ /* 0x000fe400078e00ff */
[----:B------:R-:W-:Y:S01]  /*36450*/  IMAD.WIDE.U32 R4, R7, UR4, R4 ;  /* 0x0000000407047c25 */ /* 0x000fe2000f8e0004 */
        /* <DEDUP_REMOVED lines=10> */
[----:B------:R2:W4:Y:S04]  /*36500*/  SHFL.IDX PT, R4, R18, RZ, 0x181f ;  /* 0x00181fff12047589 */ /* 0x00052800000e0000 */
[----:B------:R2:W0:Y:S01]  /*36510*/  SHFL.IDX PT, R5, R3, RZ, 0x181f ;  /* 0x00181fff03057589 */ /* 0x00042200000e0000 */
[----:B------:R-:W-:Y:S05]  /*36520*/  @P0 BRA `(.L_x_3824) ;  /* 0x00000000007c0947 */ /* 0x000fea0003800000 */
[-C--:B------:R-:W-:Y:S02]  /*36530*/  ISETP.GE.AND P2, PT, R187, R19.reuse, PT ;  /* 0x00000013bb00720c */ /* 0x080fe40003f46270 */
[-C--:B------:R-:W-:Y:S02]  /*36540*/  ISETP.GE.AND P1, PT, R190, R19.reuse, PT ;  /* 0x00000013be00720c */ /* 0x080fe40003f26270 */
[-C--:B------:R-:W-:Y:S02]  /*36550*/  ISETP.GE.AND P5, PT, R186, R19.reuse, PT ;  /* 0x00000013ba00720c */ /* 0x080fe40003fa6270 */
[----:B------:R-:W-:-:S07]  /*36560*/  ISETP.GE.AND P3, PT, R185, R19, PT ;  /* 0x00000013b900720c */ /* 0x000fce0003f66270 */
[CC--:B----4-:R-:W-:Y:S02]  /*36570*/  @!P2 LEA R8, P0, R187.reuse, R4.reuse, 0x1 ;  /* 0x00000004bb08a211 */ /* 0x0d0fe400078008ff */
[----:B0-----:R-:W-:Y:S02]  /*36580*/  @!P1 IMAD.WIDE R6, R190, 0x2, R4 ;  /* 0x00000002be069825 */ /* 0x001fe400078e0204 */
        /* <DEDUP_REMOVED lines=25> */
.L_x_3824:
[----:B------:R-:W-:Y:S05]  /*36720*/  BSYNC B1 ;  /* 0x0000000000017941 */ /* 0x000fea0003800000 */
.L_x_3823:
[----:B------:R-:W-:Y:S01]  /*36730*/  VIADD R0, R0, 0x20 ;  /* 0x0000002000007836 */ /* 0x000fe20000000000 */
[----:B0---4-:R0:W4:Y:S04]  /*36740*/  SHFL.IDX PT, R5, R3, 0x1, 0x181f ;  /* 0x00381f0003057f89 */ /* 0x01112800000e0000 */
[----:B------:R-:W-:Y:S01]  /*36750*/  ISETP.GE.AND P0, PT, R0, R25, PT ;  /* 0x000000190000720c */ /* 0x000fe20003f06270 */
[----:B------:R0:W0:-:S12]  /*36760*/  SHFL.IDX PT, R4, R18, 0x1, 0x181f ;  /* 0x00381f0012047f89 */ /* 0x00001800000e0000 */
[----:B------:R-:W-:Y:S05]  /*36770*/  @P0 BRA `(.L_x_3815) ;  /* 0x00000000007c0947 */ /* 0x000fea0003800000 */
        /* <DEDUP_REMOVED lines=8> */
[----:B------:R0:W-:Y:S01]  /*36800*/  @!P6 ST.E.128 desc[UR44][R6.64], RZ ;  /* 0x000000ff0600e985 */ /* 0x0001e2000c101d2c */
[-C--:B------:R-:W-:Y:S02]  /*36810*/  @!P4 LEA R10, P6, R186, R4.reuse, 0x1 ;  /* 0x00000004ba0ac211 */ /* 0x080fe400078c08ff */
[-C--:B------:R-:W-:Y:S02]  /*36820*/  @!P5 LEA.HI.X R9, R187, R5.reuse, R235, 0x1, P0 ;  /* 0x00000005bb09d211 */ /* 0x080fe400000f0ceb */
[----:B------:R-:W-:Y:S02]  /*36830*/  LOP3.LUT P0, RZ, R20, 0x40, RZ, 0xc0, !PT ;  /* 0x0000004014ff7812 */ /* 0x000fe4000780c0ff */
[----:B------:R-:W-:Y:S01]  /*36840*/  @!P4 LEA.HI.X R11, R186, R5, R234, 0x1, P6 ;  /* 0x00000005ba0bc211 */ /* 0x000fe200030f0cea */
[----:B------:R4:W-:Y:S01]  /*36850*/  @!P5 ST.E.128 desc[UR44][R8.64], RZ ;  /* 0x000000ff0800d985 */ /* 0x0009e2000c101d2c */
[----:B------:R-:W-:Y:S02]  /*36860*/  LOP3.LUT P6, RZ, R21, 0x80, RZ, 0xc0, !PT ;  /* 0x0000008015ff7812 */ /* 0x000fe400078cc0ff */
[-C--:B------:R-:W-:Y:S01]  /*36870*/  @!P3 LEA R12, P5, R185, R4.reuse, 0x1 ;  /* 0x00000004b90cb211 */ /* 0x080fe200078a08ff */
[----:B------:R4:W-:Y:S01]  /*36880*/  @!P4 ST.E.128 desc[UR44][R10.64], RZ ;  /* 0x000000ff0a00c985 */ /* 0x0009e2000c101d2c */
[----:B------:R-:W-:-:S02]  /*36890*/  @!P2 LEA R14, P4, R184, R4, 0x1 ;  /* 0x00000004b80ea211 */ /* 0x000fc400078808ff */
[-C--:B------:R-:W-:Y:S02]  /*368a0*/  @!P3 LEA.HI.X R13, R185, R5.reuse, R233, 0x1, P5 ;  /* 0x00000005b90db211 */ /* 0x080fe400028f0ce9 */
[-C--:B0-----:R-:W-:Y:S02]  /*368b0*/  @!P1 LEA R6, P5, R167, R4.reuse, 0x1 ;  /* 0x00000004a7069211 */ /* 0x081fe400078a08ff */
[-C--:B------:R-:W-:Y:S01]  /*368c0*/  @!P2 LEA.HI.X R15, R184, R5.reuse, R232, 0x1, P4 ;  /* 0x00000005b80fa211 */ /* 0x080fe200020f0ce8 */
[----:B------:R4:W-:Y:S01]  /*368d0*/  @!P3 ST.E.128 desc[UR44][R12.64], RZ ;  /* 0x000000ff0c00b985 */ /* 0x0009e2000c101d2c */
[-C--:B--2---:R-:W-:Y:S02]  /*368e0*/  @P0 LEA R18, P3, R192, R4.reuse, 0x1 ;  /* 0x00000004c0120211 */ /* 0x084fe400078608ff */
[----:B------:R-:W-:Y:S01]  /*368f0*/  @P6 LEA R4, P4, R191, R4, 0x1 ;  /* 0x00000004bf046211 */ /* 0x000fe200078808ff */
[----:B------:R4:W-:Y:S01]  /*36900*/  @!P2 ST.E.128 desc[UR44][R14.64], RZ ;  /* 0x000000ff0e00a985 */ /* 0x0009e2000c101d2c */
[----:B------:R-:W-:-:S02]  /*36910*/  @!P1 LEA.HI.X R7, R167, R5, R231, 0x1, P5 ;  /* 0x00000005a7079211 */ /* 0x000fc400028f0ce7 */
[-C--:B------:R-:W-:Y:S02]  /*36920*/  @P0 LEA.HI.X R19, R192, R5.reuse, R230, 0x1, P3 ;  /* 0x00000005c0130211 */ /* 0x080fe400018f0ce6 */
[----:B------:R-:W-:Y:S01]  /*36930*/  @P6 LEA.HI.X R5, R191, R5, R229, 0x1, P4 ;  /* 0x00000005bf056211 */ /* 0x000fe200020f0ce5 */
[----:B------:R4:W-:Y:S04]  /*36940*/  @!P1 ST.E.128 desc[UR44][R6.64], RZ ;  /* 0x000000ff06009985 */ /* 0x0009e8000c101d2c */
[----:B------:R4:W-:Y:S04]  /*36950*/  @P0 ST.E.128 desc[UR44][R18.64], RZ ;  /* 0x000000ff12000985 */ /* 0x0009e8000c101d2c */
[----:B------:R4:W-:Y:S02]  /*36960*/  @P6 ST.E.128 desc[UR44][R4.64], RZ ;  /* 0x000000ff04006985 */ /* 0x0009e4000c101d2c */
.L_x_3815:
[----:B------:R-:W-:Y:S05]  /*36970*/  BSYNC B0 ;  /* 0x0000000000007941 */ /* 0x000fea0003800000 */
.L_x_3807:
[----:B------:R-:W-:Y:S02]  /*36980*/  ULDC UR4, c[0x0][0xd3c] ;  /* 0x00034f0000047ab9 */ /* 0x000fe40000000800 */
[----:B-1----:R-:W-:-:S13]  /*36990*/  ISETP.GE.AND P0, PT, R91, UR4, PT ;  /* 0x000000045b007c0c */ /* 0x002fda000bf06270 */
[----:B------:R-:W-:Y:S05]  /*369a0*/  @!P0 BRA `(.L_x_3825) ;  /* 0xfffffcac00b88947 */ /* 0x000fea000383ffff */
[----:B------:R-:W-:Y:S05]  /*369b0*/  BRA `(.L_x_3600) ;  /* 0x000000b000787947 */ /* 0x000fea0003800000 */
.L_x_3598:
        /* <DEDUP_REMOVED lines=17> */
.L_x_3826:
        /* <DEDUP_REMOVED lines=44> */
.L_x_3830:
        /* <DEDUP_REMOVED lines=39> */
.L_x_3828:
        /* <DEDUP_REMOVED lines=12> */
.L_x_3831:
        /* <DEDUP_REMOVED lines=63> */
.L_x_3832:
        /* <DEDUP_REMOVED lines=61> */
.L_x_3833:
[----:B01----:R-:W-:-:S05]  /*37880*/  LOP3.LUT R3, RZ, R2, RZ, 0x33, !PT ;  /* 0x00000002ff037212 */ /* 0x003fca00078e33ff */
[----:B------:R-:W-:-:S05]  /*37890*/  IMAD.IADD R2, R4, 0x1, R3 ;  /* 0x0000000104027824 */ /* 0x000fca00078e0203 */
[----:B------:R1:W-:Y:S01]  /*378a0*/  STL [R1+0x434], R2 ;  /* 0x0004340201007387 */ /* 0x0003e20000100800 */
[----:B------:R-:W-:Y:S05]  /*378b0*/  BRA `(.L_x_3834) ;  /* 0x0000000000107947 */ /* 0x000fea0003800000 */
.L_x_3829:
[----:B------:R-:W-:Y:S01]  /*378c0*/  IMAD.U32 R2, RZ, RZ, UR6 ;  /* 0x00000006ff027e24 */ /* 0x000fe2000f8e00ff */
[----:B------:R0:W-:Y:S04]  /*378d0*/  STL [R1+0x434], RZ ;  /* 0x000434ff01007387 */ /* 0x0001e80000100800 */
[----:B------:R0:W-:Y:S04]  /*378e0*/  STL [R1+0x438], RZ ;  /* 0x000438ff01007387 */ /* 0x0001e80000100800 */
[----:B------:R0:W-:Y:S02]  /*378f0*/  STL [R1+0x430], R2 ;  /* 0x0004300201007387 */ /* 0x0001e40000100800 */
.L_x_3834:
        /* <DEDUP_REMOVED lines=10> */
.L_x_3827:
        /* <DEDUP_REMOVED lines=13> */
[----:B------:R-:W-:Y:S01]  /*37a70*/  ULDC.64 UR42, c[0x0][0x198] ;  /* 0x00006600002a7ab9 */ /* 0x000fe20000000a00 */
[----:B------:R-:W-:Y:S02]  /*37a80*/  ULDC UR38, c[0x0][0xc] ;  /* 0x0000030000267ab9 */ /* 0x000fe40000000800 */
[----:B------:R-:W-:Y:S04]  /*37a90*/  STL [R1+0x444], RZ ;  /* 0x000444ff01007387 */ /* 0x000fe80000100800 */
        /* <DEDUP_REMOVED lines=18> */
[----:B------:R-:W-:Y:S04]  /*37bc0*/  STL [R1+0x450], R2 ;  /* 0x0004500201007387 */ /* 0x000fe80000100800 */
[----:B------:R1:W-:Y:S01]  /*37bd0*/  STL [R1+0x44c], R2 ;  /* 0x00044c0201007387 */ /* 0x0003e20000100800 */
[C---:B0-----:R-:W-:Y:S02]  /*37be0*/  LOP3.LUT R3, R0.reuse, 0x80, RZ, 0xfc, !PT ;  /* 0x0000008000037812 */ /* 0x041fe400078efcff */
[C---:B------:R-:W-:Y:S02]  /*37bf0*/  LOP3.LUT R3, R0.reuse, 0x140, RZ, 0xfc, !PT ;  /* 0x0000014000037812 */ /* 0x040fe400078efcff */
[C---:B-1----:R-:W-:Y:S02]  /*37c00*/  LOP3.LUT R2, R0.reuse, 0xc0, RZ, 0xfc, !PT ;  /* 0x000000c000027812 */ /* 0x042fe400078efcff */
[----:B------:R-:W-:-:S02]  /*37c10*/  LOP3.LUT R2, R0, 0x180, RZ, 0xfc, !PT ;  /* 0x0000018000027812 */ /* 0x000fc400078efcff */
[----:B------:R-:W-:-:S07]  /*37c20*/  LOP3.LUT R0, R0, 0x1c0, RZ, 0xfc, !PT ;  /* 0x000001c000007812 */ /* 0x000fce00078efcff */
.L_x_4025:
[----:B--2---:R-:W2:Y:S01]  /*37c30*/  LDL R14, [R1+0x43c] ;  /* 0x00043c00010e7983 */ /* 0x004ea20000100800 */
[----:B------:R-:W-:Y:S05]  /*37c40*/  YIELD ;  /* 0x0000000000007946 */ /* 0x000fea0003800000 */
[----:B------:R-:W-:Y:S01]  /*37c50*/  ULDC.64 UR4, c[0x0][0xb20] ;  /* 0x0002c80000047ab9 */ /* 0x000fe20000000a00 */
[----:B0-----:R-:W-:Y:S02]  /*37c60*/  CS2R R6, SRZ ;  /* 0x0000000000067805 */ /* 0x001fe4000001ff00 */
[----:B------:R-:W-:Y:S01]  /*37c70*/  ISETP.NE.U32.AND P0, PT, RZ, UR4, PT ;  /* 0x00000004ff007c0c */ /* 0x000fe2000bf05070 */
[----:B------:R-:W0:Y:S01]  /*37c80*/  LDC.64 R12, c[0x0][0xaf8] ;  /* 0x0002be00ff0c7b82 */ /* 0x000e220000000a00 */
[----:B------:R-:W-:Y:S01]  /*37c90*/  ULDC.64 UR6, c[0x0][0xb00] ;  /* 0x0002c00000067ab9 */ /* 0x000fe20000000a00 */
[----:B------:R-:W-:Y:S01]  /*37ca0*/  ULDC.64 UR8, c[0x0][0xb08] ;  /* 0x0002c20000087ab9 */ /* 0x000fe20000000a00 */
[----:B------:R-:W-:Y:S01]  /*37cb0*/  ISETP.NE.AND.EX P0, PT, RZ, UR5, PT, P0 ;  /* 0x00000005ff007c0c */ /* 0x000fe2000bf05300 */
[----:B------:R-:W-:-:S04]  /*37cc0*/  ULDC.64 UR4, c[0x0][0xb10] ;  /* 0x0002c40000047ab9 */ /* 0x000fc80000000a00 */
[----:B-1----:R-:W1:Y:S08]  /*37cd0*/  LDC.64 R4, c[0x0][0xb00] ;  /* 0x0002c000ff047b82 */ /* 0x002e700000000a00 */
        /* <DEDUP_REMOVED lines=8> */
[----:B------:R-:W-:Y:S01]  /*37d60*/  ISETP.NE.U32.AND P4, PT, RZ, UR8, PT ;  /* 0x00000008ff007c0c */ /* 0x000fe2000bf85070 */
[----:B------:R-:W-:Y:S01]  /*37d70*/  IMAD.MOV.U32 R8, RZ, RZ, RZ ;  /* 0x000000ffff087224 */ /* 0x000fe200078e00ff */
[----:B------:R-:W-:Y:S01]  /*37d80*/  ISETP.NE.U32.AND P1, PT, RZ, UR4, PT ;  /* 0x00000004ff007c0c */ /* 0x000fe2000bf25070 */
[----:B--2---:R-:W0:Y:S01]  /*37d90*/  LDC.64 R2, c[0x0][0xb08] ;  /* 0x0002c200ff027b82 */ /* 0x004e220000000a00 */
[----:B------:R-:W-:-:S02]  /*37da0*/  IMAD.MOV.U32 R0, RZ, RZ, RZ ;  /* 0x000000ffff007224 */ /* 0x000fc400078e00ff */
[----:B------:R-:W-:Y:S01]  /*37db0*/  ISETP.NE.AND.EX P3, PT, RZ, UR5, PT, P1 ;  /* 0x00000005ff007c0c */ /* 0x000fe2000bf65310 */
[----:B-1----:R-:W-:-:S04]  /*37dc0*/  IMAD.WIDE R4, R14, 0x4, R4 ;  /* 0x000000040e047825 */ /* 0x002fc800078e0204 */
        /* <DEDUP_REMOVED lines=30> */
.L_x_3836:
        /* <DEDUP_REMOVED lines=16> */
.L_x_3837:
[----:B------:R-:W-:Y:S05]  /*380b0*/  @!P1 BRA `(.L_x_3838) ;  /* 0x00000000000c9947 */ /* 0x000fea0003800000 */
[----:B------:R-:W2:Y:S04]  /*380c0*/  LDG.E R7, desc[UR44][R4.64] ;  /* 0x0000002c04077981 */ /* 0x000ea8000c1e1900 */
[----:B------:R-:W2:Y:S02]  /*380d0*/  LDG.E R4, desc[UR44][R4.64+0x4] ;  /* 0x0000042c04047981 */ /* 0x000ea4000c1e1900 */
[----:B--2---:R-:W-:-:S07]  /*380e0*/  IMAD.IADD R7, R4, 0x1, -R7 ;  /* 0x0000000104077824 */ /* 0x004fce00078e0a07 */
.L_x_3838:
        /* <DEDUP_REMOVED lines=37> */
.L_x_3841:
[----:B------:R-:W-:-:S13]  /*38340*/  ISETP.NE.AND P0, PT, R3, 0x1, PT ;  /* 0x000000010300780c */ /* 0x000fda0003f05270 */
[----:B------:R-:W1:Y:S02]  /*38350*/  @P0 LDC.64 R4, c[0x0][0xae0] ;  /* 0x0002b800ff040b82 */ /* 0x000e640000000a00 */
[----:B-1----:R-:W-:-:S05]  /*38360*/  @P0 IMAD.HI.U32 R4, R2, R4, RZ ;  /* 0x0000000402040227 */ /* 0x002fca00078e00ff */
[----:B------:R-:W-:-:S07]  /*38370*/  @P0 SHF.R.U32.HI R2, RZ, R5, R4 ;  /* 0x00000005ff020219 */ /* 0x000fce0000011604 */
.L_x_3842:
[----:B------:R-:W-:Y:S05]  /*38380*/  BSYNC B0 ;  /* 0x0000000000007941 */ /* 0x000fea0003800000 */
.L_x_3840:
[----:B------:R-:W-:-:S05]  /*38390*/  IMAD R2, R2, R3, R3 ;  /* 0x0000000302027224 */ /* 0x000fca00078e0203 */
[----:B------:R-:W-:-:S07]  /*383a0*/  VIMNMX R8, R8, R2, PT ;  /* 0x0000000208087248 */ /* 0x000fce0003fe0100 */
.L_x_3839:
        /* <DEDUP_REMOVED lines=25> */
.L_x_3845:
[----:B------:R-:W-:-:S13]  /*38540*/  ISETP.NE.AND P0, PT, R3, 0x1, PT ;  /* 0x000000010300780c */ /* 0x000fda0003f05270 */
[----:B------:R-:W1:Y:S02]  /*38550*/  @P0 LDC.64 R4, c[0x0][0xae0] ;  /* 0x0002b800ff040b82 */ /* 0x000e640000000a00 */
[----:B-1----:R-:W-:-:S05]  /*38560*/  @P0 IMAD.HI.U32 R4, R6, R4, RZ ;  /* 0x0000000406040227 */ /* 0x002fca00078e00ff */
[----:B------:R-:W-:-:S07]  /*38570*/  @P0 SHF.R.U32.HI R6, RZ, R5, R4 ;  /* 0x00000005ff060219 */ /* 0x000fce0000011604 */
.L_x_3846:
[----:B------:R-:W-:Y:S05]  /*38580*/  BSYNC B0 ;  /* 0x0000000000007941 */ /* 0x000fea0003800000 */
.L_x_3844:
[----:B------:R-:W-:-:S05]  /*38590*/  IMAD R3, R6, R3, RZ ;  /* 0x0000000306037224 */ /* 0x000fca00078e02ff */
[----:B------:R-:W-:-:S07]  /*385a0*/  VIMNMX R2, R2, R3, !PT ;  /* 0x0000000302027248 */ /* 0x000fce0007fe0100 */
.L_x_3843:
        /* <DEDUP_REMOVED lines=41> */
.L_x_3848:
[----:B------:R-:W-:Y:S05]  /*38840*/  BSYNC B0 ;  /* 0x0000000000007941 */ /* 0x000fea0003800000 */
.L_x_3847:
[-C--:B------:R-:W-:Y:S01]  /*38850*/  IMAD R7, R13, R2.reuse, R7 ;  /* 0x000000020d077224 */ /* 0x080fe200078e0207 */
        /* <DEDUP_REMOVED lines=23> */
.L_x_4066:
[----:B--2---:R-:W-:Y:S02]  /*389d0*/  ISETP.NE.AND P0, PT, R14, RZ, PT ;  /* 0x000000ff0e00720c */ /* 0x004fe40003f05270 */
[----:B------:R-:W-:-:S11]  /*389e0*/  PLOP3.LUT P6, PT, PT, PT, PT, 0x8, 0x0 ;  /* 0x000000000000781c */ /* 0x000fd60003fce170 */
[----:B------:R-:W-:Y:S05]  /*389f0*/  @P0 BRA `(.L_x_3852) ;  /* 0x00000000000c0947 */ /* 0x000fea0003800000 */
[----:B------:R-:W-:-:S03]  /*38a00*/  UMOV UR4, 0xffffffff ;  /* 0xffffffff00047882 */ /* 0x000fc60000000000 */
[----:B------:R-:W-:Y:S05]  /*38a10*/  BRA.DIV UR4, `(.L_x_3853) ;  /* 0x0000009e045c7947 */ /* 0x000fea000b800000 */
[----:B------:R-:W-:-:S13]  /*38a20*/  ELECT P6, URZ, PT ;  /* 0x00000000003f782f */ /* 0x000fda00038c0000 */
.L_x_3852:
        /* <DEDUP_REMOVED lines=9> */
.L_x_4069:
[----:B------:R-:W-:Y:S05]  /*38ac0*/  BSYNC B1 ;  /* 0x0000000000017941 */ /* 0x000fea0003800000 */
.L_x_3854:
[----:B------:R-:W-:Y:S04]  /*38ad0*/  BSSY B1, `(.L_x_3856) ;  /* 0x00000bb000017945 */ /* 0x000fe80003800000 */
[----:B------:R-:W-:Y:S05]  /*38ae0*/  @!P6 BRA `(.L_x_3857) ;  /* 0x0000000800e4e947 */ /* 0x000fea0003800000 */
[----:B------:R-:W2:Y:S04]  /*38af0*/  LDL R6, [R1+0x444] ;  /* 0x0004440001067983 */ /* 0x000ea80000100800 */
[----:B------:R-:W3:Y:S01]  /*38b00*/  LDL R8, [R1+0x450] ;  /* 0x0004500001087983 */ /* 0x000ee20000100800 */
[----:B------:R-:W4:Y:S01]  /*38b10*/  S2R R7, SR_TID.X ;  /* 0x0000000000077919 */ /* 0x000f220000002100 */
[----:B------:R-:W-:Y:S01]  /*38b20*/  BSSY B2, `(.L_x_3858) ;  /* 0x0000007000027945 */ /* 0x000fe20003800000 */
[----:B----4-:R-:W-:-:S04]  /*38b30*/  LOP3.LUT R7, R7, 0x7f, RZ, 0xc0, !PT ;  /* 0x0000007f07077812 */ /* 0x010fc800078ec0ff */
[----:B------:R-:W-:Y:S01]  /*38b40*/  ISETP.NE.AND P1, PT, R7, RZ, PT ;  /* 0x000000ff0700720c */ /* 0x000fe20003f25270 */
[----:B--2---:R-:W-:Y:S01]  /*38b50*/  IMAD R6, R6, 0x8, R18 ;  /* 0x0000000806067824 */ /* 0x004fe200078e0212 */
[----:B---3--:R-:W-:-:S04]  /*38b60*/  SHF.L.U32 R10, R8, 0x1f, RZ ;  /* 0x0000001f080a7819 */ /* 0x008fc800000006ff */
[----:B------:R-:W2:Y:S02]  /*38b70*/  SYNCS.PHASECHK.TRANS64.TRYWAIT P0, [R6+URZ+0x388a0], R10 ;  /* 0x0388a00a060075a7 */ /* 0x000ea4000800017f */
[----:B--2---:R-:W-:Y:S05]  /*38b80*/  @!P0 BRA `(.L_x_3859) ;  /* 0x0000009c00348947 */ /* 0x004fea0003800000 */
.L_x_4070:
[----:B------:R-:W-:Y:S05]  /*38b90*/  BSYNC B2 ;  /* 0x0000000000027941 */ /* 0x000fea0003800000 */
.L_x_3858:
[----:B------:R-:W-:Y:S04]  /*38ba0*/  BSSY B2, `(.L_x_3860) ;  /* 0x0000009000027945 */ /* 0x000fe80003800000 */
[----:B------:R-:W-:Y:S05]  /*38bb0*/  @P1 BRA `(.L_x_3861) ;  /* 0x00000000001c1947 */ /* 0x000fea0003800000 */
[----:B-1----:R-:W1:Y:S02]  /*38bc0*/  S2R R5, SR_TID.X ;  /* 0x0000000000057919 */ /* 0x002e640000002100 */
[----:B-1----:R-:W-:Y:S01]  /*38bd0*/  LOP3.LUT R7, R5, 0x1f, RZ, 0xc0, !PT ;  /* 0x0000001f05077812 */ /* 0x002fe200078ec0ff */
[----:B------:R-:W-:-:S03]  /*38be0*/  IMAD.MOV.U32 R5, RZ, RZ, 0x2000 ;  /* 0x00002000ff057424 */ /* 0x000fc600078e00ff */
[----:B------:R-:W-:Y:S01]  /*38bf0*/  ISETP.NE.AND P0, PT, R7, RZ, PT ;  /* 0x000000ff0700720c */ /* 0x000fe20003f05270 */
[----:B------:R3:W-:-:S12]  /*38c00*/  SYNCS.ARRIVE.TRANS64 RZ, [R6+URZ+0x38890], R5 ;  /* 0x0388900506ff79a7 */ /* 0x0007d8000800003f */
[----:B---3--:R-:W-:Y:S05]  /*38c10*/  @!P0 BRA `(.L_x_3861) ;  /* 0x0000000000048947 */ /* 0x008fea0003800000 */
[----:B------:R-:W-:Y:S01]  /*38c20*/  BPT.TRAP 0x1 ;  /* 0x000000040000795c */ /* 0x000fe20000300000 */
.L_x_3861:
[----:B------:R-:W-:Y:S05]  /*38c30*/  BSYNC B2 ;  /* 0x0000000000027941 */ /* 0x000fea0003800000 */
.L_x_3860:
        /* <DEDUP_REMOVED lines=13> */
.L_x_3862:
        /* <DEDUP_REMOVED lines=13> */
.L_x_4071:
[----:B------:R-:W-:Y:S05]  /*38de0*/  BSYNC B2 ;  /* 0x0000000000027941 */ /* 0x000fea0003800000 */
.L_x_3863:
[----:B------:R-:W-:Y:S01]  /*38df0*/  BSSY B2, `(.L_x_3865) ;  /* 0x000000b000027945 */ /* 0x000fe20003800000 */
[----:B-12---:R-:W-:Y:S02]  /*38e00*/  IMAD.MOV.U32 R10, RZ, RZ, 0x0 ;  /* 0x00000000ff0a7424 */ /* 0x006fe400078e00ff */
[----:B------:R-:W-:Y:S01]  /*38e10*/  IMAD.MOV.U32 R11, RZ, RZ, 0x12f00000 ;  /* 0x12f00000ff0b7424 */ /* 0x000fe200078e00ff */
[----:B------:R-:W-:Y:S06]  /*38e20*/  @P1 BRA `(.L_x_3866) ;  /* 0x00000000001c1947 */ /* 0x000fec0003800000 */
[----:B------:R-:W1:Y:S02]  /*38e30*/  S2R R7, SR_TID.X ;  /* 0x0000000000077919 */ /* 0x000e640000002100 */
[----:B-1----:R-:W-:Y:S01]  /*38e40*/  LOP3.LUT R8, R7, 0x1f, RZ, 0xc0, !PT ;  /* 0x0000001f07087812 */ /* 0x002fe200078ec0ff */
[----:B------:R-:W-:-:S03]  /*38e50*/  IMAD.MOV.U32 R7, RZ, RZ, 0x10000 ;  /* 0x00010000ff077424 */ /* 0x000fc600078e00ff */
[----:B------:R-:W-:Y:S01]  /*38e60*/  ISETP.NE.AND P0, PT, R8, RZ, PT ;  /* 0x000000ff0800720c */ /* 0x000fe20003f05270 */
[----:B------:R1:W-:-:S12]  /*38e70*/  SYNCS.ARRIVE.TRANS64 RZ, [R6+URZ+0x388b0], R7 ;  /* 0x0388b00706ff79a7 */ /* 0x0003d8000800003f */
[----:B-1----:R-:W-:Y:S05]  /*38e80*/  @!P0 BRA `(.L_x_3866) ;  /* 0x0000000000048947 */ /* 0x002fea0003800000 */
[----:B------:R-:W-:Y:S01]  /*38e90*/  BPT.TRAP 0x1 ;  /* 0x000000040000795c */ /* 0x000fe20000300000 */
.L_x_3866:
[----:B------:R-:W-:Y:S05]  /*38ea0*/  BSYNC B2 ;  /* 0x0000000000027941 */ /* 0x000fea0003800000 */
.L_x_3865:
        /* <DEDUP_REMOVED lines=10> */
.L_x_3867:
        /* <DEDUP_REMOVED lines=15> */
.L_x_3868:
        /* <DEDUP_REMOVED lines=15> */
.L_x_3869:
        /* <DEDUP_REMOVED lines=15> */
.L_x_3870:
        /* <DEDUP_REMOVED lines=15> */
.L_x_3871:
        /* <DEDUP_REMOVED lines=15> */
.L_x_3872:
        /* <DEDUP_REMOVED lines=15> */
.L_x_3873:
        /* <DEDUP_REMOVED lines=15> */
.L_x_3874:
        /* <DEDUP_REMOVED lines=10> */
.L_x_3857:
[----:B------:R-:W-:Y:S05]  /*39680*/  BSYNC B1 ;  /* 0x0000000000017941 */ /* 0x000fea0003800000 */
.L_x_3856:
[----:B------:R-:W2:Y:S04]  /*39690*/  LDL.LU R10, [R1+0x444] ;  /* 0x00044400010a7983 */ /* 0x000ea80000300800 */
[----:B------:R-:W3:Y:S01]  /*396a0*/  LDL.LU R8, [R1+0x450] ;  /* 0x0004500001087983 */ /* 0x000ee20000300800 */
[----:B-1----:R-:W-:Y:S01]  /*396b0*/  VIADD R5, R9, 0xfffffffe ;  /* 0xfffffffe09057836 */ /* 0x002fe20000000000 */
        /* <DEDUP_REMOVED lines=10> */
.L_x_3894:
[----:B------:R-:W-:Y:S05]  /*39760*/  YIELD ;  /* 0x0000000000007946 */ /* 0x000fea0003800000 */
[----:B------:R-:W-:Y:S04]  /*39770*/  BSSY B1, `(.L_x_3875) ;  /* 0x00000ba000017945 */ /* 0x000fe80003800000 */
[----:B--2---:R-:W-:Y:S05]  /*39780*/  @!P6 BRA `(.L_x_3876) ;  /* 0x0000000800e0e947 */ /* 0x004fea0003800000 */
[----:B-1----:R-:W2:Y:S04]  /*39790*/  LDL R6, [R1+0x444] ;  /* 0x0004440001067983 */ /* 0x002ea80000100800 */
[----:B------:R-:W3:Y:S01]  /*397a0*/  LDL R7, [R1+0x450] ;  /* 0x0004500001077983 */ /* 0x000ee20000100800 */
[----:B------:R-:W1:Y:S01]  /*397b0*/  S2R R8, SR_TID.X ;  /* 0x0000000000087919 */ /* 0x000e620000002100 */
[----:B------:R-:W-:Y:S01]  /*397c0*/  BSSY B2, `(.L_x_3877) ;  /* 0x0000007000027945 */ /* 0x000fe20003800000 */
[----:B-1----:R-:W-:-:S04]  /*397d0*/  LOP3.LUT R8, R8, 0x7f, RZ, 0xc0, !PT ;  /* 0x0000007f08087812 */ /* 0x002fc800078ec0ff */
[----:B------:R-:W-:Y:S01]  /*397e0*/  ISETP.NE.AND P2, PT, R8, RZ, PT ;  /* 0x000000ff0800720c */ /* 0x000fe20003f45270 */
[----:B--2---:R-:W-:Y:S01]  /*397f0*/  IMAD R6, R6, 0x8, R18 ;  /* 0x0000000806067824 */ /* 0x004fe200078e0212 */
[----:B---3--:R-:W-:-:S04]  /*39800*/  SHF.L.U32 R7, R7, 0x1f, RZ ;  /* 0x0000001f07077819 */ /* 0x008fc800000006ff */
[----:B------:R-:W1:Y:S02]  /*39810*/  SYNCS.PHASECHK.TRANS64.TRYWAIT P1, [R6+URZ+0x388a0], R7 ;  /* 0x0388a007060075a7 */ /* 0x000e64000802017f */
[----:B-1----:R-:W-:Y:S05]  /*39820*/  @!P1 BRA `(.L_x_3878) ;  /* 0x0000009000349947 */ /* 0x002fea0003800000 */
.L_x_4072:
[----:B------:R-:W-:Y:S05]  /*39830*/  BSYNC B2 ;  /* 0x0000000000027941 */ /* 0x000fea0003800000 */
.L_x_3877:
        /* <DEDUP_REMOVED lines=9> */
.L_x_3880:
[----:B------:R-:W-:Y:S05]  /*398d0*/  BSYNC B2 ;  /* 0x0000000000027941 */ /* 0x000fea0003800000 */
.L_x_3879:
        /* <DEDUP_REMOVED lines=12> */
.L_x_3881:
        /* <DEDUP_REMOVED lines=13> */
.L_x_4073:
[----:B------:R-:W-:Y:S05]  /*39a70*/  BSYNC B2 ;  /* 0x0000000000027941 */ /* 0x000fea0003800000 */
.L_x_3882:
        /* <DEDUP_REMOVED lines=11> */
.L_x_3885:
[----:B------:R-:W-:Y:S05]  /*39b30*/  BSYNC B2 ;  /* 0x0000000000027941 */ /* 0x000fea0003800000 */
.L_x_3884:
        /* <DEDUP_REMOVED lines=10> */
.L_x_3886:
        /* <DEDUP_REMOVED lines=15> */
.L_x_3887:
        /* <DEDUP_REMOVED lines=15> */
.L_x_3888:
        /* <DEDUP_REMOVED lines=15> */
.L_x_3889:
        /* <DEDUP_REMOVED lines=15> */
.L_x_3890:
        /* <DEDUP_REMOVED lines=15> */
.L_x_3891:
        /* <DEDUP_REMOVED lines=15> */
.L_x_3892:
        /* <DEDUP_REMOVED lines=15> */
.L_x_3893:
        /* <DEDUP_REMOVED lines=10> */
.L_x_3876:
[----:B------:R-:W-:Y:S05]  /*3a310*/  BSYNC B1 ;  /* 0x0000000000017941 */ /* 0x000fea0003800000 */
.L_x_3875:
        /* <DEDUP_REMOVED lines=8> */
[----:B---3--:R-:W-:-:S03]  /*3a3a0*/  LOP3.LUT R8, R8, R7, RZ, 0x3c, !PT ;  /* 0x0000000708087212 */ /* 0x008fc600078e3cff */
[----:B------:R2:W-:Y:S04]  /*3a3b0*/  STL [R1+0x444], R6 ;  /* 0x0004440601007387 */ /* 0x0005e80000100800 */
[----:B------:R2:W-:Y:S01]  /*3a3c0*/  STL [R1+0x450], R8 ;  /* 0x0004500801007387 */ /* 0x0005e20000100800 */
[----:B------:R-:W-:Y:S05]  /*3a3d0*/  @P2 BRA `(.L_x_3894) ;  /* 0xfffffff000e02947 */ /* 0x000fea000383ffff */
.L_x_3850:
[----:B------:R-:W-:Y:S05]  /*3a3e0*/  BSYNC B0 ;  /* 0x0000000000007941 */ /* 0x000fea0003800000 */
.L_x_3849:
[----:B-12---:R-:W2:Y:S01]  /*3a3f0*/  LDL R8, [R1+0x45c] ;  /* 0x00045c0001087983 */ /* 0x006ea20000100800 */
[----:B------:R-:W1:Y:S01]  /*3a400*/  LDC R0, c[0x0][0x448] ;  /* 0x00011200ff007b82 */ /* 0x000e620000000800 */
[----:B------:R-:W-:Y:S07]  /*3a410*/  @!P0 WARPSYNC.ALL ;  /* 0x0000000000008948 */ /* 0x000fee0003800000 */
[----:B------:R-:W-:Y:S01]  /*3a420*/  @!P0 BAR.SYNC.DEFER_BLOCKING 0xc, 0x180 ;  /* 0x0306000000008b1d */ /* 0x000fe20000010000 */
[----:B-1----:R-:W-:-:S13]  /*3a430*/  ISETP.NE.AND P1, PT, R0, 0x1, PT ;  /* 0x000000010000780c */ /* 0x002fda0003f25270 */
[----:B------:R-:W1:Y:S08]  /*3a440*/  @P1 LDC R0, c[0x0][0x44c] ;  /* 0x00011300ff001b82 */ /* 0x000e700000000800 */
[----:B------:R-:W3:Y:S01]  /*3a450*/  @P1 LDC R3, c[0x0][0x450] ;  /* 0x00011400ff031b82 */ /* 0x000ee20000000800 */
[----:B--2---:R-:W-:-:S04]  /*3a460*/  VIADD R2, R8, 0x3f ;  /* 0x0000003f08027836 */ /* 0x004fc80000000000 */
[----:B-1----:R-:W-:-:S05]  /*3a470*/  @P1 IMAD.HI.U32 R0, R2, R0, RZ ;  /* 0x0000000002001227 */ /* 0x002fca00078e00ff */
[----:B---3--:R-:W-:-:S05]  /*3a480*/  @P1 SHF.R.U32.HI R2, RZ, R3, R0 ;  /* 0x00000003ff021219 */ /* 0x008fca0000011600 */
[----:B------:R-:W-:Y:S02]  /*3a490*/  IMAD.IADD R0, R20, 0x1, R2 ;  /* 0x0000000114007824 */ /* 0x000fe400078e0202 */
[----:B------:R-:W1:Y:S02]  /*3a4a0*/  LDC.64 R2, c[0x0][0xad8] ;  /* 0x0002b600ff027b82 */ /* 0x000e640000000a00 */
[----:B-1----:R-:W-:Y:S01]  /*3a4b0*/  ISETP.GE.AND P2, PT, R3, 0x1, PT ;  /* 0x000000010300780c */ /* 0x002fe20003f46270 */
        /* <DEDUP_REMOVED lines=13> */
.L_x_3897:
[----:B------:R-:W-:-:S13]  /*3a590*/  ISETP.NE.AND P0, PT, R3, 0x1, PT ;  /* 0x000000010300780c */ /* 0x000fda0003f05270 */
[----:B------:R-:W1:Y:S02]  /*3a5a0*/  @P0 LDC.64 R6, c[0x0][0xae0] ;  /* 0x0002b800ff060b82 */ /* 0x000e640000000a00 */
[----:B-1----:R-:W-:-:S05]  /*3a5b0*/  @P0 IMAD.HI.U32 R6, R2, R6, RZ ;  /* 0x0000000602060227 */ /* 0x002fca00078e00ff */
[----:B------:R-:W-:-:S07]  /*3a5c0*/  @P0 SHF.R.U32.HI R2, RZ, R7, R6 ;  /* 0x00000007ff020219 */ /* 0x000fce0000011606 */
.L_x_3898:
[----:B------:R-:W-:Y:S05]  /*3a5d0*/  BSYNC B0 ;  /* 0x0000000000007941 */ /* 0x000fea0003800000 */
.L_x_3896:
[----:B------:R-:W-:-:S05]  /*3a5e0*/  IMAD R2, R2, R3, R3 ;  /* 0x0000000302027224 */ /* 0x000fca00078e0203 */
[----:B------:R-:W-:-:S07]  /*3a5f0*/  VIMNMX R5, R5, R2, PT ;  /* 0x0000000205057248 */ /* 0x000fce0003fe0100 */
.L_x_3895:
[----:B------:R-:W2:Y:S01]  /*3a600*/  LDL R7, [R1+0x4a4] ;  /* 0x0004a40001077983 */ /* 0x000ea20000100800 */
[----:B------:R-:W1:Y:S01]  /*3a610*/  @P1 LDC R2, c[0x0][0x44c] ;  /* 0x00011300ff021b82 */ /* 0x000e620000000800 */
[----:B------:R-:W-:Y:S01]  /*3a620*/  IMAD.MOV.U32 R0, RZ, RZ, R8 ;  /* 0x000000ffff007224 */ /* 0x000fe200078e0008 */
[----:B------:R-:W-:Y:S01]  /*3a630*/  ULDC UR4, c[0x0][0xad4] ;  /* 0x0002b50000047ab9 */ /* 0x000fe20000000800 */
[----:B------:R-:W-:-:S05]  /*3a640*/  VIADD R5, R5, 0x3f ;  /* 0x0000003f05057836 */ /* 0x000fca0000000000 */
[----:B------:R-:W3:Y:S01]  /*3a650*/  @P1 LDC R6, c[0x0][0x450] ;  /* 0x00011400ff061b82 */ /* 0x000ee20000000800 */
[----:B-1----:R-:W-:-:S05]  /*3a660*/  @P1 IMAD.HI.U32 R2, R8, R2, RZ ;  /* 0x0000000208021227 */ /* 0x002fca00078e00ff */
[----:B---3--:R-:W-:-:S05]  /*3a670*/  @P1 SHF.R.U32.HI R0, RZ, R6, R2 ;  /* 0x00000006ff001219 */ /* 0x008fca0000011602 */
        /* <DEDUP_REMOVED lines=18> */
.L_x_3901:
[----:B------:R-:W-:-:S13]  /*3a7a0*/  ISETP.NE.AND P0, PT, R3, 0x1, PT ;  /* 0x000000010300780c */ /* 0x000fda0003f05270 */
[----:B------:R-:W1:Y:S02]  /*3a7b0*/  @P0 LDC.64 R6, c[0x0][0xae0] ;  /* 0x0002b800ff060b82 */ /* 0x000e640000000a00 */
[----:B-1----:R-:W-:-:S05]  /*3a7c0*/  @P0 IMAD.HI.U32 R6, R2, R6, RZ ;  /* 0x0000000602060227 */ /* 0x002fca00078e00ff */
[----:B------:R-:W-:-:S07]  /*3a7d0*/  @P0 SHF.R.U32.HI R2, RZ, R7, R6 ;  /* 0x00000007ff020219 */ /* 0x000fce0000011606 */
.L_x_3902:
[----:B------:R-:W-:Y:S05]  /*3a7e0*/  BSYNC B0 ;  /* 0x0000000000007941 */ /* 0x000fea0003800000 */
.L_x_3900:
[----:B------:R-:W-:-:S05]  /*3a7f0*/  IMAD R2, R2, R3, RZ ;  /* 0x0000000302027224 */ /* 0x000fca00078e02ff */
[----:B------:R-:W-:-:S07]  /*3a800*/  VIMNMX R0, R0, R2, !PT ;  /* 0x0000000200007248 */ /* 0x000fce0007fe0100 */
.L_x_3899:
[----:B------:R-:W-:Y:S01]  /*3a810*/  SHF.R.S32.HI R2, RZ, 0x1f, R0 ;  /* 0x0000001fff027819 */ /* 0x000fe20000011400 */
[----:B------:R1:W-:Y:S01]  /*3a820*/  STL [R1+0x47c], RZ ;  /* 0x00047cff01007387 */ /* 0x0003e20000100800 */
[----:B------:R-:W-:Y:S01]  /*3a830*/  ISETP.NE.AND P1, PT, R4, RZ, PT ;  /* 0x000000ff0400720c */ /* 0x000fe20003f25270 */
[----:B------:R-:W-:Y:S01]  /*3a840*/  BSSY B0, `(.L_x_3903) ;  /* 0x0000024000007945 */ /* 0x000fe20003800000 */
[----:B------:R-:W-:-:S04]  /*3a850*/  LEA.HI R2, R2, R0, RZ, 0x6 ;  /* 0x0000000002027211 */ /* 0x000fc800078f30ff */
[----:B------:R-:W-:-:S04]  /*3a860*/  SHF.R.S32.HI R2, RZ, 0x6, R2 ;  /* 0x00000006ff027819 */ /* 0x000fc80000011402 */
[----:B------:R-:W-:-:S03]  /*3a870*/  VIMNMX R9, RZ, R2, !PT ;  /* 0x00000002ff097248 */ /* 0x000fc60007fe0100 */
[----:B------:R-:W2:Y:S01]  /*3a880*/  @!P1 LDC R4, c[0x0][0xae8] ;  /* 0x0002ba00ff049b82 */ /* 0x000ea20000000800 */
[----:B------:R-:W-:Y:S01]  /*3a890*/  ISETP.GT.AND P0, PT, R5, R9, PT ;  /* 0x000000090500720c */ /* 0x000fe20003f04270 */
[----:B------:R1:W-:-:S12]  /*3a8a0*/  STL [R1+0x478], R9 ;  /* 0x0004780901007387 */ /* 0x0003d80000100800 */
[----:B-1----:R-:W-:Y:S05]  /*3a8b0*/  @!P0 BRA `(.L_x_3904) ;  /* 0x0000000000708947 */ /* 0x002fea0003800000 */
[----:B--2---:R-:W-:-:S04]  /*3a8c0*/  IABS R0, R4 ;  /* 0x0000000400007213 */ /* 0x004fc80000000000 */
        /* <DEDUP_REMOVED lines=8> */
[----:B------:R-:W-:Y:S02]  /*3a950*/  IADD3 R6, R4, -0x1, R5 ;  /* 0xffffffff04067810 */ /* 0x000fe40007ffe005 */
[----:B------:R-:W-:-:S03]  /*3a960*/  IABS R2, R4 ;  /* 0x0000000400027213 */ /* 0x000fc60000000000 */
[----:B------:R-:W-:Y:S02]  /*3a970*/  IMAD.IADD R6, R6, 0x1, -R9 ;  /* 0x0000000106067824 */ /* 0x000fe400078e0a09 */
[----:B------:R-:W-:-:S03]  /*3a980*/  IMAD.MOV R2, RZ, RZ, -R2 ;  /* 0x000000ffff027224 */ /* 0x000fc600078e0a02 */
[----:B------:R-:W-:Y:S01]  /*3a990*/  IABS R3, R6 ;  /* 0x0000000600037213 */ /* 0x000fe20000000000 */
[----:B------:R-:W-:Y:S01]  /*3a9a0*/  IMAD.MOV.U32 R7, RZ, RZ, R2 ;  /* 0x000000ffff077224 */ /* 0x000fe200078e0002 */
        /* <DEDUP_REMOVED lines=13> */
.L_x_3904:
[----:B------:R-:W-:Y:S05]  /*3aa80*/  BSYNC B0 ;  /* 0x0000000000007941 */ /* 0x000fea0003800000 */
.L_x_3903:
[----:B------:R-:W3:Y:S04]  /*3aa90*/  LDL R0, [R1+0x47c] ;  /* 0x00047c0001007983 */ /* 0x000ee80000100800 */
[----:B-1----:R-:W3:Y:S01]  /*3aaa0*/  LDL R2, [R1+0x4a0] ;  /* 0x0004a00001027983 */ /* 0x002ee20000100800 */
[----:B------:R-:W-:Y:S01]  /*3aab0*/  BSSY B7, `(.L_x_3905) ;  /* 0x00005bd000077945 */ /* 0x000fe20003800000 */
[----:B---3--:R-:W-:-:S05]  /*3aac0*/  IMAD R2, R2, R0, R9 ;  /* 0x0000000002027224 */ /* 0x008fca00078e0209 */
[----:B------:R-:W-:Y:S01]  /*3aad0*/  VIADDMNMX R0, R2, R0, R5, PT ;  /* 0x0000000002007246 */ /* 0x000fe20003800105 */
        /* <DEDUP_REMOVED lines=10> */
[----:B--2---:R-:W2:Y:S01]  /*3ab80*/  LDC.64 R4, c[0x0][0xd60] ;  /* 0x00035800ff047b82 */ /* 0x004ea20000000a00 */
        /* <DEDUP_REMOVED lines=9> */
[----:B------:R4:W-:Y:S01]  /*3ac20*/  STL [R1+0x430], R0 ;  /* 0x0004300001007387 */ /* 0x0009e20000100800 */
[----:B------:R-:W-:Y:S05]  /*3ac30*/  BRA `(.L_x_3907) ;  /* 0x0000005800907947 */ /* 0x000fea0003800000 */
.L_x_3906:
        /* <DEDUP_REMOVED lines=8> */
[----:B--2---:R-:W-:Y:S02]  /*3acc0*/  IMAD.U32 R4, RZ, RZ, UR6 ;  /* 0x00000006ff047e24 */ /* 0x004fe4000f8e00ff */
        /* <DEDUP_REMOVED lines=11> */
.L_x_3909:
[----:B------:R-:W-:Y:S05]  /*3ad80*/  BSYNC B6 ;  /* 0x0000000000067941 */ /* 0x000fea0003800000 */
.L_x_3908:
        /* <DEDUP_REMOVED lines=9> */
[----:B--2---:R-:W-:Y:S02]  /*3ae20*/  IMAD.U32 R4, RZ, RZ, UR6 ;  /* 0x00000006ff047e24 */ /* 0x004fe4000f8e00ff */
[----:B------:R-:W-:Y:S02]  /*3ae30*/  IMAD.U32 R5, RZ, RZ, UR7 ;  /* 0x00000007ff057e24 */ /* 0x000fe4000f8e00ff */
        /* <DEDUP_REMOVED lines=8> */
[----:B0--3--:R-:W-:Y:S05]  /*3aec0*/  CALL.ABS.NOINC R2 ;  /* 0x0000000002007343 */ /* 0x009fea0003c00000 */
.L_x_3912:
        /* <DEDUP_REMOVED lines=15> */
.L_x_3911:
[----:B------:R-:W-:Y:S05]  /*3afc0*/  BSYNC B6 ;  /* 0x0000000000067941 */ /* 0x000fea0003800000 */
.L_x_3910:
[----:B------:R-:W3:Y:S01]  /*3afd0*/  LDL R0, [R1+0x43c] ;  /* 0x00043c0001007983 */ /* 0x000ee20000100800 */
[----:B------:R-:W-:Y:S02]  /*3afe0*/  ULDC.64 UR4, c[0x0][0xaf0] ;  /* 0x0002bc0000047ab9 */ /* 0x000fe40000000a00 */
[----:B------:R-:W-:Y:S01]  /*3aff0*/  ISETP.NE.U32.AND P0, PT, RZ, UR4, PT ;  /* 0x00000004ff007c0c */ /* 0x000fe2000bf05070 */
[----:B------:R-:W4:Y:S03]  /*3b000*/  LDL R17, [R1+0x480] ;  /* 0x0004800001117983 */ /* 0x000f260000100800 */
[----:B------:R-:W-:Y:S01]  /*3b010*/  ISETP.NE.AND.EX P0, PT, RZ, UR5, PT, P0 ;  /* 0x00000005ff007c0c */ /* 0x000fe2000bf05300 */
[----:B------:R-:W-:-:S12]  /*3b020*/  ULDC.64 UR4, c[0x0][0xb00] ;  /* 0x0002c00000047ab9 */ /* 0x000fd80000000a00 */
[----:B------:R-:W1:Y:S01]  /*3b030*/  @P0 LDC.64 R2, c[0x0][0xaf0] ;  /* 0x0002bc00ff020b82 */ /* 0x000e620000000a00 */
[----:B---3--:R-:W-:Y:S02]  /*3b040*/  IMAD.MOV.U32 R7, RZ, RZ, R0 ;  /* 0x000000ffff077224 */ /* 0x008fe400078e0000 */
[----:B-1----:R-:W-:-:S05]  /*3b050*/  @P0 IMAD.WIDE R2, R0, 0x4, R2 ;  /* 0x0000000400020825 */ /* 0x002fca00078e0202 */
[----:B------:R1:W3:Y:S01]  /*3b060*/  @P0 LDG.E R7, desc[UR44][R2.64] ;  /* 0x0000002c02070981 */ /* 0x0002e2000c1e1900 */
[----:B----4-:R-:W-:Y:S01]  /*3b070*/  VIADD R0, R17, 0xffffffff ;  /* 0xffffffff11007836 */ /* 0x010fe20000000000 */
[----:B-1----:R-:W1:Y:S02]  /*3b080*/  LDC.64 R2, c[0x0][0x418] ;  /* 0x00010600ff027b82 */ /* 0x002e640000000a00 */
[----:B-1----:R-:W-:Y:S01]  /*3b090*/  LOP3.LUT P0, RZ, R2, UR4, RZ, 0xfc, !PT ;  /* 0x0000000402ff7c12 */ /* 0x002fe2000f80fcff */
[----:B------:R-:W-:-:S03]  /*3b0a0*/  UMOV UR4, 0xffffffff ;  /* 0xffffffff00047882 */ /* 0x000fc60000000000 */
[----:B------:R-:W-:Y:S02]  /*3b0b0*/  LOP3.LUT P0, RZ, R3, UR5, RZ, 0xfc, P0 ;  /* 0x0000000503ff7c12 */ /* 0x000fe4000800fcff */
[----:B---3--:R-:W-:Y:S01]  /*3b0c0*/  SHF.R.S32.HI R8, RZ, 0x1f, R7 ;  /* 0x0000001fff087819 */ /* 0x008fe20000011407 */
[----:B------:R1:W-:Y:S01]  /*3b0d0*/  STL [R1+0x434], R7 ;  /* 0x0004340701007387 */ /* 0x0003e20000100800 */
[----:B------:R-:W-:-:S03]  /*3b0e0*/  SEL R17, R7, RZ, !P0 ;  /* 0x000000ff07117207 */ /* 0x000fc60004000000 */
[----:B------:R1:W-:Y:S01]  /*3b0f0*/  STL [R1+0x438], R8 ;  /* 0x0004380801007387 */ /* 0x0003e20000100800 */
[----:B------:R-:W-:Y:S05]  /*3b100*/  BRA.DIV UR4, `(.L_x_3913) ;  /* 0x0000007a04247947 */ /* 0x000fea000b800000 */
[----:B--2---:R-:W2:Y:S02]  /*3b110*/  S2R R4, SR_TID.X ;  /* 0x0000000000047919 */ /* 0x004ea40000002100 */
[----:B--2---:R-:W-:-:S04]  /*3b120*/  SHF.R.U32.HI R4, RZ, 0x5, R4 ;  /* 0x00000005ff047819 */ /* 0x004fc80000011604 */
[----:B------:R-:W-:-:S05]  /*3b130*/  LOP3.LUT R4, R4, 0x3, RZ, 0xc0, !PT ;  /* 0x0000000304047812 */ /* 0x000fca00078ec0ff */
[----:B------:R2:W3:Y:S02]  /*3b140*/  SHFL.IDX PT, R14, R4, RZ, 0x1f ;  /* 0x00001fff040e7589 */ /* 0x0004e400000e0000 */
.L_x_4076:
        /* <DEDUP_REMOVED lines=9> */
.L_x_4079:
        /* <DEDUP_REMOVED lines=24> */
.L_x_3916:
[----:B------:R-:W4:Y:S04]  /*3b360*/  LDL R0, [R1+0x440] ;  /* 0x0004400001007983 */ /* 0x000f280000100800 */
[----:B---3--:R-:W3:Y:S01]  /*3b370*/  LDL R2, [R1+0x44c] ;  /* 0x00044c0001027983 */ /* 0x008ee20000100800 */
[----:B----4-:R-:W-:Y:S01]  /*3b380*/  IMAD R0, R0, 0x8, R18 ;  /* 0x0000000800007824 */ /* 0x010fe200078e0212 */
[----:B---3--:R-:W-:-:S04]  /*3b390*/  SHF.L.U32 R2, R2, 0x1f, RZ ;  /* 0x0000001f02027819 */ /* 0x008fc800000006ff */
[----:B------:R-:W3:Y:S02]  /*3b3a0*/  SYNCS.PHASECHK.TRANS64.TRYWAIT P0, [R0+URZ+0x38840], R2 ;  /* 0x03884002000075a7 */ /* 0x000ee4000800017f */
[----:B---3--:R-:W-:Y:S05]  /*3b3b0*/  @!P0 BRA `(.L_x_3917) ;  /* 0x0000007400cc8947 */ /* 0x008fea0003800000 */
.L_x_4080:
        /* <DEDUP_REMOVED lines=11> */
.L_x_3918:
        /* <DEDUP_REMOVED lines=23> */
.L_x_3914:
        /* <DEDUP_REMOVED lines=11> */
[----:B--2---:R-:W-:Y:S02]  /*3b690*/  SEL R4, R0, RZ, !P0 ;  /* 0x000000ff00047207 */ /* 0x004fe40004000000 */
        /* <DEDUP_REMOVED lines=21> */
[----:B0-2---:R-:W-:Y:S05]  /*3b7f0*/  CALL.ABS.NOINC R2 ;  /* 0x0000000002007343 */ /* 0x005fea0003c00000 */
.L_x_3920:
[----:B------:R-:W-:Y:S05]  /*3b800*/  BSYNC B6 ;  /* 0x0000000000067941 */ /* 0x000fea0003800000 */
.L_x_3919:
[----:B------:R-:W3:Y:S01]  /*3b810*/  LDL R11, [R1+0x45c] ;  /* 0x00045c00010b7983 */ /* 0x000ee20000100800 */
[----:B-1----:R-:W1:Y:S01]  /*3b820*/  LDC R7, c[0x0][0x448] ;  /* 0x00011200ff077b82 */ /* 0x002e620000000800 */
        /* <DEDUP_REMOVED lines=15> */
[----:B---3--:R-:W-:-:S04]  /*3b920*/  IMAD.IADD R5, R0, 0x1, R11 ;  /* 0x0000000100057824 */ /* 0x008fc800078e020b */
        /* <DEDUP_REMOVED lines=80> */
.L_x_4089:
        /* <DEDUP_REMOVED lines=12> */
.L_x_3922:
        /* <DEDUP_REMOVED lines=37> */
.L_x_3924:
[----:B------:R-:W-:Y:S05]  /*3c140*/  BSYNC B6 ;  /* 0x0000000000067941 */ /* 0x000fea0003800000 */
.L_x_3923:
        /* <DEDUP_REMOVED lines=41> */
[----:B------:R-:W-:Y:S02]  /*3c3e0*/  ULDC.64 UR4, c[0x0][0x390] ;  /* 0x0000e40000047ab9 */ /* 0x000fe40000000a00 */
[----:B------:R-:W-:Y:S01]  /*3c3f0*/  LEA R0, P0, R2, UR4, 0x1 ;  /* 0x0000000402007c11 */ /* 0x000fe2000f8008ff */
[----:B------:R-:W-:Y:S01]  /*3c400*/  ULDC UR4, c[0x0][0x3b8] ;  /* 0x0000ee0000047ab9 */ /* 0x000fe20000000800 */
[----:B------:R-:W-:Y:S01]  /*3c410*/  IMAD.IADD R4, R3, 0x1, R4 ;  /* 0x0000000103047824 */ /* 0x000fe200078e0204 */
[----:B------:R-:W-:Y:S02]  /*3c420*/  ISETP.GE.AND P1, PT, R8, UR4, PT ;  /* 0x0000000408007c0c */ /* 0x000fe4000bf26270 */
[----:B------:R-:W1:Y:S01]  /*3c430*/  S2R R8, SR_TID.X ;  /* 0x0000000000087919 */ /* 0x000e620000002100 */
[----:B------:R-:W-:Y:S02]  /*3c440*/  ISETP.GE.AND P2, PT, R9, UR4, PT ;  /* 0x0000000409007c0c */ /* 0x000fe4000bf46270 */
[----:B------:R-:W-:-:S02]  /*3c450*/  LEA.HI.X R4, R2, UR5, R4, 0x1, P0 ;  /* 0x0000000502047c11 */ /* 0x000fc400080f0c04 */
[----:B------:R-:W-:Y:S02]  /*3c460*/  SEL R3, RZ, 0x4, P2 ;  /* 0x00000004ff037807 */ /* 0x000fe40001000000 */
[----:B------:R-:W-:Y:S01]  /*3c470*/  SEL R2, RZ, 0x2, P1 ;  /* 0x00000002ff027807 */ /* 0x000fe20000800000 */
[----:B0-----:R-:W-:-:S05]  /*3c480*/  IMAD.SHL.U32 R10, R6, 0x8, RZ ;  /* 0x00000008060a7824 */ /* 0x001fca00078e00ff */
[----:B------:R-:W-:-:S04]  /*3c490*/  LOP3.LUT R10, R10, 0x38, RZ, 0xc0, !PT ;  /* 0x000000380a0a7812 */ /* 0x000fc800078ec0ff */
[----:B------:R-:W-:-:S04]  /*3c4a0*/  ISETP.GE.AND P3, PT, R10, UR4, PT ;  /* 0x000000040a007c0c */ /* 0x000fc8000bf66270 */
[----:B------:R-:W-:-:S04]  /*3c4b0*/  SEL R5, RZ, 0x1, P3 ;  /* 0x00000001ff057807 */ /* 0x000fc80001800000 */
[----:B------:R-:W-:Y:S01]  /*3c4c0*/  IADD3 R2, R3, R2, R5 ;  /* 0x0000000203027210 */ /* 0x000fe20007ffe005 */
[----:B-1----:R-:W-:-:S04]  /*3c4d0*/  IMAD.SHL.U32 R8, R8, 0x8, RZ ;  /* 0x0000000808087824 */ /* 0x002fc800078e00ff */
[----:B------:R-:W-:Y:S02]  /*3c4e0*/  @P3 LOP3.LUT R19, R19, 0x8, RZ, 0xfc, !PT ;  /* 0x0000000813133812 */ /* 0x000fe400078efcff */
[----:B------:R-:W-:Y:S02]  /*3c4f0*/  LOP3.LUT R8, R8, 0x38, RZ, 0xc0, !PT ;  /* 0x0000003808087812 */ /* 0x000fe400078ec0ff */
[----:B------:R-:W-:Y:S02]  /*3c500*/  LOP3.LUT R19, R19, 0xfffffffd, RZ, 0xc0, !PT ;  /* 0xfffffffd13137812 */ /* 0x000fe400078ec0ff */
[C---:B------:R-:W-:Y:S02]  /*3c510*/  LOP3.LUT R9, R8.reuse, 0x100, RZ, 0xfc, !PT ;  /* 0x0000010008097812 */ /* 0x040fe400078efcff */
[----:B------:R-:W-:Y:S02]  /*3c520*/  LOP3.LUT R8, R8, 0xc0, RZ, 0xfc, !PT ;  /* 0x000000c008087812 */ /* 0x000fe400078efcff */
[----:B------:R-:W-:-:S02]  /*3c530*/  @P2 LOP3.LUT R19, R19, 0x2, RZ, 0xfc, !PT ;  /* 0x0000000213132812 */ /* 0x000fc400078efcff */
[----:B------:R-:W-:Y:S01]  /*3c540*/  ISETP.GE.AND P5, PT, R8, UR4, PT ;  /* 0x0000000408007c0c */ /* 0x000fe2000bfa6270 */
[C---:B------:R-:W-:Y:S01]  /*3c550*/  IMAD.SHL.U32 R8, R6.reuse, 0x8, RZ ;  /* 0x0000000806087824 */ /* 0x040fe200078e00ff */
[----:B------:R-:W-:Y:S01]  /*3c560*/  LOP3.LUT R19, R19, 0xfffffffb, RZ, 0xc0, !PT ;  /* 0xfffffffb13137812 */ /* 0x000fe200078ec0ff */
[----:B------:R-:W-:Y:S01]  /*3c570*/  IMAD.SHL.U32 R6, R6, 0x8, RZ ;  /* 0x0000000806067824 */ /* 0x000fe200078e00ff */
[----:B------:R-:W-:Y:S02]  /*3c580*/  ISETP.GE.AND P0, PT, R9, UR4, PT ;  /* 0x0000000409007c0c */ /* 0x000fe4000bf06270 */
[----:B------:R-:W-:Y:S02]  /*3c590*/  LOP3.LUT R8, R8, 0x38, RZ, 0xc0, !PT ;  /* 0x0000003808087812 */ /* 0x000fe400078ec0ff */
[----:B------:R-:W-:Y:S02]  /*3c5a0*/  LOP3.LUT R6, R6, 0x38, RZ, 0xc0, !PT ;  /* 0x0000003806067812 */ /* 0x000fe400078ec0ff */
[----:B------:R-:W-:-:S02]  /*3c5b0*/  LOP3.LUT R9, R8, 0x180, RZ, 0xfc, !PT ;  /* 0x0000018008097812 */ /* 0x000fc400078efcff */
[----:B------:R-:W-:Y:S02]  /*3c5c0*/  @P1 LOP3.LUT R19, R19, 0x4, RZ, 0xfc, !PT ;  /* 0x0000000413131812 */ /* 0x000fe400078efcff */
[----:B------:R-:W-:Y:S02]  /*3c5d0*/  SEL R5, RZ, 0x10, P0 ;  /* 0x00000010ff057807 */ /* 0x000fe40000000000 */
[----:B------:R-:W-:Y:S02]  /*3c5e0*/  SEL R3, RZ, 0x8, P5 ;  /* 0x00000008ff037807 */ /* 0x000fe40002800000 */
[----:B------:R-:W-:Y:S02]  /*3c5f0*/  ISETP.GE.AND P1, PT, R9, UR4, PT ;  /* 0x0000000409007c0c */ /* 0x000fe4000bf26270 */
[----:B------:R-:W-:Y:S02]  /*3c600*/  LOP3.LUT R8, R6, 0x140, RZ, 0xfc, !PT ;  /* 0x0000014006087812 */ /* 0x000fe400078efcff */
[----:B------:R-:W-:-:S02]  /*3c610*/  IADD3 R2, R5, R2, R3 ;  /* 0x0000000205027210 */ /* 0x000fc40007ffe003 */
[----:B------:R-:W-:Y:S02]  /*3c620*/  SEL R5, RZ, 0x40, P1 ;  /* 0x00000040ff057807 */ /* 0x000fe40000800000 */
[----:B------:R-:W-:Y:S02]  /*3c630*/  LOP3.LUT R6, R6, 0x1c0, RZ, 0xfc, !PT ;  /* 0x000001c006067812 */ /* 0x000fe400078efcff */
[----:B------:R-:W-:Y:S02]  /*3c640*/  ISETP.GE.AND P1, PT, R8, UR4, PT ;  /* 0x0000000408007c0c */ /* 0x000fe4000bf26270 */
[----:B------:R-:W-:Y:S01]  /*3c650*/  ISETP.GE.AND P2, PT, R6, UR4, PT ;  /* 0x0000000406007c0c */ /* 0x000fe2000bf46270 */
[----:B------:R-:W-:Y:S01]  /*3c660*/  UMOV UR4, 0xffffffff ;  /* 0xffffffff00047882 */ /* 0x000fe20000000000 */
[----:B------:R-:W-:Y:S02]  /*3c670*/  SEL R3, RZ, 0x20, P1 ;  /* 0x00000020ff037807 */ /* 0x000fe40000800000 */
[----:B------:R-:W-:-:S02]  /*3c680*/  SEL R6, RZ, 0x80, P2 ;  /* 0x00000080ff067807 */ /* 0x000fc40001000000 */
        /* <DEDUP_REMOVED lines=13> */
[----:B------:R-:W-:Y:S04]  /*3c760*/  SHFL.IDX PT, R14, R0, 0x1, 0x181f ;  /* 0x00381f00000e7f89 */ /* 0x000fe800000e0000 */
        /* <DEDUP_REMOVED lines=12> */
[----:B------:R-:W-:Y:S01]  /*3c830*/  SHFL.IDX PT, R8, R4, RZ, 0x181f ;  /* 0x00181fff04087589 */ /* 0x000fe200000e0000 */
[----:B0-----:R-:W-:-:S05]  /*3c840*/  IMAD.SHL.U32 R12, R3, 0x8, RZ ;  /* 0x00000008030c7824 */ /* 0x001fca00078e00ff */
[----:B------:R-:W-:Y:S02]  /*3c850*/  @P3 LOP3.LUT R19, R19, 0x20, RZ, 0xfc, !PT ;  /* 0x0000002013133812 */ /* 0x000fe400078efcff */
[----:B------:R-:W-:Y:S02]  /*3c860*/  @!P2 ISETP.NE.U32.AND P3, PT, R2, RZ, PT ;  /* 0x000000ff0200a20c */ /* 0x000fe40003f65070 */
[----:B------:R-:W0:Y:S01]  /*3c870*/  SHFL.IDX PT, R2, R0, RZ, 0x181f ;  /* 0x00181fff00027589 */ /* 0x000e2200000e0000 */
[----:B------:R-:W-:Y:S02]  /*3c880*/  LOP3.LUT R12, R12, 0x38, RZ, 0xc0, !PT ;  /* 0x000000380c0c7812 */ /* 0x000fe400078ec0ff */
[----:B------:R-:W-:-:S08]  /*3c890*/  LOP3.LUT R19, R19, 0xffffbfff, RZ, 0xc0, !PT ;  /* 0xffffbfff13137812 */ /* 0x000fd000078ec0ff */
[----:B------:R-:W-:Y:S02]  /*3c8a0*/  @P3 LOP3.LUT R19, R19, 0x4000, RZ, 0xfc, !PT ;  /* 0x0000400013133812 */ /* 0x000fe400078efcff */
[----:B0-----:R-:W-:-:S05]  /*3c8b0*/  @!P2 LEA R3, P6, R12, R2, 0x1 ;  /* 0x000000020c03a211 */ /* 0x001fca00078c08ff */
[----:B------:R-:W-:-:S05]  /*3c8c0*/  @!P2 IMAD.X R2, RZ, RZ, R8, P6 ;  /* 0x000000ffff02a224 */ /* 0x000fca00030e0608 */
        /* <DEDUP_REMOVED lines=61> */
.L_x_4099:
        /* <DEDUP_REMOVED lines=31> */
.L_x_3927:
[----:B------:R-:W-:Y:S05]  /*3ce90*/  BSYNC B0 ;  /* 0x0000000000007941 */ /* 0x000fea0003800000 */
.L_x_3926:
[----:B------:R-:W-:Y:S01]  /*3cea0*/  NOP ;  /* 0x0000000000007918 */ /* 0x000fe20000000000 */
[----:B------:R-:W-:-:S13]  /*3ceb0*/  PLOP3.LUT P0, PT, PT, PT, PT, 0x80, 0x0 ;  /* 0x000000000000781c */ /* 0x000fda0003f0f070 */
.L_x_3928:
        /* <DEDUP_REMOVED lines=18> */
.L_x_4100:
[----:B------:R-:W-:Y:S05]  /*3cfe0*/  BSYNC B0 ;  /* 0x0000000000007941 */ /* 0x000fea0003800000 */
.L_x_3929:
        /* <DEDUP_REMOVED lines=13> */
.L_x_4101:
[----:B------:R-:W-:Y:S05]  /*3d0c0*/  BSYNC B1 ;  /* 0x0000000000017941 */ /* 0x000fea0003800000 */
.L_x_3933:
        /* <DEDUP_REMOVED lines=9> */
.L_x_3936:
[----:B------:R-:W-:Y:S05]  /*3d160*/  BSYNC B1 ;  /* 0x0000000000017941 */ /* 0x000fea0003800000 */
.L_x_3935:
        /* <DEDUP_REMOVED lines=13> */
.L_x_3937:
        /* <DEDUP_REMOVED lines=15> */
.L_x_3938:
        /* <DEDUP_REMOVED lines=15> */
.L_x_3939:
        /* <DEDUP_REMOVED lines=15> */
.L_x_3940:
        /* <DEDUP_REMOVED lines=15> */
.L_x_3941:
        /* <DEDUP_REMOVED lines=15> */
.L_x_3942:
        /* <DEDUP_REMOVED lines=15> */
.L_x_3943:
        /* <DEDUP_REMOVED lines=15> */
.L_x_3944:
        /* <DEDUP_REMOVED lines=10> */
.L_x_3932:
[----:B------:R-:W-:Y:S05]  /*3d970*/  BSYNC B0 ;  /* 0x0000000000007941 */ /* 0x000fea0003800000 */
.L_x_3931:
        /* <DEDUP_REMOVED lines=61> */
.L_x_3951:
[----:B------:R-:W2:Y:S01]  /*3dd50*/  S2R R2, SR_TID.X ;  /* 0x0000000000027919 */ /* 0x000ea20000002100 */
[----:B-1----:R-:W-:Y:S01]  /*3dd60*/  SHF.L.U32 R6, R9, 0x1f, RZ ;  /* 0x0000001f09067819 */ /* 0x002fe200000006ff */
[----:B------:R-:W-:Y:S01]  /*3dd70*/  BSSY B3, `(.L_x_3952) ;  /* 0x0000006000037945 */ /* 0x000fe20003800000 */
[----:B--2---:R-:W-:Y:S01]  /*3dd80*/  LOP3.LUT R3, R2, 0x7f, RZ, 0xc0, !PT ;  /* 0x0000007f02037812 */ /* 0x004fe200078ec0ff */
[----:B------:R-:W-:-:S03]  /*3dd90*/  IMAD R2, R10, 0x8, R18 ;  /* 0x000000080a027824 */ /* 0x000fc600078e0212 */
[----:B------:R-:W-:Y:S01]  /*3dda0*/  ISETP.NE.AND P1, PT, R3, RZ, PT ;  /* 0x000000ff0300720c */ /* 0x000fe20003f25270 */
[----:B------:R-:W1:Y:S02]  /*3ddb0*/  SYNCS.PHASECHK.TRANS64.TRYWAIT P0, [R2+URZ+0x38840], R6 ;  /* 0x03884006020075a7 */ /* 0x000e64000800017f */
[----:B-1----:R-:W-:Y:S10]  /*3ddc0*/  @!P0 BRA `(.L_x_3953) ;  /* 0x0000005c00a88947 */ /* 0x002ff40003800000 */
.L_x_4102:
[----:B------:R-:W-:Y:S05]  /*3ddd0*/  BSYNC B3 ;  /* 0x0000000000037941 */ /* 0x000fea0003800000 */
.L_x_3952:
        /* <DEDUP_REMOVED lines=9> */
.L_x_3955:
[----:B------:R-:W-:Y:S05]  /*3de70*/  BSYNC B3 ;  /* 0x0000000000037941 */ /* 0x000fea0003800000 */
.L_x_3954:
        /* <DEDUP_REMOVED lines=13> */
.L_x_3956:
        /* <DEDUP_REMOVED lines=13> */
.L_x_4103:
[----:B------:R-:W-:Y:S05]  /*3e020*/  BSYNC B3 ;  /* 0x0000000000037941 */ /* 0x000fea0003800000 */
.L_x_3957:
        /* <DEDUP_REMOVED lines=11> */
.L_x_3960:
[----:B------:R-:W-:Y:S05]  /*3e0e0*/  BSYNC B3 ;  /* 0x0000000000037941 */ /* 0x000fea0003800000 */
.L_x_3959:
        /* <DEDUP_REMOVED lines=10> */
.L_x_3961:
        /* <DEDUP_REMOVED lines=15> */
.L_x_3962:
        /* <DEDUP_REMOVED lines=15> */
.L_x_3963:
        /* <DEDUP_REMOVED lines=15> */
.L_x_3964:
        /* <DEDUP_REMOVED lines=15> */
.L_x_3965:
        /* <DEDUP_REMOVED lines=15> */
.L_x_3966:
        /* <DEDUP_REMOVED lines=15> */
.L_x_3967:
        /* <DEDUP_REMOVED lines=15> */
.L_x_3968:
        /* <DEDUP_REMOVED lines=10> */
.L_x_3950:
[----:B------:R-:W-:Y:S05]  /*3e8c0*/  BSYNC B1 ;  /* 0x0000000000017941 */ /* 0x000fea0003800000 */
.L_x_3949:
[----:B------:R-:W2:Y:S02]  /*3e8d0*/  LDL.LU R5, [R1+0x480] ;  /* 0x0004800001057983 */ /* 0x000ea40000300800 */
[----:B--2---:R-:W-:-:S07]  /*3e8e0*/  VIADD R0, R5, 0xfffffffd ;  /* 0xfffffffd05007836 */ /* 0x004fce0000000000 */
.L_x_3948:
[----:B------:R-:W-:Y:S05]  /*3e8f0*/  BSYNC B2 ;  /* 0x0000000000027941 */ /* 0x000fea0003800000 */
.L_x_3947:
[----:B------:R-:W-:-:S05]  /*3e900*/  VIADD R8, R8, 0xfffffffe ;  /* 0xfffffffe08087836 */ /* 0x000fca0000000000 */
[----:B------:R-:W-:-:S13]  /*3e910*/  ISETP.NE.AND P0, PT, R8, R4, PT ;  /* 0x000000040800720c */ /* 0x000fda0003f05270 */
[----:B------:R-:W-:Y:S05]  /*3e920*/  @!P0 BRA `(.L_x_3946) ;  /* 0x0000001800e08947 */ /* 0x000fea0003800000 */
.L_x_4009:
        /* <DEDUP_REMOVED lines=35> */
.L_x_3971:
[----:B------:R-:W1:Y:S01]  /*3eb60*/  S2R R2, SR_TID.X ;  /* 0x0000000000027919 */ /* 0x000e620000002100 */
[----:B------:R-:W-:Y:S01]  /*3eb70*/  IMAD R3, R7, 0x8, R18 ;  /* 0x0000000807037824 */ /* 0x000fe200078e0212 */
[----:B------:R-:W-:Y:S01]  /*3eb80*/  BSSY B2, `(.L_x_3972) ;  /* 0x0000006000027945 */ /* 0x000fe20003800000 */
[----:B-1----:R-:W-:Y:S02]  /*3eb90*/  LOP3.LUT R4, R2, 0x7f, RZ, 0xc0, !PT ;  /* 0x0000007f02047812 */ /* 0x002fe400078ec0ff */
[----:B------:R-:W-:Y:S02]  /*3eba0*/  SHF.L.U32 R2, R6, 0x1f, RZ ;  /* 0x0000001f06027819 */ /* 0x000fe400000006ff */
[----:B------:R-:W-:Y:S02]  /*3ebb0*/  ISETP.NE.AND P1, PT, R4, RZ, PT ;  /* 0x000000ff0400720c */ /* 0x000fe40003f25270 */
[----:B------:R-:W1:Y:S02]  /*3ebc0*/  SYNCS.PHASECHK.TRANS64.TRYWAIT P0, [R3+URZ+0x38840], R2 ;  /* 0x03884002030075a7 */ /* 0x000e64000800017f */
[----:B-1----:R-:W-:Y:S09]  /*3ebd0*/  @!P0 BRA `(.L_x_3973) ;  /* 0x00000050004c8947 */ /* 0x002ff20003800000 */
.L_x_4104:
[----:B------:R-:W-:Y:S05]  /*3ebe0*/  BSYNC B2 ;  /* 0x0000000000027941 */ /* 0x000fea0003800000 */
.L_x_3972:
        /* <DEDUP_REMOVED lines=9> */
.L_x_3975:
[----:B------:R-:W-:Y:S05]  /*3ec80*/  BSYNC B2 ;  /* 0x0000000000027941 */ /* 0x000fea0003800000 */
.L_x_3974:
        /* <DEDUP_REMOVED lines=12> */
.L_x_3976:
        /* <DEDUP_REMOVED lines=13> */
.L_x_4105:
[----:B------:R-:W-:Y:S05]  /*3ee20*/  BSYNC B2 ;  /* 0x0000000000027941 */ /* 0x000fea0003800000 */
.L_x_3977:
        /* <DEDUP_REMOVED lines=11> */
.L_x_3980:
[----:B------:R-:W-:Y:S05]  /*3eee0*/  BSYNC B2 ;  /* 0x0000000000027941 */ /* 0x000fea0003800000 */
.L_x_3979:
[----:B------:R-:W-:Y:S01]  /*3eef0*/  R2UR UR10, R10 ;  /* 0x000000000a0a72ca */ /* 0x000fe200000e0000 */
[----:B01----:R-:W-:Y:S01]  /*3ef00*/  IMAD R2, R7, 0x10000, R18 ;  /* 0x0001000007027824 */ /* 0x003fe200078e0212 */
[----:B------:R-:W-:Y:S01]  /*3ef10*/  R2UR UR6, R8 ;  /* 0x00000000080672ca */ /* 0x000fe200000e0000 */
[----:B------:R-:W-:Y:S01]  /*3ef20*/  UIADD3 UR4, UP0, UR42, 0x470, URZ ;  /* 0x000004702a047890 */ /* 0x000fe2000ff1e03f */
[----:B------:R-:W-:Y:S01]  /*3ef30*/  R2UR UR7, R9 ;  /* 0x00000000090772ca */ /* 0x000fe200000e0000 */
[----:B------:R-:W-:Y:S01]  /*3ef40*/  VIADD R3, R3, 0x38850 ;  /* 0x0003885003037836 */ /* 0x000fe20000000000 */
[----:B------:R-:W-:Y:S01]  /*3ef50*/  PLOP3.LUT P0, PT, PT, PT, PT, 0x80, 0x0 ;  /* 0x000000000000781c */ /* 0x000fe20003f0f070 */
[----:B------:R-:W-:Y:S01]  /*3ef60*/  VIADD R5, R2, 0x400 ;  /* 0x0000040002057836 */ /* 0x000fe20000000000 */
[----:B------:R-:W-:-:S12]  /*3ef70*/  UIADD3.X UR5, URZ, UR43, URZ, UP0, !UPT ;  /* 0x0000002b3f057290 */ /* 0x000fd800087fe43f */
.L_x_3981:
        /* <DEDUP_REMOVED lines=15> */
.L_x_3982:
        /* <DEDUP_REMOVED lines=15> */
.L_x_3983:
        /* <DEDUP_REMOVED lines=15> */
.L_x_3984:
        /* <DEDUP_REMOVED lines=15> */
.L_x_3985:
        /* <DEDUP_REMOVED lines=15> */
.L_x_3986:
        /* <DEDUP_REMOVED lines=15> */
.L_x_3987:
        /* <DEDUP_REMOVED lines=15> */
.L_x_3988:
        /* <DEDUP_REMOVED lines=10> */
.L_x_3970:
[----:B------:R-:W-:Y:S05]  /*3f6b0*/  BSYNC B1 ;  /* 0x0000000000017941 */ /* 0x000fea0003800000 */
.L_x_3969:
        /* <DEDUP_REMOVED lines=35> */
.L_x_3991:
        /* <DEDUP_REMOVED lines=8> */
.L_x_4106:
[----:B------:R-:W-:Y:S05]  /*3f970*/  BSYNC B2 ;  /* 0x0000000000027941 */ /* 0x000fea0003800000 */
.L_x_3992:
        /* <DEDUP_REMOVED lines=9> */
.L_x_3995:
[----:B------:R-:W-:Y:S05]  /*3fa10*/  BSYNC B2 ;  /* 0x0000000000027941 */ /* 0x000fea0003800000 */
.L_x_3994:
        /* <DEDUP_REMOVED lines=13> */
.L_x_3996:
        /* <DEDUP_REMOVED lines=13> */
.L_x_4107:
[----:B------:R-:W-:Y:S05]  /*3fbc0*/  BSYNC B2 ;  /* 0x0000000000027941 */ /* 0x000fea0003800000 */
.L_x_3997:
        /* <DEDUP_REMOVED lines=11> */
.L_x_4000:
[----:B------:R-:W-:Y:S05]  /*3fc80*/  BSYNC B2 ;  /* 0x0000000000027941 */ /* 0x000fea0003800000 */
.L_x_3999:
        /* <DEDUP_REMOVED lines=10> */
.L_x_4001:
        /* <DEDUP_REMOVED lines=15> */
.L_x_4002:
        /* <DEDUP_REMOVED lines=15> */
.L_x_4003:
        /* <DEDUP_REMOVED lines=15> */
.L_x_4004:
        /* <DEDUP_REMOVED lines=15> */
.L_x_4005:
        /* <DEDUP_REMOVED lines=15> */
.L_x_4006:
        /* <DEDUP_REMOVED lines=15> */
.L_x_4007:
        /* <DEDUP_REMOVED lines=15> */
.L_x_4008:
        /* <DEDUP_REMOVED lines=10> */
.L_x_3990:
[----:B------:R-:W-:Y:S05]  /*40460*/  BSYNC B1 ;  /* 0x0000000000017941 */ /* 0x000fea0003800000 */
.L_x_3989:
[----:B------:R-:W2:Y:S01]  /*40470*/  LDL R5, [R1+0x458] ;  /* 0x0004580001057983 */ /* 0x000ea20000100800 */
[----:B------:R-:W-:Y:S01]  /*40480*/  VIADD R0, R0, 0xfffffffe ;  /* 0xfffffffe00007836 */ /* 0x000fe20000000000 */
[----:B--2---:R-:W-:-:S13]  /*40490*/  ISETP.GT.AND P0, PT, R6, R5, PT ;  /* 0x000000050600720c */ /* 0x004fda0003f04270 */
[----:B------:R-:W-:Y:S05]  /*404a0*/  @P0 BRA `(.L_x_4009) ;  /* 0xffffffe400200947 */ /* 0x000fea000383ffff */
.L_x_3946:
[----:B------:R-:W-:Y:S05]  /*404b0*/  BSYNC B0 ;  /* 0x0000000000007941 */ /* 0x000fea0003800000 */
.L_x_3945:
        /* <DEDUP_REMOVED lines=24> */
[----:B------:R2:W-:Y:S02]  /*40640*/  STL [R1+0x430], R2 ;  /* 0x0004300201007387 */ /* 0x0005e40000100800 */
.L_x_4011:
[----:B------:R-:W-:Y:S05]  /*40650*/  BSYNC B0 ;  /* 0x0000000000007941 */ /* 0x000fea0003800000 */
.L_x_4010:
[----:B------:R-:W-:-:S05]  /*40660*/  SEL R0, R0, RZ, P0 ;  /* 0x000000ff00007207 */ /* 0x000fca0000000000 */
[----:B------:R3:W-:Y:S02]  /*40670*/  STL [R1+0x440], R0 ;  /* 0x0004400001007387 */ /* 0x0007e40000100800 */
.L_x_3907:
[----:B------:R-:W-:Y:S05]  /*40680*/  BSYNC B7 ;  /* 0x0000000000077941 */ /* 0x000fea0003800000 */
.L_x_3905:
        /* <DEDUP_REMOVED lines=8> */
[----:B--2---:R-:W2:Y:S04]  /*40710*/  LDS.128 R4, [R18+0x388d0] ;  /* 0x0388d00012047984 */ /* 0x004ea80000000c00 */
[----:B--2---:R2:W-:Y:S01]  /*40720*/  STL.128 [R1+0x430], R4 ;  /* 0x0004300401007387 */ /* 0x0045e20000100c00 */
[----:B------:R-:W-:Y:S06]  /*40730*/  BAR.ARV 0x4, 0x180 ;  /* 0x0106000000007b1d */ /* 0x000fec0000002000 */
[----:B------:R-:W-:Y:S05]  /*40740*/  BRA `(.L_x_4013) ;  /* 0x0000001000347947 */ /* 0x000fea0003800000 */
.L_x_4012:
[----:B---34-:R-:W3:Y:S01]  /*40750*/  S2R R0, SR_TID.X ;  /* 0x0000000000007919 */ /* 0x018ee20000002100 */
[----:B------:R-:W-:Y:S01]  /*40760*/  UMOV UR4, 0xffffffff ;  /* 0xffffffff00047882 */ /* 0x000fe20000000000 */
[----:B---3--:R-:W-:-:S04]  /*40770*/  LOP3.LUT R16, R0, 0x1f, RZ, 0xc0, !PT ;  /* 0x0000001f00107812 */ /* 0x008fc800078ec0ff */
[----:B------:R-:W-:Y:S01]  /*40780*/  ISETP.NE.AND P0, PT, R16, 0x1f, PT ;  /* 0x0000001f1000780c */ /* 0x000fe20003f05270 */
[----:B------:R-:W-:-:S12]  /*40790*/  BRA.DIV UR4, `(.L_x_4014) ;  /* 0x0000003604ac7947 */ /* 0x000fd8000b800000 */
[----:B-1----:R-:W3:Y:S01]  /*407a0*/  LDL R3, [R1+0x43c] ;  /* 0x00043c0001037983 */ /* 0x002ee20000100800 */
[----:B------:R-:W-:-:S03]  /*407b0*/  ULDC UR4, c[0x0][0xd3c] ;  /* 0x00034f0000047ab9 */ /* 0x000fc60000000800 */
[----:B--2---:R-:W0:Y:S01]  /*407c0*/  LDL.LU R2, [R1+0x430] ;  /* 0x0004300001027983 */ /* 0x004e220000300800 */
[----:B---3--:R-:W-:-:S05]  /*407d0*/  IMAD.IADD R0, R3, 0x1, R16 ;  /* 0x0000000103007824 */ /* 0x008fca00078e0210 */
        /* <DEDUP_REMOVED lines=8> */
[----:B------:R-:W-:Y:S02]  /*40860*/  IMAD.MOV.U32 R0, RZ, RZ, RZ ;  /* 0x000000ffff007224 */ /* 0x000fe400078e00ff */
[----:B------:R-:W-:Y:S01]  /*40870*/  IMAD.MOV.U32 R6, RZ, RZ, RZ ;  /* 0x000000ffff067224 */ /* 0x000fe200078e00ff */
[C---:B------:R-:W-:Y:S02]  /*40880*/  ISETP.GE.U32.AND P2, PT, R16.reuse, 0x2, PT ;  /* 0x000000021000780c */ /* 0x040fe40003f46070 */
[C---:B------:R-:W-:Y:S02]  /*40890*/  ISETP.GE.U32.AND P3, PT, R16.reuse, 0x4, PT ;  /* 0x000000041000780c */ /* 0x040fe40003f66070 */
[C---:B------:R-:W-:Y:S02]  /*408a0*/  ISETP.GE.U32.AND P4, PT, R16.reuse, 0x8, PT ;  /* 0x000000081000780c */ /* 0x040fe40003f86070 */
[----:B------:R-:W-:Y:S01]  /*408b0*/  ISETP.GE.U32.AND P5, PT, R16, 0x10, PT ;  /* 0x000000101000780c */ /* 0x000fe20003fa6070 */
[----:B------:R-:W-:Y:S04]  /*408c0*/  SHFL.IDX PT, R5, R10, RZ, 0x1f ;  /* 0x00001fff0a057589 */ /* 0x000fe800000e0000 */
[----:B------:R-:W-:Y:S01]  /*408d0*/  SHFL.IDX PT, R4, R10, 0x1, 0x1f ;  /* 0x00201f000a047f89 */ /* 0x000fe200000e0000 */
[----:B--2---:R-:W-:-:S02]  /*408e0*/  @!P1 IMAD.MOV.U32 R0, RZ, RZ, R8 ;  /* 0x000000ffff009224 */ /* 0x004fc400078e0008 */
        /* <DEDUP_REMOVED lines=18> */
[----:B------:R0:W1:Y:S01]  /*40a10*/  SHFL.IDX PT, R9, R7, 0x1f, 0x1f ;  /* 0x03e01f0007097f89 */ /* 0x00006200000e0000 */
[----:B------:R-:W-:-:S07]  /*40a20*/  IMAD.MOV.U32 R8, RZ, RZ, RZ ;  /* 0x000000ffff087224 */ /* 0x000fce00078e00ff */
.L_x_4117:
[----:B------:R-:W-:Y:S02]  /*40a30*/  ULDC UR4, c[0x0][0xd38] ;  /* 0x00034e0000047ab9 */ /* 0x000fe40000000800 */
[----:B------:R-:W-:-:S04]  /*40a40*/  IMAD.U32 R2, RZ, RZ, UR4 ;  /* 0x00000004ff027e24 */ /* 0x000fc8000f8e00ff */
[----:B-1----:R-:W-:-:S04]  /*40a50*/  IMAD R9, R9, R2, RZ ;  /* 0x0000000209097224 */ /* 0x002fc800078e02ff */
[----:B------:R-:W-:-:S05]  /*40a60*/  IMAD.IADD R4, R4, 0x1, R9 ;  /* 0x0000000104047824 */ /* 0x000fca00078e0209 */
[----:B------:R-:W-:-:S13]  /*40a70*/  ISETP.GT.AND P6, PT, R4, R5, PT ;  /* 0x000000050400720c */ /* 0x000fda0003fc4270 */
[----:B------:R-:W-:Y:S05]  /*40a80*/  @P6 BRA `(.L_x_4015) ;  /* 0x0000000000ac6947 */ /* 0x000fea0003800000 */
.L_x_4018:
        /* <DEDUP_REMOVED lines=37> */
.L_x_4125:
[----:B------:R-:W-:Y:S02]  /*40ce0*/  ULDC UR4, c[0x0][0xd38] ;  /* 0x00034e0000047ab9 */ /* 0x000fe40000000800 */
[----:B------:R-:W-:-:S04]  /*40cf0*/  IMAD.U32 R2, RZ, RZ, UR4 ;  /* 0x00000004ff027e24 */ /* 0x000fc8000f8e00ff */
[----:B-1----:R-:W-:-:S04]  /*40d00*/  IMAD R9, R9, R2, RZ ;  /* 0x0000000209097224 */ /* 0x002fc800078e02ff */
[----:B------:R-:W-:-:S05]  /*40d10*/  IMAD.IADD R4, R9, 0x1, R4 ;  /* 0x0000000109047824 */ /* 0x000fca00078e0204 */
[----:B------:R-:W-:-:S13]  /*40d20*/  ISETP.GT.AND P6, PT, R4, R5, PT ;  /* 0x000000050400720c */ /* 0x000fda0003fc4270 */
[----:B------:R-:W-:Y:S05]  /*40d30*/  @!P6 BRA `(.L_x_4018) ;  /* 0xfffffffc0054e947 */ /* 0x000fea000383ffff */
.L_x_4015:
        /* <DEDUP_REMOVED lines=12> */
.L_x_4130:
[----:B------:R-:W-:-:S13]  /*40e00*/  ISETP.NE.AND P0, PT, R3, RZ, PT ;  /* 0x000000ff0300720c */ /* 0x000fda0003f05270 */
[----:B------:R-:W-:Y:S05]  /*40e10*/  @!P0 BRA `(.L_x_4020) ;  /* 0x0000000000148947 */ /* 0x000fea0003800000 */
[----:B------:R-:W-:Y:S01]  /*40e20*/  UMOV UR4, 0xffffffff ;  /* 0xffffffff00047882 */ /* 0x000fe20000000000 */
[----:B-1----:R-:W-:Y:S02]  /*40e30*/  VIADD R4, R4, 0xffffffff ;  /* 0xffffffff04047836 */ /* 0x002fe40000000000 */
[----:B------:R-:W-:Y:S05]  /*40e40*/  BRA.DIV UR4, `(.L_x_4021) ;  /* 0x0000003a04a07947 */ /* 0x000fea000b800000 */
[----:B------:R1:W3:Y:S02]  /*40e50*/  SHFL.IDX PT, R4, R7, R4, 0x1f ;  /* 0x00001f0407047589 */ /* 0x0002e400000e0000 */
.L_x_4133:
[----:B---3--:R-:W-:-:S07]  /*40e60*/  IMAD.MOV.U32 R8, RZ, RZ, R4 ;  /* 0x000000ffff087224 */ /* 0x008fce00078e0004 */
.L_x_4020:
[----:B------:R-:W-:Y:S01]  /*40e70*/  IMAD R3, R8, R2, R9 ;  /* 0x0000000208037224 */ /* 0x000fe200078e0209 */
[----:B------:R-:W-:-:S03]  /*40e80*/  ISETP.NE.AND P0, PT, R6, 0x1, PT ;  /* 0x000000010600780c */ /* 0x000fc60003f05270 */
[----:B01----:R-:W-:Y:S01]  /*40e90*/  IMAD.IADD R7, R5, 0x1, -R3 ;  /* 0x0000000105077824 */ /* 0x003fe200078e0a03 */
[----:B------:R0:W-:Y:S09]  /*40ea0*/  STL [R1+0x430], R3 ;  /* 0x0004300301007387 */ /* 0x0001f20000100800 */
[----:B------:R-:W-:Y:S05]  /*40eb0*/  @!P0 BRA `(.L_x_4022) ;  /* 0x0000000000e48947 */ /* 0x000fea0003800000 */
[----:B------:R-:W-:-:S04]  /*40ec0*/  IABS R4, R0 ;  /* 0x0000000000047213 */ /* 0x000fc80000000000 */
[----:B------:R-:W1:Y:S08]  /*40ed0*/  I2F.RP R2, R4 ;  /* 0x0000000400027306 */ /* 0x000e700000209400 */
        /* <DEDUP_REMOVED lines=55> */
.L_x_4022:
[----:B0-----:R-:W3:Y:S01]  /*41250*/  LDL R3, [R1+0x43c] ;  /* 0x00043c0001037983 */ /* 0x001ee20000100800 */
[----:B------:R-:W3:Y:S02]  /*41260*/  LDC.64 R4, c[0x0][0xd90] ;  /* 0x00036400ff047b82 */ /* 0x000ee40000000a00 */
        /* <DEDUP_REMOVED lines=61> */
.L_x_4023:
[----:B------:R-:W-:-:S05]  /*41640*/  LOP3.LUT R7, RZ, R7, RZ, 0x33, !PT ;  /* 0x00000007ff077212 */ /* 0x000fca00078e33ff */
[----:B------:R-:W-:-:S05]  /*41650*/  IMAD.IADD R0, R0, 0x1, R7 ;  /* 0x0000000100007824 */ /* 0x000fca00078e0207 */
[----:B------:R3:W-:Y:S01]  /*41660*/  STL [R1+0x434], R0 ;  /* 0x0004340001007387 */ /* 0x0007e20000100800 */
[----:B------:R-:W-:Y:S05]  /*41670*/  BRA `(.L_x_4024) ;  /* 0x0000000000287947 */ /* 0x000fea0003800000 */
.L_x_4016:
[----:B------:R-:W-:Y:S01]  /*41680*/  UMOV UR4, URZ ;  /* 0x0000003f00047c82 */ /* 0x000fe20008000000 */
[----:B------:R-:W-:Y:S01]  /*41690*/  UMOV UR5, URZ ;  /* 0x0000003f00057c82 */ /* 0x000fe20008000000 */
[----:B------:R-:W-:Y:S01]  /*416a0*/  ULDC UR6, c[0x0][0xd3c] ;  /* 0x00034f0000067ab9 */ /* 0x000fe20000000800 */
[----:B------:R-:W-:Y:S01]  /*416b0*/  IMAD.U32 R3, RZ, RZ, UR4 ;  /* 0x00000004ff037e24 */ /* 0x000fe2000f8e00ff */
[----:B------:R1:W-:Y:S01]  /*416c0*/  STL [R1+0x430], R5 ;  /* 0x0004300501007387 */ /* 0x0003e20000100800 */
[----:B------:R-:W-:Y:S02]  /*416d0*/  IMAD.U32 R2, RZ, RZ, UR5 ;  /* 0x00000005ff027e24 */ /* 0x000fe4000f8e00ff */
[----:B------:R-:W-:Y:S01]  /*416e0*/  IMAD.U32 R0, RZ, RZ, UR6 ;  /* 0x00000006ff007e24 */ /* 0x000fe2000f8e00ff */
[----:B------:R1:W-:Y:S04]  /*416f0*/  STL [R1+0x434], R3 ;  /* 0x0004340301007387 */ /* 0x0003e80000100800 */
[----:B------:R1:W-:Y:S04]  /*41700*/  STL [R1+0x43c], R0 ;  /* 0x00043c0001007387 */ /* 0x0003e80000100800 */
[----:B------:R1:W-:Y:S02]  /*41710*/  STL [R1+0x438], R2 ;  /* 0x0004380201007387 */ /* 0x0003e40000100800 */
.L_x_4024:
[----:B01----:R-:W4:Y:S04]  /*41720*/  LDL R2, [R1+0x43c] ;  /* 0x00043c0001027983 */ /* 0x003f280000100800 */
[----:B------:R-:W5:Y:S04]  /*41730*/  LDL R3, [R1+0x438] ;  /* 0x0004380001037983 */ /* 0x000f680000100800 */
[----:B------:R-:W2:Y:S04]  /*41740*/  LDL R4, [R1+0x430] ;  /* 0x0004300001047983 */ /* 0x000ea80000100800 */
[----:B------:R-:W2:Y:S01]  /*41750*/  LDL R5, [R1+0x434] ;  /* 0x0004340001057983 */ /* 0x000ea20000100800 */
[----:B---3--:R-:W0:Y:S01]  /*41760*/  S2R R0, SR_TID.X ;  /* 0x0000000000007919 */ /* 0x008e220000002100 */
[----:B------:R-:W-:Y:S05]  /*41770*/  WARPSYNC.ALL ;  /* 0x0000000000007948 */ /* 0x000fea0003800000 */
[----:B0-----:R-:W-:Y:S01]  /*41780*/  LOP3.LUT R0, R0, 0x1f, RZ, 0xc0, !PT ;  /* 0x0000001f00007812 */ /* 0x001fe200078ec0ff */
[----:B------:R-:W-:Y:S03]  /*41790*/  BAR.SYNC.DEFER_BLOCKING 0x4, 0x180 ;  /* 0x0106000000007b1d */ /* 0x000fe60000010000 */
[----:B------:R-:W-:-:S13]  /*417a0*/  ISETP.NE.AND P0, PT, R0, RZ, PT ;  /* 0x000000ff0000720c */ /* 0x000fda0003f05270 */
[----:B------:R-:W0:Y:S01]  /*417b0*/  @!P0 S2R R0, SR_CgaCtaId ;  /* 0x0000000000008919 */ /* 0x000e220000008800 */
[----:B----4-:R-:W-:Y:S01]  /*417c0*/  IMAD.MOV.U32 R7, RZ, RZ, R2 ;  /* 0x000000ffff077224 */ /* 0x010fe200078e0002 */
[----:B------:R-:W-:Y:S01]  /*417d0*/  @!P0 MOV R2, 0x400 ;  /* 0x0000040000028802 */ /* 0x000fe20000000f00 */
[----:B-----5:R-:W-:-:S03]  /*417e0*/  IMAD.MOV.U32 R6, RZ, RZ, R3 ;  /* 0x000000ffff067224 */ /* 0x020fc600078e0003 */
[----:B0-----:R-:W-:-:S05]  /*417f0*/  @!P0 LEA R18, R0, R2, 0x18 ;  /* 0x0000000200128211 */ /* 0x001fca00078ec0ff */
[----:B--2---:R0:W-:Y:S01]  /*41800*/  @!P0 STS.128 [R18+0x388d0], R4 ;  /* 0x0388d00412008388 */ /* 0x0041e20000000c00 */
[----:B------:R-:W-:Y:S06]  /*41810*/  BAR.ARV 0x5, 0x180 ;  /* 0x0146000000007b1d */ /* 0x000fec0000002000 */
.L_x_4013:
[----:B---34-:R-:W3:Y:S01]  /*41820*/  LDL R0, [R1+0x43c] ;  /* 0x00043c0001007983 */ /* 0x018ee20000100800 */
[----:B------:R-:W-:Y:S02]  /*41830*/  ULDC UR4, c[0x0][0xd3c] ;  /* 0x00034f0000047ab9 */ /* 0x000fe40000000800 */
[----:B---3--:R-:W-:-:S13]  /*41840*/  ISETP.GE.AND P0, PT, R0, UR4, PT ;  /* 0x0000000400007c0c */ /* 0x008fda000bf06270 */
[----:B------:R-:W-:Y:S05]  /*41850*/  @!P0 BRA `(.L_x_4025) ;  /* 0xffffff6000f48947 */ /* 0x000fea000383ffff */
[----:B------:R-:W-:Y:S05]  /*41860*/  BSYNC B8 ;  /* 0x0000000000087941 */ /* 0x000fea0003800000 */
.L_x_3835:
[----:B---3--:R-:W3:Y:S01]  /*41870*/  LDL.LU R0, [R1+0x49c] ;  /* 0x00049c0001007983 */ /* 0x008ee20000300800 */
[----:B------:R-:W-:Y:S01]  /*41880*/  BSSY B0, `(.L_x_4026) ;  /* 0x000000b000007945 */ /* 0x000fe20003800000 */
[----:B0-2---:R-:W0:Y:S01]  /*41890*/  S2R R5, SR_CgaCtaId ;  /* 0x0000000000057919 */ /* 0x005e220000008800 */
[----:B---3--:R-:W-:-:S05]  /*418a0*/  VIADD R0, R0, 0x1 ;  /* 0x0000000100007836 */ /* 0x008fca0000000000 */
        /* <DEDUP_REMOVED lines=8> */
.L_x_4134:
[----:B------:R-:W-:Y:S05]  /*41930*/  BSYNC B0 ;  /* 0x0000000000007941 */ /* 0x000fea0003800000 */
.L_x_4026:
[----:B------:R-:W-:-:S03]  /*41940*/  UMOV UR4, 0xffffffff ;  /* 0xffffffff00047882 */ /* 0x000fc60000000000 */
[----:B------:R-:W-:Y:S05]  /*41950*/  BRA.DIV UR4, `(.L_x_4028) ;  /* 0x00000032041c7947 */ /* 0x000fea000b800000 */
[----:B0-----:R-:W0:Y:S02]  /*41960*/  S2R R0, SR_TID.X ;  /* 0x0000000000007919 */ /* 0x001e240000002100 */
[----:B0-----:R-:W-:-:S04]  /*41970*/  SHF.R.U32.HI R0, RZ, 0x5, R0 ;  /* 0x00000005ff007819 */ /* 0x001fc80000011600 */
[----:B------:R-:W-:-:S05]  /*41980*/  LOP3.LUT R0, R0, 0x3, RZ, 0xc0, !PT ;  /* 0x0000000300007812 */ /* 0x000fca00078ec0ff */
[----:B------:R0:W1:Y:S02]  /*41990*/  SHFL.IDX PT, R14, R0, RZ, 0x1f ;  /* 0x00001fff000e7589 */ /* 0x00006400000e0000 */
.L_x_4137:
[----:B-1----:R-:W-:-:S13]  /*419a0*/  ISETP.NE.AND P0, PT, R14, RZ, PT ;  /* 0x000000ff0e00720c */ /* 0x002fda0003f05270 */
[----:B------:R-:W-:Y:S05]  /*419b0*/  @P0 BRA `(.L_x_3600) ;  /* 0x0000000000780947 */ /* 0x000fea0003800000 */
[----:B------:R-:W-:-:S03]  /*419c0*/  UMOV UR4, 0xffffffff ;  /* 0xffffffff00047882 */ /* 0x000fc60000000000 */
[----:B------:R-:W-:Y:S05]  /*419d0*/  BRA.DIV UR4, `(.L_x_4029) ;  /* 0x0000003204307947 */ /* 0x000fea000b800000 */
[----:B------:R-:W-:-:S13]  /*419e0*/  ELECT P6, URZ, PT ;  /* 0x00000000003f782f */ /* 0x000fda00038c0000 */
.L_x_4140:
        /* <DEDUP_REMOVED lines=15> */
.L_x_4141:
[----:B------:R-:W0:Y:S01]  /*41ae0*/  LDL.LU R6, [R1+0x440] ;  /* 0x0004400001067983 */ /* 0x000e220000300800 */
[----:B------:R-:W1:Y:S01]  /*41af0*/  SYNCS.PHASECHK.TRANS64.TRYWAIT P0, [R7+URZ], R2 ;  /* 0x00000002070075a7 */ /* 0x000e62000800017f */
[----:B------:R-:W-:-:S04]  /*41b00*/  VIADD R0, R9, 0x38860 ;  /* 0x0003886009007836 */ /* 0x000fc80000000000 */
[----:B0-----:R-:W-:Y:S01]  /*41b10*/  IMAD R5, R6, 0x8, R0 ;  /* 0x0000000806057824 */ /* 0x001fe200078e0200 */
[----:B-1----:R-:W-:Y:S06]  /*41b20*/  @!P0 BRA `(.L_x_4031) ;  /* 0x0000003000108947 */ /* 0x002fec0003800000 */
.L_x_4142:
[----:B------:R-:W1:Y:S02]  /*41b30*/  SYNCS.PHASECHK.TRANS64.TRYWAIT P0, [R5+URZ], R4 ;  /* 0x00000004050075a7 */ /* 0x000e64000800017f */
[----:B-1----:R-:W-:Y:S05]  /*41b40*/  @!P0 BRA `(.L_x_4032) ;  /* 0x00000030001c8947 */ /* 0x002fea0003800000 */
.L_x_4143:
[----:B------:R-:W-:-:S07]  /*41b50*/  IMAD R3, R3, 0x8, R0 ;  /* 0x0000000803037824 */ /* 0x000fce00078e0200 */
.L_x_4033:
[----:B--2---:R2:W3:Y:S02]  /*41b60*/  SYNCS.PHASECHK.TRANS64.TRYWAIT P0, [R3+URZ], R2 ;  /* 0x00000002030075a7 */ /* 0x0044e4000800017f */
[----:B---3--:R-:W-:Y:S05]  /*41b70*/  @!P0 NANOSLEEP.SYNCS 0x989680 ;  /* 0x009896800000895d */ /* 0x008fea0003900000 */
[----:B------:R-:W3:Y:S02]  /*41b80*/  @!P0 SYNCS.PHASECHK.TRANS64 P0, [R3+URZ], R2 ;  /* 0x00000002030085a7 */ /* 0x000ee4000800007f */
[----:B---3--:R-:W-:Y:S05]  /*41b90*/  @!P0 BRA `(.L_x_4033) ;  /* 0xfffffffc00f08947 */ /* 0x008fea000383ffff */
.L_x_3600:
[----:B------:R-:W-:Y:S05]  /*41ba0*/  BSYNC B9 ;  /* 0x0000000000097941 */ /* 0x000fea0003800000 */
.L_x_3597:
[----:B------:R-:W-:Y:S05]  /*41bb0*/  EXIT ;  /* 0x000000000000794d */ /* 0x000fea0003800000 */
.L_x_3626:
[----:B0-----:R0:W1:Y:S02]  /*41bc0*/  SYNCS.PHASECHK.TRANS64.TRYWAIT P4, [R45+URZ+0x38890], R48 ;  /* 0x038890302d0075a7 */ /* 0x001064000808017f */
[----:B-1----:R-:W-:Y:S05]  /*41bd0*/  @!P4 NANOSLEEP.SYNCS 0x989680 ;  /* 0x009896800000c95d */ /* 0x002fea0003900000 */
[----:B------:R-:W1:Y:S02]  /*41be0*/  @!P4 SYNCS.PHASECHK.TRANS64 P4, [R45+URZ+0x38890], R48 ;  /* 0x038890302d00c5a7 */ /* 0x000e64000808007f */
[----:B-1----:R-:W-:Y:S05]  /*41bf0*/  @!P4 BRA `(.L_x_3626) ;  /* 0xfffffffc00f0c947 */ /* 0x002fea000383ffff */
[----:B------:R-:W-:Y:S05]  /*41c00*/  BRA `(.L_x_4034) ;  /* 0xfffffc1400847947 */ /* 0x000fea000383ffff */
.L_x_3636:
[----:B0-----:R0:W1:Y:S02]  /*41c10*/  SYNCS.PHASECHK.TRANS64.TRYWAIT P5, [R45+URZ+0x38890], R48 ;  /* 0x038890302d0075a7 */ /* 0x00106400080a017f */
[----:B-1----:R-:W-:Y:S05]  /*41c20*/  @!P5 NANOSLEEP.SYNCS 0x989680 ;  /* 0x009896800000d95d */ /* 0x002fea0003900000 */
[----:B------:R-:W1:Y:S02]  /*41c30*/  @!P5 SYNCS.PHASECHK.TRANS64 P5, [R45+URZ+0x38890], R48 ;  /* 0x038890302d00d5a7 */ /* 0x000e6400080a007f */
[----:B-1----:R-:W-:Y:S05]  /*41c40*/  @!P5 BRA `(.L_x_3636) ;  /* 0xfffffffc00f0d947 */ /* 0x002fea000383ffff */
[----:B------:R-:W-:Y:S05]  /*41c50*/  BRA `(.L_x_4035) ;  /* 0xfffffc2000347947 */ /* 0x000fea000383ffff */
.L_x_3641:
[----:B0-----:R0:W1:Y:S02]  /*41c60*/  SYNCS.PHASECHK.TRANS64.TRYWAIT P0, [R45+URZ+0x38890], R48 ;  /* 0x038890302d0075a7 */ /* 0x001064000800017f */
[----:B-1----:R-:W-:Y:S05]  /*41c70*/  @!P0 NANOSLEEP.SYNCS 0x989680 ;  /* 0x009896800000895d */ /* 0x002fea0003900000 */
[----:B------:R-:W1:Y:S02]  /*41c80*/  @!P0 SYNCS.PHASECHK.TRANS64 P0, [R45+URZ+0x38890], R48 ;  /* 0x038890302d0085a7 */ /* 0x000e64000800007f */
[----:B-1----:R-:W-:Y:S05]  /*41c90*/  @!P0 BRA `(.L_x_3641) ;  /* 0xfffffffc00f08947 */ /* 0x002fea000383ffff */
[----:B------:R-:W-:Y:S05]  /*41ca0*/  BRA `(.L_x_4036) ;  /* 0xfffffc28003c7947 */ /* 0x000fea000383ffff */
.L_x_3645:
[----:B-1----:R1:W0:Y:S02]  /*41cb0*/  SYNCS.PHASECHK.TRANS64.TRYWAIT P3, [R45+URZ+0x388b0], R48 ;  /* 0x0388b0302d0075a7 */ /* 0x002224000806017f */
[----:B0-----:R-:W-:Y:S05]  /*41cc0*/  @!P3 NANOSLEEP.SYNCS 0x989680 ;  /* 0x009896800000b95d */ /* 0x001fea0003900000 */
[----:B------:R-:W0:Y:S02]  /*41cd0*/  @!P3 SYNCS.PHASECHK.TRANS64 P3, [R45+URZ+0x388b0], R48 ;  /* 0x0388b0302d00b5a7 */ /* 0x000e24000806007f */
[----:B0-----:R-:W-:Y:S05]  /*41ce0*/  @!P3 BRA `(.L_x_3645) ;  /* 0xfffffffc00f0b947 */ /* 0x001fea000383ffff */
[----:B------:R-:W-:Y:S05]  /*41cf0*/  BRA `(.L_x_4037) ;  /* 0xfffffc2800d07947 */ /* 0x000fea000383ffff */
.L_x_3693:
        /* <DEDUP_REMOVED lines=8> */
.L_x_4039:
[----:B------:R-:W-:Y:S05]  /*41d80*/  BSYNC B1 ;  /* 0x0000000000017941 */ /* 0x000fea0003800000 */
.L_x_4038:
        /* <DEDUP_REMOVED lines=8> */
.L_x_4040:
[----:B------:R-:W-:Y:S02]  /*41e10*/  IMAD.MOV.U32 R13, RZ, RZ, R32 ;  /* 0x000000ffff0d7224 */ /* 0x000fe400078e0020 */
[----:B------:R-:W-:-:S07]  /*41e20*/  IMAD.MOV.U32 R6, RZ, RZ, R14 ;  /* 0x000000ffff067224 */ /* 0x000fce00078e000e */
[----:B------:R-:W-:Y:S05]  /*41e30*/  WARPSYNC.COLLECTIVE R15, `(.L_x_4041) ;  /* 0x000000000f087348 */ /* 0x000fea0003c00000 */
[----:B------:R0:W1:Y:S02]  /*41e40*/  SHFL.IDX P6, R14, R13, R12, R11 ;  /* 0x0000000c0d0e7389 */ /* 0x00006400000c000b */
[----:B01----:R-:W-:Y:S01]  /*41e50*/  ENDCOLLECTIVE ;  /* 0x000000000000791b */ /* 0x003fe20003800000 */
.L_x_4041:
[----:B------:R-:W-:Y:S02]  /*41e60*/  IMAD.MOV.U32 R13, RZ, RZ, R34 ;  /* 0x000000ffff0d7224 */ /* 0x000fe400078e0022 */
[----:B------:R-:W-:-:S07]  /*41e70*/  IMAD.MOV.U32 R7, RZ, RZ, R14 ;  /* 0x000000ffff077224 */ /* 0x000fce00078e000e */
[----:B------:R-:W-:Y:S05]  /*41e80*/  WARPSYNC.COLLECTIVE R15, `(.L_x_4042) ;  /* 0x000000000f087348 */ /* 0x000fea0003c00000 */
[----:B------:R0:W1:Y:S02]  /*41e90*/  SHFL.IDX P6, R14, R13, R12, R11 ;  /* 0x0000000c0d0e7389 */ /* 0x00006400000c000b */
[----:B01----:R-:W-:Y:S01]  /*41ea0*/  ENDCOLLECTIVE ;  /* 0x000000000000791b */ /* 0x003fe20003800000 */
.L_x_4042:
[----:B------:R-:W-:Y:S01]  /*41eb0*/  IMAD.MOV.U32 R8, RZ, RZ, R14 ;  /* 0x000000ffff087224 */ /* 0x000fe200078e000e */
[----:B------:R-:W-:Y:S06]  /*41ec0*/  BRA `(.L_x_4043) ;  /* 0xfffffcd000587947 */ /* 0x000fec000383ffff */
.L_x_3696:
[----:B------:R-:W-:Y:S01]  /*41ed0*/  BSSY B1, `(.L_x_4044) ;  /* 0x0000008000017945 */ /* 0x000fe20003800000 */
[----:B------:R-:W-:Y:S02]  /*41ee0*/  IMAD.MOV.U32 R13, RZ, RZ, R33 ;  /* 0x000000ffff0d7224 */ /* 0x000fe400078e0021 */
[----:B------:R-:W-:Y:S02]  /*41ef0*/  IMAD.MOV.U32 R12, RZ, RZ, 0x1 ;  /* 0x00000001ff0c7424 */ /* 0x000fe400078e00ff */
[----:B------:R-:W-:Y:S02]  /*41f00*/  IMAD.MOV.U32 R11, RZ, RZ, 0x1c1f ;  /* 0x00001c1fff0b7424 */ /* 0x000fe400078e00ff */
[----:B------:R-:W-:-:S07]  /*41f10*/  IMAD.MOV.U32 R15, RZ, RZ, -0x1 ;  /* 0xffffffffff0f7424 */ /* 0x000fce00078e00ff */
[----:B0--34-:R-:W-:Y:S05]  /*41f20*/  WARPSYNC.COLLECTIVE R15, `(.L_x_4045) ;  /* 0x000000000f087348 */ /* 0x019fea0003c00000 */
[----:B------:R1:W2:Y:S02]  /*41f30*/  SHFL.IDX P6, R14, R13, R12, R11 ;  /* 0x0000000c0d0e7389 */ /* 0x0002a400000c000b */
[----:B01234-:R-:W-:Y:S01]  /*41f40*/  ENDCOLLECTIVE ;  /* 0x000000000000791b */ /* 0x01ffe20003800000 */
.L_x_4045:
[----:B------:R-:W-:Y:S05]  /*41f50*/  BSYNC B1 ;  /* 0x0000000000017941 */ /* 0x000fea0003800000 */
.L_x_4044:
        /* <DEDUP_REMOVED lines=8> */
.L_x_4046:
[----:B------:R-:W-:Y:S02]  /*41fe0*/  IMAD.MOV.U32 R13, RZ, RZ, R32 ;  /* 0x000000ffff0d7224 */ /* 0x000fe400078e0020 */
[----:B------:R-:W-:-:S07]  /*41ff0*/  IMAD.MOV.U32 R6, RZ, RZ, R14 ;  /* 0x000000ffff067224 */ /* 0x000fce00078e000e */
[----:B------:R-:W-:Y:S05]  /*42000*/  WARPSYNC.COLLECTIVE R15, `(.L_x_4047) ;  /* 0x000000000f087348 */ /* 0x000fea0003c00000 */
[----:B------:R0:W1:Y:S02]  /*42010*/  SHFL.IDX P6, R14, R13, R12, R11 ;  /* 0x0000000c0d0e7389 */ /* 0x00006400000c000b */
[----:B01----:R-:W-:Y:S01]  /*42020*/  ENDCOLLECTIVE ;  /* 0x000000000000791b */ /* 0x003fe20003800000 */
.L_x_4047:
[----:B------:R-:W-:Y:S02]  /*42030*/  IMAD.MOV.U32 R13, RZ, RZ, R34 ;  /* 0x000000ffff0d7224 */ /* 0x000fe400078e0022 */
[----:B------:R-:W-:-:S07]  /*42040*/  IMAD.MOV.U32 R7, RZ, RZ, R14 ;  /* 0x000000ffff077224 */ /* 0x000fce00078e000e */
[----:B------:R-:W-:Y:S05]  /*42050*/  WARPSYNC.COLLECTIVE R15, `(.L_x_4048) ;  /* 0x000000000f087348 */ /* 0x000fea0003c00000 */
[----:B------:R0:W1:Y:S02]  /*42060*/  SHFL.IDX P6, R14, R13, R12, R11 ;  /* 0x0000000c0d0e7389 */ /* 0x00006400000c000b */
[----:B01----:R-:W-:Y:S01]  /*42070*/  ENDCOLLECTIVE ;  /* 0x000000000000791b */ /* 0x003fe20003800000 */
.L_x_4048:
[----:B------:R-:W-:Y:S05]  /*42080*/  BRA `(.L_x_4049) ;  /* 0xfffffcd000c47947 */ /* 0x000fea000383ffff */
.L_x_3700:
[----:B-1----:R1:W4:Y:S02]  /*42090*/  SYNCS.PHASECHK.TRANS64.TRYWAIT P0, [R2+URZ+0x38800], R33 ;  /* 0x03880021020075a7 */ /* 0x002324000800017f */
[----:B----4-:R-:W-:Y:S05]  /*420a0*/  @!P0 NANOSLEEP.SYNCS 0x989680 ;  /* 0x009896800000895d */ /* 0x010fea0003900000 */
[----:B------:R-:W4:Y:S02]  /*420b0*/  @!P0 SYNCS.PHASECHK.TRANS64 P0, [R2+URZ+0x38800], R33 ;  /* 0x03880021020085a7 */ /* 0x000f24000800007f */
[----:B----4-:R-:W-:Y:S05]  /*420c0*/  @!P0 BRA `(.L_x_3700) ;  /* 0xfffffffc00f08947 */ /* 0x010fea000383ffff */
[----:B------:R-:W-:Y:S05]  /*420d0*/  BRA `(.L_x_4050) ;  /* 0xfffffcd400507947 */ /* 0x000fea000383ffff */
.L_x_3708:
        /* <DEDUP_REMOVED lines=8> */
.L_x_4052:
[----:B------:R-:W-:Y:S05]  /*42160*/  BSYNC B1 ;  /* 0x0000000000017941 */ /* 0x000fea0003800000 */
.L_x_4051:
        /* <DEDUP_REMOVED lines=8> */
.L_x_4053:
[----:B------:R-:W-:Y:S02]  /*421f0*/  IMAD.MOV.U32 R13, RZ, RZ, R32 ;  /* 0x000000ffff0d7224 */ /* 0x000fe400078e0020 */
[----:B------:R-:W-:-:S07]  /*42200*/  IMAD.MOV.U32 R4, RZ, RZ, R14 ;  /* 0x000000ffff047224 */ /* 0x000fce00078e000e */
[----:B------:R-:W-:Y:S05]  /*42210*/  WARPSYNC.COLLECTIVE R15, `(.L_x_4054) ;  /* 0x000000000f087348 */ /* 0x000fea0003c00000 */
[----:B------:R0:W1:Y:S02]  /*42220*/  SHFL.IDX P6, R14, R13, R12, R11 ;  /* 0x0000000c0d0e7389 */ /* 0x00006400000c000b */
[----:B01----:R-:W-:Y:S01]  /*42230*/  ENDCOLLECTIVE ;  /* 0x000000000000791b */ /* 0x003fe20003800000 */
.L_x_4054:
[----:B------:R-:W-:Y:S02]  /*42240*/  IMAD.MOV.U32 R13, RZ, RZ, R9 ;  /* 0x000000ffff0d7224 */ /* 0x000fe400078e0009 */
[----:B------:R-:W-:-:S07]  /*42250*/  IMAD.MOV.U32 R7, RZ, RZ, R14 ;  /* 0x000000ffff077224 */ /* 0x000fce00078e000e */
[----:B------:R-:W-:Y:S05]  /*42260*/  WARPSYNC.COLLECTIVE R15, `(.L_x_4055) ;  /* 0x000000000f087348 */ /* 0x000fea0003c00000 */
[----:B------:R0:W1:Y:S02]  /*42270*/  SHFL.IDX P6, R14, R13, R12, R11 ;  /* 0x0000000c0d0e7389 */ /* 0x00006400000c000b */
[----:B01----:R-:W-:Y:S01]  /*42280*/  ENDCOLLECTIVE ;  /* 0x000000000000791b */ /* 0x003fe20003800000 */
.L_x_4055:
[----:B------:R-:W-:Y:S01]  /*42290*/  IMAD.MOV.U32 R6, RZ, RZ, R14 ;  /* 0x000000ffff067224 */ /* 0x000fe200078e000e */
[----:B------:R-:W-:Y:S06]  /*422a0*/  BRA `(.L_x_4056) ;  /* 0xfffffce000d07947 */ /* 0x000fec000383ffff */
.L_x_3711:
[----:B------:R-:W-:Y:S01]  /*422b0*/  BSSY B1, `(.L_x_4057) ;  /* 0x0000008000017945 */ /* 0x000fe20003800000 */
[----:B------:R-:W-:Y:S02]  /*422c0*/  IMAD.MOV.U32 R13, RZ, RZ, R3 ;  /* 0x000000ffff0d7224 */ /* 0x000fe400078e0003 */
[----:B------:R-:W-:Y:S02]  /*422d0*/  IMAD.MOV.U32 R12, RZ, RZ, 0x1 ;  /* 0x00000001ff0c7424 */ /* 0x000fe400078e00ff */
[----:B------:R-:W-:Y:S02]  /*422e0*/  IMAD.MOV.U32 R11, RZ, RZ, 0x1c1f ;  /* 0x00001c1fff0b7424 */ /* 0x000fe400078e00ff */
[----:B------:R-:W-:-:S07]  /*422f0*/  IMAD.MOV.U32 R15, RZ, RZ, -0x1 ;  /* 0xffffffffff0f7424 */ /* 0x000fce00078e00ff */
[----:B0-----:R-:W-:Y:S05]  /*42300*/  WARPSYNC.COLLECTIVE R15, `(.L_x_4058) ;  /* 0x000000000f087348 */ /* 0x001fea0003c00000 */
[----:B------:R1:W2:Y:S02]  /*42310*/  SHFL.IDX P6, R14, R13, R12, R11 ;  /* 0x0000000c0d0e7389 */ /* 0x0002a400000c000b */
[----:B012---:R-:W-:Y:S01]  /*42320*/  ENDCOLLECTIVE ;  /* 0x000000000000791b */ /* 0x007fe20003800000 */
.L_x_4058:
[----:B------:R-:W-:Y:S05]  /*42330*/  BSYNC B1 ;  /* 0x0000000000017941 */ /* 0x000fea0003800000 */
.L_x_4057:
        /* <DEDUP_REMOVED lines=8> */
.L_x_4059:
[----:B------:R-:W-:Y:S02]  /*423c0*/  IMAD.MOV.U32 R13, RZ, RZ, R32 ;  /* 0x000000ffff0d7224 */ /* 0x000fe400078e0020 */
[----:B------:R-:W-:-:S07]  /*423d0*/  IMAD.MOV.U32 R6, RZ, RZ, R14 ;  /* 0x000000ffff067224 */ /* 0x000fce00078e000e */
[----:B------:R-:W-:Y:S05]  /*423e0*/  WARPSYNC.COLLECTIVE R15, `(.L_x_4060) ;  /* 0x000000000f087348 */ /* 0x000fea0003c00000 */
[----:B------:R0:W1:Y:S02]  /*423f0*/  SHFL.IDX P6, R14, R13, R12, R11 ;  /* 0x0000000c0d0e7389 */ /* 0x00006400000c000b */
[----:B01----:R-:W-:Y:S01]  /*42400*/  ENDCOLLECTIVE ;  /* 0x000000000000791b */ /* 0x003fe20003800000 */
.L_x_4060:
[----:B------:R-:W-:Y:S02]  /*42410*/  IMAD.MOV.U32 R13, RZ, RZ, R9 ;  /* 0x000000ffff0d7224 */ /* 0x000fe400078e0009 */
[----:B------:R-:W-:-:S07]  /*42420*/  IMAD.MOV.U32 R7, RZ, RZ, R14 ;  /* 0x000000ffff077224 */ /* 0x000fce00078e000e */
[----:B------:R-:W-:Y:S05]  /*42430*/  WARPSYNC.COLLECTIVE R15, `(.L_x_4061) ;  /* 0x000000000f087348 */ /* 0x000fea0003c00000 */
[----:B------:R0:W1:Y:S02]  /*42440*/  SHFL.IDX P6, R14, R13, R12, R11 ;  /* 0x0000000c0d0e7389 */ /* 0x00006400000c000b */
[----:B01----:R-:W-:Y:S01]  /*42450*/  ENDCOLLECTIVE ;  /* 0x000000000000791b */ /* 0x003fe20003800000 */
.L_x_4061:
[----:B------:R-:W-:Y:S02]  /*42460*/  IMAD.MOV.U32 R12, RZ, RZ, R6 ;  /* 0x000000ffff0c7224 */ /* 0x000fe400078e0006 */
[----:B------:R-:W-:Y:S01]  /*42470*/  IMAD.MOV.U32 R13, RZ, RZ, R3 ;  /* 0x000000ffff0d7224 */ /* 0x000fe200078e0003 */
[----:B------:R-:W-:Y:S06]  /*42480*/  BRA `(.L_x_4062) ;  /* 0xfffffce000fc7947 */ /* 0x000fec000383ffff */
.L_x_3715:
[----:B-1----:R1:W2:Y:S02]  /*42490*/  SYNCS.PHASECHK.TRANS64.TRYWAIT P0, [R2+URZ+0x38800], R3 ;  /* 0x03880003020075a7 */ /* 0x0022a4000800017f */
[----:B--2---:R-:W-:Y:S05]  /*424a0*/  @!P0 NANOSLEEP.SYNCS 0x989680 ;  /* 0x009896800000895d */ /* 0x004fea0003900000 */
[----:B------:R-:W2:Y:S02]  /*424b0*/  @!P0 SYNCS.PHASECHK.TRANS64 P0, [R2+URZ+0x38800], R3 ;  /* 0x03880003020085a7 */ /* 0x000ea4000800007f */
[----:B--2---:R-:W-:Y:S05]  /*424c0*/  @!P0 BRA `(.L_x_3715) ;  /* 0xfffffffc00f08947 */ /* 0x004fea000383ffff */
[----:B------:R-:W-:Y:S05]  /*424d0*/  BRA `(.L_x_4063) ;  /* 0xfffffce400547947 */ /* 0x000fea000383ffff */
.L_x_3730:
[----:B0-----:R0:W1:Y:S02]  /*424e0*/  SYNCS.PHASECHK.TRANS64.TRYWAIT P0, [R3+URZ], R6 ;  /* 0x00000006030075a7 */ /* 0x001064000800017f */
[----:B-1----:R-:W-:Y:S05]  /*424f0*/  @!P0 NANOSLEEP.SYNCS 0x989680 ;  /* 0x009896800000895d */ /* 0x002fea0003900000 */
[----:B------:R-:W1:Y:S02]  /*42500*/  @!P0 SYNCS.PHASECHK.TRANS64 P0, [R3+URZ], R6 ;  /* 0x00000006030085a7 */ /* 0x000e64000800007f */
[----:B-1----:R-:W-:Y:S05]  /*42510*/  @!P0 BRA `(.L_x_3730) ;  /* 0xfffffffc00f08947 */ /* 0x002fea000383ffff */
[----:B------:R-:W-:Y:S05]  /*42520*/  BRA `(.L_x_3729) ;  /* 0xfffffcf800ec7947 */ /* 0x000fea000383ffff */
.L_x_3737:
[----:B-1----:R1:W2:Y:S02]  /*42530*/  SYNCS.PHASECHK.TRANS64.TRYWAIT P0, [R6+URZ], R7 ;  /* 0x00000007060075a7 */ /* 0x0022a4000800017f */
[----:B--2---:R-:W-:Y:S05]  /*42540*/  @!P0 NANOSLEEP.SYNCS 0x989680 ;  /* 0x009896800000895d */ /* 0x004fea0003900000 */
[----:B------:R-:W2:Y:S02]  /*42550*/  @!P0 SYNCS.PHASECHK.TRANS64 P0, [R6+URZ], R7 ;  /* 0x00000007060085a7 */ /* 0x000ea4000800007f */
[----:B--2---:R-:W-:Y:S05]  /*42560*/  @!P0 BRA `(.L_x_3737) ;  /* 0xfffffffc00f08947 */ /* 0x004fea000383ffff */
[----:B------:R-:W-:Y:S05]  /*42570*/  BRA `(.L_x_3736) ;  /* 0xfffffd0000207947 */ /* 0x000fea000383ffff */
.L_x_3764:
[----:B0-----:R0:W1:Y:S02]  /*42580*/  SYNCS.PHASECHK.TRANS64.TRYWAIT P1, [R3+URZ], R6 ;  /* 0x00000006030075a7 */ /* 0x001064000802017f */
[----:B-1----:R-:W-:Y:S05]  /*42590*/  @!P1 NANOSLEEP.SYNCS 0x989680 ;  /* 0x009896800000995d */ /* 0x002fea0003900000 */
[----:B------:R-:W1:Y:S02]  /*425a0*/  @!P1 SYNCS.PHASECHK.TRANS64 P1, [R3+URZ], R6 ;  /* 0x00000006030095a7 */ /* 0x000e64000802007f */
[----:B-1----:R-:W-:Y:S05]  /*425b0*/  @!P1 BRA `(.L_x_3764) ;  /* 0xfffffffc00f09947 */ /* 0x002fea000383ffff */
[----:B------:R-:W-:Y:S05]  /*425c0*/  BRA `(.L_x_3763) ;  /* 0xfffffda400347947 */ /* 0x000fea000383ffff */
.L_x_3771:
[----:B-1----:R1:W2:Y:S02]  /*425d0*/  SYNCS.PHASECHK.TRANS64.TRYWAIT P1, [R6+URZ], R7 ;  /* 0x00000007060075a7 */ /* 0x0022a4000802017f */
[----:B--2---:R-:W-:Y:S05]  /*425e0*/  @!P1 NANOSLEEP.SYNCS 0x989680 ;  /* 0x009896800000995d */ /* 0x004fea0003900000 */
[----:B------:R-:W2:Y:S02]  /*425f0*/  @!P1 SYNCS.PHASECHK.TRANS64 P1, [R6+URZ], R7 ;  /* 0x00000007060095a7 */ /* 0x000ea4000802007f */
[----:B--2---:R-:W-:Y:S05]  /*42600*/  @!P1 BRA `(.L_x_3771) ;  /* 0xfffffffc00f09947 */ /* 0x004fea000383ffff */
[----:B------:R-:W-:Y:S05]  /*42610*/  BRA `(.L_x_3770) ;  /* 0xfffffda800687947 */ /* 0x000fea000383ffff */
.L_x_3784:
[----:B0-----:R0:W1:Y:S02]  /*42620*/  SYNCS.PHASECHK.TRANS64.TRYWAIT P0, [R3+URZ], R6 ;  /* 0x00000006030075a7 */ /* 0x001064000800017f */
[----:B-1----:R-:W-:Y:S05]  /*42630*/  @!P0 NANOSLEEP.SYNCS 0x989680 ;  /* 0x009896800000895d */ /* 0x002fea0003900000 */
[----:B------:R-:W1:Y:S02]  /*42640*/  @!P0 SYNCS.PHASECHK.TRANS64 P0, [R3+URZ], R6 ;  /* 0x00000006030085a7 */ /* 0x000e64000800007f */
[----:B-1----:R-:W-:Y:S05]  /*42650*/  @!P0 BRA `(.L_x_3784) ;  /* 0xfffffffc00f08947 */ /* 0x002fea000383ffff */
[----:B------:R-:W-:Y:S05]  /*42660*/  BRA `(.L_x_3783) ;  /* 0xfffffe3c00307947 */ /* 0x000fea000383ffff */
.L_x_3791:
[----:B-1----:R1:W2:Y:S02]  /*42670*/  SYNCS.PHASECHK.TRANS64.TRYWAIT P0, [R6+URZ], R7 ;  /* 0x00000007060075a7 */ /* 0x0022a4000800017f */
[----:B--2---:R-:W-:Y:S05]  /*42680*/  @!P0 NANOSLEEP.SYNCS 0x989680 ;  /* 0x009896800000895d */ /* 0x004fea0003900000 */
[----:B------:R-:W2:Y:S02]  /*42690*/  @!P0 SYNCS.PHASECHK.TRANS64 P0, [R6+URZ], R7 ;  /* 0x00000007060085a7 */ /* 0x000ea4000800007f */
[----:B--2---:R-:W-:Y:S05]  /*426a0*/  @!P0 BRA `(.L_x_3791) ;  /* 0xfffffffc00f08947 */ /* 0x004fea000383ffff */
[----:B------:R-:W-:Y:S05]  /*426b0*/  BRA `(.L_x_3790) ;  /* 0xfffffe4000647947 */ /* 0x000fea000383ffff */
.L_x_3851:
        /* <DEDUP_REMOVED lines=11> */
.L_x_4065:
[----:B------:R-:W-:Y:S05]  /*42770*/  BSYNC B1 ;  /* 0x0000000000017941 */ /* 0x000fea0003800000 */
.L_x_4064:
[----:B------:R-:W-:Y:S05]  /*42780*/  BRA `(.L_x_4066) ;  /* 0xffffff6000907947 */ /* 0x000fea000383ffff */
.L_x_3853:
[----:B------:R-:W-:Y:S01]  /*42790*/  BSSY B1, `(.L_x_4067) ;  /* 0x0000006000017945 */ /* 0x000fe20003800000 */
[----:B0-----:R-:W-:-:S07]  /*427a0*/  IMAD.MOV.U32 R15, RZ, RZ, -0x1 ;  /* 0xffffffffff0f7424 */ /* 0x001fce00078e00ff */
[----:B-1----:R-:W-:Y:S05]  /*427b0*/  WARPSYNC.COLLECTIVE R15, `(.L_x_4068) ;  /* 0x000000000f0c7348 */ /* 0x002fea0003c00000 */
[----:B------:R-:W-:Y:S02]  /*427c0*/  ELECT P6, UR62, PT ;  /* 0x00000000003e782f */ /* 0x000fe400038c0000 */
[----:B------:R-:W-:Y:S01]  /*427d0*/  MOV R14, UR62 ;  /* 0x0000003e000e7c02 */ /* 0x000fe20008000f00 */
[----:B-1----:R-:W-:Y:S10]  /*427e0*/  ENDCOLLECTIVE ;  /* 0x000000000000791b */ /* 0x002ff40003800000 */
.L_x_4068:
[----:B------:R-:W-:Y:S05]  /*427f0*/  BSYNC B1 ;  /* 0x0000000000017941 */ /* 0x000fea0003800000 */
.L_x_4067:
[----:B------:R-:W-:Y:S05]  /*42800*/  BRA `(.L_x_3852) ;  /* 0xffffff6000887947 */ /* 0x000fea000383ffff */
.L_x_3855:
[----:B-1----:R1:W2:Y:S02]  /*42810*/  SYNCS.PHASECHK.TRANS64.TRYWAIT P0, [R18+URZ+0x38820], R5 ;  /* 0x03882005120075a7 */ /* 0x0022a4000800017f */
[----:B--2---:R-:W-:Y:S05]  /*42820*/  @!P0 NANOSLEEP.SYNCS 0x989680 ;  /* 0x009896800000895d */ /* 0x004fea0003900000 */
[----:B------:R-:W2:Y:S02]  /*42830*/  @!P0 SYNCS.PHASECHK.TRANS64 P0, [R18+URZ+0x38820], R5 ;  /* 0x03882005120085a7 */ /* 0x000ea4000800007f */
[----:B--2---:R-:W-:Y:S05]  /*42840*/  @!P0 BRA `(.L_x_3855) ;  /* 0xfffffffc00f08947 */ /* 0x004fea000383ffff */
[----:B------:R-:W-:Y:S05]  /*42850*/  BRA `(.L_x_4069) ;  /* 0xffffff6000987947 */ /* 0x000fea000383ffff */
.L_x_3859:
[----:B--2---:R2:W3:Y:S02]  /*42860*/  SYNCS.PHASECHK.TRANS64.TRYWAIT P0, [R6+URZ+0x388a0], R10 ;  /* 0x0388a00a060075a7 */ /* 0x0044e4000800017f */
[----:B---3--:R-:W-:Y:S05]  /*42870*/  @!P0 NANOSLEEP.SYNCS 0x989680 ;  /* 0x009896800000895d */ /* 0x008fea0003900000 */
[----:B------:R-:W3:Y:S02]  /*42880*/  @!P0 SYNCS.PHASECHK.TRANS64 P0, [R6+URZ+0x388a0], R10 ;  /* 0x0388a00a060085a7 */ /* 0x000ee4000800007f */
[----:B---3--:R-:W-:Y:S05]  /*42890*/  @!P0 BRA `(.L_x_3859) ;  /* 0xfffffffc00f08947 */ /* 0x008fea000383ffff */
[----:B------:R-:W-:Y:S05]  /*428a0*/  BRA `(.L_x_4070) ;  /* 0xffffff6000b87947 */ /* 0x000fea000383ffff */
.L_x_3864:
[----:B-1----:R1:W3:Y:S02]  /*428b0*/  SYNCS.PHASECHK.TRANS64.TRYWAIT P0, [R6+URZ+0x388c0], R10 ;  /* 0x0388c00a060075a7 */ /* 0x0022e4000800017f */
[----:B---3--:R-:W-:Y:S05]  /*428c0*/  @!P0 NANOSLEEP.SYNCS 0x989680 ;  /* 0x009896800000895d */ /* 0x008fea0003900000 */
[----:B------:R-:W3:Y:S02]  /*428d0*/  @!P0 SYNCS.PHASECHK.TRANS64 P0, [R6+URZ+0x388c0], R10 ;  /* 0x0388c00a060085a7 */ /* 0x000ee4000800007f */
[----:B---3--:R-:W-:Y:S05]  /*428e0*/  @!P0 BRA `(.L_x_3864) ;  /* 0xfffffffc00f08947 */ /* 0x008fea000383ffff */
[----:B------:R-:W-:Y:S05]  /*428f0*/  BRA `(.L_x_4071) ;  /* 0xffffff6400387947 */ /* 0x000fea000383ffff */
.L_x_3878:
[----:B-1----:R1:W2:Y:S02]  /*42900*/  SYNCS.PHASECHK.TRANS64.TRYWAIT P1, [R6+URZ+0x388a0], R7 ;  /* 0x0388a007060075a7 */ /* 0x0022a4000802017f */
[----:B--2---:R-:W-:Y:S05]  /*42910*/  @!P1 NANOSLEEP.SYNCS 0x989680 ;  /* 0x009896800000995d */ /* 0x004fea0003900000 */
[----:B------:R-:W2:Y:S02]  /*42920*/  @!P1 SYNCS.PHASECHK.TRANS64 P1, [R6+URZ+0x388a0], R7 ;  /* 0x0388a007060095a7 */ /* 0x000ea4000802007f */
[----:B--2---:R-:W-:Y:S05]  /*42930*/  @!P1 BRA `(.L_x_3878) ;  /* 0xfffffffc00f09947 */ /* 0x004fea000383ffff */
[----:B------:R-:W-:Y:S05]  /*42940*/  BRA `(.L_x_4072) ;  /* 0xffffff6c00b87947 */ /* 0x000fea000383ffff */
.L_x_3883:
[----:B--2---:R2:W3:Y:S02]  /*42950*/  SYNCS.PHASECHK.TRANS64.TRYWAIT P1, [R6+URZ+0x388c0], R7 ;  /* 0x0388c007060075a7 */ /* 0x0044e4000802017f */
[----:B---3--:R-:W-:Y:S05]  /*42960*/  @!P1 NANOSLEEP.SYNCS 0x989680 ;  /* 0x009896800000995d */ /* 0x008fea0003900000 */
[----:B------:R-:W3:Y:S02]  /*42970*/  @!P1 SYNCS.PHASECHK.TRANS64 P1, [R6+URZ+0x388c0], R7 ;  /* 0x0388c007060095a7 */ /* 0x000ee4000802007f */
[----:B---3--:R-:W-:Y:S05]  /*42980*/  @!P1 BRA `(.L_x_3883) ;  /* 0xfffffffc00f09947 */ /* 0x008fea000383ffff */
[----:B------:R-:W-:Y:S05]  /*42990*/  BRA `(.L_x_4073) ;  /* 0xffffff7000347947 */ /* 0x000fea000383ffff */
.L_x_3913:
[----:B--2---:R-:W2:Y:S01]  /*429a0*/  S2R R4, SR_TID.X ;  /* 0x0000000000047919 */ /* 0x004ea20000002100 */
[----:B------:R-:W-:Y:S01]  /*429b0*/  BSSY B0, `(.L_x_4074) ;  /* 0x000000a000007945 */ /* 0x000fe20003800000 */
[----:B------:R-:W-:Y:S02]  /*429c0*/  IMAD.MOV.U32 R12, RZ, RZ, RZ ;  /* 0x000000ffff0c7224 */ /* 0x000fe400078e00ff */
[----:B------:R-:W-:Y:S02]  /*429d0*/  IMAD.MOV.U32 R11, RZ, RZ, 0x1f ;  /* 0x0000001fff0b7424 */ /* 0x000fe400078e00ff */
[----:B0-----:R-:W-:Y:S01]  /*429e0*/  IMAD.MOV.U32 R15, RZ, RZ, -0x1 ;  /* 0xffffffffff0f7424 */ /* 0x001fe200078e00ff */
[----:B--2---:R-:W-:-:S04]  /*429f0*/  SHF.R.U32.HI R4, RZ, 0x5, R4 ;  /* 0x00000005ff047819 */ /* 0x004fc80000011604 */
[----:B------:R-:W-:-:S05]  /*42a00*/  LOP3.LUT R4, R4, 0x3, RZ, 0xc0, !PT ;  /* 0x0000000304047812 */ /* 0x000fca00078ec0ff */
[----:B------:R-:W-:-:S07]  /*42a10*/  IMAD.MOV.U32 R13, RZ, RZ, R4 ;  /* 0x000000ffff0d7224 */ /* 0x000fce00078e0004 */
[----:B-1----:R-:W-:Y:S05]  /*42a20*/  WARPSYNC.COLLECTIVE R15, `(.L_x_4075) ;  /* 0x000000000f087348 */ /* 0x002fea0003c00000 */
[----:B------:R0:W2:Y:S02]  /*42a30*/  SHFL.IDX P6, R14, R13, R12, R11 ;  /* 0x0000000c0d0e7389 */ /* 0x0000a400000c000b */
[----:B012---:R-:W-:Y:S01]  /*42a40*/  ENDCOLLECTIVE ;  /* 0x000000000000791b */ /* 0x007fe20003800000 */
.L_x_4075:
[----:B------:R-:W-:Y:S05]  /*42a50*/  BSYNC B0 ;  /* 0x0000000000007941 */ /* 0x000fea0003800000 */
.L_x_4074:
[----:B------:R-:W-:Y:S05]  /*42a60*/  BRA `(.L_x_4076) ;  /* 0xffffff8400b87947 */ /* 0x000fea000383ffff */
.L_x_3915:
[----:B------:R-:W-:Y:S01]  /*42a70*/  BSSY B0, `(.L_x_4077) ;  /* 0x0000006000007945 */ /* 0x000fe20003800000 */
[----:B0-----:R-:W-:-:S07]  /*42a80*/  IMAD.MOV.U32 R15, RZ, RZ, -0x1 ;  /* 0xffffffffff0f7424 */ /* 0x001fce00078e00ff */
[----:B-12---:R-:W-:Y:S05]  /*42a90*/  WARPSYNC.COLLECTIVE R15, `(.L_x_4078) ;  /* 0x000000000f0c7348 */ /* 0x006fea0003c00000 */
[----:B------:R-:W-:Y:S02]  /*42aa0*/  ELECT P6, UR62, PT ;  /* 0x00000000003e782f */ /* 0x000fe400038c0000 */
[----:B------:R-:W-:Y:S01]  /*42ab0*/  MOV R14, UR62 ;  /* 0x0000003e000e7c02 */ /* 0x000fe20008000f00 */
[----:B-12---:R-:W-:Y:S10]  /*42ac0*/  ENDCOLLECTIVE ;  /* 0x000000000000791b */ /* 0x006ff40003800000 */
.L_x_4078:
[----:B------:R-:W-:Y:S05]  /*42ad0*/  BSYNC B0 ;  /* 0x0000000000007941 */ /* 0x000fea0003800000 */
.L_x_4077:
[----:B------:R-:W-:Y:S05]  /*42ae0*/  BRA `(.L_x_4079) ;  /* 0xffffff8400bc7947 */ /* 0x000fea000383ffff */
.L_x_3917:
[----:B---3--:R3:W4:Y:S02]  /*42af0*/  SYNCS.PHASECHK.TRANS64.TRYWAIT P0, [R0+URZ+0x38840], R2 ;  /* 0x03884002000075a7 */ /* 0x008724000800017f */
[----:B----4-:R-:W-:Y:S05]  /*42b00*/  @!P0 NANOSLEEP.SYNCS 0x989680 ;  /* 0x009896800000895d */ /* 0x010fea0003900000 */
[----:B------:R-:W4:Y:S02]  /*42b10*/  @!P0 SYNCS.PHASECHK.TRANS64 P0, [R0+URZ+0x38840], R2 ;  /* 0x03884002000085a7 */ /* 0x000f24000800007f */
[----:B----4-:R-:W-:Y:S05]  /*42b20*/  @!P0 BRA `(.L_x_3917) ;  /* 0xfffffffc00f08947 */ /* 0x010fea000383ffff */
[----:B------:R-:W-:Y:S05]  /*42b30*/  BRA `(.L_x_4080) ;  /* 0xffffff8800207947 */ /* 0x000fea000383ffff */
.L_x_3921:
        /* <DEDUP_REMOVED lines=10> */
.L_x_4081:
[----:B------:R0:W-:Y:S01]  /*42be0*/  STL [R1+0x45c], R10 ;  /* 0x00045c0a01007387 */ /* 0x0001e20000100800 */
[----:B------:R-:W-:Y:S02]  /*42bf0*/  IMAD.MOV.U32 R13, RZ, RZ, R3 ;  /* 0x000000ffff0d7224 */ /* 0x000fe400078e0003 */
[----:B------:R-:W-:-:S07]  /*42c00*/  IMAD.MOV.U32 R4, RZ, RZ, R14 ;  /* 0x000000ffff047224 */ /* 0x000fce00078e000e */
[----:B0-----:R-:W-:Y:S05]  /*42c10*/  WARPSYNC.COLLECTIVE R15, `(.L_x_4082) ;  /* 0x000000000f087348 */ /* 0x001fea0003c00000 */
[----:B------:R1:W2:Y:S02]  /*42c20*/  SHFL.IDX P6, R14, R13, R12, R11 ;  /* 0x0000000c0d0e7389 */ /* 0x0002a400000c000b */
[----:B012---:R-:W-:Y:S01]  /*42c30*/  ENDCOLLECTIVE ;  /* 0x000000000000791b */ /* 0x007fe20003800000 */
.L_x_4082:
[----:B------:R-:W-:Y:S02]  /*42c40*/  IMAD.MOV.U32 R13, RZ, RZ, R2 ;  /* 0x000000ffff0d7224 */ /* 0x000fe400078e0002 */
[----:B------:R-:W-:Y:S02]  /*42c50*/  IMAD.MOV.U32 R12, RZ, RZ, 0x1 ;  /* 0x00000001ff0c7424 */ /* 0x000fe400078e00ff */
[----:B------:R-:W-:-:S07]  /*42c60*/  IMAD.MOV.U32 R5, RZ, RZ, R14 ;  /* 0x000000ffff057224 */ /* 0x000fce00078e000e */
[----:B------:R-:W-:Y:S05]  /*42c70*/  WARPSYNC.COLLECTIVE R15, `(.L_x_4083) ;  /* 0x000000000f087348 */ /* 0x000fea0003c00000 */
[----:B------:R0:W1:Y:S02]  /*42c80*/  SHFL.IDX P6, R14, R13, R12, R11 ;  /* 0x0000000c0d0e7389 */ /* 0x00006400000c000b */
[----:B01----:R-:W-:Y:S01]  /*42c90*/  ENDCOLLECTIVE ;  /* 0x000000000000791b */ /* 0x003fe20003800000 */
.L_x_4083:
[----:B------:R-:W-:Y:S02]  /*42ca0*/  IMAD.MOV.U32 R13, RZ, RZ, R3 ;  /* 0x000000ffff0d7224 */ /* 0x000fe400078e0003 */
[----:B------:R-:W-:-:S07]  /*42cb0*/  IMAD.MOV.U32 R6, RZ, RZ, R14 ;  /* 0x000000ffff067224 */ /* 0x000fce00078e000e */
[----:B------:R-:W-:Y:S05]  /*42cc0*/  WARPSYNC.COLLECTIVE R15, `(.L_x_4084) ;  /* 0x000000000f087348 */ /* 0x000fea0003c00000 */
[----:B------:R0:W1:Y:S02]  /*42cd0*/  SHFL.IDX P6, R14, R13, R12, R11 ;  /* 0x0000000c0d0e7389 */ /* 0x00006400000c000b */
[----:B01----:R-:W-:Y:S01]  /*42ce0*/  ENDCOLLECTIVE ;  /* 0x000000000000791b */ /* 0x003fe20003800000 */
.L_x_4084:
        /* <DEDUP_REMOVED lines=22> */
.L_x_4085:
        /* <DEDUP_REMOVED lines=10> */
.L_x_4086:
        /* <DEDUP_REMOVED lines=11> */
.L_x_4087:
        /* <DEDUP_REMOVED lines=14> */
.L_x_4088:
[----:B------:R-:W-:Y:S01]  /*43080*/  IMAD.MOV.U32 R3, RZ, RZ, R14 ;  /* 0x000000ffff037224 */ /* 0x000fe200078e000e */
[----:B------:R-:W-:Y:S06]  /*43090*/  BRA `(.L_x_4089) ;  /* 0xffffff8c00647947 */ /* 0x000fec000383ffff */
.L_x_3925:
        /* <DEDUP_REMOVED lines=26> */
.L_x_4091:
[----:B------:R-:W-:Y:S05]  /*43240*/  BSYNC B0 ;  /* 0x0000000000007941 */ /* 0x000fea0003800000 */
.L_x_4090:
        /* <DEDUP_REMOVED lines=13> */
.L_x_4092:
        /* <DEDUP_REMOVED lines=35> */
[----:B------:R0:W-:Y:S03]  /*43550*/  @!P2 LDGSTS.E.BYPASS.LTC128B.128 [R7+0x32400], desc[UR44][R2.64+0x300], P6 ;  /* 0x324003000207afae */ /* 0x0001e6000b101d6c */
[----:B------:R-:W-:-:S07]  /*43560*/  @!P3 SHF.R.U32.HI R8, RZ, 0x2, R8 ;  /* 0x00000002ff08b819 */ /* 0x000fce0000011608 */
[----:B0-----:R-:W-:Y:S05]  /*43570*/  WARPSYNC.COLLECTIVE R15, `(.L_x_4093) ;  /* 0x000000000f087348 */ /* 0x001fea0003c00000 */
[----:B------:R1:W2:Y:S02]  /*43580*/  SHFL.IDX P6, R14, R13, R12, R11 ;  /* 0x0000000c0d0e7389 */ /* 0x0002a400000c000b */
[----:B012---:R-:W-:Y:S01]  /*43590*/  ENDCOLLECTIVE ;  /* 0x000000000000791b */ /* 0x007fe20003800000 */
.L_x_4093:
        /* <DEDUP_REMOVED lines=12> */
[----:B------:R-:W-:Y:S02]  /*43660*/  @!P3 ISETP.NE.U32.AND P4, PT, R8, RZ, PT ;  /* 0x000000ff0800b20c */ /* 0x000fe40003f85070 */
[----:B------:R-:W1:Y:S01]  /*43670*/  S2R R8, SR_TID.X ;  /* 0x0000000000087919 */ /* 0x000e620000002100 */
[----:B0-----:R-:W-:-:S10]  /*43680*/  IMAD.MOV.U32 R9, RZ, RZ, R14 ;  /* 0x000000ffff097224 */ /* 0x001fd400078e000e */
[----:B-1----:R-:W-:Y:S05]  /*43690*/  WARPSYNC.COLLECTIVE R15, `(.L_x_4094) ;  /* 0x000000000f087348 */ /* 0x002fea0003c00000 */
[----:B------:R0:W2:Y:S02]  /*436a0*/  SHFL.IDX P6, R14, R13, R12, R11 ;  /* 0x0000000c0d0e7389 */ /* 0x0000a400000c000b */
[----:B012---:R-:W-:Y:S01]  /*436b0*/  ENDCOLLECTIVE ;  /* 0x000000000000791b */ /* 0x007fe20003800000 */
.L_x_4094:
        /* <DEDUP_REMOVED lines=29> */
.L_x_4095:
        /* <DEDUP_REMOVED lines=12> */
.L_x_4096:
        /* <DEDUP_REMOVED lines=33> */
.L_x_4097:
[----:B------:R-:W-:Y:S02]  /*43b60*/  IMAD.MOV.U32 R13, RZ, RZ, R0 ;  /* 0x000000ffff0d7224 */ /* 0x000fe400078e0000 */
[----:B------:R-:W-:-:S07]  /*43b70*/  IMAD.MOV.U32 R4, RZ, RZ, R14 ;  /* 0x000000ffff047224 */ /* 0x000fce00078e000e */
[----:B------:R-:W-:Y:S05]  /*43b80*/  WARPSYNC.COLLECTIVE R15, `(.L_x_4098) ;  /* 0x000000000f087348 */ /* 0x000fea0003c00000 */
[----:B------:R0:W1:Y:S02]  /*43b90*/  SHFL.IDX P6, R14, R13, R12, R11 ;  /* 0x0000000c0d0e7389 */ /* 0x00006400000c000b */
[----:B01----:R-:W-:Y:S01]  /*43ba0*/  ENDCOLLECTIVE ;  /* 0x000000000000791b */ /* 0x003fe20003800000 */
.L_x_4098:
[----:B------:R-:W-:Y:S01]  /*43bb0*/  IMAD.MOV.U32 R0, RZ, RZ, R14 ;  /* 0x000000ffff007224 */ /* 0x000fe200078e000e */
[----:B------:R-:W-:Y:S06]  /*43bc0*/  BRA `(.L_x_4099) ;  /* 0xffffff9000347947 */ /* 0x000fec000383ffff */
.L_x_3930:
[----:B0-----:R0:W2:Y:S02]  /*43bd0*/  SYNCS.PHASECHK.TRANS64.TRYWAIT P0, [R18+URZ+0x38820], R0 ;  /* 0x03882000120075a7 */ /* 0x0010a4000800017f */
[----:B--2---:R-:W-:Y:S05]  /*43be0*/  @!P0 NANOSLEEP.SYNCS 0x989680 ;  /* 0x009896800000895d */ /* 0x004fea0003900000 */
[----:B------:R-:W2:Y:S02]  /*43bf0*/  @!P0 SYNCS.PHASECHK.TRANS64 P0, [R18+URZ+0x38820], R0 ;  /* 0x03882000120085a7 */ /* 0x000ea4000800007f */
[----:B--2---:R-:W-:Y:S05]  /*43c00*/  @!P0 BRA `(.L_x_3930) ;  /* 0xfffffffc00f08947 */ /* 0x004fea000383ffff */
[----:B------:R-:W-:Y:S05]  /*43c10*/  BRA `(.L_x_4100) ;  /* 0xffffff9000f07947 */ /* 0x000fea000383ffff */
.L_x_3934:
[----:B0-----:R0:W1:Y:S02]  /*43c20*/  SYNCS.PHASECHK.TRANS64.TRYWAIT P0, [R0+URZ+0x38860], R2 ;  /* 0x03886002000075a7 */ /* 0x001064000800017f */
[----:B-1----:R-:W-:Y:S05]  /*43c30*/  @!P0 NANOSLEEP.SYNCS 0x989680 ;  /* 0x009896800000895d */ /* 0x002fea0003900000 */
[----:B------:R-:W1:Y:S02]  /*43c40*/  @!P0 SYNCS.PHASECHK.TRANS64 P0, [R0+URZ+0x38860], R2 ;  /* 0x03886002000085a7 */ /* 0x000e64000800007f */
[----:B-1----:R-:W-:Y:S05]  /*43c50*/  @!P0 BRA `(.L_x_3934) ;  /* 0xfffffffc00f08947 */ /* 0x002fea000383ffff */
[----:B------:R-:W-:Y:S05]  /*43c60*/  BRA `(.L_x_4101) ;  /* 0xffffff9400147947 */ /* 0x000fea000383ffff */
.L_x_3953:
[----:B-1----:R1:W2:Y:S02]  /*43c70*/  SYNCS.PHASECHK.TRANS64.TRYWAIT P0, [R2+URZ+0x38840], R6 ;  /* 0x03884006020075a7 */ /* 0x0022a4000800017f */
[----:B--2---:R-:W-:Y:S05]  /*43c80*/  @!P0 NANOSLEEP.SYNCS 0x989680 ;  /* 0x009896800000895d */ /* 0x004fea0003900000 */
[----:B------:R-:W2:Y:S02]  /*43c90*/  @!P0 SYNCS.PHASECHK.TRANS64 P0, [R2+URZ+0x38840], R6 ;  /* 0x03884006020085a7 */ /* 0x000ea4000800007f */
[----:B--2---:R-:W-:Y:S05]  /*43ca0*/  @!P0 BRA `(.L_x_3953) ;  /* 0xfffffffc00f08947 */ /* 0x004fea000383ffff */
[----:B------:R-:W-:Y:S05]  /*43cb0*/  BRA `(.L_x_4102) ;  /* 0xffffffa000447947 */ /* 0x000fea000383ffff */
.L_x_3958:
[----:B0-----:R0:W2:Y:S02]  /*43cc0*/  SYNCS.PHASECHK.TRANS64.TRYWAIT P0, [R2+URZ+0x38860], R6 ;  /* 0x03886006020075a7 */ /* 0x0010a4000800017f */
[----:B--2---:R-:W-:Y:S05]  /*43cd0*/  @!P0 NANOSLEEP.SYNCS 0x989680 ;  /* 0x009896800000895d */ /* 0x004fea0003900000 */
[----:B------:R-:W2:Y:S02]  /*43ce0*/  @!P0 SYNCS.PHASECHK.TRANS64 P0, [R2+URZ+0x38860], R6 ;  /* 0x03886006020085a7 */ /* 0x000ea4000800007f */
[----:B--2---:R-:W-:Y:S05]  /*43cf0*/  @!P0 BRA `(.L_x_3958) ;  /* 0xfffffffc00f08947 */ /* 0x004fea000383ffff */
[----:B------:R-:W-:Y:S05]  /*43d00*/  BRA `(.L_x_4103) ;  /* 0xffffffa000c47947 */ /* 0x000fea000383ffff */
.L_x_3973:
[----:B-1----:R1:W2:Y:S02]  /*43d10*/  SYNCS.PHASECHK.TRANS64.TRYWAIT P0, [R3+URZ+0x38840], R2 ;  /* 0x03884002030075a7 */ /* 0x0022a4000800017f */
[----:B--2---:R-:W-:Y:S05]  /*43d20*/  @!P0 NANOSLEEP.SYNCS 0x989680 ;  /* 0x009896800000895d */ /* 0x004fea0003900000 */
[----:B------:R-:W2:Y:S02]  /*43d30*/  @!P0 SYNCS.PHASECHK.TRANS64 P0, [R3+URZ+0x38840], R2 ;  /* 0x03884002030085a7 */ /* 0x000ea4000800007f */
[----:B--2---:R-:W-:Y:S05]  /*43d40*/  @!P0 BRA `(.L_x_3973) ;  /* 0xfffffffc00f08947 */ /* 0x004fea000383ffff */
[----:B------:R-:W-:Y:S05]  /*43d50*/  BRA `(.L_x_4104) ;  /* 0xffffffac00a07947 */ /* 0x000fea000383ffff */
.L_x_3978:
[----:B0-----:R0:W2:Y:S02]  /*43d60*/  SYNCS.PHASECHK.TRANS64.TRYWAIT P0, [R3+URZ+0x38860], R2 ;  /* 0x03886002030075a7 */ /* 0x0010a4000800017f */
[----:B--2---:R-:W-:Y:S05]  /*43d70*/  @!P0 NANOSLEEP.SYNCS 0x989680 ;  /* 0x009896800000895d */ /* 0x004fea0003900000 */
[----:B------:R-:W2:Y:S02]  /*43d80*/  @!P0 SYNCS.PHASECHK.TRANS64 P0, [R3+URZ+0x38860], R2 ;  /* 0x03886002030085a7 */ /* 0x000ea4000800007f */
[----:B--2---:R-:W-:Y:S05]  /*43d90*/  @!P0 BRA `(.L_x_3978) ;  /* 0xfffffffc00f08947 */ /* 0x004fea000383ffff */
[----:B------:R-:W-:Y:S05]  /*43da0*/  BRA `(.L_x_4105) ;  /* 0xffffffb0001c7947 */ /* 0x000fea000383ffff */
.L_x_3993:
[----:B-1----:R1:W2:Y:S02]  /*43db0*/  SYNCS.PHASECHK.TRANS64.TRYWAIT P0, [R3+URZ+0x38840], R2 ;  /* 0x03884002030075a7 */ /* 0x0022a4000800017f */
[----:B--2---:R-:W-:Y:S05]  /*43dc0*/  @!P0 NANOSLEEP.SYNCS 0x989680 ;  /* 0x009896800000895d */ /* 0x004fea0003900000 */
[----:B------:R-:W2:Y:S02]  /*43dd0*/  @!P0 SYNCS.PHASECHK.TRANS64 P0, [R3+URZ+0x38840], R2 ;  /* 0x03884002030085a7 */ /* 0x000ea4000800007f */
[----:B--2---:R-:W-:Y:S05]  /*43de0*/  @!P0 BRA `(.L_x_3993) ;  /* 0xfffffffc00f08947 */ /* 0x004fea000383ffff */
[----:B------:R-:W-:Y:S05]  /*43df0*/  BRA `(.L_x_4106) ;  /* 0xffffffb800dc7947 */ /* 0x000fea000383ffff */
.L_x_3998:
[----:B--2---:R2:W3:Y:S02]  /*43e00*/  SYNCS.PHASECHK.TRANS64.TRYWAIT P0, [R3+URZ+0x38860], R2 ;  /* 0x03886002030075a7 */ /* 0x0044e4000800017f */
[----:B---3--:R-:W-:Y:S05]  /*43e10*/  @!P0 NANOSLEEP.SYNCS 0x989680 ;  /* 0x009896800000895d */ /* 0x008fea0003900000 */
[----:B------:R-:W3:Y:S02]  /*43e20*/  @!P0 SYNCS.PHASECHK.TRANS64 P0, [R3+URZ+0x38860], R2 ;  /* 0x03886002030085a7 */ /* 0x000ee4000800007f */
[----:B---3--:R-:W-:Y:S05]  /*43e30*/  @!P0 BRA `(.L_x_3998) ;  /* 0xfffffffc00f08947 */ /* 0x008fea000383ffff */
[----:B------:R-:W-:Y:S05]  /*43e40*/  BRA `(.L_x_4107) ;  /* 0xffffffbc005c7947 */ /* 0x000fea000383ffff */
.L_x_4014:
[----:B--2---:R-:W2:Y:S01]  /*43e50*/  LDL R2, [R1+0x430] ;  /* 0x0004300001027983 */ /* 0x004ea20000100800 */
        /* <DEDUP_REMOVED lines=8> */
.L_x_4109:
[----:B------:R-:W-:Y:S05]  /*43ee0*/  BSYNC B0 ;  /* 0x0000000000007941 */ /* 0x000fea0003800000 */
.L_x_4108:
        /* <DEDUP_REMOVED lines=9> */
.L_x_4110:
        /* <DEDUP_REMOVED lines=26> */
.L_x_4111:
        /* <DEDUP_REMOVED lines=8> */
.L_x_4112:
        /* <DEDUP_REMOVED lines=8> */
.L_x_4113:
        /* <DEDUP_REMOVED lines=8> */
.L_x_4114:
        /* <DEDUP_REMOVED lines=8> */
.L_x_4115:
        /* <DEDUP_REMOVED lines=9> */
.L_x_4116:
[----:B------:R-:W-:Y:S01]  /*443b0*/  IMAD.MOV.U32 R9, RZ, RZ, R14 ;  /* 0x000000ffff097224 */ /* 0x000fe200078e000e */
[----:B------:R-:W-:Y:S06]  /*443c0*/  BRA `(.L_x_4117) ;  /* 0xffffffc400987947 */ /* 0x000fec000383ffff */
.L_x_4017:
[----:B------:R-:W-:Y:S01]  /*443d0*/  BSSY B0, `(.L_x_4118) ;  /* 0x0000008000007945 */ /* 0x000fe20003800000 */
[----:B------:R-:W-:Y:S02]  /*443e0*/  IMAD.MOV.U32 R13, RZ, RZ, R2 ;  /* 0x000000ffff0d7224 */ /* 0x000fe400078e0002 */
[----:B------:R-:W-:Y:S02]  /*443f0*/  IMAD.MOV.U32 R12, RZ, RZ, 0x1 ;  /* 0x00000001ff0c7424 */ /* 0x000fe400078e00ff */
[----:B------:R-:W-:Y:S02]  /*44400*/  IMAD.MOV.U32 R11, RZ, RZ, RZ ;  /* 0x000000ffff0b7224 */ /* 0x000fe400078e00ff */
[----:B------:R-:W-:-:S07]  /*44410*/  IMAD.MOV.U32 R15, RZ, RZ, -0x1 ;  /* 0xffffffffff0f7424 */ /* 0x000fce00078e00ff */
[----:B0-----:R-:W-:Y:S05]  /*44420*/  WARPSYNC.COLLECTIVE R15, `(.L_x_4119) ;  /* 0x000000000f087348 */ /* 0x001fea0003c00000 */
[----:B------:R1:W2:Y:S02]  /*44430*/  SHFL.UP P6, R14, R13, R12, R11 ;  /* 0x0400000c0d0e7389 */ /* 0x0002a400000c000b */
[----:B012---:R-:W-:Y:S01]  /*44440*/  ENDCOLLECTIVE ;  /* 0x000000000000791b */ /* 0x007fe20003800000 */
.L_x_4119:
[----:B------:R-:W-:Y:S05]  /*44450*/  BSYNC B0 ;  /* 0x0000000000007941 */ /* 0x000fea0003800000 */
.L_x_4118:
        /* <DEDUP_REMOVED lines=10> */
.L_x_4120:
        /* <DEDUP_REMOVED lines=8> */
.L_x_4121:
        /* <DEDUP_REMOVED lines=8> */
.L_x_4122:
        /* <DEDUP_REMOVED lines=8> */
.L_x_4123:
        /* <DEDUP_REMOVED lines=9> */
.L_x_4124:
[----:B------:R-:W-:Y:S01]  /*44710*/  IMAD.MOV.U32 R9, RZ, RZ, R14 ;  /* 0x000000ffff097224 */ /* 0x000fe200078e000e */
[----:B------:R-:W-:Y:S06]  /*44720*/  BRA `(.L_x_4125) ;  /* 0xffffffc4006c7947 */ /* 0x000fec000383ffff */
.L_x_4019:
[----:B------:R-:W-:Y:S01]  /*44730*/  BSSY B0, `(.L_x_4126) ;  /* 0x0000006000007945 */ /* 0x000fe20003800000 */
[----:B------:R-:W-:Y:S01]  /*44740*/  PLOP3.LUT P6, PT, P6, PT, PT, 0x8, 0x0 ;  /* 0x000000000000781c */ /* 0x000fe200037ce170 */
[----:B------:R-:W-:-:S12]  /*44750*/  IMAD.MOV.U32 R15, RZ, RZ, -0x1 ;  /* 0xffffffffff0f7424 */ /* 0x000fd800078e00ff */
[----:B0-----:R-:W-:Y:S05]  /*44760*/  WARPSYNC.COLLECTIVE R15, `(.L_x_4127) ;  /* 0x000000000f087348 */ /* 0x001fea0003c00000 */
[----:B------:R-:W-:Y:S01]  /*44770*/  VOTE.ANY R14, PT, P6 ;  /* 0x00000000000e7806 */ /* 0x000fe200030e0100 */
[----:B0-----:R-:W-:Y:S06]  /*44780*/  ENDCOLLECTIVE ;  /* 0x000000000000791b */ /* 0x001fec0003800000 */
.L_x_4127:
[----:B------:R-:W-:Y:S05]  /*44790*/  BSYNC B0 ;  /* 0x0000000000007941 */ /* 0x000fea0003800000 */
.L_x_4126:
        /* <DEDUP_REMOVED lines=10> */
.L_x_4128:
[----:B------:R-:W-:Y:S02]  /*44840*/  IMAD.MOV.U32 R13, RZ, RZ, R6 ;  /* 0x000000ffff0d7224 */ /* 0x000fe400078e0006 */
[----:B------:R-:W-:-:S07]  /*44850*/  IMAD.MOV.U32 R0, RZ, RZ, R14 ;  /* 0x000000ffff007224 */ /* 0x000fce00078e000e */
[----:B------:R-:W-:Y:S05]  /*44860*/  WARPSYNC.COLLECTIVE R15, `(.L_x_4129) ;  /* 0x000000000f087348 */ /* 0x000fea0003c00000 */
[----:B------:R0:W1:Y:S02]  /*44870*/  SHFL.IDX P6, R14, R13, R12, R11 ;  /* 0x0000000c0d0e7389 */ /* 0x00006400000c000b */
[----:B01----:R-:W-:Y:S01]  /*44880*/  ENDCOLLECTIVE ;  /* 0x000000000000791b */ /* 0x003fe20003800000 */
.L_x_4129:
[----:B------:R-:W-:Y:S02]  /*44890*/  IMAD.MOV.U32 R6, RZ, RZ, R14 ;  /* 0x000000ffff067224 */ /* 0x000fe400078e000e */
[----:B------:R-:W-:-:S05]  /*448a0*/  IMAD.IADD R10, R4, 0x1, R10 ;  /* 0x00000001040a7824 */ /* 0x000fca00078e020a */
[----:B------:R2:W-:Y:S01]  /*448b0*/  STL [R1+0x43c], R10 ;  /* 0x00043c0a01007387 */ /* 0x0005e20000100800 */
[----:B------:R-:W-:Y:S05]  /*448c0*/  BRA `(.L_x_4130) ;  /* 0xffffffc4004c7947 */ /* 0x000fea000383ffff */
.L_x_4021:
        /* <DEDUP_REMOVED lines=8> */
.L_x_4132:
[----:B------:R-:W-:Y:S05]  /*44950*/  BSYNC B0 ;  /* 0x0000000000007941 */ /* 0x000fea0003800000 */
.L_x_4131:
[----:B------:R-:W-:Y:S01]  /*44960*/  IMAD.MOV.U32 R4, RZ, RZ, R14 ;  /* 0x000000ffff047224 */ /* 0x000fe200078e000e */
[----:B------:R-:W-:Y:S06]  /*44970*/  BRA `(.L_x_4133) ;  /* 0xffffffc400387947 */ /* 0x000fec000383ffff */
.L_x_4027:
[----:B0-----:R0:W1:Y:S02]  /*44980*/  SYNCS.PHASECHK.TRANS64.TRYWAIT P0, [R9+URZ+0x38820], R0 ;  /* 0x03882000090075a7 */ /* 0x001064000800017f */
[----:B-1----:R-:W-:Y:S05]  /*44990*/  @!P0 NANOSLEEP.SYNCS 0x989680 ;  /* 0x009896800000895d */ /* 0x002fea0003900000 */
[----:B------:R-:W1:Y:S02]  /*449a0*/  @!P0 SYNCS.PHASECHK.TRANS64 P0, [R9+URZ+0x38820], R0 ;  /* 0x03882000090085a7 */ /* 0x000e64000800007f */
[----:B-1----:R-:W-:Y:S05]  /*449b0*/  @!P0 BRA `(.L_x_4027) ;  /* 0xfffffffc00f08947 */ /* 0x002fea000383ffff */
[----:B------:R-:W-:Y:S05]  /*449c0*/  BRA `(.L_x_4134) ;  /* 0xffffffcc00d87947 */ /* 0x000fea000383ffff */
.L_x_4028:
        /* <DEDUP_REMOVED lines=11> */
.L_x_4136:
[----:B------:R-:W-:Y:S05]  /*44a80*/  BSYNC B0 ;  /* 0x0000000000007941 */ /* 0x000fea0003800000 */
.L_x_4135:
[----:B------:R-:W-:Y:S05]  /*44a90*/  BRA `(.L_x_4137) ;  /* 0xffffffcc00c07947 */ /* 0x000fea000383ffff */
.L_x_4029:
[----:B------:R-:W-:Y:S01]  /*44aa0*/  BSSY B0, `(.L_x_4138) ;  /* 0x0000006000007945 */ /* 0x000fe20003800000 */
[----:B------:R-:W-:-:S07]  /*44ab0*/  IMAD.MOV.U32 R15, RZ, RZ, -0x1 ;  /* 0xffffffffff0f7424 */ /* 0x000fce00078e00ff */
[----:B0-----:R-:W-:Y:S05]  /*44ac0*/  WARPSYNC.COLLECTIVE R15, `(.L_x_4139) ;  /* 0x000000000f0c7348 */ /* 0x001fea0003c00000 */
[----:B------:R-:W-:Y:S02]  /*44ad0*/  ELECT P6, UR62, PT ;  /* 0x00000000003e782f */ /* 0x000fe400038c0000 */
[----:B------:R-:W-:Y:S01]  /*44ae0*/  MOV R14, UR62 ;  /* 0x0000003e000e7c02 */ /* 0x000fe20008000f00 */
[----:B0-----:R-:W-:Y:S10]  /*44af0*/  ENDCOLLECTIVE ;  /* 0x000000000000791b */ /* 0x001ff40003800000 */
.L_x_4139:
[----:B------:R-:W-:Y:S05]  /*44b00*/  BSYNC B0 ;  /* 0x0000000000007941 */ /* 0x000fea0003800000 */
.L_x_4138:
[----:B------:R-:W-:Y:S05]  /*44b10*/  BRA `(.L_x_4140) ;  /* 0xffffffcc00b47947 */ /* 0x000fea000383ffff */
.L_x_4030:
[----:B0-----:R0:W1:Y:S02]  /*44b20*/  SYNCS.PHASECHK.TRANS64.TRYWAIT P0, [R5+URZ], R4 ;  /* 0x00000004050075a7 */ /* 0x001064000800017f */
[----:B-1----:R-:W-:Y:S05]  /*44b30*/  @!P0 NANOSLEEP.SYNCS 0x989680 ;  /* 0x009896800000895d */ /* 0x002fea0003900000 */
[----:B------:R-:W1:Y:S02]  /*44b40*/  @!P0 SYNCS.PHASECHK.TRANS64 P0, [R5+URZ], R4 ;  /* 0x00000004050085a7 */ /* 0x000e64000800007f */
[----:B-1----:R-:W-:Y:S05]  /*44b50*/  @!P0 BRA `(.L_x_4030) ;  /* 0xfffffffc00f08947 */ /* 0x002fea000383ffff */
[----:B------:R-:W-:Y:S05]  /*44b60*/  BRA `(.L_x_4141) ;  /* 0xffffffcc00dc7947 */ /* 0x000fea000383ffff */
.L_x_4031:
[----:B0-----:R0:W1:Y:S02]  /*44b70*/  SYNCS.PHASECHK.TRANS64.TRYWAIT P0, [R7+URZ], R2 ;  /* 0x00000002070075a7 */ /* 0x001064000800017f */
[----:B-1----:R-:W-:Y:S05]  /*44b80*/  @!P0 NANOSLEEP.SYNCS 0x989680 ;  /* 0x009896800000895d */ /* 0x002fea0003900000 */
[----:B------:R-:W1:Y:S02]  /*44b90*/  @!P0 SYNCS.PHASECHK.TRANS64 P0, [R7+URZ], R2 ;  /* 0x00000002070085a7 */ /* 0x000e64000800007f */
[----:B-1----:R-:W-:Y:S05]  /*44ba0*/  @!P0 BRA `(.L_x_4031) ;  /* 0xfffffffc00f08947 */ /* 0x002fea000383ffff */
[----:B------:R-:W-:Y:S05]  /*44bb0*/  BRA `(.L_x_4142) ;  /* 0xffffffcc00dc7947 */ /* 0x000fea000383ffff */
.L_x_4032:
[----:B-1----:R1:W2:Y:S02]  /*44bc0*/  SYNCS.PHASECHK.TRANS64.TRYWAIT P0, [R5+URZ], R4 ;  /* 0x00000004050075a7 */ /* 0x0022a4000800017f */
[----:B--2---:R-:W-:Y:S05]  /*44bd0*/  @!P0 NANOSLEEP.SYNCS 0x989680 ;  /* 0x009896800000895d */ /* 0x004fea0003900000 */
[----:B------:R-:W2:Y:S02]  /*44be0*/  @!P0 SYNCS.PHASECHK.TRANS64 P0, [R5+URZ], R4 ;  /* 0x00000004050085a7 */ /* 0x000ea4000800007f */
[----:B--2---:R-:W-:Y:S05]  /*44bf0*/  @!P0 BRA `(.L_x_4032) ;  /* 0xfffffffc00f08947 */ /* 0x004fea000383ffff */
[----:B------:R-:W-:Y:S05]  /*44c00*/  BRA `(.L_x_4143) ;  /* 0xffffffcc00d07947 */ /* 0x000fea000383ffff */
        .type           $_ZN7cutlass13device_kernelIN5flash11enable_sm90INS1_16FlashAttnFwdSm90INS1_25CollectiveMainloopFwdSm90ILi2EN4cute5tupleIJNS5_1CILi1EEES8_S8_EEENS6_IJNS7_ILi64EEESA_SA_EEELi512ENS_6half_tEfNS_4arch4Sm90ELb0ELb1ELb1ELb1ELb0ELb1ELb1ELb0ELb0ELb1ELb1ELb0EEENS1_21CollectiveEpilogueFwdINS6_IJSA_NS7_ILi512EEESA_EEES9_SC_SE_Li256ELb1ELb1ELb1ELb0EEENS1_36VarlenDynamicPersistentTileSchedulerILi64ELi64ELi256ELi128ELb1ELb1ELb1ELb1ELb0ELb1EEEEEEEEEvNT_6ParamsE$_ZZN5flash25CollectiveMainloopFwdSm90ILi2EN4cute5tupleIJNS1_1CILi1EEES4_S4_EEENS2_IJNS3_ILi64EEES6_S6_EEELi512EN7cutlass6half_tEfNS8_4arch4Sm90ELb0ELb1ELb1ELb1ELb0ELb1ELb1ELb0ELb0ELb1ELb1ELb0EE3mmaINS_16FlashAttnFwdSm90ISC_NS_21CollectiveEpilogueFwdINS2_IJS6_NS3_ILi512EEES6_EEES5_S9_SB_Li256ELb1ELb1ELb1ELb0EEENS_36VarlenDynamicPersistentTileSchedulerILi64ELi64ELi256ELi128ELb1ELb1ELb1ELb1ELb0ELb1EEEE13SharedStorageENS1_6TensorINS1_11ArrayEngineIfLm128EEENS1_6LayoutINS2_IJNS2_IJNS3_ILi2EEESR_NS3_ILi32EEEEEES4_S4_EEENS2_IJNS2_IJS4_SR_NS3_ILi4EEEEEENS3_ILi0EEESX_EEEEEEENS_7SoftmaxILi2ELi0EEEEEbRKNSC_6ParamsENS8_25PipelineTmaAsyncNoClusterILi2ENS8_16PipelineTmaAsyncILi2EEEEES19_RNS8_13PipelineStateILj2EEERT0_RT1_iRiRKNS_16SeqlenInfoQKNewKILb1ELb1EEENS2_IJiiiiEEERT_ENKUliT_T0_T1_E_clIZSD_ISM_S10_S12_EbS15_S19_S19_S1C_S1E_S1G_iS1H_S1L_S1M_S1O_EUlRS1P_iE0_NS3_ILb1EEES1W_EEDaiS1P_S1Q_S1R_,@function
        .size           $_ZN7cutlass13device_kernelIN5flash11enable_sm90INS1_16FlashAttnFwdSm90INS1_25CollectiveMainloopFwdSm90ILi2EN4cute5tupleIJNS5_1CILi1EEES8_S8_EEENS6_IJNS7_ILi64EEESA_SA_EEELi512ENS_6half_tEfNS_4arch4Sm90ELb0ELb1ELb1ELb1ELb0ELb1ELb1ELb0ELb0ELb1ELb1ELb0EEENS1_21CollectiveEpilogueFwdINS6_IJSA_NS7_ILi512EEESA_EEES9_SC_SE_Li256ELb1ELb1ELb1ELb0EEENS1_36VarlenDynamicPersistentTileSchedulerILi64ELi64ELi256ELi128ELb1ELb1ELb1ELb1ELb0ELb1EEEEEEEEEvNT_6ParamsE$_ZZN5flash25CollectiveMainloopFwdSm90ILi2EN4cute5tupleIJNS1_1CILi1EEES4_S4_EEENS2_IJNS3_ILi64EEES6_S6_EEELi512EN7cutlass6half_tEfNS8_4arch4Sm90ELb0ELb1ELb1ELb1ELb0ELb1ELb1ELb0ELb0ELb1ELb1ELb0EE3mmaINS_16FlashAttnFwdSm90ISC_NS_21CollectiveEpilogueFwdINS2_IJS6_NS3_ILi512EEES6_EEES5_S9_SB_Li256ELb1ELb1ELb1ELb0EEENS_36VarlenDynamicPersistentTileSchedulerILi64ELi64ELi256ELi128ELb1ELb1ELb1ELb1ELb0ELb1EEEE13SharedStorageENS1_6TensorINS1_11ArrayEngineIfLm128EEENS1_6LayoutINS2_IJNS2_IJNS3_ILi2EEESR_NS3_ILi32EEEEEES4_S4_EEENS2_IJNS2_IJS4_SR_NS3_ILi4EEEEEENS3_ILi0EEESX_EEEEEEENS_7SoftmaxILi2ELi0EEEEEbRKNSC_6ParamsENS8_25PipelineTmaAsyncNoClusterILi2ENS8_16PipelineTmaAsyncILi2EEEEES19_RNS8_13PipelineStateILj2EEERT0_RT1_iRiRKNS_16SeqlenInfoQKNewKILb1ELb1EEENS2_IJiiiiEEERT_ENKUliT_T0_T1_E_clIZSD_ISM_S10_S12_EbS15_S19_S19_S1C_S1E_S1G_iS1H_S1L_S1M_S1O_EUlRS1P_iE0_NS3_ILb1EEES1W_EEDaiS1P_S1Q_S1R_,(.L_x_6051 - $_ZN7cutlass13device_kernelIN5flash11enable_sm90INS1_16FlashAttnFwdSm90INS1_25CollectiveMainloopFwdSm90ILi2EN4cute5tupleIJNS5_1CILi1EEES8_S8_EEENS6_IJNS7_ILi64EEESA_SA_EEELi512ENS_6half_tEfNS_4arch4Sm90ELb0ELb1ELb1ELb1ELb0ELb1ELb1ELb0ELb0ELb1ELb1ELb0EEENS1_21CollectiveEpilogueFwdINS6_IJSA_NS7_ILi512EEESA_EEES9_SC_SE_Li256ELb1ELb1ELb1ELb0EEENS1_36VarlenDynamicPersistentTileSchedulerILi64ELi64ELi256ELi128ELb1ELb1ELb1ELb1ELb0ELb1EEEEEEEEEvNT_6ParamsE$_ZZN5flash25CollectiveMainloopFwdSm90ILi2EN4cute5tupleIJNS1_1CILi1EEES4_S4_EEENS2_IJNS3_ILi64EEES6_S6_EEELi512EN7cutlass6half_tEfNS8_4arch4Sm90ELb0ELb1ELb1ELb1ELb0ELb1ELb1ELb0ELb0ELb1ELb1ELb0EE3mmaINS_16FlashAttnFwdSm90ISC_NS_21CollectiveEpilogueFwdINS2_IJS6_NS3_ILi512EEES6_EEES5_S9_SB_Li256ELb1ELb1ELb1ELb0EEENS_36VarlenDynamicPersistentTileSchedulerILi64ELi64ELi256ELi128ELb1ELb1ELb1ELb1ELb0ELb1EEEE13SharedStorageENS1_6TensorINS1_11ArrayEngineIfLm128EEENS1_6LayoutINS2_IJNS2_IJNS3_ILi2EEESR_NS3_ILi32EEEEEES4_S4_EEENS2_IJNS2_IJS4_SR_NS3_ILi4EEEEEENS3_ILi0EEESX_EEEEEEENS_7SoftmaxILi2ELi0EEEEEbRKNSC_6ParamsENS8_25PipelineTmaAsyncNoClusterILi2ENS8_16PipelineTmaAsyncILi2EEEEES19_RNS8_13PipelineStateILj2EEERT0_RT1_iRiRKNS_16SeqlenInfoQKNewKILb1ELb1EEENS2_IJiiiiEEERT_ENKUliT_T0_T1_E_clIZSD_ISM_S10_S12_EbS15_S19_S19_S1C_S1E_S1G_iS1H_S1L_S1M_S1O_EUlRS1P_iE0_NS3_ILb1EEES1W_EEDaiS1P_S1Q_S1R_)
$_ZN7cutlass13device_kernelIN5flash11enable_sm90INS1_16FlashAttnFwdSm90INS1_25CollectiveMainloopFwdSm90ILi2EN4cute5tupleIJNS5_1CILi1EEES8_S8_EEENS6_IJNS7_ILi64EEESA_SA_EEELi512ENS_6half_tEfNS_4arch4Sm90ELb0ELb1ELb1ELb1ELb0ELb1ELb1ELb0ELb0ELb1ELb1ELb0EEENS1_21CollectiveEpilogueFwdINS6_IJSA_NS7_ILi512EEESA_EEES9_SC_SE_Li256ELb1ELb1ELb1ELb0EEENS1_36VarlenDynamicPersistentTileSchedulerILi64ELi64ELi256ELi128ELb1ELb1ELb1ELb1ELb0ELb1EEEEEEEEEvNT_6ParamsE$_ZZN5flash25CollectiveMainloopFwdSm90ILi2EN4cute5tupleIJNS1_1CILi1EEES4_S4_EEENS2_IJNS3_ILi64EEES6_S6_EEELi512EN7cutlass6half_tEfNS8_4arch4Sm90ELb0ELb1ELb1ELb1ELb0ELb1ELb1ELb0ELb0ELb1ELb1ELb0EE3mmaINS_16FlashAttnFwdSm90ISC_NS_21CollectiveEpilogueFwdINS2_IJS6_NS3_ILi512EEES6_EEES5_S9_SB_Li256ELb1ELb1ELb1ELb0EEENS_36VarlenDynamicPersistentTileSchedulerILi64ELi64ELi256ELi128ELb1ELb1ELb1ELb1ELb0ELb1EEEE13SharedStorageENS1_6TensorINS1_11ArrayEngineIfLm128EEENS1_6LayoutINS2_IJNS2_IJNS3_ILi2EEESR_NS3_ILi32EEEEEES4_S4_EEENS2_IJNS2_IJS4_SR_NS3_ILi4EEEEEENS3_ILi0EEESX_EEEEEEENS_7SoftmaxILi2ELi0EEEEEbRKNSC_6ParamsENS8_25PipelineTmaAsyncNoClusterILi2ENS8_16PipelineTmaAsyncILi2EEEEES19_RNS8_13PipelineStateILj2EEERT0_RT1_iRiRKNS_16SeqlenInfoQKNewKILb1ELb1EEENS2_IJiiiiEEERT_ENKUliT_T0_T1_E_clIZSD_ISM_S10_S12_EbS15_S19_S19_S1C_S1E_S1G_iS1H_S1L_S1M_S1O_EUlRS1P_iE0_NS3_ILb1EEES1W_EEDaiS1P_S1Q_S1R_:
        /* <DEDUP_REMOVED lines=22> */
.L_x_4145:
[----:B------:R-:W-:Y:S05]  /*44d70*/  BSYNC B1 ;  /* 0x0000000000017941 */ /* 0x000fea0003800000 */
.L_x_4144:
        /* <DEDUP_REMOVED lines=17> */
.L_x_4147:
[----:B------:R-:W-:Y:S05]  /*44e90*/  BSYNC B1 ;  /* 0x0000000000017941 */ /* 0x000fea0003800000 */
.L_x_4146:
        /* <DEDUP_REMOVED lines=10> */
.L_x_4149:
[----:B------:R-:W-:Y:S05]  /*44f40*/  BSYNC B1 ;  /* 0x0000000000017941 */ /* 0x000fea0003800000 */
.L_x_4148:
[----:B------:R-:W2:Y:S01]  /*44f50*/  LDL.64 R10, [R0] ;  /* 0x00000000000a7983 */ /* 0x000ea20000100a00 */
[C---:B------:R-:W-:Y:S02]  /*44f60*/  R2UR UR6, R2.reuse ;  /* 0x00000000020672ca */ /* 0x040fe400000e0000 */
[C---:B------:R-:W-:Y:S01]  /*44f70*/  R2UR UR7, R3.reuse ;  /* 0x00000000030772ca */ /* 0x040fe200000e0000 */
[----:B------:R-:W3:Y:S01]  /*44f80*/  LDL.64 R6, [R0+0x28] ;  /* 0x0000280000067983 */ /* 0x000ee20000100a00 */
[C---:B------:R-:W-:Y:S02]  /*44f90*/  R2UR UR4, R2.reuse ;  /* 0x00000000020472ca */ /* 0x040fe400000e0000 */
[----:B------:R-:W-:Y:S01]  /*44fa0*/  R2UR UR5, R3 ;  /* 0x00000000030572ca */ /* 0x000fe200000e0000 */
[----:B0----5:R-:W4:Y:S08]  /*44fb0*/  LDL.64 R12, [R0+0x20] ;  /* 0x00002000000c7983 */ /* 0x021f300000100a00 */
[----:B--2---:R-:W2:Y:S04]  /*44fc0*/  LD.E R5, desc[UR6][R10.64] ;  /* 0x000000060a057980 */ /* 0x004ea8000c101900 */
[----:B---3--:R-:W2:Y:S04]  /*44fd0*/  LD.E.64 R6, desc[UR4][R6.64] ;  /* 0x0000000406067980 */ /* 0x008ea8000c101b00 */
[----:B------:R-:W3:Y:S01]  /*44fe0*/  LDL.64 R10, [R0+0x8] ;  /* 0x00000800000a7983 */ /* 0x000ee20000100a00 */
[----:B------:R-:W-:Y:S05]  /*44ff0*/  WARPSYNC.ALL ;  /* 0x0000000000007948 */ /* 0x000fea0003800000 */
[----:B------:R-:W-:-:S02]  /*45000*/  R2UR UR4, R2 ;  /* 0x00000000020472ca */ /* 0x000fc400000e0000 */
[C---:B------:R-:W-:Y:S02]  /*45010*/  R2UR UR5, R3.reuse ;  /* 0x00000000030572ca */ /* 0x040fe400000e0000 */
[----:B------:R-:W-:Y:S02]  /*45020*/  R2UR UR6, R2 ;  /* 0x00000000020672ca */ /* 0x000fe400000e0000 */
[----:B------:R-:W-:-:S09]  /*45030*/  R2UR UR7, R3 ;  /* 0x00000000030772ca */ /* 0x000fd200000e0000 */
[----:B---3--:R0:W-:Y:S04]  /*45040*/  ST.E desc[UR4][R10.64], RZ ;  /* 0x000000ff0a007985 */ /* 0x0081e8000c101904 */
[----:B----4-:R-:W3:Y:S01]  /*45050*/  LD.E.64 R14, desc[UR6][R12.64] ;  /* 0x000000060c0e7980 */ /* 0x010ee2000c101b00 */
[----:B--2---:R-:W-:Y:S01]  /*45060*/  IMAD R6, R5, 0x200, R6 ;  /* 0x0000020005067824 */ /* 0x004fe200078e0206 */
[----:B------:R-:W-:Y:S01]  /*45070*/  R2UR UR7, R7 ;  /* 0x00000000070772ca */ /* 0x000fe200000e0000 */
[----:B------:R-:W-:Y:S01]  /*45080*/  WARPGROUP.ARRIVE ;  /* 0x00000000000079c5 */ /* 0x000fe20000000000 */
[----:B------:R-:W-:Y:S01]  /*45090*/  R2UR UR8, R2 ;  /* 0x00000000020872ca */ /* 0x000fe200000e0000 */
[----:B------:R-:W-:Y:S01]  /*450a0*/  IMAD.MOV.U32 R5, RZ, RZ, 0x1 ;  /* 0x00000001ff057424 */ /* 0x000fe200078e00ff */
[----:B------:R-:W-:-:S02]  /*450b0*/  R2UR UR6, R6 ;  /* 0x00000000060672ca */ /* 0x000fc400000e0000 */
        /* <DEDUP_REMOVED lines=55> */
[----:B------:R-:W-:-:S13]  /*45430*/  R2UR UR5, R3 ;  /* 0x00000000030572ca */ /* 0x000fda00000e0000 */
[----:B--2---:R-:W2:Y:S04]  /*45440*/  LD.E R12, desc[UR4][R6.64] ;  /* 0x00000004060c7980 */ /* 0x004ea8000c101900 */
[----:B------:R-:W3:Y:S01]  /*45450*/  LDL.64 R6, [R0+0x30] ;  /* 0x0000300000067983 */ /* 0x000ee20000100a00 */
[----:B------:R-:W-:Y:S01]  /*45460*/  BSSY B1, `(.L_x_4151) ;  /* 0x0000008000017945 */ /* 0x000fe20003800000 */
[----:B--2---:R-:W-:-:S04]  /*45470*/  LEA.HI R13, R12, R12, RZ, 0x1 ;  /* 0x0000000c0c0d7211 */ /* 0x004fc800078f08ff */
[----:B------:R-:W-:-:S05]  /*45480*/  LOP3.LUT R13, R13, 0xfffffffe, RZ, 0xc0, !PT ;  /* 0xfffffffe0d0d7812 */ /* 0x000fca00078ec0ff */
[----:B------:R-:W-:Y:S01]  /*45490*/  IMAD.IADD R13, R12, 0x1, -R13 ;  /* 0x000000010c0d7824 */ /* 0x000fe200078e0a0d */
[----:B---3--:R-:W-:-:S04]  /*454a0*/  MOV R12, R6 ;  /* 0x00000006000c7202 */ /* 0x008fc80000000f00 */
[----:B------:R-:W-:-:S04]  /*454b0*/  SHF.L.U32 R13, R13, 0x1f, RZ ;  /* 0x0000001f0d0d7819 */ /* 0x000fc800000006ff */
[----:B------:R-:W1:Y:S02]  /*454c0*/  SYNCS.PHASECHK.TRANS64.TRYWAIT P0, [R12+URZ+0x38810], R13 ;  /* 0x0388100d0c0075a7 */ /* 0x000e64000800017f */
[----:B01----:R-:W-:Y:S05]  /*454d0*/  @!P0 BRA `(.L_x_4152) ;  /* 0x000000ec00708947 */ /* 0x003fea0003800000 */
.L_x_4175:
[----:B------:R-:W-:Y:S05]  /*454e0*/  BSYNC B1 ;  /* 0x0000000000017941 */ /* 0x000fea0003800000 */
.L_x_4151:
[----:B------:R-:W0:Y:S01]  /*454f0*/  LDL.64 R6, [R0+0x40] ;  /* 0x0000400000067983 */ /* 0x000e220000100a00 */
[----:B------:R-:W-:Y:S02]  /*45500*/  R2UR UR4, R2 ;  /* 0x00000000020472ca */ /* 0x000fe400000e0000 */
[----:B------:R-:W-:Y:S01]  /*45510*/  R2UR UR5, R3 ;  /* 0x00000000030572ca */ /* 0x000fe200000e0000 */
[----:B------:R-:W2:-:S12]  /*45520*/  LDL.64 R10, [R0] ;  /* 0x00000000000a7983 */ /* 0x000e980000100a00 */
[----:B0-----:R-:W3:Y:S01]  /*45530*/  LD.E R12, desc[UR4][R6.64+0x1c] ;  /* 0x00001c04060c7980 */ /* 0x001ee2000c101900 */
[----:B------:R-:W-:Y:S02]  /*45540*/  R2UR UR6, R2 ;  /* 0x00000000020672ca */ /* 0x000fe400000e0000 */
[----:B------:R-:W-:Y:S01]  /*45550*/  R2UR UR7, R3 ;  /* 0x00000000030772ca */ /* 0x000fe200000e0000 */
[----:B--2---:R0:W5:Y:S01]  /*45560*/  LD.E R14, desc[UR4][R10.64] ;  /* 0x000000040a0e7980 */ /* 0x004162000c101900 */
[----:B------:R-:W-:Y:S11]  /*45570*/  BSSY B1, `(.L_x_4153) ;  /* 0x0000006000017945 */ /* 0x000ff60003800000 */
[----:B------:R0:W5:Y:S01]  /*45580*/  LD.E R15, desc[UR6][R10.64+0x4] ;  /* 0x000004060a0f7980 */ /* 0x000162000c101900 */
[----:B---3--:R-:W-:-:S04]  /*45590*/  LOP3.LUT R12, R12, 0x1, RZ, 0xfc, !PT ;  /* 0x000000010c0c7812 */ /* 0x008fc800078efcff */
[----:B------:R-:W-:-:S13]  /*455a0*/  ISETP.NE.AND P0, PT, R12, 0x3, PT ;  /* 0x000000030c00780c */ /* 0x000fda0003f05270 */
[----:B0-----:R-:W-:Y:S05]  /*455b0*/  @!P0 BRA `(.L_x_4154) ;  /* 0x0000000000048947 */ /* 0x001fea0003800000 */
[----:B------:R-:W-:Y:S01]  /*455c0*/  BPT.TRAP 0x1 ;  /* 0x000000040000795c */ /* 0x000fe20000300000 */
.L_x_4154:
[----:B------:R-:W-:Y:S05]  /*455d0*/  BSYNC B1 ;  /* 0x0000000000017941 */ /* 0x000fea0003800000 */
.L_x_4153:
        /* <DEDUP_REMOVED lines=17> */
.L_x_4156:
[----:B------:R-:W-:Y:S05]  /*456f0*/  BSYNC B1 ;  /* 0x0000000000017941 */ /* 0x000fea0003800000 */
.L_x_4155:
        /* <DEDUP_REMOVED lines=10> */
.L_x_4158:
[----:B------:R-:W-:Y:S05]  /*457a0*/  BSYNC B1 ;  /* 0x0000000000017941 */ /* 0x000fea0003800000 */
.L_x_4157:
        /* <DEDUP_REMOVED lines=303> */
[----:B------:R-:W-:Y:S01]  /*46aa0*/  R2UR UR9, R3 ;  /* 0x00000000030972ca */ /* 0x000fe200000e0000 */
        /* <DEDUP_REMOVED lines=275> */
[----:B--2---:R-:W2:Y:S01]  /*47be0*/  LD.E.64 R6, desc[UR4][R6.64] ;  /* 0x0000000406067980 */ /* 0x004ea2000c101b00 */
[----:B------:R-:W-:Y:S02]  /*47bf0*/  R2UR UR4, R2 ;  /* 0x00000000020472ca */ /* 0x000fe400000e0000 */
[----:B------:R-:W-:-:S13]  /*47c00*/  R2UR UR5, R3 ;  /* 0x00000000030572ca */ /* 0x000fda00000e0000 */
[----:B------:R-:W3:Y:S01]  /*47c10*/  LD.E R5, desc[UR4][R8.64+0x24] ;  /* 0x0000240408057980 */ /* 0x000ee2000c101900 */
        /* <DEDUP_REMOVED lines=11> */
[----:B------:R-:W4:Y:S04]  /*47cd0*/  LD.E R18, desc[UR10][R8.64+0xc] ;  /* 0x00000c0a08127980 */ /* 0x000f28000c101900 */
[----:B------:R-:W4:Y:S06]  /*47ce0*/  LD.E R19, desc[UR8][R8.64+0x10] ;  /* 0x0000100808137980 */ /* 0x000f2c000c101900 */
[----:B------:R-:W4:Y:S04]  /*47cf0*/  LD.E R20, desc[UR12][R8.64+0x14] ;  /* 0x0000140c08147980 */ /* 0x000f28000c101900 */
[----:B--2---:R-:W2:Y:S01]  /*47d00*/  LD.E R15, desc[UR4][R6.64] ;  /* 0x00000004060f7980 */ /* 0x004ea2000c101900 */
[----:B------:R-:W-:-:S02]  /*47d10*/  R2UR UR4, R2 ;  /* 0x00000000020472ca */ /* 0x000fc400000e0000 */
[----:B------:R-:W-:-:S13]  /*47d20*/  R2UR UR5, R3 ;  /* 0x00000000030572ca */ /* 0x000fda00000e0000 */
[----:B------:R-:W2:Y:S01]  /*47d30*/  LD.E R60, desc[UR4][R8.64] ;  /* 0x00000004083c7980 */ /* 0x000ea2000c101900 */
[----:B------:R-:W-:Y:S02]  /*47d40*/  R2UR UR4, R2 ;  /* 0x00000000020472ca */ /* 0x000fe400000e0000 */
[----:B------:R-:W-:Y:S02]  /*47d50*/  R2UR UR5, R3 ;  /* 0x00000000030572ca */ /* 0x000fe400000e0000 */
[----:B---3--:R-:W-:-:S11]  /*47d60*/  ISETP.NE.AND P1, PT, R5, 0x1, PT ;  /* 0x000000010500780c */ /* 0x008fd60003f25270 */
[----:B------:R1:W3:Y:S02]  /*47d70*/  LD.E R56, desc[UR4][R56.64] ;  /* 0x0000000438387980 */ /* 0x0002e4000c101900 */
[C---:B------:R-:W-:Y:S02]  /*47d80*/  @P1 R2UR UR4, R2.reuse ;  /* 0x00000000020412ca */ /* 0x040fe400000e0000 */
[C---:B------:R-:W-:Y:S02]  /*47d90*/  @P1 R2UR UR5, R3.reuse ;  /* 0x00000000030512ca */ /* 0x040fe400000e0000 */
[----:B------:R-:W-:Y:S02]  /*47da0*/  @P1 R2UR UR6, R2 ;  /* 0x00000000020612ca */ /* 0x000fe400000e0000 */
[----:B------:R-:W-:-:S09]  /*47db0*/  @P1 R2UR UR7, R3 ;  /* 0x00000000030712ca */ /* 0x000fd200000e0000 */
[----:B------:R-:W3:Y:S04]  /*47dc0*/  @P1 LD.E R59, desc[UR4][R8.64+0x28] ;  /* 0x00002804083b1980 */ /* 0x000ee8000c101900 */
[----:B------:R-:W3:Y:S01]  /*47dd0*/  @P1 LD.E R58, desc[UR6][R8.64+0x2c] ;  /* 0x00002c06083a1980 */ /* 0x000ee2000c101900 */
[C---:B------:R-:W-:Y:S02]  /*47de0*/  R2UR UR4, R2.reuse ;  /* 0x00000000020472ca */ /* 0x040fe400000e0000 */
[C---:B------:R-:W-:Y:S02]  /*47df0*/  R2UR UR5, R3.reuse ;  /* 0x00000000030572ca */ /* 0x040fe400000e0000 */
[----:B------:R-:W-:Y:S02]  /*47e00*/  R2UR UR6, R2 ;  /* 0x00000000020672ca */ /* 0x000fe400000e0000 */
[----:B------:R-:W-:-:S09]  /*47e10*/  R2UR UR7, R3 ;  /* 0x00000000030772ca */ /* 0x000fd200000e0000 */
[----:B------:R-:W3:Y:S04]  /*47e20*/  LD.E R6, desc[UR4][R8.64+0x8] ;  /* 0x0000080408067980 */ /* 0x000ee8000c101900 */
[----:B------:R-:W3:Y:S01]  /*47e30*/  LD.E R7, desc[UR6][R8.64+0x4] ;  /* 0x0000040608077980 */ /* 0x000ee2000c101900 */
[----:B----4-:R-:W-:Y:S01]  /*47e40*/  ISETP.GE.AND P2, PT, R10, 0x1, PT ;  /* 0x000000010a00780c */ /* 0x010fe20003f46270 */
[----:B------:R-:W-:Y:S01]  /*47e50*/  BSSY B1, `(.L_x_4160) ;  /* 0x000008b000017945 */ /* 0x000fe20003800000 */
        /* <DEDUP_REMOVED lines=12> */
[----:B------:R-:W-:Y:S01]  /*47f20*/  SHF.R.S32.HI R43, RZ, 0x1f, R60 ;  /* 0x0000001fff2b7819 */ /* 0x000fe2000001143c */
[----:B------:R-:W-:-:S03]  /*47f30*/  FMUL.FTZ R39, R41, R15 ;  /* 0x0000000f29277220 */ /* 0x000fc60000410000 */
[-C--:B------:R-:W-:Y:S01]  /*47f40*/  LEA.HI R36, R43, R60.reuse, RZ, 0x7 ;  /* 0x0000003c2b247211 */ /* 0x080fe200078f38ff */
[-C--:B------:R-:W-:Y:S01]  /*47f50*/  FMUL.FTZ R41, R45, R15.reuse ;  /* 0x0000000f2d297220 */ /* 0x080fe20000410000 */
[-C--:B0-----:R-:W-:Y:S02]  /*47f60*/  FMUL.FTZ R12, R27, R15.reuse ;  /* 0x0000000f1b0c7220 */ /* 0x081fe40000410000 */
[----:B------:R-:W-:Y:S01]  /*47f70*/  LOP3.LUT R45, R36, 0xffffff80, RZ, 0xc0, !PT ;  /* 0xffffff80242d7812 */ /* 0x000fe200078ec0ff */
[-C--:B------:R-:W-:Y:S01]  /*47f80*/  FMUL.FTZ R27, R38, R15.reuse ;  /* 0x0000000f261b7220 */ /* 0x080fe20000410000 */
[-C--:B------:R-:W-:Y:S01]  /*47f90*/  FMUL.FTZ R38, R40, R15.reuse ;  /* 0x0000000f28267220 */ /* 0x080fe20000410000 */
[-C--:B------:R-:W-:Y:S02]  /*47fa0*/  FMUL.FTZ R40, R44, R15.reuse ;  /* 0x0000000f2c287220 */ /* 0x080fe40000410000 */
[----:B------:R-:W-:Y:S02]  /*47fb0*/  IMAD.IADD R44, R60, 0x1, -R45 ;  /* 0x000000013c2c7824 */ /* 0x000fe400078e0a2d */
[-C--:B------:R-:W-:Y:S01]  /*47fc0*/  FMUL.FTZ R36, R47, R15.reuse ;  /* 0x0000000f2f247220 */ /* 0x080fe20000410000 */
[----:B------:R-:W-:Y:S01]  /*47fd0*/  FMUL.FTZ R21, R34, R15 ;  /* 0x0000000f22157220 */ /* 0x000fe20000410000 */
[----:B------:R-:W-:-:S02]  /*47fe0*/  LEA.HI R43, R43, R60, RZ, 0x2 ;  /* 0x0000003c2b2b7211 */ /* 0x000fc400078f10ff */
[----:B------:R-:W-:Y:S01]  /*47ff0*/  SHF.R.S32.HI R47, RZ, 0x1f, R44 ;  /* 0x0000001fff2f7819 */ /* 0x000fe2000001142c */
[-C--:B------:R-:W-:Y:S01]  /*48000*/  FMUL.FTZ R34, R46, R15.reuse ;  /* 0x0000000f2e227220 */ /* 0x080fe20000410000 */
[----:B-1----:R-:W-:Y:S02]  /*48010*/  LOP3.LUT R57, R43, 0xfffffffc, RZ, 0xc0, !PT ;  /* 0xfffffffc2b397812 */ /* 0x002fe400078ec0ff */
[-C--:B------:R-:W-:Y:S01]  /*48020*/  LEA.HI R46, R47, R44.reuse, RZ, 0x2 ;  /* 0x0000002c2f2e7211 */ /* 0x080fe200078f10ff */
[-C--:B------:R-:W-:Y:S01]  /*48030*/  FMUL.FTZ R45, R48, R15.reuse ;  /* 0x0000000f302d7220 */ /* 0x080fe20000410000 */
[-C--:B------:R-:W-:Y:S01]  /*48040*/  FMUL.FTZ R14, R31, R15.reuse ;  /* 0x0000000f1f0e7220 */ /* 0x080fe20000410000 */
[-C--:B------:R-:W-:Y:S01]  /*48050*/  FMUL.FTZ R31, R42, R15.reuse ;  /* 0x0000000f2a1f7220 */ /* 0x080fe20000410000 */
[--C-:B------:R-:W-:Y:S02]  /*48060*/  SHF.R.S32.HI R43, RZ, 0x2, R46.reuse ;  /* 0x00000002ff2b7819 */ /* 0x100fe4000001142e */
[----:B------:R-:W-:Y:S01]  /*48070*/  SHF.R.S32.HI R48, RZ, 0x1f, R46 ;  /* 0x0000001fff307819 */ /* 0x000fe2000001142e */
[----:B------:R-:W-:Y:S01]  /*48080*/  IMAD.IADD R57, R60, 0x1, -R57 ;  /* 0x000000013c397824 */ /* 0x000fe200078e0a39 */
[----:B------:R-:W-:Y:S01]  /*48090*/  LEA.HI R42, R47, R44, RZ, 0x5 ;  /* 0x0000002c2f2a7211 */ /* 0x000fe200078f28ff */
[----:B------:R-:W-:Y:S01]  /*480a0*/  FMUL.FTZ R47, R49, R15 ;  /* 0x0000000f312f7220 */ /* 0x000fe20000410000 */
[----:B------:R-:W-:-:S02]  /*480b0*/  LEA.HI R48, R48, R43, RZ, 0x3 ;  /* 0x0000002b30307211 */ /* 0x000fc400078f18ff */
[----:B------:R-:W-:Y:S02]  /*480c0*/  SHF.R.S32.HI R49, RZ, 0x5, R42 ;  /* 0x00000005ff317819 */ /* 0x000fe4000001142a */
[----:B------:R-:W-:Y:S02]  /*480d0*/  LEA.HI R42, R57, R57, RZ, 0x1 ;  /* 0x00000039392a7211 */ /* 0x000fe400078f08ff */
[----:B------:R-:W-:Y:S01]  /*480e0*/  LOP3.LUT R48, R48, 0xfffffff8, RZ, 0xc0, !PT ;  /* 0xfffffff830307812 */ /* 0x000fe200078ec0ff */
[----:B---3--:R-:W-:Y:S01]  /*480f0*/  IMAD R49, R56, 0x4, R49 ;  /* 0x0000000438317824 */ /* 0x008fe200078e0231 */
[----:B------:R-:W-:-:S03]  /*48100*/  LOP3.LUT R56, R42, 0x1ffffffe, RZ, 0xc0, !PT ;  /* 0x1ffffffe2a387812 */ /* 0x000fc600078ec0ff */
[----:B------:R-:W-:Y:S02]  /*48110*/  IMAD.IADD R48, R43, 0x1, -R48 ;  /* 0x000000012b307824 */ /* 0x000fe400078e0a30 */
[----:B------:R-:W-:Y:S02]  /*48120*/  IMAD.IADD R56, R57, 0x1, -R56 ;  /* 0x0000000139387824 */ /* 0x000fe400078e0a38 */
[----:B------:R-:W-:-:S04]  /*48130*/  IMAD.U32 R49, R49, 0x10, R48 ;  /* 0x0000001031317824 */ /* 0x000fc800078e0030 */
[----:B------:R-:W-:-:S04]  /*48140*/  IMAD R56, R56, 0x8, R49 ;  /* 0x0000000838387824 */ /* 0x000fc800078e0231 */
[----:B------:R-:W-:-:S05]  /*48150*/  @P1 IMAD.HI.U32 R59, R56, R59, RZ ;  /* 0x0000003b383b1227 */ /* 0x000fca00078e00ff */
        /* <DEDUP_REMOVED lines=17> */
[----:B------:R-:W2:Y:S01]  /*48270*/  MUFU.TANH R24, R24 ;  /* 0x0000001800187308 */ /* 0x000ea20000002400 */
[----:B------:R-:W-:-:S07]  /*48280*/  LOP3.LUT R15, RZ, R18, RZ, 0x33, !PT ;  /* 0x00000012ff0f7212 */ /* 0x000fce00078e33ff */
        /* <DEDUP_REMOVED lines=32> */
[----:B------:R-:W-:Y:S01]  /*48490*/  IMAD.IADD R48, R48, 0x1, R15 ;  /* 0x0000000130307824 */ /* 0x000fe200078e020f */
[----:B0-----:R-:W-:Y:S01]  /*484a0*/  VIADDMNMX R51, R59, R55, R50, PT ;  /* 0x000000373b337246 */ /* 0x001fe20003800132 */
[----:B------:R-:W-:-:S02]  /*484b0*/  IMAD.IADD R54, R20, 0x1, -R57 ;  /* 0x0000000114367824 */ /* 0x000fc400078e0a39 */
[----:B------:R-:W-:Y:S01]  /*484c0*/  IMAD.IADD R4, R48, 0x1, R59 ;  /* 0x0000000130047824 */ /* 0x000fe200078e023b */
[----:B--234-:R-:W-:Y:S06]  /*484d0*/  @!P2 BRA `(.L_x_4161) ;  /* 0x000000000088a947 */ /* 0x01cfec0003800000 */
        /* <DEDUP_REMOVED lines=16> */
.L_x_4165:
[----:B------:R-:W-:Y:S05]  /*485e0*/  BSYNC B3 ;  /* 0x0000000000037941 */ /* 0x000fea0003800000 */
.L_x_4164:
[----:B------:R-:W-:Y:S01]  /*485f0*/  LOP3.LUT R15, RZ, R15, RZ, 0x33, !PT ;  /* 0x0000000fff0f7212 */ /* 0x000fe200078e33ff */
[----:B------:R-:W-:Y:S06]  /*48600*/  BRA `(.L_x_4166) ;  /* 0x0000000000287947 */ /* 0x000fec0003800000 */
.L_x_4163:
        /* <DEDUP_REMOVED lines=10> */
.L_x_4166:
[----:B------:R-:W-:Y:S05]  /*486b0*/  BSYNC B2 ;  /* 0x0000000000027941 */ /* 0x000fea0003800000 */
.L_x_4162:
[----:B------:R-:W-:-:S04]  /*486c0*/  IMAD R18, R10, R15, -R57 ;  /* 0x0000000f0a127224 */ /* 0x000fc800078e0a39 */
[----:B------:R-:W-:-:S05]  /*486d0*/  IMAD R15, R49, -0x2, R18 ;  /* 0xfffffffe310f7824 */ /* 0x000fca00078e0212 */
[----:B------:R-:W-:Y:S02]  /*486e0*/  VIMNMX R4, R4, R15, !PT ;  /* 0x0000000f04047248 */ /* 0x000fe40007fe0100 */
[----:B------:R-:W-:-:S07]  /*486f0*/  VIADDMNMX R51, R15, R10, R51, PT ;  /* 0x0000000a0f337246 */ /* 0x000fce0003800133 */
.L_x_4161:
[----:B------:R-:W-:Y:S05]  /*48700*/  BSYNC B1 ;  /* 0x0000000000017941 */ /* 0x000fea0003800000 */
.L_x_4160:
[C---:B------:R-:W-:Y:S01]  /*48710*/  ISETP.GE.AND P1, PT, R54.reuse, 0x2, PT ;  /* 0x000000023600780c */ /* 0x040fe20003f26270 */
[----:B------:R-:W-:Y:S01]  /*48720*/  BSSY B1, `(.L_x_4167) ;  /* 0x0000072000017945 */ /* 0x000fe20003800000 */
[----:B------:R-:W-:Y:S02]  /*48730*/  ISETP.GE.AND P5, PT, R54, 0xa, PT ;  /* 0x0000000a3600780c */ /* 0x000fe40003fa6270 */
        /* <DEDUP_REMOVED lines=67> */
[----:B-1----:R-:W-:Y:S02]  /*48b70*/  FSEL R45, R11, -INF , !P6 ;  /* 0xff8000000b2d7808 */ /* 0x002fe40007000000 */
[----:B------:R-:W-:-:S04]  /*48b80*/  ISETP.GE.AND P6, PT, R54, 0x3a, PT ;  /* 0x0000003a3600780c */ /* 0x000fc80003fc6270 */
[----:B------:R-:W-:Y:S02]  /*48b90*/  P2R R54, PR, RZ, 0x40 ;  /* 0x00000040ff367803 */ /* 0x000fe40000000000 */
[----:B------:R-:W-:-:S04]  /*48ba0*/  ISETP.GT.AND P6, PT, R4, 0x39, !P6 ;  /* 0x000000390400780c */ /* 0x000fc800077c4270 */
[----:B------:R-:W-:Y:S02]  /*48bb0*/  ISETP.LT.OR P6, PT, R51, 0x3a, P6 ;  /* 0x0000003a3300780c */ /* 0x000fe400037c1670 */
[----:B------:R-:W0:Y:S02]  /*48bc0*/  SHFL.IDX PT, R51, R56, 0x1, 0x1c1f ;  /* 0x003c1f0038337f89 */ /* 0x000e2400000e0000 */
[----:B------:R-:W-:Y:S02]  /*48bd0*/  FSEL R11, R53, -INF , !P6 ;  /* 0xff800000350b7808 */ /* 0x000fe40007000000 */
[----:B------:R-:W-:Y:S02]  /*48be0*/  ISETP.GE.AND P6, PT, R10, 0x1, PT ;  /* 0x000000010a00780c */ /* 0x000fe40003fc6270 */
[----:B0-----:R-:W-:Y:S01]  /*48bf0*/  VIADDMNMX R47, R51, R55, R50, PT ;  /* 0x00000037332f7246 */ /* 0x001fe20003800132 */
        /* <DEDUP_REMOVED lines=18> */
.L_x_4172:
[----:B------:R-:W-:Y:S05]  /*48d20*/  BSYNC B3 ;  /* 0x0000000000037941 */ /* 0x000fea0003800000 */
.L_x_4171:
[----:B------:R-:W-:Y:S01]  /*48d30*/  LOP3.LUT R7, RZ, R7, RZ, 0x33, !PT ;  /* 0x00000007ff077212 */ /* 0x000fe200078e33ff */
[----:B------:R-:W-:Y:S06]  /*48d40*/  BRA `(.L_x_4173) ;  /* 0x0000000000287947 */ /* 0x000fec0003800000 */
.L_x_4170:
        /* <DEDUP_REMOVED lines=10> */
.L_x_4173:
[----:B------:R-:W-:Y:S05]  /*48df0*/  BSYNC B2 ;  /* 0x0000000000027941 */ /* 0x000fea0003800000 */
.L_x_4169:
[----:B------:R-:W-:-:S04]  /*48e00*/  IMAD R4, R10, R7, -R57 ;  /* 0x000000070a047224 */ /* 0x000fc800078e0a39 */
[----:B------:R-:W-:-:S05]  /*48e10*/  IMAD R49, R49, -0x2, R4 ;  /* 0xfffffffe31317824 */ /* 0x000fca00078e0204 */
[----:B------:R-:W-:Y:S02]  /*48e20*/  VIADDMNMX R47, R49, R10, R47, PT ;  /* 0x0000000a312f7246 */ /* 0x000fe4000380012f */
[----:B------:R-:W-:-:S07]  /*48e30*/  VIMNMX R20, R20, R49, !PT ;  /* 0x0000003114147248 */ /* 0x000fce0007fe0100 */
.L_x_4168:
[----:B------:R-:W-:Y:S05]  /*48e40*/  BSYNC B1 ;  /* 0x0000000000017941 */ /* 0x000fea0003800000 */
.L_x_4167:
        /* <DEDUP_REMOVED lines=43> */
[----:B------:R-:W2:Y:S01]  /*49100*/  LDL.64 R4, [R0+0x70] ;  /* 0x0000700000047983 */ /* 0x000ea20000100a00 */
        /* <DEDUP_REMOVED lines=18> */
[C---:B------:R-:W-:Y:S02]  /*49230*/  ISETP.LT.OR P4, PT, R47.reuse, 0x32, P4 ;  /* 0x000000322f00780c */ /* 0x040fe40002781670 */
        /* <DEDUP_REMOVED lines=46> */
[----:B0-----:R-:W2:Y:S04]  /*49520*/  LDL.64 R4, [R0+0x70] ;  /* 0x0000700000047983 */ /* 0x001ea80000100a00 */
[----:B--2---:R-:W2:Y:S04]  /*49530*/  LD.E R10, desc[UR6][R4.64+0x20] ;  /* 0x00002006040a7980 */ /* 0x004ea8000c101900 */
[----:B------:R-:W2:Y:S04]  /*49540*/  LD.E R51, desc[UR4][R4.64] ;  /* 0x0000000404337980 */ /* 0x000ea8000c101900 */
[----:B------:R-:W3:Y:S01]  /*49550*/  LD.E R53, desc[UR4][R4.64+0x4] ;  /* 0x0000040404357980 */ /* 0x000ee2000c101900 */
[C---:B--2---:R-:W-:Y:S01]  /*49560*/  FMUL.FTZ R20, R51.reuse, R10 ;  /* 0x0000000a33147220 */ /* 0x044fe20000410000 */
[----:B------:R-:W-:-:S04]  /*49570*/  FSETP.NEU.FTZ.AND P1, PT, R51, -INF , PT ;  /* 0xff8000003300780b */ /* 0x000fc80003f3d000 */
[----:B------:R-:W-:Y:S02]  /*49580*/  FSEL R9, R20, RZ, P1 ;  /* 0x000000ff14097208 */ /* 0x000fe40000800000 */
[----:B---3--:R-:W-:-:S03]  /*49590*/  FSETP.NEU.FTZ.AND P1, PT, R53, -INF , PT ;  /* 0xff8000003500780b */ /* 0x008fc60003f3d000 */
[-CC-:B------:R-:W-:Y:S01]  /*495a0*/  FFMA.FTZ R182, R15, R10.reuse, -R9.reuse ;  /* 0x0000000a0fb67223 */ /* 0x180fe20000010809 */
[----:B------:R-:W-:Y:S01]  /*495b0*/  FMUL.FTZ R15, R10, R53 ;  /* 0x000000350a0f7220 */ /* 0x000fe20000410000 */
[----:B------:R-:W-:-:S04]  /*495c0*/  FFMA.FTZ R168, R45, R10, -R9 ;  /* 0x0000000a2da87223 */ /* 0x000fc80000010809 */
[----:B------:R-:W-:Y:S01]  /*495d0*/  FSEL R15, R15, RZ, P1 ;  /* 0x000000ff0f0f7208 */ /* 0x000fe20000800000 */
[-CC-:B------:R-:W-:Y:S01]  /*495e0*/  FFMA.FTZ R45, R24, R10.reuse, -R9.reuse ;  /* 0x0000000a182d7223 */ /* 0x180fe20000010809 */
[----:B------:R-:W-:-:S03]  /*495f0*/  FFMA.FTZ R170, R26, R10, -R9 ;  /* 0x0000000a1aaa7223 */ /* 0x000fc60000010809 */
[-CC-:B------:R-:W-:Y:S01]  /*49600*/  FFMA.FTZ R169, R7, R10.reuse, -R15.reuse ;  /* 0x0000000a07a97223 */ /* 0x180fe2000001080f */
[-CC-:B------:R-:W-:Y:S01]  /*49610*/  FFMA.FTZ R12, R12, R10.reuse, -R15.reuse ;  /* 0x0000000a0c0c7223 */ /* 0x180fe2000001080f */
[-C--:B------:R-:W-:Y:S01]  /*49620*/  FFMA.FTZ R171, R13, R10.reuse, -R15 ;  /* 0x0000000a0dab7223 */ /* 0x080fe2000001080f */
[----:B------:R-:W-:Y:S01]  /*49630*/  MUFU.EX2 R168, R168 ;  /* 0x000000a800a87308 */ /* 0x000fe20000000800 */
[-C--:B------:R-:W-:Y:S01]  /*49640*/  FFMA.FTZ R47, R28, R10.reuse, -R9 ;  /* 0x0000000a1c2f7223 */ /* 0x080fe20000010809 */
[----:B------:R-:W-:-:S06]  /*49650*/  FFMA.FTZ R14, R14, R10, -R15 ;  /* 0x0000000a0e0e7223 */ /* 0x000fcc000001080f */
[----:B------:R-:W0:Y:S01]  /*49660*/  MUFU.EX2 R45, R45 ;  /* 0x0000002d002d7308 */ /* 0x000e220000000800 */
[-C--:B------:R-:W-:Y:S01]  /*49670*/  FFMA.FTZ R172, R30, R10.reuse, -R9 ;  /* 0x0000000a1eac7223 */ /* 0x080fe20000010809 */
[----:B------:R-:W-:-:S06]  /*49680*/  FFMA.FTZ R173, R21, R10, -R15 ;  /* 0x0000000a15ad7223 */ /* 0x000fcc000001080f */
[----:B------:R-:W-:Y:S08]  /*49690*/  MUFU.EX2 R169, R169 ;  /* 0x000000a900a97308 */ /* 0x000ff00000000800 */
[----:B------:R-:W1:Y:S01]  /*496a0*/  MUFU.EX2 R12, R12 ;  /* 0x0000000c000c7308 */ /* 0x000e620000000800 */
[----:B------:R-:W-:-:S07]  /*496b0*/  FFMA.FTZ R49, R32, R10, -R9 ;  /* 0x0000000a20317223 */ /* 0x000fce0000010809 */
[----:B------:R-:W2:Y:S08]  /*496c0*/  MUFU.EX2 R170, R170 ;  /* 0x000000aa00aa7308 */ /* 0x000eb00000000800 */
[----:B------:R-:W3:Y:S01]  /*496d0*/  MUFU.EX2 R171, R171 ;  /* 0x000000ab00ab7308 */ /* 0x000ee20000000800 */
[-C--:B------:R-:W-:Y:S01]  /*496e0*/  FFMA.FTZ R25, R25, R10.reuse, -R15 ;  /* 0x0000000a19197223 */ /* 0x080fe2000001080f */
[----:B------:R-:W-:-:S06]  /*496f0*/  FFMA.FTZ R174, R35, R10, -R9 ;  /* 0x0000000a23ae7223 */ /* 0x000fcc0000010809 */
[----:B------:R-:W4:Y:S01]  /*49700*/  MUFU.EX2 R47, R47 ;  /* 0x0000002f002f7308 */ /* 0x000f220000000800 */
[----:B------:R-:W-:-:S07]  /*49710*/  FFMA.FTZ R27, R27, R10, -R15 ;  /* 0x0000000a1b1b7223 */ /* 0x000fce000001080f */
[----:B------:R-:W5:Y:S01]  /*49720*/  MUFU.EX2 R14, R14 ;  /* 0x0000000e000e7308 */ /* 0x000f620000000800 */
[----:B------:R-:W-:Y:S01]  /*49730*/  FFMA.FTZ R180, R18, R10, -R9 ;  /* 0x0000000a12b47223 */ /* 0x000fe20000010809 */
[----:B0-----:R-:W-:-:S06]  /*49740*/  FADD.FTZ R7, R168, R45 ;  /* 0x0000002da8077221 */ /* 0x001fcc0000010000 */
[----:B------:R-:W0:Y:S01]  /*49750*/  MUFU.EX2 R172, R172 ;  /* 0x000000ac00ac7308 */ /* 0x000e220000000800 */
[----:B------:R-:W-:Y:S01]  /*49760*/  FFMA.FTZ R35, R37, R10, -R9 ;  /* 0x0000000a25237223 */ /* 0x000fe20000010809 */
[----:B-1----:R-:W-:-:S06]  /*49770*/  FADD.FTZ R26, R169, R12 ;  /* 0x0000000ca91a7221 */ /* 0x002fcc0000010000 */
[----:B------:R-:W1:Y:S01]  /*49780*/  MUFU.EX2 R173, R173 ;  /* 0x000000ad00ad7308 */ /* 0x000e620000000800 */
[----:B------:R-:W-:Y:S01]  /*49790*/  FFMA.FTZ R29, R29, R10, -R15 ;  /* 0x0000000a1d1d7223 */ /* 0x000fe2000001080f */
[----:B--2---:R-:W-:-:S06]  /*497a0*/  FADD.FTZ R28, R170, R7 ;  /* 0x00000007aa1c7221 */ /* 0x004fcc0000010000 */
[----:B------:R-:W2:Y:S01]  /*497b0*/  MUFU.EX2 R49, R49 ;  /* 0x0000003100317308 */ /* 0x000ea20000000800 */
[----:B------:R-:W-:Y:S01]  /*497c0*/  FFMA.FTZ R176, R38, R10, -R9 ;  /* 0x0000000a26b07223 */ /* 0x000fe20000010809 */
[----:B---3--:R-:W-:-:S06]  /*497d0*/  FADD.FTZ R7, R171, R26 ;  /* 0x0000001aab077221 */ /* 0x008fcc0000010000 */
[----:B------:R-:W3:Y:S01]  /*497e0*/  MUFU.EX2 R18, R25 ;  /* 0x0000001900127308 */ /* 0x000ee20000000800 */
[-C--:B------:R-:W-:Y:S01]  /*497f0*/  FFMA.FTZ R37, R39, R10.reuse, -R9 ;  /* 0x0000000a27257223 */ /* 0x080fe20000010809 */
[-C--:B------:R-:W-:Y:S01]  /*49800*/  FFMA.FTZ R31, R31, R10.reuse, -R15 ;  /* 0x0000000a1f1f7223 */ /* 0x080fe2000001080f */
[-CC-:B------:R-:W-:Y:S01]  /*49810*/  FFMA.FTZ R178, R40, R10.reuse, -R9.reuse ;  /* 0x0000000a28b27223 */ /* 0x180fe20000010809 */
[----:B------:R-:W-:-:S04]  /*49820*/  FFMA.FTZ R39, R41, R10, -R9 ;  /* 0x0000000a29277223 */ /* 0x000fc80000010809 */
[----:B------:R-:W3:Y:S01]  /*49830*/  MUFU.EX2 R174, R174 ;  /* 0x000000ae00ae7308 */ /* 0x000ee20000000800 */
[-CC-:B------:R-:W-:Y:S01]  /*49840*/  FFMA.FTZ R19, R19, R10.reuse, -R9.reuse ;  /* 0x0000000a13137223 */ /* 0x180fe20000010809 */
[----:B------:R-:W-:Y:S01]  /*49850*/  FFMA.FTZ R11, R11, R10, -R9 ;  /* 0x0000000a0b0b7223 */ /* 0x000fe20000010809 */
[----:B----4-:R-:W-:-:S05]  /*49860*/  FADD.FTZ R9, R47, R28 ;  /* 0x0000001c2f097221 */ /* 0x010fca0000010000 */
[----:B------:R-:W4:Y:S01]  /*49870*/  MUFU.EX2 R27, R27 ;  /* 0x0000001b001b7308 */ /* 0x000f220000000800 */
[----:B-----5:R-:W-:Y:S01]  /*49880*/  FADD.FTZ R26, R14, R7 ;  /* 0x000000070e1a7221 */ /* 0x020fe20000010000 */
[----:B------:R-:W-:Y:S01]  /*49890*/  FFMA.FTZ R33, R33, R10, -R15 ;  /* 0x0000000a21217223 */ /* 0x000fe2000001080f */
[----:B0-----:R-:W-:-:S05]  /*498a0*/  FADD.FTZ R28, R172, R9 ;  /* 0x00000009ac1c7221 */ /* 0x001fca0000010000 */
[----:B------:R-:W0:Y:S01]  /*498b0*/  MUFU.EX2 R35, R35 ;  /* 0x0000002300237308 */ /* 0x000e220000000800 */
[----:B-1----:R-:W-:Y:S01]  /*498c0*/  FADD.FTZ R7, R173, R26 ;  /* 0x0000001aad077221 */ /* 0x002fe20000010000 */
[----:B------:R-:W-:-:S06]  /*498d0*/  FFMA.FTZ R34, R34, R10, -R15 ;  /* 0x0000000a22227223 */ /* 0x000fcc000001080f */
[----:B------:R-:W1:Y:S01]  /*498e0*/  MUFU.EX2 R20, R29 ;  /* 0x0000001d00147308 */ /* 0x000e620000000800 */
[----:B--2---:R-:W-:Y:S01]  /*498f0*/  FADD.FTZ R9, R49, R28 ;  /* 0x0000001c31097221 */ /* 0x004fe20000010000 */
[----:B---3--:R-:W-:-:S06]  /*49900*/  FADD.FTZ R26, R18, R7 ;  /* 0x00000007121a7221 */ /* 0x008fcc0000010000 */
[----:B------:R-:W2:Y:S08]  /*49910*/  MUFU.EX2 R176, R176 ;  /* 0x000000b000b07308 */ /* 0x000eb00000000800 */
[----:B------:R-:W3:Y:S01]  /*49920*/  MUFU.EX2 R31, R31 ;  /* 0x0000001f001f7308 */ /* 0x000ee20000000800 */
[----:B------:R-:W-:Y:S01]  /*49930*/  FFMA.FTZ R36, R36, R10, -R15 ;  /* 0x0000000a24247223 */ /* 0x000fe2000001080f */
[----:B------:R-:W-:-:S06]  /*49940*/  FADD.FTZ R28, R174, R9 ;  /* 0x00000009ae1c7221 */ /* 0x000fcc0000010000 */
[----:B------:R-:W5:Y:S01]  /*49950*/  MUFU.EX2 R37, R37 ;  /* 0x0000002500257308 */ /* 0x000f620000000800 */
[----:B----4-:R-:W-:Y:S01]  /*49960*/  FADD.FTZ R7, R27, R26 ;  /* 0x0000001a1b077221 */ /* 0x010fe20000010000 */
[----:B------:R-:W-:-:S06]  /*49970*/  FFMA.FTZ R42, R42, R10, -R15 ;  /* 0x0000000a2a2a7223 */ /* 0x000fcc000001080f */
[----:B------:R-:W4:Y:S01]  /*49980*/  MUFU.EX2 R24, R33 ;  /* 0x0000002100187308 */ /* 0x000f220000000800 */
[----:B0-----:R-:W-:Y:S01]  /*49990*/  FADD.FTZ R9, R35, R28 ;  /* 0x0000001c23097221 */ /* 0x001fe20000010000 */
[----:B-1----:R-:W-:-:S06]  /*499a0*/  FADD.FTZ R26, R20, R7 ;  /* 0x00000007141a7221 */ /* 0x002fcc0000010000 */
[----:B------:R-:W0:Y:S01]  /*499b0*/  MUFU.EX2 R178, R178 ;  /* 0x000000b200b27308 */ /* 0x000e220000000800 */
[----:B------:R-:W-:-:S07]  /*499c0*/  FFMA.FTZ R43, R43, R10, -R15 ;  /* 0x0000000a2b2b7223 */ /* 0x000fce000001080f */
[----:B------:R-:W1:Y:S01]  /*499d0*/  MUFU.EX2 R34, R34 ;  /* 0x0000002200227308 */ /* 0x000e620000000800 */
[----:B--2---:R-:W-:Y:S01]  /*499e0*/  FADD.FTZ R28, R176, R9 ;  /* 0x00000009b01c7221 */ /* 0x004fe20000010000 */
[----:B---3--:R-:W-:-:S06]  /*499f0*/  FADD.FTZ R7, R31, R26 ;  /* 0x0000001a1f077221 */ /* 0x008fcc0000010000 */
[----:B------:R-:W2:Y:S08]  /*49a00*/  MUFU.EX2 R39, R39 ;  /* 0x0000002700277308 */ /* 0x000eb00000000800 */
[----:B------:R-:W3:Y:S01]  /*49a10*/  MUFU.EX2 R179, R36 ;  /* 0x0000002400b37308 */ /* 0x000ee20000000800 */
[----:B------:R-:W-:Y:S01]  /*49a20*/  FFMA.FTZ R6, R6, R10, -R15 ;  /* 0x0000000a06067223 */ /* 0x000fe2000001080f */
[----:B-----5:R-:W-:-:S06]  /*49a30*/  FADD.FTZ R9, R37, R28 ;  /* 0x0000001c25097221 */ /* 0x020fcc0000010000 */
[----:B------:R-:W5:Y:S01]  /*49a40*/  MUFU.EX2 R180, R180 ;  /* 0x000000b400b47308 */ /* 0x000f620000000800 */
[----:B----4-:R-:W-:-:S07]  /*49a50*/  FADD.FTZ R7, R24, R7 ;  /* 0x0000000718077221 */ /* 0x010fce0000010000 */
[----:B------:R-:W4:Y:S01]  /*49a60*/  MUFU.EX2 R42, R42 ;  /* 0x0000002a002a7308 */ /* 0x000f220000000800 */
[----:B------:R-:W-:Y:S01]  /*49a70*/  FFMA.FTZ R8, R8, R10, -R15 ;  /* 0x0000000a08087223 */ /* 0x000fe2000001080f */
[----:B0-----:R-:W-:-:S06]  /*49a80*/  FADD.FTZ R26, R178, R9 ;  /* 0x00000009b21a7221 */ /* 0x001fcc0000010000 */
[----:B------:R-:W0:Y:S01]  /*49a90*/  MUFU.EX2 R19, R19 ;  /* 0x0000001300137308 */ /* 0x000e220000000800 */
[----:B-1----:R-:W-:-:S07]  /*49aa0*/  FADD.FTZ R28, R34, R7 ;  /* 0x00000007221c7221 */ /* 0x002fce0000010000 */
[----:B------:R-:W1:Y:S01]  /*49ab0*/  MUFU.EX2 R43, R43 ;  /* 0x0000002b002b7308 */ /* 0x000e620000000800 */
[----:B--2---:R-:W-:Y:S01]  /*49ac0*/  FADD.FTZ R7, R39, R26 ;  /* 0x0000001a27077221 */ /* 0x004fe20000010000 */
[----:B---3--:R-:W-:-:S06]  /*49ad0*/  FADD.FTZ R9, R179, R28 ;  /* 0x0000001cb3097221 */ /* 0x008fcc0000010000 */
[----:B------:R-:W2:Y:S08]  /*49ae0*/  MUFU.EX2 R182, R182 ;  /* 0x000000b600b67308 */ /* 0x000eb00000000800 */
[----:B------:R2:W3:Y:S01]  /*49af0*/  MUFU.EX2 R183, R6 ;  /* 0x0000000600b77308 */ /* 0x0004e20000000800 */
[----:B-----5:R-:W-:Y:S01]  /*49b00*/  FADD.FTZ R26, R180, R7 ;  /* 0x00000007b41a7221 */ /* 0x020fe20000010000 */
[----:B----4-:R-:W-:-:S06]  /*49b10*/  FADD.FTZ R28, R42, R9 ;  /* 0x000000092a1c7221 */ /* 0x010fcc0000010000 */
[----:B------:R-:W4:Y:S08]  /*49b20*/  MUFU.EX2 R11, R11 ;  /* 0x0000000b000b7308 */ /* 0x000f300000000800 */
[----:B------:R-:W5:Y:S01]  /*49b30*/  MUFU.EX2 R10, R8 ;  /* 0x00000008000a7308 */ /* 0x000f620000000800 */
[----:B0-----:R-:W-:Y:S01]  /*49b40*/  FADD.FTZ R7, R19, R26 ;  /* 0x0000001a13077221 */ /* 0x001fe20000010000 */
[----:B-1----:R-:W-:-:S03]  /*49b50*/  FADD.FTZ R28, R43, R28 ;  /* 0x0000001c2b1c7221 */ /* 0x002fc60000010000 */
[----:B--2---:R-:W-:Y:S01]  /*49b60*/  FADD.FTZ R6, R182, R7 ;  /* 0x00000007b6067221 */ /* 0x004fe20000010000 */
[----:B---3--:R-:W-:-:S03]  /*49b70*/  FADD.FTZ R7, R183, R28 ;  /* 0x0000001cb7077221 */ /* 0x008fc60000010000 */
[----:B----4-:R-:W-:Y:S01]  /*49b80*/  FADD.FTZ R13, R11, R6 ;  /* 0x000000060b0d7221 */ /* 0x010fe20000010000 */
[----:B-----5:R-:W-:-:S04]  /*49b90*/  FADD.FTZ R15, R10, R7 ;  /* 0x000000070a0f7221 */ /* 0x020fc80000010000 */
[----:B------:R-:W-:Y:S04]  /*49ba0*/  ST.E desc[UR4][R4.64+0x10], R13 ;  /* 0x0000100d04007985 */ /* 0x000fe8000c101904 */
[----:B------:R0:W-:Y:S04]  /*49bb0*/  ST.E desc[UR6][R4.64+0x14], R15 ;  /* 0x0000140f04007985 */ /* 0x0001e8000c101906 */
[----:B------:R-:W2:Y:S01]  /*49bc0*/  LDL.64 R8, [R0+0x80] ;  /* 0x0000800000087983 */ /* 0x000ea20000100a00 */
[----:B------:R-:W-:Y:S06]  /*49bd0*/  BAR.SYNC.DEFER_BLOCKING 0xf, 0x100 ;  /* 0x03c4000000007b1d */ /* 0x000fec0000010000 */
[----:B0-----:R-:W3:Y:S04]  /*49be0*/  LDL.64 R4, [R0+0x88] ;  /* 0x0000880000047983 */ /* 0x001ee80000100a00 */
[----:B--2---:R-:W2:Y:S04]  /*49bf0*/  LD.E.64 R8, desc[UR4][R8.64+0x10] ;  /* 0x0000100408087980 */ /* 0x004ea8000c101b00 */
[----:B--2---:R-:W2:Y:S04]  /*49c00*/  LD.E.64 R6, desc[UR6][R8.64+0x8] ;  /* 0x0000080608067980 */ /* 0x004ea8000c101b00 */
[----:B------:R-:W4:Y:S01]  /*49c10*/  LD.E.64 R8, desc[UR4][R8.64] ;  /* 0x0000000408087980 */ /* 0x000f22000c101b00 */
[----:B--2---:R-:W-:-:S03]  /*49c20*/  MOV R28, R6 ;  /* 0x00000006001c7202 */ /* 0x004fc60000000f00 */
[----:B------:R-:W2:Y:S02]  /*49c30*/  LDL.64 R6, [R0] ;  /* 0x0000000000067983 */ /* 0x000ea40000100a00 */
[--C-:B----4-:R-:W-:Y:S02]  /*49c40*/  IMAD R26, R8, 0x2, R28.reuse ;  /* 0x00000002081a7824 */ /* 0x110fe400078e021c */
[C---:B------:R-:W-:Y:S02]  /*49c50*/  IMAD R13, R9.reuse, 0x2, R28 ;  /* 0x00000002090d7824 */ /* 0x040fe400078e021c */
[----:B------:R-:W-:Y:S02]  /*49c60*/  IMAD R15, R9, 0x2, R26 ;  /* 0x00000002090f7824 */ /* 0x000fe400078e021a */
[----:B------:R-:W4:Y:S01]  /*49c70*/  LDL.64 R8, [R0+0x90] ;  /* 0x0000900000087983 */ /* 0x000f220000100a00 */
[----:B------:R-:W-:Y:S02]  /*49c80*/  R2UR UR28, R2 ;  /* 0x00000000021c72ca */ /* 0x000fe400000e0000 */
[----:B------:R-:W-:-:S02]  /*49c90*/  R2UR UR29, R3 ;  /* 0x00000000031d72ca */ /* 0x000fc400000e0000 */
        /* <DEDUP_REMOVED lines=19> */
[----:B------:R1:W-:Y:S04]  /*49dd0*/  STSM.16.M88.4 [R15], R180 ;  /* 0x000000b40f007844 */ /* 0x0003e80000000200 */
[----:B---3--:R-:W3:Y:S01]  /*49de0*/  LD.E R19, desc[UR4][R4.64] ;  /* 0x0000000404137980 */ /* 0x008ee2000c101900 */
[----:B------:R-:W-:-:S02]  /*49df0*/  R2UR UR10, R2 ;  /* 0x00000000020a72ca */ /* 0x000fc400000e0000 */
[----:B------:R-:W-:Y:S01]  /*49e00*/  R2UR UR11, R3 ;  /* 0x00000000030b72ca */ /* 0x000fe200000e0000 */
[----:B------:R-:W5:Y:S04]  /*49e10*/  LD.E R21, desc[UR6][R4.64+0x4] ;  /* 0x0000040604157980 */ /* 0x000f68000c101900 */
[----:B0-----:R-:W5:Y:S04]  /*49e20*/  LD.E R13, desc[UR4][R4.64+0x14] ;  /* 0x00001404040d7980 */ /* 0x001f68000c101900 */
[----:B-1----:R-:W5:Y:S01]  /*49e30*/  LD.E R15, desc[UR6][R4.64+0x18] ;  /* 0x00001806040f7980 */ /* 0x002f62000c101900 */
[----:B------:R-:W-:-:S02]  /*49e40*/  R2UR UR12, R2 ;  /* 0x00000000020c72ca */ /* 0x000fc400000e0000 */
[C---:B------:R-:W-:Y:S01]  /*49e50*/  R2UR UR13, R3.reuse ;  /* 0x00000000030d72ca */ /* 0x040fe200000e0000 */
[----:B------:R-:W5:Y:S01]  /*49e60*/  LD.E R25, desc[UR8][R4.64+0x8] ;  /* 0x0000080804197980 */ /* 0x000f62000c101900 */
[C---:B------:R-:W-:Y:S02]  /*49e70*/  R2UR UR14, R2.reuse ;  /* 0x00000000020e72ca */ /* 0x040fe400000e0000 */
[C---:B------:R-:W-:Y:S01]  /*49e80*/  R2UR UR15, R3.reuse ;  /* 0x00000000030f72ca */ /* 0x040fe200000e0000 */
[----:B------:R-:W5:Y:S01]  /*49e90*/  LD.E R27, desc[UR10][R4.64+0xc] ;  /* 0x00000c0a041b7980 */ /* 0x000f62000c101900 */
[C---:B------:R-:W-:Y:S02]  /*49ea0*/  R2UR UR16, R2.reuse ;  /* 0x00000000021072ca */ /* 0x040fe400000e0000 */
[----:B------:R-:W-:Y:S01]  /*49eb0*/  R2UR UR17, R3 ;  /* 0x00000000031172ca */ /* 0x000fe200000e0000 */
        /* <DEDUP_REMOVED lines=13> */
[----:B------:R-:W-:Y:S02]  /*49f90*/  R2UR UR26, R2 ;  /* 0x00000000021a72ca */ /* 0x000fe400000e0000 */
        /* <DEDUP_REMOVED lines=34> */
[----:B----4-:R-:W2:Y:S04]  /*4a1c0*/  LD.E.64 R6, desc[UR4][R8.64] ;  /* 0x0000000408067980 */ /* 0x010ea8000c101b00 */
[----:B------:R-:W4:Y:S04]  /*4a1d0*/  LD.E R9, desc[UR28][R4.64+0xac] ;  /* 0x0000ac1c04097980 */ /* 0x000f28000c101900 */
[----:B---3--:R0:W-:Y:S04]  /*4a1e0*/  ST.E desc[UR8][R4.64], R19 ;  /* 0x0000001304007985 */ /* 0x0081e8000c101908 */
[----:B-----5:R1:W-:Y:S04]  /*4a1f0*/  ST.E desc[UR4][R4.64+0x14], R13 ;  /* 0x0000140d04007985 */ /* 0x0203e8000c101904 */
[----:B------:R3:W-:Y:S04]  /*4a200*/  ST.E desc[UR6][R4.64+0x18], R15 ;  /* 0x0000180f04007985 */ /* 0x0007e8000c101906 */
[----:B0-----:R-:W5:Y:S04]  /*4a210*/  LD.E R19, desc[UR6][R4.64+0xb8] ;  /* 0x0000b80604137980 */ /* 0x001f68000c101900 */
[----:B-1----:R-:W2:Y:S04]  /*4a220*/  LD.E R13, desc[UR6][R4.64+0xb0] ;  /* 0x0000b006040d7980 */ /* 0x002ea8000c101900 */
[----:B---3--:R-:W3:Y:S04]  /*4a230*/  LD.E R15, desc[UR6][R4.64+0xb4] ;  /* 0x0000b406040f7980 */ /* 0x008ee8000c101900 */
[----:B----4-:R0:W-:Y:S04]  /*4a240*/  ST.E desc[UR4][R4.64+0xac], R9 ;  /* 0x0000ac0904007985 */ /* 0x0101e8000c101904 */
[----:B0-----:R-:W4:Y:S04]  /*4a250*/  LD.E R9, desc[UR6][R4.64+0xbc] ;  /* 0x0000bc0604097980 */ /* 0x001f28000c101900 */
[----:B-----5:R0:W-:Y:S04]  /*4a260*/  ST.E desc[UR4][R4.64+0xb8], R19 ;  /* 0x0000b81304007985 */ /* 0x0201e8000c101904 */
[----:B--2---:R1:W-:Y:S04]  /*4a270*/  ST.E desc[UR4][R4.64+0xb0], R13 ;  /* 0x0000b00d04007985 */ /* 0x0043e8000c101904 */
[----:B---3--:R2:W-:Y:S04]  /*4a280*/  ST.E desc[UR4][R4.64+0xb4], R15 ;  /* 0x0000b40f04007985 */ /* 0x0085e8000c101904 */
[----:B0-----:R-:W3:Y:S04]  /*4a290*/  LD.E R19, desc[UR6][R4.64+0xc8] ;  /* 0x0000c80604137980 */ /* 0x001ee8000c101900 */
[----:B-1----:R-:W5:Y:S04]  /*4a2a0*/  LD.E R13, desc[UR6][R4.64+0xc0] ;  /* 0x0000c006040d7980 */ /* 0x002f68000c101900 */
[----:B--2---:R-:W2:Y:S04]  /*4a2b0*/  LD.E R15, desc[UR6][R4.64+0xc4] ;  /* 0x0000c406040f7980 */ /* 0x004ea8000c101900 */
[----:B----4-:R0:W-:Y:S04]  /*4a2c0*/  ST.E desc[UR4][R4.64+0xbc], R9 ;  /* 0x0000bc0904007985 */ /* 0x0101e8000c101904 */
[----:B0-----:R-:W4:Y:S04]  /*4a2d0*/  LD.E R9, desc[UR6][R4.64+0xcc] ;  /* 0x0000cc0604097980 */ /* 0x001f28000c101900 */
[----:B---3--:R0:W-:Y:S04]  /*4a2e0*/  ST.E desc[UR4][R4.64+0xc8], R19 ;  /* 0x0000c81304007985 */ /* 0x0081e8000c101904 */
[----:B-----5:R1:W-:Y:S04]  /*4a2f0*/  ST.E desc[UR4][R4.64+0xc0], R13 ;  /* 0x0000c00d04007985 */ /* 0x0203e8000c101904 */
[----:B--2---:R2:W-:Y:S04]  /*4a300*/  ST.E desc[UR4][R4.64+0xc4], R15 ;  /* 0x0000c40f04007985 */ /* 0x0045e8000c101904 */
        /* <DEDUP_REMOVED lines=93> */
[----:B-----5:R0:W-:Y:S04]  /*4a8e0*/  ST.E desc[UR4][R4.64+0x130], R13 ;  /* 0x0001300d04007985 */ /* 0x0201e8000c101904 */
[----:B--2---:R1:W-:Y:S04]  /*4a8f0*/  ST.E desc[UR4][R4.64+0x134], R15 ;  /* 0x0001340f04007985 */ /* 0x0043e8000c101904 */
[----:B---3--:R2:W-:Y:S04]  /*4a900*/  ST.E desc[UR4][R4.64+0x138], R19 ;  /* 0x0001381304007985 */ /* 0x0085e8000c101904 */
[----:B----4-:R3:W-:Y:S04]  /*4a910*/  ST.E desc[UR4][R4.64+0x13c], R9 ;  /* 0x00013c0904007985 */ /* 0x0107e8000c101904 */
[----:B0-----:R-:W4:Y:S04]  /*4a920*/  LD.E R13, desc[UR6][R4.64+0x140] ;  /* 0x00014006040d7980 */ /* 0x001f28000c101900 */
[----:B----4-:R0:W-:Y:S04]  /*4a930*/  ST.E desc[UR4][R4.64+0x140], R13 ;  /* 0x0001400d04007985 */ /* 0x0101e8000c101904 */
[----:B-1----:R-:W4:Y:S04]  /*4a940*/  LD.E R15, desc[UR6][R4.64+0x144] ;  /* 0x00014406040f7980 */ /* 0x002f28000c101900 */
[----:B----4-:R1:W-:Y:S04]  /*4a950*/  ST.E desc[UR4][R4.64+0x144], R15 ;  /* 0x0001440f04007985 */ /* 0x0103e8000c101904 */
[----:B--2---:R-:W2:Y:S04]  /*4a960*/  LD.E R19, desc[UR6][R4.64+0x148] ;  /* 0x0001480604137980 */ /* 0x004ea8000c101900 */
[----:B--2---:R2:W-:Y:S04]  /*4a970*/  ST.E desc[UR4][R4.64+0x148], R19 ;  /* 0x0001481304007985 */ /* 0x0045e8000c101904 */
[----:B---3--:R-:W3:Y:S04]  /*4a980*/  LD.E R9, desc[UR6][R4.64+0x14c] ;  /* 0x00014c0604097980 */ /* 0x008ee8000c101900 */
[----:B---3--:R3:W-:Y:S04]  /*4a990*/  ST.E desc[UR4][R4.64+0x14c], R9 ;  /* 0x00014c0904007985 */ /* 0x0087e8000c101904 */
        /* <DEDUP_REMOVED lines=81> */
[----:B----4-:R-:W-:Y:S04]  /*4aeb0*/  ST.E desc[UR4][R4.64+0x1f0], R13 ;  /* 0x0001f00d04007985 */ /* 0x010fe8000c101904 */
[----:B-1----:R-:W4:Y:S04]  /*4aec0*/  LD.E R15, desc[UR6][R4.64+0x1f4] ;  /* 0x0001f406040f7980 */ /* 0x002f28000c101900 */
[----:B----4-:R-:W-:Y:S04]  /*4aed0*/  ST.E desc[UR4][R4.64+0x1f4], R15 ;  /* 0x0001f40f04007985 */ /* 0x010fe8000c101904 */
[----:B--2---:R-:W2:Y:S01]  /*4aee0*/  LD.E R19, desc[UR6][R4.64+0x1f8] ;  /* 0x0001f80604137980 */ /* 0x004ea2000c101900 */
[----:B------:R-:W-:-:S03]  /*4aef0*/  IMAD R6, R11, 0x1000, R6 ;  /* 0x000010000b067824 */ /* 0x000fc600078e0206 */
[----:B--2---:R-:W-:Y:S04]  /*4af00*/  ST.E desc[UR4][R4.64+0x1f8], R19 ;  /* 0x0001f81304007985 */ /* 0x004fe8000c101904 */
[----:B------:R-:W2:Y:S01]  /*4af10*/  LD.E R21, desc[UR6][R4.64+0x1fc] ;  /* 0x0001fc0604157980 */ /* 0x000ea2000c101900 */
        /* <DEDUP_REMOVED lines=50> */
[----:B---3--:R-:W-:-:S03]  /*4b240*/  IMAD.MOV.U32 R9, RZ, RZ, R7 ;  /* 0x000000ffff097224 */ /* 0x008fc600078e0007 */
[----:B------:R-:W-:Y:S02]  /*4b250*/  R2UR UR6, R8 ;  /* 0x00000000080672ca */ /* 0x000fe400000e0000 */
[----:B------:R-:W-:Y:S01]  /*4b260*/  R2UR UR7, R9 ;  /* 0x00000000090772ca */ /* 0x000fe200000e0000 */
[----:B------:R-:W-:-:S04]  /*4b270*/  WARPGROUP.DEPBAR.LE gsb0, 0x0 ;  /* 0x00008000000079c5 */ /* 0x000fc80000010000 */
        /* <DEDUP_REMOVED lines=1148> */
[C---:B------:R-:W-:Y:S01]  /*4fa40*/  R2UR UR5, R3.reuse ;  /* 0x00000000030572ca */ /* 0x040fe200000e0000 */
[----:B------:R-:W-:Y:S01]  /*4fa50*/  ST.E desc[UR6][R4.64+0x4], R25 ;  /* 0x0000041904007985 */ /* 0x000fe2000c101906 */
[C---:B------:R-:W-:Y:S02]  /*4fa60*/  R2UR UR6, R2.reuse ;  /* 0x00000000020672ca */ /* 0x040fe400000e0000 */
[C---:B------:R-:W-:Y:S01]  /*4fa70*/  R2UR UR7, R3.reuse ;  /* 0x00000000030772ca */ /* 0x040fe200000e0000 */
[----:B------:R-:W-:Y:S01]  /*4fa80*/  ST.E desc[UR8][R4.64+0x8], R26 ;  /* 0x0000081a04007985 */ /* 0x000fe2000c101908 */
[----:B------:R-:W-:Y:S02]  /*4fa90*/  R2UR UR8, R2 ;  /* 0x00000000020872ca */ /* 0x000fe400000e0000 */
[----:B------:R-:W-:-:S05]  /*4faa0*/  R2UR UR9, R3 ;  /* 0x00000000030972ca */ /* 0x000fca00000e0000 */
        /* <DEDUP_REMOVED lines=1142> */
.L_x_4174:
[----:B------:R-:W-:Y:S01]  /*54210*/  MOV R0, 0x11bb0 ;  /* 0x00011bb000007802 */ /* 0x000fe20000000f00 */
[----:B------:R-:W-:-:S04]  /*54220*/  IMAD.MOV.U32 R3, RZ, RZ, 0x0 ;  /* 0x00000000ff037424 */ /* 0x000fc800078e00ff */
[----:B-1----:R-:W-:-:S04]  /*54230*/  IMAD.MOV.U32 R2, RZ, RZ, R0 ;  /* 0x000000ffff027224 */ /* 0x002fc800078e0000 */
[----:B0-----:R-:W-:Y:S05]  /*54240*/  RET.REL.NODEC R2 `(_ZN7cutlass13device_kernelIN5flash11enable_sm90INS1_16FlashAttnFwdSm90INS1_25CollectiveMainloopFwdSm90ILi2EN4cute5tupleIJNS5_1CILi1EEES8_S8_EEENS6_IJNS7_ILi64EEESA_SA_EEELi512ENS_6half_tEfNS_4arch4Sm90ELb0ELb1ELb1ELb1ELb0ELb1ELb1ELb0ELb0ELb1ELb1ELb0EEENS1_21CollectiveEpilogueFwdINS6_IJSA_NS7_ILi512EEESA_EEES9_SC_SE_Li256ELb1ELb1ELb1ELb0EEENS1_36VarlenDynamicPersistentTileSchedulerILi64ELi64ELi256ELi128ELb1ELb1ELb1ELb1ELb0ELb1EEEEEEEEEvNT_6ParamsE) ;  /* 0xfffffabc026c7950 */ /* 0x001fea0003c3ffff */
.L_x_4150:
[----:B0-----:R0:W1:Y:S02]  /*54250*/  SYNCS.PHASECHK.TRANS64.TRYWAIT P0, [R12+URZ], R13 ;  /* 0x0000000d0c0075a7 */ /* 0x001064000800017f */
[----:B-1----:R-:W-:Y:S05]  /*54260*/  @!P0 NANOSLEEP.SYNCS 0x989680 ;  /* 0x009896800000895d */ /* 0x002fea0003900000 */
[----:B------:R-:W1:Y:S02]  /*54270*/  @!P0 SYNCS.PHASECHK.TRANS64 P0, [R12+URZ], R13 ;  /* 0x0000000d0c0085a7 */ /* 0x000e64000800007f */
[----:B-1----:R-:W-:Y:S05]  /*54280*/  @!P0 BRA `(.L_x_4150) ;  /* 0xfffffffc00f08947 */ /* 0x002fea000383ffff */
[----:B------:R-:W-:Y:S05]  /*54290*/  BRA `(.L_x_4149) ;  /* 0xffffff0c00287947 */ /* 0x000fea000383ffff */
.L_x_4152:
[----:B0-----:R0:W1:Y:S02]  /*542a0*/  SYNCS.PHASECHK.TRANS64.TRYWAIT P0, [R12+URZ+0x38810], R13 ;  /* 0x0388100d0c0075a7 */ /* 0x001064000800017f */
[----:B-1----:R-:W-:Y:S05]  /*542b0*/  @!P0 NANOSLEEP.SYNCS 0x989680 ;  /* 0x009896800000895d */ /* 0x002fea0003900000 */
[----:B------:R-:W1:Y:S02]  /*542c0*/  @!P0 SYNCS.PHASECHK.TRANS64 P0, [R12+URZ+0x38810], R13 ;  /* 0x0388100d0c0085a7 */ /* 0x000e64000800007f */
[----:B-1----:R-:W-:Y:S05]  /*542d0*/  @!P0 BRA `(.L_x_4152) ;  /* 0xfffffffc00f08947 */ /* 0x002fea000383ffff */
[----:B------:R-:W-:Y:S05]  /*542e0*/  BRA `(.L_x_4175) ;  /* 0xffffff10007c7947 */ /* 0x000fea000383ffff */
.L_x_4159:
[----:B0-----:R0:W1:Y:S02]  /*542f0*/  SYNCS.PHASECHK.TRANS64.TRYWAIT P0, [R12+URZ], R13 ;  /* 0x0000000d0c0075a7 */ /* 0x001064000800017f */
[----:B-1----:R-:W-:Y:S05]  /*54300*/  @!P0 NANOSLEEP.SYNCS 0x989680 ;  /* 0x009896800000895d */ /* 0x002fea0003900000 */
[----:B------:R-:W1:Y:S02]  /*54310*/  @!P0 SYNCS.PHASECHK.TRANS64 P0, [R12+URZ], R13 ;  /* 0x0000000d0c0085a7 */ /* 0x000e64000800007f */
[----:B-1----:R-:W-:Y:S05]  /*54320*/  @!P0 BRA `(.L_x_4159) ;  /* 0xfffffffc00f08947 */ /* 0x002fea000383ffff */
[----:B------:R-:W-:Y:S05]  /*54330*/  BRA `(.L_x_4158) ;  /* 0xffffff1400187947 */ /* 0x000fea000383ffff */
.L_x_4176:
        /* <DEDUP_REMOVED lines=12> */
.L_x_6051:


//--------------------- .text._ZN7cutlass13device_kernelIN5flash11enable_sm90INS1_16FlashAttnFwdSm90INS1_25CollectiveMainloopFwdSm90ILi2EN4cute5tupleIJNS5_1CILi1EEES8_S8_EEENS6_IJNS7_ILi64EEESA_SA_EEELi512ENS_6half_tEfNS_4arch4Sm90ELb1ELb0ELb1ELb0ELb0ELb0ELb0ELb0ELb0ELb1ELb1ELb0EEENS1_21CollectiveEpilogueFwdINS6_IJSA_NS7_ILi512EEESA_EEES9_SC_SE_Li256ELb0ELb1ELb1ELb0EEENS1_19SingleTileSchedulerILb0ELb1ELb1ELi64EEEEEEEEEvNT_6ParamsE --------------------------
	.section	.text._ZN7cutlass13device_kernelIN5flash11enable_sm90INS1_16FlashAttnFwdSm90INS1_25CollectiveMainloopFwdSm90ILi2EN4cute5tupleIJNS5_1CILi1EEES8_S8_EEENS6_IJNS7_ILi64EEESA_SA_EEELi512ENS_6half_tEfNS_4arch4Sm90ELb1ELb0ELb1ELb0ELb0ELb0ELb0ELb0ELb0ELb1ELb1ELb0EEENS1_21CollectiveEpilogueFwdINS6_IJSA_NS7_ILi512EEESA_EEES9_SC_SE_Li256ELb0ELb1ELb1ELb0EEENS1_19SingleTileSchedulerILb0ELb1ELb1ELi64EEEEEEEEEvNT_6ParamsE,"ax",@progbits
	.align	128
.text._ZN7cutlass13device_kernelIN5flash11enable_sm90INS1_16FlashAttnFwdSm90INS1_25CollectiveMainloopFwdSm90ILi2EN4cute5tupleIJNS5_1CILi1EEES8_S8_EEENS6_IJNS7_ILi64EEESA_SA_EEELi512ENS_6half_tEfNS_4arch4Sm90ELb1ELb0ELb1ELb0ELb0ELb0ELb0ELb0ELb0ELb1ELb1ELb0EEENS1_21CollectiveEpilogueFwdINS6_IJSA_NS7_ILi512EEESA_EEES9_SC_SE_Li256ELb0ELb1ELb1ELb0EEENS1_19SingleTileSchedulerILb0ELb1ELb1ELi64EEEEEEEEEvNT_6ParamsE:
        .type           _ZN7cutlass13device_kernelIN5flash11enable_sm90INS1_16FlashAttnFwdSm90INS1_25CollectiveMainloopFwdSm90ILi2EN4cute5tupleIJNS5_1CILi1EEES8_S8_EEENS6_IJNS7_ILi64EEESA_SA_EEELi512ENS_6half_tEfNS_4arch4Sm90ELb1ELb0ELb1ELb0ELb0ELb0ELb0ELb0ELb0ELb1ELb1ELb0EEENS1_21CollectiveEpilogueFwdINS6_IJSA_NS7_ILi512EEESA_EEES9_SC_SE_Li256ELb0ELb1ELb1ELb0EEENS1_19SingleTileSchedulerILb0ELb1ELb1ELi64EEEEEEEEEvNT_6ParamsE,@function
        .size           _ZN7cutlass13device_kernelIN5flash11enable_sm90INS1_16FlashAttnFwdSm90INS1_25CollectiveMainloopFwdSm90ILi2EN4cute5tupleIJNS5_1CILi1EEES8_S8_EEENS6_IJNS7_ILi64EEESA_SA_EEELi512ENS_6half_tEfNS_4arch4Sm90ELb1ELb0ELb1ELb0ELb0ELb0ELb0ELb0ELb0ELb1ELb1ELb0EEENS1_21CollectiveEpilogueFwdINS6_IJSA_NS7_ILi512EEESA_EEES9_SC_SE_Li256ELb0ELb1ELb1ELb0EEENS1_19SingleTileSchedulerILb0ELb1ELb1ELi64EEEEEEEEEvNT_6ParamsE,(.L_x_6053 - _ZN7cutlass13device_kernelIN5flash11enable_sm90INS1_16FlashAttnFwdSm90INS1_25CollectiveMainloopFwdSm90ILi2EN4cute5tupleIJNS5_1CILi1EEES8_S8_EEENS6_IJNS7_ILi64EEESA_SA_EEELi512ENS_6half_tEfNS_4arch4Sm90ELb1ELb0ELb1ELb0ELb0ELb0ELb0ELb0ELb0ELb1ELb1ELb0EEENS1_21CollectiveEpilogueFwdINS6_IJSA_NS7_ILi512EEESA_EEES9_SC_SE_Li256ELb0ELb1ELb1ELb0EEENS1_19SingleTileSchedulerILb0ELb1ELb1ELi64EEEEEEEEEvNT_6ParamsE)
        .other          _ZN7cutlass13device_kernelIN5flash11enable_sm90INS1_16FlashAttnFwdSm90INS1_25CollectiveMainloopFwdSm90ILi2EN4cute5tupleIJNS5_1CILi1EEES8_S8_EEENS6_IJNS7_ILi64EEESA_SA_EEELi512ENS_6half_tEfNS_4arch4Sm90ELb1ELb0ELb1ELb0ELb0ELb0ELb0ELb0ELb0ELb1ELb1ELb0EEENS1_21CollectiveEpilogueFwdINS6_IJSA_NS7_ILi512EEESA_EEES9_SC_SE_Li256ELb0ELb1ELb1ELb0EEENS1_19SingleTileSchedulerILb0ELb1ELb1ELi64EEEEEEEEEvNT_6ParamsE,@"STO_CUDA_ENTRY STV_DEFAULT"
_ZN7cutlass13device_kernelIN5flash11enable_sm90INS1_16FlashAttnFwdSm90INS1_25CollectiveMainloopFwdSm90ILi2EN4cute5tupleIJNS5_1CILi1EEES8_S8_EEENS6_IJNS7_ILi64EEESA_SA_EEELi512ENS_6half_tEfNS_4arch4Sm90ELb1ELb0ELb1ELb0ELb0ELb0ELb0ELb0ELb0ELb1ELb1ELb0EEENS1_21CollectiveEpilogueFwdINS6_IJSA_NS7_ILi512EEESA_EEES9_SC_SE_Li256ELb0ELb1ELb1ELb0EEENS1_19SingleTileSchedulerILb0ELb1ELb1ELi64EEEEEEEEEvNT_6ParamsE:
        /* <DEDUP_REMOVED lines=18> */
.L_x_4178:
[----:B------:R-:W-:Y:S05]  /*0120*/  BSYNC B0 ;  /* 0x0000000000007941 */ /* 0x000fea0003800000 */
.L_x_4177:
        /* <DEDUP_REMOVED lines=37> */
.L_x_4179:
        /* <DEDUP_REMOVED lines=22> */
.L_x_4180:
        /* <DEDUP_REMOVED lines=18> */
.L_x_4181:
        /* <DEDUP_REMOVED lines=22> */
.L_x_4182:
        /* <DEDUP_REMOVED lines=22> */
.L_x_4183:
        /* <DEDUP_REMOVED lines=8> */
.L_x_4186:
        /* <DEDUP_REMOVED lines=24> */
[----:B------:R-:W-:Y:S01]  /*0ac0*/  ULDC UR37, c[0x0][0x424] ;  /* 0x0001090000257ab9 */ /* 0x000fe20000000800 */
[----:B------:R-:W-:Y:S01]  /*0ad0*/  UISETP.NE.U32.AND UP0, UPT, UR4, URZ, UPT ;  /* 0x0000003f0400728c */ /* 0x000fe2000bf05070 */
[----:B------:R-:W0:Y:S01]  /*0ae0*/  S2UR UR7, SR_CTAID.X ;  /* 0x00000000000779c3 */ /* 0x000e220000002500 */
[----:B------:R-:W-:Y:S01]  /*0af0*/  ULDC UR10, c[0x0][0x2f0] ;  /* 0x0000bc00000a7ab9 */ /* 0x000fe20000000800 */
[----:B------:R-:W-:Y:S01]  /*0b00*/  VIADD R16, R2, 0xffffff80 ;  /* 0xffffff8002107836 */ /* 0x000fe20000000000 */
[----:B------:R-:W-:-:S04]  /*0b10*/  UISETP.NE.AND.EX UP0, UPT, UR5, URZ, UPT, UP0 ;  /* 0x0000003f0500728c */ /* 0x000fc8000bf05300 */
[----:B------:R-:W-:Y:S02]  /*0b20*/  USEL UR37, UR37, 0x1, UP0 ;  /* 0x0000000125257887 */ /* 0x000fe40008000000 */
[----:B------:R-:W-:Y:S02]  /*0b30*/  UISETP.NE.AND UP0, UPT, UR11, 0x1, UPT ;  /* 0x000000010b00788c */ /* 0x000fe4000bf05270 */
[----:B------:R-:W-:-:S04]  /*0b40*/  UIMAD UR4, UR37, UR10, 0x3f ;  /* 0x0000003f250474a4 */ /* 0x000fc8000f8e020a */
[----:B------:R-:W-:Y:S01]  /*0b50*/  PLOP3.LUT P0, PT, PT, PT, UP0, 0x80, 0x0 ;  /* 0x000000000000781c */ /* 0x000fe20003f0f008 */
[----:B------:R-:W-:-:S04]  /*0b60*/  USHF.R.S32.HI UR5, URZ, 0x1f, UR4 ;  /* 0x0000001f3f057899 */ /* 0x000fc80008011404 */
[----:B------:R-:W-:-:S04]  /*0b70*/  ULEA.HI UR5, UR5, UR4, URZ, 0x6 ;  /* 0x0000000405057291 */ /* 0x000fc8000f8f303f */
[----:B------:R-:W-:-:S04]  /*0b80*/  USHF.R.S32.HI UR6, URZ, 0x6, UR5 ;  /* 0x000000063f067899 */ /* 0x000fc80008011405 */
[----:B0-----:R-:W-:Y:S08]  /*0b90*/  @!P0 BRA `(.L_x_4188) ;  /* 0x0000002000408947 */ /* 0x001ff00003800000 */
[----:B------:R-:W-:Y:S01]  /*0ba0*/  ULDC UR4, c[0x0][0x448] ;  /* 0x0001120000047ab9 */ /* 0x000fe20000000800 */
[----:B------:R-:W-:Y:S01]  /*0bb0*/  ULEA UR7, UR7, 0x3f, 0x6 ;  /* 0x0000003f07077891 */ /* 0x000fe2000f8e303f */
[----:B------:R-:W-:Y:S01]  /*0bc0*/  PLOP3.LUT P0, PT, PT, PT, PT, 0x80, 0x0 ;  /* 0x000000000000781c */ /* 0x000fe20003f0f070 */
[----:B------:R-:W-:Y:S01]  /*0bd0*/  UISETP.NE.AND UP0, UPT, UR4, 0x1, UPT ;  /* 0x000000010400788c */ /* 0x000fe2000bf05270 */
[----:B------:R-:W-:Y:S01]  /*0be0*/  IMAD.MOV.U32 R3, RZ, RZ, RZ ;  /* 0x000000ffff037224 */ /* 0x000fe200078e00ff */
[----:B------:R-:W-:Y:S01]  /*0bf0*/  ULDC UR8, c[0x0][0x288] ;  /* 0x0000a20000087ab9 */ /* 0x000fe20000000800 */
[----:B------:R-:W-:Y:S01]  /*0c00*/  USHF.R.U32.HI UR11, URZ, 0x10, UR9 ;  /* 0x000000103f0b7899 */ /* 0x000fe20008011609 */
[----:B------:R-:W-:Y:S01]  /*0c10*/  MOV R6, RZ ;  /* 0x000000ff00067202 */ /* 0x000fe20000000f00 */
[----:B------:R-:W-:Y:S01]  /*0c20*/  UIADD3 UR8, -UR8, 0x40, URZ ;  /* 0x0000004008087890 */ /* 0x000fe2000fffe13f */
[----:B------:R-:W-:Y:S01]  /*0c30*/  IMAD.MOV.U32 R5, RZ, RZ, RZ ;  /* 0x000000ffff057224 */ /* 0x000fe200078e00ff */
[----:B------:R-:W-:Y:S01]  /*0c40*/  ULOP3.LUT UR9, UR9, 0xffff, URZ, 0xc0, !UPT ;  /* 0x0000ffff09097892 */ /* 0x000fe2000f8ec03f */
[----:B------:R-:W-:Y:S01]  /*0c50*/  CS2R R150, SRZ ;  /* 0x0000000000967805 */ /* 0x000fe2000001ff00 */
[----:B------:R-:W-:Y:S01]  /*0c60*/  UIMAD UR8, UR37, UR10, UR8 ;  /* 0x0000000a250872a4 */ /* 0x000fe2000f8e0208 */
[----:B------:R-:W-:Y:S01]  /*0c70*/  CS2R R148, SRZ ;  /* 0x0000000000947805 */ /* 0x000fe2000001ff00 */
[----:B------:R-:W-:Y:S01]  /*0c80*/  @UP0 ULDC UR4, c[0x0][0x44c] ;  /* 0x0001130000040ab9 */ /* 0x000fe20000000800 */
[----:B------:R-:W-:Y:S01]  /*0c90*/  @UP0 ULDC UR12, c[0x0][0x450] ;  /* 0x00011400000c0ab9 */ /* 0x000fe20000000800 */
[----:B------:R-:W-:Y:S01]  /*0ca0*/  UIMAD.WIDE.U32 UR4, UR7, UR4, URZ ;  /* 0x00000004070472a5 */ /* 0x000fe2000f8e003f */
[----:B------:R-:W-:-:S02]  /*0cb0*/  CS2R R146, SRZ ;  /* 0x0000000000927805 */ /* 0x000fc4000001ff00 */
[----:B------:R-:W-:Y:S02]  /*0cc0*/  CS2R R144, SRZ ;  /* 0x0000000000907805 */ /* 0x000fe4000001ff00 */
[----:B------:R-:W-:Y:S01]  /*0cd0*/  CS2R R142, SRZ ;  /* 0x00000000008e7805 */ /* 0x000fe2000001ff00 */
[----:B------:R-:W-:Y:S01]  /*0ce0*/  @UP0 USHF.R.U32.HI UR7, URZ, UR12, UR5 ;  /* 0x0000000c3f070299 */ /* 0x000fe20008011605 */
[----:B------:R-:W-:Y:S02]  /*0cf0*/  CS2R R140, SRZ ;  /* 0x00000000008c7805 */ /* 0x000fe4000001ff00 */
[----:B------:R-:W-:Y:S02]  /*0d00*/  CS2R R138, SRZ ;  /* 0x00000000008a7805 */ /* 0x000fe4000001ff00 */
[----:B------:R-:W-:Y:S01]  /*0d10*/  CS2R R136, SRZ ;  /* 0x0000000000887805 */ /* 0x000fe2000001ff00 */
[----:B------:R-:W-:Y:S01]  /*0d20*/  UIADD3 UR7, UR8, UR7, URZ ;  /* 0x0000000708077290 */ /* 0x000fe2000fffe03f */
[----:B------:R-:W-:-:S02]  /*0d30*/  CS2R R134, SRZ ;  /* 0x0000000000867805 */ /* 0x000fc4000001ff00 */
[----:B------:R-:W-:Y:S02]  /*0d40*/  CS2R R132, SRZ ;  /* 0x0000000000847805 */ /* 0x000fe4000001ff00 */
[----:B------:R-:W-:Y:S01]  /*0d50*/  CS2R R130, SRZ ;  /* 0x0000000000827805 */ /* 0x000fe2000001ff00 */
[----:B------:R-:W-:Y:S01]  /*0d60*/  USHF.R.S32.HI UR4, URZ, 0x1f, UR7 ;  /* 0x0000001f3f047899 */ /* 0x000fe20008011407 */
[----:B------:R-:W-:Y:S02]  /*0d70*/  CS2R R128, SRZ ;  /* 0x0000000000807805 */ /* 0x000fe4000001ff00 */
[----:B------:R-:W-:Y:S02]  /*0d80*/  CS2R R126, SRZ ;  /* 0x00000000007e7805 */ /* 0x000fe4000001ff00 */
[----:B------:R-:W-:Y:S01]  /*0d90*/  CS2R R124, SRZ ;  /* 0x00000000007c7805 */ /* 0x000fe2000001ff00 */
[----:B------:R-:W-:Y:S01]  /*0da0*/  ULEA.HI UR4, UR4, UR7, URZ, 0x6 ;  /* 0x0000000704047291 */ /* 0x000fe2000f8f303f */
[----:B------:R-:W-:-:S02]  /*0db0*/  CS2R R122, SRZ ;  /* 0x00000000007a7805 */ /* 0x000fc4000001ff00 */
[----:B------:R-:W-:Y:S02]  /*0dc0*/  CS2R R120, SRZ ;  /* 0x0000000000787805 */ /* 0x000fe4000001ff00 */
[----:B------:R-:W-:Y:S01]  /*0dd0*/  CS2R R118, SRZ ;  /* 0x0000000000767805 */ /* 0x000fe2000001ff00 */
[----:B------:R-:W-:Y:S01]  /*0de0*/  USHF.R.S32.HI UR4, URZ, 0x6, UR4 ;  /* 0x000000063f047899 */ /* 0x000fe20008011404 */
[----:B------:R-:W-:Y:S02]  /*0df0*/  CS2R R116, SRZ ;  /* 0x0000000000747805 */ /* 0x000fe4000001ff00 */
[----:B------:R-:W-:Y:S02]  /*0e00*/  CS2R R114, SRZ ;  /* 0x0000000000727805 */ /* 0x000fe4000001ff00 */
[----:B------:R-:W-:Y:S01]  /*0e10*/  CS2R R112, SRZ ;  /* 0x0000000000707805 */ /* 0x000fe2000001ff00 */
[----:B------:R-:W-:Y:S01]  /*0e20*/  UISETP.LT.AND UP0, UPT, UR6, UR4, UPT ;  /* 0x000000040600728c */ /* 0x000fe2000bf01270 */
[----:B------:R-:W-:-:S02]  /*0e30*/  CS2R R110, SRZ ;  /* 0x00000000006e7805 */ /* 0x000fc4000001ff00 */
[----:B------:R-:W-:Y:S02]  /*0e40*/  CS2R R108, SRZ ;  /* 0x00000000006c7805 */ /* 0x000fe4000001ff00 */
[----:B------:R-:W-:Y:S01]  /*0e50*/  CS2R R106, SRZ ;  /* 0x00000000006a7805 */ /* 0x000fe2000001ff00 */
[----:B------:R-:W-:Y:S01]  /*0e60*/  USEL UR6, UR6, UR4, UP0 ;  /* 0x0000000406067287 */ /* 0x000fe20008000000 */
[----:B------:R-:W-:Y:S01]  /*0e70*/  CS2R R104, SRZ ;  /* 0x0000000000687805 */ /* 0x000fe2000001ff00 */
[----:B------:R-:W-:Y:S01]  /*0e80*/  UISETP.NE.AND UP0, UPT, UR11, URZ, UPT ;  /* 0x0000003f0b00728c */ /* 0x000fe2000bf05270 */
[----:B------:R-:W-:Y:S01]  /*0e90*/  CS2R R102, SRZ ;  /* 0x0000000000667805 */ /* 0x000fe2000001ff00 */
[----:B------:R-:W-:Y:S01]  /*0ea0*/  UISETP.GE.AND UP1, UPT, UR6, 0x1, UPT ;  /* 0x000000010600788c */ /* 0x000fe2000bf26270 */
[----:B------:R-:W-:Y:S02]  /*0eb0*/  CS2R R100, SRZ ;  /* 0x0000000000647805 */ /* 0x000fe4000001ff00 */
[----:B------:R-:W-:-:S02]  /*0ec0*/  CS2R R98, SRZ ;  /* 0x0000000000627805 */ /* 0x000fc4000001ff00 */
[----:B------:R-:W-:Y:S02]  /*0ed0*/  CS2R R96, SRZ ;  /* 0x0000000000607805 */ /* 0x000fe4000001ff00 */
[----:B------:R-:W-:Y:S02]  /*0ee0*/  CS2R R94, SRZ ;  /* 0x00000000005e7805 */ /* 0x000fe4000001ff00 */
[----:B------:R-:W-:Y:S02]  /*0ef0*/  CS2R R92, SRZ ;  /* 0x00000000005c7805 */ /* 0x000fe4000001ff00 */
[----:B------:R-:W-:Y:S02]  /*0f00*/  PLOP3.LUT P1, PT, PT, PT, UP1, 0x80, 0x0 ;  /* 0x000000000000781c */ /* 0x000fe40003f2f018 */
[----:B------:R-:W-:Y:S02]  /*0f10*/  CS2R R90, SRZ ;  /* 0x00000000005a7805 */ /* 0x000fe4000001ff00 */
[----:B------:R-:W-:Y:S01]  /*0f20*/  CS2R R88, SRZ ;  /* 0x0000000000587805 */ /* 0x000fe2000001ff00 */
[----:B------:R-:W-:Y:S01]  /*0f30*/  @!UP0 ULDC UR11, c[0x0][0x9f0] ;  /* 0x00027c00000b8ab9 */ /* 0x000fe20000000800 */
        /* <DEDUP_REMOVED lines=30> */
[----:B------:R-:W-:Y:S01]  /*1120*/  IMAD.U32 R8, RZ, RZ, UR4 ;  /* 0x00000004ff087e24 */ /* 0x000fe2000f8e00ff */
[----:B------:R-:W-:Y:S01]  /*1130*/  IABS R4, R4 ;  /* 0x0000000400047213 */ /* 0x000fe20000000000 */
[----:B------:R-:W0:Y:S01]  /*1140*/  I2F.RP R0, R7 ;  /* 0x0000000700007306 */ /* 0x000e220000209400 */
[----:B------:R-:W-:-:S03]  /*1150*/  ULOP3.LUT UR4, UR4, UR11, URZ, 0x3c, !UPT ;  /* 0x0000000b04047292 */ /* 0x000fc6000f8e3c3f */
[----:B------:R-:W-:-:S03]  /*1160*/  IMAD.MOV R4, RZ, RZ, -R4 ;  /* 0x000000ffff047224 */ /* 0x000fc600078e0a04 */
[----:B------:R-:W-:Y:S01]  /*1170*/  ISETP.LE.AND P3, PT, RZ, UR4, PT ;  /* 0x00000004ff007c0c */ /* 0x000fe2000bf63270 */
[----:B0-----:R-:W0:Y:S02]  /*1180*/  MUFU.RCP R0, R0 ;  /* 0x0000000000007308 */ /* 0x001e240000001000 */
[----:B0-----:R-:W-:Y:S02]  /*1190*/  IADD3 R2, R0, 0xffffffe, RZ ;  /* 0x0ffffffe00027810 */ /* 0x001fe40007ffe0ff */
[----:B------:R-:W-:-:S04]  /*11a0*/  IABS R0, R8 ;  /* 0x0000000800007213 */ /* 0x000fc80000000000 */
[----:B------:R0:W1:Y:S02]  /*11b0*/  F2I.FTZ.U32.TRUNC.NTZ R3, R2 ;  /* 0x0000000200037305 */ /* 0x000064000021f000 */
[----:B0-----:R-:W-:Y:S01]  /*11c0*/  MOV R2, RZ ;  /* 0x000000ff00027202 */ /* 0x001fe20000000f00 */
        /* <DEDUP_REMOVED lines=11> */
[----:B------:R-:W-:-:S05]  /*1280*/  @P1 IADD3 R3, R3, 0x1, RZ ;  /* 0x0000000103031810 */ /* 0x000fca0007ffe0ff */
[----:B------:R-:W-:Y:S01]  /*1290*/  @!P3 IMAD.MOV R3, RZ, RZ, -R3 ;  /* 0x000000ffff03b224 */ /* 0x000fe200078e0a03 */
[----:B------:R-:W-:-:S07]  /*12a0*/  @!P2 LOP3.LUT R3, RZ, UR11, RZ, 0x33, !PT ;  /* 0x0000000bff03ac12 */ /* 0x000fce000f8e33ff */
.L_x_4189:
        /* <DEDUP_REMOVED lines=32> */
[----:B------:R-:W-:Y:S02]  /*14b0*/  UIADD3 UR6, UR4, -UR6, URZ ;  /* 0x8000000604067290 */ /* 0x000fe4000fffe03f */
[----:B------:R-:W-:Y:S02]  /*14c0*/  ULOP3.LUT UR4, UR42, 0x1, URZ, 0xfc, !UPT ;  /* 0x000000012a047892 */ /* 0x000fe4000f8efc3f */
[----:B------:R-:W-:Y:S01]  /*14d0*/  ULEA UR6, UR6, UR5, 0xf ;  /* 0x0000000506067291 */ /* 0x000fe2000f8e783f */
[----:B------:R-:W-:Y:S01]  /*14e0*/  IMAD R4, R4, 0x10, R7 ;  /* 0x0000001004047824 */ /* 0x000fe200078e0207 */
[----:B------:R-:W-:-:S02]  /*14f0*/  UISETP.NE.AND UP0, UPT, UR4, 0x3, UPT ;  /* 0x000000030400788c */ /* 0x000fc4000bf05270 */
[----:B------:R-:W-:-:S04]  /*1500*/  UIADD3 UR6, UR6, 0x400, URZ ;  /* 0x0000040006067890 */ /* 0x000fc8000fffe03f */
[----:B------:R-:W-:Y:S01]  /*1510*/  PLOP3.LUT P0, PT, PT, PT, UP0, 0x80, 0x0 ;  /* 0x000000000000781c */ /* 0x000fe20003f0f008 */
[----:B------:R-:W-:-:S04]  /*1520*/  USHF.R.U32.HI UR6, URZ, 0x4, UR6 ;  /* 0x000000043f067899 */ /* 0x000fc80008011606 */
[----:B------:R-:W-:-:S04]  /*1530*/  ULOP3.LUT UR6, UR6, 0x3fff, URZ, 0xc0, !UPT ;  /* 0x00003fff06067892 */ /* 0x000fc8000f8ec03f */
[----:B------:R-:W-:-:S04]  /*1540*/  ULOP3.LUT UR6, UR6, 0x2000000, URZ, 0xfc, !UPT ;  /* 0x0200000006067892 */ /* 0x000fc8000f8efc3f */
[----:B------:R-:W-:Y:S08]  /*1550*/  @!P0 BRA `(.L_x_4191) ;  /* 0x0000000000048947 */ /* 0x000ff00003800000 */
[----:B------:R-:W-:Y:S01]  /*1560*/  BPT.TRAP 0x1 ;  /* 0x000000040000795c */ /* 0x000fe20000300000 */
.L_x_4191:
[----:B------:R-:W-:-:S04]  /*1570*/  SHF.L.U32 R2, RZ, 0x1f, RZ ;  /* 0x0000001fff027819 */ /* 0x000fc800000006ff */
[----:B------:R-:W0:Y:S02]  /*1580*/  SYNCS.PHASECHK.TRANS64.TRYWAIT P1, [UR5+0x28c50], R2 ;  /* 0x028c5002ff0075a7 */ /* 0x000e240008020145 */
[----:B0-----:R-:W-:Y:S05]  /*1590*/  @!P1 BRA `(.L_x_4192) ;  /* 0x000000f800209947 */ /* 0x001fea0003800000 */
.L_x_4334:
[----:B------:R-:W-:Y:S01]  /*15a0*/  BAR.SYNC.DEFER_BLOCKING 0xe, 0x100 ;  /* 0x0384000000007b1d */ /* 0x000fe20000010000 */
[----:B------:R-:W-:Y:S01]  /*15b0*/  UIADD3 UR4, UR5, 0x26800, URZ ;  /* 0x0002680005047890 */ /* 0x000fe2000fffe03f */
[----:B------:R-:W-:Y:S01]  /*15c0*/  IADD3 R3, R3, -0x2, RZ ;  /* 0xfffffffe03037810 */ /* 0x000fe20007ffe0ff */
[----:B------:R-:W-:Y:S01]  /*15d0*/  UIADD3 UR14, UR6, 0x80, URZ ;  /* 0x00000080060e7890 */ /* 0x000fe2000fffe03f */
[----:B0-----:R-:W-:Y:S01]  /*15e0*/  IMAD.U32 R2, RZ, RZ, UR5 ;  /* 0x00000005ff027e24 */ /* 0x001fe2000f8e00ff */
[----:B------:R-:W-:Y:S01]  /*15f0*/  USHF.R.U32.HI UR4, URZ, 0x4, UR4 ;  /* 0x000000043f047899 */ /* 0x000fe20008011604 */
[----:B------:R-:W-:Y:S01]  /*1600*/  ISETP.GE.AND P1, PT, R3, R0, PT ;  /* 0x000000000300720c */ /* 0x000fe20003f26270 */
[----:B------:R-:W-:Y:S01]  /*1610*/  UMOV UR9, 0x40000040 ;  /* 0x4000004000097882 */ /* 0x000fe20000000000 */
[----:B------:R-:W-:Y:S01]  /*1620*/  UMOV UR10, UR6 ;  /* 0x00000006000a7c82 */ /* 0x000fe20008000000 */
[----:B------:R-:W-:Y:S01]  /*1630*/  ULOP3.LUT UR4, UR4, 0x3fff, URZ, 0xc0, !UPT ;  /* 0x00003fff04047892 */ /* 0x000fe2000f8ec03f */
[----:B------:R-:W0:Y:S01]  /*1640*/  S2R R5, SR_TID.X ;  /* 0x0000000000057919 */ /* 0x000e220000002100 */
[----:B------:R-:W-:Y:S01]  /*1650*/  UMOV UR11, 0x40000040 ;  /* 0x40000040000b7882 */ /* 0x000fe20000000000 */
[----:B------:R-:W-:Y:S01]  /*1660*/  UMOV UR13, 0x40000040 ;  /* 0x40000040000d7882 */ /* 0x000fe20000000000 */
[----:B------:R-:W-:Y:S01]  /*1670*/  ULOP3.LUT UR4, UR4, 0x10000, URZ, 0xfc, !UPT ;  /* 0x0001000004047892 */ /* 0x000fe2000f8efc3f */
[----:B------:R-:W-:Y:S01]  /*1680*/  UMOV UR15, 0x40000040 ;  /* 0x40000040000f7882 */ /* 0x000fe20000000000 */
[----:B------:R-:W-:-:S02]  /*1690*/  UIADD3 UR18, UR6, 0x100, URZ ;  /* 0x0000010006127890 */ /* 0x000fc4000fffe03f */
[----:B------:R-:W-:-:S03]  /*16a0*/  UIADD3 UR12, UR4, 0x2, URZ ;  /* 0x00000002040c7890 */ /* 0x000fc6000fffe03f */
        /* <DEDUP_REMOVED lines=32> */
.L_x_4198:
[----:B------:R-:W-:Y:S01]  /*18b0*/  BAR.SYNC.DEFER_BLOCKING 0xe, 0x100 ;  /* 0x0384000000007b1d */ /* 0x000fe20000010000 */
[----:B------:R-:W-:Y:S01]  /*18c0*/  IMAD.U32 R5, RZ, RZ, UR4 ;  /* 0x00000004ff057e24 */ /* 0x000fe2000f8e00ff */
[----:B------:R-:W-:Y:S01]  /*18d0*/  UIADD3 UR4, UR4, 0x1, URZ ;  /* 0x0000000104047890 */ /* 0x000fe2000fffe03f */
[----:B------:R-:W-:Y:S02]  /*18e0*/  ISETP.GT.AND P3, PT, R3, R0, PT ;  /* 0x000000000300720c */ /* 0x000fe40003f64270 */
[----:B01----:R-:W-:Y:S01]  /*18f0*/  IMAD R2, R5, 0x40, R4 ;  /* 0x0000004005027824 */ /* 0x003fe200078e0204 */
[----:B------:R-:W-:Y:S01]  /*1900*/  UISETP.NE.AND UP0, UPT, UR4, 0x2, UPT ;  /* 0x000000020400788c */ /* 0x000fe2000bf05270 */
[----:B------:R-:W-:-:S03]  /*1910*/  IADD3 R3, R3, -0x1, RZ ;  /* 0xffffffff03037810 */ /* 0x000fc60007ffe0ff */
        /* <DEDUP_REMOVED lines=136> */
.L_x_4194:
[----:B------:R-:W-:Y:S01]  /*21a0*/  ULEA UR7, UR4, UR5, 0x3 ;  /* 0x0000000504077291 */ /* 0x000fe2000f8e183f */
[----:B------:R-:W-:-:S08]  /*21b0*/  SHF.L.U32 R2, R7, 0x1f, RZ ;  /* 0x0000001f07027819 */ /* 0x000fd000000006ff */
[----:B------:R0:W1:Y:S01]  /*21c0*/  SYNCS.PHASECHK.TRANS64.TRYWAIT P1, [UR7+0x28c50], R2 ;  /* 0x028c5002ff0075a7 */ /* 0x0000620008020147 */
[----:B------:R-:W-:Y:S05]  /*21d0*/  @!P0 BRA `(.L_x_4195) ;  /* 0x0000000000048947 */ /* 0x000fea0003800000 */
[----:B------:R-:W-:Y:S01]  /*21e0*/  BPT.TRAP 0x1 ;  /* 0x000000040000795c */ /* 0x000fe20000300000 */
.L_x_4195:
[----:B-1----:R-:W-:Y:S05]  /*21f0*/  @P1 BRA `(.L_x_4196) ;  /* 0x0000000000081947 */ /* 0x002fea0003800000 */
[----:B------:R-:W1:Y:S02]  /*2200*/  SYNCS.PHASECHK.TRANS64.TRYWAIT P1, [UR7+0x28c50], R2 ;  /* 0x028c5002ff0075a7 */ /* 0x000e640008020147 */
[----:B-1----:R-:W-:Y:S05]  /*2210*/  @!P1 BRA `(.L_x_4197) ;  /* 0x000000ec00189947 */ /* 0x002fea0003800000 */
.L_x_4196:
        /* <DEDUP_REMOVED lines=30> */
.L_x_4193:
[----:B------:R-:W-:Y:S01]  /*2400*/  BAR.SYNC.DEFER_BLOCKING 0xe, 0x100 ;  /* 0x0384000000007b1d */ /* 0x000fe20000010000 */
[----:B------:R-:W-:Y:S01]  /*2410*/  VIADD R4, R4, UR4 ;  /* 0x0000000404047c36 */ /* 0x000fe20008000000 */
[----:B------:R-:W-:Y:S01]  /*2420*/  PLOP3.LUT P0, PT, PT, PT, PT, 0x8, 0x0 ;  /* 0x000000000000781c */ /* 0x000fe20003f0e170 */
[----:B------:R-:W-:Y:S01]  /*2430*/  IMAD.MOV.U32 R5, RZ, RZ, RZ ;  /* 0x000000ffff057224 */ /* 0x000fe200078e00ff */
[----:B------:R-:W-:Y:S02]  /*2440*/  MOV R6, RZ ;  /* 0x000000ff00067202 */ /* 0x000fe40000000f00 */
[----:B------:R-:W-:-:S05]  /*2450*/  LEA R4, R4, UR5, 0x2 ;  /* 0x0000000504047c11 */ /* 0x000fca000f8e10ff */
[----:B01----:R-:W0:Y:S04]  /*2460*/  LDS R2, [R4+0x28800] ;  /* 0x0288000004027984 */ /* 0x003e280000000800 */
        /* <DEDUP_REMOVED lines=131> */
.L_x_4188:
[----:B------:R-:W-:Y:S01]  /*2ca0*/  ULDC UR4, c[0x0][0x448] ;  /* 0x0001120000047ab9 */ /* 0x000fe20000000800 */
[----:B------:R-:W-:Y:S02]  /*2cb0*/  ULEA UR7, UR7, 0x3f, 0x6 ;  /* 0x0000003f07077891 */ /* 0x000fe4000f8e303f */
[----:B------:R-:W-:Y:S01]  /*2cc0*/  UISETP.NE.AND UP0, UPT, UR4, 0x1, UPT ;  /* 0x000000010400788c */ /* 0x000fe2000bf05270 */
[----:B------:R-:W-:Y:S01]  /*2cd0*/  ULDC UR8, c[0x0][0x288] ;  /* 0x0000a20000087ab9 */ /* 0x000fe20000000800 */
[----:B------:R-:W-:Y:S02]  /*2ce0*/  ULOP3.LUT UR40, UR9, 0xffff, URZ, 0xc0, !UPT ;  /* 0x0000ffff09287892 */ /* 0x000fe4000f8ec03f */
[----:B------:R-:W-:-:S04]  /*2cf0*/  UIADD3 UR8, -UR8, 0x40, URZ ;  /* 0x0000004008087890 */ /* 0x000fc8000fffe13f */
[----:B------:R-:W-:-:S03]  /*2d00*/  UIMAD UR8, UR37, UR10, UR8 ;  /* 0x0000000a250872a4 */ /* 0x000fc6000f8e0208 */
[----:B------:R-:W-:Y:S01]  /*2d10*/  @UP0 ULDC UR4, c[0x0][0x44c] ;  /* 0x0001130000040ab9 */ /* 0x000fe20000000800 */
[----:B------:R-:W-:Y:S01]  /*2d20*/  @UP0 ULDC UR11, c[0x0][0x450] ;  /* 0x00011400000b0ab9 */ /* 0x000fe20000000800 */
[----:B------:R-:W-:-:S04]  /*2d30*/  UIMAD.WIDE.U32 UR4, UR7, UR4, URZ ;  /* 0x00000004070472a5 */ /* 0x000fc8000f8e003f */
[----:B------:R-:W-:Y:S02]  /*2d40*/  @UP0 USHF.R.U32.HI UR7, URZ, UR11, UR5 ;  /* 0x0000000b3f070299 */ /* 0x000fe40008011605 */
[----:B------:R-:W-:Y:S02]  /*2d50*/  USHF.R.U32.HI UR11, URZ, 0x10, UR9 ;  /* 0x000000103f0b7899 */ /* 0x000fe40008011609 */
[----:B------:R-:W-:Y:S02]  /*2d60*/  UIADD3 UR7, UR8, UR7, URZ ;  /* 0x0000000708077290 */ /* 0x000fe4000fffe03f */
[----:B------:R-:W-:Y:S02]  /*2d70*/  UISETP.NE.AND UP1, UPT, UR11, URZ, UPT ;  /* 0x0000003f0b00728c */ /* 0x000fe4000bf25270 */
[----:B------:R-:W-:-:S04]  /*2d80*/  USHF.R.S32.HI UR4, URZ, 0x1f, UR7 ;  /* 0x0000001f3f047899 */ /* 0x000fc80008011407 */
[----:B------:R-:W-:-:S04]  /*2d90*/  ULEA.HI UR4, UR4, UR7, URZ, 0x6 ;  /* 0x0000000704047291 */ /* 0x000fc8000f8f303f */
[----:B------:R-:W-:Y:S01]  /*2da0*/  USHF.R.S32.HI UR4, URZ, 0x6, UR4 ;  /* 0x000000063f047899 */ /* 0x000fe20008011404 */
[----:B------:R-:W-:-:S03]  /*2db0*/  @!UP1 ULDC UR11, c[0x0][0x9f0] ;  /* 0x00027c00000b9ab9 */ /* 0x000fc60000000800 */
[----:B------:R-:W-:-:S04]  /*2dc0*/  UISETP.LT.AND UP0, UPT, UR6, UR4, UPT ;  /* 0x000000040600728c */ /* 0x000fc8000bf01270 */
[----:B------:R-:W-:-:S03]  /*2dd0*/  USEL UR10, UR6, UR4, UP0 ;  /* 0x00000004060a7287 */ /* 0x000fc60008000000 */
[----:B------:R-:W-:Y:S01]  /*2de0*/  UMOV UR4, URZ ;  /* 0x0000003f00047c82 */ /* 0x000fe20008000000 */
[----:B------:R-:W-:-:S06]  /*2df0*/  UISETP.GE.AND UP0, UPT, UR10, 0x1, UPT ;  /* 0x000000010a00788c */ /* 0x000fcc000bf06270 */
[----:B------:R-:W-:-:S13]  /*2e00*/  PLOP3.LUT P0, PT, PT, PT, UP0, 0x80, 0x0 ;  /* 0x000000000000781c */ /* 0x000fda0003f0f008 */
[----:B------:R-:W-:Y:S05]  /*2e10*/  @!P0 BRA `(.L_x_4199) ;  /* 0x0000000000848947 */ /* 0x000fea0003800000 */
[----:B------:R-:W-:Y:S01]  /*2e20*/  IMAD.U32 R3, RZ, RZ, UR11 ;  /* 0x0000000bff037e24 */ /* 0x000fe2000f8e00ff */
[----:B------:R-:W-:Y:S01]  /*2e30*/  UIADD3 UR6, UR11, -0x1, UR10 ;  /* 0xffffffff0b067890 */ /* 0x000fe2000fffe00a */
[----:B------:R-:W-:-:S03]  /*2e40*/  UMOV UR4, URZ ;  /* 0x0000003f00047c82 */ /* 0x000fc60008000000 */
[-C--:B------:R-:W-:Y:S02]  /*2e50*/  IABS R0, R3.reuse ;  /* 0x0000000300007213 */ /* 0x080fe40000000000 */
[----:B------:R-:W-:Y:S01]  /*2e60*/  MOV R4, UR6 ;  /* 0x0000000600047c02 */ /* 0x000fe20008000f00 */
[----:B------:R-:W-:Y:S01]  /*2e70*/  ULOP3.LUT UR6, UR6, UR11, URZ, 0x3c, !UPT ;  /* 0x0000000b06067292 */ /* 0x000fe2000f8e3c3f */
[----:B------:R-:W-:Y:S02]  /*2e80*/  R2UR UR9, R0 ;  /* 0x00000000000972ca */ /* 0x000fe400000e0000 */
[----:B------:R-:W-:Y:S02]  /*2e90*/  IABS R4, R4 ;  /* 0x0000000400047213 */ /* 0x000fe40000000000 */
[----:B------:R-:W-:-:S03]  /*2ea0*/  IABS R5, R3 ;  /* 0x0000000300057213 */ /* 0x000fc60000000000 */
        /* <DEDUP_REMOVED lines=24> */
.L_x_4199:
[----:B------:R-:W-:Y:S01]  /*3030*/  UIMAD UR40, UR40, UR4, URZ ;  /* 0x00000004282872a4 */ /* 0x000fe2000f8e023f */
[----:B------:R-:W-:Y:S01]  /*3040*/  IMAD.U32 R0, RZ, RZ, UR10 ;  /* 0x0000000aff007e24 */ /* 0x000fe2000f8e00ff */
[----:B------:R-:W-:Y:S01]  /*3050*/  MOV R3, UR4 ;  /* 0x0000000400037c02 */ /* 0x000fe20008000f00 */
[----:B------:R-:W-:Y:S01]  /*3060*/  IMAD.MOV.U32 R6, RZ, RZ, RZ ;  /* 0x000000ffff067224 */ /* 0x000fe200078e00ff */
[----:B------:R-:W-:Y:S01]  /*3070*/  PLOP3.LUT P0, PT, PT, PT, PT, 0x80, 0x0 ;  /* 0x000000000000781c */ /* 0x000fe20003f0f070 */
[----:B------:R-:W-:Y:S01]  /*3080*/  IMAD.MOV.U32 R5, RZ, RZ, RZ ;  /* 0x000000ffff057224 */ /* 0x000fe200078e00ff */
[----:B------:R-:W-:Y:S02]  /*3090*/  VIADDMNMX R0, R3, UR40, R0, PT ;  /* 0x0000002803007c46 */ /* 0x000fe4000b800100 */
[----:B------:R-:W-:Y:S02]  /*30a0*/  CS2R R150, SRZ ;  /* 0x0000000000967805 */ /* 0x000fe4000001ff00 */
        /* <DEDUP_REMOVED lines=92> */
[----:B------:R-:W-:Y:S01]  /*3670*/  MOV R5, UR5 ;  /* 0x0000000500057c02 */ /* 0x000fe20008000f00 */
[----:B------:R-:W-:Y:S01]  /*3680*/  ULDC.64 UR4, c[0x4][0x98] ;  /* 0x0100260000047ab9 */ /* 0x000fe20000000a00 */
[----:B------:R-:W-:Y:S01]  /*3690*/  MOV R10, UR6 ;  /* 0x00000006000a7c02 */ /* 0x000fe20008000f00 */
[----:B------:R-:W-:Y:S01]  /*36a0*/  IMAD.U32 R6, RZ, RZ, UR4 ;  /* 0x00000004ff067e24 */ /* 0x000fe2000f8e00ff */
[----:B------:R-:W-:Y:S01]  /*36b0*/  MOV R12, 0x1 ;  /* 0x00000001000c7802 */ /* 0x000fe20000000f00 */
[----:B------:R-:W-:-:S02]  /*36c0*/  IMAD.U32 R7, RZ, RZ, UR5 ;  /* 0x00000005ff077e24 */ /* 0x000fc4000f8e00ff */
[----:B------:R-:W-:Y:S02]  /*36d0*/  IMAD.U32 R11, RZ, RZ, UR7 ;  /* 0x00000007ff0b7e24 */ /* 0x000fe4000f8e00ff */
[----:B------:R-:W-:Y:S02]  /*36e0*/  IMAD.MOV.U32 R8, RZ, RZ, 0x70 ;  /* 0x00000070ff087424 */ /* 0x000fe400078e00ff */
[----:B0-----:R-:W-:-:S07]  /*36f0*/  IMAD.MOV.U32 R13, RZ, RZ, RZ ;  /* 0x000000ffff0d7224 */ /* 0x001fce00078e00ff */
[----:B------:R-:W-:-:S07]  /*3700*/  LEPC R20, `(.L_x_4200) ;  /* 0x000000001014794e */ /* 0x000fce0000000000 */
[----:B-1----:R-:W-:Y:S05]  /*3710*/  CALL.ABS.NOINC R2 ;  /* 0x0000000002007343 */ /* 0x002fea0003c00000 */
.L_x_4200:
        /* <DEDUP_REMOVED lines=11> */
.L_x_4335:
[----:B------:R-:W-:Y:S01]  /*37d0*/  ULOP3.LUT UR4, UR42, 0x1, URZ, 0xfc, !UPT ;  /* 0x000000012a047892 */ /* 0x000fe2000f8efc3f */
[----:B0-----:R-:W-:Y:S02]  /*37e0*/  LOP3.LUT R0, R5, 0x7ffffffc, RZ, 0xc0, !PT ;  /* 0x7ffffffc05007812 */ /* 0x001fe400078ec0ff */
[----:B------:R-:W-:Y:S02]  /*37f0*/  LEA.HI R7, R7, R6, RZ, 0x3 ;  /* 0x0000000607077211 */ /* 0x000fe400078f18ff */
[----:B------:R-:W-:Y:S01]  /*3800*/  IADD3 R2, -R2, R19, RZ ;  /* 0x0000001302027210 */ /* 0x000fe20007ffe1ff */
[----:B------:R-:W-:Y:S01]  /*3810*/  IMAD.U32 R5, RZ, RZ, UR4 ;  /* 0x00000004ff057e24 */ /* 0x000fe2000f8e00ff */
[----:B------:R-:W-:Y:S01]  /*3820*/  LOP3.LUT R7, R7, 0xfffffff8, RZ, 0xc0, !PT ;  /* 0xfffffff807077812 */ /* 0x000fe200078ec0ff */
[----:B------:R-:W-:Y:S01]  /*3830*/  IMAD.IADD R0, R3, 0x1, -R0 ;  /* 0x0000000103007824 */ /* 0x000fe200078e0a00 */
[----:B------:R-:W-:Y:S02]  /*3840*/  LEA.HI R3, R4, R3, RZ, 0x5 ;  /* 0x0000000304037211 */ /* 0x000fe400078f28ff */
[----:B------:R-:W-:Y:S01]  /*3850*/  ISETP.NE.AND P0, PT, R5, 0x3, PT ;  /* 0x000000030500780c */ /* 0x000fe20003f05270 */
[----:B------:R-:W-:Y:S01]  /*3860*/  IMAD.SHL.U32 R11, R0, 0x2, RZ ;  /* 0x00000002000b7824 */ /* 0x000fe200078e00ff */
[----:B------:R-:W-:-:S02]  /*3870*/  IADD3 R7, R6, -R7, RZ ;  /* 0x8000000706077210 */ /* 0x000fc40007ffe0ff */
[----:B------:R-:W-:Y:S01]  /*3880*/  SHF.R.S32.HI R0, RZ, 0x5, R3 ;  /* 0x00000005ff007819 */ /* 0x000fe20000011403 */
[----:B------:R-:W-:-:S03]  /*3890*/  IMAD R2, R2, 0x100, R11 ;  /* 0x0000010002027824 */ /* 0x000fc600078e020b */
[----:B------:R-:W-:-:S05]  /*38a0*/  LEA R0, R0, R7, 0x4 ;  /* 0x0000000700007211 */ /* 0x000fca00078e20ff */
[----:B------:R-:W-:Y:S05]  /*38b0*/  @!P0 BRA `(.L_x_4202) ;  /* 0x0000000000048947 */ /* 0x000fea0003800000 */
[----:B------:R-:W-:Y:S01]  /*38c0*/  BPT.TRAP 0x1 ;  /* 0x000000040000795c */ /* 0x000fe20000300000 */
.L_x_4202:
[----:B------:R0:W1:Y:S01]  /*38d0*/  SYNCS.PHASECHK.TRANS64.TRYWAIT P2, [UR39+0x28c30], R13 ;  /* 0x028c300dff0075a7 */ /* 0x0000620008040167 */
[----:B------:R-:W-:Y:S05]  /*38e0*/  @!P0 BRA `(.L_x_4203) ;  /* 0x0000000000048947 */ /* 0x000fea0003800000 */
[----:B------:R-:W-:Y:S01]  /*38f0*/  BPT.TRAP 0x1 ;  /* 0x000000040000795c */ /* 0x000fe20000300000 */
.L_x_4203:
[----:B------:R-:W2:Y:S02]  /*3900*/  S2R R3, SR_TID.X ;  /* 0x0000000000037919 */ /* 0x000ea40000002100 */
[----:B--2---:R-:W-:-:S04]  /*3910*/  LOP3.LUT R3, R3, 0x7f, RZ, 0xc0, !PT ;  /* 0x0000007f03037812 */ /* 0x004fc800078ec0ff */
[----:B------:R-:W-:Y:S01]  /*3920*/  ISETP.NE.AND P1, PT, R3, RZ, PT ;  /* 0x000000ff0300720c */ /* 0x000fe20003f25270 */
[----:B-1----:R-:W-:-:S12]  /*3930*/  @P2 BRA `(.L_x_4204) ;  /* 0x0000000000082947 */ /* 0x002fd80003800000 */
[----:B------:R-:W1:Y:S02]  /*3940*/  SYNCS.PHASECHK.TRANS64.TRYWAIT P2, [UR39+0x28c30], R13 ;  /* 0x028c300dff0075a7 */ /* 0x000e640008040167 */
[----:B-1----:R-:W-:Y:S05]  /*3950*/  @!P2 BRA `(.L_x_4205) ;  /* 0x000000d40078a947 */ /* 0x002fea0003800000 */
.L_x_4204:
[----:B------:R-:W-:Y:S05]  /*3960*/  WARPSYNC.ALL ;  /* 0x0000000000007948 */ /* 0x000fea0003800000 */
[----:B------:R-:W-:Y:S01]  /*3970*/  UIADD3 UR4, UR39, 0x20400, URZ ;  /* 0x0002040027047890 */ /* 0x000fe2000fffe03f */
[----:B------:R-:W-:Y:S01]  /*3980*/  WARPGROUP.ARRIVE ;  /* 0x00000000000079c5 */ /* 0x000fe20000000000 */
[----:B------:R-:W-:-:S05]  /*3990*/  UIADD3 UR5, UR39, 0x22400, URZ ;  /* 0x0002240027057890 */ /* 0x000fca000fffe03f */
[----:B------:R-:W2:Y:S01]  /*39a0*/  S2R R5, SR_CTAID.X ;  /* 0x0000000000057919 */ /* 0x000ea20000002500 */
[----:B------:R-:W-:Y:S01]  /*39b0*/  USHF.R.U32.HI UR4, URZ, 0x4, UR4 ;  /* 0x000000043f047899 */ /* 0x000fe20008011604 */
[----:B------:R-:W-:Y:S01]  /*39c0*/  LEA.HI R3, R17, R16, RZ, 0x2 ;  /* 0x0000001011037211 */ /* 0x000fe200078f10ff */
[----:B------:R-:W-:Y:S02]  /*39d0*/  USHF.R.U32.HI UR5, URZ, 0x4, UR5 ;  /* 0x000000043f057899 */ /* 0x000fe40008011605 */
[----:B------:R-:W-:Y:S01]  /*39e0*/  ULOP3.LUT UR4, UR4, 0x3fff, URZ, 0xc0, !UPT ;  /* 0x00003fff04047892 */ /* 0x000fe2000f8ec03f */
[----:B------:R-:W-:Y:S01]  /*39f0*/  LOP3.LUT R3, R3, 0xfffffffc, RZ, 0xc0, !PT ;  /* 0xfffffffc03037812 */ /* 0x000fe200078ec0ff */
[----:B------:R-:W-:Y:S02]  /*3a00*/  ULOP3.LUT UR5, UR5, 0x3fff, URZ, 0xc0, !UPT ;  /* 0x00003fff05057892 */ /* 0x000fe4000f8ec03f */
[----:B------:R-:W-:Y:S02]  /*3a10*/  ULOP3.LUT UR4, UR4, 0x10000, URZ, 0xfc, !UPT ;  /* 0x0001000004047892 */ /* 0x000fe4000f8efc3f */
[----:B------:R-:W-:Y:S01]  /*3a20*/  ULOP3.LUT UR24, UR5, 0x10000, URZ, 0xfc, !UPT ;  /* 0x0001000005187892 */ /* 0x000fe2000f8efc3f */
[----:B------:R-:W-:Y:S01]  /*3a30*/  IMAD.IADD R3, R16, 0x1, -R3 ;  /* 0x0000000110037824 */ /* 0x000fe200078e0a03 */
[----:B------:R-:W-:Y:S01]  /*3a40*/  UMOV UR9, 0x40000040 ;  /* 0x4000004000097882 */ /* 0x000fe20000000000 */
[----:B------:R-:W-:Y:S01]  /*3a50*/  UMOV UR11, 0x40000040 ;  /* 0x40000040000b7882 */ /* 0x000fe20000000000 */
[----:B------:R-:W-:-:S02]  /*3a60*/  UIADD3 UR12, UR4, 0x2, URZ ;  /* 0x00000002040c7890 */ /* 0x000fc4000fffe03f */
[----:B------:R-:W-:Y:S01]  /*3a70*/  UMOV UR8, UR4 ;  /* 0x0000000400087c82 */ /* 0x000fe20008000000 */
[----:B------:R-:W-:Y:S01]  /*3a80*/  UMOV UR10, UR24 ;  /* 0x00000018000a7c82 */ /* 0x000fe20008000000 */
[----:B------:R-:W-:Y:S01]  /*3a90*/  UIADD3 UR14, UR24, 0x2, URZ ;  /* 0x00000002180e7890 */ /* 0x000fe2000fffe03f */
[----:B------:R-:W-:Y:S01]  /*3aa0*/  HGMMA.64x64x16.F32 R24, gdesc[UR8], RZ, !UPT, gsb0 ;  /* 0x00e00000081879f0 */ /* 0x000fe2000c0008ff */
[----:B------:R-:W-:Y:S01]  /*3ab0*/  UMOV UR13, 0x40000040 ;  /* 0x40000040000d7882 */ /* 0x000fe20000000000 */
[----:B------:R-:W-:Y:S01]  /*3ac0*/  UMOV UR15, 0x40000040 ;  /* 0x40000040000f7882 */ /* 0x000fe20000000000 */
[----:B------:R-:W-:Y:S01]  /*3ad0*/  UIADD3 UR16, UR4, 0x4, URZ ;  /* 0x0000000404107890 */ /* 0x000fe2000fffe03f */
[C---:B-1----:R-:W-:Y:S01]  /*3ae0*/  LEA.HI R4, R3.reuse, R3, RZ, 0x1 ;  /* 0x0000000303047211 */ /* 0x042fe200078f08ff */
[----:B------:R-:W-:Y:S01]  /*3af0*/  UIADD3 UR18, UR24, 0x4, URZ ;  /* 0x0000000418127890 */ /* 0x000fe2000fffe03f */
[----:B------:R-:W-:Y:S01]  /*3b00*/  UMOV UR17, 0x40000040 ;  /* 0x4000004000117882 */ /* 0x000fe20000000000 */
[----:B------:R-:W-:Y:S01]  /*3b10*/  UMOV UR19, 0x40000040 ;  /* 0x4000004000137882 */ /* 0x000fe20000000000 */
[----:B------:R-:W-:Y:S01]  /*3b20*/  UIADD3 UR20, UR4, 0x6, URZ ;  /* 0x0000000604147890 */ /* 0x000fe2000fffe03f */
[----:B------:R-:W-:Y:S01]  /*3b30*/  LOP3.LUT R4, R4, 0x1ffffffe, RZ, 0xc0, !PT ;  /* 0x1ffffffe04047812 */ /* 0x000fe200078ec0ff */
[----:B------:R-:W-:Y:S01]  /*3b40*/  UIADD3 UR22, UR24, 0x6, URZ ;  /* 0x0000000618167890 */ /* 0x000fe2000fffe03f */
[----:B------:R-:W-:Y:S01]  /*3b50*/  UMOV UR21, 0x40000040 ;  /* 0x4000004000157882 */ /* 0x000fe20000000000 */
[----:B------:R-:W-:Y:S01]  /*3b60*/  UMOV UR23, 0x40000040 ;  /* 0x4000004000177882 */ /* 0x000fe20000000000 */
[----:B------:R-:W-:Y:S01]  /*3b70*/  ULDC UR4, c[0x0][0x448] ;  /* 0x0001120000047ab9 */ /* 0x000fe20000000800 */
[----:B------:R-:W-:Y:S01]  /*3b80*/  IMAD.IADD R4, R3, 0x1, -R4 ;  /* 0x0000000103047824 */ /* 0x000fe200078e0a04 */
[----:B------:R-:W-:Y:S01]  /*3b90*/  UISETP.NE.AND UP0, UPT, UR4, 0x1, UPT ;  /* 0x000000010400788c */ /* 0x000fe2000bf05270 */
[----:B--2---:R-:W-:Y:S01]  /*3ba0*/  LEA R3, R5, R0, 0x6 ;  /* 0x0000000005037211 */ /* 0x004fe200078e30ff */
[----:B------:R-:W-:Y:S01]  /*3bb0*/  ULDC UR7, c[0x0][0x9d8] ;  /* 0x0002760000077ab9 */ /* 0x000fe20000000800 */
[----:B------:R-:W-:Y:S01]  /*3bc0*/  ULDC UR10, c[0x0][0x2f0] ;  /* 0x0000bc00000a7ab9 */ /* 0x000fe20000000800 */
[----:B------:R-:W-:-:S02]  /*3bd0*/  ULDC UR6, c[0x0][0x288] ;  /* 0x0000a20000067ab9 */ /* 0x000fc40000000800 */
[----:B------:R-:W-:Y:S01]  /*3be0*/  PLOP3.LUT P2, PT, PT, PT, UP0, 0x80, 0x0 ;  /* 0x000000000000781c */ /* 0x000fe20003f4f008 */
[----:B------:R-:W-:Y:S01]  /*3bf0*/  IMAD R12, R4, 0x8, R3 ;  /* 0x00000008040c7824 */ /* 0x000fe200078e0203 */
[----:B------:R-:W-:-:S03]  /*3c00*/  MOV R8, UR6 ;  /* 0x0000000600087c02 */ /* 0x000fc60008000f00 */
[----:B------:R-:W-:Y:S01]  /*3c10*/  @UP0 ULDC UR4, c[0x0][0x44c] ;  /* 0x0001130000040ab9 */ /* 0x000fe20000000800 */
[----:B------:R-:W-:-:S07]  /*3c20*/  IMAD.MOV.U32 R3, RZ, RZ, R12 ;  /* 0x000000ffff037224 */ /* 0x000fce00078e000c */
[----:B------:R-:W-:Y:S01]  /*3c30*/  @P2 IMAD.HI.U32 R4, R12, UR4, RZ ;  /* 0x000000040c042c27 */ /* 0x000fe2000f8e00ff */
[----:B------:R-:W-:-:S04]  /*3c40*/  @UP0 ULDC UR4, c[0x0][0x450] ;  /* 0x0001140000040ab9 */ /* 0x000fc80000000800 */
[----:B------:R-:W-:Y:S01]  /*3c50*/  @P2 SHF.R.U32.HI R3, RZ, UR4, R4 ;  /* 0x00000004ff032c19 */ /* 0x000fe20008011604 */
[----:B------:R-:W-:Y:S02]  /*3c60*/  UMOV UR4, 0xffffffc0 ;  /* 0xffffffc000047882 */ /* 0x000fe40000000000 */
[----:B------:R-:W-:Y:S02]  /*3c70*/  UIMAD UR4, UR41, UR4, 0x40 ;  /* 0x00000040290474a4 */ /* 0x000fe4000f8e0204 */
[----:B------:R-:W1:Y:S02]  /*3c80*/  SHFL.IDX PT, R6, R3, 0x1, 0x1c1f ;  /* 0x003c1f0003067f89 */ /* 0x000e6400000e0000 */
[----:B------:R-:W-:Y:S02]  /*3c90*/  UIADD3 UR5, UR4, 0x1, URZ ;  /* 0x0000000104057890 */ /* 0x000fe4000fffe03f */
[----:B------:R-:W-:Y:S01]  /*3ca0*/  UIMAD UR4, UR37, UR10, UR4 ;  /* 0x0000000a250472a4 */ /* 0x000fe2000f8e0204 */
[----:B------:R-:W2:Y:S01]  /*3cb0*/  SHFL.IDX PT, R3, R3, RZ, 0x1c1f ;  /* 0x001c1fff03037589 */ /* 0x000ea200000e0000 */
[----:B------:R-:W-:-:S04]  /*3cc0*/  UIMAD UR5, UR37, UR10, UR5 ;  /* 0x0000000a250572a4 */ /* 0x000fc8000f8e0205 */
[----:B------:R-:W-:Y:S02]  /*3cd0*/  IADD3 R4, -R11, UR4, RZ ;  /* 0x000000040b047c10 */ /* 0x000fe4000fffe1ff */
[----:B------:R-:W-:-:S04]  /*3ce0*/  IADD3 R5, -R8, UR5, -R11 ;  /* 0x0000000508057c10 */ /* 0x000fc8000fffe90b */
[----:B-1----:R-:W-:-:S04]  /*3cf0*/  VIADDMNMX R6, R6, R5, R4, PT ;  /* 0x0000000506067246 */ /* 0x002fc80003800104 */
[C---:B------:R-:W-:Y:S01]  /*3d00*/  ISETP.GT.AND P3, PT, R6.reuse, RZ, PT ;  /* 0x000000ff0600720c */ /* 0x040fe20003f64270 */
[----:B------:R-:W-:Y:S02]  /*3d10*/  WARPGROUP.DEPBAR.LE gsb0, 0x0 ;  /* 0x00008000000079c5 */ /* 0x000fe40000010000 */
[----:B------:R-:W-:Y:S01]  /*3d20*/  WARPGROUP.ARRIVE ;  /* 0x00000000000079c5 */ /* 0x000fe20000000000 */
[C---:B------:R-:W-:Y:S02]  /*3d30*/  ISETP.GT.AND P4, PT, R6.reuse, 0x1, PT ;  /* 0x000000010600780c */ /* 0x040fe40003f84270 */
[----:B------:R-:W-:Y:S02]  /*3d40*/  ISETP.GT.AND P5, PT, R6, 0x8, PT ;  /* 0x000000080600780c */ /* 0x000fe40003fa4270 */
[----:B--2---:R-:W-:Y:S01]  /*3d50*/  VIADDMNMX R5, R3, R5, R4, PT ;  /* 0x0000000503057246 */ /* 0x004fe20003800104 */
[----:B------:R-:W-:Y:S03]  /*3d60*/  HGMMA.64x64x16.F32 R24, gdesc[UR12], R24, gsb0 ;  /* 0x00e000000c1879f0 */ /* 0x000fe60008000818 */
[----:B------:R-:W-:Y:S01]  /*3d70*/  ISETP.GT.AND P6, PT, R5, 0x20, PT ;  /* 0x000000200500780c */ /* 0x000fe20003fc4270 */
[----:B------:R-:W-:-:S02]  /*3d80*/  WARPGROUP.DEPBAR.LE gsb0, 0x0 ;  /* 0x00008000000079c5 */ /* 0x000fc40000010000 */
        /* <DEDUP_REMOVED lines=29> */
[----:B-1----:R-:W-:Y:S01]  /*3f60*/  FSEL R26, R26, -INF , P3 ;  /* 0xff8000001a1a7808 */ /* 0x002fe20001800000 */
[----:B------:R-:W-:Y:S01]  /*3f70*/  FMUL.FTZ R32, R32, UR7 ;  /* 0x0000000720207c20 */ /* 0x000fe20008410000 */
[----:B------:R-:W-:Y:S01]  /*3f80*/  ISETP.GT.AND P3, PT, R6, 0x9, PT ;  /* 0x000000090600780c */ /* 0x000fe20003f64270 */
[----:B------:R-:W-:Y:S01]  /*3f90*/  FMUL.FTZ R33, R33, UR7 ;  /* 0x0000000721217c20 */ /* 0x000fe20008410000 */
[----:B------:R-:W-:Y:S01]  /*3fa0*/  FMUL.FTZ R36, R36, UR7 ;  /* 0x0000000724247c20 */ /* 0x000fe20008410000 */
[----:B------:R-:W-:Y:S01]  /*3fb0*/  FMUL.FTZ R37, R37, UR7 ;  /* 0x0000000725257c20 */ /* 0x000fe20008410000 */
[----:B------:R-:W-:Y:S01]  /*3fc0*/  FMUL.FTZ R40, R40, UR7 ;  /* 0x0000000728287c20 */ /* 0x000fe20008410000 */
[----:B------:R-:W1:Y:S01]  /*3fd0*/  MUFU.TANH R31, R31 ;  /* 0x0000001f001f7308 */ /* 0x000e620000002400 */
[----:B--2---:R-:W-:Y:S01]  /*3fe0*/  FSEL R27, R27, -INF , P4 ;  /* 0xff8000001b1b7808 */ /* 0x004fe20002000000 */
[----:B------:R-:W-:Y:S01]  /*3ff0*/  FMUL.FTZ R41, R41, UR7 ;  /* 0x0000000729297c20 */ /* 0x000fe20008410000 */
[----:B------:R-:W-:Y:S01]  /*4000*/  ISETP.GT.AND P4, PT, R6, 0x10, PT ;  /* 0x000000100600780c */ /* 0x000fe20003f84270 */
[----:B------:R-:W-:Y:S01]  /*4010*/  FMUL.FTZ R44, R44, UR7 ;  /* 0x000000072c2c7c20 */ /* 0x000fe20008410000 */
[----:B------:R-:W-:Y:S01]  /*4020*/  FMNMX.FTZ R7, R26, R27, !PT ;  /* 0x0000001b1a077209 */ /* 0x000fe20007810000 */
[----:B------:R-:W-:Y:S01]  /*4030*/  FMUL.FTZ R45, R45, UR7 ;  /* 0x000000072d2d7c20 */ /* 0x000fe20008410000 */
[----:B------:R-:W-:Y:S01]  /*4040*/  FMUL.FTZ R48, R48, UR7 ;  /* 0x0000000730307c20 */ /* 0x000fe20008410000 */
[----:B------:R-:W2:Y:S01]  /*4050*/  MUFU.TANH R34, R34 ;  /* 0x0000002200227308 */ /* 0x000ea20000002400 */
[----:B---3--:R-:W-:Y:S01]  /*4060*/  FSEL R30, R30, -INF , P5 ;  /* 0xff8000001e1e7808 */ /* 0x008fe20002800000 */
[----:B------:R-:W-:Y:S01]  /*4070*/  FMUL.FTZ R49, R49, UR7 ;  /* 0x0000000731317c20 */ /* 0x000fe20008410000 */
[----:B------:R-:W-:Y:S01]  /*4080*/  ISETP.GT.AND P5, PT, R5, 0x8, PT ;  /* 0x000000080500780c */ /* 0x000fe20003fa4270 */
[----:B------:R-:W-:Y:S01]  /*4090*/  FMUL.FTZ R52, R52, UR7 ;  /* 0x0000000734347c20 */ /* 0x000fe20008410000 */
[----:B------:R-:W-:Y:S01]  /*40a0*/  FMNMX.FTZ R8, R30, R7, !PT ;  /* 0x000000071e087209 */ /* 0x000fe20007810000 */
[----:B------:R-:W-:Y:S01]  /*40b0*/  FMUL.FTZ R53, R53, UR7 ;  /* 0x0000000735357c20 */ /* 0x000fe20008410000 */
[----:B------:R-:W-:Y:S01]  /*40c0*/  ULDC UR7, c[0x0][0x988] ;  /* 0x0002620000077ab9 */ /* 0x000fe20000000800 */
[----:B------:R-:W3:Y:S01]  /*40d0*/  MUFU.TANH R35, R35 ;  /* 0x0000002300237308 */ /* 0x000ee20000002400 */
[----:B-1----:R-:W-:-:S02]  /*40e0*/  FSEL R31, R31, -INF , P3 ;  /* 0xff8000001f1f7808 */ /* 0x002fc40001800000 */
[----:B------:R-:W-:Y:S02]  /*40f0*/  ISETP.GT.AND P3, PT, R6, 0x11, PT ;  /* 0x000000110600780c */ /* 0x000fe40003f64270 */
[----:B------:R-:W-:-:S03]  /*4100*/  FMNMX.FTZ R7, R31, R8, !PT ;  /* 0x000000081f077209 */ /* 0x000fc60007810000 */
[----:B------:R-:W1:Y:S01]  /*4110*/  MUFU.TANH R38, R38 ;  /* 0x0000002600267308 */ /* 0x000e620000002400 */
[----:B--2---:R-:W-:Y:S02]  /*4120*/  FSEL R34, R34, -INF , P4 ;  /* 0xff80000022227808 */ /* 0x004fe40002000000 */
[----:B------:R-:W-:Y:S02]  /*4130*/  ISETP.GT.AND P4, PT, R6, 0x18, PT ;  /* 0x000000180600780c */ /* 0x000fe40003f84270 */
[----:B------:R-:W-:-:S03]  /*4140*/  FMNMX.FTZ R8, R34, R7, !PT ;  /* 0x0000000722087209 */ /* 0x000fc60007810000 */
[----:B------:R-:W2:Y:S01]  /*4150*/  MUFU.TANH R39, R39 ;  /* 0x0000002700277308 */ /* 0x000ea20000002400 */
[----:B---3--:R-:W-:Y:S02]  /*4160*/  FSEL R35, R35, -INF , P3 ;  /* 0xff80000023237808 */ /* 0x008fe40001800000 */
[----:B------:R-:W-:Y:S02]  /*4170*/  ISETP.GT.AND P3, PT, R6, 0x19, PT ;  /* 0x000000190600780c */ /* 0x000fe40003f64270 */
[----:B------:R-:W-:-:S03]  /*4180*/  FMNMX.FTZ R7, R35, R8, !PT ;  /* 0x0000000823077209 */ /* 0x000fc60007810000 */
[----:B------:R-:W3:Y:S01]  /*4190*/  MUFU.TANH R42, R42 ;  /* 0x0000002a002a7308 */ /* 0x000ee20000002400 */
[----:B-1----:R-:W-:Y:S02]  /*41a0*/  FSEL R38, R38, -INF , P4 ;  /* 0xff80000026267808 */ /* 0x002fe40002000000 */
        /* <DEDUP_REMOVED lines=36> */
[----:B------:R-:W-:Y:S02]  /*43f0*/  ISETP.GT.AND P3, PT, R5, RZ, PT ;  /* 0x000000ff0500720c */ /* 0x000fe40003f64270 */
[----:B------:R-:W-:-:S03]  /*4400*/  FMNMX.FTZ R6, R55, R6, !PT ;  /* 0x0000000637067209 */ /* 0x000fc60007810000 */
[----:B------:R-:W-:Y:S02]  /*4410*/  MUFU.TANH R28, R28 ;  /* 0x0000001c001c7308 */ /* 0x000fe40000002400 */
[----:B------:R-:W1:Y:S06]  /*4420*/  SHFL.BFLY PT, R7, R6, 0x2, 0x1f ;  /* 0x0c401f0006077f89 */ /* 0x000e6c00000e0000 */
[----:B------:R-:W-:Y:S08]  /*4430*/  MUFU.TANH R29, R29 ;  /* 0x0000001d001d7308 */ /* 0x000ff00000002400 */
[----:B------:R-:W4:Y:S08]  /*4440*/  MUFU.TANH R10, R32 ;  /* 0x00000020000a7308 */ /* 0x000f300000002400 */
[----:B------:R-:W-:Y:S01]  /*4450*/  MUFU.TANH R33, R33 ;  /* 0x0000002100217308 */ /* 0x000fe20000002400 */
[----:B-1----:R-:W-:-:S02]  /*4460*/  FMNMX.FTZ R8, R6, R7, !PT ;  /* 0x0000000706087209 */ /* 0x002fc40007810000 */
[----:B--2---:R-:W-:Y:S02]  /*4470*/  FSEL R6, R24, -INF , P3 ;  /* 0xff80000018067808 */ /* 0x004fe40001800000 */
[----:B---3--:R-:W-:Y:S01]  /*4480*/  FSEL R7, R25, -INF , P4 ;  /* 0xff80000019077808 */ /* 0x008fe20002000000 */
[----:B------:R-:W1:Y:S02]  /*4490*/  SHFL.BFLY PT, R9, R8, 0x1, 0x1f ;  /* 0x0c201f0008097f89 */ /* 0x000e6400000e0000 */
[----:B------:R-:W2:Y:S01]  /*44a0*/  MUFU.TANH R15, R36 ;  /* 0x00000024000f7308 */ /* 0x000ea20000002400 */
[C---:B------:R-:W-:Y:S02]  /*44b0*/  ISETP.GT.AND P3, PT, R5.reuse, 0x9, PT ;  /* 0x000000090500780c */ /* 0x040fe40003f64270 */
[----:B------:R-:W-:Y:S02]  /*44c0*/  FMNMX.FTZ R3, R6, R7, !PT ;  /* 0x0000000706037209 */ /* 0x000fe40007810000 */
[----:B------:R-:W-:-:S03]  /*44d0*/  ISETP.GT.AND P4, PT, R5, 0x10, PT ;  /* 0x000000100500780c */ /* 0x000fc60003f84270 */
[----:B------:R-:W3:Y:S01]  /*44e0*/  MUFU.TANH R18, R37 ;  /* 0x0000002500127308 */ /* 0x000ee20000002400 */
[----:B----4-:R-:W-:Y:S02]  /*44f0*/  FSEL R10, R10, -INF , P4 ;  /* 0xff8000000a0a7808 */ /* 0x010fe40002000000 */
[----:B------:R-:W-:-:S05]  /*4500*/  ISETP.GT.AND P4, PT, R5, 0x18, PT ;  /* 0x000000180500780c */ /* 0x000fca0003f84270 */
[----:B------:R-:W4:Y:S01]  /*4510*/  MUFU.TANH R19, R40 ;  /* 0x0000002800137308 */ /* 0x000f220000002400 */
[----:B--2---:R-:W-:Y:S02]  /*4520*/  FSEL R15, R15, -INF , P4 ;  /* 0xff8000000f0f7808 */ /* 0x004fe40002000000 */
[----:B------:R-:W-:Y:S02]  /*4530*/  ISETP.GT.AND P4, PT, R5, 0x28, PT ;  /* 0x000000280500780c */ /* 0x000fe40003f84270 */
[----:B-1----:R-:W-:-:S03]  /*4540*/  FMNMX.FTZ R4, R8, R9, !PT ;  /* 0x0000000908047209 */ /* 0x002fc60007810000 */
[----:B------:R-:W1:Y:S01]  /*4550*/  MUFU.TANH R41, R41 ;  /* 0x0000002900297308 */ /* 0x000e620000002400 */
[----:B------:R-:W-:Y:S02]  /*4560*/  FSEL R8, R28, -INF , P5 ;  /* 0xff8000001c087808 */ /* 0x000fe40002800000 */
[----:B------:R-:W-:Y:S02]  /*4570*/  FSEL R9, R29, -INF , P3 ;  /* 0xff8000001d097808 */ /* 0x000fe40001800000 */
[----:B------:R-:W-:Y:S02]  /*4580*/  FMNMX.FTZ R14, R8, R3, !PT ;  /* 0x00000003080e7209 */ /* 0x000fe40007810000 */
[----:B------:R-:W-:Y:S01]  /*4590*/  ISETP.GT.AND P3, PT, R5, 0x11, PT ;  /* 0x000000110500780c */ /* 0x000fe20003f64270 */
[----:B------:R-:W2:Y:S01]  /*45a0*/  MUFU.TANH R21, R44 ;  /* 0x0000002c00157308 */ /* 0x000ea20000002400 */
[----:B------:R-:W-:Y:S02]  /*45b0*/  FMNMX.FTZ R3, R9, R14, !PT ;  /* 0x0000000e09037209 */ /* 0x000fe40007810000 */
[----:B------:R-:W-:-:S02]  /*45c0*/  FSEL R14, R33, -INF , P3 ;  /* 0xff800000210e7808 */ /* 0x000fc40001800000 */
[----:B------:R-:W-:Y:S02]  /*45d0*/  FMNMX.FTZ R3, R10, R3, !PT ;  /* 0x000000030a037209 */ /* 0x000fe40007810000 */
[----:B------:R-:W-:Y:S01]  /*45e0*/  ISETP.GT.AND P3, PT, R5, 0x19, PT ;  /* 0x000000190500780c */ /* 0x000fe20003f64270 */
[----:B------:R-:W5:Y:S01]  /*45f0*/  MUFU.TANH R45, R45 ;  /* 0x0000002d002d7308 */ /* 0x000f620000002400 */
[----:B------:R-:W-:Y:S02]  /*4600*/  FMNMX.FTZ R20, R14, R3, !PT ;  /* 0x000000030e147209 */ /* 0x000fe40007810000 */
[----:B---3--:R-:W-:Y:S02]  /*4610*/  FSEL R18, R18, -INF , P3 ;  /* 0xff80000012127808 */ /* 0x008fe40001800000 */
[----:B------:R-:W-:Y:S02]  /*4620*/  FMNMX.FTZ R3, R15, R20, !PT ;  /* 0x000000140f037209 */ /* 0x000fe40007810000 */
[----:B------:R-:W-:Y:S01]  /*4630*/  ISETP.GT.AND P5, PT, R5, 0x21, PT ;  /* 0x000000210500780c */ /* 0x000fe20003fa4270 */
[----:B------:R-:W3:Y:S01]  /*4640*/  MUFU.TANH R23, R48 ;  /* 0x0000003000177308 */ /* 0x000ee20000002400 */
[----:B----4-:R-:W-:-:S02]  /*4650*/  FSEL R19, R19, -INF , P6 ;  /* 0xff80000013137808 */ /* 0x010fc40003000000 */
[----:B------:R-:W-:Y:S02]  /*4660*/  FMNMX.FTZ R22, R18, R3, !PT ;  /* 0x0000000312167209 */ /* 0x000fe40007810000 */
[----:B-1----:R-:W-:Y:S02]  /*4670*/  FSEL R20, R41, -INF , P5 ;  /* 0xff80000029147808 */ /* 0x002fe40002800000 */
[----:B------:R-:W-:Y:S01]  /*4680*/  FMNMX.FTZ R3, R19, R22, !PT ;  /* 0x0000001613037209 */ /* 0x000fe20007810000 */
[----:B------:R-:W1:Y:S01]  /*4690*/  MUFU.TANH R49, R49 ;  /* 0x0000003100317308 */ /* 0x000e620000002400 */
[C---:B------:R-:W-:Y:S01]  /*46a0*/  FMUL.FTZ R22, R4.reuse, UR7 ;  /* 0x0000000704167c20 */ /* 0x040fe20008410000 */
[----:B------:R-:W-:Y:S02]  /*46b0*/  FSETP.NEU.FTZ.AND P5, PT, R4, -INF , PT ;  /* 0xff8000000400780b */ /* 0x000fe40003fbd000 */
[----:B------:R-:W-:Y:S02]  /*46c0*/  ISETP.GT.AND P3, PT, R5, 0x29, PT ;  /* 0x000000290500780c */ /* 0x000fe40003f64270 */
[----:B--2---:R-:W-:-:S02]  /*46d0*/  FSEL R21, R21, -INF , P4 ;  /* 0xff80000015157808 */ /* 0x004fc40002000000 */
[----:B------:R-:W2:Y:S01]  /*46e0*/  MUFU.TANH R25, R52 ;  /* 0x0000003400197308 */ /* 0x000ea20000002400 */
[----:B------:R-:W-:Y:S02]  /*46f0*/  FMNMX.FTZ R24, R20, R3, !PT ;  /* 0x0000000314187209 */ /* 0x000fe40007810000 */
[----:B------:R-:W-:Y:S02]  /*4700*/  FSEL R29, R22, RZ, P5 ;  /* 0x000000ff161d7208 */ /* 0x000fe40002800000 */
[----:B------:R-:W-:Y:S02]  /*4710*/  ISETP.GT.AND P6, PT, R5, 0x30, PT ;  /* 0x000000300500780c */ /* 0x000fe40003fc4270 */
[----:B-----5:R-:W-:Y:S01]  /*4720*/  FSEL R22, R45, -INF , P3 ;  /* 0xff8000002d167808 */ /* 0x020fe20001800000 */
[----:B------:R-:W4:Y:S01]  /*4730*/  MUFU.TANH R53, R53 ;  /* 0x0000003500357308 */ /* 0x000f220000002400 */
[----:B------:R-:W-:Y:S01]  /*4740*/  FMNMX.FTZ R3, R21, R24, !PT ;  /* 0x0000001815037209 */ /* 0x000fe20007810000 */
[--C-:B------:R-:W-:Y:S01]  /*4750*/  FFMA.FTZ R32, R26, UR7, -R29.reuse ;  /* 0x000000071a207c23 */ /* 0x100fe2000801081d */
[----:B------:R-:W-:Y:S01]  /*4760*/  ISETP.GT.AND P3, PT, R5, 0x31, PT ;  /* 0x000000310500780c */ /* 0x000fe20003f64270 */
[--C-:B------:R-:W-:Y:S01]  /*4770*/  FFMA.FTZ R27, R27, UR7, -R29.reuse ;  /* 0x000000071b1b7c23 */ /* 0x100fe2000801081d */
[----:B---3--:R-:W-:Y:S01]  /*4780*/  FSEL R23, R23, -INF , P6 ;  /* 0xff80000017177808 */ /* 0x008fe20003000000 */
[--C-:B------:R-:W-:Y:S01]  /*4790*/  FFMA.FTZ R30, R30, UR7, -R29.reuse ;  /* 0x000000071e1e7c23 */ /* 0x100fe2000801081d */
[----:B------:R-:W-:Y:S01]  /*47a0*/  FMNMX.FTZ R26, R22, R3, !PT ;  /* 0x00000003161a7209 */ /* 0x000fe20007810000 */
[----:B------:R-:W-:Y:S01]  /*47b0*/  MUFU.EX2 R161, R27 ;  /* 0x0000001b00a17308 */ /* 0x000fe20000000800 */
[----:B------:R-:W-:Y:S01]  /*47c0*/  ISETP.GT.AND P4, PT, R5, 0x38, PT ;  /* 0x000000380500780c */ /* 0x000fe20003f84270 */
[--C-:B------:R-:W-:Y:S01]  /*47d0*/  FFMA.FTZ R31, R31, UR7, -R29.reuse ;  /* 0x000000071f1f7c23 */ /* 0x100fe2000801081d */
[----:B-1----:R-:W-:Y:S01]  /*47e0*/  FSEL R24, R49, -INF , P3 ;  /* 0xff80000031187808 */ /* 0x002fe20001800000 */
[--C-:B------:R-:W-:Y:S01]  /*47f0*/  FFMA.FTZ R34, R34, UR7, -R29.reuse ;  /* 0x0000000722227c23 */ /* 0x100fe2000801081d */
[----:B------:R-:W-:Y:S01]  /*4800*/  FMNMX.FTZ R3, R23, R26, !PT ;  /* 0x0000001a17037209 */ /* 0x000fe20007810000 */
[--C-:B------:R-:W-:Y:S01]  /*4810*/  FFMA.FTZ R35, R35, UR7, -R29.reuse ;  /* 0x0000000723237c23 */ /* 0x100fe2000801081d */
[----:B------:R-:W-:Y:S01]  /*4820*/  ISETP.GT.AND P3, PT, R5, 0x39, PT ;  /* 0x000000390500780c */ /* 0x000fe20003f64270 */
[----:B------:R-:W-:Y:S01]  /*4830*/  MUFU.EX2 R32, R32 ;  /* 0x0000002000207308 */ /* 0x000fe20000000800 */
[----:B--2---:R-:W-:Y:S01]  /*4840*/  FSEL R25, R25, -INF , P4 ;  /* 0xff80000019197808 */ /* 0x004fe20002000000 */
[--C-:B------:R-:W-:Y:S01]  /*4850*/  FFMA.FTZ R38, R38, UR7, -R29.reuse ;  /* 0x0000000726267c23 */ /* 0x100fe2000801081d */
[----:B------:R-:W-:Y:S01]  /*4860*/  FMNMX.FTZ R28, R24, R3, !PT ;  /* 0x00000003181c7209 */ /* 0x000fe20007810000 */
[--C-:B------:R-:W-:Y:S01]  /*4870*/  FFMA.FTZ R39, R39, UR7, -R29.reuse ;  /* 0x0000000727277c23 */ /* 0x100fe2000801081d */
[----:B----4-:R-:W-:Y:S01]  /*4880*/  FSEL R26, R53, -INF , P3 ;  /* 0xff800000351a7808 */ /* 0x010fe20001800000 */
        /* <DEDUP_REMOVED lines=10> */
[----:B------:R-:W1:Y:S01]  /*4930*/  SHFL.BFLY PT, R28, R3, 0x2, 0x1f ;  /* 0x0c401f00031c7f89 */ /* 0x000e6200000e0000 */
[----:B------:R-:W-:Y:S01]  /*4940*/  MUFU.EX2 R163, R31 ;  /* 0x0000001f00a37308 */ /* 0x000fe20000000800 */
[----:B------:R-:W-:-:S07]  /*4950*/  FFMA.FTZ R55, R55, UR7, -R29 ;  /* 0x0000000737377c23 */ /* 0x000fce000801081d */
[----:B------:R-:W-:Y:S08]  /*4960*/  MUFU.EX2 R34, R34 ;  /* 0x0000002200227308 */ /* 0x000ff00000000800 */
[----:B------:R-:W2:Y:S01]  /*4970*/  MUFU.EX2 R35, R35 ;  /* 0x0000002300237308 */ /* 0x000ea20000000800 */
[----:B-1----:R-:W-:-:S07]  /*4980*/  FMNMX.FTZ R28, R3, R28, !PT ;  /* 0x0000001c031c7209 */ /* 0x002fce0007810000 */
[----:B------:R-:W-:Y:S01]  /*4990*/  MUFU.EX2 R38, R38 ;  /* 0x0000002600267308 */ /* 0x000fe20000000800 */
[----:B------:R-:W1:Y:S07]  /*49a0*/  SHFL.BFLY PT, R3, R28, 0x1, 0x1f ;  /* 0x0c201f001c037f89 */ /* 0x000e6e00000e0000 */
[----:B------:R-:W3:Y:S01]  /*49b0*/  MUFU.EX2 R39, R39 ;  /* 0x0000002700277308 */ /* 0x000ee20000000800 */
[----:B--2---:R-:W-:-:S07]  /*49c0*/  F2FP.F16.F32.PACK_AB R157, R35, R34 ;  /* 0x00000022239d723e */ /* 0x004fce00000000ff */
[----:B------:R-:W-:Y:S08]  /*49d0*/  MUFU.EX2 R42, R42 ;  /* 0x0000002a002a7308 */ /* 0x000ff00000000800 */
[----:B------:R-:W-:Y:S01]  /*49e0*/  MUFU.EX2 R43, R43 ;  /* 0x0000002b002b7308 */ /* 0x000fe20000000800 */
[----:B---3--:R-:W-:Y:S02]  /*49f0*/  F2FP.F16.F32.PACK_AB R159, R39, R38 ;  /* 0x00000026279f723e */ /* 0x008fe400000000ff */
[----:B-1----:R-:W-:-:S04]  /*4a00*/  FMNMX.FTZ R3, R28, R3, !PT ;  /* 0x000000031c037209 */ /* 0x002fc80007810000 */
[C---:B------:R-:W-:Y:S01]  /*4a10*/  FSETP.NEU.FTZ.AND P3, PT, R3.reuse, -INF , PT ;  /* 0xff8000000300780b */ /* 0x040fe20003f7d000 */
[----:B------:R-:W-:Y:S01]  /*4a20*/  FMUL.FTZ R5, R3, UR7 ;  /* 0x0000000703057c20 */ /* 0x000fe20008410000 */
[----:B------:R-:W-:Y:S04]  /*4a30*/  MUFU.EX2 R46, R46 ;  /* 0x0000002e002e7308 */ /* 0x000fe80000000800 */
[----:B------:R-:W-:Y:S02]  /*4a40*/  FSEL R27, R5, RZ, P3 ;  /* 0x000000ff051b7208 */ /* 0x000fe40001800000 */
[-C--:B------:R-:W-:Y:S02]  /*4a50*/  LEA.HI R5, R17, R16.reuse, RZ, 0x4 ;  /* 0x0000001011057211 */ /* 0x080fe400078f20ff */
[----:B------:R-:W1:Y:S01]  /*4a60*/  MUFU.EX2 R47, R47 ;  /* 0x0000002f002f7308 */ /* 0x000e620000000800 */
[--C-:B------:R-:W-:Y:S01]  /*4a70*/  FFMA.FTZ R28, R7, UR7, -R27.reuse ;  /* 0x00000007071c7c23 */ /* 0x100fe2000801081b */
[----:B------:R-:W-:Y:S01]  /*4a80*/  LOP3.LUT R7, R5, 0xfffffff0, RZ, 0xc0, !PT ;  /* 0xfffffff005077812 */ /* 0x000fe200078ec0ff */
[--C-:B------:R-:W-:Y:S01]  /*4a90*/  FFMA.FTZ R6, R6, UR7, -R27.reuse ;  /* 0x0000000706067c23 */ /* 0x100fe2000801081b */
[--C-:B------:R-:W-:Y:S01]  /*4aa0*/  FFMA.FTZ R8, R8, UR7, -R27.reuse ;  /* 0x0000000708087c23 */ /* 0x100fe2000801081b */
[--C-:B------:R-:W-:Y:S01]  /*4ab0*/  FFMA.FTZ R10, R10, UR7, -R27.reuse ;  /* 0x000000070a0a7c23 */ /* 0x100fe2000801081b */
[----:B------:R-:W-:Y:S01]  /*4ac0*/  FFMA.FTZ R14, R14, UR7, -R27 ;  /* 0x000000070e0e7c23 */ /* 0x000fe2000801081b */
[----:B------:R-:W-:Y:S01]  /*4ad0*/  IMAD.IADD R7, R16, 0x1, -R7 ;  /* 0x0000000110077824 */ /* 0x000fe200078e0a07 */
[----:B------:R2:W-:Y:S01]  /*4ae0*/  MUFU.EX2 R160, R6 ;  /* 0x0000000600a07308 */ /* 0x0005e20000000800 */
[--C-:B------:R-:W-:Y:S01]  /*4af0*/  FFMA.FTZ R9, R9, UR7, -R27.reuse ;  /* 0x0000000709097c23 */ /* 0x100fe2000801081b */
[--C-:B------:R-:W-:Y:S01]  /*4b00*/  FFMA.FTZ R15, R15, UR7, -R27.reuse ;  /* 0x000000070f0f7c23 */ /* 0x100fe2000801081b */
[--C-:B------:R-:W-:Y:S01]  /*4b10*/  FFMA.FTZ R18, R18, UR7, -R27.reuse ;  /* 0x0000000712127c23 */ /* 0x100fe2000801081b */
[--C-:B------:R-:W-:Y:S01]  /*4b20*/  FFMA.FTZ R19, R19, UR7, -R27.reuse ;  /* 0x0000000713137c23 */ /* 0x100fe2000801081b */
[----:B------:R-:W-:Y:S01]  /*4b30*/  LEA.HI R16, R17, R16, RZ, 0x5 ;  /* 0x0000001011107211 */ /* 0x000fe200078f28ff */
[--C-:B------:R-:W-:Y:S01]  /*4b40*/  FFMA.FTZ R20, R20, UR7, -R27.reuse ;  /* 0x0000000714147c23 */ /* 0x100fe2000801081b */
[----:B------:R-:W-:Y:S01]  /*4b50*/  FFMA.FTZ R21, R21, UR7, -R27 ;  /* 0x0000000715157c23 */ /* 0x000fe2000801081b */
[----:B------:R3:W-:Y:S01]  /*4b60*/  MUFU.EX2 R162, R8 ;  /* 0x0000000800a27308 */ /* 0x0007e20000000800 */
[----:B--2---:R-:W-:Y:S01]  /*4b70*/  SHF.R.S32.HI R6, RZ, 0x1f, R7 ;  /* 0x0000001fff067819 */ /* 0x004fe20000011407 */
[--C-:B------:R-:W-:Y:S01]  /*4b80*/  FFMA.FTZ R22, R22, UR7, -R27.reuse ;  /* 0x0000000716167c23 */ /* 0x100fe2000801081b */
[----:B------:R-:W-:Y:S01]  /*4b90*/  SHF.L.U32 R16, R16, 0x5, RZ ;  /* 0x0000000510107819 */ /* 0x000fe200000006ff */
[--C-:B------:R-:W-:Y:S01]  /*4ba0*/  FFMA.FTZ R23, R23, UR7, -R27.reuse ;  /* 0x0000000717177c23 */ /* 0x100fe2000801081b */
[----:B------:R-:W-:Y:S01]  /*4bb0*/  LEA.HI R6, R6, R7, RZ, 0x3 ;  /* 0x0000000706067211 */ /* 0x000fe200078f18ff */
[----:B------:R-:W-:Y:S01]  /*4bc0*/  FFMA.FTZ R24, R24, UR7, -R27 ;  /* 0x0000000718187c23 */ /* 0x000fe2000801081b */
[----:B------:R-:W-:Y:S01]  /*4bd0*/  LOP3.LUT R17, R16, 0x7ffffc00, RZ, 0xc0, !PT ;  /* 0x7ffffc0010117812 */ /* 0x000fe200078ec0ff */
[----:B------:R2:W-:Y:S01]  /*4be0*/  MUFU.EX2 R156, R10 ;  /* 0x0000000a009c7308 */ /* 0x0005e20000000800 */
[C---:B---3--:R-:W-:Y:S01]  /*4bf0*/  LOP3.LUT R8, R6.reuse, 0xfffffff8, RZ, 0xc0, !PT ;  /* 0xfffffff806087812 */ /* 0x048fe200078ec0ff */
[----:B------:R-:W-:-:S02]  /*4c00*/  IMAD.SHL.U32 R6, R6, 0x40, RZ ;  /* 0x0000004006067824 */ /* 0x000fc400078e00ff */
[--C-:B------:R-:W-:Y:S01]  /*4c10*/  FFMA.FTZ R25, R25, UR7, -R27.reuse ;  /* 0x0000000719197c23 */ /* 0x100fe2000801081b */
[----:B------:R-:W-:Y:S01]  /*4c20*/  FFMA.FTZ R26, R26, UR7, -R27 ;  /* 0x000000071a1a7c23 */ /* 0x000fe2000801081b */
[----:B-1----:R-:W-:Y:S01]  /*4c30*/  F2FP.F16.F32.PACK_AB R155, R47, R46 ;  /* 0x0000002e2f9b723e */ /* 0x002fe200000000ff */
[----:B------:R-:W-:Y:S01]  /*4c40*/  IMAD.IADD R8, R7, 0x1, -R8 ;  /* 0x0000000107087824 */ /* 0x000fe200078e0a08 */
[----:B------:R-:W-:Y:S01]  /*4c50*/  SHF.R.S32.HI R7, RZ, 0x4, R5 ;  /* 0x00000004ff077819 */ /* 0x000fe20000011405 */
[----:B------:R-:W1:Y:S01]  /*4c60*/  MUFU.EX2 R29, R28 ;  /* 0x0000001c001d7308 */ /* 0x000e620000000800 */
[----:B------:R-:W-:Y:S02]  /*4c70*/  F2FP.F16.F32.PACK_AB R153, R43, R42 ;  /* 0x0000002a2b99723e */ /* 0x000fe400000000ff */
[----:B------:R-:W-:Y:S01]  /*4c80*/  SHF.L.U32 R5, R8, 0x6, RZ ;  /* 0x0000000608057819 */ /* 0x000fe200000006ff */
[----:B--2---:R-:W-:Y:S02]  /*4c90*/  IMAD.SHL.U32 R10, R7, 0x8, RZ ;  /* 0x00000008070a7824 */ /* 0x004fe400078e00ff */
[----:B------:R-:W-:Y:S01]  /*4ca0*/  FADD.FTZ R7, R32, R161 ;  /* 0x000000a120077221 */ /* 0x000fe20000010000 */
[----:B------:R-:W-:-:S02]  /*4cb0*/  LOP3.LUT P3, RZ, R8, 0x4, RZ, 0xc0, !PT ;  /* 0x0000000408ff7812 */ /* 0x000fc4000786c0ff */
[----:B------:R-:W-:Y:S01]  /*4cc0*/  LOP3.LUT R5, R5, 0x1c0, RZ, 0xc0, !PT ;  /* 0x000001c005057812 */ /* 0x000fe200078ec0ff */
[----:B------:R2:W-:Y:S01]  /*4cd0*/  MUFU.EX2 R31, R14 ;  /* 0x0000000e001f7308 */ /* 0x0005e20000000800 */
[----:B------:R-:W-:Y:S01]  /*4ce0*/  LOP3.LUT P4, RZ, R8, 0x2, RZ, 0xc0, !PT ;  /* 0x0000000208ff7812 */ /* 0x000fe2000788c0ff */
[----:B------:R-:W-:Y:S01]  /*4cf0*/  FADD.FTZ R8, R30, R7 ;  /* 0x000000071e087221 */ /* 0x000fe20000010000 */
[----:B------:R-:W-:Y:S02]  /*4d00*/  LOP3.LUT R10, R5, 0x8, R10, 0xf8, !PT ;  /* 0x00000008050a7812 */ /* 0x000fe400078ef80a */
[----:B------:R-:W-:Y:S01]  /*4d10*/  SHF.R.U32.HI R5, RZ, 0x3, R5 ;  /* 0x00000003ff057819 */ /* 0x000fe20000011605 */
[----:B------:R-:W-:Y:S01]  /*4d20*/  FADD.FTZ R7, R163, R8 ;  /* 0x00000008a3077221 */ /* 0x000fe20000010000 */
[----:B------:R-:W-:Y:S01]  /*4d30*/  LOP3.LUT R8, R6, 0x7ffffe00, RZ, 0xc0, !PT ;  /* 0x7ffffe0006087812 */ /* 0x000fe200078ec0ff */
[----:B------:R-:W3:Y:S01]  /*4d40*/  MUFU.EX2 R9, R9 ;  /* 0x0000000900097308 */ /* 0x000ee20000000800 */
[----:B--2---:R-:W-:Y:S01]  /*4d50*/  IMAD.U32 R14, RZ, RZ, UR39 ;  /* 0x00000027ff0e7e24 */ /* 0x004fe2000f8e00ff */
[----:B------:R-:W-:Y:S01]  /*4d60*/  LOP3.LUT R10, R10, R5, RZ, 0x3c, !PT ;  /* 0x000000050a0a7212 */ /* 0x000fe200078e3cff */
[----:B------:R-:W-:Y:S01]  /*4d70*/  FADD.FTZ R6, R34, R7 ;  /* 0x0000000722067221 */ /* 0x000fe20000010000 */
[----:B------:R-:W-:Y:S01]  /*4d80*/  F2FP.F16.F32.PACK_AB R161, R161, R32 ;  /* 0x00000020a1a1723e */ /* 0x000fe200000000ff */
[----:B------:R-:W-:Y:S01]  /*4d90*/  @!P1 VIADD R5, R14, 0x28c40 ;  /* 0x00028c400e059836 */ /* 0x000fe20000000000 */
[----:B------:R-:W-:Y:S01]  /*4da0*/  IADD3 R10, R10, R8, R17 ;  /* 0x000000080a0a7210 */ /* 0x000fe20007ffe011 */
[----:B------:R-:W-:Y:S01]  /*4db0*/  FADD.FTZ R7, R35, R6 ;  /* 0x0000000623077221 */ /* 0x000fe20000010000 */
[----:B------:R-:W2:Y:S01]  /*4dc0*/  MUFU.EX2 R15, R15 ;  /* 0x0000000f000f7308 */ /* 0x000ea20000000800 */
[----:B------:R-:W-:-:S02]  /*4dd0*/  F2FP.F16.F32.PACK_AB R163, R163, R30 ;  /* 0x0000001ea3a3723e */ /* 0x000fc400000000ff */
[----:B------:R-:W-:Y:S01]  /*4de0*/  @!P1 PRMT R5, RZ, 0x654, R5 ;  /* 0x00000654ff059816 */ /* 0x000fe20000000005 */
[----:B------:R-:W-:Y:S01]  /*4df0*/  FADD.FTZ R8, R38, R7 ;  /* 0x0000000726087221 */ /* 0x000fe20000010000 */
[----:B------:R-:W-:Y:S02]  /*4e00*/  LEA R10, R10, UR39, 0x1 ;  /* 0x000000270a0a7c11 */ /* 0x000fe4000f8e08ff */
[----:B------:R1:W-:Y:S01]  /*4e10*/  @!P1 SYNCS.ARRIVE.TRANS64.RED.A1T0 RZ, [R5+URZ], RZ ;  /* 0x000000ff05ff99a7 */ /* 0x0003e2000810043f */
[----:B------:R-:W4:Y:S01]  /*4e20*/  MUFU.EX2 R18, R18 ;  /* 0x0000001200127308 */ /* 0x000f220000000800 */
[----:B------:R-:W-:-:S04]  /*4e30*/  FADD.FTZ R7, R39, R8 ;  /* 0x0000000827077221 */ /* 0x000fc80000010000 */
[----:B------:R-:W-:Y:S01]  /*4e40*/  FADD.FTZ R8, R42, R7 ;  /* 0x000000072a087221 */ /* 0x000fe20000010000 */
[----:B------:R-:W-:Y:S01]  /*4e50*/  MOV R7, 0xffffffc0 ;  /* 0xffffffc000077802 */ /* 0x000fe20000000f00 */
[----:B-1----:R-:W-:Y:S01]  /*4e60*/  FADD.FTZ R5, R160, R29 ;  /* 0x0000001da0057221 */ /* 0x002fe20000010000 */
[----:B------:R-:W-:Y:S01]  /*4e70*/  MUFU.EX2 R19, R19 ;  /* 0x0000001300137308 */ /* 0x000fe20000000800 */
[----:B------:R-:W-:Y:S01]  /*4e80*/  FADD.FTZ R17, R43, R8 ;  /* 0x000000082b117221 */ /* 0x000fe20000010000 */
[----:B------:R-:W-:Y:S02]  /*4e90*/  VIADD R8, R10, 0x26800 ;  /* 0x000268000a087836 */ /* 0x000fe40000000000 */
[----:B------:R-:W-:Y:S01]  /*4ea0*/  FADD.FTZ R6, R162, R5 ;  /* 0x00000005a2067221 */ /* 0x000fe20000010000 */
[----:B---3--:R-:W-:Y:S01]  /*4eb0*/  F2FP.F16.F32.PACK_AB R162, R9, R162 ;  /* 0x000000a209a2723e */ /* 0x008fe200000000ff */
[----:B------:R-:W-:Y:S01]  /*4ec0*/  FADD.FTZ R16, R46, R17 ;  /* 0x000000112e107221 */ /* 0x000fe20000010000 */
[----:B------:R-:W-:Y:S01]  /*4ed0*/  SEL R7, R7, 0x40, P3 ;  /* 0x0000004007077807 */ /* 0x000fe20001800000 */
[----:B------:R-:W-:Y:S01]  /*4ee0*/  FADD.FTZ R5, R9, R6 ;  /* 0x0000000609057221 */ /* 0x000fe20000010000 */
[----:B------:R-:W1:Y:S01]  /*4ef0*/  MUFU.EX2 R20, R20 ;  /* 0x0000001400147308 */ /* 0x000e620000000800 */
[----:B------:R-:W-:Y:S01]  /*4f00*/  FADD.FTZ R47, R47, R16 ;  /* 0x000000102f2f7221 */ /* 0x000fe20000010000 */
[----:B------:R-:W-:-:S02]  /*4f10*/  VIADD R9, R10, 0x26820 ;  /* 0x000268200a097836 */ /* 0x000fc40000000000 */
[----:B------:R-:W-:Y:S01]  /*4f20*/  FADD.FTZ R6, R156, R5 ;  /* 0x000000059c067221 */ /* 0x000fe20000010000 */
[C---:B------:R-:W-:Y:S01]  /*4f30*/  @P4 IADD3 R9, R8.reuse, -0x20, RZ ;  /* 0xffffffe008094810 */ /* 0x040fe20007ffe0ff */
[----:B------:R-:W-:Y:S01]  /*4f40*/  IMAD.IADD R8, R8, 0x1, R7 ;  /* 0x0000000108087824 */ /* 0x000fe200078e0207 */
[----:B------:R-:W-:Y:S01]  /*4f50*/  F2FP.F16.F32.PACK_AB R160, R29, R160 ;  /* 0x000000a01da0723e */ /* 0x000fe200000000ff */
[C---:B------:R-:W-:Y:S01]  /*4f60*/  FADD.FTZ R6, R31.reuse, R6 ;  /* 0x000000061f067221 */ /* 0x040fe20000010000 */
[----:B------:R-:W3:Y:S01]  /*4f70*/  MUFU.EX2 R21, R21 ;  /* 0x0000001500157308 */ /* 0x000ee20000000800 */
[----:B------:R-:W-:Y:S01]  /*4f80*/  BAR.SYNC.DEFER_BLOCKING 0xf, 0x100 ;  /* 0x03c4000000007b1d */ /* 0x000fe20000010000 */
[----:B------:R-:W-:Y:S01]  /*4f90*/  F2FP.F16.F32.PACK_AB R156, R31, R156 ;  /* 0x0000009c1f9c723e */ /* 0x000fe200000000ff */
[----:B--2---:R-:W-:Y:S01]  /*4fa0*/  FADD.FTZ R5, R15, R6 ;  /* 0x000000060f057221 */ /* 0x004fe20000010000 */
[----:B----4-:R-:W-:Y:S01]  /*4fb0*/  F2FP.F16.F32.PACK_AB R158, R18, R15 ;  /* 0x0000000f129e723e */ /* 0x010fe200000000ff */
[----:B------:R-:W-:-:S02]  /*4fc0*/  IMAD.IADD R7, R7, 0x1, R9 ;  /* 0x0000000107077824 */ /* 0x000fc400078e0209 */
[----:B------:R-:W-:Y:S01]  /*4fd0*/  FADD.FTZ R6, R18, R5 ;  /* 0x0000000512067221 */ /* 0x000fe20000010000 */
[----:B------:R-:W2:Y:S01]  /*4fe0*/  MUFU.EX2 R22, R22 ;  /* 0x0000001600167308 */ /* 0x000ea20000000800 */
[----:B-1----:R-:W-:Y:S02]  /*4ff0*/  F2FP.F16.F32.PACK_AB R152, R20, R19 ;  /* 0x000000131498723e */ /* 0x002fe400000000ff */
[----:B------:R-:W-:-:S04]  /*5000*/  FADD.FTZ R5, R19, R6 ;  /* 0x0000000613057221 */ /* 0x000fc80000010000 */
[----:B------:R-:W-:Y:S01]  /*5010*/  FADD.FTZ R6, R20, R5 ;  /* 0x0000000514067221 */ /* 0x000fe20000010000 */
[----:B------:R-:W-:Y:S03]  /*5020*/  MUFU.EX2 R50, R50 ;  /* 0x0000003200327308 */ /* 0x000fe60000000800 */
[----:B---3--:R-:W-:-:S05]  /*5030*/  FADD.FTZ R5, R21, R6 ;  /* 0x0000000615057221 */ /* 0x008fca0000010000 */
[----:B------:R-:W1:Y:S01]  /*5040*/  MUFU.EX2 R51, R51 ;  /* 0x0000003300337308 */ /* 0x000e620000000800 */
[C---:B--2---:R-:W-:Y:S01]  /*5050*/  F2FP.F16.F32.PACK_AB R154, R22.reuse, R21 ;  /* 0x00000015169a723e */ /* 0x044fe200000000ff */
[----:B------:R-:W-:Y:S01]  /*5060*/  FADD.FTZ R22, R22, R5 ;  /* 0x0000000516167221 */ /* 0x000fe20000010000 */
[----:B------:R2:W-:Y:S04]  /*5070*/  STSM.16.M88.4 [R10+0x26800], R160 ;  /* 0x026800a00a007844 */ /* 0x0005e80000000200 */
[----:B------:R2:W-:Y:S01]  /*5080*/  STSM.16.M88.4 [R9], R156 ;  /* 0x0000009c09007844 */ /* 0x0005e20000000200 */
[----:B------:R-:W-:Y:S03]  /*5090*/  MUFU.EX2 R23, R23 ;  /* 0x0000001700177308 */ /* 0x000fe60000000800 */
[----:B------:R2:W-:Y:S05]  /*50a0*/  STSM.16.M88.4 [R8], R152 ;  /* 0x0000009808007844 */ /* 0x0005ea0000000200 */
        /* <DEDUP_REMOVED lines=9> */
[----:B------:R-:W3:Y:S01]  /*5140*/  MUFU.EX2 R25, R25 ;  /* 0x0000001900197308 */ /* 0x000ee20000000800 */
[----:B-1----:R-:W-:-:S07]  /*5150*/  FADD.FTZ R6, R54, R51 ;  /* 0x0000003336067221 */ /* 0x002fce0000010000 */
[----:B------:R-:W1:Y:S01]  /*5160*/  MUFU.EX2 R26, R26 ;  /* 0x0000001a001a7308 */ /* 0x000e620000000800 */
[C---:B----4-:R-:W-:Y:S01]  /*5170*/  F2FP.F16.F32.PACK_AB R167, R55.reuse, R54 ;  /* 0x0000003637a7723e */ /* 0x050fe200000000ff */
[----:B------:R-:W-:Y:S01]  /*5180*/  FADD.FTZ R6, R55, R6 ;  /* 0x0000000637067221 */ /* 0x000fe20000010000 */
[----:B---3--:R-:W-:Y:S01]  /*5190*/  FADD.FTZ R5, R25, R24 ;  /* 0x0000001819057221 */ /* 0x008fe20000010000 */
[----:B-1----:R-:W-:-:S03]  /*51a0*/  F2FP.F16.F32.PACK_AB R166, R26, R25 ;  /* 0x000000191aa6723e */ /* 0x002fc600000000ff */
[----:B------:R-:W-:Y:S02]  /*51b0*/  FADD.FTZ R5, R26, R5 ;  /* 0x000000051a057221 */ /* 0x000fe40000010000 */
[----:B------:R2:W-:Y:S01]  /*51c0*/  STSM.16.M88.4 [R7], R164 ;  /* 0x000000a407007844 */ /* 0x0005e20000000200 */
[----:B------:R-:W-:Y:S05]  /*51d0*/  @!P0 BRA `(.L_x_4206) ;  /* 0x0000000000048947 */ /* 0x000fea0003800000 */
[----:B------:R-:W-:Y:S01]  /*51e0*/  BPT.TRAP 0x1 ;  /* 0x000000040000795c */ /* 0x000fe20000300000 */
.L_x_4206:
[----:B------:R1:W3:Y:S01]  /*51f0*/  SYNCS.PHASECHK.TRANS64.TRYWAIT P3, [UR39+0x28c50], R13 ;  /* 0x028c500dff0075a7 */ /* 0x0002e20008060167 */
[----:B------:R-:W-:Y:S05]  /*5200*/  @!P0 BRA `(.L_x_4207) ;  /* 0x0000000000048947 */ /* 0x000fea0003800000 */
[----:B------:R-:W-:Y:S01]  /*5210*/  BPT.TRAP 0x1 ;  /* 0x000000040000795c */ /* 0x000fe20000300000 */
.L_x_4207:
[----:B---3--:R-:W-:Y:S05]  /*5220*/  @P3 BRA `(.L_x_4208) ;  /* 0x0000000000083947 */ /* 0x008fea0003800000 */
[----:B------:R-:W3:Y:S02]  /*5230*/  SYNCS.PHASECHK.TRANS64.TRYWAIT P3, [UR39+0x28c50], R13 ;  /* 0x028c500dff0075a7 */ /* 0x000ee40008060167 */
[----:B---3--:R-:W-:Y:S05]  /*5240*/  @!P3 BRA `(.L_x_4209) ;  /* 0x000000bc0054b947 */ /* 0x008fea0003800000 */
.L_x_4208:
[----:B------:R-:W-:Y:S01]  /*5250*/  WARPGROUP.ARRIVE ;  /* 0x00000000000079c5 */ /* 0x000fe20000000000 */
[----:B------:R-:W-:Y:S01]  /*5260*/  UMOV UR14, UR38 ;  /* 0x00000026000e7c82 */ /* 0x000fe20008000000 */
[----:B------:R-:W-:Y:S01]  /*5270*/  UMOV UR15, 0x40000040 ;  /* 0x40000040000f7882 */ /* 0x000fe20000000000 */
[----:B------:R-:W-:Y:S01]  /*5280*/  UIADD3 UR4, UR38, 0x80, URZ ;  /* 0x0000008026047890 */ /* 0x000fe2000fffe03f */
[----:B---3--:R-:W-:Y:S01]  /*5290*/  @!P1 IADD3 R14, R14, 0x28c60, RZ ;  /* 0x00028c600e0e9810 */ /* 0x008fe20007ffe0ff */
[----:B------:R-:W-:Y:S01]  /*52a0*/  UIMAD UR10, UR37, UR10, -UR6 ;  /* 0x0000000a250a72a4 */ /* 0x000fe2000f8e0a06 */
[----:B------:R-:W-:Y:S01]  /*52b0*/  HGMMA.64x256x16.F32 R24, R160, gdesc[UR12].tnspB, RZ, !UPT, gsb0 ;  /* 0x43e0000ca0187df0 */ /* 0x000fe2000c0008ff */
[----:B------:R-:W-:Y:S01]  /*52c0*/  UMOV UR15, 0x40000040 ;  /* 0x40000040000f7882 */ /* 0x000fe20000000000 */
[----:B------:R-:W-:Y:S01]  /*52d0*/  UIADD3 UR41, UR41, -0x2, URZ ;  /* 0xfffffffe29297890 */ /* 0x000fe2000fffe03f */
[----:B------:R-:W-:Y:S01]  /*52e0*/  @!P1 PRMT R14, RZ, 0x654, R14 ;  /* 0x00000654ff0e9816 */ /* 0x000fe2000000000e */
[----:B------:R-:W-:Y:S01]  /*52f0*/  UMOV UR14, UR4 ;  /* 0x00000004000e7c82 */ /* 0x000fe20008000000 */
[----:B------:R-:W-:Y:S01]  /*5300*/  UIADD3 UR4, UR38, 0x100, URZ ;  /* 0x0000010026047890 */ /* 0x000fe2000fffe03f */
[----:B------:R-:W-:-:S02]  /*5310*/  WARPGROUP.DEPBAR.LE gsb0, 0x0 ;  /* 0x00008000000079c5 */ /* 0x000fc40000010000 */
[----:B------:R-:W-:-:S15]  /*5320*/  WARPGROUP.ARRIVE ;  /* 0x00000000000079c5 */ /* 0x000fde0000000000 */
[----:B------:R-:W-:-:S05]  /*5330*/  NOP ;  /* 0x0000000000007918 */ /* 0x000fca0000000000 */
        /* <DEDUP_REMOVED lines=10> */
[----:B------:R-:W3:Y:S02]  /*53e0*/  S2UR UR4, SR_CTAID.X ;  /* 0x00000000000479c3 */ /* 0x000ee40000002500 */
[----:B---3--:R-:W-:-:S03]  /*53f0*/  USHF.L.U32 UR11, UR4, 0x6, URZ ;  /* 0x00000006040b7899 */ /* 0x008fc6000800063f */
[----:B------:R-:W-:Y:S02]  /*5400*/  @UP0 ULDC UR4, c[0x0][0x44c] ;  /* 0x0001130000040ab9 */ /* 0x000fe40000000800 */
[----:B------:R-:W-:Y:S02]  /*5410*/  UIMAD.WIDE.U32 UR4, UR11, UR4, URZ ;  /* 0x000000040b0472a5 */ /* 0x000fe4000f8e003f */
[----:B------:R-:W-:Y:S01]  /*5420*/  UMOV UR6, UR11 ;  /* 0x0000000b00067c82 */ /* 0x000fe20008000000 */
[----:B------:R-:W-:Y:S02]  /*5430*/  WARPGROUP.DEPBAR.LE gsb0, 0x0 ;  /* 0x00008000000079c5 */ /* 0x000fe40000010000 */
[----:B------:R-:W-:-:S13]  /*5440*/  WARPGROUP.ARRIVE ;  /* 0x00000000000079c5 */ /* 0x000fda0000000000 */
[----:B------:R-:W-:Y:S01]  /*5450*/  HGMMA.64x256x16.F32 R24, R164, gdesc[UR12].tnspB, R24, gsb0 ;  /* 0x43e0000ca4187df0 */ /* 0x000fe20008000818 */
[----:B------:R-:W-:Y:S02]  /*5460*/  @UP0 ULDC UR14, c[0x0][0x450] ;  /* 0x00011400000e0ab9 */ /* 0x000fe40000000800 */
[----:B------:R-:W-:-:S03]  /*5470*/  @UP0 USHF.R.U32.HI UR6, URZ, UR14, UR5 ;  /* 0x0000000e3f060299 */ /* 0x000fc60008011605 */
[----:B------:R-:W-:Y:S01]  /*5480*/  UMOV UR5, URZ ;  /* 0x0000003f00057c82 */ /* 0x000fe20008000000 */
[----:B------:R-:W-:-:S04]  /*5490*/  UIADD3 UR6, UR10, UR6, URZ ;  /* 0x000000060a067290 */ /* 0x000fc8000fffe03f */
[----:B------:R-:W-:-:S04]  /*54a0*/  USHF.R.S32.HI UR4, URZ, 0x1f, UR6 ;  /* 0x0000001f3f047899 */ /* 0x000fc80008011406 */
[----:B------:R-:W-:-:S04]  /*54b0*/  ULEA.HI UR4, UR4, UR6, URZ, 0x6 ;  /* 0x0000000604047291 */ /* 0x000fc8000f8f303f */
[----:B------:R-:W-:-:S04]  /*54c0*/  USHF.R.S32.HI UR4, URZ, 0x6, UR4 ;  /* 0x000000063f047899 */ /* 0x000fc80008011404 */
[----:B------:R-:W-:-:S04]  /*54d0*/  UISETP.LT.AND UP1, UPT, UR40, UR4, UPT ;  /* 0x000000042800728c */ /* 0x000fc8000bf21270 */
[----:B------:R-:W-:-:S03]  /*54e0*/  USEL UR25, UR40, UR4, !UP1 ;  /* 0x0000000428197287 */ /* 0x000fc6000c800000 */
[----:B------:R-:W-:Y:S01]  /*54f0*/  UMOV UR4, URZ ;  /* 0x0000003f00047c82 */ /* 0x000fe20008000000 */
[----:B------:R-:W-:-:S06]  /*5500*/  UISETP.GE.AND UP1, UPT, UR41, UR25, UPT ;  /* 0x000000192900728c */ /* 0x000fcc000bf26270 */
[----:B------:R-:W-:Y:S01]  /*5510*/  PLOP3.LUT P3, PT, PT, PT, UP1, 0x80, 0x0 ;  /* 0x000000000000781c */ /* 0x000fe20003f6f018 */
[----:B------:R-:W-:Y:S02]  /*5520*/  WARPGROUP.DEPBAR.LE gsb0, 0x0 ;  /* 0x00008000000079c5 */ /* 0x000fe40000010000 */
[----:B------:R-:W-:Y:S01]  /*5530*/  @!PT LDS RZ, [RZ] ;  /* 0x00000000fffff984 */ /* 0x000fe20000000800 */
[----:B------:R-:W-:Y:S01]  /*5540*/  @!PT LDS RZ, [RZ] ;  /* 0x00000000fffff984 */ /* 0x000fe20000000800 */
[----:B------:R-:W-:Y:S01]  /*5550*/  @!PT LDS RZ, [RZ] ;  /* 0x00000000fffff984 */ /* 0x000fe20000000800 */
[----:B------:R-:W-:Y:S01]  /*5560*/  @!PT LDS RZ, [RZ] ;  /* 0x00000000fffff984 */ /* 0x000fe20000000800 */
[----:B------:R3:W-:Y:S06]  /*5570*/  MEMBAR.ALL.CTA ;  /* 0x0000000000007992 */ /* 0x0007ec0000008000 */
[----:B---3--:R-:W3:Y:S02]  /*5580*/  FENCE.VIEW.ASYNC.S ;  /* 0x00000000000073c6 */ /* 0x008ee40000000000 */
[----:B---3--:R-:W-:Y:S01]  /*5590*/  NOP ;  /* 0x0000000000007918 */ /* 0x008fe20000000000 */
[----:B------:R-:W-:Y:S06]  /*55a0*/  BAR.ARV 0xe, 0x100 ;  /* 0x0384000000007b1d */ /* 0x000fec0000002000 */
[----:B------:R3:W-:Y:S01]  /*55b0*/  @!P1 SYNCS.ARRIVE.TRANS64.RED.A1T0 RZ, [R14+URZ], RZ ;  /* 0x000000ff0eff99a7 */ /* 0x0007e2000810043f */
[----:B------:R-:W-:Y:S05]  /*55c0*/  @!P3 BRA `(.L_x_4210) ;  /* 0x00000020008cb947 */ /* 0x000fea0003800000 */
[----:B---3--:R-:W-:Y:S01]  /*55d0*/  IMAD.MOV.U32 R14, RZ, RZ, R4 ;  /* 0x000000ffff0e7224 */ /* 0x008fe200078e0004 */
[----:B------:R-:W-:Y:S01]  /*55e0*/  UMOV UR5, URZ ;  /* 0x0000003f00057c82 */ /* 0x000fe20008000000 */
[----:B------:R-:W-:Y:S01]  /*55f0*/  IMAD.MOV.U32 R15, RZ, RZ, R3 ;  /* 0x000000ffff0f7224 */ /* 0x000fe200078e0003 */
[----:B------:R-:W-:Y:S01]  /*5600*/  UMOV UR6, URZ ;  /* 0x0000003f00067c82 */ /* 0x000fe20008000000 */
[----:B------:R-:W-:Y:S01]  /*5610*/  ULDC UR27, c[0x0][0x288] ;  /* 0x0000a200001b7ab9 */ /* 0x000fe20000000800 */
[----:B------:R-:W-:Y:S01]  /*5620*/  ULDC UR28, c[0x0][0x2f0] ;  /* 0x0000bc00001c7ab9 */ /* 0x000fe20000000800 */
[----:B------:R-:W-:Y:S01]  /*5630*/  ULDC UR29, c[0x0][0x9d8] ;  /* 0x00027600001d7ab9 */ /* 0x000fe20000000800 */
[----:B------:R-:W-:-:S05]  /*5640*/  ULDC UR26, c[0x0][0x988] ;  /* 0x00026200001a7ab9 */ /* 0x000fca0000000800 */
.L_x_4219:
[----:B------:R-:W-:-:S04]  /*5650*/  UIADD3 UR4, UR6, 0x1, URZ ;  /* 0x0000000106047890 */ /* 0x000fc8000fffe03f */
[----:B------:R-:W-:-:S04]  /*5660*/  UISETP.NE.AND UP1, UPT, UR4, 0x2, UPT ;  /* 0x000000020400788c */ /* 0x000fc8000bf25270 */
[----:B------:R-:W-:Y:S02]  /*5670*/  USEL UR7, URZ, 0x1, UP1 ;  /* 0x000000013f077887 */ /* 0x000fe40008800000 */
[----:B------:R-:W-:Y:S02]  /*5680*/  USEL UR4, UR4, URZ, UP1 ;  /* 0x0000003f04047287 */ /* 0x000fe40008800000 */
[----:B------:R-:W-:Y:S01]  /*5690*/  ULOP3.LUT UR5, UR5, UR7, URZ, 0x3c, !UPT ;  /* 0x0000000705057292 */ /* 0x000fe2000f8e3c3f */
[----:B------:R-:W-:Y:S11]  /*56a0*/  @!P0 BRA `(.L_x_4211) ;  /* 0x0000000000048947 */ /* 0x000ff60003800000 */
[----:B------:R-:W-:Y:S01]  /*56b0*/  BPT.TRAP 0x1 ;  /* 0x000000040000795c */ /* 0x000fe20000300000 */
.L_x_4211:
[----:B------:R-:W-:Y:S01]  /*56c0*/  ULEA UR30, UR4, UR39, 0x3 ;  /* 0x00000027041e7291 */ /* 0x000fe2000f8e183f */
[----:B01----:R-:W-:-:S04]  /*56d0*/  MOV R13, UR5 ;  /* 0x00000005000d7c02 */ /* 0x003fc80008000f00 */
[----:B------:R-:W-:-:S04]  /*56e0*/  SHF.L.U32 R13, R13, 0x1f, RZ ;  /* 0x0000001f0d0d7819 */ /* 0x000fc800000006ff */
[----:B------:R0:W1:Y:S01]  /*56f0*/  SYNCS.PHASECHK.TRANS64.TRYWAIT P3, [UR30+0x28c30], R13 ;  /* 0x028c300dff0075a7 */ /* 0x000062000806015e */
[----:B------:R-:W-:Y:S05]  /*5700*/  @!P0 BRA `(.L_x_4212) ;  /* 0x0000000000048947 */ /* 0x000fea0003800000 */
[----:B------:R-:W-:Y:S01]  /*5710*/  BPT.TRAP 0x1 ;  /* 0x000000040000795c */ /* 0x000fe20000300000 */
.L_x_4212:
[----:B-1----:R-:W-:Y:S05]  /*5720*/  @P3 BRA `(.L_x_4213) ;  /* 0x0000000000083947 */ /* 0x002fea0003800000 */
[----:B------:R-:W1:Y:S02]  /*5730*/  SYNCS.PHASECHK.TRANS64.TRYWAIT P3, [UR30+0x28c30], R13 ;  /* 0x028c300dff0075a7 */ /* 0x000e64000806015e */
[----:B-1----:R-:W-:Y:S05]  /*5740*/  @!P3 BRA `(.L_x_4214) ;  /* 0x000000b80028b947 */ /* 0x002fea0003800000 */
.L_x_4213:
[----:B------:R-:W-:Y:S01]  /*5750*/  ULEA UR10, UR4, UR24, 0x9 ;  /* 0x00000018040a7291 */ /* 0x000fe2000f8e483f */
[----:B--2---:R-:W-:Y:S01]  /*5760*/  WARPGROUP.ARRIVE ;  /* 0x00000000000079c5 */ /* 0x004fe20000000000 */
[----:B------:R-:W-:Y:S01]  /*5770*/  UMOV UR11, 0x40000040 ;  /* 0x40000040000b7882 */ /* 0x000fe20000000000 */
[----:B------:R-:W-:Y:S01]  /*5780*/  UMOV UR15, 0x40000040 ;  /* 0x40000040000f7882 */ /* 0x000fe20000000000 */
[----:B------:R-:W-:Y:S01]  /*5790*/  UIADD3 UR14, UR10, 0x2, URZ ;  /* 0x000000020a0e7890 */ /* 0x000fe2000fffe03f */
[----:B------:R-:W-:Y:S01]  /*57a0*/  IMAD.MOV.U32 R3, RZ, RZ, R12 ;  /* 0x000000ffff037224 */ /* 0x000fe200078e000c */
[----:B------:R-:W-:Y:S01]  /*57b0*/  UIADD3 UR18, UR10, 0x4, URZ ;  /* 0x000000040a127890 */ /* 0x000fe2000fffe03f */
[----:B------:R-:W-:Y:S01]  /*57c0*/  IMAD.U32 R22, RZ, RZ, UR28 ;  /* 0x0000001cff167e24 */ /* 0x000fe2000f8e00ff */
[----:B------:R-:W-:Y:S01]  /*57d0*/  UMOV UR19, 0x40000040 ;  /* 0x4000004000137882 */ /* 0x000fe20000000000 */
[----:B------:R-:W-:Y:S01]  /*57e0*/  HGMMA.64x64x16.F32 R152, gdesc[UR8], RZ, !UPT, gsb0 ;  /* 0x00e00000089879f0 */ /* 0x000fe2000c0008ff */
[----:B------:R-:W-:Y:S01]  /*57f0*/  UIADD3 UR22, UR10, 0x6, URZ ;  /* 0x000000060a167890 */ /* 0x000fe2000fffe03f */
[----:B------:R-:W-:Y:S01]  /*5800*/  UMOV UR23, 0x40000040 ;  /* 0x4000004000177882 */ /* 0x000fe20000000000 */
[----:B------:R-:W-:-:S02]  /*5810*/  @UP0 ULDC UR7, c[0x0][0x44c] ;  /* 0x0001130000070ab9 */ /* 0x000fc40000000800 */
[----:B-1----:R-:W-:Y:S01]  /*5820*/  @P2 IMAD.HI.U32 R4, R12, UR7, RZ ;  /* 0x000000070c042c27 */ /* 0x002fe2000f8e00ff */
[----:B------:R-:W-:-:S04]  /*5830*/  @UP0 ULDC UR7, c[0x0][0x450] ;  /* 0x0001140000070ab9 */ /* 0x000fc80000000800 */
[----:B------:R-:W-:Y:S01]  /*5840*/  @P2 SHF.R.U32.HI R3, RZ, UR7, R4 ;  /* 0x00000007ff032c19 */ /* 0x000fe20008011604 */
[----:B------:R-:W-:Y:S02]  /*5850*/  UMOV UR7, 0xffffffc0 ;  /* 0xffffffc000077882 */ /* 0x000fe40000000000 */
[----:B------:R-:W-:Y:S02]  /*5860*/  UIMAD UR7, UR41, UR7, 0x1 ;  /* 0x00000001290774a4 */ /* 0x000fe4000f8e0207 */
[----:B------:R-:W1:Y:S01]  /*5870*/  SHFL.IDX PT, R16, R3, RZ, 0x1c1f ;  /* 0x001c1fff03107589 */ /* 0x000e6200000e0000 */
        /* <DEDUP_REMOVED lines=13> */
[----:B------:R-:W-:Y:S01]  /*5950*/  IADD3 R161, -R11, UR7, RZ ;  /* 0x000000070ba17c10 */ /* 0x000fe2000fffe1ff */
[----:B------:R-:W2:Y:S01]  /*5960*/  MUFU.TANH R20, R152 ;  /* 0x0000009800147308 */ /* 0x000ea20000002400 */
[----:B------:R-:W-:Y:S01]  /*5970*/  FMUL.FTZ R156, R156, UR29 ;  /* 0x0000001d9c9c7c20 */ /* 0x000fe20008410000 */
[----:B------:R-:W-:Y:S01]  /*5980*/  FMUL.FTZ R160, R160, UR29 ;  /* 0x0000001da0a07c20 */ /* 0x000fe20008410000 */
[----:B------:R-:W-:Y:S01]  /*5990*/  FMUL.FTZ R157, R157, UR29 ;  /* 0x0000001d9d9d7c20 */ /* 0x000fe20008410000 */
[----:B------:R-:W-:-:S02]  /*59a0*/  IMAD R161, R22, UR37, R161 ;  /* 0x0000002516a17c24 */ /* 0x000fc4000f8e02a1 */
        /* <DEDUP_REMOVED lines=12> */
[----:B------:R-:W-:Y:S01]  /*5a70*/  FMUL.FTZ R158, R158, UR29 ;  /* 0x0000001d9e9e7c20 */ /* 0x000fe20008410000 */
[----:B------:R-:W-:Y:S01]  /*5a80*/  FMUL.FTZ R159, R159, UR29 ;  /* 0x0000001d9f9f7c20 */ /* 0x000fe20008410000 */
[----:B------:R-:W-:Y:S01]  /*5a90*/  FMUL.FTZ R162, R162, UR29 ;  /* 0x0000001da2a27c20 */ /* 0x000fe20008410000 */
[----:B------:R-:W-:Y:S01]  /*5aa0*/  FMUL.FTZ R163, R163, UR29 ;  /* 0x0000001da3a37c20 */ /* 0x000fe20008410000 */
[----:B------:R-:W-:Y:S01]  /*5ab0*/  FMUL.FTZ R166, R166, UR29 ;  /* 0x0000001da6a67c20 */ /* 0x000fe20008410000 */
[----:B------:R-:W-:Y:S01]  /*5ac0*/  FMUL.FTZ R167, R167, UR29 ;  /* 0x0000001da7a77c20 */ /* 0x000fe20008410000 */
[----:B------:R-:W-:Y:S01]  /*5ad0*/  FMUL.FTZ R170, R170, UR29 ;  /* 0x0000001daaaa7c20 */ /* 0x000fe20008410000 */
[----:B------:R1:W-:Y:S01]  /*5ae0*/  MUFU.TANH R18, R160 ;  /* 0x000000a000127308 */ /* 0x0003e20000002400 */
        /* <DEDUP_REMOVED lines=8> */
[----:B-1----:R-:W-:Y:S01]  /*5b70*/  IADD3 R160, R16, -UR27, R161 ;  /* 0x8000001b10a07c10 */ /* 0x002fe2000fffe0a1 */
[----:B------:R-:W-:-:S03]  /*5b80*/  UMOV UR7, UR26 ;  /* 0x0000001a00077c82 */ /* 0x000fc60008000000 */
[C---:B------:R-:W-:Y:S02]  /*5b90*/  ISETP.GT.AND P3, PT, R160.reuse, RZ, PT ;  /* 0x000000ffa000720c */ /* 0x040fe40003f64270 */
[----:B------:R-:W-:Y:S01]  /*5ba0*/  ISETP.GT.AND P4, PT, R160, 0x1, PT ;  /* 0x00000001a000780c */ /* 0x000fe20003f84270 */
[----:B------:R4:W1:Y:S01]  /*5bb0*/  MUFU.TANH R23, R4 ;  /* 0x0000000400177308 */ /* 0x0008620000002400 */
[----:B--2---:R-:W-:Y:S02]  /*5bc0*/  FSEL R20, R20, -INF , P3 ;  /* 0xff80000014147808 */ /* 0x004fe40001800000 */
[----:B------:R-:W-:Y:S02]  /*5bd0*/  ISETP.GT.AND P3, PT, R160, 0x8, PT ;  /* 0x00000008a000780c */ /* 0x000fe40003f64270 */
[----:B---3--:R-:W-:Y:S02]  /*5be0*/  FSEL R16, R153, -INF , P4 ;  /* 0xff80000099107808 */ /* 0x008fe40002000000 */
[----:B------:R-:W-:Y:S01]  /*5bf0*/  FMNMX.FTZ R17, R20, R15, !PT ;  /* 0x0000000f14117209 */ /* 0x000fe20007810000 */
[----:B------:R-:W2:Y:S01]  /*5c00*/  MUFU.TANH R164, R164 ;  /* 0x000000a400a47308 */ /* 0x000ea20000002400 */
[----:B------:R-:W-:-:S02]  /*5c10*/  ISETP.GT.AND P4, PT, R160, 0x9, PT ;  /* 0x00000009a000780c */ /* 0x000fc40003f84270 */
[----:B----4-:R-:W-:Y:S02]  /*5c20*/  FSEL R4, R156, -INF , P3 ;  /* 0xff8000009c047808 */ /* 0x010fe40001800000 */
[----:B------:R-:W-:Y:S02]  /*5c30*/  FMNMX.FTZ R19, R16, R17, !PT ;  /* 0x0000001110137209 */ /* 0x000fe40007810000 */
[----:B------:R-:W-:Y:S01]  /*5c40*/  ISETP.GT.AND P3, PT, R160, 0x10, PT ;  /* 0x00000010a000780c */ /* 0x000fe20003f64270 */
[----:B------:R-:W3:Y:S01]  /*5c50*/  MUFU.TANH R165, R165 ;  /* 0x000000a500a57308 */ /* 0x000ee20000002400 */
[----:B-----5:R-:W-:Y:S02]  /*5c60*/  FSEL R17, R157, -INF , P4 ;  /* 0xff8000009d117808 */ /* 0x020fe40002000000 */
[----:B------:R-:W-:Y:S02]  /*5c70*/  FMNMX.FTZ R22, R4, R19, !PT ;  /* 0x0000001304167209 */ /* 0x000fe40007810000 */
[----:B------:R-:W-:-:S02]  /*5c80*/  ISETP.GT.AND P4, PT, R160, 0x11, PT ;  /* 0x00000011a000780c */ /* 0x000fc40003f84270 */
[----:B------:R-:W-:Y:S01]  /*5c90*/  FSEL R18, R18, -INF , P3 ;  /* 0xff80000012127808 */ /* 0x000fe20001800000 */
[----:B------:R-:W4:Y:S01]  /*5ca0*/  MUFU.TANH R168, R168 ;  /* 0x000000a800a87308 */ /* 0x000f220000002400 */
[----:B------:R-:W-:Y:S02]  /*5cb0*/  FMNMX.FTZ R21, R17, R22, !PT ;  /* 0x0000001611157209 */ /* 0x000fe40007810000 */
[----:B------:R-:W-:Y:S02]  /*5cc0*/  ISETP.GT.AND P3, PT, R160, 0x18, PT ;  /* 0x00000018a000780c */ /* 0x000fe40003f64270 */
[----:B-1----:R-:W-:Y:S02]  /*5cd0*/  FSEL R19, R23, -INF , P4 ;  /* 0xff80000017137808 */ /* 0x002fe40002000000 */
[----:B------:R-:W-:Y:S01]  /*5ce0*/  FMNMX.FTZ R22, R18, R21, !PT ;  /* 0x0000001512167209 */ /* 0x000fe20007810000 */
[----:B------:R-:W1:Y:S01]  /*5cf0*/  MUFU.TANH R169, R169 ;  /* 0x000000a900a97308 */ /* 0x000e620000002400 */
[----:B------:R-:W-:-:S02]  /*5d00*/  ISETP.GT.AND P4, PT, R160, 0x19, PT ;  /* 0x00000019a000780c */ /* 0x000fc40003f84270 */
[----:B--2---:R-:W-:Y:S02]  /*5d10*/  FSEL R21, R164, -INF , P3 ;  /* 0xff800000a4157808 */ /* 0x004fe40001800000 */
[----:B------:R-:W-:Y:S02]  /*5d20*/  FMNMX.FTZ R152, R19, R22, !PT ;  /* 0x0000001613987209 */ /* 0x000fe40007810000 */
[C---:B------:R-:W-:Y:S01]  /*5d30*/  ISETP.GT.AND P3, PT, R160.reuse, 0x20, PT ;  /* 0x00000020a000780c */ /* 0x040fe20003f64270 */
[----:B------:R-:W2:Y:S01]  /*5d40*/  MUFU.TANH R172, R172 ;  /* 0x000000ac00ac7308 */ /* 0x000ea20000002400 */
[----:B---3--:R-:W-:Y:S02]  /*5d50*/  FSEL R22, R165, -INF , P4 ;  /* 0xff800000a5167808 */ /* 0x008fe40002000000 */
[----:B------:R-:W-:Y:S02]  /*5d60*/  FMNMX.FTZ R153, R21, R152, !PT ;  /* 0x0000009815997209 */ /* 0x000fe40007810000 */
[----:B------:R-:W-:-:S02]  /*5d70*/  ISETP.GT.AND P4, PT, R160, 0x21, PT ;  /* 0x00000021a000780c */ /* 0x000fc40003f84270 */
[----:B----4-:R-:W-:Y:S01]  /*5d80*/  FSEL R23, R168, -INF , P3 ;  /* 0xff800000a8177808 */ /* 0x010fe20001800000 */
[----:B------:R-:W3:Y:S01]  /*5d90*/  MUFU.TANH R173, R173 ;  /* 0x000000ad00ad7308 */ /* 0x000ee20000002400 */
[----:B------:R-:W-:Y:S02]  /*5da0*/  FMNMX.FTZ R156, R22, R153, !PT ;  /* 0x00000099169c7209 */ /* 0x000fe40007810000 */
[C---:B------:R-:W-:Y:S02]  /*5db0*/  ISETP.GT.AND P3, PT, R160.reuse, 0x28, PT ;  /* 0x00000028a000780c */ /* 0x040fe40003f64270 */
[----:B-1----:R-:W-:Y:S02]  /*5dc0*/  FSEL R152, R169, -INF , P4 ;  /* 0xff800000a9987808 */ /* 0x002fe40002000000 */
[----:B------:R-:W-:Y:S01]  /*5dd0*/  FMNMX.FTZ R157, R23, R156, !PT ;  /* 0x0000009c179d7209 */ /* 0x000fe20007810000 */
[----:B------:R-:W1:Y:S01]  /*5de0*/  MUFU.TANH R176, R176 ;  /* 0x000000b000b07308 */ /* 0x000e620000002400 */
[----:B------:R-:W-:-:S02]  /*5df0*/  ISETP.GT.AND P4, PT, R160, 0x29, PT ;  /* 0x00000029a000780c */ /* 0x000fc40003f84270 */
[----:B--2---:R-:W-:Y:S02]  /*5e00*/  FSEL R153, R172, -INF , P3 ;  /* 0xff800000ac997808 */ /* 0x004fe40001800000 */
[----:B------:R-:W-:Y:S02]  /*5e10*/  FMNMX.FTZ R164, R152, R157, !PT ;  /* 0x0000009d98a47209 */ /* 0x000fe40007810000 */
[----:B------:R-:W-:Y:S01]  /*5e20*/  ISETP.GT.AND P3, PT, R160, 0x30, PT ;  /* 0x00000030a000780c */ /* 0x000fe20003f64270 */
[----:B------:R-:W2:Y:S01]  /*5e30*/  MUFU.TANH R177, R177 ;  /* 0x000000b100b17308 */ /* 0x000ea20000002400 */
[----:B---3--:R-:W-:Y:S02]  /*5e40*/  FSEL R156, R173, -INF , P4 ;  /* 0xff800000ad9c7808 */ /* 0x008fe40002000000 */
[----:B------:R-:W-:Y:S01]  /*5e50*/  FMNMX.FTZ R157, R153, R164, !PT ;  /* 0x000000a4999d7209 */ /* 0x000fe20007810000 */
[----:B------:R-:W-:Y:S01]  /*5e60*/  FMUL.FTZ R164, R154, UR29 ;  /* 0x0000001d9aa47c20 */ /* 0x000fe20008410000 */
[----:B------:R-:W-:-:S02]  /*5e70*/  ISETP.GT.AND P4, PT, R160, 0x31, PT ;  /* 0x00000031a000780c */ /* 0x000fc40003f84270 */
[----:B------:R-:W-:Y:S01]  /*5e80*/  FMNMX.FTZ R165, R156, R157, !PT ;  /* 0x0000009d9ca57209 */ /* 0x000fe20007810000 */
[----:B------:R-:W3:Y:S01]  /*5e90*/  MUFU.TANH R180, R180 ;  /* 0x000000b400b47308 */ /* 0x000ee20000002400 */
[----:B-1----:R-:W-:Y:S02]  /*5ea0*/  FSEL R154, R176, -INF , P3 ;  /* 0xff800000b09a7808 */ /* 0x002fe40001800000 */
[----:B------:R-:W-:Y:S02]  /*5eb0*/  ISETP.GT.AND P3, PT, R160, 0x38, PT ;  /* 0x00000038a000780c */ /* 0x000fe40003f64270 */
[----:B------:R-:W-:Y:S01]  /*5ec0*/  FMNMX.FTZ R168, R154, R165, !PT ;  /* 0x000000a59aa87209 */ /* 0x000fe20007810000 */
[----:B------:R-:W-:Y:S02]  /*5ed0*/  FMUL.FTZ R165, R155, UR29 ;  /* 0x0000001d9ba57c20 */ /* 0x000fe40008410000 */
[----:B------:R-:W1:Y:S01]  /*5ee0*/  MUFU.TANH R181, R181 ;  /* 0x000000b500b57308 */ /* 0x000e620000002400 */
[----:B--2---:R-:W-:-:S02]  /*5ef0*/  FSEL R157, R177, -INF , P4 ;  /* 0xff800000b19d7808 */ /* 0x004fc40002000000 */
[----:B------:R-:W-:Y:S02]  /*5f00*/  ISETP.GT.AND P4, PT, R160, 0x39, PT ;  /* 0x00000039a000780c */ /* 0x000fe40003f84270 */
[----:B------:R-:W-:-:S03]  /*5f10*/  FMNMX.FTZ R168, R157, R168, !PT ;  /* 0x000000a89da87209 */ /* 0x000fc60007810000 */
[----:B------:R2:W4:Y:S01]  /*5f20*/  MUFU.TANH R172, R164 ;  /* 0x000000a400ac7308 */ /* 0x0005220000002400 */
[----:B---3--:R-:W-:-:S04]  /*5f30*/  FSEL R155, R180, -INF , P3 ;  /* 0xff800000b49b7808 */ /* 0x008fc80001800000 */
[----:B------:R-:W-:-:S03]  /*5f40*/  FMNMX.FTZ R169, R155, R168, !PT ;  /* 0x000000a89ba97209 */ /* 0x000fc60007810000 */
[----:B------:R-:W3:Y:S01]  /*5f50*/  MUFU.TANH R176, R165 ;  /* 0x000000a500b07308 */ /* 0x000ee20000002400 */
[----:B-1----:R-:W-:Y:S01]  /*5f60*/  FSEL R160, R181, -INF , P4 ;  /* 0xff800000b5a07808 */ /* 0x002fe20002000000 */
[----:B--2---:R-:W1:Y:S03]  /*5f70*/  SHFL.IDX PT, R164, R3, 0x1, 0x1c1f ;  /* 0x003c1f0003a47f89 */ /* 0x004e6600000e0000 */
[----:B------:R-:W-:-:S03]  /*5f80*/  FMNMX.FTZ R169, R160, R169, !PT ;  /* 0x000000a9a0a97209 */ /* 0x000fc60007810000 */
[----:B------:R-:W2:Y:S02]  /*5f90*/  MUFU.TANH R177, R158 ;  /* 0x0000009e00b17308 */ /* 0x000ea40000002400 */
[----:B------:R-:W5:Y:S06]  /*5fa0*/  SHFL.BFLY PT, R168, R169, 0x2, 0x1f ;  /* 0x0c401f00a9a87f89 */ /* 0x000f6c00000e0000 */
[----:B------:R4:W0:Y:S08]  /*5fb0*/  MUFU.TANH R180, R159 ;  /* 0x0000009f00b47308 */ /* 0x0008300000002400 */
[----:B------:R-:W0:Y:S01]  /*5fc0*/  MUFU.TANH R181, R162 ;  /* 0x000000a200b57308 */ /* 0x000e220000002400 */
[----:B-1----:R-:W-:-:S04]  /*5fd0*/  IADD3 R173, R164, -UR27, R161 ;  /* 0x8000001ba4ad7c10 */ /* 0x002fc8000fffe0a1 */
[C---:B------:R-:W-:Y:S02]  /*5fe0*/  ISETP.GT.AND P3, PT, R173.reuse, RZ, PT ;  /* 0x000000ffad00720c */ /* 0x040fe40003f64270 */
[----:B------:R-:W-:Y:S01]  /*5ff0*/  ISETP.GT.AND P4, PT, R173, 0x1, PT ;  /* 0x00000001ad00780c */ /* 0x000fe20003f84270 */
[----:B------:R2:W-:Y:S01]  /*6000*/  MUFU.TANH R184, R163 ;  /* 0x000000a300b87308 */ /* 0x0005e20000002400 */
[----:B-----5:R-:W-:Y:S02]  /*6010*/  FMNMX.FTZ R168, R169, R168, !PT ;  /* 0x000000a8a9a87209 */ /* 0x020fe40007810000 */
[----:B----4-:R-:W-:Y:S02]  /*6020*/  FSEL R159, R172, -INF , P3 ;  /* 0xff800000ac9f7808 */ /* 0x010fe40001800000 */
[----:B------:R-:W-:Y:S01]  /*6030*/  ISETP.GT.AND P3, PT, R173, 0x8, PT ;  /* 0x00000008ad00780c */ /* 0x000fe20003f64270 */
[----:B------:R-:W1:Y:S01]  /*6040*/  SHFL.BFLY PT, R165, R168, 0x1, 0x1f ;  /* 0x0c201f00a8a57f89 */ /* 0x000e6200000e0000 */
[----:B---3--:R-:W-:Y:S01]  /*6050*/  FSEL R158, R176, -INF , P4 ;  /* 0xff800000b09e7808 */ /* 0x008fe20002000000 */
[----:B------:R-:W3:Y:S01]  /*6060*/  MUFU.TANH R166, R166 ;  /* 0x000000a600a67308 */ /* 0x000ee20000002400 */
[----:B------:R-:W-:-:S02]  /*6070*/  FMNMX.FTZ R161, R159, R14, !PT ;  /* 0x0000000e9fa17209 */ /* 0x000fc40007810000 */
[----:B------:R-:W-:Y:S02]  /*6080*/  ISETP.GT.AND P4, PT, R173, 0x9, PT ;  /* 0x00000009ad00780c */ /* 0x000fe40003f84270 */
[----:B--2---:R-:W-:Y:S02]  /*6090*/  FSEL R163, R177, -INF , P3 ;  /* 0xff800000b1a37808 */ /* 0x004fe40001800000 */
[----:B------:R-:W-:Y:S01]  /*60a0*/  FMNMX.FTZ R162, R158, R161, !PT ;  /* 0x000000a19ea27209 */ /* 0x000fe20007810000 */
[----:B------:R0:W2:Y:S01]  /*60b0*/  MUFU.TANH R185, R167 ;  /* 0x000000a700b97308 */ /* 0x0000a20000002400 */
[----:B------:R-:W-:Y:S02]  /*60c0*/  ISETP.GT.AND P3, PT, R173, 0x10, PT ;  /* 0x00000010ad00780c */ /* 0x000fe40003f64270 */
[----:B------:R-:W-:Y:S02]  /*60d0*/  FMNMX.FTZ R162, R163, R162, !PT ;  /* 0x000000a2a3a27209 */ /* 0x000fe40007810000 */
[----:B------:R-:W-:-:S02]  /*60e0*/  ISETP.GT.AND P6, PT, R173, 0x20, PT ;  /* 0x00000020ad00780c */ /* 0x000fc40003fc4270 */
[C---:B------:R-:W-:Y:S01]  /*60f0*/  ISETP.GT.AND P5, PT, R173.reuse, 0x29, PT ;  /* 0x00000029ad00780c */ /* 0x040fe20003fa4270 */
[----:B------:R-:W4:Y:S01]  /*6100*/  MUFU.TANH R186, R170 ;  /* 0x000000aa00ba7308 */ /* 0x000f220000002400 */
[----:B0-----:R-:W-:Y:S02]  /*6110*/  FSEL R167, R180, -INF , P4 ;  /* 0xff800000b4a77808 */ /* 0x001fe40002000000 */
[----:B------:R-:W-:Y:S02]  /*6120*/  ISETP.GT.AND P4, PT, R173, 0x11, PT ;  /* 0x00000011ad00780c */ /* 0x000fe40003f84270 */
[----:B------:R-:W-:Y:S02]  /*6130*/  FMNMX.FTZ R161, R167, R162, !PT ;  /* 0x000000a2a7a17209 */ /* 0x000fe40007810000 */
[----:B-1----:R-:W-:Y:S01]  /*6140*/  FMNMX.FTZ R3, R168, R165, !PT ;  /* 0x000000a5a8037209 */ /* 0x002fe20007810000 */
[----:B------:R0:W1:Y:S01]  /*6150*/  MUFU.TANH R164, R171 ;  /* 0x000000ab00a47308 */ /* 0x0000620000002400 */
[----:B------:R-:W-:-:S02]  /*6160*/  FSEL R168, R181, -INF , P3 ;  /* 0xff800000b5a87808 */ /* 0x000fc40001800000 */
[----:B------:R-:W-:Y:S02]  /*6170*/  ISETP.GT.AND P3, PT, R173, 0x18, PT ;  /* 0x00000018ad00780c */ /* 0x000fe40003f64270 */
[----:B------:R-:W-:Y:S02]  /*6180*/  FMNMX.FTZ R162, R168, R161, !PT ;  /* 0x000000a1a8a27209 */ /* 0x000fe40007810000 */
[----:B---3--:R-:W-:Y:S01]  /*6190*/  FSEL R169, R166, -INF , P3 ;  /* 0xff800000a6a97808 */ /* 0x008fe20001800000 */
[----:B------:R-:W3:Y:S01]  /*61a0*/  MUFU.TANH R174, R174 ;  /* 0x000000ae00ae7308 */ /* 0x000ee20000002400 */
[----:B0-----:R-:W-:Y:S01]  /*61b0*/  FSEL R171, R184, -INF , P4 ;  /* 0xff800000b8ab7808 */ /* 0x001fe20002000000 */
[----:B------:R-:W-:Y:S01]  /*61c0*/  FMUL.FTZ R166, R3, UR7 ;  /* 0x0000000703a67c20 */ /* 0x000fe20008410000 */
[----:B------:R-:W-:Y:S02]  /*61d0*/  ISETP.GT.AND P4, PT, R173, 0x19, PT ;  /* 0x00000019ad00780c */ /* 0x000fe40003f84270 */
[----:B------:R-:W-:-:S02]  /*61e0*/  FMNMX.FTZ R162, R171, R162, !PT ;  /* 0x000000a2aba27209 */ /* 0x000fc40007810000 */
[----:B--2---:R-:W-:Y:S01]  /*61f0*/  FSEL R170, R185, -INF , P4 ;  /* 0xff800000b9aa7808 */ /* 0x004fe20002000000 */
[----:B------:R0:W2:Y:S01]  /*6200*/  MUFU.TANH R172, R175 ;  /* 0x000000af00ac7308 */ /* 0x0000a20000002400 */
[----:B------:R-:W-:Y:S02]  /*6210*/  FMNMX.FTZ R165, R169, R162, !PT ;  /* 0x000000a2a9a57209 */ /* 0x000fe40007810000 */
[C---:B------:R-:W-:Y:S02]  /*6220*/  ISETP.GT.AND P3, PT, R173.reuse, 0x21, PT ;  /* 0x00000021ad00780c */ /* 0x040fe40003f64270 */
[----:B----4-:R-:W-:Y:S02]  /*6230*/  FSEL R161, R186, -INF , P6 ;  /* 0xff800000baa17808 */ /* 0x010fe40003000000 */
[----:B------:R-:W-:Y:S01]  /*6240*/  FMNMX.FTZ R162, R170, R165, !PT ;  /* 0x000000a5aaa27209 */ /* 0x000fe20007810000 */
[----:B------:R-:W4:Y:S01]  /*6250*/  MUFU.TANH R178, R178 ;  /* 0x000000b200b27308 */ /* 0x000f220000002400 */
[----:B------:R-:W-:-:S02]  /*6260*/  ISETP.GT.AND P4, PT, R173, 0x28, PT ;  /* 0x00000028ad00780c */ /* 0x000fc40003f84270 */
[----:B-1----:R-:W-:Y:S02]  /*6270*/  FSEL R164, R164, -INF , P3 ;  /* 0xff800000a4a47808 */ /* 0x002fe40001800000 */
[----:B------:R-:W-:Y:S02]  /*6280*/  FMNMX.FTZ R165, R161, R162, !PT ;  /* 0x000000a2a1a57209 */ /* 0x000fe40007810000 */
[----:B---3--:R-:W-:Y:S01]  /*6290*/  FSEL R162, R174, -INF , P4 ;  /* 0xff800000aea27808 */ /* 0x008fe20002000000 */
[----:B------:R-:W1:Y:S01]  /*62a0*/  MUFU.TANH R179, R179 ;  /* 0x000000b300b37308 */ /* 0x000e620000002400 */
[----:B0-----:R-:W-:Y:S02]  /*62b0*/  FMNMX.FTZ R175, R164, R165, !PT ;  /* 0x000000a5a4af7209 */ /* 0x001fe40007810000 */
[----:B------:R-:W-:Y:S02]  /*62c0*/  FSETP.NEU.FTZ.AND P3, PT, R3, -INF , PT ;  /* 0xff8000000300780b */ /* 0x000fe40003f7d000 */
[----:B--2---:R-:W-:-:S02]  /*62d0*/  FSEL R165, R172, -INF , P5 ;  /* 0xff800000aca57808 */ /* 0x004fc40002800000 */
[C---:B------:R-:W-:Y:S01]  /*62e0*/  ISETP.GT.AND P6, PT, R173.reuse, 0x30, PT ;  /* 0x00000030ad00780c */ /* 0x040fe20003fc4270 */
[----:B------:R-:W0:Y:S01]  /*62f0*/  MUFU.TANH R182, R182 ;  /* 0x000000b600b67308 */ /* 0x000e220000002400 */
[----:B------:R-:W-:Y:S02]  /*6300*/  FMNMX.FTZ R172, R162, R175, !PT ;  /* 0x000000afa2ac7209 */ /* 0x000fe40007810000 */
[----:B------:R-:W-:Y:S02]  /*6310*/  FSEL R185, R166, RZ, P3 ;  /* 0x000000ffa6b97208 */ /* 0x000fe40001800000 */
[----:B------:R-:W-:Y:S02]  /*6320*/  ISETP.GT.AND P4, PT, R173, 0x31, PT ;  /* 0x00000031ad00780c */ /* 0x000fe40003f84270 */
[----:B----4-:R-:W-:Y:S01]  /*6330*/  FSEL R166, R178, -INF , P6 ;  /* 0xff800000b2a67808 */ /* 0x010fe20003000000 */
[----:B------:R-:W2:Y:S01]  /*6340*/  MUFU.TANH R183, R183 ;  /* 0x000000b700b77308 */ /* 0x000ea20000002400 */
[----:B------:R-:W-:Y:S01]  /*6350*/  FMNMX.FTZ R175, R165, R172, !PT ;  /* 0x000000aca5af7209 */ /* 0x000fe20007810000 */
[--C-:B------:R-:W-:Y:S01]  /*6360*/  FFMA.FTZ R176, R20, UR7, -R185.reuse ;  /* 0x0000000714b07c23 */ /* 0x100fe200080108b9 */
[----:B------:R-:W-:Y:S01]  /*6370*/  ISETP.GT.AND P5, PT, R173, 0x38, PT ;  /* 0x00000038ad00780c */ /* 0x000fe20003fa4270 */
[--C-:B------:R-:W-:Y:S01]  /*6380*/  FFMA.FTZ R178, R16, UR7, -R185.reuse ;  /* 0x0000000710b27c23 */ /* 0x100fe200080108b9 */
[----:B-1----:R-:W-:Y:S01]  /*6390*/  FSEL R20, R179, -INF , P4 ;  /* 0xff800000b3147808 */ /* 0x002fe20002000000 */
[--C-:B------:R-:W-:Y:S01]  /*63a0*/  FFMA.FTZ R179, R154, UR7, -R185.reuse ;  /* 0x000000079ab37c23 */ /* 0x100fe200080108b9 */
[----:B------:R-:W-:Y:S01]  /*63b0*/  FMNMX.FTZ R175, R166, R175, !PT ;  /* 0x000000afa6af7209 */ /* 0x000fe20007810000 */
[----:B------:R1:W-:Y:S01]  /*63c0*/  MUFU.EX2 R172, R176 ;  /* 0x000000b000ac7308 */ /* 0x0003e20000000800 */
[----:B------:R-:W-:Y:S01]  /*63d0*/  ISETP.GT.AND P4, PT, R173, 0x39, PT ;  /* 0x00000039ad00780c */ /* 0x000fe20003f84270 */
[--C-:B------:R-:W-:Y:S01]  /*63e0*/  FFMA.FTZ R17, R17, UR7, -R185.reuse ;  /* 0x0000000711117c23 */ /* 0x100fe200080108b9 */
[----:B0-----:R-:W-:Y:S01]  /*63f0*/  FSEL R173, R182, -INF , P5 ;  /* 0xff800000b6ad7808 */ /* 0x001fe20002800000 */
[--C-:B------:R-:W-:Y:S01]  /*6400*/  FFMA.FTZ R18, R18, UR7, -R185.reuse ;  /* 0x0000000712127c23 */ /* 0x100fe200080108b9 */
[----:B------:R-:W-:Y:S01]  /*6410*/  FMNMX.FTZ R174, R20, R175, !PT ;  /* 0x000000af14ae7209 */ /* 0x000fe20007810000 */
[--C-:B------:R-:W-:Y:S01]  /*6420*/  FFMA.FTZ R157, R157, UR7, -R185.reuse ;  /* 0x000000079d9d7c23 */ /* 0x100fe200080108b9 */
[--C-:B------:R-:W-:Y:S01]  /*6430*/  FFMA.FTZ R182, R160, UR7, -R185.reuse ;  /* 0x00000007a0b67c23 */ /* 0x100fe200080108b9 */
[----:B------:R0:W-:Y:S01]  /*6440*/  MUFU.EX2 R175, R178 ;  /* 0x000000b200af7308 */ /* 0x0001e20000000800 */
[----:B--2---:R-:W-:Y:S01]  /*6450*/  FSEL R16, R183, -INF , P4 ;  /* 0xff800000b7107808 */ /* 0x004fe20002000000 */
[--C-:B-1----:R-:W-:Y:S01]  /*6460*/  FFMA.FTZ R176, R152, UR7, -R185.reuse ;  /* 0x0000000798b07c23 */ /* 0x102fe200080108b9 */
[----:B------:R-:W-:Y:S01]  /*6470*/  FMNMX.FTZ R177, R173, R174, !PT ;  /* 0x000000aeadb17209 */ /* 0x000fe20007810000 */
[--C-:B------:R-:W-:Y:S01]  /*6480*/  FFMA.FTZ R174, R4, UR7, -R185.reuse ;  /* 0x0000000704ae7c23 */ /* 0x100fe200080108b9 */
[--C-:B------:R-:W-:Y:S01]  /*6490*/  FFMA.FTZ R19, R19, UR7, -R185.reuse ;  /* 0x0000000713137c23 */ /* 0x100fe200080108b9 */
[--C-:B------:R-:W-:Y:S01]  /*64a0*/  FFMA.FTZ R21, R21, UR7, -R185.reuse ;  /* 0x0000000715157c23 */ /* 0x100fe200080108b9 */
[----:B------:R-:W-:Y:S01]  /*64b0*/  FMNMX.FTZ R177, R16, R177, !PT ;  /* 0x000000b110b17209 */ /* 0x000fe20007810000 */
[----:B------:R-:W-:Y:S01]  /*64c0*/  MUFU.EX2 R17, R17 ;  /* 0x0000001100117308 */ /* 0x000fe20000000800 */
[--C-:B0-----:R-:W-:Y:S01]  /*64d0*/  FFMA.FTZ R178, R156, UR7, -R185.reuse ;  /* 0x000000079cb27c23 */ /* 0x101fe200080108b9 */
[--C-:B------:R-:W-:Y:S01]  /*64e0*/  FFMA.FTZ R22, R22, UR7, -R185.reuse ;  /* 0x0000000716167c23 */ /* 0x100fe200080108b9 */
[--C-:B------:R-:W-:Y:S01]  /*64f0*/  FFMA.FTZ R23, R23, UR7, -R185.reuse ;  /* 0x0000000717177c23 */ /* 0x100fe200080108b9 */
[----:B------:R-:W0:Y:S04]  /*6500*/  SHFL.BFLY PT, R4, R177, 0x2, 0x1f ;  /* 0x0c401f00b1047f89 */ /* 0x000e2800000e0000 */
[----:B------:R-:W-:Y:S08]  /*6510*/  MUFU.EX2 R174, R174 ;  /* 0x000000ae00ae7308 */ /* 0x000ff00000000800 */
[----:B------:R-:W-:Y:S08]  /*6520*/  MUFU.EX2 R18, R18 ;  /* 0x0000001200127308 */ /* 0x000ff00000000800 */
[----:B------:R-:W-:Y:S01]  /*6530*/  MUFU.EX2 R19, R19 ;  /* 0x0000001300137308 */ /* 0x000fe20000000800 */
[----:B0-----:R-:W-:Y:S01]  /*6540*/  FMNMX.FTZ R180, R177, R4, !PT ;  /* 0x00000004b1b47209 */ /* 0x001fe20007810000 */
[----:B------:R-:W-:-:S06]  /*6550*/  FFMA.FTZ R177, R153, UR7, -R185 ;  /* 0x0000000799b17c23 */ /* 0x000fcc00080108b9 */
[----:B------:R-:W-:Y:S01]  /*6560*/  MUFU.EX2 R21, R21 ;  /* 0x0000001500157308 */ /* 0x000fe20000000800 */
[----:B------:R-:W0:Y:S07]  /*6570*/  SHFL.BFLY PT, R181, R180, 0x1, 0x1f ;  /* 0x0c201f00b4b57f89 */ /* 0x000e2e00000e0000 */
[----:B------:R-:W-:Y:S08]  /*6580*/  MUFU.EX2 R22, R22 ;  /* 0x0000001600167308 */ /* 0x000ff00000000800 */
[----:B------:R-:W-:Y:S08]  /*6590*/  MUFU.EX2 R23, R23 ;  /* 0x0000001700177308 */ /* 0x000ff00000000800 */
[----:B------:R-:W-:Y:S01]  /*65a0*/  MUFU.EX2 R176, R176 ;  /* 0x000000b000b07308 */ /* 0x000fe20000000800 */
[----:B0-----:R-:W-:Y:S01]  /*65b0*/  FMNMX.FTZ R4, R180, R181, !PT ;  /* 0x000000b5b4047209 */ /* 0x001fe20007810000 */
[----:B------:R-:W-:-:S03]  /*65c0*/  FFMA.FTZ R181, R155, UR7, -R185 ;  /* 0x000000079bb57c23 */ /* 0x000fc600080108b9 */
[C---:B------:R-:W-:Y:S01]  /*65d0*/  FSETP.NEU.FTZ.AND P4, PT, R4.reuse, -INF , PT ;  /* 0xff8000000400780b */ /* 0x040fe20003f9d000 */
[C---:B------:R-:W-:Y:S02]  /*65e0*/  FMUL.FTZ R152, R4.reuse, UR7 ;  /* 0x0000000704987c20 */ /* 0x040fe40008410000 */
[----:B------:R-:W-:Y:S01]  /*65f0*/  MUFU.EX2 R180, R157 ;  /* 0x0000009d00b47308 */ /* 0x000fe20000000800 */
[----:B------:R-:W-:Y:S02]  /*6600*/  FSEL R153, R4, RZ, P4 ;  /* 0x000000ff04997208 */ /* 0x000fe40002000000 */
[----:B------:R-:W-:Y:S02]  /*6610*/  FSEL R154, R152, RZ, P4 ;  /* 0x000000ff989a7208 */ /* 0x000fe40002000000 */
[----:B------:R-:W-:Y:S01]  /*6620*/  FSEL R152, R3, RZ, P3 ;  /* 0x000000ff03987208 */ /* 0x000fe20001800000 */
[----:B------:R-:W-:Y:S01]  /*6630*/  FADD.FTZ R153, -R153, R14 ;  /* 0x0000000e99997221 */ /* 0x000fe20000010100 */
[----:B------:R-:W-:Y:S01]  /*6640*/  MOV R14, UR30 ;  /* 0x0000001e000e7c02 */ /* 0x000fe20008000f00 */
[--C-:B------:R-:W-:Y:S01]  /*6650*/  FFMA.FTZ R159, R159, UR7, -R154.reuse ;  /* 0x000000079f9f7c23 */ /* 0x100fe2000801089a */
[--C-:B------:R-:W-:Y:S01]  /*6660*/  FFMA.FTZ R158, R158, UR7, -R154.reuse ;  /* 0x000000079e9e7c23 */ /* 0x100fe2000801089a */
[----:B------:R-:W-:Y:S01]  /*6670*/  FADD.FTZ R152, -R152, R15 ;  /* 0x0000000f98987221 */ /* 0x000fe20000010100 */
[----:B------:R-:W-:Y:S01]  /*6680*/  FMUL.FTZ R153, R153, UR7 ;  /* 0x0000000799997c20 */ /* 0x000fe20008410000 */
[----:B------:R0:W-:Y:S01]  /*6690*/  MUFU.EX2 R156, R159 ;  /* 0x0000009f009c7308 */ /* 0x0001e20000000800 */
[----:B------:R-:W-:Y:S01]  /*66a0*/  FFMA.FTZ R163, R163, UR7, -R154 ;  /* 0x00000007a3a37c23 */ /* 0x000fe2000801089a */
[----:B------:R-:W-:Y:S01]  /*66b0*/  FMUL.FTZ R15, R152, UR7 ;  /* 0x00000007980f7c20 */ /* 0x000fe20008410000 */
[----:B------:R-:W-:-:S02]  /*66c0*/  @!P1 VIADD R152, R14, 0x28c40 ;  /* 0x00028c400e989836 */ /* 0x000fc40000000000 */
[--C-:B------:R-:W-:Y:S01]  /*66d0*/  FFMA.FTZ R167, R167, UR7, -R154.reuse ;  /* 0x00000007a7a77c23 */ /* 0x100fe2000801089a */
[--C-:B------:R-:W-:Y:S01]  /*66e0*/  FFMA.FTZ R168, R168, UR7, -R154.reuse ;  /* 0x00000007a8a87c23 */ /* 0x100fe2000801089a */
[--C-:B------:R-:W-:Y:S01]  /*66f0*/  FFMA.FTZ R171, R171, UR7, -R154.reuse ;  /* 0x00000007abab7c23 */ /* 0x100fe2000801089a */
[----:B------:R-:W-:Y:S01]  /*6700*/  ISETP.NE.AND P3, PT, R2, RZ, PT ;  /* 0x000000ff0200720c */ /* 0x000fe20003f65270 */
[----:B------:R-:W1:Y:S01]  /*6710*/  MUFU.EX2 R15, R15 ;  /* 0x0000000f000f7308 */ /* 0x000e620000000800 */
[----:B0-----:R-:W-:Y:S01]  /*6720*/  FFMA.FTZ R159, R169, UR7, -R154 ;  /* 0x00000007a99f7c23 */ /* 0x001fe2000801089a */
[----:B------:R-:W-:Y:S01]  /*6730*/  @!P1 PRMT R152, RZ, 0x654, R152 ;  /* 0x00000654ff989816 */ /* 0x000fe20000000098 */
[--C-:B------:R-:W-:Y:S01]  /*6740*/  FFMA.FTZ R170, R170, UR7, -R154.reuse ;  /* 0x00000007aaaa7c23 */ /* 0x100fe2000801089a */
[--C-:B------:R-:W-:Y:S01]  /*6750*/  FFMA.FTZ R161, R161, UR7, -R154.reuse ;  /* 0x00000007a1a17c23 */ /* 0x100fe2000801089a */
[--C-:B------:R-:W-:Y:S01]  /*6760*/  FFMA.FTZ R164, R164, UR7, -R154.reuse ;  /* 0x00000007a4a47c23 */ /* 0x100fe2000801089a */
[----:B------:R1:W-:Y:S01]  /*6770*/  @!P1 SYNCS.ARRIVE.TRANS64.RED.A1T0 RZ, [R152+URZ], RZ ;  /* 0x000000ff98ff99a7 */ /* 0x0003e2000810043f */
[--C-:B------:R-:W-:Y:S01]  /*6780*/  FFMA.FTZ R162, R162, UR7, -R154.reuse ;  /* 0x00000007a2a27c23 */ /* 0x100fe2000801089a */
[----:B------:R0:W2:Y:S01]  /*6790*/  MUFU.EX2 R169, R153 ;  /* 0x0000009900a97308 */ /* 0x0000a20000000800 */
[--C-:B------:R-:W-:Y:S01]  /*67a0*/  FFMA.FTZ R165, R165, UR7, -R154.reuse ;  /* 0x00000007a5a57c23 */ /* 0x100fe2000801089a */
[--C-:B------:R-:W-:Y:S01]  /*67b0*/  FFMA.FTZ R20, R20, UR7, -R154.reuse ;  /* 0x0000000714147c23 */ /* 0x100fe2000801089a */
[--C-:B------:R-:W-:Y:S01]  /*67c0*/  FFMA.FTZ R173, R173, UR7, -R154.reuse ;  /* 0x00000007adad7c23 */ /* 0x100fe2000801089a */
[----:B------:R-:W-:-:S04]  /*67d0*/  FFMA.FTZ R16, R16, UR7, -R154 ;  /* 0x0000000710107c23 */ /* 0x000fc8000801089a */
[----:B------:R3:W4:Y:S01]  /*67e0*/  MUFU.EX2 R155, R158 ;  /* 0x0000009e009b7308 */ /* 0x0007220000000800 */
[----:B-1----:R-:W-:Y:S01]  /*67f0*/  FFMA.FTZ R152, R15, R5, R172 ;  /* 0x000000050f987223 */ /* 0x002fe200000100ac */
[-C--:B------:R-:W-:Y:S01]  /*6800*/  FMUL.FTZ R24, R24, R15.reuse ;  /* 0x0000000f18187220 */ /* 0x080fe20000410000 */
[-C--:B------:R-:W-:Y:S01]  /*6810*/  FMUL.FTZ R25, R25, R15.reuse ;  /* 0x0000000f19197220 */ /* 0x080fe20000410000 */
[-C--:B------:R-:W-:Y:S01]  /*6820*/  FMUL.FTZ R28, R28, R15.reuse ;  /* 0x0000000f1c1c7220 */ /* 0x080fe20000410000 */
[----:B0-----:R-:W-:Y:S01]  /*6830*/  FADD.FTZ R153, R175, R152 ;  /* 0x00000098af997221 */ /* 0x001fe20000010000 */
[-C--:B------:R-:W-:Y:S01]  /*6840*/  FMUL.FTZ R29, R29, R15.reuse ;  /* 0x0000000f1d1d7220 */ /* 0x080fe20000410000 */
[-C--:B------:R-:W-:Y:S01]  /*6850*/  FMUL.FTZ R32, R32, R15.reuse ;  /* 0x0000000f20207220 */ /* 0x080fe20000410000 */
[----:B------:R-:W0:Y:S01]  /*6860*/  MUFU.EX2 R163, R163 ;  /* 0x000000a300a37308 */ /* 0x000e220000000800 */
[----:B--2---:R-:W-:Y:S01]  /*6870*/  FFMA.FTZ R6, R169, R6, R156 ;  /* 0x00000006a9067223 */ /* 0x004fe2000001009c */
[----:B---3--:R-:W-:Y:S01]  /*6880*/  FADD.FTZ R158, R174, R153 ;  /* 0x00000099ae9e7221 */ /* 0x008fe20000010000 */
[-C--:B------:R-:W-:Y:S01]  /*6890*/  FMUL.FTZ R33, R33, R15.reuse ;  /* 0x0000000f21217220 */ /* 0x080fe20000410000 */
[-C--:B------:R-:W-:Y:S01]  /*68a0*/  FMUL.FTZ R36, R36, R15.reuse ;  /* 0x0000000f24247220 */ /* 0x080fe20000410000 */
[-C--:B------:R-:W-:Y:S01]  /*68b0*/  FMUL.FTZ R37, R37, R15.reuse ;  /* 0x0000000f25257220 */ /* 0x080fe20000410000 */
[-C--:B------:R-:W-:Y:S01]  /*68c0*/  FMUL.FTZ R40, R40, R15.reuse ;  /* 0x0000000f28287220 */ /* 0x080fe20000410000 */
[-C--:B------:R-:W-:Y:S01]  /*68d0*/  FMUL.FTZ R41, R41, R15.reuse ;  /* 0x0000000f29297220 */ /* 0x080fe20000410000 */
[----:B------:R1:W2:Y:S01]  /*68e0*/  MUFU.EX2 R160, R167 ;  /* 0x000000a700a07308 */ /* 0x0002a20000000800 */
        /* <DEDUP_REMOVED lines=9> */
[----:B-1----:R-:W-:-:S02]  /*6980*/  IMAD.U32 R167, RZ, RZ, UR6 ;  /* 0x00000006ffa77e24 */ /* 0x002fc4000f8e00ff */
[-C--:B------:R-:W-:Y:S01]  /*6990*/  FMUL.FTZ R56, R56, R15.reuse ;  /* 0x0000000f38387220 */ /* 0x080fe20000410000 */
[-C--:B------:R-:W-:Y:S01]  /*69a0*/  FMUL.FTZ R57, R57, R15.reuse ;  /* 0x0000000f39397220 */ /* 0x080fe20000410000 */
[-C--:B------:R-:W-:Y:S01]  /*69b0*/  FMUL.FTZ R60, R60, R15.reuse ;  /* 0x0000000f3c3c7220 */ /* 0x080fe20000410000 */
[-C--:B------:R-:W-:Y:S01]  /*69c0*/  FMUL.FTZ R61, R61, R15.reuse ;  /* 0x0000000f3d3d7220 */ /* 0x080fe20000410000 */
[----:B------:R-:W-:Y:S01]  /*69d0*/  @!P3 LEA R5, R167, R0, 0x6 ;  /* 0x00000000a705b211 */ /* 0x000fe200078e30ff */
[----:B------:R0:W1:Y:S01]  /*69e0*/  MUFU.EX2 R184, R171 ;  /* 0x000000ab00b87308 */ /* 0x0000620000000800 */
[----:B--2---:R-:W-:Y:S01]  /*69f0*/  FADD.FTZ R152, R160, R153 ;  /* 0x00000099a0987221 */ /* 0x004fe20000010000 */
[-C--:B------:R-:W-:Y:S01]  /*6a00*/  FMUL.FTZ R64, R64, R15.reuse ;  /* 0x0000000f40407220 */ /* 0x080fe20000410000 */
[----:B------:R-:W-:Y:S01]  /*6a10*/  @!P3 LEA R6, R5, UR39, 0x2 ;  /* 0x000000270506bc11 */ /* 0x000fe2000f8e10ff */
[----:B------:R-:W-:Y:S01]  /*6a20*/  FFMA.FTZ R5, R166, UR7, -R154 ;  /* 0x00000007a6057c23 */ /* 0x000fe2000801089a */
[-C--:B------:R-:W-:Y:S01]  /*6a30*/  FMUL.FTZ R65, R65, R15.reuse ;  /* 0x0000000f41417220 */ /* 0x080fe20000410000 */
[-C--:B------:R-:W-:Y:S01]  /*6a40*/  FMUL.FTZ R68, R68, R15.reuse ;  /* 0x0000000f44447220 */ /* 0x080fe20000410000 */
[-C--:B------:R-:W-:Y:S01]  /*6a50*/  FMUL.FTZ R69, R69, R15.reuse ;  /* 0x0000000f45457220 */ /* 0x080fe20000410000 */
[----:B------:R-:W2:Y:S01]  /*6a60*/  MUFU.EX2 R159, R159 ;  /* 0x0000009f009f7308 */ /* 0x000ea20000000800 */
[----:B0-----:R-:W-:Y:S01]  /*6a70*/  FADD.FTZ R171, R17, R158 ;  /* 0x0000009e11ab7221 */ /* 0x001fe20000010000 */
[----:B---3--:R-:W-:Y:S01]  /*6a80*/  FADD.FTZ R153, R157, R152 ;  /* 0x000000989d997221 */ /* 0x008fe20000010000 */
[----:B------:R-:W-:Y:S01]  /*6a90*/  @!P3 STS [R6+0x28800], R15 ;  /* 0x0288000f0600b388 */ /* 0x000fe20000000800 */
[-C--:B------:R-:W-:Y:S01]  /*6aa0*/  FMUL.FTZ R72, R72, R15.reuse ;  /* 0x0000000f48487220 */ /* 0x080fe20000410000 */
[----:B------:R-:W-:Y:S01]  /*6ab0*/  FADD.FTZ R158, R18, R171 ;  /* 0x000000ab129e7221 */ /* 0x000fe20000010000 */
[----:B------:R-:W-:Y:S01]  /*6ac0*/  FMUL.FTZ R73, R73, R15 ;  /* 0x0000000f49497220 */ /* 0x000fe20000410000 */
[----:B------:R0:W-:Y:S01]  /*6ad0*/  @!P3 STS [R6+0x28820], R169 ;  /* 0x028820a90600b388 */ /* 0x0001e20000000800 */
[----:B------:R-:W3:Y:S01]  /*6ae0*/  MUFU.EX2 R170, R170 ;  /* 0x000000aa00aa7308 */ /* 0x000ee20000000800 */
[----:B------:R-:W-:Y:S01]  /*6af0*/  FADD.FTZ R158, R19, R158 ;  /* 0x0000009e139e7221 */ /* 0x000fe20000010000 */
[C---:B-1----:R-:W-:Y:S01]  /*6b00*/  FADD.FTZ R152, R184.reuse, R153 ;  /* 0x00000099b8987221 */ /* 0x042fe20000010000 */
[----:B------:R-:W-:Y:S01]  /*6b10*/  F2FP.F16.F32.PACK_AB R157, R184, R157 ;  /* 0x0000009db89d723e */ /* 0x000fe200000000ff */
[-C--:B------:R-:W-:Y:S01]  /*6b20*/  FMUL.FTZ R76, R76, R15.reuse ;  /* 0x0000000f4c4c7220 */ /* 0x080fe20000410000 */
[----:B------:R-:W-:Y:S01]  /*6b30*/  FADD.FTZ R153, R21, R158 ;  /* 0x0000009e15997221 */ /* 0x000fe20000010000 */
[-C--:B------:R-:W-:Y:S01]  /*6b40*/  FMUL.FTZ R77, R77, R15.reuse ;  /* 0x0000000f4d4d7220 */ /* 0x080fe20000410000 */
[-C--:B------:R-:W-:Y:S01]  /*6b50*/  FMUL.FTZ R80, R80, R15.reuse ;  /* 0x0000000f50507220 */ /* 0x080fe20000410000 */
[----:B------:R-:W1:Y:S01]  /*6b60*/  MUFU.EX2 R161, R161 ;  /* 0x000000a100a17308 */ /* 0x000e620000000800 */
[----:B------:R-:W-:Y:S01]  /*6b70*/  FADD.FTZ R154, R22, R153 ;  /* 0x00000099169a7221 */ /* 0x000fe20000010000 */
[----:B------:R-:W-:Y:S01]  /*6b80*/  F2FP.F16.F32.PACK_AB R153, R155, R156 ;  /* 0x0000009c9b99723e */ /* 0x000fe200000000ff */
[-C--:B------:R-:W-:Y:S01]  /*6b90*/  FMUL.FTZ R81, R81, R15.reuse ;  /* 0x0000000f51517220 */ /* 0x080fe20000410000 */
[----:B------:R-:W-:Y:S01]  /*6ba0*/  F2FP.F16.F32.PACK_AB R156, R19, R18 ;  /* 0x00000012139c723e */ /* 0x000fe200000000ff */
[----:B------:R-:W-:Y:S01]  /*6bb0*/  FMUL.FTZ R84, R84, R15 ;  /* 0x0000000f54547220 */ /* 0x000fe20000410000 */
[----:B------:R-:W-:Y:S01]  /*6bc0*/  F2FP.F16.F32.PACK_AB R155, R160, R163 ;  /* 0x000000a3a09b723e */ /* 0x000fe200000000ff */
[----:B------:R-:W-:Y:S01]  /*6bd0*/  FMUL.FTZ R85, R85, R15 ;  /* 0x0000000f55557220 */ /* 0x000fe20000410000 */
[----:B------:R-:W4:Y:S01]  /*6be0*/  MUFU.EX2 R164, R164 ;  /* 0x000000a400a47308 */ /* 0x000f220000000800 */
[----:B------:R-:W-:Y:S01]  /*6bf0*/  F2FP.F16.F32.PACK_AB R160, R176, R23 ;  /* 0x00000017b0a0723e */ /* 0x000fe200000000ff */
[-C--:B------:R-:W-:Y:S01]  /*6c00*/  FMUL.FTZ R88, R88, R15.reuse ;  /* 0x0000000f58587220 */ /* 0x080fe20000410000 */
[-C--:B------:R-:W-:Y:S01]  /*6c10*/  FMUL.FTZ R89, R89, R15.reuse ;  /* 0x0000000f59597220 */ /* 0x080fe20000410000 */
[-C--:B------:R-:W-:Y:S01]  /*6c20*/  FMUL.FTZ R92, R92, R15.reuse ;  /* 0x0000000f5c5c7220 */ /* 0x080fe20000410000 */
[-C--:B------:R-:W-:Y:S01]  /*6c30*/  FMUL.FTZ R93, R93, R15.reuse ;  /* 0x0000000f5d5d7220 */ /* 0x080fe20000410000 */
[-C--:B------:R-:W-:Y:S01]  /*6c40*/  FMUL.FTZ R96, R96, R15.reuse ;  /* 0x0000000f60607220 */ /* 0x080fe20000410000 */
[-C--:B------:R-:W-:Y:S01]  /*6c50*/  FMUL.FTZ R97, R97, R15.reuse ;  /* 0x0000000f61617220 */ /* 0x080fe20000410000 */
[----:B------:R-:W5:Y:S01]  /*6c60*/  MUFU.EX2 R177, R177 ;  /* 0x000000b100b17308 */ /* 0x000f620000000800 */
        /* <DEDUP_REMOVED lines=15> */
[----:B------:R2:W5:Y:S01]  /*6d60*/  MUFU.EX2 R166, R165 ;  /* 0x000000a500a67308 */ /* 0x0005620000000800 */
[-C--:B------:R-:W-:Y:S01]  /*6d70*/  FMUL.FTZ R128, R128, R15.reuse ;  /* 0x0000000f80807220 */ /* 0x080fe20000410000 */
[-C--:B------:R-:W-:Y:S01]  /*6d80*/  FMUL.FTZ R129, R129, R15.reuse ;  /* 0x0000000f81817220 */ /* 0x080fe20000410000 */
[-C--:B------:R-:W-:Y:S01]  /*6d90*/  FMUL.FTZ R132, R132, R15.reuse ;  /* 0x0000000f84847220 */ /* 0x080fe20000410000 */
[-C--:B------:R-:W-:Y:S01]  /*6da0*/  FMUL.FTZ R133, R133, R15.reuse ;  /* 0x0000000f85857220 */ /* 0x080fe20000410000 */
[-C--:B------:R-:W-:Y:S01]  /*6db0*/  FMUL.FTZ R136, R136, R15.reuse ;  /* 0x0000000f88887220 */ /* 0x080fe20000410000 */
[-C--:B------:R-:W-:Y:S01]  /*6dc0*/  FMUL.FTZ R137, R137, R15.reuse ;  /* 0x0000000f89897220 */ /* 0x080fe20000410000 */
[-C--:B------:R-:W-:Y:S01]  /*6dd0*/  FMUL.FTZ R140, R140, R15.reuse ;  /* 0x0000000f8c8c7220 */ /* 0x080fe20000410000 */
[----:B------:R-:W5:Y:S01]  /*6de0*/  MUFU.EX2 R178, R178 ;  /* 0x000000b200b27308 */ /* 0x000f620000000800 */
[----:B--2---:R-:W-:Y:S01]  /*6df0*/  FADD.FTZ R165, R159, R152 ;  /* 0x000000989fa57221 */ /* 0x004fe20000010000 */
[----:B------:R-:W-:Y:S01]  /*6e00*/  F2FP.F16.F32.PACK_AB R152, R175, R172 ;  /* 0x000000acaf98723e */ /* 0x000fe200000000ff */
[----:B------:R-:W-:Y:S01]  /*6e10*/  FMUL.FTZ R141, R141, R15 ;  /* 0x0000000f8d8d7220 */ /* 0x000fe20000410000 */
[C---:B---3--:R-:W-:Y:S01]  /*6e20*/  F2FP.F16.F32.PACK_AB R159, R170.reuse, R159 ;  /* 0x0000009faa9f723e */ /* 0x048fe200000000ff */
[----:B------:R-:W-:Y:S01]  /*6e30*/  FADD.FTZ R158, R170, R165 ;  /* 0x000000a5aa9e7221 */ /* 0x000fe20000010000 */
[----:B------:R-:W-:Y:S01]  /*6e40*/  FADD.FTZ R165, R23, R154 ;  /* 0x0000009a17a57221 */ /* 0x000fe20000010000 */
[----:B------:R-:W-:Y:S01]  /*6e50*/  F2FP.F16.F32.PACK_AB R154, R17, R174 ;  /* 0x000000ae119a723e */ /* 0x000fe200000000ff */
[----:B------:R-:W-:Y:S01]  /*6e60*/  BAR.SYNC.DEFER_BLOCKING 0xf, 0x100 ;  /* 0x03c4000000007b1d */ /* 0x000fe20000010000 */
[----:B-1----:R-:W-:Y:S01]  /*6e70*/  FADD.FTZ R17, R161, R158 ;  /* 0x0000009ea1117221 */ /* 0x002fe20000010000 */
[----:B0-----:R-:W-:Y:S01]  /*6e80*/  FADD.FTZ R6, R176, R165 ;  /* 0x000000a5b0067221 */ /* 0x001fe20000010000 */
[----:B----4-:R-:W-:Y:S01]  /*6e90*/  F2FP.F16.F32.PACK_AB R161, R164, R161 ;  /* 0x000000a1a4a1723e */ /* 0x010fe200000000ff */
[----:B------:R-:W-:Y:S01]  /*6ea0*/  FMUL.FTZ R144, R144, R15 ;  /* 0x0000000f90907220 */ /* 0x000fe20000410000 */
[----:B------:R-:W-:Y:S01]  /*6eb0*/  FADD.FTZ R158, R164, R17 ;  /* 0x00000011a49e7221 */ /* 0x000fe20000010000 */
[----:B------:R-:W0:Y:S01]  /*6ec0*/  MUFU.EX2 R179, R179 ;  /* 0x000000b300b37308 */ /* 0x000e220000000800 */
[----:B-----5:R-:W-:Y:S01]  /*6ed0*/  FADD.FTZ R17, R177, R6 ;  /* 0x00000006b1117221 */ /* 0x020fe20000010000 */
[----:B------:R-:W-:Y:S01]  /*6ee0*/  F2FP.F16.F32.PACK_AB R163, R166, R167 ;  /* 0x000000a7a6a3723e */ /* 0x000fe200000000ff */
[----:B------:R-:W-:Y:S01]  /*6ef0*/  FADD.FTZ R19, R167, R158 ;  /* 0x0000009ea7137221 */ /* 0x000fe20000010000 */
[----:B------:R-:W-:Y:S01]  /*6f00*/  F2FP.F16.F32.PACK_AB R158, R22, R21 ;  /* 0x00000015169e723e */ /* 0x000fe200000000ff */
[C---:B------:R-:W-:Y:S01]  /*6f10*/  FADD.FTZ R6, R178.reuse, R17 ;  /* 0x00000011b2067221 */ /* 0x040fe20000010000 */
[----:B------:R-:W-:Y:S01]  /*6f20*/  F2FP.F16.F32.PACK_AB R162, R178, R177 ;  /* 0x000000b1b2a2723e */ /* 0x000fe200000000ff */
[----:B------:R-:W-:Y:S01]  /*6f30*/  FADD.FTZ R18, R166, R19 ;  /* 0x00000013a6127221 */ /* 0x000fe20000010000 */
[----:B------:R-:W1:Y:S01]  /*6f40*/  MUFU.EX2 R5, R5 ;  /* 0x0000000500057308 */ /* 0x000e620000000800 */
[-C--:B------:R-:W-:Y:S01]  /*6f50*/  FMUL.FTZ R145, R145, R15.reuse ;  /* 0x0000000f91917220 */ /* 0x080fe20000410000 */
[-C--:B------:R-:W-:Y:S01]  /*6f60*/  FMUL.FTZ R148, R148, R15.reuse ;  /* 0x0000000f94947220 */ /* 0x080fe20000410000 */
[----:B------:R-:W-:Y:S01]  /*6f70*/  FMUL.FTZ R149, R149, R15 ;  /* 0x0000000f95957220 */ /* 0x000fe20000410000 */
[-C--:B------:R-:W-:Y:S01]  /*6f80*/  FMUL.FTZ R26, R26, R169.reuse ;  /* 0x000000a91a1a7220 */ /* 0x080fe20000410000 */
[-C--:B------:R-:W-:Y:S01]  /*6f90*/  FMUL.FTZ R27, R27, R169.reuse ;  /* 0x000000a91b1b7220 */ /* 0x080fe20000410000 */
[-C--:B------:R-:W-:Y:S01]  /*6fa0*/  FMUL.FTZ R30, R30, R169.reuse ;  /* 0x000000a91e1e7220 */ /* 0x080fe20000410000 */
[----:B------:R-:W-:Y:S01]  /*6fb0*/  FMUL.FTZ R31, R31, R169 ;  /* 0x000000a91f1f7220 */ /* 0x000fe20000410000 */
[----:B------:R-:W2:Y:S01]  /*6fc0*/  MUFU.EX2 R181, R181 ;  /* 0x000000b500b57308 */ /* 0x000ea20000000800 */
[----:B0-----:R-:W-:Y:S01]  /*6fd0*/  FADD.FTZ R17, R179, R6 ;  /* 0x00000006b3117221 */ /* 0x001fe20000010000 */
[----:B------:R-:W-:Y:S01]  /*6fe0*/  F2FP.F16.F32.PACK_AB R164, R180, R179 ;  /* 0x000000b3b4a4723e */ /* 0x000fe200000000ff */
[----:B------:R0:W-:Y:S01]  /*6ff0*/  STSM.16.M88.4 [R10+0x26800], R152 ;  /* 0x026800980a007844 */ /* 0x0001e20000000200 */
[-C--:B------:R-:W-:Y:S01]  /*7000*/  FMUL.FTZ R34, R34, R169.reuse ;  /* 0x000000a922227220 */ /* 0x080fe20000410000 */
[----:B------:R-:W-:Y:S01]  /*7010*/  FADD.FTZ R6, R180, R17 ;  /* 0x00000011b4067221 */ /* 0x000fe20000010000 */
[-C--:B------:R-:W-:Y:S01]  /*7020*/  FMUL.FTZ R35, R35, R169.reuse ;  /* 0x000000a923237220 */ /* 0x080fe20000410000 */
[----:B------:R0:W-:Y:S01]  /*7030*/  STSM.16.M88.4 [R9], R156 ;  /* 0x0000009c09007844 */ /* 0x0001e20000000200 */
[----:B------:R-:W3:Y:S01]  /*7040*/  MUFU.EX2 R182, R182 ;  /* 0x000000b600b67308 */ /* 0x000ee20000000800 */
[----:B-1----:R-:W-:Y:S01]  /*7050*/  FADD.FTZ R19, R5, R18 ;  /* 0x0000001205137221 */ /* 0x002fe20000010000 */
[-C--:B------:R-:W-:Y:S01]  /*7060*/  FMUL.FTZ R38, R38, R169.reuse ;  /* 0x000000a926267220 */ /* 0x080fe20000410000 */
[----:B------:R0:W-:Y:S01]  /*7070*/  STSM.16.M88.4 [R8], R160 ;  /* 0x000000a008007844 */ /* 0x0001e20000000200 */
        /* <DEDUP_REMOVED lines=13> */
[----:B---3--:R-:W-:Y:S01]  /*7150*/  F2FP.F16.F32.PACK_AB R166, R182, R181 ;  /* 0x000000b5b6a6723e */ /* 0x008fe200000000ff */
[-C--:B------:R-:W-:Y:S01]  /*7160*/  FMUL.FTZ R59, R59, R169.reuse ;  /* 0x000000a93b3b7220 */ /* 0x080fe20000410000 */
        /* <DEDUP_REMOVED lines=8> */
[----:B------:R-:W-:Y:S01]  /*71f0*/  FADD.FTZ R5, R182, R17 ;  /* 0x00000011b6057221 */ /* 0x000fe20000010000 */
        /* <DEDUP_REMOVED lines=10> */
[-C--:B------:R-:W-:Y:S01]  /*72a0*/  FMUL.FTZ R90, R90, R169.reuse ;  /* 0x000000a95a5a7220 */ /* 0x080fe20000410000 */
[-C--:B------:R-:W-:Y:S01]  /*72b0*/  FMUL.FTZ R91, R91, R169.reuse ;  /* 0x000000a95b5b7220 */ /* 0x080fe20000410000 */
[----:B------:R-:W-:Y:S01]  /*72c0*/  FMUL.FTZ R94, R94, R169 ;  /* 0x000000a95e5e7220 */ /* 0x000fe20000410000 */
[C---:B---3--:R-:W-:Y:S01]  /*72d0*/  F2FP.F16.F32.PACK_AB R167, R16.reuse, R173 ;  /* 0x000000ad10a7723e */ /* 0x048fe200000000ff */
        /* <DEDUP_REMOVED lines=31> */
[----:B0-----:R-:W-:Y:S06]  /*74d0*/  @!P0 BRA `(.L_x_4215) ;  /* 0x0000000000048947 */ /* 0x001fec0003800000 */
[----:B------:R-:W-:Y:S01]  /*74e0*/  BPT.TRAP 0x1 ;  /* 0x000000040000795c */ /* 0x000fe20000300000 */
.L_x_4215:
[----:B------:R0:W1:Y:S01]  /*74f0*/  SYNCS.PHASECHK.TRANS64.TRYWAIT P3, [UR30+0x28c50], R13 ;  /* 0x028c500dff0075a7 */ /* 0x000062000806015e */
[----:B------:R-:W-:Y:S05]  /*7500*/  @!P0 BRA `(.L_x_4216) ;  /* 0x0000000000048947 */ /* 0x000fea0003800000 */
[----:B------:R-:W-:Y:S01]  /*7510*/  BPT.TRAP 0x1 ;  /* 0x000000040000795c */ /* 0x000fe20000300000 */
.L_x_4216:
[----:B-1----:R-:W-:Y:S05]  /*7520*/  @P3 BRA `(.L_x_4217) ;  /* 0x0000000000083947 */ /* 0x002fea0003800000 */
[----:B------:R-:W1:Y:S02]  /*7530*/  SYNCS.PHASECHK.TRANS64.TRYWAIT P3, [UR30+0x28c50], R13 ;  /* 0x028c500dff0075a7 */ /* 0x000e64000806015e */
[----:B-1----:R-:W-:Y:S05]  /*7540*/  @!P3 BRA `(.L_x_4218) ;  /* 0x0000009800c0b947 */ /* 0x002fea0003800000 */
.L_x_4217:
[----:B------:R-:W-:Y:S01]  /*7550*/  ULEA UR6, UR4, UR38, 0xc ;  /* 0x0000002604067291 */ /* 0x000fe2000f8e603f */
[----:B------:R-:W-:Y:S01]  /*7560*/  WARPGROUP.ARRIVE ;  /* 0x00000000000079c5 */ /* 0x000fe20000000000 */
[----:B------:R-:W-:Y:S01]  /*7570*/  UMOV UR11, 0x40000040 ;  /* 0x40000040000b7882 */ /* 0x000fe20000000000 */
[----:B------:R-:W-:Y:S01]  /*7580*/  UISETP.GT.AND UP1, UPT, UR41, UR25, UPT ;  /* 0x000000192900728c */ /* 0x000fe2000bf24270 */
[----:B-1----:R-:W-:Y:S01]  /*7590*/  @!P1 VIADD R14, R14, 0x28c60 ;  /* 0x00028c600e0e9836 */ /* 0x002fe20000000000 */
[----:B------:R-:W-:Y:S01]  /*75a0*/  UIADD3 UR41, UR41, -0x1, URZ ;  /* 0xffffffff29297890 */ /* 0x000fe2000fffe03f */
[----:B------:R-:W-:Y:S01]  /*75b0*/  MOV R15, R3 ;  /* 0x00000003000f7202 */ /* 0x000fe20000000f00 */
[----:B------:R-:W-:Y:S02]  /*75c0*/  UMOV UR10, UR6 ;  /* 0x00000006000a7c82 */ /* 0x000fe40008000000 */
[----:B------:R-:W-:Y:S01]  /*75d0*/  HGMMA.64x256x16.F32 R24, R152, gdesc[UR8].tnspB, R24, gsb0 ;  /* 0x43e0000898187df0 */ /* 0x000fe20008000818 */
[----:B------:R-:W-:Y:S01]  /*75e0*/  UIADD3 UR10, UR6, 0x80, URZ ;  /* 0x00000080060a7890 */ /* 0x000fe2000fffe03f */
[----:B------:R-:W-:Y:S01]  /*75f0*/  PLOP3.LUT P3, PT, PT, PT, UP1, 0x80, 0x0 ;  /* 0x000000000000781c */ /* 0x000fe20003f6f018 */
[----:B------:R-:W-:Y:S01]  /*7600*/  UMOV UR11, 0x40000040 ;  /* 0x40000040000b7882 */ /* 0x000fe20000000000 */
[----:B------:R-:W-:Y:S01]  /*7610*/  @!P1 PRMT R14, RZ, 0x654, R14 ;  /* 0x00000654ff0e9816 */ /* 0x000fe2000000000e */
[----:B------:R-:W-:-:S02]  /*7620*/  WARPGROUP.DEPBAR.LE gsb0, 0x0 ;  /* 0x00008000000079c5 */ /* 0x000fc40000010000 */
[----:B------:R-:W-:-:S15]  /*7630*/  WARPGROUP.ARRIVE ;  /* 0x00000000000079c5 */ /* 0x000fde0000000000 */
[----:B------:R-:W-:-:S06]  /*7640*/  NOP ;  /* 0x0000000000007918 */ /* 0x000fcc0000000000 */
        /* <DEDUP_REMOVED lines=25> */
[----:B-1----:R-:W-:Y:S01]  /*77e0*/  IMAD.MOV.U32 R14, RZ, RZ, R4 ;  /* 0x000000ffff0e7224 */ /* 0x002fe200078e0004 */
[----:B------:R-:W-:Y:S06]  /*77f0*/  @P3 BRA `(.L_x_4219) ;  /* 0xffffffdc00943947 */ /* 0x000fec000383ffff */
.L_x_4210:
[----:B------:R-:W-:-:S06]  /*7800*/  UISETP.GE.AND UP0, UPT, UR41, UR40, UPT ;  /* 0x000000282900728c */ /* 0x000fcc000bf06270 */
[----:B------:R-:W-:-:S13]  /*7810*/  PLOP3.LUT P2, PT, PT, PT, UP0, 0x80, 0x0 ;  /* 0x000000000000781c */ /* 0x000fda0003f4f008 */
[----:B------:R-:W-:Y:S05]  /*7820*/  @!P2 BRA `(.L_x_4220) ;  /* 0x0000001c002ca947 */ /* 0x000fea0003800000 */
[----:B01----:R-:W-:Y:S01]  /*7830*/  IMAD.MOV.U32 R13, RZ, RZ, R4 ;  /* 0x000000ffff0d7224 */ /* 0x003fe200078e0004 */
[----:B------:R-:W-:Y:S01]  /*7840*/  UMOV UR6, UR4 ;  /* 0x0000000400067c82 */ /* 0x000fe20008000000 */
[----:B------:R-:W-:Y:S01]  /*7850*/  IMAD.MOV.U32 R18, RZ, RZ, R3 ;  /* 0x000000ffff127224 */ /* 0x000fe200078e0003 */
[----:B------:R-:W-:Y:S01]  /*7860*/  ULDC UR25, c[0x0][0x9d8] ;  /* 0x0002760000197ab9 */ /* 0x000fe20000000800 */
[----:B------:R-:W-:-:S05]  /*7870*/  ULDC UR7, c[0x0][0x988] ;  /* 0x0002620000077ab9 */ /* 0x000fca0000000800 */
.L_x_4229:
[----:B------:R-:W-:-:S04]  /*7880*/  UIADD3 UR4, UR6, 0x1, URZ ;  /* 0x0000000106047890 */ /* 0x000fc8000fffe03f */
[----:B------:R-:W-:-:S04]  /*7890*/  UISETP.NE.AND UP0, UPT, UR4, 0x2, UPT ;  /* 0x000000020400788c */ /* 0x000fc8000bf05270 */
[----:B------:R-:W-:Y:S02]  /*78a0*/  USEL UR10, URZ, 0x1, UP0 ;  /* 0x000000013f0a7887 */ /* 0x000fe40008000000 */
[----:B------:R-:W-:Y:S02]  /*78b0*/  USEL UR4, UR4, URZ, UP0 ;  /* 0x0000003f04047287 */ /* 0x000fe40008000000 */
[----:B------:R-:W-:Y:S01]  /*78c0*/  ULOP3.LUT UR5, UR5, UR10, URZ, 0x3c, !UPT ;  /* 0x0000000a05057292 */ /* 0x000fe2000f8e3c3f */
[----:B-1--4-:R-:W-:Y:S11]  /*78d0*/  @!P0 BRA `(.L_x_4221) ;  /* 0x0000000000048947 */ /* 0x012ff60003800000 */
[----:B------:R-:W-:Y:S01]  /*78e0*/  BPT.TRAP 0x1 ;  /* 0x000000040000795c */ /* 0x000fe20000300000 */
.L_x_4221:
[----:B------:R-:W-:Y:S01]  /*78f0*/  ULEA UR26, UR4, UR39, 0x3 ;  /* 0x00000027041a7291 */ /* 0x000fe2000f8e183f */
[----:B------:R-:W-:-:S04]  /*7900*/  MOV R11, UR5 ;  /* 0x00000005000b7c02 */ /* 0x000fc80008000f00 */
[----:B------:R-:W-:-:S04]  /*7910*/  SHF.L.U32 R11, R11, 0x1f, RZ ;  /* 0x0000001f0b0b7819 */ /* 0x000fc800000006ff */
[----:B------:R0:W1:Y:S01]  /*7920*/  SYNCS.PHASECHK.TRANS64.TRYWAIT P2, [UR26+0x28c30], R11 ;  /* 0x028c300bff0075a7 */ /* 0x000062000804015a */
[----:B------:R-:W-:Y:S05]  /*7930*/  @!P0 BRA `(.L_x_4222) ;  /* 0x0000000000048947 */ /* 0x000fea0003800000 */
[----:B------:R-:W-:Y:S01]  /*7940*/  BPT.TRAP 0x1 ;  /* 0x000000040000795c */ /* 0x000fe20000300000 */
.L_x_4222:
[----:B-1----:R-:W-:Y:S05]  /*7950*/  @P2 BRA `(.L_x_4223) ;  /* 0x0000000000082947 */ /* 0x002fea0003800000 */
[----:B------:R-:W1:Y:S02]  /*7960*/  SYNCS.PHASECHK.TRANS64.TRYWAIT P2, [UR26+0x28c30], R11 ;  /* 0x028c300bff0075a7 */ /* 0x000e64000804015a */
[----:B-1----:R-:W-:Y:S05]  /*7970*/  @!P2 BRA `(.L_x_4224) ;  /* 0x0000009400c8a947 */ /* 0x002fea0003800000 */
.L_x_4223:
        /* <DEDUP_REMOVED lines=35> */
[----:B---3--:R-:W-:Y:S01]  /*7bb0*/  FMUL.FTZ R14, R155, UR25 ;  /* 0x000000199b0e7c20 */ /* 0x008fe20008410000 */
        /* <DEDUP_REMOVED lines=11> */
[----:B------:R-:W-:-:S05]  /*7c70*/  FMUL.FTZ R169, R179, UR25 ;  /* 0x00000019b3a97c20 */ /* 0x000fca0008410000 */
        /* <DEDUP_REMOVED lines=8> */
[----:B------:R-:W-:Y:S01]  /*7d00*/  FMUL.FTZ R158, R177, UR25 ;  /* 0x00000019b19e7c20 */ /* 0x000fe20008410000 */
[----:B------:R-:W-:-:S05]  /*7d10*/  IMAD.U32 R177, RZ, RZ, UR6 ;  /* 0x00000006ffb17e24 */ /* 0x000fca000f8e00ff */
        /* <DEDUP_REMOVED lines=16> */
[----:B-1----:R-:W-:Y:S01]  /*7e20*/  FMNMX.FTZ R3, R157, R162, !PT ;  /* 0x000000a29d037209 */ /* 0x002fe20007810000 */
[----:B------:R-:W-:Y:S01]  /*7e30*/  FMUL.FTZ R162, R163, UR25 ;  /* 0x00000019a3a27c20 */ /* 0x000fe20008410000 */
[----:B------:R-:W-:Y:S01]  /*7e40*/  FMUL.FTZ R163, R166, UR25 ;  /* 0x00000019a6a37c20 */ /* 0x000fe20008410000 */
[----:B------:R-:W-:Y:S01]  /*7e50*/  FMUL.FTZ R166, R171, UR25 ;  /* 0x00000019aba67c20 */ /* 0x000fe20008410000 */
[----:B------:R-:W-:-:S03]  /*7e60*/  FMUL.FTZ R171, R182, UR25 ;  /* 0x00000019b6ab7c20 */ /* 0x000fc60008410000 */
[----:B------:R-:W1:Y:S01]  /*7e70*/  MUFU.TANH R161, R161 ;  /* 0x000000a100a17308 */ /* 0x000e620000002400 */
[----:B--2---:R-:W-:-:S07]  /*7e80*/  FMNMX.FTZ R164, R158, R3, !PT ;  /* 0x000000039ea47209 */ /* 0x004fce0007810000 */
[----:B------:R-:W2:Y:S01]  /*7e90*/  MUFU.TANH R12, R12 ;  /* 0x0000000c000c7308 */ /* 0x000ea20000002400 */
[----:B---3--:R-:W-:-:S07]  /*7ea0*/  FMNMX.FTZ R164, R159, R164, !PT ;  /* 0x000000a49fa47209 */ /* 0x008fce0007810000 */
[----:B------:R-:W3:Y:S01]  /*7eb0*/  MUFU.TANH R14, R14 ;  /* 0x0000000e000e7308 */ /* 0x000ee20000002400 */
[----:B-1----:R-:W-:Y:S01]  /*7ec0*/  FMNMX.FTZ R3, R161, R164, !PT ;  /* 0x000000a4a1037209 */ /* 0x002fe20007810000 */
[----:B------:R-:W-:Y:S01]  /*7ed0*/  FMUL.FTZ R164, R167, UR25 ;  /* 0x00000019a7a47c20 */ /* 0x000fe20008410000 */
[----:B------:R-:W-:-:S03]  /*7ee0*/  FMUL.FTZ R167, R174, UR25 ;  /* 0x00000019aea77c20 */ /* 0x000fc60008410000 */
        /* <DEDUP_REMOVED lines=15> */
[----:B------:R-:W0:Y:S08]  /*7fe0*/  MUFU.TANH R164, R164 ;  /* 0x000000a400a47308 */ /* 0x000e300000002400 */
[----:B------:R-:W4:Y:S01]  /*7ff0*/  MUFU.TANH R165, R165 ;  /* 0x000000a500a57308 */ /* 0x000f220000002400 */
[----:B--2---:R-:W-:-:S02]  /*8000*/  FMNMX.FTZ R3, R174, R175, !PT ;  /* 0x000000afae037209 */ /* 0x004fc40007810000 */
[----:B-1----:R-:W-:-:S03]  /*8010*/  FMNMX.FTZ R174, R162, R173, !PT ;  /* 0x000000ada2ae7209 */ /* 0x002fc60007810000 */
[----:B------:R-:W-:Y:S02]  /*8020*/  FMUL.FTZ R184, R3, UR7 ;  /* 0x0000000703b87c20 */ /* 0x000fe40008410000 */
[----:B------:R-:W1:Y:S01]  /*8030*/  MUFU.TANH R166, R166 ;  /* 0x000000a600a67308 */ /* 0x000e620000002400 */
[----:B---3--:R-:W-:Y:S01]  /*8040*/  FMNMX.FTZ R173, R163, R174, !PT ;  /* 0x000000aea3ad7209 */ /* 0x008fe20007810000 */
[----:B------:R-:W-:Y:S01]  /*8050*/  FADD.FTZ R18, -R3, R18 ;  /* 0x0000001203127221 */ /* 0x000fe20000010100 */
[--C-:B------:R-:W-:Y:S01]  /*8060*/  FFMA.FTZ R176, R152, UR7, -R184.reuse ;  /* 0x0000000798b07c23 */ /* 0x100fe200080108b8 */
[--C-:B------:R-:W-:Y:S01]  /*8070*/  FFMA.FTZ R17, R17, UR7, -R184.reuse ;  /* 0x0000000711117c23 */ /* 0x100fe200080108b8 */
[----:B0-----:R-:W-:Y:S01]  /*8080*/  FMNMX.FTZ R174, R164, R173, !PT ;  /* 0x000000ada4ae7209 */ /* 0x001fe20007810000 */
[----:B------:R-:W-:Y:S01]  /*8090*/  FMUL.FTZ R18, R18, UR7 ;  /* 0x0000000712127c20 */ /* 0x000fe20008410000 */
[--C-:B------:R-:W-:Y:S01]  /*80a0*/  FFMA.FTZ R19, R19, UR7, -R184.reuse ;  /* 0x0000000713137c23 */ /* 0x100fe200080108b8 */
[----:B------:R-:W0:Y:S01]  /*80b0*/  MUFU.TANH R167, R167 ;  /* 0x000000a700a77308 */ /* 0x000e220000002400 */
[----:B----4-:R-:W-:Y:S01]  /*80c0*/  FMNMX.FTZ R173, R165, R174, !PT ;  /* 0x000000aea5ad7209 */ /* 0x010fe20007810000 */
[--C-:B------:R-:W-:Y:S01]  /*80d0*/  FFMA.FTZ R20, R20, UR7, -R184.reuse ;  /* 0x0000000714147c23 */ /* 0x100fe200080108b8 */
[--C-:B------:R-:W-:Y:S01]  /*80e0*/  FFMA.FTZ R21, R21, UR7, -R184.reuse ;  /* 0x0000000715157c23 */ /* 0x100fe200080108b8 */
[--C-:B------:R-:W-:Y:S01]  /*80f0*/  FFMA.FTZ R22, R22, UR7, -R184.reuse ;  /* 0x0000000716167c23 */ /* 0x100fe200080108b8 */
[--C-:B------:R-:W-:Y:S01]  /*8100*/  FFMA.FTZ R23, R23, UR7, -R184.reuse ;  /* 0x0000000717177c23 */ /* 0x100fe200080108b8 */
[--C-:B------:R-:W-:Y:S01]  /*8110*/  FFMA.FTZ R153, R153, UR7, -R184.reuse ;  /* 0x0000000799997c23 */ /* 0x100fe200080108b8 */
[--C-:B------:R-:W-:Y:S01]  /*8120*/  FFMA.FTZ R178, R154, UR7, -R184.reuse ;  /* 0x000000079ab27c23 */ /* 0x100fe200080108b8 */
[----:B------:R-:W2:Y:S01]  /*8130*/  MUFU.TANH R168, R168 ;  /* 0x000000a800a87308 */ /* 0x000ea20000002400 */
[----:B-1----:R-:W-:Y:S01]  /*8140*/  FMNMX.FTZ R174, R166, R173, !PT ;  /* 0x000000ada6ae7209 */ /* 0x002fe20007810000 */
[--C-:B------:R-:W-:Y:S01]  /*8150*/  FFMA.FTZ R155, R155, UR7, -R184.reuse ;  /* 0x000000079b9b7c23 */ /* 0x100fe200080108b8 */
[--C-:B------:R-:W-:Y:S01]  /*8160*/  FFMA.FTZ R180, R156, UR7, -R184.reuse ;  /* 0x000000079cb47c23 */ /* 0x100fe200080108b8 */
[--C-:B------:R-:W-:Y:S01]  /*8170*/  FFMA.FTZ R157, R157, UR7, -R184.reuse ;  /* 0x000000079d9d7c23 */ /* 0x100fe200080108b8 */
[--C-:B------:R-:W-:Y:S01]  /*8180*/  FFMA.FTZ R182, R158, UR7, -R184.reuse ;  /* 0x000000079eb67c23 */ /* 0x100fe200080108b8 */
[----:B------:R-:W-:Y:S01]  /*8190*/  FFMA.FTZ R159, R159, UR7, -R184 ;  /* 0x000000079f9f7c23 */ /* 0x000fe200080108b8 */
[----:B------:R-:W-:Y:S01]  /*81a0*/  @!P2 IMAD R154, R177, 0x40, R0 ;  /* 0x00000040b19aa824 */ /* 0x000fe200078e0200 */
[----:B------:R-:W1:Y:S01]  /*81b0*/  MUFU.TANH R170, R170 ;  /* 0x000000aa00aa7308 */ /* 0x000e620000002400 */
[----:B0-----:R-:W-:Y:S01]  /*81c0*/  FMNMX.FTZ R173, R167, R174, !PT ;  /* 0x000000aea7ad7209 */ /* 0x001fe20007810000 */
[--C-:B------:R-:W-:Y:S01]  /*81d0*/  FFMA.FTZ R174, R4, UR7, -R184.reuse ;  /* 0x0000000704ae7c23 */ /* 0x100fe200080108b8 */
[----:B------:R-:W-:Y:S01]  /*81e0*/  FFMA.FTZ R184, R161, UR7, -R184 ;  /* 0x00000007a1b87c23 */ /* 0x000fe200080108b8 */
[----:B------:R-:W-:-:S04]  /*81f0*/  @!P2 LEA R154, R154, UR39, 0x2 ;  /* 0x000000279a9aac11 */ /* 0x000fc8000f8e10ff */
[----:B------:R-:W0:Y:S01]  /*8200*/  MUFU.TANH R169, R169 ;  /* 0x000000a900a97308 */ /* 0x000e220000002400 */
[----:B--2---:R-:W-:-:S07]  /*8210*/  FMNMX.FTZ R173, R168, R173, !PT ;  /* 0x000000ada8ad7209 */ /* 0x004fce0007810000 */
[----:B------:R-:W2:Y:S01]  /*8220*/  MUFU.TANH R171, R171 ;  /* 0x000000ab00ab7308 */ /* 0x000ea20000002400 */
[----:B-1----:R-:W-:-:S07]  /*8230*/  FMNMX.FTZ R4, R170, R173, !PT ;  /* 0x000000adaa047209 */ /* 0x002fce0007810000 */
[----:B------:R-:W1:Y:S01]  /*8240*/  MUFU.TANH R172, R172 ;  /* 0x000000ac00ac7308 */ /* 0x000e620000002400 */
[----:B0-----:R-:W-:-:S07]  /*8250*/  FMNMX.FTZ R4, R169, R4, !PT ;  /* 0x00000004a9047209 */ /* 0x001fce0007810000 */
[----:B------:R-:W0:Y:S01]  /*8260*/  MUFU.EX2 R18, R18 ;  /* 0x0000001200127308 */ /* 0x000e220000000800 */
[----:B--2---:R-:W-:-:S07]  /*8270*/  FMNMX.FTZ R173, R171, R4, !PT ;  /* 0x00000004abad7209 */ /* 0x004fce0007810000 */
[----:B------:R-:W2:Y:S01]  /*8280*/  MUFU.EX2 R17, R17 ;  /* 0x0000001100117308 */ /* 0x000ea20000000800 */
[----:B-1----:R-:W-:-:S05]  /*8290*/  FMNMX.FTZ R173, R172, R173, !PT ;  /* 0x000000adacad7209 */ /* 0x002fca0007810000 */
[----:B------:R-:W1:Y:S02]  /*82a0*/  SHFL.BFLY PT, R4, R173, 0x2, 0x1f ;  /* 0x0c401f00ad047f89 */ /* 0x000e6400000e0000 */
[----:B------:R-:W3:Y:S01]  /*82b0*/  MUFU.EX2 R174, R174 ;  /* 0x000000ae00ae7308 */ /* 0x000ee20000000800 */
[-C--:B0-----:R-:W-:Y:S01]  /*82c0*/  FMUL.FTZ R24, R24, R18.reuse ;  /* 0x0000001218187220 */ /* 0x081fe20000410000 */
[-C--:B------:R-:W-:Y:S01]  /*82d0*/  FMUL.FTZ R25, R25, R18.reuse ;  /* 0x0000001219197220 */ /* 0x080fe20000410000 */
[-C--:B------:R-:W-:Y:S01]  /*82e0*/  FMUL.FTZ R28, R28, R18.reuse ;  /* 0x000000121c1c7220 */ /* 0x080fe20000410000 */
[-C--:B------:R-:W-:Y:S01]  /*82f0*/  FMUL.FTZ R29, R29, R18.reuse ;  /* 0x000000121d1d7220 */ /* 0x080fe20000410000 */
[-C--:B------:R-:W-:Y:S01]  /*8300*/  FMUL.FTZ R32, R32, R18.reuse ;  /* 0x0000001220207220 */ /* 0x080fe20000410000 */
[-C--:B------:R-:W-:Y:S01]  /*8310*/  FMUL.FTZ R33, R33, R18.reuse ;  /* 0x0000001221217220 */ /* 0x080fe20000410000 */
[-C--:B------:R-:W-:Y:S01]  /*8320*/  FMUL.FTZ R36, R36, R18.reuse ;  /* 0x0000001224247220 */ /* 0x080fe20000410000 */
[----:B------:R-:W0:Y:S01]  /*8330*/  MUFU.EX2 R19, R19 ;  /* 0x0000001300137308 */ /* 0x000e220000000800 */
        /* <DEDUP_REMOVED lines=12> */
[----:B------:R-:W-:Y:S01]  /*8400*/  FMUL.FTZ R57, R57, R18 ;  /* 0x0000001239397220 */ /* 0x000fe20000410000 */
[----:B-1----:R-:W-:Y:S01]  /*8410*/  FMNMX.FTZ R152, R173, R4, !PT ;  /* 0x00000004ad987209 */ /* 0x002fe20007810000 */
[-C--:B------:R-:W-:Y:S01]  /*8420*/  FMUL.FTZ R60, R60, R18.reuse ;  /* 0x000000123c3c7220 */ /* 0x080fe20000410000 */
[----:B------:R-:W1:Y:S01]  /*8430*/  MUFU.EX2 R21, R21 ;  /* 0x0000001500157308 */ /* 0x000e620000000800 */
[-C--:B------:R-:W-:Y:S01]  /*8440*/  FMUL.FTZ R61, R61, R18.reuse ;  /* 0x000000123d3d7220 */ /* 0x080fe20000410000 */
[-C--:B------:R-:W-:Y:S01]  /*8450*/  FMUL.FTZ R64, R64, R18.reuse ;  /* 0x0000001240407220 */ /* 0x080fe20000410000 */
[----:B------:R-:W4:Y:S01]  /*8460*/  SHFL.BFLY PT, R173, R152, 0x1, 0x1f ;  /* 0x0c201f0098ad7f89 */ /* 0x000f2200000e0000 */
        /* <DEDUP_REMOVED lines=23> */
[----:B----4-:R-:W-:Y:S01]  /*85e0*/  FMNMX.FTZ R4, R152, R173, !PT ;  /* 0x000000ad98047209 */ /* 0x010fe20007810000 */
[-C--:B------:R-:W-:Y:S01]  /*85f0*/  FMUL.FTZ R105, R105, R18.reuse ;  /* 0x0000001269697220 */ /* 0x080fe20000410000 */
[----:B------:R-:W-:Y:S01]  /*8600*/  @!P1 IADD3 R152, R190, 0x28c40, RZ ;  /* 0x00028c40be989810 */ /* 0x000fe20007ffe0ff */
[-C--:B------:R-:W-:Y:S01]  /*8610*/  FMUL.FTZ R108, R108, R18.reuse ;  /* 0x000000126c6c7220 */ /* 0x080fe20000410000 */
[-C--:B------:R-:W-:Y:S01]  /*8620*/  FMUL.FTZ R109, R109, R18.reuse ;  /* 0x000000126d6d7220 */ /* 0x080fe20000410000 */
[C---:B------:R-:W-:Y:S01]  /*8630*/  FADD.FTZ R13, -R4.reuse, R13 ;  /* 0x0000000d040d7221 */ /* 0x040fe20000010100 */
[----:B------:R-:W-:Y:S01]  /*8640*/  FMUL.FTZ R175, R4, UR7 ;  /* 0x0000000704af7c20 */ /* 0x000fe20008410000 */
[----:B------:R-:W-:Y:S01]  /*8650*/  @!P1 PRMT R152, RZ, 0x654, R152 ;  /* 0x00000654ff989816 */ /* 0x000fe20000000098 */
[----:B------:R-:W-:Y:S01]  /*8660*/  MUFU.EX2 R153, R153 ;  /* 0x0000009900997308 */ /* 0x000fe20000000800 */
[----:B------:R-:W-:Y:S01]  /*8670*/  FMUL.FTZ R13, R13, UR7 ;  /* 0x000000070d0d7c20 */ /* 0x000fe20008410000 */
[--C-:B------:R-:W-:Y:S01]  /*8680*/  FFMA.FTZ R12, R12, UR7, -R175.reuse ;  /* 0x000000070c0c7c23 */ /* 0x100fe200080108af */
[--C-:B------:R-:W-:Y:S01]  /*8690*/  FFMA.FTZ R161, R14, UR7, -R175.reuse ;  /* 0x000000070ea17c23 */ /* 0x100fe200080108af */
[--C-:B------:R-:W-:Y:S01]  /*86a0*/  FFMA.FTZ R14, R15, UR7, -R175.reuse ;  /* 0x000000070f0e7c23 */ /* 0x100fe200080108af */
[--C-:B------:R-:W-:Y:S01]  /*86b0*/  FFMA.FTZ R15, R16, UR7, -R175.reuse ;  /* 0x00000007100f7c23 */ /* 0x100fe200080108af */
[--C-:B------:R-:W-:Y:S01]  /*86c0*/  FFMA.FTZ R16, R160, UR7, -R175.reuse ;  /* 0x00000007a0107c23 */ /* 0x100fe200080108af */
[----:B------:R3:W-:Y:S01]  /*86d0*/  @!P1 SYNCS.ARRIVE.TRANS64.RED.A1T0 RZ, [R152+URZ], RZ ;  /* 0x000000ff98ff99a7 */ /* 0x0007e2000810043f */
[----:B------:R-:W4:Y:S01]  /*86e0*/  MUFU.EX2 R13, R13 ;  /* 0x0000000d000d7308 */ /* 0x000f220000000800 */
[--C-:B------:R-:W-:Y:S01]  /*86f0*/  FFMA.FTZ R173, R162, UR7, -R175.reuse ;  /* 0x00000007a2ad7c23 */ /* 0x100fe200080108af */
[--C-:B------:R-:W-:Y:S01]  /*8700*/  FFMA.FTZ R163, R163, UR7, -R175.reuse ;  /* 0x00000007a3a37c23 */ /* 0x100fe200080108af */
[--C-:B------:R-:W-:Y:S01]  /*8710*/  FFMA.FTZ R164, R164, UR7, -R175.reuse ;  /* 0x00000007a4a47c23 */ /* 0x100fe200080108af */
[--C-:B------:R-:W-:Y:S01]  /*8720*/  FFMA.FTZ R165, R165, UR7, -R175.reuse ;  /* 0x00000007a5a57c23 */ /* 0x100fe200080108af */
[--C-:B------:R-:W-:Y:S01]  /*8730*/  FFMA.FTZ R166, R166, UR7, -R175.reuse ;  /* 0x00000007a6a67c23 */ /* 0x100fe200080108af */
[----:B------:R-:W-:Y:S01]  /*8740*/  FFMA.FTZ R167, R167, UR7, -R175 ;  /* 0x00000007a7a77c23 */ /* 0x000fe200080108af */
[----:B---3--:R-:W-:Y:S01]  /*8750*/  FADD.FTZ R152, R174, R5 ;  /* 0x00000005ae987221 */ /* 0x008fe20000010000 */
[----:B------:R-:W3:Y:S01]  /*8760*/  MUFU.EX2 R12, R12 ;  /* 0x0000000c000c7308 */ /* 0x000ee20000000800 */
[--C-:B------:R-:W-:Y:S01]  /*8770*/  FFMA.FTZ R168, R168, UR7, -R175.reuse ;  /* 0x00000007a8a87c23 */ /* 0x100fe200080108af */
[--C-:B------:R-:W-:Y:S01]  /*8780*/  FFMA.FTZ R170, R170, UR7, -R175.reuse ;  /* 0x00000007aaaa7c23 */ /* 0x100fe200080108af */
[----:B0-----:R-:W-:Y:S01]  /*8790*/  FADD.FTZ R5, R19, R152 ;  /* 0x0000009813057221 */ /* 0x001fe20000010000 */
[--C-:B------:R-:W-:Y:S01]  /*87a0*/  FFMA.FTZ R169, R169, UR7, -R175.reuse ;  /* 0x00000007a9a97c23 */ /* 0x100fe200080108af */
[--C-:B------:R-:W-:Y:S01]  /*87b0*/  FFMA.FTZ R171, R171, UR7, -R175.reuse ;  /* 0x00000007abab7c23 */ /* 0x100fe200080108af */
[----:B------:R-:W-:Y:S01]  /*87c0*/  FFMA.FTZ R172, R172, UR7, -R175 ;  /* 0x00000007acac7c23 */ /* 0x000fe200080108af */
[----:B--2---:R-:W-:Y:S01]  /*87d0*/  FADD.FTZ R152, R20, R5 ;  /* 0x0000000514987221 */ /* 0x004fe20000010000 */
[----:B------:R-:W0:Y:S01]  /*87e0*/  MUFU.EX2 R161, R161 ;  /* 0x000000a100a17308 */ /* 0x000e220000000800 */
[----:B------:R-:W-:Y:S01]  /*87f0*/  @!P2 STS [R154+0x28800], R18 ;  /* 0x028800129a00a388 */ /* 0x000fe20000000800 */
[-C--:B------:R-:W-:Y:S01]  /*8800*/  FMUL.FTZ R112, R112, R18.reuse ;  /* 0x0000001270707220 */ /* 0x080fe20000410000 */
[----:B-1----:R-:W-:Y:S01]  /*8810*/  FADD.FTZ R175, R21, R152 ;  /* 0x0000009815af7221 */ /* 0x002fe20000010000 */
[-C--:B------:R-:W-:Y:S01]  /*8820*/  FMUL.FTZ R113, R113, R18.reuse ;  /* 0x0000001271717220 */ /* 0x080fe20000410000 */
[----:B----4-:R1:W-:Y:S01]  /*8830*/  @!P2 STS [R154+0x28820], R13 ;  /* 0x0288200d9a00a388 */ /* 0x0103e20000000800 */
[----:B------:R-:W-:Y:S01]  /*8840*/  FMUL.FTZ R116, R116, R18 ;  /* 0x0000001274747220 */ /* 0x000fe20000410000 */
[----:B------:R-:W-:Y:S01]  /*8850*/  FADD.FTZ R152, R22, R175 ;  /* 0x000000af16987221 */ /* 0x000fe20000010000 */
[----:B------:R-:W2:Y:S01]  /*8860*/  MUFU.EX2 R14, R14 ;  /* 0x0000000e000e7308 */ /* 0x000ea20000000800 */
[----:B---3--:R-:W-:Y:S01]  /*8870*/  FFMA.FTZ R6, R13, R6, R12 ;  /* 0x000000060d067223 */ /* 0x008fe2000001000c */
[-C--:B------:R-:W-:Y:S01]  /*8880*/  FMUL.FTZ R117, R117, R18.reuse ;  /* 0x0000001275757220 */ /* 0x080fe20000410000 */
[----:B------:R-:W-:Y:S01]  /*8890*/  FADD.FTZ R175, R23, R152 ;  /* 0x0000009817af7221 */ /* 0x000fe20000010000 */
[-C--:B------:R-:W-:Y:S01]  /*88a0*/  FMUL.FTZ R120, R120, R18.reuse ;  /* 0x0000001278787220 */ /* 0x080fe20000410000 */
[-C--:B------:R-:W-:Y:S01]  /*88b0*/  FMUL.FTZ R121, R121, R18.reuse ;  /* 0x0000001279797220 */ /* 0x080fe20000410000 */
[-C--:B------:R-:W-:Y:S01]  /*88c0*/  FMUL.FTZ R124, R124, R18.reuse ;  /* 0x000000127c7c7220 */ /* 0x080fe20000410000 */
[----:B------:R-:W-:Y:S01]  /*88d0*/  FADD.FTZ R152, R176, R175 ;  /* 0x000000afb0987221 */ /* 0x000fe20000010000 */
[----:B------:R-:W3:Y:S01]  /*88e0*/  MUFU.EX2 R15, R15 ;  /* 0x0000000f000f7308 */ /* 0x000ee20000000800 */
[----:B0-----:R-:W-:Y:S01]  /*88f0*/  FADD.FTZ R5, R161, R6 ;  /* 0x00000006a1057221 */ /* 0x001fe20000010000 */
[-C--:B------:R-:W-:Y:S01]  /*8900*/  FMUL.FTZ R125, R125, R18.reuse ;  /* 0x000000127d7d7220 */ /* 0x080fe20000410000 */
[----:B------:R-:W-:Y:S01]  /*8910*/  FADD.FTZ R175, R153, R152 ;  /* 0x0000009899af7221 */ /* 0x000fe20000010000 */
        /* <DEDUP_REMOVED lines=15> */
[----:B------:R-:W-:Y:S01]  /*8a10*/  FMUL.FTZ R149, R149, R18 ;  /* 0x0000001295957220 */ /* 0x000fe20000410000 */
[----:B-1----:R-:W-:Y:S01]  /*8a20*/  F2FP.F16.F32.PACK_AB R154, R20, R19 ;  /* 0x00000013149a723e */ /* 0x002fe200000000ff */
[----:B------:R-:W-:Y:S01]  /*8a30*/  FMUL.FTZ R26, R26, R13 ;  /* 0x0000000d1a1a7220 */ /* 0x000fe20000410000 */
[----:B------:R-:W-:Y:S01]  /*8a40*/  F2FP.F16.F32.PACK_AB R156, R22, R21 ;  /* 0x00000015169c723e */ /* 0x000fe200000000ff */
[----:B------:R-:W-:Y:S01]  /*8a50*/  FMUL.FTZ R27, R27, R13 ;  /* 0x0000000d1b1b7220 */ /* 0x000fe20000410000 */
[----:B------:R-:W1:Y:S01]  /*8a60*/  MUFU.EX2 R163, R163 ;  /* 0x000000a300a37308 */ /* 0x000e620000000800 */
[----:B0-----:R-:W-:Y:S01]  /*8a70*/  FADD.FTZ R6, R16, R5 ;  /* 0x0000000510067221 */ /* 0x001fe20000010000 */
        /* <DEDUP_REMOVED lines=23> */
[C---:B0-----:R-:W-:Y:S01]  /*8bf0*/  FADD.FTZ R152, R178.reuse, R175 ;  /* 0x000000afb2987221 */ /* 0x041fe20000010000 */
[----:B------:R-:W-:Y:S01]  /*8c00*/  F2FP.F16.F32.PACK_AB R160, R178, R153 ;  /* 0x00000099b2a0723e */ /* 0x000fe200000000ff */
[-C--:B------:R-:W-:Y:S01]  /*8c10*/  FMUL.FTZ R63, R63, R13.reuse ;  /* 0x0000000d3f3f7220 */ /* 0x080fe20000410000 */
[----:B------:R-:W-:Y:S01]  /*8c20*/  F2FP.F16.F32.PACK_AB R153, R161, R12 ;  /* 0x0000000ca199723e */ /* 0x000fe200000000ff */
        /* <DEDUP_REMOVED lines=31> */
[----:B------:R-:W-:Y:S01]  /*8e20*/  F2FP.F16.F32.PACK_AB R155, R15, R14 ;  /* 0x0000000e0f9b723e */ /* 0x000fe200000000ff */
[----:B------:R-:W-:Y:S01]  /*8e30*/  BAR.SYNC.DEFER_BLOCKING 0xf, 0x100 ;  /* 0x03c4000000007b1d */ /* 0x000fe20000010000 */
[-C--:B------:R-:W-:Y:S01]  /*8e40*/  FMUL.FTZ R107, R107, R13.reuse ;  /* 0x0000000d6b6b7220 */ /* 0x080fe20000410000 */
[-C--:B------:R-:W-:Y:S01]  /*8e50*/  FMUL.FTZ R110, R110, R13.reuse ;  /* 0x0000000d6e6e7220 */ /* 0x080fe20000410000 */
[----:B------:R-:W-:Y:S01]  /*8e60*/  FMUL.FTZ R111, R111, R13 ;  /* 0x0000000d6f6f7220 */ /* 0x000fe20000410000 */
[C---:B-1----:R-:W-:Y:S01]  /*8e70*/  FADD.FTZ R6, R188.reuse, R5 ;  /* 0x00000005bc067221 */ /* 0x042fe20000010000 */
[----:B------:R-:W-:Y:S01]  /*8e80*/  F2FP.F16.F32.PACK_AB R161, R188, R165 ;  /* 0x000000a5bca1723e */ /* 0x000fe200000000ff */
[----:B------:R-:W1:Y:S01]  /*8e90*/  MUFU.EX2 R167, R167 ;  /* 0x000000a700a77308 */ /* 0x000e620000000800 */
[-C--:B------:R-:W-:Y:S01]  /*8ea0*/  FMUL.FTZ R114, R114, R13.reuse ;  /* 0x0000000d72727220 */ /* 0x080fe20000410000 */
[-C--:B------:R-:W-:Y:S01]  /*8eb0*/  FMUL.FTZ R115, R115, R13.reuse ;  /* 0x0000000d73737220 */ /* 0x080fe20000410000 */
[-C--:B------:R-:W-:Y:S01]  /*8ec0*/  FMUL.FTZ R118, R118, R13.reuse ;  /* 0x0000000d76767220 */ /* 0x080fe20000410000 */
[-C--:B------:R-:W-:Y:S01]  /*8ed0*/  FMUL.FTZ R119, R119, R13.reuse ;  /* 0x0000000d77777220 */ /* 0x080fe20000410000 */
[-C--:B------:R-:W-:Y:S01]  /*8ee0*/  FMUL.FTZ R122, R122, R13.reuse ;  /* 0x0000000d7a7a7220 */ /* 0x080fe20000410000 */
[----:B0-----:R-:W-:Y:S01]  /*8ef0*/  FADD.FTZ R17, R157, R18 ;  /* 0x000000129d117221 */ /* 0x001fe20000010000 */
        /* <DEDUP_REMOVED lines=11> */
[----:B------:R1:W-:Y:S01]  /*8fb0*/  STSM.16.M88.4 [R10+0x26800], R152 ;  /* 0x026800980a007844 */ /* 0x0003e20000000200 */
        /* <DEDUP_REMOVED lines=9> */
[----:B------:R-:W-:Y:S01]  /*9050*/  F2FP.F16.F32.PACK_AB R157, R173, R16 ;  /* 0x00000010ad9d723e */ /* 0x000fe200000000ff */
[----:B------:R-:W-:-:S03]  /*9060*/  FMUL.FTZ R151, R151, R13 ;  /* 0x0000000d97977220 */ /* 0x000fc60000410000 */
[----:B------:R-:W0:Y:S01]  /*9070*/  MUFU.EX2 R170, R170 ;  /* 0x000000aa00aa7308 */ /* 0x000e220000000800 */
[----:B--2---:R-:W-:-:S07]  /*9080*/  FADD.FTZ R5, R168, R5 ;  /* 0x00000005a8057221 */ /* 0x004fce0000010000 */
[----:B------:R-:W2:Y:S01]  /*9090*/  MUFU.EX2 R184, R184 ;  /* 0x000000b800b87308 */ /* 0x000ea20000000800 */
[----:B---3--:R-:W-:-:S07]  /*90a0*/  FADD.FTZ R17, R159, R6 ;  /* 0x000000069f117221 */ /* 0x008fce0000010000 */
[----:B------:R-:W3:Y:S01]  /*90b0*/  MUFU.EX2 R169, R169 ;  /* 0x000000a900a97308 */ /* 0x000ee20000000800 */
[----:B0-----:R-:W-:-:S07]  /*90c0*/  FADD.FTZ R6, R170, R5 ;  /* 0x00000005aa067221 */ /* 0x001fce0000010000 */
[----:B------:R-:W0:Y:S01]  /*90d0*/  MUFU.EX2 R171, R171 ;  /* 0x000000ab00ab7308 */ /* 0x000e220000000800 */
[C---:B--2---:R-:W-:Y:S01]  /*90e0*/  F2FP.F16.F32.PACK_AB R166, R184.reuse, R159 ;  /* 0x0000009fb8a6723e */ /* 0x044fe200000000ff */
[----:B------:R-:W-:Y:S01]  /*90f0*/  FADD.FTZ R5, R184, R17 ;  /* 0x00000011b8057221 */ /* 0x000fe20000010000 */
[----:B------:R-:W-:Y:S02]  /*9100*/  F2FP.F16.F32.PACK_AB R159, R186, R163 ;  /* 0x000000a3ba9f723e */ /* 0x000fe400000000ff */
[----:B------:R-:W-:-:S03]  /*9110*/  F2FP.F16.F32.PACK_AB R163, R168, R167 ;  /* 0x000000a7a8a3723e */ /* 0x000fc600000000ff */
[----:B------:R-:W2:Y:S01]  /*9120*/  MUFU.EX2 R172, R172 ;  /* 0x000000ac00ac7308 */ /* 0x000ea20000000800 */
[C---:B---3--:R-:W-:Y:S01]  /*9130*/  FADD.FTZ R6, R169.reuse, R6 ;  /* 0x00000006a9067221 */ /* 0x048fe20000010000 */
[----:B------:R-:W-:Y:S01]  /*9140*/  F2FP.F16.F32.PACK_AB R165, R169, R170 ;  /* 0x000000aaa9a5723e */ /* 0x000fe200000000ff */
[----:B------:R1:W-:Y:S04]  /*9150*/  STSM.16.M88.4 [R9], R156 ;  /* 0x0000009c09007844 */ /* 0x0003e80000000200 */
[----:B------:R1:W-:Y:S01]  /*9160*/  STSM.16.M88.4 [R8], R160 ;  /* 0x000000a008007844 */ /* 0x0003e20000000200 */
[----:B0-----:R-:W-:Y:S01]  /*9170*/  FADD.FTZ R15, R171, R6 ;  /* 0x00000006ab0f7221 */ /* 0x001fe20000010000 */
[----:B--2---:R-:W-:-:S03]  /*9180*/  F2FP.F16.F32.PACK_AB R167, R172, R171 ;  /* 0x000000abaca7723e */ /* 0x004fc600000000ff */
[----:B------:R-:W-:Y:S02]  /*9190*/  FADD.FTZ R6, R172, R15 ;  /* 0x0000000fac067221 */ /* 0x000fe40000010000 */
[----:B------:R1:W-:Y:S01]  /*91a0*/  STSM.16.M88.4 [R7], R164 ;  /* 0x000000a407007844 */ /* 0x0003e20000000200 */
[----:B------:R-:W-:Y:S05]  /*91b0*/  @!P0 BRA `(.L_x_4225) ;  /* 0x0000000000048947 */ /* 0x000fea0003800000 */
[----:B------:R-:W-:Y:S01]  /*91c0*/  BPT.TRAP 0x1 ;  /* 0x000000040000795c */ /* 0x000fe20000300000 */
.L_x_4225:
[----:B------:R0:W2:Y:S01]  /*91d0*/  SYNCS.PHASECHK.TRANS64.TRYWAIT P2, [UR26+0x28c50], R11 ;  /* 0x028c500bff0075a7 */ /* 0x0000a2000804015a */
[----:B------:R-:W-:Y:S05]  /*91e0*/  @!P0 BRA `(.L_x_4226) ;  /* 0x0000000000048947 */ /* 0x000fea0003800000 */
[----:B------:R-:W-:Y:S01]  /*91f0*/  BPT.TRAP 0x1 ;  /* 0x000000040000795c */ /* 0x000fe20000300000 */
.L_x_4226:
[----:B--2---:R-:W-:Y:S05]  /*9200*/  @P2 BRA `(.L_x_4227) ;  /* 0x0000000000082947 */ /* 0x004fea0003800000 */
[----:B------:R-:W2:Y:S02]  /*9210*/  SYNCS.PHASECHK.TRANS64.TRYWAIT P2, [UR26+0x28c50], R11 ;  /* 0x028c500bff0075a7 */ /* 0x000ea4000804015a */
[----:B--2---:R-:W-:Y:S05]  /*9220*/  @!P2 BRA `(.L_x_4228) ;  /* 0x0000007c00b4a947 */ /* 0x004fea0003800000 */
.L_x_4227:
[----:B------:R-:W-:Y:S01]  /*9230*/  ULEA UR6, UR4, UR38, 0xc ;  /* 0x0000002604067291 */ /* 0x000fe2000f8e603f */
[----:B------:R-:W-:Y:S01]  /*9240*/  WARPGROUP.ARRIVE ;  /* 0x00000000000079c5 */ /* 0x000fe20000000000 */
[----:B------:R-:W-:Y:S01]  /*9250*/  UMOV UR11, 0x40000040 ;  /* 0x40000040000b7882 */ /* 0x000fe20000000000 */
[----:B------:R-:W-:Y:S01]  /*9260*/  UISETP.GT.AND UP0, UPT, UR41, UR40, UPT ;  /* 0x000000282900728c */ /* 0x000fe2000bf04270 */
[----:B0-2---:R-:W-:Y:S01]  /*9270*/  @!P1 VIADD R11, R190, 0x28c60 ;  /* 0x00028c60be0b9836 */ /* 0x005fe20000000000 */
[----:B------:R-:W-:Y:S01]  /*9280*/  UIADD3 UR41, UR41, -0x1, URZ ;  /* 0xffffffff29297890 */ /* 0x000fe2000fffe03f */
[----:B------:R-:W-:Y:S01]  /*9290*/  MOV R13, R4 ;  /* 0x00000004000d7202 */ /* 0x000fe20000000f00 */
[----:B------:R-:W-:Y:S01]  /*92a0*/  UMOV UR10, UR6 ;  /* 0x00000006000a7c82 */ /* 0x000fe20008000000 */
[----:B------:R-:W-:Y:S01]  /*92b0*/  IMAD.MOV.U32 R18, RZ, RZ, R3 ;  /* 0x000000ffff127224 */ /* 0x000fe200078e0003 */
        /* <DEDUP_REMOVED lines=34> */
.L_x_4220:
[----:B-12---:R-:W1:Y:S01]  /*94e0*/  SHFL.BFLY PT, R8, R5, 0x2, 0x1f ;  /* 0x0c401f0005087f89 */ /* 0x006e6200000e0000 */
[----:B------:R-:W-:Y:S08]  /*94f0*/  BAR.ARV 0x8, 0x100 ;  /* 0x0204000000007b1d */ /* 0x000ff00000002000 */
[----:B------:R-:W-:Y:S01]  /*9500*/  BAR.SYNC.DEFER_BLOCKING 0xf, 0x100 ;  /* 0x03c4000000007b1d */ /* 0x000fe20000010000 */
[----:B------:R-:W-:-:S02]  /*9510*/  ISETP.NE.AND P0, PT, R2, RZ, PT ;  /* 0x000000ff0200720c */ /* 0x000fc40003f05270 */
[----:B------:R-:W-:-:S03]  /*9520*/  MOV R2, RZ ;  /* 0x000000ff00027202 */ /* 0x000fc60000000f00 */
[----:B------:R-:W2:Y:S01]  /*9530*/  SHFL.BFLY PT, R9, R6, 0x2, 0x1f ;  /* 0x0c401f0006097f89 */ /* 0x000ea200000e0000 */
[----:B-1----:R-:W-:Y:S01]  /*9540*/  FADD.FTZ R8, R8, R5 ;  /* 0x0000000508087221 */ /* 0x002fe20000010000 */
[----:B------:R-:W-:-:S04]  /*9550*/  IMAD.U32 R5, RZ, RZ, UR4 ;  /* 0x00000004ff057e24 */ /* 0x000fc8000f8e00ff */
[----:B------:R-:W4:Y:S01]  /*9560*/  SHFL.BFLY PT, R7, R8, 0x1, 0x1f ;  /* 0x0c201f0008077f89 */ /* 0x000f2200000e0000 */
[----:B------:R-:W-:Y:S01]  /*9570*/  IMAD R0, R5, 0x40, R0 ;  /* 0x0000004005007824 */ /* 0x000fe200078e0200 */
[----:B------:R-:W-:-:S04]  /*9580*/  MOV R5, 0xff800000 ;  /* 0xff80000000057802 */ /* 0x000fc80000000f00 */
[----:B------:R-:W-:Y:S01]  /*9590*/  @!P0 LEA R0, R0, UR39, 0x2 ;  /* 0x0000002700008c11 */ /* 0x000fe2000f8e10ff */
[----:B--2---:R-:W-:Y:S01]  /*95a0*/  FADD.FTZ R9, R9, R6 ;  /* 0x0000000609097221 */ /* 0x004fe20000010000 */
[----:B------:R-:W-:-:S04]  /*95b0*/  IMAD.MOV.U32 R6, RZ, RZ, -0x800000 ;  /* 0xff800000ff067424 */ /* 0x000fc800078e00ff */
[----:B------:R-:W1:Y:S01]  /*95c0*/  SHFL.BFLY PT, R10, R9, 0x1, 0x1f ;  /* 0x0c201f00090a7f89 */ /* 0x000e6200000e0000 */
[----:B----4-:R-:W-:Y:S01]  /*95d0*/  FADD.FTZ R11, R8, R7 ;  /* 0x00000007080b7221 */ /* 0x010fe20000010000 */
[----:B------:R-:W-:-:S04]  /*95e0*/  IMAD.MOV.U32 R7, RZ, RZ, RZ ;  /* 0x000000ffff077224 */ /* 0x000fc800078e00ff */
[----:B------:R-:W-:-:S13]  /*95f0*/  FSETP.NE.FTZ.AND P1, PT, R11, RZ, PT ;  /* 0x000000ff0b00720b */ /* 0x000fda0003f35000 */
[----:B------:R-:W2:Y:S01]  /*9600*/  @P1 MUFU.RCP R7, R11 ;  /* 0x0000000b00071308 */ /* 0x000ea20000001000 */
[----:B-1----:R-:W-:-:S05]  /*9610*/  FADD.FTZ R10, R9, R10 ;  /* 0x0000000a090a7221 */ /* 0x002fca0000010000 */
[----:B------:R-:W-:Y:S02]  /*9620*/  FSETP.NE.FTZ.AND P2, PT, R10, RZ, PT ;  /* 0x000000ff0a00720b */ /* 0x000fe40003f55000 */
[----:B------:R-:W-:Y:S01]  /*9630*/  @P1 MUFU.LG2 R8, R11 ;  /* 0x0000000b00081308 */ /* 0x000fe20000000c00 */
[----:B--2---:R-:W-:Y:S01]  /*9640*/  @!P0 STS [R0+0x28800], R7 ;  /* 0x0288000700008388 */ /* 0x004fe20000000800 */
[-C--:B------:R-:W-:Y:S01]  /*9650*/  FMUL.FTZ R24, R24, R7.reuse ;  /* 0x0000000718187220 */ /* 0x080fe20000410000 */
[----:B------:R-:W-:-:S08]  /*9660*/  FMUL.FTZ R25, R25, R7 ;  /* 0x0000000719197220 */ /* 0x000fd00000410000 */
[----:B------:R-:W1:Y:S01]  /*9670*/  @P2 MUFU.RCP R2, R10 ;  /* 0x0000000a00022308 */ /* 0x000e620000001000 */
[-C--:B------:R-:W-:Y:S01]  /*9680*/  FMUL.FTZ R28, R28, R7.reuse ;  /* 0x000000071c1c7220 */ /* 0x080fe20000410000 */
[-C--:B------:R-:W-:Y:S01]  /*9690*/  FMUL.FTZ R29, R29, R7.reuse ;  /* 0x000000071d1d7220 */ /* 0x080fe20000410000 */
[-C--:B------:R-:W-:Y:S01]  /*96a0*/  FMUL.FTZ R32, R32, R7.reuse ;  /* 0x0000000720207220 */ /* 0x080fe20000410000 */
[-C--:B------:R-:W-:Y:S01]  /*96b0*/  FMUL.FTZ R33, R33, R7.reuse ;  /* 0x0000000721217220 */ /* 0x080fe20000410000 */
[-C--:B------:R-:W-:Y:S01]  /*96c0*/  FMUL.FTZ R36, R36, R7.reuse ;  /* 0x0000000724247220 */ /* 0x080fe20000410000 */
[-C--:B------:R-:W-:Y:S01]  /*96d0*/  FMUL.FTZ R37, R37, R7.reuse ;  /* 0x0000000725257220 */ /* 0x080fe20000410000 */
[-C--:B------:R-:W-:Y:S01]  /*96e0*/  FMUL.FTZ R40, R40, R7.reuse ;  /* 0x0000000728287220 */ /* 0x080fe20000410000 */
[----:B------:R2:W4:Y:S01]  /*96f0*/  @P2 MUFU.LG2 R9, R10 ;  /* 0x0000000a00092308 */ /* 0x0005220000000c00 */
        /* <DEDUP_REMOVED lines=8> */
[----:B-1----:R1:W-:Y:S01]  /*9780*/  @!P0 STS [R0+0x28820], R2 ;  /* 0x0288200200008388 */ /* 0x0023e20000000800 */
[----:B--2---:R-:W-:-:S02]  /*9790*/  IMAD.U32 R10, RZ, RZ, UR7 ;  /* 0x00000007ff0a7e24 */ /* 0x004fc4000f8e00ff */
        /* <DEDUP_REMOVED lines=8> */
[----:B-1----:R-:W-:Y:S01]  /*9820*/  MOV R0, UR7 ;  /* 0x0000000700007c02 */ /* 0x002fe20008000f00 */
        /* <DEDUP_REMOVED lines=39> */
[----:B------:R-:W-:Y:S01]  /*9aa0*/  @P1 FMUL.FTZ R0, R0, 0.69314718246459960938 ;  /* 0x3f31721800001820 */ /* 0x000fe20000410000 */
[----:B------:R-:W-:Y:S01]  /*9ab0*/  @P2 FMUL.FTZ R10, R10, 0.69314718246459960938 ;  /* 0x3f3172180a0a2820 */ /* 0x000fe20000410000 */
[----:B------:R-:W-:Y:S01]  /*9ac0*/  @P1 FMUL.FTZ R7, R8, 0.69314718246459960938 ;  /* 0x3f31721808071820 */ /* 0x000fe20000410000 */
[----:B----4-:R-:W-:Y:S01]  /*9ad0*/  @P2 FMUL.FTZ R9, R9, 0.69314718246459960938 ;  /* 0x3f31721809092820 */ /* 0x010fe20000410000 */
        /* <DEDUP_REMOVED lines=68> */
.L_x_4190:
[----:B------:R-:W-:Y:S05]  /*9f20*/  @P0 BRA `(.L_x_4230) ;  /* 0x0000002000f80947 */ /* 0x000fea0003800000 */
[----:B------:R-:W1:Y:S01]  /*9f30*/  S2R R0, SR_TID.X ;  /* 0x0000000000007919 */ /* 0x000e620000002100 */
[----:B------:R-:W2:Y:S01]  /*9f40*/  S2UR UR5, SR_CgaCtaId ;  /* 0x00000000000579c3 */ /* 0x000ea20000008800 */
[----:B------:R-:W-:Y:S01]  /*9f50*/  UMOV UR4, 0x400 ;  /* 0x0000040000047882 */ /* 0x000fe20000000000 */
[----:B------:R-:W-:-:S06]  /*9f60*/  IMAD R2, RZ, RZ, -UR36 ;  /* 0x80000024ff027e24 */ /* 0x000fcc000f8e02ff */
[----:B------:R-:W-:Y:S08]  /*9f70*/  BAR.SYNC.DEFER_BLOCKING 0x1, 0x100 ;  /* 0x0044000000007b1d */ /* 0x000ff00000010000 */
[----:B------:R-:W4:Y:S08]  /*9f80*/  S2UR UR6, SR_CTAID.Y ;  /* 0x00000000000679c3 */ /* 0x000f300000002600 */
[----:B------:R-:W4:Y:S01]  /*9f90*/  LDC R3, c[0x0][0xc50] ;  /* 0x00031400ff037b82 */ /* 0x000f220000000800 */
[----:B--2---:R-:W-:-:S07]  /*9fa0*/  ULEA UR4, UR5, UR4, 0x18 ;  /* 0x0000000405047291 */ /* 0x004fce000f8ec03f */
[----:B------:R-:W2:Y:S01]  /*9fb0*/  LDC R7, c[0x0][0xbe8] ;  /* 0x0002fa00ff077b82 */ /* 0x000ea20000000800 */
[----:B------:R-:W-:Y:S01]  /*9fc0*/  UIADD3 UR4, UR4, 0x28c20, URZ ;  /* 0x00028c2004047890 */ /* 0x000fe2000fffe03f */
[----:B-1----:R-:W-:-:S03]  /*9fd0*/  VIADD R18, R0, 0xffffff80 ;  /* 0xffffff8000127836 */ /* 0x002fc60000000000 */
[----:B------:R-:W-:Y:S02]  /*9fe0*/  UPRMT UR4, URZ, 0x654, UR4 ;  /* 0x000006543f047896 */ /* 0x000fe40008000004 */
[----:B------:R-:W-:-:S04]  /*9ff0*/  SHF.R.S32.HI R21, RZ, 0x1f, R18 ;  /* 0x0000001fff157819 */ /* 0x000fc80000011412 */
[----:B------:R-:W-:Y:S01]  /*a000*/  LEA.HI R4, R21, R18, RZ, 0x7 ;  /* 0x0000001215047211 */ /* 0x000fe200078f38ff */
[----:B----4-:R-:W-:Y:S01]  /*a010*/  IMAD R2, R3, R2, UR6 ;  /* 0x0000000603027e24 */ /* 0x010fe2000f8e0202 */
[----:B------:R-:W-:Y:S01]  /*a020*/  USHF.R.S32.HI UR6, URZ, 0x1f, UR36 ;  /* 0x0000001f3f067899 */ /* 0x000fe20008011424 */
[----:B------:R-:W-:Y:S01]  /*a030*/  SYNCS.ARRIVE.TRANS64.RED.A1T0 RZ, [UR4], RZ ;  /* 0x000000ffffff79a7 */ /* 0x000fe20008100404 */
[----:B------:R-:W-:Y:S02]  /*a040*/  SHF.R.S32.HI R0, RZ, 0x7, R4 ;  /* 0x00000007ff007819 */ /* 0x000fe40000011404 */
[----:B------:R-:W-:Y:S02]  /*a050*/  LOP3.LUT R9, R4, 0xffffff80, RZ, 0xc0, !PT ;  /* 0xffffff8004097812 */ /* 0x000fe400078ec0ff */
[----:B------:R-:W-:Y:S01]  /*a060*/  SHF.R.S32.HI R3, RZ, 0x1f, R2 ;  /* 0x0000001fff037819 */ /* 0x000fe20000011402 */
[----:B------:R-:W1:Y:S01]  /*a070*/  SHFL.IDX PT, R10, R0, RZ, 0x1f ;  /* 0x00001fff000a7589 */ /* 0x000e6200000e0000 */
[----:B------:R-:W-:-:S02]  /*a080*/  IADD3 R8, R18, -R9, RZ ;  /* 0x8000000912087210 */ /* 0x000fc40007ffe0ff */
[----:B--2---:R-:W-:Y:S02]  /*a090*/  ISETP.NE.AND P1, PT, R7, 0x1, PT ;  /* 0x000000010700780c */ /* 0x004fe40003f25270 */
[----:B------:R-:W-:-:S04]  /*a0a0*/  SHF.R.S32.HI R155, RZ, 0x1f, R8 ;  /* 0x0000001fff9b7819 */ /* 0x000fc80000011408 */
[----:B------:R-:W-:-:S04]  /*a0b0*/  LEA.HI R9, R155, R8, RZ, 0x2 ;  /* 0x000000089b097211 */ /* 0x000fc800078f10ff */
[----:B------:R-:W-:Y:S02]  /*a0c0*/  SHF.R.S32.HI R154, RZ, 0x2, R9 ;  /* 0x00000002ff9a7819 */ /* 0x000fe40000011409 */
[----:B-1----:R-:W-:-:S13]  /*a0d0*/  ISETP.NE.AND P0, PT, R10, RZ, PT ;  /* 0x000000ff0a00720c */ /* 0x002fda0003f05270 */
[----:B------:R-:W-:Y:S05]  /*a0e0*/  @P0 BRA `(.L_x_4231) ;  /* 0x0000000400440947 */ /* 0x000fea0003800000 */
[----:B------:R-:W1:Y:S01]  /*a0f0*/  LDC R19, c[0x0][0xbe8] ;  /* 0x0002fa00ff137b82 */ /* 0x000e620000000800 */
[----:B------:R-:W-:Y:S01]  /*a100*/  LOP3.LUT R11, R4, 0xffffff80, RZ, 0xc0, !PT ;  /* 0xffffff80040b7812 */ /* 0x000fe200078ec0ff */
[----:B------:R-:W2:Y:S01]  /*a110*/  S2R R23, SR_CTAID.X ;  /* 0x0000000000177919 */ /* 0x000ea20000002500 */
[----:B------:R-:W-:Y:S01]  /*a120*/  LEA.HI R10, R21, R18, RZ, 0x2 ;  /* 0x00000012150a7211 */ /* 0x000fe200078f10ff */
[----:B------:R-:W-:Y:S02]  /*a130*/  ULDC.64 UR4, c[0x0][0xbd0] ;  /* 0x0002f40000047ab9 */ /* 0x000fe40000000a00 */
[----:B------:R-:W-:Y:S01]  /*a140*/  IMAD.IADD R20, R18, 0x1, -R11 ;  /* 0x0000000112147824 */ /* 0x000fe200078e0a0b */
[----:B------:R-:W-:Y:S01]  /*a150*/  LOP3.LUT R17, R10, 0xfffffffc, RZ, 0xc0, !PT ;  /* 0xfffffffc0a117812 */ /* 0x000fe200078ec0ff */
[----:B------:R-:W4:Y:S01]  /*a160*/  S2UR UR7, SR_CTAID.Z ;  /* 0x00000000000779c3 */ /* 0x000f220000002700 */
[----:B------:R-:W-:Y:S02]  /*a170*/  UIMAD.WIDE.U32 UR8, UR36, UR4, URZ ;  /* 0x00000004240872a5 */ /* 0x000fe4000f8e003f */
[----:B------:R-:W-:Y:S01]  /*a180*/  SHF.R.S32.HI R11, RZ, 0x1f, R20 ;  /* 0x0000001fff0b7819 */ /* 0x000fe20000011414 */
[----:B------:R-:W-:Y:S01]  /*a190*/  IMAD.IADD R10, R18, 0x1, -R17 ;  /* 0x00000001120a7824 */ /* 0x000fe200078e0a11 */
[----:B------:R-:W-:-:S02]  /*a1a0*/  UIMAD UR4, UR6, UR4, URZ ;  /* 0x00000004060472a4 */ /* 0x000fc4000f8e023f */
[C---:B------:R-:W-:Y:S01]  /*a1b0*/  LEA.HI R22, R11.reuse, R20, RZ, 0x2 ;  /* 0x000000140b167211 */ /* 0x040fe200078f10ff */
[----:B---3--:R-:W3:Y:S01]  /*a1c0*/  LDC.64 R14, c[0x0][0xbd8] ;  /* 0x0002f600ff0e7b82 */ /* 0x008ee20000000a00 */
[----:B------:R-:W-:Y:S01]  /*a1d0*/  LEA.HI R12, R10, R10, RZ, 0x1 ;  /* 0x0000000a0a0c7211 */ /* 0x000fe200078f08ff */
[----:B------:R-:W-:Y:S01]  /*a1e0*/  UIMAD UR4, UR36, UR5, UR4 ;  /* 0x00000005240472a4 */ /* 0x000fe2000f8e0204 */
[--C-:B------:R-:W-:Y:S02]  /*a1f0*/  SHF.R.S32.HI R4, RZ, 0x2, R22.reuse ;  /* 0x00000002ff047819 */ /* 0x100fe40000011416 */
[----:B0-----:R-:W-:Y:S01]  /*a200*/  SHF.R.S32.HI R13, RZ, 0x1f, R22 ;  /* 0x0000001fff0d7819 */ /* 0x001fe20000011416 */
[----:B------:R-:W-:Y:S01]  /*a210*/  UIADD3 UR4, UR9, UR4, URZ ;  /* 0x0000000409047290 */ /* 0x000fe2000fffe03f */
[----:B------:R-:W-:Y:S02]  /*a220*/  LEA.HI R11, R11, R20, RZ, 0x5 ;  /* 0x000000140b0b7211 */ /* 0x000fe400078f28ff */
[----:B-1----:R-:W-:-:S02]  /*a230*/  ISETP.NE.AND P0, PT, R19, 0x1, PT ;  /* 0x000000011300780c */ /* 0x002fc40003f05270 */
[----:B------:R-:W-:Y:S02]  /*a240*/  LEA.HI R13, R13, R4, RZ, 0x3 ;  /* 0x000000040d0d7211 */ /* 0x000fe400078f18ff */
[----:B------:R-:W-:Y:S02]  /*a250*/  LOP3.LUT R153, R12, 0x1ffffffe, RZ, 0xc0, !PT ;  /* 0x1ffffffe0c997812 */ /* 0x000fe400078ec0ff */
[----:B------:R-:W-:Y:S01]  /*a260*/  LOP3.LUT R13, R13, 0xfffffff8, RZ, 0xc0, !PT ;  /* 0xfffffff80d0d7812 */ /* 0x000fe200078ec0ff */
[----:B----4-:R-:W-:Y:S01]  /*a270*/  USHF.R.S32.HI UR5, URZ, 0x1f, UR7 ;  /* 0x0000001f3f057899 */ /* 0x010fe20008011407 */
[----:B------:R-:W-:Y:S01]  /*a280*/  SHF.R.S32.HI R11, RZ, 0x5, R11 ;  /* 0x00000005ff0b7819 */ /* 0x000fe2000001140b */
[----:B------:R-:W-:Y:S01]  /*a290*/  IMAD.IADD R153, R10, 0x1, -R153 ;  /* 0x000000010a997824 */ /* 0x000fe200078e0a99 */
[----:B------:R-:W-:Y:S02]  /*a2a0*/  IADD3 R4, R4, -R13, RZ ;  /* 0x8000000d04047210 */ /* 0x000fe40007ffe0ff */
[----:B------:R-:W-:Y:S01]  /*a2b0*/  MOV R10, UR8 ;  /* 0x00000008000a7c02 */ /* 0x000fe20008000f00 */
[----:B------:R-:W0:Y:S02]  /*a2c0*/  @P0 LDC R13, c[0x0][0xbec] ;  /* 0x0002fb00ff0d0b82 */ /* 0x000e240000000800 */
[----:B------:R-:W-:-:S02]  /*a2d0*/  IMAD R152, R11, 0x10, R4 ;  /* 0x000000100b987824 */ /* 0x000fc400078e0204 */
[C---:B---3--:R-:W-:Y:S02]  /*a2e0*/  IMAD R12, R14.reuse, UR5, RZ ;  /* 0x000000050e0c7c24 */ /* 0x048fe4000f8e02ff */
[----:B------:R-:W-:Y:S02]  /*a2f0*/  IMAD R4, R153, 0x8, R152 ;  /* 0x0000000899047824 */ /* 0x000fe400078e0298 */
[----:B------:R-:W1:Y:S01]  /*a300*/  @P0 LDC R17, c[0x0][0xbf0] ;  /* 0x0002fc00ff110b82 */ /* 0x000e620000000800 */
[----:B------:R-:W-:Y:S01]  /*a310*/  IMAD.U32 R11, RZ, RZ, UR9 ;  /* 0x00000009ff0b7e24 */ /* 0x000fe2000f8e00ff */
[----:B------:R-:W-:Y:S01]  /*a320*/  MOV R11, UR4 ;  /* 0x00000004000b7c02 */ /* 0x000fe20008000f00 */
[----:B--2---:R-:W-:Y:S01]  /*a330*/  IMAD R4, R23, 0x40, R4 ;  /* 0x0000004017047824 */ /* 0x004fe200078e0204 */
[----:B------:R-:W-:Y:S01]  /*a340*/  ULDC.64 UR4, c[0x0][0xbe0] ;  /* 0x0002f80000047ab9 */ /* 0x000fe20000000a00 */
[----:B------:R-:W-:Y:S02]  /*a350*/  IMAD R15, R15, UR7, R12 ;  /* 0x000000070f0f7c24 */ /* 0x000fe4000f8e020c */
[----:B------:R-:W-:-:S04]  /*a360*/  IMAD.WIDE.U32 R10, R14, UR7, R10 ;  /* 0x000000070e0a7c25 */ /* 0x000fc8000f8e000a */
[----:B------:R-:W-:Y:S01]  /*a370*/  IMAD R23, R23, 0x40, R152 ;  /* 0x0000004017177824 */ /* 0x000fe200078e0298 */
[----:B------:R-:W-:Y:S01]  /*a380*/  IADD3 R11, R11, R15, RZ ;  /* 0x0000000f0b0b7210 */ /* 0x000fe20007ffe0ff */
[----:B0-----:R-:W-:-:S04]  /*a390*/  @P0 IMAD.HI.U32 R12, R4, R13, RZ ;  /* 0x0000000d040c0227 */ /* 0x001fc800078e00ff */
[----:B------:R-:W-:Y:S02]  /*a3a0*/  IMAD.MOV.U32 R13, RZ, RZ, R4 ;  /* 0x000000ffff0d7224 */ /* 0x000fe400078e0004 */
[----:B------:R-:W-:Y:S01]  /*a3b0*/  IMAD.WIDE.U32 R10, R2, UR4, R10 ;  /* 0x00000004020a7c25 */ /* 0x000fe2000f8e000a */
[----:B-1----:R-:W-:-:S03]  /*a3c0*/  @P0 SHF.R.U32.HI R13, RZ, R17, R12 ;  /* 0x00000011ff0d0219 */ /* 0x002fc6000001160c */
[----:B------:R-:W-:Y:S01]  /*a3d0*/  IMAD R17, R3, UR4, RZ ;  /* 0x0000000403117c24 */ /* 0x000fe2000f8e02ff */
[----:B------:R-:W-:Y:S01]  /*a3e0*/  IADD3 R10, P0, R13, R10, RZ ;  /* 0x0000000a0d0a7210 */ /* 0x000fe20007f1e0ff */
[----:B------:R-:W-:Y:S02]  /*a3f0*/  IMAD.MOV R15, RZ, RZ, -R13 ;  /* 0x000000ffff0f7224 */ /* 0x000fe400078e0a0d */
[----:B------:R-:W-:Y:S01]  /*a400*/  IMAD R12, R2, UR5, R17 ;  /* 0x00000005020c7c24 */ /* 0x000fe2000f8e0211 */
[----:B------:R-:W-:Y:S01]  /*a410*/  SHF.R.S32.HI R17, RZ, 0x1f, R13 ;  /* 0x0000001fff117819 */ /* 0x000fe2000001140d */
[----:B------:R-:W-:Y:S01]  /*a420*/  IMAD R15, R19, R15, R4 ;  /* 0x0000000f130f7224 */ /* 0x000fe200078e0204 */
[----:B------:R-:W-:Y:S01]  /*a430*/  ULDC.64 UR4, c[0x0][0xbc8] ;  /* 0x0002f20000047ab9 */ /* 0x000fe20000000a00 */
[----:B------:R-:W-:Y:S02]  /*a440*/  LOP3.LUT R13, R22, 0x7ffffffc, RZ, 0xc0, !PT ;  /* 0x7ffffffc160d7812 */ /* 0x000fe400078ec0ff */
[----:B------:R-:W-:-:S02]  /*a450*/  IADD3.X R11, R17, R11, R12, P0, !PT ;  /* 0x0000000b110b7210 */ /* 0x000fc400007fe40c */
[----:B------:R-:W-:Y:S01]  /*a460*/  SHF.R.S32.HI R4, RZ, 0x1f, R15 ;  /* 0x0000001fff047819 */ /* 0x000fe2000001140f */
[----:B------:R-:W-:Y:S02]  /*a470*/  IMAD.IADD R20, R20, 0x1, -R13 ;  /* 0x0000000114147824 */ /* 0x000fe400078e0a0d */
[----:B------:R-:W-:-:S04]  /*a480*/  IMAD.WIDE.U32 R10, R15, UR4, R10 ;  /* 0x000000040f0a7c25 */ /* 0x000fc8000f8e000a */
[----:B------:R-:W-:-:S04]  /*a490*/  IMAD R4, R4, UR4, RZ ;  /* 0x0000000404047c24 */ /* 0x000fc8000f8e02ff */
[----:B------:R-:W-:Y:S01]  /*a4a0*/  IMAD R15, R15, UR5, R4 ;  /* 0x000000050f0f7c24 */ /* 0x000fe2000f8e0204 */
[----:B------:R-:W-:Y:S01]  /*a4b0*/  ULDC.64 UR4, c[0x0][0xba8] ;  /* 0x0002ea0000047ab9 */ /* 0x000fe20000000a00 */
[-C--:B------:R-:W-:Y:S02]  /*a4c0*/  LEA.HI R4, R0, R0.reuse, RZ, 0x1 ;  /* 0x0000000000047211 */ /* 0x080fe400078f08ff */
[----:B------:R-:W-:Y:S01]  /*a4d0*/  IMAD.IADD R11, R11, 0x1, R15 ;  /* 0x000000010b0b7824 */ /* 0x000fe200078e020f */
[----:B------:R-:W-:Y:S01]  /*a4e0*/  LEA R16, P0, R10, UR4, 0x2 ;  /* 0x000000040a107c11 */ /* 0x000fe2000f8010ff */
[----:B------:R-:W-:Y:S01]  /*a4f0*/  ULDC UR4, c[0x0][0xa88] ;  /* 0x0002a20000047ab9 */ /* 0x000fe20000000800 */
[----:B------:R-:W-:Y:S01]  /*a500*/  LOP3.LUT R15, R4, 0xfffffe, RZ, 0xc0, !PT ;  /* 0x00fffffe040f7812 */ /* 0x000fe200078ec0ff */
[----:B------:R-:W-:Y:S01]  /*a510*/  IMAD R4, R19, UR4, RZ ;  /* 0x0000000413047c24 */ /* 0x000fe2000f8e02ff */
[----:B------:R-:W-:Y:S01]  /*a520*/  LEA.HI.X R17, R10, UR5, R11, 0x2, P0 ;  /* 0x000000050a117c11 */ /* 0x000fe200080f140b */
[----:B------:R-:W-:Y:S01]  /*a530*/  SHFL.IDX PT, R12, R16, 0x1, 0x1c1f ;  /* 0x003c1f00100c7f89 */ /* 0x000fe200000e0000 */
[----:B------:R-:W-:Y:S01]  /*a540*/  IADD3 R14, -R15, R0, RZ ;  /* 0x000000000f0e7210 */ /* 0x000fe20007ffe1ff */
[----:B------:R-:W-:-:S02]  /*a550*/  IMAD.SHL.U32 R15, R20, 0x2, RZ ;  /* 0x00000002140f7824 */ /* 0x000fc400078e00ff */
[----:B------:R-:W-:Y:S01]  /*a560*/  SHFL.IDX PT, R10, R16, RZ, 0x1c1f ;  /* 0x001c1fff100a7589 */ /* 0x000fe200000e0000 */
[----:B------:R-:W-:-:S03]  /*a570*/  LEA R14, -R14, RZ, 0x8 ;  /* 0x000000ff0e0e7211 */ /* 0x000fc600078e41ff */
        /* <DEDUP_REMOVED lines=8> */
.L_x_4231:
[----:B---3--:R-:W1:Y:S01]  /*a600*/  S2R R14, SR_CTAID.X ;  /* 0x00000000000e7919 */ /* 0x008e620000002500 */
[----:B------:R-:W3:Y:S01]  /*a610*/  S2UR UR7, SR_CTAID.Z ;  /* 0x00000000000779c3 */ /* 0x000ee20000002700 */
[----:B------:R-:W-:Y:S01]  /*a620*/  LEA.HI R21, R21, R18, RZ, 0x2 ;  /* 0x0000001215157211 */ /* 0x000fe200078f10ff */
[----:B------:R-:W-:Y:S01]  /*a630*/  ULDC.64 UR8, c[0x0][0xb38] ;  /* 0x0002ce0000087ab9 */ /* 0x000fe20000000a00 */
[----:B--2---:R-:W-:Y:S01]  /*a640*/  SHF.R.S32.HI R5, RZ, 0x1f, R9 ;  /* 0x0000001fff057819 */ /* 0x004fe20000011409 */
[----:B------:R-:W-:Y:S01]  /*a650*/  UIMAD UR6, UR6, UR8, URZ ;  /* 0x00000008060672a4 */ /* 0x000fe2000f8e023f */
[----:B------:R-:W-:Y:S01]  /*a660*/  LOP3.LUT R21, R21, 0xfffffffc, RZ, 0xc0, !PT ;  /* 0xfffffffc15157812 */ /* 0x000fe200078ec0ff */
[----:B------:R-:W-:Y:S01]  /*a670*/  UIMAD.WIDE.U32 UR4, UR36, UR8, URZ ;  /* 0x00000008240472a5 */ /* 0x000fe2000f8e003f */
[----:B------:R-:W-:Y:S01]  /*a680*/  LEA.HI R5, R5, R154, RZ, 0x3 ;  /* 0x0000009a05057211 */ /* 0x000fe200078f18ff */
[----:B0-----:R-:W0:Y:S01]  /*a690*/  LDC.64 R12, c[0x0][0xb40] ;  /* 0x0002d000ff0c7b82 */ /* 0x001e220000000a00 */
[----:B------:R-:W-:Y:S01]  /*a6a0*/  IADD3 R21, R18, -R21, RZ ;  /* 0x8000001512157210 */ /* 0x000fe20007ffe0ff */
[----:B------:R-:W-:Y:S01]  /*a6b0*/  UIMAD UR6, UR36, UR9, UR6 ;  /* 0x00000009240672a4 */ /* 0x000fe2000f8e0206 */
[----:B------:R-:W-:Y:S01]  /*a6c0*/  LOP3.LUT R5, R5, 0xfffffff8, RZ, 0xc0, !PT ;  /* 0xfffffff805057812 */ /* 0x000fe200078ec0ff */
[----:B------:R-:W-:Y:S01]  /*a6d0*/  BSSY B0, `(.L_x_4232) ;  /* 0x00000fc000007945 */ /* 0x000fe20003800000 */
[----:B------:R-:W-:Y:S01]  /*a6e0*/  LEA.HI R4, R21, R21, RZ, 0x1 ;  /* 0x0000001515047211 */ /* 0x000fe200078f08ff */
[----:B------:R-:W-:Y:S01]  /*a6f0*/  UIADD3 UR6, UR5, UR6, URZ ;  /* 0x0000000605067290 */ /* 0x000fe2000fffe03f */
[----:B------:R-:W-:Y:S01]  /*a700*/  LEA.HI R155, R155, R8, RZ, 0x5 ;  /* 0x000000089b9b7211 */ /* 0x000fe200078f28ff */
[----:B------:R-:W2:Y:S01]  /*a710*/  @P1 LDC R10, c[0x0][0xbec] ;  /* 0x0002fb00ff0a1b82 */ /* 0x000ea20000000800 */
[----:B------:R-:W-:Y:S01]  /*a720*/  IMAD.IADD R154, R154, 0x1, -R5 ;  /* 0x000000019a9a7824 */ /* 0x000fe200078e0a05 */
[----:B------:R-:W-:-:S02]  /*a730*/  LOP3.LUT R4, R4, 0x1ffffffe, RZ, 0xc0, !PT ;  /* 0x1ffffffe04047812 */ /* 0x000fc400078ec0ff */
[----:B------:R-:W-:Y:S02]  /*a740*/  SHF.R.S32.HI R155, RZ, 0x5, R155 ;  /* 0x00000005ff9b7819 */ /* 0x000fe4000001149b */
[----:B------:R-:W-:Y:S01]  /*a750*/  MOV R5, UR5 ;  /* 0x0000000500057c02 */ /* 0x000fe20008000f00 */
[----:B------:R-:W-:Y:S01]  /*a760*/  IMAD.IADD R4, R21, 0x1, -R4 ;  /* 0x0000000115047824 */ /* 0x000fe200078e0a04 */
[----:B------:R-:W4:Y:S01]  /*a770*/  @P1 LDC R17, c[0x0][0xbf0] ;  /* 0x0002fc00ff111b82 */ /* 0x000f220000000800 */
[----:B------:R-:W-:Y:S01]  /*a780*/  LEA R155, R155, R154, 0x4 ;  /* 0x0000009a9b9b7211 */ /* 0x000fe200078e20ff */
[----:B---3--:R-:W-:Y:S01]  /*a790*/  USHF.R.S32.HI UR8, URZ, 0x1f, UR7 ;  /* 0x0000001f3f087899 */ /* 0x008fe20008011407 */
[----:B------:R-:W-:Y:S01]  /*a7a0*/  IMAD.U32 R5, RZ, RZ, UR6 ;  /* 0x00000006ff057e24 */ /* 0x000fe2000f8e00ff */
[----:B------:R-:W-:Y:S02]  /*a7b0*/  LOP3.LUT R9, R9, 0x7ffffffc, RZ, 0xc0, !PT ;  /* 0x7ffffffc09097812 */ /* 0x000fe400078ec0ff */
[----:B------:R-:W-:-:S02]  /*a7c0*/  IMAD R11, R4, 0x8, R155 ;  /* 0x00000008040b7824 */ /* 0x000fc400078e029b */
[----:B------:R-:W-:Y:S01]  /*a7d0*/  IMAD.U32 R4, RZ, RZ, UR4 ;  /* 0x00000004ff047e24 */ /* 0x000fe2000f8e00ff */
[----:B------:R-:W-:Y:S01]  /*a7e0*/  ULDC.64 UR4, c[0x0][0xb48] ;  /* 0x0002d20000047ab9 */ /* 0x000fe20000000a00 */
[----:B0-----:R-:W-:Y:S02]  /*a7f0*/  IMAD R6, R12, UR8, RZ ;  /* 0x000000080c067c24 */ /* 0x001fe4000f8e02ff */
[----:B-1----:R-:W-:Y:S02]  /*a800*/  IMAD R15, R14, 0x40, R11 ;  /* 0x000000400e0f7824 */ /* 0x002fe400078e020b */
[----:B------:R-:W-:Y:S02]  /*a810*/  IMAD R13, R13, UR7, R6 ;  /* 0x000000070d0d7c24 */ /* 0x000fe4000f8e0206 */
[----:B--2---:R-:W-:Y:S01]  /*a820*/  @P1 IMAD.HI.U32 R10, R15, R10, RZ ;  /* 0x0000000a0f0a1227 */ /* 0x004fe200078e00ff */
[----:B------:R-:W-:-:S03]  /*a830*/  MOV R11, R15 ;  /* 0x0000000f000b7202 */ /* 0x000fc60000000f00 */
[----:B------:R-:W-:-:S04]  /*a840*/  IMAD.WIDE.U32 R4, R12, UR7, R4 ;  /* 0x000000070c047c25 */ /* 0x000fc8000f8e0004 */
[----:B------:R-:W-:Y:S01]  /*a850*/  IMAD R3, R3, UR4, RZ ;  /* 0x0000000403037c24 */ /* 0x000fe2000f8e02ff */
[----:B----4-:R-:W-:Y:S01]  /*a860*/  @P1 SHF.R.U32.HI R11, RZ, R17, R10 ;  /* 0x00000011ff0b1219 */ /* 0x010fe2000001160a */
[----:B------:R-:W-:Y:S02]  /*a870*/  IMAD.IADD R5, R5, 0x1, R13 ;  /* 0x0000000105057824 */ /* 0x000fe400078e020d */
[C---:B------:R-:W-:Y:S01]  /*a880*/  IMAD R13, R2.reuse, UR5, R3 ;  /* 0x00000005020d7c24 */ /* 0x040fe2000f8e0203 */
[----:B------:R-:W-:Y:S01]  /*a890*/  SHF.R.S32.HI R6, RZ, 0x1f, R11 ;  /* 0x0000001fff067819 */ /* 0x000fe2000001140b */
[----:B------:R-:W-:Y:S01]  /*a8a0*/  IMAD.WIDE.U32 R2, R2, UR4, R4 ;  /* 0x0000000402027c25 */ /* 0x000fe2000f8e0004 */
[----:B------:R-:W-:-:S03]  /*a8b0*/  ULDC.64 UR4, c[0x0][0xb30] ;  /* 0x0002cc0000047ab9 */ /* 0x000fc60000000a00 */
[----:B------:R-:W-:Y:S01]  /*a8c0*/  IMAD.MOV R10, RZ, RZ, -R11 ;  /* 0x000000ffff0a7224 */ /* 0x000fe200078e0a0b */
[----:B------:R-:W-:Y:S01]  /*a8d0*/  IADD3 R3, R3, R13, RZ ;  /* 0x0000000d03037210 */ /* 0x000fe20007ffe0ff */
[----:B------:R-:W-:Y:S02]  /*a8e0*/  IMAD R6, R6, UR4, RZ ;  /* 0x0000000406067c24 */ /* 0x000fe4000f8e02ff */
[----:B------:R-:W-:Y:S02]  /*a8f0*/  IMAD R5, R7, R10, R15 ;  /* 0x0000000a07057224 */ /* 0x000fe400078e020f */
[C---:B------:R-:W-:Y:S01]  /*a900*/  IMAD R13, R11.reuse, UR5, R6 ;  /* 0x000000050b0d7c24 */ /* 0x040fe2000f8e0206 */
[----:B------:R-:W-:Y:S01]  /*a910*/  LEA.HI R6, R0, R0, RZ, 0x1 ;  /* 0x0000000000067211 */ /* 0x000fe200078f08ff */
[----:B------:R-:W-:Y:S01]  /*a920*/  IMAD.WIDE.U32 R2, R11, UR4, R2 ;  /* 0x000000040b027c25 */ /* 0x000fe2000f8e0002 */
[----:B------:R-:W-:Y:S01]  /*a930*/  SHF.R.S32.HI R4, RZ, 0x1f, R5 ;  /* 0x0000001fff047819 */ /* 0x000fe20000011405 */
[----:B------:R-:W-:-:S02]  /*a940*/  ULDC.64 UR4, c[0x0][0xb28] ;  /* 0x0002ca0000047ab9 */ /* 0x000fc40000000a00 */
        /* <DEDUP_REMOVED lines=8> */
[----:B------:R-:W-:Y:S01]  /*a9d0*/  LOP3.LUT R11, R6, 0xfffffe, RZ, 0xc0, !PT ;  /* 0x00fffffe060b7812 */ /* 0x000fe200078ec0ff */
[----:B------:R-:W-:Y:S01]  /*a9e0*/  IMAD R6, R7, UR4, RZ ;  /* 0x0000000407067c24 */ /* 0x000fe2000f8e02ff */
[----:B------:R-:W-:Y:S02]  /*a9f0*/  LEA R7, R14, R155, 0x6 ;  /* 0x0000009b0e077211 */ /* 0x000fe400078e30ff */
[----:B------:R-:W-:Y:S01]  /*aa00*/  LEA.HI.X R5, R2, UR5, R5, 0x2, P0 ;  /* 0x0000000502057c11 */ /* 0x000fe200080f1405 */
[----:B------:R-:W-:Y:S01]  /*aa10*/  IMAD.IADD R11, R0, 0x1, -R11 ;  /* 0x00000001000b7824 */ /* 0x000fe200078e0a0b */
[----:B------:R-:W-:Y:S01]  /*aa20*/  ISETP.GE.AND P0, PT, R7, R6, PT ;  /* 0x000000060700720c */ /* 0x000fe20003f06270 */
[----:B------:R-:W-:Y:S01]  /*aa30*/  IMAD.IADD R0, R8, 0x1, -R9 ;  /* 0x0000000108007824 */ /* 0x000fe200078e0a09 */
[----:B------:R0:W1:Y:S04]  /*aa40*/  SHFL.IDX PT, R2, R4, RZ, 0x1c1f ;  /* 0x001c1fff04027589 */ /* 0x00006800000e0000 */
[----:B------:R-:W-:Y:S01]  /*aa50*/  LEA R0, R11, R0, 0x7 ;  /* 0x000000000b007211 */ /* 0x000fe200078e38ff */
[----:B------:R0:W2:Y:S04]  /*aa60*/  SHFL.IDX PT, R3, R5, RZ, 0x1c1f ;  /* 0x001c1fff05037589 */ /* 0x0000a800000e0000 */
[----:B------:R-:W-:-:S02]  /*aa70*/  IMAD.SHL.U32 R0, R0, 0x2, RZ ;  /* 0x0000000200007824 */ /* 0x000fc400078e00ff */
[----:B------:R-:W-:Y:S05]  /*aa80*/  @P0 BRA `(.L_x_4233) ;  /* 0x0000000c00000947 */ /* 0x000fea0003800000 */
[C---:B------:R-:W-:Y:S01]  /*aa90*/  VIADD R9, R0.reuse, 0x8 ;  /* 0x0000000800097836 */ /* 0x040fe20000000000 */
[----:B------:R-:W-:Y:S01]  /*aaa0*/  ULDC UR4, c[0x0][0xac8] ;  /* 0x0002b20000047ab9 */ /* 0x000fe20000000800 */
[C---:B------:R-:W-:Y:S01]  /*aab0*/  IADD3 R11, R0.reuse, 0x10, RZ ;  /* 0x00000010000b7810 */ /* 0x040fe20007ffe0ff */
        /* <DEDUP_REMOVED lines=11> */
[----:B------:R-:W-:-:S02]  /*ab70*/  ISETP.GE.AND P0, PT, R16, UR4, PT ;  /* 0x0000000410007c0c */ /* 0x000fc4000bf06270 */
[----:B------:R-:W-:Y:S02]  /*ab80*/  ISETP.GE.AND P1, PT, R17, UR4, PT ;  /* 0x0000000411007c0c */ /* 0x000fe4000bf26270 */
[----:B------:R-:W-:Y:S02]  /*ab90*/  @!P2 LEA.HI R8, R0, R0, RZ, 0x1 ;  /* 0x000000000008a211 */ /* 0x000fe400078f08ff */
[----:B------:R-:W-:Y:S02]  /*aba0*/  @!P3 LEA.HI R10, R9, R9, RZ, 0x1 ;  /* 0x00000009090ab211 */ /* 0x000fe400078f08ff */
[----:B------:R-:W-:Y:S02]  /*abb0*/  @!P4 LEA.HI R12, R11, R11, RZ, 0x1 ;  /* 0x0000000b0b0cc211 */ /* 0x000fe400078f08ff */
[----:B------:R-:W-:Y:S02]  /*abc0*/  @!P5 LEA.HI R14, R13, R13, RZ, 0x1 ;  /* 0x0000000d0d0ed211 */ /* 0x000fe400078f08ff */
[----:B------:R-:W-:-:S02]  /*abd0*/  @!P2 LOP3.LUT R9, R8, 0xfffffffe, RZ, 0xc0, !PT ;  /* 0xfffffffe0809a812 */ /* 0x000fc400078ec0ff */
[----:B------:R-:W-:Y:S02]  /*abe0*/  @!P3 LOP3.LUT R11, R10, 0xfffffffe, RZ, 0xc0, !PT ;  /* 0xfffffffe0a0bb812 */ /* 0x000fe400078ec0ff */
        /* <DEDUP_REMOVED lines=16> */
[----:B-1----:R-:W-:Y:S01]  /*acf0*/  VIADD R24, R0, 0x60 ;  /* 0x0000006000187836 */ /* 0x002fe20000000000 */
[----:B------:R-:W-:Y:S02]  /*ad00*/  @!P0 LEA.HI R16, R16, R16, RZ, 0x1 ;  /* 0x0000001010108211 */ /* 0x000fe400078f08ff */
[----:B------:R-:W-:-:S02]  /*ad10*/  @!P1 LEA.HI R17, R17, R17, RZ, 0x1 ;  /* 0x0000001111119211 */ /* 0x000fc400078f08ff */
[----:B------:R-:W-:Y:S02]  /*ad20*/  @!P0 LOP3.LUT R9, R16, 0xfffffffe, RZ, 0xc0, !PT ;  /* 0xfffffffe10098812 */ /* 0x000fe400078ec0ff */
[----:B--2---:R-:W-:Y:S02]  /*ad30*/  @!P1 LOP3.LUT R11, R17, 0xfffffffe, RZ, 0xc0, !PT ;  /* 0xfffffffe110b9812 */ /* 0x004fe400078ec0ff */
        /* <DEDUP_REMOVED lines=8> */
[----:B---3--:R-:W-:Y:S01]  /*adc0*/  @!P2 LOP3.LUT R13, R18, 0xfffffffe, RZ, 0xc0, !PT ;  /* 0xfffffffe120da812 */ /* 0x008fe200078ec0ff */
[----:B------:R2:W-:Y:S01]  /*add0*/  @!P1 ST.E.64 desc[UR44][R10.64], R44 ;  /* 0x0000002c0a009985 */ /* 0x0005e2000c101b2c */
[----:B------:R-:W-:Y:S01]  /*ade0*/  @!P3 LOP3.LUT R19, R19, 0xfffffffe, RZ, 0xc0, !PT ;  /* 0xfffffffe1313b812 */ /* 0x000fe200078ec0ff */
[----:B------:R-:W-:Y:S01]  /*adf0*/  VIADD R18, R0, 0x68 ;  /* 0x0000006800127836 */ /* 0x000fe20000000000 */
[----:B----4-:R-:W-:Y:S01]  /*ae00*/  @!P4 LOP3.LUT R15, R20, 0xfffffffe, RZ, 0xc0, !PT ;  /* 0xfffffffe140fc812 */ /* 0x010fe200078ec0ff */
[C---:B------:R-:W-:Y:S01]  /*ae10*/  VIADD R20, R0.reuse, 0x78 ;  /* 0x0000007800147836 */ /* 0x040fe20000000000 */
[----:B------:R-:W-:Y:S02]  /*ae20*/  @!P5 LOP3.LUT R21, R21, 0xfffffffe, RZ, 0xc0, !PT ;  /* 0xfffffffe1515d812 */ /* 0x000fe400078ec0ff */
[----:B------:R-:W-:Y:S02]  /*ae30*/  IADD3 R23, R0, 0x58, RZ ;  /* 0x0000005800177810 */ /* 0x000fe40007ffe0ff */
[----:B------:R-:W-:Y:S01]  /*ae40*/  @!P6 LOP3.LUT R17, R22, 0xfffffffe, RZ, 0xc0, !PT ;  /* 0xfffffffe1611e812 */ /* 0x000fe200078ec0ff */
[----:B-1----:R-:W-:Y:S01]  /*ae50*/  @!P2 IMAD.WIDE R8, R13, 0x4, R2 ;  /* 0x000000040d08a825 */ /* 0x002fe200078e0202 */
[----:B------:R-:W-:-:S02]  /*ae60*/  ISETP.GE.AND P1, PT, R23, UR4, PT ;  /* 0x0000000417007c0c */ /* 0x000fc4000bf26270 */
[----:B------:R-:W-:Y:S01]  /*ae70*/  ISETP.GE.AND P0, PT, R24, UR4, PT ;  /* 0x0000000418007c0c */ /* 0x000fe2000bf06270 */
[--C-:B--2---:R-:W-:Y:S01]  /*ae80*/  @!P3 IMAD.WIDE R10, R19, 0x4, R2.reuse ;  /* 0x00000004130ab825 */ /* 0x104fe200078e0202 */
[----:B------:R1:W-:Y:S01]  /*ae90*/  @!P2 ST.E.64 desc[UR44][R8.64], R48 ;  /* 0x000000300800a985 */ /* 0x0003e2000c101b2c */
[C---:B------:R-:W-:Y:S02]  /*aea0*/  IADD3 R19, R0.reuse, 0x70, RZ ;  /* 0x0000007000137810 */ /* 0x040fe40007ffe0ff */
[--C-:B------:R-:W-:Y:S01]  /*aeb0*/  @!P4 IMAD.WIDE R12, R15, 0x4, R2.reuse ;  /* 0x000000040f0cc825 */ /* 0x100fe200078e0202 */
[----:B------:R2:W-:Y:S01]  /*aec0*/  @!P3 ST.E.64 desc[UR44][R10.64], R52 ;  /* 0x000000340a00b985 */ /* 0x0005e2000c101b2c */
[----:B------:R-:W-:Y:S02]  /*aed0*/  IADD3 R22, R0, 0x88, RZ ;  /* 0x0000008800167810 */ /* 0x000fe40007ffe0ff */
        /* <DEDUP_REMOVED lines=12> */
[----:B------:R-:W-:Y:S02]  /*afa0*/  @!P0 LEA.HI R24, R24, R24, RZ, 0x1 ;  /* 0x0000001818188211 */ /* 0x000fe400078f08ff */
[----:B-1----:R-:W-:Y:S01]  /*afb0*/  @!P1 LOP3.LUT R9, R23, 0xfffffffe, RZ, 0xc0, !PT ;  /* 0xfffffffe17099812 */ /* 0x002fe200078ec0ff */
[----:B------:R-:W-:Y:S01]  /*afc0*/  VIADD R23, R0, 0x90 ;  /* 0x0000009000177836 */ /* 0x000fe20000000000 */
[----:B--2---:R-:W-:Y:S01]  /*afd0*/  @!P0 LOP3.LUT R11, R24, 0xfffffffe, RZ, 0xc0, !PT ;  /* 0xfffffffe180b8812 */ /* 0x004fe200078ec0ff */
        /* <DEDUP_REMOVED lines=9> */
[----:B---3--:R-:W-:Y:S01]  /*b070*/  @!P2 LOP3.LUT R13, R18, 0xfffffffe, RZ, 0xc0, !PT ;  /* 0xfffffffe120da812 */ /* 0x008fe200078ec0ff */
[----:B------:R2:W-:Y:S01]  /*b080*/  @!P0 ST.E.64 desc[UR44][R10.64], R72 ;  /* 0x000000480a008985 */ /* 0x0005e2000c101b2c */
[----:B------:R-:W-:Y:S02]  /*b090*/  @!P6 LOP3.LUT R19, R19, 0xfffffffe, RZ, 0xc0, !PT ;  /* 0xfffffffe1313e812 */ /* 0x000fe400078ec0ff */
[----:B----4-:R-:W-:Y:S01]  /*b0a0*/  @!P5 LOP3.LUT R15, R20, 0xfffffffe, RZ, 0xc0, !PT ;  /* 0xfffffffe140fd812 */ /* 0x010fe200078ec0ff */
[----:B------:R-:W-:Y:S01]  /*b0b0*/  VIADD R20, R0, 0xb0 ;  /* 0x000000b000147836 */ /* 0x000fe20000000000 */
[----:B------:R-:W-:-:S02]  /*b0c0*/  @!P4 LOP3.LUT R21, R21, 0xfffffffe, RZ, 0xc0, !PT ;  /* 0xfffffffe1515c812 */ /* 0x000fc400078ec0ff */
[----:B-----5:R-:W-:Y:S01]  /*b0d0*/  @!P3 LOP3.LUT R17, R22, 0xfffffffe, RZ, 0xc0, !PT ;  /* 0xfffffffe1611b812 */ /* 0x020fe200078ec0ff */
[C---:B------:R-:W-:Y:S01]  /*b0e0*/  VIADD R22, R0.reuse, 0xc0 ;  /* 0x000000c000167836 */ /* 0x040fe20000000000 */
[----:B------:R-:W-:Y:S01]  /*b0f0*/  ISETP.GE.AND P0, PT, R23, UR4, PT ;  /* 0x0000000417007c0c */ /* 0x000fe2000bf06270 */
[--C-:B-1----:R-:W-:Y:S01]  /*b100*/  @!P2 IMAD.WIDE R8, R13, 0x4, R2.reuse ;  /* 0x000000040d08a825 */ /* 0x102fe200078e0202 */
[----:B------:R-:W-:Y:S02]  /*b110*/  IADD3 R18, R0, 0xa0, RZ ;  /* 0x000000a000127810 */ /* 0x000fe40007ffe0ff */
[----:B------:R-:W-:Y:S01]  /*b120*/  ISETP.GE.AND P1, PT, R24, UR4, PT ;  /* 0x0000000418007c0c */ /* 0x000fe2000bf26270 */
[--C-:B--2---:R-:W-:Y:S01]  /*b130*/  @!P6 IMAD.WIDE R10, R19, 0x4, R2.reuse ;  /* 0x00000004130ae825 */ /* 0x104fe200078e0202 */
[----:B------:R1:W-:Y:S01]  /*b140*/  @!P2 ST.E.64 desc[UR44][R8.64], R76 ;  /* 0x0000004c0800a985 */ /* 0x0003e2000c101b2c */
[----:B------:R-:W-:Y:S02]  /*b150*/  ISETP.GE.AND P2, PT, R18, UR4, PT ;  /* 0x0000000412007c0c */ /* 0x000fe4000bf46270 */
[----:B------:R-:W-:Y:S01]  /*b160*/  @!P5 IMAD.WIDE R12, R15, 0x4, R2 ;  /* 0x000000040f0cd825 */ /* 0x000fe200078e0202 */
[----:B------:R2:W-:Y:S01]  /*b170*/  @!P6 ST.E.64 desc[UR44][R10.64], R80 ;  /* 0x000000500a00e985 */ /* 0x0005e2000c101b2c */
[----:B------:R-:W-:-:S02]  /*b180*/  ISETP.GE.AND P6, PT, R22, UR4, PT ;  /* 0x0000000416007c0c */ /* 0x000fc4000bfc6270 */
[--C-:B------:R-:W-:Y:S01]  /*b190*/  @!P4 IMAD.WIDE R14, R21, 0x4, R2.reuse ;  /* 0x00000004150ec825 */ /* 0x100fe200078e0202 */
[----:B------:R3:W-:Y:S01]  /*b1a0*/  @!P5 ST.E.64 desc[UR44][R12.64], R84 ;  /* 0x000000540c00d985 */ /* 0x0007e2000c101b2c */
[----:B------:R-:W-:Y:S02]  /*b1b0*/  IADD3 R21, R0, 0xb8, RZ ;  /* 0x000000b800157810 */ /* 0x000fe40007ffe0ff */
[----:B------:R-:W-:Y:S01]  /*b1c0*/  @!P3 IMAD.WIDE R16, R17, 0x4, R2 ;  /* 0x000000041110b825 */ /* 0x000fe200078e0202 */
[----:B------:R4:W-:Y:S01]  /*b1d0*/  @!P4 ST.E.64 desc[UR44][R14.64], R88 ;  /* 0x000000580e00c985 */ /* 0x0009e2000c101b2c */
[----:B------:R-:W-:Y:S02]  /*b1e0*/  ISETP.GE.AND P4, PT, R20, UR4, PT ;  /* 0x0000000414007c0c */ /* 0x000fe4000bf86270 */
[----:B------:R-:W-:Y:S01]  /*b1f0*/  VIADD R19, R0, 0xa8 ;  /* 0x000000a800137836 */ /* 0x000fe20000000000 */
[----:B------:R5:W-:Y:S01]  /*b200*/  @!P3 ST.E.64 desc[UR44][R16.64], R92 ;  /* 0x0000005c1000b985 */ /* 0x000be2000c101b2c */
[----:B------:R-:W-:-:S02]  /*b210*/  ISETP.GE.AND P5, PT, R21, UR4, PT ;  /* 0x0000000415007c0c */ /* 0x000fc4000bfa6270 */
[----:B------:R-:W-:Y:S02]  /*b220*/  @!P0 LEA.HI R23, R23, R23, RZ, 0x1 ;  /* 0x0000001717178211 */ /* 0x000fe400078f08ff */
[----:B------:R-:W-:Y:S02]  /*b230*/  ISETP.GE.AND P3, PT, R19, UR4, PT ;  /* 0x0000000413007c0c */ /* 0x000fe4000bf66270 */
[----:B------:R-:W-:Y:S02]  /*b240*/  @!P1 LEA.HI R24, R24, R24, RZ, 0x1 ;  /* 0x0000001818189211 */ /* 0x000fe400078f08ff */
[----:B-1----:R-:W-:Y:S02]  /*b250*/  @!P0 LOP3.LUT R9, R23, 0xfffffffe, RZ, 0xc0, !PT ;  /* 0xfffffffe17098812 */ /* 0x002fe400078ec0ff */
[----:B------:R-:W-:Y:S02]  /*b260*/  @!P2 LEA.HI R18, R18, R18, RZ, 0x1 ;  /* 0x000000121212a211 */ /* 0x000fe400078f08ff */
[----:B--2---:R-:W-:Y:S01]  /*b270*/  @!P1 LOP3.LUT R11, R24, 0xfffffffe, RZ, 0xc0, !PT ;  /* 0xfffffffe180b9812 */ /* 0x004fe200078ec0ff */
[----:B------:R-:W-:Y:S01]  /*b280*/  @!P0 IMAD.WIDE R8, R9, 0x4, R2 ;  /* 0x0000000409088825 */ /* 0x000fe200078e0202 */
[----:B------:R-:W-:-:S02]  /*b290*/  @!P4 LEA.HI R20, R20, R20, RZ, 0x1 ;  /* 0x000000141414c211 */ /* 0x000fc400078f08ff */
[----:B---3--:R-:W-:Y:S01]  /*b2a0*/  @!P2 LOP3.LUT R13, R18, 0xfffffffe, RZ, 0xc0, !PT ;  /* 0xfffffffe120da812 */ /* 0x008fe200078ec0ff */
        /* <DEDUP_REMOVED lines=9> */
[----:B----4-:R-:W-:Y:S01]  /*b340*/  @!P4 LOP3.LUT R15, R20, 0xfffffffe, RZ, 0xc0, !PT ;  /* 0xfffffffe140fc812 */ /* 0x010fe200078ec0ff */
[----:B------:R3:W-:Y:S01]  /*b350*/  @!P2 ST.E.64 desc[UR44][R12.64], R104 ;  /* 0x000000680c00a985 */ /* 0x0007e2000c101b2c */
[----:B------:R-:W-:Y:S01]  /*b360*/  @!P5 LOP3.LUT R21, R21, 0xfffffffe, RZ, 0xc0, !PT ;  /* 0xfffffffe1515d812 */ /* 0x000fe200078ec0ff */
[----:B------:R-:W-:Y:S01]  /*b370*/  VIADD R20, R0, 0xd8 ;  /* 0x000000d800147836 */ /* 0x000fe20000000000 */
[----:B-----5:R-:W-:-:S02]  /*b380*/  @!P6 LOP3.LUT R17, R22, 0xfffffffe, RZ, 0xc0, !PT ;  /* 0xfffffffe1611e812 */ /* 0x020fc400078ec0ff */
        /* <DEDUP_REMOVED lines=9> */
[----:B---3--:R-:W-:-:S02]  /*b420*/  IADD3 R12, R0, 0xe8, RZ ;  /* 0x000000e8000c7810 */ /* 0x008fc40007ffe0ff */
[----:B------:R-:W-:Y:S01]  /*b430*/  @!P6 IMAD.WIDE R16, R17, 0x4, R2 ;  /* 0x000000041110e825 */ /* 0x000fe200078e0202 */
[----:B------:R3:W-:Y:S01]  /*b440*/  @!P5 ST.E.64 desc[UR44][R14.64], R116 ;  /* 0x000000740e00d985 */ /* 0x0007e2000c101b2c */
[----:B------:R-:W-:Y:S02]  /*b450*/  ISETP.GE.AND P4, PT, R12, UR4, PT ;  /* 0x000000040c007c0c */ /* 0x000fe4000bf86270 */
[C---:B------:R-:W-:Y:S01]  /*b460*/  VIADD R21, R0.reuse, 0xe0 ;  /* 0x000000e000157836 */ /* 0x040fe20000000000 */
[----:B------:R4:W-:Y:S01]  /*b470*/  @!P6 ST.E.64 desc[UR44][R16.64], R120 ;  /* 0x000000781000e985 */ /* 0x0009e2000c101b2c */
[----:B------:R-:W-:Y:S01]  /*b480*/  VIADD R13, R0, 0xf0 ;  /* 0x000000f0000d7836 */ /* 0x000fe20000000000 */
[----:B------:R-:W-:Y:S01]  /*b490*/  @!P0 LEA.HI R18, R18, R18, RZ, 0x1 ;  /* 0x0000001212128211 */ /* 0x000fe200078f08ff */
[----:B-1----:R-:W-:Y:S01]  /*b4a0*/  VIADD R9, R0, 0xf8 ;  /* 0x000000f800097836 */ /* 0x002fe20000000000 */
[----:B------:R-:W-:Y:S02]  /*b4b0*/  ISETP.GE.AND P3, PT, R21, UR4, PT ;  /* 0x0000000415007c0c */ /* 0x000fe4000bf66270 */
[----:B------:R-:W-:-:S02]  /*b4c0*/  ISETP.GE.AND P5, PT, R13, UR4, PT ;  /* 0x000000040d007c0c */ /* 0x000fc4000bfa6270 */
[----:B------:R-:W-:Y:S02]  /*b4d0*/  ISETP.GE.AND P6, PT, R9, UR4, PT ;  /* 0x0000000409007c0c */ /* 0x000fe4000bfc6270 */
[----:B------:R-:W-:Y:S02]  /*b4e0*/  @!P1 LEA.HI R19, R19, R19, RZ, 0x1 ;  /* 0x0000001313139211 */ /* 0x000fe400078f08ff */
[----:B------:R-:W-:Y:S02]  /*b4f0*/  @!P2 LEA.HI R20, R20, R20, RZ, 0x1 ;  /* 0x000000141414a211 */ /* 0x000fe400078f08ff */
[----:B------:R-:W-:Y:S02]  /*b500*/  @!P4 LEA.HI R12, R12, R12, RZ, 0x1 ;  /* 0x0000000c0c0cc211 */ /* 0x000fe400078f08ff */
[----:B--2---:R-:W-:Y:S02]  /*b510*/  @!P1 LOP3.LUT R11, R19, 0xfffffffe, RZ, 0xc0, !PT ;  /* 0xfffffffe130b9812 */ /* 0x004fe400078ec0ff */
[----:B------:R-:W-:-:S02]  /*b520*/  @!P3 LEA.HI R21, R21, R21, RZ, 0x1 ;  /* 0x000000151515b211 */ /* 0x000fc400078f08ff */
[----:B------:R-:W-:Y:S02]  /*b530*/  @!P5 LEA.HI R8, R13, R13, RZ, 0x1 ;  /* 0x0000000d0d08d211 */ /* 0x000fe400078f08ff */
[----:B------:R-:W-:Y:S02]  /*b540*/  @!P6 LEA.HI R10, R9, R9, RZ, 0x1 ;  /* 0x00000009090ae211 */ /* 0x000fe400078f08ff */
[----:B------:R-:W-:Y:S02]  /*b550*/  @!P0 LOP3.LUT R9, R18, 0xfffffffe, RZ, 0xc0, !PT ;  /* 0xfffffffe12098812 */ /* 0x000fe400078ec0ff */
[----:B------:R-:W-:Y:S02]  /*b560*/  @!P2 LOP3.LUT R13, R20, 0xfffffffe, RZ, 0xc0, !PT ;  /* 0xfffffffe140da812 */ /* 0x000fe400078ec0ff */
[----:B---3--:R-:W-:Y:S02]  /*b570*/  @!P3 LOP3.LUT R15, R21, 0xfffffffe, RZ, 0xc0, !PT ;  /* 0xfffffffe150fb812 */ /* 0x008fe400078ec0ff */
[----:B----4-:R-:W-:Y:S01]  /*b580*/  @!P4 LOP3.LUT R17, R12, 0xfffffffe, RZ, 0xc0, !PT ;  /* 0xfffffffe0c11c812 */ /* 0x010fe200078ec0ff */
[----:B------:R-:W-:Y:S01]  /*b590*/  @!P2 IMAD.WIDE R12, R13, 0x4, R2 ;  /* 0x000000040d0ca825 */ /* 0x000fe200078e0202 */
[----:B------:R-:W-:-:S02]  /*b5a0*/  @!P5 LOP3.LUT R19, R8, 0xfffffffe, RZ, 0xc0, !PT ;  /* 0xfffffffe0813d812 */ /* 0x000fc400078ec0ff */
        /* <DEDUP_REMOVED lines=14> */
.L_x_4233:
[----:B------:R-:W-:Y:S05]  /*b690*/  BSYNC B0 ;  /* 0x0000000000007941 */ /* 0x000fea0003800000 */
.L_x_4232:
[----:B------:R-:W-:Y:S01]  /*b6a0*/  IADD3 R7, R7, 0x8, RZ ;  /* 0x0000000807077810 */ /* 0x000fe20007ffe0ff */
[----:B--23--:R2:W3:Y:S03]  /*b6b0*/  SHFL.IDX PT, R3, R5, 0x1, 0x1c1f ;  /* 0x003c1f0005037f89 */ /* 0x00c4e600000e0000 */
[----:B------:R-:W-:Y:S01]  /*b6c0*/  ISETP.GE.AND P0, PT, R7, R6, PT ;  /* 0x000000060700720c */ /* 0x000fe20003f06270 */
[----:B-1----:R2:W1:-:S12]  /*b6d0*/  SHFL.IDX PT, R2, R4, 0x1, 0x1c1f ;  /* 0x003c1f0004027f89 */ /* 0x00245800000e0000 */
[----:B--2---:R-:W-:Y:S05]  /*b6e0*/  @P0 BRA `(.L_x_4187) ;  /* 0x0000005400c40947 */ /* 0x004fea0003800000 */
[C---:B0-----:R-:W-:Y:S01]  /*b6f0*/  VIADD R5, R0.reuse, 0x8 ;  /* 0x0000000800057836 */ /* 0x041fe20000000000 */
        /* <DEDUP_REMOVED lines=8> */
[C---:B------:R-:W-:Y:S01]  /*b780*/  IADD3 R10, R0.reuse, 0x18, RZ ;  /* 0x00000018000a7810 */ /* 0x040fe20007ffe0ff */
[C---:B------:R-:W-:Y:S01]  /*b790*/  VIADD R15, R0.reuse, 0x40 ;  /* 0x00000040000f7836 */ /* 0x040fe20000000000 */
[----:B------:R-:W-:Y:S01]  /*b7a0*/  ISETP.GE.AND P6, PT, R11, UR4, PT ;  /* 0x000000040b007c0c */ /* 0x000fe2000bfc6270 */
[----:B------:R-:W-:Y:S01]  /*b7b0*/  VIADD R18, R0, 0x50 ;  /* 0x0000005000127836 */ /* 0x000fe20000000000 */
[----:B------:R-:W-:Y:S01]  /*b7c0*/  ISETP.GE.AND P5, PT, R10, UR4, PT ;  /* 0x000000040a007c0c */ /* 0x000fe2000bfa6270 */
        /* <DEDUP_REMOVED lines=9> */
[----:B-1-3--:R-:W-:Y:S01]  /*b860*/  @!P0 IMAD.WIDE R4, R5, 0x4, R2 ;  /* 0x0000000405048825 */ /* 0x00afe200078e0202 */
[----:B------:R-:W-:-:S02]  /*b870*/  IADD3 R16, R0, 0x48, RZ ;  /* 0x0000004800107810 */ /* 0x000fc40007ffe0ff */
[----:B------:R-:W-:Y:S01]  /*b880*/  ISETP.GE.AND P3, PT, R15, UR4, PT ;  /* 0x000000040f007c0c */ /* 0x000fe2000bf66270 */
[--C-:B------:R-:W-:Y:S01]  /*b890*/  @!P1 IMAD.WIDE R6, R7, 0x4, R2.reuse ;  /* 0x0000000407069825 */ /* 0x100fe200078e0202 */
[----:B------:R0:W-:Y:S01]  /*b8a0*/  @!P0 ST.E.64 desc[UR44][R4.64], R26 ;  /* 0x0000001a04008985 */ /* 0x0001e2000c101b2c */
[----:B------:R-:W-:Y:S02]  /*b8b0*/  ISETP.GE.AND P0, PT, R12, UR4, PT ;  /* 0x000000040c007c0c */ /* 0x000fe4000bf06270 */
[----:B------:R-:W-:Y:S01]  /*b8c0*/  @!P2 IMAD.WIDE R8, R9, 0x4, R2 ;  /* 0x000000040908a825 */ /* 0x000fe200078e0202 */
[----:B------:R1:W-:Y:S01]  /*b8d0*/  @!P1 ST.E.64 desc[UR44][R6.64], R30 ;  /* 0x0000001e06009985 */ /* 0x0003e2000c101b2c */
[----:B------:R-:W-:Y:S02]  /*b8e0*/  ISETP.GE.AND P1, PT, R13, UR4, PT ;  /* 0x000000040d007c0c */ /* 0x000fe4000bf26270 */
[----:B------:R-:W-:Y:S01]  /*b8f0*/  ISETP.GE.AND P4, PT, R16, UR4, PT ;  /* 0x0000000410007c0c */ /* 0x000fe2000bf86270 */
        /* <DEDUP_REMOVED lines=16> */
[----:B------:R-:W-:Y:S02]  /*ba00*/  @!P1 LOP3.LUT R13, R13, 0xfffffffe, RZ, 0xc0, !PT ;  /* 0xfffffffe0d0d9812 */ /* 0x000fe400078ec0ff */
[----:B------:R-:W-:-:S02]  /*ba10*/  @!P2 LOP3.LUT R11, R14, 0xfffffffe, RZ, 0xc0, !PT ;  /* 0xfffffffe0e0ba812 */ /* 0x000fc400078ec0ff */
[----:B------:R-:W-:Y:S02]  /*ba20*/  @!P3 LOP3.LUT R15, R15, 0xfffffffe, RZ, 0xc0, !PT ;  /* 0xfffffffe0f0fb812 */ /* 0x000fe400078ec0ff */
[----:B------:R-:W-:Y:S01]  /*ba30*/  @!P4 LOP3.LUT R17, R16, 0xfffffffe, RZ, 0xc0, !PT ;  /* 0xfffffffe1011c812 */ /* 0x000fe200078ec0ff */
        /* <DEDUP_REMOVED lines=9> */
[----:B------:R1:W-:Y:S03]  /*bad0*/  @!P1 ST.E.64 desc[UR44][R6.64], R50 ;  /* 0x0000003206009985 */ /* 0x0003e6000c101b2c */
        /* <DEDUP_REMOVED lines=8> */
[----:B------:R-:W-:Y:S02]  /*bb60*/  ISETP.GE.AND P4, PT, R14, UR4, PT ;  /* 0x000000040e007c0c */ /* 0x000fe4000bf86270 */
[----:B------:R-:W-:Y:S02]  /*bb70*/  ISETP.GE.AND P1, PT, R17, UR4, PT ;  /* 0x0000000411007c0c */ /* 0x000fe4000bf26270 */
[----:B------:R-:W-:Y:S02]  /*bb80*/  ISETP.GE.AND P3, PT, R15, UR4, PT ;  /* 0x000000040f007c0c */ /* 0x000fe4000bf66270 */
[----:B------:R-:W-:Y:S02]  /*bb90*/  @!P5 LEA.HI R18, R18, R18, RZ, 0x1 ;  /* 0x000000121212d211 */ /* 0x000fe400078f08ff */
[----:B------:R-:W-:-:S02]  /*bba0*/  @!P6 LEA.HI R19, R19, R19, RZ, 0x1 ;  /* 0x000000131313e211 */ /* 0x000fc400078f08ff */
        /* <DEDUP_REMOVED lines=58> */
[C---:B------:R-:W-:Y:S01]  /*bf50*/  VIADD R16, R0.reuse, 0xe0 ;  /* 0x000000e000107836 */ /* 0x040fe20000000000 */
[----:B------:R-:W-:Y:S02]  /*bf60*/  @!P2 LOP3.LUT R17, R17, 0xfffffffe, RZ, 0xc0, !PT ;  /* 0xfffffffe1111a812 */ /* 0x000fe400078ec0ff */
[----:B------:R-:W-:Y:S02]  /*bf70*/  IADD3 R18, R0, 0xc0, RZ ;  /* 0x000000c000127810 */ /* 0x000fe40007ffe0ff */
[----:B----4-:R-:W-:Y:S01]  /*bf80*/  @!P1 LOP3.LUT R13, R20, 0xfffffffe, RZ, 0xc0, !PT ;  /* 0xfffffffe140d9812 */ /* 0x010fe200078ec0ff */
[----:B0-----:R-:W-:Y:S01]  /*bf90*/  @!P0 IMAD.WIDE R4, R9, 0x4, R2 ;  /* 0x0000000409048825 */ /* 0x001fe200078e0202 */
[----:B------:R-:W-:-:S02]  /*bfa0*/  ISETP.GE.AND P5, PT, R18, UR4, PT ;  /* 0x0000000412007c0c */ /* 0x000fc4000bfa6270 */
[----:B------:R-:W-:Y:S01]  /*bfb0*/  ISETP.GE.AND P6, PT, R19, UR4, PT ;  /* 0x0000000413007c0c */ /* 0x000fe2000bfc6270 */
[--C-:B-1----:R-:W-:Y:S01]  /*bfc0*/  @!P4 IMAD.WIDE R6, R15, 0x4, R2.reuse ;  /* 0x000000040f06c825 */ /* 0x102fe200078e0202 */
        /* <DEDUP_REMOVED lines=13> */
[----:B------:R-:W-:Y:S01]  /*c0a0*/  ISETP.GE.AND P1, PT, R15, UR4, PT ;  /* 0x000000040f007c0c */ /* 0x000fe2000bf26270 */
[----:B------:R-:W-:Y:S01]  /*c0b0*/  VIADD R0, R0, 0xf8 ;  /* 0x000000f800007836 */ /* 0x000fe20000000000 */
[----:B------:R-:W-:Y:S02]  /*c0c0*/  ISETP.GE.AND P4, PT, R20, UR4, PT ;  /* 0x0000000414007c0c */ /* 0x000fe4000bf86270 */
[----:B------:R-:W-:-:S02]  /*c0d0*/  ISETP.GE.AND P3, PT, R17, UR4, PT ;  /* 0x0000000411007c0c */ /* 0x000fc4000bf66270 */
[----:B------:R-:W-:Y:S02]  /*c0e0*/  @!P5 LEA.HI R18, R18, R18, RZ, 0x1 ;  /* 0x000000121212d211 */ /* 0x000fe400078f08ff */
[----:B------:R-:W-:Y:S02]  /*c0f0*/  @!P6 LEA.HI R19, R19, R19, RZ, 0x1 ;  /* 0x000000131313e211 */ /* 0x000fe400078f08ff */
[----:B0-----:R-:W-:Y:S02]  /*c100*/  @!P5 LOP3.LUT R5, R18, 0xfffffffe, RZ, 0xc0, !PT ;  /* 0xfffffffe1205d812 */ /* 0x001fe400078ec0ff */
        /* <DEDUP_REMOVED lines=12> */
[----:B---3--:R-:W-:-:S02]  /*c1d0*/  @!P2 LOP3.LUT R11, R16, 0xfffffffe, RZ, 0xc0, !PT ;  /* 0xfffffffe100ba812 */ /* 0x008fc400078ec0ff */
        /* <DEDUP_REMOVED lines=19> */
.L_x_4230:
        /* <DEDUP_REMOVED lines=21> */
[----:B------:R-:W-:Y:S01]  /*c460*/  UIADD3 UR6, UR5, UR6, URZ ;  /* 0x0000000605067290 */ /* 0x000fe2000fffe03f */
[----:B------:R-:W-:Y:S01]  /*c470*/  MOV R2, UR4 ;  /* 0x0000000400027c02 */ /* 0x000fe20008000f00 */
[----:B------:R-:W-:Y:S01]  /*c480*/  IMAD.U32 R3, RZ, RZ, UR5 ;  /* 0x00000005ff037e24 */ /* 0x000fe2000f8e00ff */
[----:B------:R-:W4:Y:S01]  /*c490*/  @P0 LDC R7, c[0x0][0xbec] ;  /* 0x0002fb00ff070b82 */ /* 0x000f220000000800 */
[----:B------:R-:W-:Y:S02]  /*c4a0*/  ULDC.64 UR4, c[0x0][0xbe0] ;  /* 0x0002f80000047ab9 */ /* 0x000fe40000000a00 */
[----:B------:R-:W-:-:S05]  /*c4b0*/  IMAD.U32 R3, RZ, RZ, UR6 ;  /* 0x00000006ff037e24 */ /* 0x000fca000f8e00ff */
[----:B------:R-:W5:Y:S01]  /*c4c0*/  @P0 LDC R9, c[0x0][0xbf0] ;  /* 0x0002fc00ff090b82 */ /* 0x000f620000000800 */
[----:B-1----:R-:W-:-:S07]  /*c4d0*/  USHF.R.S32.HI UR8, URZ, 0x1f, UR7 ;  /* 0x0000001f3f087899 */ /* 0x002fce0008011407 */
[----:B------:R-:W1:Y:S01]  /*c4e0*/  S2UR UR10, SR_CTAID.Y ;  /* 0x00000000000a79c3 */ /* 0x000e620000002600 */
[C---:B--2---:R-:W-:Y:S02]  /*c4f0*/  IMAD R12, R10.reuse, UR8, RZ ;  /* 0x000000080a0c7c24 */ /* 0x044fe4000f8e02ff */
[----:B------:R-:W-:-:S04]  /*c500*/  IMAD.WIDE.U32 R2, R10, UR7, R2 ;  /* 0x000000070a027c25 */ /* 0x000fc8000f8e0002 */
[----:B------:R-:W-:Y:S01]  /*c510*/  IMAD R11, R11, UR7, R12 ;  /* 0x000000070b0b7c24 */ /* 0x000fe2000f8e020c */
[----:B------:R-:W1:Y:S01]  /*c520*/  LDC R8, c[0x0][0xc50] ;  /* 0x00031400ff087b82 */ /* 0x000e620000000800 */
[----:B----4-:R-:W-:Y:S01]  /*c530*/  @P0 IMAD.HI.U32 R4, R0, R7, RZ ;  /* 0x0000000700040227 */ /* 0x010fe200078e00ff */
[----:B------:R-:W-:-:S03]  /*c540*/  IADD3 R7, RZ, -UR36, RZ ;  /* 0x80000024ff077c10 */ /* 0x000fc6000fffe0ff */
[----:B------:R-:W-:Y:S01]  /*c550*/  IMAD.IADD R3, R11, 0x1, R3 ;  /* 0x000000010b037824 */ /* 0x000fe200078e0203 */
[----:B-----5:R-:W-:Y:S01]  /*c560*/  @P0 SHF.R.U32.HI R5, RZ, R9, R4 ;  /* 0x00000009ff050219 */ /* 0x020fe20000011604 */
[----:B-1----:R-:W-:-:S04]  /*c570*/  IMAD R9, R8, R7, UR10 ;  /* 0x0000000a08097e24 */ /* 0x002fc8000f8e0207 */
        /* <DEDUP_REMOVED lines=14> */
[----:B------:R-:W-:-:S04]  /*c660*/  ULDC.64 UR4, c[0x0][0xba8] ;  /* 0x0002ea0000047ab9 */ /* 0x000fc80000000a00 */
[----:B------:R-:W-:Y:S02]  /*c670*/  IADD3 R3, R3, R5, RZ ;  /* 0x0000000503037210 */ /* 0x000fe40007ffe0ff */
[----:B------:R-:W-:-:S04]  /*c680*/  LEA R4, P0, R2, UR4, 0x2 ;  /* 0x0000000402047c11 */ /* 0x000fc8000f8010ff */
[----:B------:R-:W-:Y:S01]  /*c690*/  LEA.HI.X R5, R2, UR5, R3, 0x2, P0 ;  /* 0x0000000502057c11 */ /* 0x000fe200080f1403 */
[----:B------:R-:W-:-:S05]  /*c6a0*/  IMAD.MOV.U32 R3, RZ, RZ, -0x800000 ;  /* 0xff800000ff037424 */ /* 0x000fca00078e00ff */
[----:B------:R4:W-:Y:S01]  /*c6b0*/  STG.E desc[UR44][R4.64], R3 ;  /* 0x0000000304007986 */ /* 0x0009e2000c10192c */
[----:B------:R-:W-:Y:S05]  /*c6c0*/  BRA `(.L_x_4187) ;  /* 0x0000004400cc7947 */ /* 0x000fea0003800000 */
.L_x_4185:
        /* <DEDUP_REMOVED lines=18> */
.L_x_4234:
[----:B------:R-:W-:Y:S01]  /*c7f0*/  ULDC UR40, c[0x0][0xc50] ;  /* 0x0003140000287ab9 */ /* 0x000fe20000000800 */
[----:B------:R-:W-:Y:S01]  /*c800*/  UMOV UR36, UR6 ;  /* 0x0000000600247c82 */ /* 0x000fe20008000000 */
[----:B------:R-:W-:-:S11]  /*c810*/  UISETP.NE.AND UP0, UPT, UR40, 0x1, UPT ;  /* 0x000000012800788c */ /* 0x000fd6000bf05270 */
[----:B------:R-:W-:Y:S01]  /*c820*/  @UP0 ULDC UR4, c[0x0][0xc54] ;  /* 0x0003150000040ab9 */ /* 0x000fe20000000800 */
[----:B------:R-:W-:Y:S01]  /*c830*/  @UP0 ULDC UR7, c[0x0][0xc58] ;  /* 0x0003160000070ab9 */ /* 0x000fe20000000800 */
[----:B------:R-:W-:-:S04]  /*c840*/  UIMAD.WIDE.U32 UR4, UR6, UR4, URZ ;  /* 0x00000004060472a5 */ /* 0x000fc8000f8e003f */
[----:B------:R-:W-:-:S12]  /*c850*/  @UP0 USHF.R.U32.HI UR36, URZ, UR7, UR5 ;  /* 0x000000073f240299 */ /* 0x000fd80008011605 */
.L_x_4235:
        /* <DEDUP_REMOVED lines=8> */
[----:B------:R-:W-:Y:S01]  /*c8e0*/  ULDC UR7, c[0x0][0x448] ;  /* 0x0001120000077ab9 */ /* 0x000fe20000000800 */
[----:B------:R-:W-:Y:S01]  /*c8f0*/  ULDC.64 UR4, c[0x0][0x418] ;  /* 0x0001060000047ab9 */ /* 0x000fe20000000a00 */
[----:B------:R-:W-:Y:S02]  /*c900*/  UISETP.NE.AND UP1, UPT, UR7, 0x1, UPT ;  /* 0x000000010700788c */ /* 0x000fe4000bf25270 */
[----:B------:R-:W-:Y:S01]  /*c910*/  UISETP.NE.U32.AND UP0, UPT, UR4, URZ, UPT ;  /* 0x0000003f0400728c */ /* 0x000fe2000bf05070 */
[----:B------:R-:W-:Y:S02]  /*c920*/  ULDC UR7, c[0x0][0x424] ;  /* 0x0001090000077ab9 */ /* 0x000fe40000000800 */
[----:B------:R-:W-:Y:S01]  /*c930*/  ULDC UR4, c[0x0][0x288] ;  /* 0x0000a20000047ab9 */ /* 0x000fe20000000800 */
[----:B------:R-:W-:Y:S02]  /*c940*/  UISETP.NE.AND.EX UP0, UPT, UR5, URZ, UPT, UP0 ;  /* 0x0000003f0500728c */ /* 0x000fe4000bf05300 */
[----:B------:R-:W-:-:S02]  /*c950*/  UIADD3 UR9, -UR4, 0x40, URZ ;  /* 0x0000004004097890 */ /* 0x000fc4000fffe13f */
[----:B------:R-:W-:Y:S01]  /*c960*/  USEL UR7, UR7, 0x1, UP0 ;  /* 0x0000000107077887 */ /* 0x000fe20008000000 */
[----:B------:R-:W-:Y:S01]  /*c970*/  @UP1 ULDC UR4, c[0x0][0x44c] ;  /* 0x0001130000041ab9 */ /* 0x000fe20000000800 */
[----:B------:R-:W-:Y:S01]  /*c980*/  ULDC UR8, c[0x0][0x2f0] ;  /* 0x0000bc0000087ab9 */ /* 0x000fe20000000800 */
[----:B------:R-:W-:Y:S01]  /*c990*/  @UP1 ULDC UR10, c[0x0][0x450] ;  /* 0x00011400000a1ab9 */ /* 0x000fe20000000800 */
[----:B------:R-:W-:Y:S02]  /*c9a0*/  UIMAD UR9, UR7, UR8, UR9 ;  /* 0x00000008070972a4 */ /* 0x000fe4000f8e0209 */
[----:B------:R-:W-:Y:S01]  /*c9b0*/  UIMAD UR7, UR7, UR8, 0x3f ;  /* 0x0000003f070774a4 */ /* 0x000fe2000f8e0208 */
[----:B------:R-:W-:Y:S01]  /*c9c0*/  UMOV UR43, URZ ;  /* 0x0000003f002b7c82 */ /* 0x000fe20008000000 */
[----:B0-----:R-:W-:-:S04]  /*c9d0*/  ULEA UR6, UR6, 0x3f, 0x6 ;  /* 0x0000003f06067891 */ /* 0x001fc8000f8e303f */
[----:B------:R-:W-:-:S04]  /*c9e0*/  UIMAD.WIDE.U32 UR4, UR6, UR4, URZ ;  /* 0x00000004060472a5 */ /* 0x000fc8000f8e003f */
[----:B------:R-:W-:Y:S02]  /*c9f0*/  @UP1 USHF.R.U32.HI UR6, URZ, UR10, UR5 ;  /* 0x0000000a3f061299 */ /* 0x000fe40008011605 */
[----:B------:R-:W-:Y:S02]  /*ca00*/  USHF.R.S32.HI UR5, URZ, 0x1f, UR7 ;  /* 0x0000001f3f057899 */ /* 0x000fe40008011407 */
[----:B------:R-:W-:Y:S02]  /*ca10*/  UIADD3 UR6, UR9, UR6, URZ ;  /* 0x0000000609067290 */ /* 0x000fe4000fffe03f */
[----:B------:R-:W-:Y:S02]  /*ca20*/  ULEA.HI UR5, UR5, UR7, URZ, 0x6 ;  /* 0x0000000705057291 */ /* 0x000fe4000f8f303f */
[----:B------:R-:W-:Y:S02]  /*ca30*/  USHF.R.S32.HI UR4, URZ, 0x1f, UR6 ;  /* 0x0000001f3f047899 */ /* 0x000fe40008011406 */
[----:B------:R-:W-:-:S02]  /*ca40*/  USHF.R.S32.HI UR5, URZ, 0x6, UR5 ;  /* 0x000000063f057899 */ /* 0x000fc40008011405 */
[----:B------:R-:W-:Y:S02]  /*ca50*/  ULEA.HI UR4, UR4, UR6, URZ, 0x6 ;  /* 0x0000000604047291 */ /* 0x000fe4000f8f303f */
[----:B------:R-:W-:Y:S02]  /*ca60*/  USHF.R.U32.HI UR10, URZ, 0x10, UR40 ;  /* 0x000000103f0a7899 */ /* 0x000fe40008011628 */
[----:B------:R-:W-:Y:S02]  /*ca70*/  USHF.R.S32.HI UR4, URZ, 0x6, UR4 ;  /* 0x000000063f047899 */ /* 0x000fe40008011404 */
[----:B------:R-:W-:Y:S02]  /*ca80*/  ULOP3.LUT UR40, UR40, 0xffff, URZ, 0xc0, !UPT ;  /* 0x0000ffff28287892 */ /* 0x000fe4000f8ec03f */
[----:B------:R-:W-:-:S04]  /*ca90*/  UISETP.LT.AND UP0, UPT, UR5, UR4, UPT ;  /* 0x000000040500728c */ /* 0x000fc8000bf01270 */
[----:B------:R-:W-:Y:S02]  /*caa0*/  USEL UR41, UR5, UR4, UP0 ;  /* 0x0000000405297287 */ /* 0x000fe40008000000 */
[----:B------:R-:W-:Y:S02]  /*cab0*/  UISETP.NE.AND UP0, UPT, UR10, URZ, UPT ;  /* 0x0000003f0a00728c */ /* 0x000fe4000bf05270 */
[----:B------:R-:W-:-:S06]  /*cac0*/  UISETP.GE.AND UP1, UPT, UR41, 0x1, UPT ;  /* 0x000000012900788c */ /* 0x000fcc000bf26270 */
[----:B------:R-:W-:-:S03]  /*cad0*/  PLOP3.LUT P0, PT, PT, PT, UP1, 0x80, 0x0 ;  /* 0x000000000000781c */ /* 0x000fc60003f0f018 */
[----:B------:R-:W-:-:S10]  /*cae0*/  @!UP0 ULDC UR10, c[0x0][0x9f0] ;  /* 0x00027c00000a8ab9 */ /* 0x000fd40000000800 */
[----:B------:R-:W-:Y:S05]  /*caf0*/  @!P0 BRA `(.L_x_4237) ;  /* 0x0000000000848947 */ /* 0x000fea0003800000 */
[----:B------:R-:W-:Y:S01]  /*cb00*/  IMAD.U32 R4, RZ, RZ, UR10 ;  /* 0x0000000aff047e24 */ /* 0x000fe2000f8e00ff */
[----:B------:R-:W-:Y:S01]  /*cb10*/  UIADD3 UR6, UR10, -0x1, UR41 ;  /* 0xffffffff0a067890 */ /* 0x000fe2000fffe029 */
[----:B------:R-:W-:-:S03]  /*cb20*/  UMOV UR4, URZ ;  /* 0x0000003f00047c82 */ /* 0x000fc60008000000 */
        /* <DEDUP_REMOVED lines=8> */
[----:B0-----:R-:W-:-:S02]  /*cbb0*/  IADD3 R3, R2, 0xffffffe, RZ ;  /* 0x0ffffffe02037810 */ /* 0x001fc40007ffe0ff */
[----:B------:R-:W-:Y:S02]  /*cbc0*/  IABS R2, R4 ;  /* 0x0000000400027213 */ /* 0x000fe40000000000 */
[----:B------:R-:W-:Y:S02]  /*cbd0*/  MOV R4, R5 ;  /* 0x0000000500047202 */ /* 0x000fe40000000f00 */
[----:B------:R-:W0:Y:S01]  /*cbe0*/  F2I.FTZ.U32.TRUNC.NTZ R3, R3 ;  /* 0x0000000300037305 */ /* 0x000e22000021f000 */
[----:B------:R-:W-:Y:S02]  /*cbf0*/  R2UR UR8, R2 ;  /* 0x00000000020872ca */ /* 0x000fe400000e0000 */
        /* <DEDUP_REMOVED lines=17> */
.L_x_4237:
[----:B------:R-:W-:Y:S01]  /*cd10*/  UIMAD UR39, UR40, UR43, URZ ;  /* 0x0000002b282772a4 */ /* 0x000fe2000f8e023f */
[----:B------:R-:W-:Y:S01]  /*cd20*/  IMAD.U32 R2, RZ, RZ, UR41 ;  /* 0x00000029ff027e24 */ /* 0x000fe2000f8e00ff */
[----:B------:R-:W-:Y:S01]  /*cd30*/  MOV R6, RZ ;  /* 0x000000ff00067202 */ /* 0x000fe20000000f00 */
[----:B------:R-:W-:-:S03]  /*cd40*/  IMAD.MOV.U32 R9, RZ, RZ, 0x1 ;  /* 0x00000001ff097424 */ /* 0x000fc600078e00ff */
        /* <DEDUP_REMOVED lines=20> */
[----:B------:R-:W-:Y:S01]  /*ce90*/  MOV R10, UR4 ;  /* 0x00000004000a7c02 */ /* 0x000fe20008000f00 */
[----:B------:R-:W-:Y:S01]  /*cea0*/  IMAD.U32 R7, RZ, RZ, UR9 ;  /* 0x00000009ff077e24 */ /* 0x000fe2000f8e00ff */
[----:B------:R-:W-:Y:S01]  /*ceb0*/  MOV R12, 0x1 ;  /* 0x00000001000c7802 */ /* 0x000fe20000000f00 */
[----:B------:R-:W-:-:S02]  /*cec0*/  IMAD.U32 R11, RZ, RZ, UR5 ;  /* 0x00000005ff0b7e24 */ /* 0x000fc4000f8e00ff */
[----:B------:R-:W-:Y:S02]  /*ced0*/  IMAD.MOV.U32 R8, RZ, RZ, 0x70 ;  /* 0x00000070ff087424 */ /* 0x000fe400078e00ff */
[----:B------:R-:W-:-:S07]  /*cee0*/  IMAD.MOV.U32 R13, RZ, RZ, RZ ;  /* 0x000000ffff0d7224 */ /* 0x000fce00078e00ff */
[----:B------:R-:W-:-:S07]  /*cef0*/  LEPC R20, `(.L_x_4238) ;  /* 0x000000001014794e */ /* 0x000fce0000000000 */
[----:B0-----:R-:W-:Y:S05]  /*cf00*/  CALL.ABS.NOINC R2 ;  /* 0x0000000002007343 */ /* 0x001fea0003c00000 */
.L_x_4238:
        /* <DEDUP_REMOVED lines=20> */
.L_x_4240:
[----:B------:R0:W1:Y:S01]  /*d050*/  LDC.64 R2, c[0x4][R16] ;  /* 0x0100000010027b82 */ /* 0x0000620000000a00 */
[----:B------:R-:W-:Y:S01]  /*d060*/  ULDC.64 UR6, c[0x4][0x90] ;  /* 0x0100240000067ab9 */ /* 0x000fe20000000a00 */
[----:B------:R-:W-:Y:S01]  /*d070*/  ULDC.64 UR8, c[0x4][0x98] ;  /* 0x0100260000087ab9 */ /* 0x000fe20000000a00 */
[----:B------:R-:W-:Y:S01]  /*d080*/  ULDC.64 UR4, c[0x4][0x18] ;  /* 0x0100060000047ab9 */ /* 0x000fe20000000a00 */
        /* <DEDUP_REMOVED lines=11> */
.L_x_4239:
        /* <DEDUP_REMOVED lines=17> */
.L_x_4337:
        /* <DEDUP_REMOVED lines=8> */
.L_x_4340:
[----:B------:R-:W-:Y:S05]  /*d2d0*/  @!P6 BRA `(.L_x_4242) ;  /* 0x0000000000d4e947 */ /* 0x000fea0003800000 */
[----:B------:R-:W-:Y:S01]  /*d2e0*/  MOV R16, R17 ;  /* 0x0000001100107202 */ /* 0x000fe20000000f00 */
[----:B------:R-:W-:Y:S06]  /*d2f0*/  @!P1 BRA `(.L_x_4244) ;  /* 0x0000000000509947 */ /* 0x000fec0003800000 */
[----:B------:R-:W-:Y:S01]  /*d300*/  IMAD.MOV.U32 R8, RZ, RZ, R0 ;  /* 0x000000ffff087224 */ /* 0x000fe200078e0000 */
[----:B------:R-:W-:Y:S01]  /*d310*/  ULDC.64 UR4, c[0x0][0x428] ;  /* 0x00010a0000047ab9 */ /* 0x000fe20000000a00 */
[----:B------:R-:W0:Y:S01]  /*d320*/  LDC R0, c[0x0][0x43c] ;  /* 0x00010f00ff007b82 */ /* 0x000e220000000800 */
[----:B------:R-:W-:Y:S02]  /*d330*/  IMAD R6, R18, UR4, RZ ;  /* 0x0000000412067c24 */ /* 0x000fe4000f8e02ff */
[----:B------:R-:W-:Y:S02]  /*d340*/  IMAD.MOV.U32 R7, RZ, RZ, R8 ;  /* 0x000000ffff077224 */ /* 0x000fe400078e0008 */
[----:B------:R-:W-:Y:S01]  /*d350*/  IMAD R9, R17, UR5, R6 ;  /* 0x0000000511097c24 */ /* 0x000fe2000f8e0206 */
[----:B0-----:R-:W-:-:S13]  /*d360*/  ISETP.NE.AND P0, PT, R0, 0x1, PT ;  /* 0x000000010000780c */ /* 0x001fda0003f05270 */
[----:B------:R-:W0:Y:S02]  /*d370*/  @P0 LDC.64 R4, c[0x0][0x440] ;  /* 0x00011000ff040b82 */ /* 0x000e240000000a00 */
[----:B0-----:R-:W-:-:S05]  /*d380*/  @P0 IMAD.HI.U32 R4, R8, R4, RZ ;  /* 0x0000000408040227 */ /* 0x001fca00078e00ff */
[----:B------:R-:W-:-:S04]  /*d390*/  @P0 SHF.R.U32.HI R7, RZ, R5, R4 ;  /* 0x00000005ff070219 */ /* 0x000fc80000011604 */
[----:B------:R-:W-:Y:S02]  /*d3a0*/  SHF.R.S32.HI R5, RZ, 0x1f, R7 ;  /* 0x0000001fff057819 */ /* 0x000fe40000011407 */
[----:B------:R-:W-:-:S05]  /*d3b0*/  MOV R4, R7 ;  /* 0x0000000700047202 */ /* 0x000fca0000000f00 */
        /* <DEDUP_REMOVED lines=8> */
.L_x_4244:
[----:B------:R-:W-:Y:S01]  /*d440*/  MOV R0, 0x1 ;  /* 0x0000000100007802 */ /* 0x000fe20000000f00 */
[----:B0-----:R-:W0:Y:S03]  /*d450*/  S2R R8, SR_TID.X ;  /* 0x0000000000087919 */ /* 0x001e260000002100 */
[----:B------:R-:W-:-:S04]  /*d460*/  SHF.L.U32 R0, R0, 0x1f, RZ ;  /* 0x0000001f00007819 */ /* 0x000fc800000006ff */
[----:B------:R-:W1:Y:S01]  /*d470*/  SYNCS.PHASECHK.TRANS64.TRYWAIT P0, [UR38+0x28c40], R0 ;  /* 0x028c4000ff0075a7 */ /* 0x000e620008000166 */
[----:B0-----:R-:W-:-:S04]  /*d480*/  LOP3.LUT R2, R8, 0x7f, RZ, 0xc0, !PT ;  /* 0x0000007f08027812 */ /* 0x001fc800078ec0ff */
[----:B------:R-:W-:Y:S01]  /*d490*/  ISETP.NE.AND P1, PT, R2, RZ, PT ;  /* 0x000000ff0200720c */ /* 0x000fe20003f25270 */
[----:B-1----:R-:W-:-:S12]  /*d4a0*/  @!P0 BRA `(.L_x_4245) ;  /* 0x0000003c00688947 */ /* 0x002fd80003800000 */
.L_x_4341:
[----:B------:R-:W-:Y:S05]  /*d4b0*/  @P1 BRA `(.L_x_4246) ;  /* 0x0000000000181947 */ /* 0x000fea0003800000 */
[----:B------:R-:W1:Y:S01]  /*d4c0*/  S2R R2, SR_TID.X ;  /* 0x0000000000027919 */ /* 0x000e620000002100 */
[----:B0-----:R-:W-:-:S04]  /*d4d0*/  IMAD.MOV.U32 R0, RZ, RZ, 0x2000 ;  /* 0x00002000ff007424 */ /* 0x001fc800078e00ff */
[----:B------:R2:W-:Y:S01]  /*d4e0*/  SYNCS.ARRIVE.TRANS64 RZ, [UR38+0x28c30], R0 ;  /* 0x028c3000ffff79a7 */ /* 0x0005e20008000026 */
[----:B-1----:R-:W-:-:S13]  /*d4f0*/  LOP3.LUT P0, RZ, R2, 0x1f, RZ, 0xc0, !PT ;  /* 0x0000001f02ff7812 */ /* 0x002fda000780c0ff */
[----:B--2---:R-:W-:Y:S05]  /*d500*/  @!P0 BRA `(.L_x_4246) ;  /* 0x0000000000048947 */ /* 0x004fea0003800000 */
[----:B------:R-:W-:Y:S01]  /*d510*/  BPT.TRAP 0x1 ;  /* 0x000000040000795c */ /* 0x000fe20000300000 */
.L_x_4246:
        /* <DEDUP_REMOVED lines=17> */
.L_x_4242:
        /* <DEDUP_REMOVED lines=22> */
.L_x_4247:
[----:B------:R-:W0:Y:S01]  /*d790*/  LDC R4, c[0x0][0x448] ;  /* 0x00011200ff047b82 */ /* 0x000e220000000800 */
[----:B------:R-:W1:Y:S01]  /*d7a0*/  S2R R13, SR_TID.X ;  /* 0x00000000000d7919 */ /* 0x000e620000002100 */
[----:B------:R-:W-:Y:S01]  /*d7b0*/  USHF.R.S32.HI UR6, URZ, 0x1f, UR36 ;  /* 0x0000001f3f067899 */ /* 0x000fe20008011424 */
[----:B------:R-:W-:Y:S01]  /*d7c0*/  ULDC.64 UR8, c[0x0][0x2d8] ;  /* 0x0000b60000087ab9 */ /* 0x000fe20000000a00 */
[----:B------:R-:W2:Y:S02]  /*d7d0*/  S2R R14, SR_CTAID.Z ;  /* 0x00000000000e7919 */ /* 0x000ea40000002700 */
[----:B------:R-:W-:Y:S02]  /*d7e0*/  UIMAD UR6, UR6, UR8, URZ ;  /* 0x00000008060672a4 */ /* 0x000fe4000f8e023f */
[----:B------:R-:W3:Y:S01]  /*d7f0*/  LDC.64 R2, c[0x0][0x2e0] ;  /* 0x0000b800ff027b82 */ /* 0x000ee20000000a00 */
[----:B------:R-:W4:Y:S01]  /*d800*/  S2R R10, SR_CTAID.X ;  /* 0x00000000000a7919 */ /* 0x000f220000002500 */
[----:B------:R-:W-:-:S02]  /*d810*/  UIMAD.WIDE.U32 UR4, UR36, UR8, URZ ;  /* 0x00000008240472a5 */ /* 0x000fc4000f8e003f */
[----:B------:R-:W-:-:S04]  /*d820*/  UIMAD UR6, UR36, UR9, UR6 ;  /* 0x00000009240672a4 */ /* 0x000fc8000f8e0206 */
[----:B------:R-:W-:Y:S01]  /*d830*/  UIADD3 UR5, UR5, UR6, URZ ;  /* 0x0000000605057290 */ /* 0x000fe2000fffe03f */
[----:B0-----:R-:W-:Y:S02]  /*d840*/  ISETP.NE.AND P0, PT, R4, 0x1, PT ;  /* 0x000000010400780c */ /* 0x001fe40003f05270 */
[C---:B-1----:R-:W-:Y:S01]  /*d850*/  LOP3.LUT R12, R13.reuse, 0x7f, RZ, 0xc0, !PT ;  /* 0x0000007f0d0c7812 */ /* 0x042fe200078ec0ff */
[----:B------:R-:W-:-:S10]  /*d860*/  IMAD.SHL.U32 R0, R13, 0x10, RZ ;  /* 0x000000100d007824 */ /* 0x000fd400078e00ff */
[----:B------:R-:W0:Y:S01]  /*d870*/  @P0 LDC R5, c[0x0][0x44c] ;  /* 0x00011300ff050b82 */ /* 0x000e220000000800 */
[----:B------:R-:W-:Y:S02]  /*d880*/  SHF.R.U32.HI R7, RZ, 0x3, R12 ;  /* 0x00000003ff077819 */ /* 0x000fe4000001160c */
[----:B--2---:R-:W-:Y:S02]  /*d890*/  SHF.R.S32.HI R11, RZ, 0x1f, R14 ;  /* 0x0000001fff0b7819 */ /* 0x004fe4000001140e */
[----:B------:R-:W-:-:S03]  /*d8a0*/  LOP3.LUT R9, R7, 0x70, R0, 0xf8, !PT ;  /* 0x0000007007097812 */ /* 0x000fc600078ef800 */
[----:B------:R-:W1:Y:S01]  /*d8b0*/  @P0 LDC R6, c[0x0][0x450] ;  /* 0x00011400ff060b82 */ /* 0x000e620000000800 */
[----:B---3--:R-:W-:Y:S01]  /*d8c0*/  IMAD R8, R11, R2, RZ ;  /* 0x000000020b087224 */ /* 0x008fe200078e02ff */
[----:B----4-:R-:W-:-:S03]  /*d8d0*/  LEA R0, R10, R9, 0x6 ;  /* 0x000000090a007211 */ /* 0x010fc600078e30ff */
[----:B------:R-:W-:Y:S02]  /*d8e0*/  IMAD R9, R14, R3, R8 ;  /* 0x000000030e097224 */ /* 0x000fe400078e0208 */
[----:B0-----:R-:W-:-:S04]  /*d8f0*/  @P0 IMAD.HI.U32 R3, R0, R5, RZ ;  /* 0x0000000500030227 */ /* 0x001fc800078e00ff */
[----:B------:R-:W-:Y:S01]  /*d900*/  IMAD.MOV.U32 R5, RZ, RZ, R0 ;  /* 0x000000ffff057224 */ /* 0x000fe200078e0000 */
[----:B-1----:R-:W-:Y:S01]  /*d910*/  @P0 SHF.R.U32.HI R5, RZ, R6, R3 ;  /* 0x00000006ff050219 */ /* 0x002fe20000011603 */
[----:B------:R-:W-:Y:S01]  /*d920*/  IMAD.WIDE.U32 R2, R14, R2, UR4 ;  /* 0x000000040e027e25 */ /* 0x000fe2000f8e0002 */
[----:B------:R-:W-:Y:S02]  /*d930*/  ULDC.64 UR4, c[0x0][0x2d0] ;  /* 0x0000b40000047ab9 */ /* 0x000fe40000000a00 */
[----:B------:R-:W-:Y:S01]  /*d940*/  SHF.R.S32.HI R6, RZ, 0x1f, R5 ;  /* 0x0000001fff067819 */ /* 0x000fe20000011405 */
[----:B------:R-:W-:Y:S01]  /*d950*/  IMAD.IADD R3, R3, 0x1, R9 ;  /* 0x0000000103037824 */ /* 0x000fe200078e0209 */
[----:B------:R-:W-:-:S03]  /*d960*/  IADD3 R9, -R5, RZ, RZ ;  /* 0x000000ff05097210 */ /* 0x000fc60007ffe1ff */
[----:B------:R-:W-:Y:S02]  /*d970*/  IMAD R6, R6, UR4, RZ ;  /* 0x0000000406067c24 */ /* 0x000fe4000f8e02ff */
[----:B------:R-:W-:Y:S02]  /*d980*/  IMAD R0, R4, R9, R0 ;  /* 0x0000000904007224 */ /* 0x000fe400078e0200 */
[C---:B------:R-:W-:Y:S02]  /*d990*/  IMAD R9, R5.reuse, UR5, R6 ;  /* 0x0000000505097c24 */ /* 0x040fe4000f8e0206 */
[----:B------:R-:W-:Y:S01]  /*d9a0*/  IMAD.WIDE.U32 R2, R5, UR4, R2 ;  /* 0x0000000405027c25 */ /* 0x000fe2000f8e0002 */
[----:B------:R-:W-:Y:S01]  /*d9b0*/  SHF.R.S32.HI R5, RZ, 0x1f, R0 ;  /* 0x0000001fff057819 */ /* 0x000fe20000011400 */
[----:B------:R-:W-:Y:S02]  /*d9c0*/  ULDC.64 UR4, c[0x0][0x2c8] ;  /* 0x0000b20000047ab9 */ /* 0x000fe40000000a00 */
[----:B------:R-:W-:-:S02]  /*d9d0*/  IMAD.IADD R3, R3, 0x1, R9 ;  /* 0x0000000103037824 */ /* 0x000fc400078e0209 */
[----:B------:R-:W-:Y:S02]  /*d9e0*/  IMAD R5, R5, UR4, RZ ;  /* 0x0000000405057c24 */ /* 0x000fe4000f8e02ff */
[----:B------:R-:W-:-:S04]  /*d9f0*/  IMAD.WIDE.U32 R2, R0, UR4, R2 ;  /* 0x0000000400027c25 */ /* 0x000fc8000f8e0002 */
[----:B------:R-:W-:Y:S01]  /*da00*/  IMAD R5, R0, UR5, R5 ;  /* 0x0000000500057c24 */ /* 0x000fe2000f8e0205 */
[----:B------:R-:W-:Y:S02]  /*da10*/  ULDC.64 UR4, c[0x0][0x280] ;  /* 0x0000a00000047ab9 */ /* 0x000fe40000000a00 */
[----:B------:R-:W-:Y:S01]  /*da20*/  LEA R0, P0, R2, UR4, 0x1 ;  /* 0x0000000402007c11 */ /* 0x000fe2000f8008ff */
[----:B------:R-:W-:Y:S01]  /*da30*/  IMAD.IADD R3, R3, 0x1, R5 ;  /* 0x0000000103037824 */ /* 0x000fe200078e0205 */
[----:B------:R-:W-:Y:S01]  /*da40*/  ULDC UR4, c[0x0][0x2b8] ;  /* 0x0000ae0000047ab9 */ /* 0x000fe20000000800 */
[----:B------:R-:W-:-:S03]  /*da50*/  IMAD.SHL.U32 R5, R12, 0x8, RZ ;  /* 0x000000080c057824 */ /* 0x000fc600078e00ff */
[----:B------:R-:W-:Y:S02]  /*da60*/  LEA.HI.X R6, R2, UR5, R3, 0x1, P0 ;  /* 0x0000000502067c11 */ /* 0x000fe400080f0c03 */
[----:B------:R-:W-:-:S04]  /*da70*/  SHF.L.U32 R2, R13, 0x3, RZ ;  /* 0x000000030d027819 */ /* 0x000fc800000006ff */
        /* <DEDUP_REMOVED lines=12> */
[----:B------:R-:W-:-:S03]  /*db40*/  VIADD R11, R7, 0x10 ;  /* 0x00000010070b7836 */ /* 0x000fc60000000000 */
[----:B------:R-:W-:-:S13]  /*db50*/  ISETP.GE.AND P1, PT, R7, R4, PT ;  /* 0x000000040700720c */ /* 0x000fda0003f26270 */
[----:B------:R-:W-:Y:S02]  /*db60*/  @!P1 LEA R9, R5, UR38, 0x1 ;  /* 0x0000002605099c11 */ /* 0x000fe4000f8e08ff */
[----:B0-----:R-:W-:-:S04]  /*db70*/  @!P1 LEA R14, P2, R8, R14, 0x1 ;  /* 0x0000000e080e9211 */ /* 0x001fc800078408ff */
[----:B-1----:R-:W-:Y:S01]  /*db80*/  @!P1 IADD3.X R3, RZ, R2, RZ, P2, !PT ;  /* 0x00000002ff039210 */ /* 0x002fe200017fe4ff */
        /* <DEDUP_REMOVED lines=16> */
[----:B0-----:R-:W-:-:S04]  /*dc90*/  @!P1 LEA R14, P2, R8, R14, 0x1 ;  /* 0x0000000e080e9211 */ /* 0x001fc800078408ff */
[----:B-1----:R-:W-:Y:S01]  /*dca0*/  @!P1 IADD3.X R3, RZ, R2, RZ, P2, !PT ;  /* 0x00000002ff039210 */ /* 0x002fe200017fe4ff */
[----:B------:R-:W-:Y:S02]  /*dcb0*/  @!P1 IMAD.MOV.U32 R2, RZ, RZ, R14 ;  /* 0x000000ffff029224 */ /* 0x000fe400078e000e */
[----:B------:R0:W1:Y:S04]  /*dcc0*/  SHFL.IDX PT, R14, R0, 0x3, 0x181f ;  /* 0x00781f00000e7f89 */ /* 0x00006800000e0000 */
[----:B--2---:R0:W-:Y:S02]  /*dcd0*/  @!P1 LDGSTS.E.BYPASS.LTC128B.128 [R9+0x21400], desc[UR44][R2.64], !P0 ;  /* 0x2140000002099fae */ /* 0x0041e4000c101d6c */
.L_x_4350:
[----:B------:R-:W-:-:S05]  /*dce0*/  VIADD R7, R7, 0x30 ;  /* 0x0000003007077836 */ /* 0x000fca0000000000 */
[----:B------:R-:W-:Y:S01]  /*dcf0*/  ISETP.GE.AND P1, PT, R7, R4, PT ;  /* 0x000000040700720c */ /* 0x000fe20003f26270 */
[----:B------:R-:W-:-:S05]  /*dd00*/  IMAD.MOV.U32 R4, RZ, RZ, 0x1 ;  /* 0x00000001ff047424 */ /* 0x000fca00078e00ff */
[----:B------:R-:W-:-:S07]  /*dd10*/  SHF.L.U32 R4, R4, 0x1f, RZ ;  /* 0x0000001f04047819 */ /* 0x000fce00000006ff */
[----:B01----:R-:W-:Y:S02]  /*dd20*/  @!P1 LEA R2, P2, R8, R14, 0x1 ;  /* 0x0000000e08029211 */ /* 0x003fe400078408ff */
[----:B------:R-:W-:Y:S02]  /*dd30*/  @!P1 LEA R5, R5, UR38, 0x1 ;  /* 0x0000002605059c11 */ /* 0x000fe4000f8e08ff */
[----:B------:R-:W-:-:S05]  /*dd40*/  @!P1 IADD3.X R3, RZ, R6, RZ, P2, !PT ;  /* 0x00000006ff039210 */ /* 0x000fca00017fe4ff */
        /* <DEDUP_REMOVED lines=11> */
.L_x_4351:
[----:B------:R-:W-:Y:S01]  /*de00*/  ISETP.NE.AND P0, PT, R19, RZ, PT ;  /* 0x000000ff1300720c */ /* 0x000fe20003f05270 */
[----:B------:R-:W-:Y:S01]  /*de10*/  BSSY B0, `(.L_x_4250) ;  /* 0x000007f000007945 */ /* 0x000fe20003800000 */
[----:B------:R-:W-:-:S11]  /*de20*/  IMAD.MOV.U32 R0, RZ, RZ, 0x1 ;  /* 0x00000001ff007424 */ /* 0x000fd600078e00ff */
[----:B------:R-:W-:Y:S05]  /*de30*/  @!P0 BRA `(.L_x_4251) ;  /* 0x0000000400f08947 */ /* 0x000fea0003800000 */
[----:B------:R-:W1:Y:S01]  /*de40*/  SYNCS.PHASECHK.TRANS64.TRYWAIT P0, [UR38+0x28c60], R4 ;  /* 0x028c6004ff0075a7 */ /* 0x000e620008000166 */
[----:B------:R-:W2:Y:S02]  /*de50*/  S2R R2, SR_TID.X ;  /* 0x0000000000027919 */ /* 0x000ea40000002100 */
[----:B--2---:R-:W-:-:S04]  /*de60*/  LOP3.LUT R2, R2, 0x7f, RZ, 0xc0, !PT ;  /* 0x0000007f02027812 */ /* 0x004fc800078ec0ff */
[----:B------:R-:W-:Y:S01]  /*de70*/  ISETP.NE.AND P1, PT, R2, RZ, PT ;  /* 0x000000ff0200720c */ /* 0x000fe20003f25270 */
[----:B-1----:R-:W-:-:S12]  /*de80*/  @!P0 BRA `(.L_x_4252) ;  /* 0x00000038004c8947 */ /* 0x002fd80003800000 */
.L_x_4352:
[----:B------:R-:W-:Y:S04]  /*de90*/  BSSY B1, `(.L_x_4253) ;  /* 0x0000008000017945 */ /* 0x000fe80003800000 */
[----:B------:R-:W-:Y:S05]  /*dea0*/  @P1 BRA `(.L_x_4254) ;  /* 0x0000000000181947 */ /* 0x000fea0003800000 */
[----:B0-----:R-:W0:Y:S01]  /*deb0*/  S2R R3, SR_TID.X ;  /* 0x0000000000037919 */ /* 0x001e220000002100 */
[----:B------:R-:W-:-:S04]  /*dec0*/  MOV R2, 0x10000 ;  /* 0x0001000000027802 */ /* 0x000fc80000000f00 */
[----:B------:R1:W-:Y:S01]  /*ded0*/  SYNCS.ARRIVE.TRANS64 RZ, [UR38+0x28c50], R2 ;  /* 0x028c5002ffff79a7 */ /* 0x0003e20008000026 */
[----:B0-----:R-:W-:-:S13]  /*dee0*/  LOP3.LUT P0, RZ, R3, 0x1f, RZ, 0xc0, !PT ;  /* 0x0000001f03ff7812 */ /* 0x001fda000780c0ff */
[----:B-1----:R-:W-:Y:S05]  /*def0*/  @!P0 BRA `(.L_x_4254) ;  /* 0x0000000000048947 */ /* 0x002fea0003800000 */
[----:B------:R-:W-:Y:S01]  /*df00*/  BPT.TRAP 0x1 ;  /* 0x000000040000795c */ /* 0x000fe20000300000 */
.L_x_4254:
[----:B------:R-:W-:Y:S05]  /*df10*/  BSYNC B1 ;  /* 0x0000000000017941 */ /* 0x000fea0003800000 */
.L_x_4253:
        /* <DEDUP_REMOVED lines=11> */
.L_x_4255:
        /* <DEDUP_REMOVED lines=13> */
.L_x_4256:
        /* <DEDUP_REMOVED lines=13> */
.L_x_4257:
        /* <DEDUP_REMOVED lines=13> */
.L_x_4258:
        /* <DEDUP_REMOVED lines=13> */
.L_x_4259:
        /* <DEDUP_REMOVED lines=13> */
.L_x_4260:
        /* <DEDUP_REMOVED lines=13> */
.L_x_4261:
        /* <DEDUP_REMOVED lines=13> */
.L_x_4262:
        /* <DEDUP_REMOVED lines=8> */
.L_x_4251:
[----:B------:R-:W-:Y:S05]  /*e600*/  BSYNC B0 ;  /* 0x0000000000007941 */ /* 0x000fea0003800000 */
.L_x_4250:
[----:B0-----:R-:W2:Y:S01]  /*e610*/  LDL.LU R3, [R1+0x8] ;  /* 0x0000080001037983 */ /* 0x001ea20000300800 */
[----:B------:R-:W-:Y:S01]  /*e620*/  MOV R9, RZ ;  /* 0x000000ff00097202 */ /* 0x000fe20000000f00 */
[----:B------:R-:W-:Y:S02]  /*e630*/  IMAD.MOV.U32 R6, RZ, RZ, 0x1 ;  /* 0x00000001ff067424 */ /* 0x000fe400078e00ff */
[----:B--2---:R-:W-:-:S05]  /*e640*/  VIADD R7, R3, 0xfffffffe ;  /* 0xfffffffe03077836 */ /* 0x004fca0000000000 */
        /* <DEDUP_REMOVED lines=17> */
[----:B------:R-:W-:Y:S01]  /*e760*/  IMAD.MOV.U32 R0, RZ, RZ, 0x1 ;  /* 0x00000001ff007424 */ /* 0x000fe200078e00ff */
[----:B------:R-:W-:-:S04]  /*e770*/  MOV R11, UR5 ;  /* 0x00000005000b7c02 */ /* 0x000fc80008000f00 */
[----:B------:R-:W-:-:S07]  /*e780*/  LOP3.LUT R11, R11, 0x1, RZ, 0xc0, !PT ;  /* 0x000000010b0b7812 */ /* 0x000fce00078ec0ff */
[----:B------:R-:W-:Y:S05]  /*e790*/  @!P0 BRA `(.L_x_4263) ;  /* 0x0000001400e88947 */ /* 0x000fea0003800000 */
[----:B------:R-:W-:Y:S01]  /*e7a0*/  R2UR UR4, R11 ;  /* 0x000000000b0472ca */ /* 0x000fe200000e0000 */
[----:B------:R-:W-:Y:S01]  /*e7b0*/  BSSY B0, `(.L_x_4263) ;  /* 0x0000178000007945 */ /* 0x000fe20003800000 */
[----:B------:R-:W-:-:S11]  /*e7c0*/  MOV R0, 0x1 ;  /* 0x0000000100007802 */ /* 0x000fd60000000f00 */
[----:B------:R-:W-:-:S06]  /*e7d0*/  UIADD3 UR4, UR5, -UR4, URZ ;  /* 0x8000000405047290 */ /* 0x000fcc000fffe03f */
[----:B------:R-:W-:-:S07]  /*e7e0*/  IMAD.U32 R8, RZ, RZ, UR4 ;  /* 0x00000004ff087e24 */ /* 0x000fce000f8e00ff */
.L_x_4304:
[----:B------:R-:W-:Y:S01]  /*e7f0*/  ISETP.NE.AND P0, PT, R19, RZ, PT ;  /* 0x000000ff1300720c */ /* 0x000fe20003f05270 */
[----:B------:R-:W-:Y:S01]  /*e800*/  VIADD R8, R8, 0xfffffffe ;  /* 0xfffffffe08087836 */ /* 0x000fe20000000000 */
[----:B------:R-:W-:Y:S04]  /*e810*/  BSSY B1, `(.L_x_4264) ;  /* 0x00000b6000017945 */ /* 0x000fe80003800000 */
[----:B------:R-:W-:-:S07]  /*e820*/  ISETP.NE.AND P1, PT, R8, RZ, PT ;  /* 0x000000ff0800720c */ /* 0x000fce0003f25270 */
[----:B0-----:R-:W-:Y:S06]  /*e830*/  @!P0 BRA `(.L_x_4265) ;  /* 0x0000000800cc8947 */ /* 0x001fec0003800000 */
[----:B------:R-:W2:Y:S01]  /*e840*/  LDL R2, [R1] ;  /* 0x0000000001027983 */ /* 0x000ea20000100800 */
[----:B------:R-:W-:Y:S02]  /*e850*/  MOV R13, R7 ;  /* 0x00000007000d7202 */ /* 0x000fe40000000f00 */
        /* <DEDUP_REMOVED lines=21> */
.L_x_4266:
[----:B------:R-:W1:Y:S01]  /*e9b0*/  S2R R2, SR_TID.X ;  /* 0x0000000000027919 */ /* 0x000e620000002100 */
[----:B------:R-:W-:Y:S01]  /*e9c0*/  BSSY B2, `(.L_x_4267) ;  /* 0x0000006000027945 */ /* 0x000fe20003800000 */
[----:B-1----:R-:W-:Y:S02]  /*e9d0*/  LOP3.LUT R3, R2, 0x7f, RZ, 0xc0, !PT ;  /* 0x0000007f02037812 */ /* 0x002fe400078ec0ff */
[----:B------:R-:W-:Y:S02]  /*e9e0*/  SHF.L.U32 R2, R0, 0x1f, RZ ;  /* 0x0000001f00027819 */ /* 0x000fe400000006ff */
[----:B------:R-:W-:Y:S02]  /*e9f0*/  ISETP.NE.AND P2, PT, R3, RZ, PT ;  /* 0x000000ff0300720c */ /* 0x000fe40003f45270 */
[----:B------:R-:W1:Y:S02]  /*ea00*/  SYNCS.PHASECHK.TRANS64.TRYWAIT P0, [UR38+0x28c48], R2 ;  /* 0x028c4802ff0075a7 */ /* 0x000e640008000166 */
[----:B-1----:R-:W-:Y:S09]  /*ea10*/  @!P0 BRA `(.L_x_4268) ;  /* 0x0000002c00808947 */ /* 0x002ff20003800000 */
.L_x_4353:
[----:B------:R-:W-:Y:S05]  /*ea20*/  BSYNC B2 ;  /* 0x0000000000027941 */ /* 0x000fea0003800000 */
.L_x_4267:
[----:B------:R-:W-:Y:S04]  /*ea30*/  BSSY B2, `(.L_x_4269) ;  /* 0x0000007000027945 */ /* 0x000fe80003800000 */
[----:B------:R-:W-:Y:S05]  /*ea40*/  @P2 BRA `(.L_x_4270) ;  /* 0x0000000000142947 */ /* 0x000fea0003800000 */
[----:B------:R-:W-:Y:S01]  /*ea50*/  ISETP.NE.AND P0, PT, R10, RZ, PT ;  /* 0x000000ff0a00720c */ /* 0x000fe20003f05270 */
[----:B-1----:R-:W-:-:S04]  /*ea60*/  IMAD.MOV.U32 R3, RZ, RZ, 0x2000 ;  /* 0x00002000ff037424 */ /* 0x002fc800078e00ff */
[----:B------:R2:W-:Y:S08]  /*ea70*/  SYNCS.ARRIVE.TRANS64 RZ, [UR38+0x28c38], R3 ;  /* 0x028c3803ffff79a7 */ /* 0x0005f00008000026 */
[----:B--2---:R-:W-:Y:S05]  /*ea80*/  @!P0 BRA `(.L_x_4270) ;  /* 0x0000000000048947 */ /* 0x004fea0003800000 */
[----:B------:R-:W-:Y:S01]  /*ea90*/  BPT.TRAP 0x1 ;  /* 0x000000040000795c */ /* 0x000fe20000300000 */
.L_x_4270:
[----:B------:R-:W-:Y:S05]  /*eaa0*/  BSYNC B2 ;  /* 0x0000000000027941 */ /* 0x000fea0003800000 */
.L_x_4269:
        /* <DEDUP_REMOVED lines=11> */
.L_x_4271:
        /* <DEDUP_REMOVED lines=10> */
.L_x_4354:
[----:B------:R-:W-:Y:S05]  /*ec00*/  BSYNC B2 ;  /* 0x0000000000027941 */ /* 0x000fea0003800000 */
.L_x_4272:
[----:B------:R-:W-:Y:S01]  /*ec10*/  BSSY B2, `(.L_x_4274) ;  /* 0x0000009000027945 */ /* 0x000fe20003800000 */
[----:B01----:R-:W-:Y:S01]  /*ec20*/  IMAD.MOV.U32 R2, RZ, RZ, 0x0 ;  /* 0x00000000ff027424 */ /* 0x003fe200078e00ff */
[----:B------:R-:W-:Y:S02]  /*ec30*/  MOV R3, 0x14f00000 ;  /* 0x14f0000000037802 */ /* 0x000fe40000000f00 */
[----:B------:R-:W-:Y:S05]  /*ec40*/  @P2 BRA `(.L_x_4275) ;  /* 0x0000000000142947 */ /* 0x000fea0003800000 */
[----:B------:R-:W-:Y:S01]  /*ec50*/  ISETP.NE.AND P0, PT, R10, RZ, PT ;  /* 0x000000ff0a00720c */ /* 0x000fe20003f05270 */
[----:B------:R-:W-:-:S04]  /*ec60*/  IMAD.MOV.U32 R12, RZ, RZ, 0x10000 ;  /* 0x00010000ff0c7424 */ /* 0x000fc800078e00ff */
[----:B------:R0:W-:Y:S08]  /*ec70*/  SYNCS.ARRIVE.TRANS64 RZ, [UR38+0x28c58], R12 ;  /* 0x028c580cffff79a7 */ /* 0x0001f00008000026 */
[----:B0-----:R-:W-:Y:S05]  /*ec80*/  @!P0 BRA `(.L_x_4275) ;  /* 0x0000000000048947 */ /* 0x001fea0003800000 */
[----:B------:R-:W-:Y:S01]  /*ec90*/  BPT.TRAP 0x1 ;  /* 0x000000040000795c */ /* 0x000fe20000300000 */
.L_x_4275:
[----:B------:R-:W-:Y:S05]  /*eca0*/  BSYNC B2 ;  /* 0x0000000000027941 */ /* 0x000fea0003800000 */
.L_x_4274:
        /* <DEDUP_REMOVED lines=9> */
.L_x_4276:
        /* <DEDUP_REMOVED lines=13> */
.L_x_4277:
        /* <DEDUP_REMOVED lines=13> */
.L_x_4278:
        /* <DEDUP_REMOVED lines=13> */
.L_x_4279:
        /* <DEDUP_REMOVED lines=13> */
.L_x_4280:
        /* <DEDUP_REMOVED lines=13> */
.L_x_4281:
        /* <DEDUP_REMOVED lines=13> */
.L_x_4282:
        /* <DEDUP_REMOVED lines=13> */
.L_x_4283:
        /* <DEDUP_REMOVED lines=8> */
.L_x_4265:
[----:B------:R-:W-:Y:S05]  /*f370*/  BSYNC B1 ;  /* 0x0000000000017941 */ /* 0x000fea0003800000 */
.L_x_4264:
        /* <DEDUP_REMOVED lines=25> */
[----:B------:R-:W-:-:S05]  /*f510*/  IADD3 R3, -R13, RZ, RZ ;  /* 0x000000ff0d037210 */ /* 0x000fca0007ffe1ff */
[----:B------:R-:W-:-:S07]  /*f520*/  IMAD R12, R14, R3, R12 ;  /* 0x000000030e0c7224 */ /* 0x000fce00078e020c */
.L_x_4286:
[----:B------:R-:W1:Y:S01]  /*f530*/  S2R R2, SR_TID.X ;  /* 0x0000000000027919 */ /* 0x000e620000002100 */
[----:B------:R-:W-:Y:S01]  /*f540*/  BSSY B2, `(.L_x_4287) ;  /* 0x0000006000027945 */ /* 0x000fe20003800000 */
[----:B-1----:R-:W-:Y:S02]  /*f550*/  LOP3.LUT R3, R2, 0x7f, RZ, 0xc0, !PT ;  /* 0x0000007f02037812 */ /* 0x002fe400078ec0ff */
[----:B------:R-:W-:Y:S02]  /*f560*/  SHF.L.U32 R2, R0, 0x1f, RZ ;  /* 0x0000001f00027819 */ /* 0x000fe400000006ff */
[----:B------:R-:W-:Y:S02]  /*f570*/  ISETP.NE.AND P2, PT, R3, RZ, PT ;  /* 0x000000ff0300720c */ /* 0x000fe40003f45270 */
[----:B------:R-:W1:Y:S02]  /*f580*/  SYNCS.PHASECHK.TRANS64.TRYWAIT P0, [UR38+0x28c40], R2 ;  /* 0x028c4002ff0075a7 */ /* 0x000e640008000166 */
[----:B-1----:R-:W-:Y:S09]  /*f590*/  @!P0 BRA `(.L_x_4288) ;  /* 0x0000002000d08947 */ /* 0x002ff20003800000 */
.L_x_4355:
[----:B------:R-:W-:Y:S05]  /*f5a0*/  BSYNC B2 ;  /* 0x0000000000027941 */ /* 0x000fea0003800000 */
.L_x_4287:
[----:B------:R-:W-:Y:S04]  /*f5b0*/  BSSY B2, `(.L_x_4289) ;  /* 0x0000007000027945 */ /* 0x000fe80003800000 */
[----:B------:R-:W-:Y:S05]  /*f5c0*/  @P2 BRA `(.L_x_4290) ;  /* 0x0000000000142947 */ /* 0x000fea0003800000 */
[----:B------:R-:W-:Y:S01]  /*f5d0*/  ISETP.NE.AND P0, PT, R10, RZ, PT ;  /* 0x000000ff0a00720c */ /* 0x000fe20003f05270 */
[----:B-1----:R-:W-:-:S04]  /*f5e0*/  IMAD.MOV.U32 R3, RZ, RZ, 0x2000 ;  /* 0x00002000ff037424 */ /* 0x002fc800078e00ff */
[----:B------:R2:W-:Y:S08]  /*f5f0*/  SYNCS.ARRIVE.TRANS64 RZ, [UR38+0x28c30], R3 ;  /* 0x028c3003ffff79a7 */ /* 0x0005f00008000026 */
[----:B--2---:R-:W-:Y:S05]  /*f600*/  @!P0 BRA `(.L_x_4290) ;  /* 0x0000000000048947 */ /* 0x004fea0003800000 */
[----:B------:R-:W-:Y:S01]  /*f610*/  BPT.TRAP 0x1 ;  /* 0x000000040000795c */ /* 0x000fe20000300000 */
.L_x_4290:
[----:B------:R-:W-:Y:S05]  /*f620*/  BSYNC B2 ;  /* 0x0000000000027941 */ /* 0x000fea0003800000 */
.L_x_4289:
[----:B0-----:R-:W-:Y:S01]  /*f630*/  IMAD.MOV.U32 R4, RZ, RZ, RZ ;  /* 0x000000ffff047224 */ /* 0x001fe200078e00ff */
        /* <DEDUP_REMOVED lines=10> */
.L_x_4291:
        /* <DEDUP_REMOVED lines=11> */
.L_x_4356:
[----:B------:R-:W-:Y:S05]  /*f790*/  BSYNC B2 ;  /* 0x0000000000027941 */ /* 0x000fea0003800000 */
.L_x_4292:
        /* <DEDUP_REMOVED lines=9> */
.L_x_4295:
[----:B------:R-:W-:Y:S05]  /*f830*/  BSYNC B2 ;  /* 0x0000000000027941 */ /* 0x000fea0003800000 */
.L_x_4294:
        /* <DEDUP_REMOVED lines=9> */
.L_x_4296:
        /* <DEDUP_REMOVED lines=13> */
.L_x_4297:
        /* <DEDUP_REMOVED lines=13> */
.L_x_4298:
        /* <DEDUP_REMOVED lines=13> */
.L_x_4299:
        /* <DEDUP_REMOVED lines=13> */
.L_x_4300:
        /* <DEDUP_REMOVED lines=13> */
.L_x_4301:
        /* <DEDUP_REMOVED lines=13> */
.L_x_4302:
        /* <DEDUP_REMOVED lines=13> */
.L_x_4303:
        /* <DEDUP_REMOVED lines=8> */
.L_x_4285:
[----:B------:R-:W-:Y:S05]  /*ff00*/  BSYNC B1 ;  /* 0x0000000000017941 */ /* 0x000fea0003800000 */
.L_x_4284:
[----:B------:R-:W-:Y:S01]  /*ff10*/  VIADD R7, R7, 0xfffffffe ;  /* 0xfffffffe07077836 */ /* 0x000fe20000000000 */
[----:B------:R-:W-:Y:S06]  /*ff20*/  @P1 BRA `(.L_x_4304) ;  /* 0xffffffe800301947 */ /* 0x000fec000383ffff */
[----:B------:R-:W-:Y:S05]  /*ff30*/  BSYNC B0 ;  /* 0x0000000000007941 */ /* 0x000fea0003800000 */
.L_x_4263:
        /* <DEDUP_REMOVED lines=17> */
[----:B------:R-:W-:Y:S02]  /*10050*/  SHF.R.S32.HI R3, RZ, 0x1f, R5 ;  /* 0x0000001fff037819 */ /* 0x000fe40000011405 */
        /* <DEDUP_REMOVED lines=9> */
.L_x_4307:
[----:B------:R-:W2:Y:S01]  /*100f0*/  S2R R2, SR_TID.X ;  /* 0x0000000000027919 */ /* 0x000ea20000002100 */
[----:B------:R-:W-:Y:S01]  /*10100*/  BSSY B1, `(.L_x_4308) ;  /* 0x0000006000017945 */ /* 0x000fe20003800000 */
[----:B--2---:R-:W-:Y:S02]  /*10110*/  LOP3.LUT R3, R2, 0x7f, RZ, 0xc0, !PT ;  /* 0x0000007f02037812 */ /* 0x004fe400078ec0ff */
[----:B------:R-:W-:Y:S02]  /*10120*/  SHF.L.U32 R2, R0, 0x1f, RZ ;  /* 0x0000001f00027819 */ /* 0x000fe400000006ff */
[----:B------:R-:W-:Y:S02]  /*10130*/  ISETP.NE.AND P1, PT, R3, RZ, PT ;  /* 0x000000ff0300720c */ /* 0x000fe40003f25270 */
[----:B------:R-:W2:Y:S02]  /*10140*/  SYNCS.PHASECHK.TRANS64.TRYWAIT P0, [UR38+0x28c48], R2 ;  /* 0x028c4802ff0075a7 */ /* 0x000ea40008000166 */
[----:B--2---:R-:W-:Y:S09]  /*10150*/  @!P0 BRA `(.L_x_4309) ;  /* 0x0000001800108947 */ /* 0x004ff20003800000 */
.L_x_4357:
[----:B------:R-:W-:Y:S05]  /*10160*/  BSYNC B1 ;  /* 0x0000000000017941 */ /* 0x000fea0003800000 */
.L_x_4308:
[----:B------:R-:W-:Y:S04]  /*10170*/  BSSY B1, `(.L_x_4310) ;  /* 0x0000007000017945 */ /* 0x000fe80003800000 */
[----:B------:R-:W-:Y:S05]  /*10180*/  @P1 BRA `(.L_x_4311) ;  /* 0x0000000000141947 */ /* 0x000fea0003800000 */
[----:B------:R-:W-:Y:S02]  /*10190*/  ISETP.NE.AND P0, PT, R10, RZ, PT ;  /* 0x000000ff0a00720c */ /* 0x000fe40003f05270 */
[----:B--2---:R-:W-:-:S04]  /*101a0*/  MOV R3, 0x2000 ;  /* 0x0000200000037802 */ /* 0x004fc80000000f00 */
[----:B------:R3:W-:Y:S07]  /*101b0*/  SYNCS.ARRIVE.TRANS64 RZ, [UR38+0x28c38], R3 ;  /* 0x028c3803ffff79a7 */ /* 0x0007ee0008000026 */
[----:B------:R-:W-:Y:S05]  /*101c0*/  @!P0 BRA `(.L_x_4311) ;  /* 0x0000000000048947 */ /* 0x000fea0003800000 */
[----:B------:R-:W-:Y:S01]  /*101d0*/  BPT.TRAP 0x1 ;  /* 0x000000040000795c */ /* 0x000fe20000300000 */
.L_x_4311:
[----:B------:R-:W-:Y:S05]  /*101e0*/  BSYNC B1 ;  /* 0x0000000000017941 */ /* 0x000fea0003800000 */
.L_x_4310:
        /* <DEDUP_REMOVED lines=11> */
.L_x_4312:
[----:B------:R-:W-:-:S13]  /*102a0*/  @P0 ELECT P2, URZ, PT ;  /* 0x00000000003f082f */ /* 0x000fda0003840000 */
[----:B-----5:R-:W-:Y:S01]  /*102b0*/  @P2 R2UR UR13, R16 ;  /* 0x00000000100d22ca */ /* 0x020fe200000e0000 */
[----:B------:R-:W-:Y:S01]  /*102c0*/  UMOV UR12, UR36 ;  /* 0x00000024000c7c82 */ /* 0x000fe20008000000 */
[----:B------:R-:W-:Y:S02]  /*102d0*/  @P2 R2UR UR11, R7 ;  /* 0x00000000070b22ca */ /* 0x000fe400000e0000 */
[----:B------:R-:W-:Y:S02]  /*102e0*/  @P2 PLOP3.LUT P0, PT, P2, PT, PT, 0x8, 0x0 ;  /* 0x000000000000281c */ /* 0x000fe4000170e170 */
[----:B------:R-:W-:-:S09]  /*102f0*/  PLOP3.LUT P2, PT, PT, PT, PT, 0x8, 0x0 ;  /* 0x000000000000781c */ /* 0x000fd20003f4e170 */
[----:B------:R4:W-:Y:S02]  /*10300*/  UTMALDG.4D [UR8], [UR4], desc[UR6] ;  /* 0x00000608040075b4 */ /* 0x0009e40008019000 */
[----:B----4-:R-:W-:Y:S05]  /*10310*/  @P0 BRA.U.ANY `(.L_x_4312) ;  /* 0xfffffffd00e00947 */ /* 0x010fea000393ffff */
[----:B------:R-:W4:Y:S01]  /*10320*/  SYNCS.PHASECHK.TRANS64.TRYWAIT P0, [UR38+0x28c68], R2 ;  /* 0x028c6802ff0075a7 */ /* 0x000f220008000166 */
[----:B------:R-:W-:Y:S04]  /*10330*/  BSSY B1, `(.L_x_4313) ;  /* 0x0000002000017945 */ /* 0x000fe80003800000 */
[----:B----4-:R-:W-:Y:S05]  /*10340*/  @!P0 BRA `(.L_x_4314) ;  /* 0x0000001400ac8947 */ /* 0x010fea0003800000 */
.L_x_4358:
[----:B------:R-:W-:Y:S05]  /*10350*/  BSYNC B1 ;  /* 0x0000000000017941 */ /* 0x000fea0003800000 */
.L_x_4313:
[----:B------:R-:W-:Y:S01]  /*10360*/  BSSY B1, `(.L_x_4315) ;  /* 0x0000009000017945 */ /* 0x000fe20003800000 */
[----:B--2---:R-:W-:Y:S01]  /*10370*/  MOV R2, 0x0 ;  /* 0x0000000000027802 */ /* 0x004fe20000000f00 */
[----:B---3--:R-:W-:Y:S02]  /*10380*/  IMAD.MOV.U32 R3, RZ, RZ, 0x14f00000 ;  /* 0x14f00000ff037424 */ /* 0x008fe400078e00ff */
[----:B------:R-:W-:Y:S05]  /*10390*/  @P1 BRA `(.L_x_4316) ;  /* 0x0000000000141947 */ /* 0x000fea0003800000 */
[----:B------:R-:W-:Y:S01]  /*103a0*/  ISETP.NE.AND P0, PT, R10, RZ, PT ;  /* 0x000000ff0a00720c */ /* 0x000fe20003f05270 */
[----:B0-----:R-:W-:-:S04]  /*103b0*/  IMAD.MOV.U32 R5, RZ, RZ, 0x10000 ;  /* 0x00010000ff057424 */ /* 0x001fc800078e00ff */
[----:B------:R2:W-:Y:S08]  /*103c0*/  SYNCS.ARRIVE.TRANS64 RZ, [UR38+0x28c58], R5 ;  /* 0x028c5805ffff79a7 */ /* 0x0005f00008000026 */
[----:B--2---:R-:W-:Y:S05]  /*103d0*/  @!P0 BRA `(.L_x_4316) ;  /* 0x0000000000048947 */ /* 0x004fea0003800000 */
[----:B------:R-:W-:Y:S01]  /*103e0*/  BPT.TRAP 0x1 ;  /* 0x000000040000795c */ /* 0x000fe20000300000 */
.L_x_4316:
[----:B------:R-:W-:Y:S05]  /*103f0*/  BSYNC B1 ;  /* 0x0000000000017941 */ /* 0x000fea0003800000 */
.L_x_4315:
        /* <DEDUP_REMOVED lines=9> */
.L_x_4317:
        /* <DEDUP_REMOVED lines=13> */
.L_x_4318:
        /* <DEDUP_REMOVED lines=13> */
.L_x_4319:
        /* <DEDUP_REMOVED lines=13> */
.L_x_4320:
        /* <DEDUP_REMOVED lines=13> */
.L_x_4321:
        /* <DEDUP_REMOVED lines=13> */
.L_x_4322:
        /* <DEDUP_REMOVED lines=13> */
.L_x_4323:
        /* <DEDUP_REMOVED lines=13> */
.L_x_4324:
        /* <DEDUP_REMOVED lines=8> */
.L_x_4306:
[----:B------:R-:W-:Y:S05]  /*10ac0*/  BSYNC B0 ;  /* 0x0000000000007941 */ /* 0x000fea0003800000 */
.L_x_4305:
[----:B------:R-:W-:Y:S01]  /*10ad0*/  LOP3.LUT R0, R0, 0x1, RZ, 0x3c, !PT ;  /* 0x0000000100007812 */ /* 0x000fe200078e3cff */
[----:B------:R-:W-:Y:S01]  /*10ae0*/  IMAD.MOV.U32 R9, RZ, RZ, RZ ;  /* 0x000000ffff097224 */ /* 0x000fe200078e00ff */
[----:B------:R-:W-:-:S07]  /*10af0*/  MOV R6, RZ ;  /* 0x000000ff00067202 */ /* 0x000fce0000000f00 */
.L_x_4236:
[----:B------:R-:W2:Y:S01]  /*10b00*/  S2R R3, SR_CgaCtaId ;  /* 0x0000000000037919 */ /* 0x000ea20000008800 */
[----:B------:R-:W-:Y:S02]  /*10b10*/  MOV R2, 0x400 ;  /* 0x0000040000027802 */ /* 0x000fe40000000f00 */
[----:B------:R-:W-:Y:S02]  /*10b20*/  SHF.L.U32 R9, R9, 0x1f, RZ ;  /* 0x0000001f09097819 */ /* 0x000fe400000006ff */
[----:B--2---:R-:W-:-:S04]  /*10b30*/  LEA R2, R3, R2, 0x18 ;  /* 0x0000000203027211 */ /* 0x004fc800078ec0ff */
[----:B------:R-:W2:Y:S02]  /*10b40*/  SYNCS.PHASECHK.TRANS64.TRYWAIT P0, [R2+URZ+0x28c20], R9 ;  /* 0x028c2009020075a7 */ /* 0x000ea4000800017f */
[----:B--2---:R-:W-:Y:S05]  /*10b50*/  @!P0 BRA `(.L_x_4325) ;  /* 0x0000000c00c08947 */ /* 0x004fea0003800000 */
.L_x_4359:
[----:B------:R-:W-:-:S03]  /*10b60*/  UMOV UR4, 0xffffffff ;  /* 0xffffffff00047882 */ /* 0x000fc60000000000 */
[----:B------:R-:W-:Y:S05]  /*10b70*/  BRA.DIV UR4, `(.L_x_4326) ;  /* 0x0000000e04cc7947 */ /* 0x000fea000b800000 */
[----:B------:R-:W3:Y:S02]  /*10b80*/  S2R R3, SR_TID.X ;  /* 0x0000000000037919 */ /* 0x000ee40000002100 */
[----:B---3--:R-:W-:-:S04]  /*10b90*/  SHF.R.U32.HI R3, RZ, 0x5, R3 ;  /* 0x00000005ff037819 */ /* 0x008fc80000011603 */
[----:B------:R-:W-:-:S05]  /*10ba0*/  LOP3.LUT R3, R3, 0x3, RZ, 0xc0, !PT ;  /* 0x0000000303037812 */ /* 0x000fca00078ec0ff */
[----:B------:R3:W4:Y:S02]  /*10bb0*/  SHFL.IDX PT, R14, R3, RZ, 0x1f ;  /* 0x00001fff030e7589 */ /* 0x00072400000e0000 */
.L_x_4362:
[----:B----4-:R-:W-:-:S13]  /*10bc0*/  ISETP.NE.AND P0, PT, R14, RZ, PT ;  /* 0x000000ff0e00720c */ /* 0x010fda0003f05270 */
[----:B------:R-:W-:Y:S05]  /*10bd0*/  @P0 BRA `(.L_x_4187) ;  /* 0x0000000000880947 */ /* 0x000fea0003800000 */
[----:B------:R-:W-:-:S03]  /*10be0*/  UMOV UR4, 0xffffffff ;  /* 0xffffffff00047882 */ /* 0x000fc60000000000 */
[----:B------:R-:W-:Y:S05]  /*10bf0*/  BRA.DIV UR4, `(.L_x_4327) ;  /* 0x0000000e04e07947 */ /* 0x000fea000b800000 */
[----:B------:R-:W-:-:S13]  /*10c00*/  ELECT P6, URZ, PT ;  /* 0x00000000003f782f */ /* 0x000fda00038c0000 */
.L_x_4365:
[----:B------:R-:W-:Y:S05]  /*10c10*/  @!P6 BRA `(.L_x_4187) ;  /* 0x000000000078e947 */ /* 0x000fea0003800000 */
[----:B------:R-:W-:-:S06]  /*10c20*/  ULOP3.LUT UR4, UR42, 0x2, URZ, 0xfc, !UPT ;  /* 0x000000022a047892 */ /* 0x000fcc000f8efc3f */
[----:B---3--:R-:W-:-:S05]  /*10c30*/  IMAD.U32 R3, RZ, RZ, UR4 ;  /* 0x00000004ff037e24 */ /* 0x008fca000f8e00ff */
[----:B------:R-:W-:-:S13]  /*10c40*/  ISETP.NE.AND P2, PT, R3, 0x3, PT ;  /* 0x000000030300780c */ /* 0x000fda0003f45270 */
[----:B------:R-:W-:Y:S05]  /*10c50*/  @!P2 BRA `(.L_x_4328) ;  /* 0x000000000004a947 */ /* 0x000fea0003800000 */
[----:B------:R-:W-:Y:S01]  /*10c60*/  BPT.TRAP 0x1 ;  /* 0x000000040000795c */ /* 0x000fe20000300000 */
.L_x_4328:
[----:B------:R-:W-:Y:S01]  /*10c70*/  IADD3 R8, R2, 0x28c40, RZ ;  /* 0x00028c4002087810 */ /* 0x000fe20007ffe0ff */
[----:B------:R-:W-:Y:S01]  /*10c80*/  VIADD R3, R6, 0x1 ;  /* 0x0000000106037836 */ /* 0x000fe20000000000 */
[----:B------:R-:W-:-:S03]  /*10c90*/  SHF.L.U32 R4, R0, 0x1f, RZ ;  /* 0x0000001f00047819 */ /* 0x000fc600000006ff */
[----:B------:R-:W-:Y:S01]  /*10ca0*/  IMAD R7, R6, 0x8, R8 ;  /* 0x0000000806077824 */ /* 0x000fe200078e0208 */
[----:B------:R-:W-:-:S03]  /*10cb0*/  ISETP.NE.AND P1, PT, R3, 0x2, PT ;  /* 0x000000020300780c */ /* 0x000fc60003f25270 */
[----:B------:R-:W3:Y:S01]  /*10cc0*/  SYNCS.PHASECHK.TRANS64.TRYWAIT P0, [R7+URZ], R4 ;  /* 0x00000004070075a7 */ /* 0x000ee2000800017f */
[----:B0-----:R-:W-:Y:S02]  /*10cd0*/  SEL R5, RZ, 0x1, P1 ;  /* 0x00000001ff057807 */ /* 0x001fe40000800000 */
[----:B------:R-:W-:Y:S02]  /*10ce0*/  SEL R3, R3, RZ, P1 ;  /* 0x000000ff03037207 */ /* 0x000fe40000800000 */
[----:B------:R-:W-:Y:S02]  /*10cf0*/  LOP3.LUT R0, R0, R5, RZ, 0x3c, !PT ;  /* 0x0000000500007212 */ /* 0x000fe400078e3cff */
[----:B------:R-:W-:Y:S02]  /*10d00*/  LEA R5, R3, R8, 0x3 ;  /* 0x0000000803057211 */ /* 0x000fe400078e18ff */
[----:B------:R-:W-:Y:S01]  /*10d10*/  SHF.L.U32 R0, R0, 0x1f, RZ ;  /* 0x0000001f00007819 */ /* 0x000fe200000006ff */
[----:B---3--:R-:W-:Y:S06]  /*10d20*/  @!P0 BRA `(.L_x_4329) ;  /* 0x0000000c00b48947 */ /* 0x008fec0003800000 */
.L_x_4366:
[----:B------:R-:W3:Y:S02]  /*10d30*/  SYNCS.PHASECHK.TRANS64.TRYWAIT P0, [R5+URZ], R0 ;  /* 0x00000000050075a7 */ /* 0x000ee4000800017f */
[----:B---3--:R-:W-:Y:S05]  /*10d40*/  @!P0 BRA `(.L_x_4330) ;  /* 0x0000000c00c08947 */ /* 0x008fea0003800000 */
.L_x_4367:
[----:B------:R-:W-:Y:S05]  /*10d50*/  @!P2 BRA `(.L_x_4331) ;  /* 0x000000000004a947 */ /* 0x000fea0003800000 */
[----:B------:R-:W-:Y:S01]  /*10d60*/  BPT.TRAP 0x1 ;  /* 0x000000040000795c */ /* 0x000fe20000300000 */
.L_x_4331:
[----:B--2---:R-:W-:-:S04]  /*10d70*/  VIADD R2, R2, 0x28c60 ;  /* 0x00028c6002027836 */ /* 0x004fc80000000000 */
[----:B---3--:R-:W-:-:S04]  /*10d80*/  IMAD R5, R6, 0x8, R2 ;  /* 0x0000000806057824 */ /* 0x008fc800078e0202 */
[----:B------:R-:W2:Y:S02]  /*10d90*/  SYNCS.PHASECHK.TRANS64.TRYWAIT P0, [R5+URZ], R4 ;  /* 0x00000004050075a7 */ /* 0x000ea4000800017f */
[----:B--2---:R-:W-:Y:S05]  /*10da0*/  @!P0 BRA `(.L_x_4332) ;  /* 0x0000000c00bc8947 */ /* 0x004fea0003800000 */
.L_x_4368:
[----:B------:R-:W-:-:S07]  /*10db0*/  LEA R3, R3, R2, 0x3 ;  /* 0x0000000203037211 */ /* 0x000fce00078e18ff */
.L_x_4333:
[----:B---3--:R3:W4:Y:S02]  /*10dc0*/  SYNCS.PHASECHK.TRANS64.TRYWAIT P0, [R3+URZ], R0 ;  /* 0x00000000030075a7 */ /* 0x008724000800017f */
[----:B----4-:R-:W-:Y:S05]  /*10dd0*/  @!P0 NANOSLEEP.SYNCS 0x989680 ;  /* 0x009896800000895d */ /* 0x010fea0003900000 */
[----:B------:R-:W4:Y:S02]  /*10de0*/  @!P0 SYNCS.PHASECHK.TRANS64 P0, [R3+URZ], R0 ;  /* 0x00000000030085a7 */ /* 0x000f24000800007f */
[----:B----4-:R-:W-:Y:S05]  /*10df0*/  @!P0 BRA `(.L_x_4333) ;  /* 0xfffffffc00f08947 */ /* 0x010fea000383ffff */
.L_x_4187:
[----:B------:R-:W-:Y:S05]  /*10e00*/  BSYNC B6 ;  /* 0x0000000000067941 */ /* 0x000fea0003800000 */
.L_x_4184:
[----:B------:R-:W-:Y:S05]  /*10e10*/  EXIT ;  /* 0x000000000000794d */ /* 0x000fea0003800000 */
.L_x_4192:
[----:B0-----:R-:W-:-:S04]  /*10e20*/  IMAD.U32 R5, RZ, RZ, UR5 ;  /* 0x00000005ff057e24 */ /* 0x001fc8000f8e00ff */
[----:B------:R0:W1:Y:S03]  /*10e30*/  SYNCS.PHASECHK.TRANS64.TRYWAIT P1, [R5+URZ+0x28c50], R2 ;  /* 0x028c5002050075a7 */ /* 0x000066000802017f */
[----:B-1----:R-:W-:Y:S05]  /*10e40*/  @!P1 NANOSLEEP.SYNCS 0x989680 ;  /* 0x009896800000995d */ /* 0x002fea0003900000 */
[----:B------:R-:W1:Y:S02]  /*10e50*/  @!P1 SYNCS.PHASECHK.TRANS64 P1, [R5+URZ+0x28c50], R2 ;  /* 0x028c5002050095a7 */ /* 0x000e64000802007f */
[----:B-1----:R-:W-:Y:S05]  /*10e60*/  @!P1 BRA `(.L_x_4192) ;  /* 0xfffffffc00ec9947 */ /* 0x002fea000383ffff */
[----:B------:R-:W-:Y:S05]  /*10e70*/  BRA `(.L_x_4334) ;  /* 0xffffff0400c87947 */ /* 0x000fea000383ffff */
.L_x_4197:
[----:B-1----:R-:W-:-:S04]  /*10e80*/  IMAD.U32 R5, RZ, RZ, UR7 ;  /* 0x00000007ff057e24 */ /* 0x002fc8000f8e00ff */
[----:B------:R1:W2:Y:S03]  /*10e90*/  SYNCS.PHASECHK.TRANS64.TRYWAIT P1, [R5+URZ+0x28c50], R2 ;  /* 0x028c5002050075a7 */ /* 0x0002a6000802017f */
[----:B--2---:R-:W-:Y:S05]  /*10ea0*/  @!P1 NANOSLEEP.SYNCS 0x989680 ;  /* 0x009896800000995d */ /* 0x004fea0003900000 */
[----:B------:R-:W2:Y:S02]  /*10eb0*/  @!P1 SYNCS.PHASECHK.TRANS64 P1, [R5+URZ+0x28c50], R2 ;  /* 0x028c5002050095a7 */ /* 0x000ea4000802007f */
[----:B--2---:R-:W-:Y:S05]  /*10ec0*/  @!P1 BRA `(.L_x_4197) ;  /* 0xfffffffc00ec9947 */ /* 0x004fea000383ffff */
[----:B------:R-:W-:Y:S05]  /*10ed0*/  BRA `(.L_x_4196) ;  /* 0xffffff1000d07947 */ /* 0x000fea000383ffff */
.L_x_4201:
[----:B0-----:R-:W-:-:S04]  /*10ee0*/  MOV R0, UR39 ;  /* 0x0000002700007c02 */ /* 0x001fc80008000f00 */
[----:B------:R0:W1:Y:S03]  /*10ef0*/  SYNCS.PHASECHK.TRANS64.TRYWAIT P0, [R0+URZ+0x28c00], R13 ;  /* 0x028c000d000075a7 */ /* 0x000066000800017f */
[----:B-1----:R-:W-:Y:S05]  /*10f00*/  @!P0 NANOSLEEP.SYNCS 0x989680 ;  /* 0x009896800000895d */ /* 0x002fea0003900000 */
[----:B------:R-:W1:Y:S02]  /*10f10*/  @!P0 SYNCS.PHASECHK.TRANS64 P0, [R0+URZ+0x28c00], R13 ;  /* 0x028c000d000085a7 */ /* 0x000e64000800007f */
[----:B-1----:R-:W-:Y:S05]  /*10f20*/  @!P0 BRA `(.L_x_4201) ;  /* 0xfffffffc00ec8947 */ /* 0x002fea000383ffff */
[----:B------:R-:W-:Y:S05]  /*10f30*/  BRA `(.L_x_4335) ;  /* 0xffffff2800247947 */ /* 0x000fea000383ffff */
.L_x_4205:
[----:B-1----:R-:W-:-:S04]  /*10f40*/  IMAD.U32 R4, RZ, RZ, UR39 ;  /* 0x00000027ff047e24 */ /* 0x002fc8000f8e00ff */
[----:B------:R1:W2:Y:S03]  /*10f50*/  SYNCS.PHASECHK.TRANS64.TRYWAIT P2, [R4+URZ+0x28c30], R13 ;  /* 0x028c300d040075a7 */ /* 0x0002a6000804017f */
[----:B--2---:R-:W-:Y:S05]  /*10f60*/  @!P2 NANOSLEEP.SYNCS 0x989680 ;  /* 0x009896800000a95d */ /* 0x004fea0003900000 */
[----:B------:R-:W2:Y:S02]  /*10f70*/  @!P2 SYNCS.PHASECHK.TRANS64 P2, [R4+URZ+0x28c30], R13 ;  /* 0x028c300d0400a5a7 */ /* 0x000ea4000804007f */
[----:B--2---:R-:W-:Y:S05]  /*10f80*/  @!P2 BRA `(.L_x_4205) ;  /* 0xfffffffc00eca947 */ /* 0x004fea000383ffff */
[----:B------:R-:W-:Y:S05]  /*10f90*/  BRA `(.L_x_4204) ;  /* 0xffffff2800707947 */ /* 0x000fea000383ffff */
.L_x_4209:
[----:B---3--:R3:W4:Y:S02]  /*10fa0*/  SYNCS.PHASECHK.TRANS64.TRYWAIT P3, [R14+URZ+0x28c50], R13 ;  /* 0x028c500d0e0075a7 */ /* 0x008724000806017f */
[----:B----4-:R-:W-:Y:S05]  /*10fb0*/  @!P3 NANOSLEEP.SYNCS 0x989680 ;  /* 0x009896800000b95d */ /* 0x010fea0003900000 */
[----:B------:R-:W4:Y:S02]  /*10fc0*/  @!P3 SYNCS.PHASECHK.TRANS64 P3, [R14+URZ+0x28c50], R13 ;  /* 0x028c500d0e00b5a7 */ /* 0x000f24000806007f */
[----:B----4-:R-:W-:Y:S05]  /*10fd0*/  @!P3 BRA `(.L_x_4209) ;  /* 0xfffffffc00f0b947 */ /* 0x010fea000383ffff */
[----:B------:R-:W-:Y:S05]  /*10fe0*/  BRA `(.L_x_4208) ;  /* 0xffffff4000987947 */ /* 0x000fea000383ffff */
.L_x_4214:
[----:B-1----:R-:W-:-:S04]  /*10ff0*/  IMAD.U32 R4, RZ, RZ, UR30 ;  /* 0x0000001eff047e24 */ /* 0x002fc8000f8e00ff */
[----:B------:R1:W3:Y:S03]  /*11000*/  SYNCS.PHASECHK.TRANS64.TRYWAIT P3, [R4+URZ+0x28c30], R13 ;  /* 0x028c300d040075a7 */ /* 0x0002e6000806017f */
[----:B---3--:R-:W-:Y:S05]  /*11010*/  @!P3 NANOSLEEP.SYNCS 0x989680 ;  /* 0x009896800000b95d */ /* 0x008fea0003900000 */
[----:B------:R-:W3:Y:S02]  /*11020*/  @!P3 SYNCS.PHASECHK.TRANS64 P3, [R4+URZ+0x28c30], R13 ;  /* 0x028c300d0400b5a7 */ /* 0x000ee4000806007f */
[----:B---3--:R-:W-:Y:S05]  /*11030*/  @!P3 BRA `(.L_x_4214) ;  /* 0xfffffffc00ecb947 */ /* 0x008fea000383ffff */
[----:B------:R-:W-:Y:S05]  /*11040*/  BRA `(.L_x_4213) ;  /* 0xffffff4400c07947 */ /* 0x000fea000383ffff */
.L_x_4218:
[----:B-1----:R1:W2:Y:S02]  /*11050*/  SYNCS.PHASECHK.TRANS64.TRYWAIT P3, [R14+URZ+0x28c50], R13 ;  /* 0x028c500d0e0075a7 */ /* 0x0022a4000806017f */
[----:B--2---:R-:W-:Y:S05]  /*11060*/  @!P3 NANOSLEEP.SYNCS 0x989680 ;  /* 0x009896800000b95d */ /* 0x004fea0003900000 */
[----:B------:R-:W2:Y:S02]  /*11070*/  @!P3 SYNCS.PHASECHK.TRANS64 P3, [R14+URZ+0x28c50], R13 ;  /* 0x028c500d0e00b5a7 */ /* 0x000ea4000806007f */
[----:B--2---:R-:W-:Y:S05]  /*11080*/  @!P3 BRA `(.L_x_4218) ;  /* 0xfffffffc00f0b947 */ /* 0x004fea000383ffff */
[----:B------:R-:W-:Y:S05]  /*11090*/  BRA `(.L_x_4217) ;  /* 0xffffff64002c7947 */ /* 0x000fea000383ffff */
.L_x_4224:
[----:B-1----:R-:W-:-:S04]  /*110a0*/  MOV R4, UR26 ;  /* 0x0000001a00047c02 */ /* 0x002fc80008000f00 */
[----:B------:R1:W4:Y:S03]  /*110b0*/  SYNCS.PHASECHK.TRANS64.TRYWAIT P2, [R4+URZ+0x28c30], R11 ;  /* 0x028c300b040075a7 */ /* 0x000326000804017f */
[----:B----4-:R-:W-:Y:S05]  /*110c0*/  @!P2 NANOSLEEP.SYNCS 0x989680 ;  /* 0x009896800000a95d */ /* 0x010fea0003900000 */
[----:B------:R-:W4:Y:S02]  /*110d0*/  @!P2 SYNCS.PHASECHK.TRANS64 P2, [R4+URZ+0x28c30], R11 ;  /* 0x028c300b0400a5a7 */ /* 0x000f24000804007f */
[----:B----4-:R-:W-:Y:S05]  /*110e0*/  @!P2 BRA `(.L_x_4224) ;  /* 0xfffffffc00eca947 */ /* 0x010fea000383ffff */
[----:B------:R-:W-:Y:S05]  /*110f0*/  BRA `(.L_x_4223) ;  /* 0xffffff6800207947 */ /* 0x000fea000383ffff */
.L_x_4228:
[----:B--2---:R2:W3:Y:S02]  /*11100*/  SYNCS.PHASECHK.TRANS64.TRYWAIT P2, [R190+URZ+0x28c50], R11 ;  /* 0x028c500bbe0075a7 */ /* 0x0044e4000804017f */
[----:B---3--:R-:W-:Y:S05]  /*11110*/  @!P2 NANOSLEEP.SYNCS 0x989680 ;  /* 0x009896800000a95d */ /* 0x008fea0003900000 */
[----:B------:R-:W3:Y:S02]  /*11120*/  @!P2 SYNCS.PHASECHK.TRANS64 P2, [R190+URZ+0x28c50], R11 ;  /* 0x028c500bbe00a5a7 */ /* 0x000ee4000804007f */
[----:B---3--:R-:W-:Y:S05]  /*11130*/  @!P2 BRA `(.L_x_4228) ;  /* 0xfffffffc00f0a947 */ /* 0x008fea000383ffff */
[----:B------:R-:W-:Y:S05]  /*11140*/  BRA `(.L_x_4227) ;  /* 0xffffff8000387947 */ /* 0x000fea000383ffff */
.L_x_4241:
[----:B------:R-:W-:Y:S01]  /*11150*/  IMAD.MOV.U32 R13, RZ, RZ, R19 ;  /* 0x000000ffff0d7224 */ /* 0x000fe200078e0013 */
[----:B------:R-:W-:Y:S01]  /*11160*/  MOV R11, 0x1f ;  /* 0x0000001f000b7802 */ /* 0x000fe20000000f00 */
[----:B------:R-:W-:Y:S02]  /*11170*/  IMAD.MOV.U32 R12, RZ, RZ, RZ ;  /* 0x000000ffff0c7224 */ /* 0x000fe400078e00ff */
[----:B------:R-:W-:-:S07]  /*11180*/  IMAD.MOV.U32 R15, RZ, RZ, -0x1 ;  /* 0xffffffffff0f7424 */ /* 0x000fce00078e00ff */
[----:B------:R-:W-:Y:S05]  /*11190*/  WARPSYNC.COLLECTIVE R15, `(.L_x_4336) ;  /* 0x000000000f087348 */ /* 0x000fea0003c00000 */
[----:B------:R0:W1:Y:S02]  /*111a0*/  SHFL.IDX P6, R14, R13, R12, R11 ;  /* 0x0000000c0d0e7389 */ /* 0x00006400000c000b */
[----:B01----:R-:W-:Y:S01]  /*111b0*/  ENDCOLLECTIVE ;  /* 0x000000000000791b */ /* 0x003fe20003800000 */
.L_x_4336:
[----:B------:R-:W-:Y:S05]  /*111c0*/  BRA `(.L_x_4337) ;  /* 0xffffffc000207947 */ /* 0x000fea000383ffff */
.L_x_4243:
[----:B------:R-:W-:Y:S01]  /*111d0*/  BSSY B0, `(.L_x_4338) ;  /* 0x0000006000007945 */ /* 0x000fe20003800000 */
[----:B------:R-:W-:-:S07]  /*111e0*/  IMAD.MOV.U32 R15, RZ, RZ, -0x1 ;  /* 0xffffffffff0f7424 */ /* 0x000fce00078e00ff */
[----:B------:R-:W-:Y:S05]  /*111f0*/  WARPSYNC.COLLECTIVE R15, `(.L_x_4339) ;  /* 0x000000000f0c7348 */ /* 0x000fea0003c00000 */
[----:B------:R-:W-:Y:S02]  /*11200*/  ELECT P6, UR62, PT ;  /* 0x00000000003e782f */ /* 0x000fe400038c0000 */
[----:B------:R-:W-:Y:S01]  /*11210*/  MOV R14, UR62 ;  /* 0x0000003e000e7c02 */ /* 0x000fe20008000f00 */
[----:B------:R-:W-:Y:S10]  /*11220*/  ENDCOLLECTIVE ;  /* 0x000000000000791b */ /* 0x000ff40003800000 */
.L_x_4339:
[----:B------:R-:W-:Y:S05]  /*11230*/  BSYNC B0 ;  /* 0x0000000000007941 */ /* 0x000fea0003800000 */
.L_x_4338:
[----:B------:R-:W-:Y:S05]  /*11240*/  BRA `(.L_x_4340) ;  /* 0xffffffc000207947 */ /* 0x000fea000383ffff */
.L_x_4245:
[----:B0-----:R-:W-:-:S04]  /*11250*/  MOV R3, UR38 ;  /* 0x0000002600037c02 */ /* 0x001fc80008000f00 */
[----:B------:R0:W1:Y:S03]  /*11260*/  SYNCS.PHASECHK.TRANS64.TRYWAIT P0, [R3+URZ+0x28c40], R0 ;  /* 0x028c4000030075a7 */ /* 0x000066000800017f */
[----:B-1----:R-:W-:Y:S05]  /*11270*/  @!P0 NANOSLEEP.SYNCS 0x989680 ;  /* 0x009896800000895d */ /* 0x002fea0003900000 */
[----:B------:R-:W1:Y:S02]  /*11280*/  @!P0 SYNCS.PHASECHK.TRANS64 P0, [R3+URZ+0x28c40], R0 ;  /* 0x028c4000030085a7 */ /* 0x000e64000800007f */
[----:B-1----:R-:W-:Y:S05]  /*11290*/  @!P0 BRA `(.L_x_4245) ;  /* 0xfffffffc00ec8947 */ /* 0x002fea000383ffff */
[----:B------:R-:W-:Y:S05]  /*112a0*/  BRA `(.L_x_4341) ;  /* 0xffffffc000807947 */ /* 0x000fea000383ffff */
.L_x_4248:
[----:B------:R-:W-:Y:S01]  /*112b0*/  IMAD.MOV.U32 R13, RZ, RZ, R6 ;  /* 0x000000ffff0d7224 */ /* 0x000fe200078e0006 */
[----:B------:R-:W-:Y:S01]  /*112c0*/  MOV R12, RZ ;  /* 0x000000ff000c7202 */ /* 0x000fe20000000f00 */
[----:B------:R-:W-:Y:S02]  /*112d0*/  IMAD.MOV.U32 R11, RZ, RZ, 0x181f ;  /* 0x0000181fff0b7424 */ /* 0x000fe400078e00ff */
[----:B------:R-:W-:Y:S02]  /*112e0*/  IMAD.MOV.U32 R15, RZ, RZ, -0x1 ;  /* 0xffffffffff0f7424 */ /* 0x000fe400078e00ff */
[----:B------:R-:W-:-:S07]  /*112f0*/  IMAD R7, R10, 0x40, R7 ;  /* 0x000000400a077824 */ /* 0x000fce00078e0207 */
[----:B------:R-:W-:Y:S05]  /*11300*/  WARPSYNC.COLLECTIVE R15, `(.L_x_4342) ;  /* 0x000000000f087348 */ /* 0x000fea0003c00000 */
[----:B------:R0:W1:Y:S02]  /*11310*/  SHFL.IDX P6, R14, R13, R12, R11 ;  /* 0x0000000c0d0e7389 */ /* 0x00006400000c000b */
[----:B01----:R-:W-:Y:S01]  /*11320*/  ENDCOLLECTIVE ;  /* 0x000000000000791b */ /* 0x003fe20003800000 */
.L_x_4342:
[----:B------:R-:W-:Y:S02]  /*11330*/  VIADD R21, R7, 0x10 ;  /* 0x0000001007157836 */ /* 0x000fe40000000000 */
[----:B------:R-:W-:Y:S01]  /*11340*/  IMAD.MOV.U32 R13, RZ, RZ, R0 ;  /* 0x000000ffff0d7224 */ /* 0x000fe200078e0000 */
[----:B------:R-:W-:-:S07]  /*11350*/  MOV R2, R14 ;  /* 0x0000000e00027202 */ /* 0x000fce0000000f00 */
[----:B------:R-:W-:Y:S05]  /*11360*/  WARPSYNC.COLLECTIVE R15, `(.L_x_4343) ;  /* 0x000000000f087348 */ /* 0x000fea0003c00000 */
[----:B------:R0:W1:Y:S02]  /*11370*/  SHFL.IDX P6, R14, R13, R12, R11 ;  /* 0x0000000c0d0e7389 */ /* 0x00006400000c000b */
[----:B01----:R-:W-:Y:S01]  /*11380*/  ENDCOLLECTIVE ;  /* 0x000000000000791b */ /* 0x003fe20003800000 */
.L_x_4343:
[----:B------:R-:W-:Y:S02]  /*11390*/  ULDC UR4, c[0x0][0x288] ;  /* 0x0000a20000047ab9 */ /* 0x000fe40000000800 */
[----:B------:R-:W-:-:S05]  /*113a0*/  IMAD R4, R4, UR4, RZ ;  /* 0x0000000404047c24 */ /* 0x000fca000f8e02ff */
[----:B------:R-:W-:Y:S01]  /*113b0*/  ISETP.GE.AND P1, PT, R7, R4, PT ;  /* 0x000000040700720c */ /* 0x000fe20003f26270 */
[----:B------:R-:W-:Y:S01]  /*113c0*/  IMAD.MOV.U32 R13, RZ, RZ, R6 ;  /* 0x000000ffff0d7224 */ /* 0x000fe200078e0006 */
[----:B------:R-:W-:-:S11]  /*113d0*/  MOV R12, 0x1 ;  /* 0x00000001000c7802 */ /* 0x000fd60000000f00 */
[----:B------:R-:W-:Y:S02]  /*113e0*/  @!P1 LEA R9, R5, UR38, 0x1 ;  /* 0x0000002605099c11 */ /* 0x000fe4000f8e08ff */
[----:B------:R-:W-:-:S05]  /*113f0*/  @!P1 LEA R14, P2, R8, R14, 0x1 ;  /* 0x0000000e080e9211 */ /* 0x000fca00078408ff */
[----:B------:R-:W-:Y:S01]  /*11400*/  @!P1 IMAD.X R3, RZ, RZ, R2, P2 ;  /* 0x000000ffff039224 */ /* 0x000fe200010e0602 */
[----:B------:R-:W-:-:S07]  /*11410*/  @!P1 MOV R2, R14 ;  /* 0x0000000e00029202 */ /* 0x000fce0000000f00 */
[----:B------:R-:W-:Y:S05]  /*11420*/  WARPSYNC.COLLECTIVE R15, `(.L_x_4344) ;  /* 0x000000000f087348 */ /* 0x000fea0003c00000 */
[----:B------:R0:W1:Y:S02]  /*11430*/  SHFL.IDX P6, R14, R13, R12, R11 ;  /* 0x0000000c0d0e7389 */ /* 0x00006400000c000b */
[----:B01----:R-:W-:Y:S01]  /*11440*/  ENDCOLLECTIVE ;  /* 0x000000000000791b */ /* 0x003fe20003800000 */
.L_x_4344:
[----:B------:R-:W-:Y:S01]  /*11450*/  @!PT LDS RZ, [RZ] ;  /* 0x00000000fffff984 */ /* 0x000fe20000000800 */
[----:B------:R-:W-:Y:S01]  /*11460*/  @!PT LDS RZ, [RZ] ;  /* 0x00000000fffff984 */ /* 0x000fe20000000800 */
[----:B------:R-:W-:Y:S01]  /*11470*/  @!PT LDS RZ, [RZ] ;  /* 0x00000000fffff984 */ /* 0x000fe20000000800 */
[----:B------:R0:W-:Y:S01]  /*11480*/  @!P1 LDGSTS.E.BYPASS.LTC128B.128 [R9+0x20400], desc[UR44][R2.64], !P0 ;  /* 0x2040000002099fae */ /* 0x0001e2000c101d6c */
[----:B------:R-:W-:Y:S01]  /*11490*/  ISETP.GE.AND P1, PT, R21, R4, PT ;  /* 0x000000041500720c */ /* 0x000fe20003f26270 */
[----:B------:R-:W-:Y:S02]  /*114a0*/  IMAD.MOV.U32 R13, RZ, RZ, R0 ;  /* 0x000000ffff0d7224 */ /* 0x000fe400078e0000 */
[----:B0-----:R-:W-:-:S10]  /*114b0*/  VIADD R9, R7, 0x20 ;  /* 0x0000002007097836 */ /* 0x001fd40000000000 */
[----:B------:R-:W-:Y:S01]  /*114c0*/  @!P1 LEA R21, R5, UR38, 0x1 ;  /* 0x0000002605159c11 */ /* 0x000fe2000f8e08ff */
[----:B------:R-:W-:-:S07]  /*114d0*/  IMAD.MOV.U32 R2, RZ, RZ, R14 ;  /* 0x000000ffff027224 */ /* 0x000fce00078e000e */
[----:B------:R-:W-:Y:S05]  /*114e0*/  WARPSYNC.COLLECTIVE R15, `(.L_x_4345) ;  /* 0x000000000f087348 */ /* 0x000fea0003c00000 */
[----:B------:R0:W1:Y:S02]  /*114f0*/  SHFL.IDX P6, R14, R13, R12, R11 ;  /* 0x0000000c0d0e7389 */ /* 0x00006400000c000b */
[----:B01----:R-:W-:Y:S01]  /*11500*/  ENDCOLLECTIVE ;  /* 0x000000000000791b */ /* 0x003fe20003800000 */
.L_x_4345:
        /* <DEDUP_REMOVED lines=8> */
.L_x_4346:
        /* <DEDUP_REMOVED lines=11> */
.L_x_4347:
        /* <DEDUP_REMOVED lines=8> */
.L_x_4348:
        /* <DEDUP_REMOVED lines=9> */
.L_x_4349:
[----:B------:R-:W-:Y:S05]  /*11750*/  BRA `(.L_x_4350) ;  /* 0xffffffc400607947 */ /* 0x000fea000383ffff */
.L_x_4249:
[----:B0-----:R-:W-:-:S04]  /*11760*/  IMAD.U32 R3, RZ, RZ, UR38 ;  /* 0x00000026ff037e24 */ /* 0x001fc8000f8e00ff */
[----:B------:R0:W1:Y:S03]  /*11770*/  SYNCS.PHASECHK.TRANS64.TRYWAIT P0, [R3+URZ+0x28c20], R4 ;  /* 0x028c2004030075a7 */ /* 0x000066000800017f */
[----:B-1----:R-:W-:Y:S05]  /*11780*/  @!P0 NANOSLEEP.SYNCS 0x989680 ;  /* 0x009896800000895d */ /* 0x002fea0003900000 */
[----:B------:R-:W1:Y:S02]  /*11790*/  @!P0 SYNCS.PHASECHK.TRANS64 P0, [R3+URZ+0x28c20], R4 ;  /* 0x028c2004030085a7 */ /* 0x000e64000800007f */
[----:B-1----:R-:W-:Y:S05]  /*117a0*/  @!P0 BRA `(.L_x_4249) ;  /* 0xfffffffc00ec8947 */ /* 0x002fea000383ffff */
[----:B------:R-:W-:Y:S05]  /*117b0*/  BRA `(.L_x_4351) ;  /* 0xffffffc400907947 */ /* 0x000fea000383ffff */
.L_x_4252:
[----:B0-----:R-:W-:-:S04]  /*117c0*/  IMAD.U32 R3, RZ, RZ, UR38 ;  /* 0x00000026ff037e24 */ /* 0x001fc8000f8e00ff */
[----:B------:R0:W1:Y:S03]  /*117d0*/  SYNCS.PHASECHK.TRANS64.TRYWAIT P0, [R3+URZ+0x28c60], R4 ;  /* 0x028c6004030075a7 */ /* 0x000066000800017f */
[----:B-1----:R-:W-:Y:S05]  /*117e0*/  @!P0 NANOSLEEP.SYNCS 0x989680 ;  /* 0x009896800000895d */ /* 0x002fea0003900000 */
[----:B------:R-:W1:Y:S02]  /*117f0*/  @!P0 SYNCS.PHASECHK.TRANS64 P0, [R3+URZ+0x28c60], R4 ;  /* 0x028c6004030085a7 */ /* 0x000e64000800007f */
[----:B-1----:R-:W-:Y:S05]  /*11800*/  @!P0 BRA `(.L_x_4252) ;  /* 0xfffffffc00ec8947 */ /* 0x002fea000383ffff */
[----:B------:R-:W-:Y:S05]  /*11810*/  BRA `(.L_x_4352) ;  /* 0xffffffc4009c7947 */ /* 0x000fea000383ffff */
.L_x_4268:
[----:B-1----:R-:W-:-:S04]  /*11820*/  MOV R3, UR38 ;  /* 0x0000002600037c02 */ /* 0x002fc80008000f00 */
[----:B------:R1:W2:Y:S03]  /*11830*/  SYNCS.PHASECHK.TRANS64.TRYWAIT P0, [R3+URZ+0x28c48], R2 ;  /* 0x028c4802030075a7 */ /* 0x0002a6000800017f */
[----:B--2---:R-:W-:Y:S05]  /*11840*/  @!P0 NANOSLEEP.SYNCS 0x989680 ;  /* 0x009896800000895d */ /* 0x004fea0003900000 */
[----:B------:R-:W2:Y:S02]  /*11850*/  @!P0 SYNCS.PHASECHK.TRANS64 P0, [R3+URZ+0x28c48], R2 ;  /* 0x028c4802030085a7 */ /* 0x000ea4000800007f */
[----:B--2---:R-:W-:Y:S05]  /*11860*/  @!P0 BRA `(.L_x_4268) ;  /* 0xfffffffc00ec8947 */ /* 0x004fea000383ffff */
[----:B------:R-:W-:Y:S05]  /*11870*/  BRA `(.L_x_4353) ;  /* 0xffffffd000687947 */ /* 0x000fea000383ffff */
.L_x_4273:
[----:B01----:R-:W-:-:S04]  /*11880*/  IMAD.U32 R3, RZ, RZ, UR38 ;  /* 0x00000026ff037e24 */ /* 0x003fc8000f8e00ff */
[----:B------:R0:W1:Y:S03]  /*11890*/  SYNCS.PHASECHK.TRANS64.TRYWAIT P0, [R3+URZ+0x28c68], R2 ;  /* 0x028c6802030075a7 */ /* 0x000066000800017f */
[----:B-1----:R-:W-:Y:S05]  /*118a0*/  @!P0 NANOSLEEP.SYNCS 0x989680 ;  /* 0x009896800000895d */ /* 0x002fea0003900000 */
[----:B------:R-:W1:Y:S02]  /*118b0*/  @!P0 SYNCS.PHASECHK.TRANS64 P0, [R3+URZ+0x28c68], R2 ;  /* 0x028c6802030085a7 */ /* 0x000e64000800007f */
[----:B-1----:R-:W-:Y:S05]  /*118c0*/  @!P0 BRA `(.L_x_4273) ;  /* 0xfffffffc00ec8947 */ /* 0x002fea000383ffff */
[----:B------:R-:W-:Y:S05]  /*118d0*/  BRA `(.L_x_4354) ;  /* 0xffffffd000c87947 */ /* 0x000fea000383ffff */
.L_x_4288:
[----:B-1----:R-:W-:-:S04]  /*118e0*/  IMAD.U32 R3, RZ, RZ, UR38 ;  /* 0x00000026ff037e24 */ /* 0x002fc8000f8e00ff */
[----:B------:R1:W2:Y:S03]  /*118f0*/  SYNCS.PHASECHK.TRANS64.TRYWAIT P0, [R3+URZ+0x28c40], R2 ;  /* 0x028c4002030075a7 */ /* 0x0002a6000800017f */
[----:B--2---:R-:W-:Y:S05]  /*11900*/  @!P0 NANOSLEEP.SYNCS 0x989680 ;  /* 0x009896800000895d */ /* 0x004fea0003900000 */
[----:B------:R-:W2:Y:S02]  /*11910*/  @!P0 SYNCS.PHASECHK.TRANS64 P0, [R3+URZ+0x28c40], R2 ;  /* 0x028c4002030085a7 */ /* 0x000ea4000800007f */
[----:B--2---:R-:W-:Y:S05]  /*11920*/  @!P0 BRA `(.L_x_4288) ;  /* 0xfffffffc00ec8947 */ /* 0x004fea000383ffff */
[----:B------:R-:W-:Y:S05]  /*11930*/  BRA `(.L_x_4355) ;  /* 0xffffffdc00187947 */ /* 0x000fea000383ffff */
.L_x_4293:
[----:B01----:R-:W-:-:S04]  /*11940*/  MOV R3, UR38 ;  /* 0x0000002600037c02 */ /* 0x003fc80008000f00 */
[----:B------:R0:W1:Y:S03]  /*11950*/  SYNCS.PHASECHK.TRANS64.TRYWAIT P0, [R3+URZ+0x28c60], R2 ;  /* 0x028c6002030075a7 */ /* 0x000066000800017f */
[----:B-1----:R-:W-:Y:S05]  /*11960*/  @!P0 NANOSLEEP.SYNCS 0x989680 ;  /* 0x009896800000895d */ /* 0x002fea0003900000 */
[----:B------:R-:W1:Y:S02]  /*11970*/  @!P0 SYNCS.PHASECHK.TRANS64 P0, [R3+URZ+0x28c60], R2 ;  /* 0x028c6002030085a7 */ /* 0x000e64000800007f */
[----:B-1----:R-:W-:Y:S05]  /*11980*/  @!P0 BRA `(.L_x_4293) ;  /* 0xfffffffc00ec8947 */ /* 0x002fea000383ffff */
[----:B------:R-:W-:Y:S05]  /*11990*/  BRA `(.L_x_4356) ;  /* 0xffffffdc007c7947 */ /* 0x000fea000383ffff */
.L_x_4309:
[----:B--2---:R-:W-:-:S04]  /*119a0*/  IMAD.U32 R3, RZ, RZ, UR38 ;  /* 0x00000026ff037e24 */ /* 0x004fc8000f8e00ff */
[----:B------:R2:W3:Y:S03]  /*119b0*/  SYNCS.PHASECHK.TRANS64.TRYWAIT P0, [R3+URZ+0x28c48], R2 ;  /* 0x028c4802030075a7 */ /* 0x0004e6000800017f */
[----:B---3--:R-:W-:Y:S05]  /*119c0*/  @!P0 NANOSLEEP.SYNCS 0x989680 ;  /* 0x009896800000895d */ /* 0x008fea0003900000 */
[----:B------:R-:W3:Y:S02]  /*119d0*/  @!P0 SYNCS.PHASECHK.TRANS64 P0, [R3+URZ+0x28c48], R2 ;  /* 0x028c4802030085a7 */ /* 0x000ee4000800007f */
[----:B---3--:R-:W-:Y:S05]  /*119e0*/  @!P0 BRA `(.L_x_4309) ;  /* 0xfffffffc00ec8947 */ /* 0x008fea000383ffff */
[----:B------:R-:W-:Y:S05]  /*119f0*/  BRA `(.L_x_4357) ;  /* 0xffffffe400d87947 */ /* 0x000fea000383ffff */
.L_x_4314:
[----:B--23--:R-:W-:-:S04]  /*11a00*/  IMAD.U32 R3, RZ, RZ, UR38 ;  /* 0x00000026ff037e24 */ /* 0x00cfc8000f8e00ff */
[----:B------:R2:W3:Y:S03]  /*11a10*/  SYNCS.PHASECHK.TRANS64.TRYWAIT P0, [R3+URZ+0x28c68], R2 ;  /* 0x028c6802030075a7 */ /* 0x0004e6000800017f */
[----:B---3--:R-:W-:Y:S05]  /*11a20*/  @!P0 NANOSLEEP.SYNCS 0x989680 ;  /* 0x009896800000895d */ /* 0x008fea0003900000 */
[----:B------:R-:W3:Y:S02]  /*11a30*/  @!P0 SYNCS.PHASECHK.TRANS64 P0, [R3+URZ+0x28c68], R2 ;  /* 0x028c6802030085a7 */ /* 0x000ee4000800007f */
[----:B---3--:R-:W-:Y:S05]  /*11a40*/  @!P0 BRA `(.L_x_4314) ;  /* 0xfffffffc00ec8947 */ /* 0x008fea000383ffff */
[----:B------:R-:W-:Y:S05]  /*11a50*/  BRA `(.L_x_4358) ;  /* 0xffffffe8003c7947 */ /* 0x000fea000383ffff */
.L_x_4325:
[----:B--2---:R2:W3:Y:S02]  /*11a60*/  SYNCS.PHASECHK.TRANS64.TRYWAIT P0, [R2+URZ+0x28c20], R9 ;  /* 0x028c2009020075a7 */ /* 0x0044e4000800017f */
[----:B---3--:R-:W-:Y:S05]  /*11a70*/  @!P0 NANOSLEEP.SYNCS 0x989680 ;  /* 0x009896800000895d */ /* 0x008fea0003900000 */
[----:B------:R-:W3:Y:S02]  /*11a80*/  @!P0 SYNCS.PHASECHK.TRANS64 P0, [R2+URZ+0x28c20], R9 ;  /* 0x028c2009020085a7 */ /* 0x000ee4000800007f */
[----:B---3--:R-:W-:Y:S05]  /*11a90*/  @!P0 BRA `(.L_x_4325) ;  /* 0xfffffffc00f08947 */ /* 0x008fea000383ffff */
[----:B------:R-:W-:Y:S05]  /*11aa0*/  BRA `(.L_x_4359) ;  /* 0xfffffff0002c7947 */ /* 0x000fea000383ffff */
.L_x_4326:
        /* <DEDUP_REMOVED lines=11> */
.L_x_4361:
[----:B------:R-:W-:Y:S05]  /*11b60*/  BSYNC B0 ;  /* 0x0000000000007941 */ /* 0x000fea0003800000 */
.L_x_4360:
[----:B------:R-:W-:Y:S05]  /*11b70*/  BRA `(.L_x_4362) ;  /* 0xfffffff000107947 */ /* 0x000fea000383ffff */
.L_x_4327:
[----:B------:R-:W-:Y:S01]  /*11b80*/  BSSY B0, `(.L_x_4363) ;  /* 0x0000006000007945 */ /* 0x000fe20003800000 */
[----:B------:R-:W-:-:S07]  /*11b90*/  IMAD.MOV.U32 R15, RZ, RZ, -0x1 ;  /* 0xffffffffff0f7424 */ /* 0x000fce00078e00ff */
[----:B0123--:R-:W-:Y:S05]  /*11ba0*/  WARPSYNC.COLLECTIVE R15, `(.L_x_4364) ;  /* 0x000000000f0c7348 */ /* 0x00ffea0003c00000 */
[----:B------:R-:W-:Y:S02]  /*11bb0*/  ELECT P6, UR62, PT ;  /* 0x00000000003e782f */ /* 0x000fe400038c0000 */
[----:B------:R-:W-:Y:S01]  /*11bc0*/  MOV R14, UR62 ;  /* 0x0000003e000e7c02 */ /* 0x000fe20008000f00 */
[----:B0123--:R-:W-:Y:S10]  /*11bd0*/  ENDCOLLECTIVE ;  /* 0x000000000000791b */ /* 0x00fff40003800000 */
.L_x_4364:
[----:B------:R-:W-:Y:S05]  /*11be0*/  BSYNC B0 ;  /* 0x0000000000007941 */ /* 0x000fea0003800000 */
.L_x_4363:
[----:B------:R-:W-:Y:S05]  /*11bf0*/  BRA `(.L_x_4365) ;  /* 0xfffffff000047947 */ /* 0x000fea000383ffff */
.L_x_4329:
[----:B0-----:R0:W3:Y:S02]  /*11c00*/  SYNCS.PHASECHK.TRANS64.TRYWAIT P0, [R7+URZ], R4 ;  /* 0x00000004070075a7 */ /* 0x0010e4000800017f */
[----:B---3--:R-:W-:Y:S05]  /*11c10*/  @!P0 NANOSLEEP.SYNCS 0x989680 ;  /* 0x009896800000895d */ /* 0x008fea0003900000 */
[----:B------:R-:W3:Y:S02]  /*11c20*/  @!P0 SYNCS.PHASECHK.TRANS64 P0, [R7+URZ], R4 ;  /* 0x00000004070085a7 */ /* 0x000ee4000800007f */
[----:B---3--:R-:W-:Y:S05]  /*11c30*/  @!P0 BRA `(.L_x_4329) ;  /* 0xfffffffc00f08947 */ /* 0x008fea000383ffff */
[----:B------:R-:W-:Y:S05]  /*11c40*/  BRA `(.L_x_4366) ;  /* 0xfffffff000387947 */ /* 0x000fea000383ffff */
.L_x_4330:
[----:B---3--:R3:W4:Y:S02]  /*11c50*/  SYNCS.PHASECHK.TRANS64.TRYWAIT P0, [R5+URZ], R0 ;  /* 0x00000000050075a7 */ /* 0x008724000800017f */
[----:B----4-:R-:W-:Y:S05]  /*11c60*/  @!P0 NANOSLEEP.SYNCS 0x989680 ;  /* 0x009896800000895d */ /* 0x010fea0003900000 */
[----:B------:R-:W4:Y:S02]  /*11c70*/  @!P0 SYNCS.PHASECHK.TRANS64 P0, [R5+URZ], R0 ;  /* 0x00000000050085a7 */ /* 0x000f24000800007f */
[----:B----4-:R-:W-:Y:S05]  /*11c80*/  @!P0 BRA `(.L_x_4330) ;  /* 0xfffffffc00f08947 */ /* 0x010fea000383ffff */
[----:B------:R-:W-:Y:S05]  /*11c90*/  BRA `(.L_x_4367) ;  /* 0xfffffff0002c7947 */ /* 0x000fea000383ffff */
.L_x_4332:
[----:B--2---:R2:W3:Y:S02]  /*11ca0*/  SYNCS.PHASECHK.TRANS64.TRYWAIT P0, [R5+URZ], R4 ;  /* 0x00000004050075a7 */ /* 0x0044e4000800017f */
[----:B---3--:R-:W-:Y:S05]  /*11cb0*/  @!P0 NANOSLEEP.SYNCS 0x989680 ;  /* 0x009896800000895d */ /* 0x008fea0003900000 */
[----:B------:R-:W3:Y:S02]  /*11cc0*/  @!P0 SYNCS.PHASECHK.TRANS64 P0, [R5+URZ], R4 ;  /* 0x00000004050085a7 */ /* 0x000ee4000800007f */
[----:B---3--:R-:W-:Y:S05]  /*11cd0*/  @!P0 BRA `(.L_x_4332) ;  /* 0xfffffffc00f08947 */ /* 0x008fea000383ffff */
[----:B------:R-:W-:Y:S05]  /*11ce0*/  BRA `(.L_x_4368) ;  /* 0xfffffff000307947 */ /* 0x000fea000383ffff */
.L_x_4369:
        /* <DEDUP_REMOVED lines=9> */
.L_x_6053:


//--------------------- .text._ZN7cutlass13device_kernelIN5flash11enable_sm90INS1_16FlashAttnFwdSm90INS1_25CollectiveMainloopFwdSm90ILi2EN4cute5tupleIJNS5_1CILi1EEES8_S8_EEENS6_IJNS7_ILi64EEESA_SA_EEELi512ENS_6half_tEfNS_4arch4Sm90ELb1ELb0ELb1ELb0ELb0ELb0ELb1ELb0ELb0ELb1ELb1ELb0EEENS1_21CollectiveEpilogueFwdINS6_IJSA_NS7_ILi512EEESA_EEES9_SC_SE_Li256ELb0ELb1ELb1ELb0EEENS1_19SingleTileSchedulerILb0ELb1ELb1ELi64EEEEEEEEEvNT_6ParamsE --------------------------
	.section	.text._ZN7cutlass13device_kernelIN5flash11enable_sm90INS1_16FlashAttnFwdSm90INS1_25CollectiveMainloopFwdSm90ILi2EN4cute5tupleIJNS5_1CILi1EEES8_S8_EEENS6_IJNS7_ILi64EEESA_SA_EEELi512ENS_6half_tEfNS_4arch4Sm90ELb1ELb0ELb1ELb0ELb0ELb0ELb1ELb0ELb0ELb1ELb1ELb0EEENS1_21CollectiveEpilogueFwdINS6_IJSA_NS7_ILi512EEESA_EEES9_SC_SE_Li256ELb0ELb1ELb1ELb0EEENS1_19SingleTileSchedulerILb0ELb1ELb1ELi64EEEEEEEEEvNT_6ParamsE,"ax",@progbits
	.align	128
.text._ZN7cutlass13device_kernelIN5flash11enable_sm90INS1_16FlashAttnFwdSm90INS1_25CollectiveMainloopFwdSm90ILi2EN4cute5tupleIJNS5_1CILi1EEES8_S8_EEENS6_IJNS7_ILi64EEESA_SA_EEELi512ENS_6half_tEfNS_4arch4Sm90ELb1ELb0ELb1ELb0ELb0ELb0ELb1ELb0ELb0ELb1ELb1ELb0EEENS1_21CollectiveEpilogueFwdINS6_IJSA_NS7_ILi512EEESA_EEES9_SC_SE_Li256ELb0ELb1ELb1ELb0EEENS1_19SingleTileSchedulerILb0ELb1ELb1ELi64EEEEEEEEEvNT_6ParamsE:
        .type           _ZN7cutlass13device_kernelIN5flash11enable_sm90INS1_16FlashAttnFwdSm90INS1_25CollectiveMainloopFwdSm90ILi2EN4cute5tupleIJNS5_1CILi1EEES8_S8_EEENS6_IJNS7_ILi64EEESA_SA_EEELi512ENS_6half_tEfNS_4arch4Sm90ELb1ELb0ELb1ELb0ELb0ELb0ELb1ELb0ELb0ELb1ELb1ELb0EEENS1_21CollectiveEpilogueFwdINS6_IJSA_NS7_ILi512EEESA_EEES9_SC_SE_Li256ELb0ELb1ELb1ELb0EEENS1_19SingleTileSchedulerILb0ELb1ELb1ELi64EEEEEEEEEvNT_6ParamsE,@function
        .size           _ZN7cutlass13device_kernelIN5flash11enable_sm90INS1_16FlashAttnFwdSm90INS1_25CollectiveMainloopFwdSm90ILi2EN4cute5tupleIJNS5_1CILi1EEES8_S8_EEENS6_IJNS7_ILi64EEESA_SA_EEELi512ENS_6half_tEfNS_4arch4Sm90ELb1ELb0ELb1ELb0ELb0ELb0ELb1ELb0ELb0ELb1ELb1ELb0EEENS1_21CollectiveEpilogueFwdINS6_IJSA_NS7_ILi512EEESA_EEES9_SC_SE_Li256ELb0ELb1ELb1ELb0EEENS1_19SingleTileSchedulerILb0ELb1ELb1ELi64EEEEEEEEEvNT_6ParamsE,(.L_x_6054 - _ZN7cutlass13device_kernelIN5flash11enable_sm90INS1_16FlashAttnFwdSm90INS1_25CollectiveMainloopFwdSm90ILi2EN4cute5tupleIJNS5_1CILi1EEES8_S8_EEENS6_IJNS7_ILi64EEESA_SA_EEELi512ENS_6half_tEfNS_4arch4Sm90ELb1ELb0ELb1ELb0ELb0ELb0ELb1ELb0ELb0ELb1ELb1ELb0EEENS1_21CollectiveEpilogueFwdINS6_IJSA_NS7_ILi512EEESA_EEES9_SC_SE_Li256ELb0ELb1ELb1ELb0EEENS1_19SingleTileSchedulerILb0ELb1ELb1ELi64EEEEEEEEEvNT_6ParamsE)
        .other          _ZN7cutlass13device_kernelIN5flash11enable_sm90INS1_16FlashAttnFwdSm90INS1_25CollectiveMainloopFwdSm90ILi2EN4cute5tupleIJNS5_1CILi1EEES8_S8_EEENS6_IJNS7_ILi64EEESA_SA_EEELi512ENS_6half_tEfNS_4arch4Sm90ELb1ELb0ELb1ELb0ELb0ELb0ELb1ELb0ELb0ELb1ELb1ELb0EEENS1_21CollectiveEpilogueFwdINS6_IJSA_NS7_ILi512EEESA_EEES9_SC_SE_Li256ELb0ELb1ELb1ELb0EEENS1_19SingleTileSchedulerILb0ELb1ELb1ELi64EEEEEEEEEvNT_6ParamsE,@"STO_CUDA_ENTRY STV_DEFAULT"
_ZN7cutlass13device_kernelIN5flash11enable_sm90INS1_16FlashAttnFwdSm90INS1_25CollectiveMainloopFwdSm90ILi2EN4cute5tupleIJNS5_1CILi1EEES8_S8_EEENS6_IJNS7_ILi64EEESA_SA_EEELi512ENS_6half_tEfNS_4arch4Sm90ELb1ELb0ELb1ELb0ELb0ELb0ELb1ELb0ELb0ELb1ELb1ELb0EEENS1_21CollectiveEpilogueFwdINS6_IJSA_NS7_ILi512EEESA_EEES9_SC_SE_Li256ELb0ELb1ELb1ELb0EEENS1_19SingleTileSchedulerILb0ELb1ELb1ELi64EEEEEEEEEvNT_6ParamsE:
        /* <DEDUP_REMOVED lines=18> */
.L_x_4371:
[----:B------:R-:W-:Y:S05]  /*0120*/  BSYNC B0 ;  /* 0x0000000000007941 */ /* 0x000fea0003800000 */
.L_x_4370:
        /* <DEDUP_REMOVED lines=39> */
.L_x_4372:
        /* <DEDUP_REMOVED lines=22> */
.L_x_4373:
        /* <DEDUP_REMOVED lines=18> */
.L_x_4374:
        /* <DEDUP_REMOVED lines=22> */
.L_x_4375:
        /* <DEDUP_REMOVED lines=22> */
.L_x_4376:
        /* <DEDUP_REMOVED lines=9> */
.L_x_4379:
        /* <DEDUP_REMOVED lines=25> */
[----:B0-----:R-:W0:Y:S01]  /*0b00*/  LDC.64 R2, c[0x0][0x418] ;  /* 0x00010600ff027b82 */ /* 0x001e220000000a00 */
[----:B------:R-:W-:Y:S01]  /*0b10*/  UISETP.NE.AND UP0, UPT, UR10, 0x1, UPT ;  /* 0x000000010a00788c */ /* 0x000fe2000bf05270 */
[----:B------:R-:W-:-:S06]  /*0b20*/  VIADD R23, R11, 0xffffff80 ;  /* 0xffffff800b177836 */ /* 0x000fcc0000000000 */
[----:B------:R-:W1:Y:S08]  /*0b30*/  LDC R192, c[0x0][0x424] ;  /* 0x00010900ffc07b82 */ /* 0x000e700000000800 */
[----:B------:R-:W2:Y:S08]  /*0b40*/  LDC R7, c[0x0][0x2f0] ;  /* 0x0000bc00ff077b82 */ /* 0x000eb00000000800 */
[----:B------:R-:W3:Y:S01]  /*0b50*/  S2UR UR60, SR_CTAID.X ;  /* 0x00000000003c79c3 */ /* 0x000ee20000002500 */
[----:B0-----:R-:W-:-:S04]  /*0b60*/  ISETP.NE.U32.AND P0, PT, R2, RZ, PT ;  /* 0x000000ff0200720c */ /* 0x001fc80003f05070 */
[----:B------:R-:W-:-:S04]  /*0b70*/  ISETP.NE.AND.EX P0, PT, R3, RZ, PT, P0 ;  /* 0x000000ff0300720c */ /* 0x000fc80003f05300 */
[----:B-1----:R-:W-:Y:S02]  /*0b80*/  SEL R192, R192, 0x1, P0 ;  /* 0x00000001c0c07807 */ /* 0x002fe40000000000 */
[----:B------:R-:W-:-:S03]  /*0b90*/  PLOP3.LUT P0, PT, PT, PT, UP0, 0x80, 0x0 ;  /* 0x000000000000781c */ /* 0x000fc60003f0f008 */
[----:B--2---:R-:W-:-:S05]  /*0ba0*/  IMAD R0, R192, R7, 0x3f ;  /* 0x0000003fc0007424 */ /* 0x004fca00078e0207 */
[----:B------:R-:W-:Y:S01]  /*0bb0*/  SHF.R.S32.HI R3, RZ, 0x1f, R0 ;  /* 0x0000001fff037819 */ /* 0x000fe20000011400 */
[----:B---3--:R-:W-:-:S03]  /*0bc0*/  USHF.L.U32 UR60, UR60, 0x6, URZ ;  /* 0x000000063c3c7899 */ /* 0x008fc6000800063f */
[----:B------:R-:W-:-:S04]  /*0bd0*/  LEA.HI R3, R3, R0, RZ, 0x6 ;  /* 0x0000000003037211 */ /* 0x000fc800078f30ff */
[----:B------:R-:W-:Y:S01]  /*0be0*/  SHF.R.S32.HI R3, RZ, 0x6, R3 ;  /* 0x00000006ff037819 */ /* 0x000fe20000011403 */
[----:B------:R-:W-:Y:S06]  /*0bf0*/  @!P0 BRA `(.L_x_4381) ;  /* 0x0000001c00f48947 */ /* 0x000fec0003800000 */
[----:B------:R-:W0:Y:S01]  /*0c00*/  LDC R5, c[0x0][0x288] ;  /* 0x0000a200ff057b82 */ /* 0x000e220000000800 */
[----:B------:R-:W-:Y:S01]  /*0c10*/  ULDC UR5, c[0x0][0x448] ;  /* 0x0001120000057ab9 */ /* 0x000fe20000000800 */
[----:B------:R-:W-:Y:S01]  /*0c20*/  UIADD3 UR60, UR60, 0x3f, URZ ;  /* 0x0000003f3c3c7890 */ /* 0x000fe2000fffe03f */
[----:B------:R-:W-:Y:S01]  /*0c30*/  R2UR UR8, R3 ;  /* 0x00000000030872ca */ /* 0x000fe200000e0000 */
[----:B------:R-:W-:Y:S01]  /*0c40*/  UISETP.NE.AND UP0, UPT, UR5, 0x1, UPT ;  /* 0x000000010500788c */ /* 0x000fe2000bf05270 */
[----:B------:R-:W-:Y:S01]  /*0c50*/  PLOP3.LUT P0, PT, PT, PT, PT, 0x80, 0x0 ;  /* 0x000000000000781c */ /* 0x000fe20003f0f070 */
[----:B------:R-:W-:Y:S01]  /*0c60*/  USHF.R.U32.HI UR9, URZ, 0x10, UR4 ;  /* 0x000000103f097899 */ /* 0x000fe20008011604 */
[----:B------:R-:W-:Y:S01]  /*0c70*/  CS2R R2, SRZ ;  /* 0x0000000000027805 */ /* 0x000fe2000001ff00 */
[----:B------:R-:W-:Y:S01]  /*0c80*/  ULOP3.LUT UR6, UR4, 0xffff, URZ, 0xc0, !UPT ;  /* 0x0000ffff04067892 */ /* 0x000fe2000f8ec03f */
[----:B------:R-:W-:Y:S01]  /*0c90*/  IMAD.MOV.U32 R4, RZ, RZ, RZ ;  /* 0x000000ffff047224 */ /* 0x000fe200078e00ff */
[----:B------:R-:W-:-:S02]  /*0ca0*/  CS2R R150, SRZ ;  /* 0x0000000000967805 */ /* 0x000fc4000001ff00 */
[----:B------:R-:W-:Y:S02]  /*0cb0*/  CS2R R148, SRZ ;  /* 0x0000000000947805 */ /* 0x000fe4000001ff00 */
[----:B------:R-:W-:Y:S02]  /*0cc0*/  CS2R R146, SRZ ;  /* 0x0000000000927805 */ /* 0x000fe4000001ff00 */
[----:B------:R-:W-:Y:S02]  /*0cd0*/  CS2R R144, SRZ ;  /* 0x0000000000907805 */ /* 0x000fe4000001ff00 */
        /* <DEDUP_REMOVED lines=10> */
[----:B0-----:R-:W-:Y:S02]  /*0d80*/  IADD3 R5, -R5, 0x40, RZ ;  /* 0x0000004005057810 */ /* 0x001fe40007ffe1ff */
[----:B------:R-:W-:-:S02]  /*0d90*/  CS2R R130, SRZ ;  /* 0x0000000000827805 */ /* 0x000fc4000001ff00 */
[----:B------:R-:W-:Y:S02]  /*0da0*/  CS2R R128, SRZ ;  /* 0x0000000000807805 */ /* 0x000fe4000001ff00 */
[----:B------:R-:W-:Y:S02]  /*0db0*/  CS2R R126, SRZ ;  /* 0x00000000007e7805 */ /* 0x000fe4000001ff00 */
[----:B------:R-:W-:Y:S01]  /*0dc0*/  CS2R R124, SRZ ;  /* 0x00000000007c7805 */ /* 0x000fe2000001ff00 */
[----:B------:R-:W-:Y:S01]  /*0dd0*/  IMAD R5, R192, R7, R5 ;  /* 0x00000007c0057224 */ /* 0x000fe200078e0205 */
[----:B------:R-:W-:Y:S02]  /*0de0*/  CS2R R122, SRZ ;  /* 0x00000000007a7805 */ /* 0x000fe4000001ff00 */
        /* <DEDUP_REMOVED lines=16> */
[----:B------:R-:W-:Y:S01]  /*0ef0*/  UIADD3 UR60, UR7, UR60, URZ ;  /* 0x0000003c073c7290 */ /* 0x000fe2000fffe03f */
[----:B------:R-:W-:Y:S02]  /*0f00*/  CS2R R90, SRZ ;  /* 0x00000000005a7805 */ /* 0x000fe4000001ff00 */
[----:B------:R-:W-:Y:S02]  /*0f10*/  CS2R R88, SRZ ;  /* 0x0000000000587805 */ /* 0x000fe4000001ff00 */
[----:B------:R-:W-:Y:S01]  /*0f20*/  CS2R R86, SRZ ;  /* 0x0000000000567805 */ /* 0x000fe2000001ff00 */
[----:B------:R-:W-:Y:S01]  /*0f30*/  USHF.R.S32.HI UR4, URZ, 0x1f, UR60 ;  /* 0x0000001f3f047899 */ /* 0x000fe2000801143c */
[----:B------:R-:W-:-:S02]  /*0f40*/  CS2R R84, SRZ ;  /* 0x0000000000547805 */ /* 0x000fc4000001ff00 */
[----:B------:R-:W-:Y:S02]  /*0f50*/  CS2R R82, SRZ ;  /* 0x0000000000527805 */ /* 0x000fe4000001ff00 */
[----:B------:R-:W-:Y:S01]  /*0f60*/  CS2R R80, SRZ ;  /* 0x0000000000507805 */ /* 0x000fe2000001ff00 */
[----:B------:R-:W-:Y:S01]  /*0f70*/  ULEA.HI UR4, UR4, UR60, URZ, 0x6 ;  /* 0x0000003c04047291 */ /* 0x000fe2000f8f303f */
[----:B------:R-:W-:Y:S02]  /*0f80*/  CS2R R78, SRZ ;  /* 0x00000000004e7805 */ /* 0x000fe4000001ff00 */
[----:B------:R-:W-:Y:S02]  /*0f90*/  CS2R R76, SRZ ;  /* 0x00000000004c7805 */ /* 0x000fe4000001ff00 */
[----:B------:R-:W-:Y:S01]  /*0fa0*/  CS2R R74, SRZ ;  /* 0x00000000004a7805 */ /* 0x000fe2000001ff00 */
[----:B------:R-:W-:Y:S01]  /*0fb0*/  USHF.R.S32.HI UR4, URZ, 0x6, UR4 ;  /* 0x000000063f047899 */ /* 0x000fe20008011404 */
[----:B------:R-:W-:-:S02]  /*0fc0*/  CS2R R72, SRZ ;  /* 0x0000000000487805 */ /* 0x000fc4000001ff00 */
[----:B------:R-:W-:Y:S02]  /*0fd0*/  CS2R R70, SRZ ;  /* 0x0000000000467805 */ /* 0x000fe4000001ff00 */
[----:B------:R-:W-:Y:S01]  /*0fe0*/  CS2R R68, SRZ ;  /* 0x0000000000447805 */ /* 0x000fe2000001ff00 */
[----:B------:R-:W-:Y:S01]  /*0ff0*/  UISETP.LT.AND UP0, UPT, UR8, UR4, UPT ;  /* 0x000000040800728c */ /* 0x000fe2000bf01270 */
[----:B------:R-:W-:Y:S02]  /*1000*/  CS2R R66, SRZ ;  /* 0x0000000000427805 */ /* 0x000fe4000001ff00 */
[----:B------:R-:W-:Y:S02]  /*1010*/  CS2R R64, SRZ ;  /* 0x0000000000407805 */ /* 0x000fe4000001ff00 */
[----:B------:R-:W-:Y:S01]  /*1020*/  CS2R R62, SRZ ;  /* 0x00000000003e7805 */ /* 0x000fe2000001ff00 */
[----:B------:R-:W-:Y:S01]  /*1030*/  USEL UR5, UR8, UR4, UP0 ;  /* 0x0000000408057287 */ /* 0x000fe20008000000 */
[----:B------:R-:W-:Y:S01]  /*1040*/  CS2R R60, SRZ ;  /* 0x00000000003c7805 */ /* 0x000fe2000001ff00 */
[----:B------:R-:W-:Y:S01]  /*1050*/  UISETP.NE.AND UP0, UPT, UR9, URZ, UPT ;  /* 0x0000003f0900728c */ /* 0x000fe2000bf05270 */
[----:B------:R-:W-:Y:S01]  /*1060*/  CS2R R58, SRZ ;  /* 0x00000000003a7805 */ /* 0x000fe2000001ff00 */
[----:B------:R-:W-:Y:S01]  /*1070*/  UISETP.GE.AND UP1, UPT, UR5, 0x1, UPT ;  /* 0x000000010500788c */ /* 0x000fe2000bf26270 */
[----:B------:R-:W-:-:S02]  /*1080*/  CS2R R56, SRZ ;  /* 0x0000000000387805 */ /* 0x000fc4000001ff00 */
[----:B------:R-:W-:Y:S02]  /*1090*/  CS2R R54, SRZ ;  /* 0x0000000000367805 */ /* 0x000fe4000001ff00 */
[----:B------:R-:W-:Y:S02]  /*10a0*/  CS2R R52, SRZ ;  /* 0x0000000000347805 */ /* 0x000fe4000001ff00 */
[----:B------:R-:W-:Y:S02]  /*10b0*/  CS2R R50, SRZ ;  /* 0x0000000000327805 */ /* 0x000fe4000001ff00 */
[----:B------:R-:W-:Y:S02]  /*10c0*/  CS2R R48, SRZ ;  /* 0x0000000000307805 */ /* 0x000fe4000001ff00 */
[----:B------:R-:W-:Y:S02]  /*10d0*/  PLOP3.LUT P1, PT, PT, PT, UP1, 0x80, 0x0 ;  /* 0x000000000000781c */ /* 0x000fe40003f2f018 */
[----:B------:R-:W-:-:S02]  /*10e0*/  CS2R R46, SRZ ;  /* 0x00000000002e7805 */ /* 0x000fc4000001ff00 */
[----:B------:R-:W-:Y:S01]  /*10f0*/  CS2R R44, SRZ ;  /* 0x00000000002c7805 */ /* 0x000fe2000001ff00 */
[----:B------:R-:W-:Y:S01]  /*1100*/  @!UP0 ULDC UR9, c[0x0][0xae8] ;  /* 0x0002ba0000098ab9 */ /* 0x000fe20000000800 */
[----:B------:R-:W-:Y:S02]  /*1110*/  CS2R R42, SRZ ;  /* 0x00000000002a7805 */ /* 0x000fe4000001ff00 */
[----:B------:R-:W-:Y:S02]  /*1120*/  CS2R R40, SRZ ;  /* 0x0000000000287805 */ /* 0x000fe4000001ff00 */
[----:B------:R-:W-:Y:S01]  /*1130*/  CS2R R38, SRZ ;  /* 0x0000000000267805 */ /* 0x000fe2000001ff00 */
[----:B------:R-:W-:Y:S02]  /*1140*/  IMAD.MOV.U32 R37, RZ, RZ, RZ ;  /* 0x000000ffff257224 */ /* 0x000fe400078e00ff */
[----:B------:R-:W-:Y:S05]  /*1150*/  @!P1 BRA `(.L_x_4382) ;  /* 0x0000000000749947 */ /* 0x000fea0003800000 */
[----:B------:R-:W-:Y:S01]  /*1160*/  IMAD.U32 R5, RZ, RZ, UR9 ;  /* 0x00000009ff057e24 */ /* 0x000fe2000f8e00ff */
[----:B------:R-:W-:-:S04]  /*1170*/  UIADD3 UR4, UR9, -0x1, UR5 ;  /* 0xffffffff09047890 */ /* 0x000fc8000fffe005 */
[-C--:B------:R-:W-:Y:S02]  /*1180*/  IABS R3, R5.reuse ;  /* 0x0000000500037213 */ /* 0x080fe40000000000 */
[----:B------:R-:W-:Y:S01]  /*1190*/  IABS R9, R5 ;  /* 0x0000000500097213 */ /* 0x000fe20000000000 */
[----:B------:R-:W-:Y:S01]  /*11a0*/  IMAD.U32 R8, RZ, RZ, UR4 ;  /* 0x00000004ff087e24 */ /* 0x000fe2000f8e00ff */
[----:B------:R-:W0:Y:S01]  /*11b0*/  I2F.RP R0, R3 ;  /* 0x0000000300007306 */ /* 0x000e220000209400 */
[----:B------:R-:W-:Y:S02]  /*11c0*/  ULOP3.LUT UR4, UR4, UR9, URZ, 0x3c, !UPT ;  /* 0x0000000904047292 */ /* 0x000fe4000f8e3c3f */
[----:B------:R-:W-:-:S04]  /*11d0*/  IMAD.MOV R9, RZ, RZ, -R9 ;  /* 0x000000ffff097224 */ /* 0x000fc800078e0a09 */
[----:B------:R-:W-:Y:S01]  /*11e0*/  ISETP.LE.AND P3, PT, RZ, UR4, PT ;  /* 0x00000004ff007c0c */ /* 0x000fe2000bf63270 */
[----:B0-----:R-:W0:Y:S02]  /*11f0*/  MUFU.RCP R0, R0 ;  /* 0x0000000000007308 */ /* 0x001e240000001000 */
        /* <DEDUP_REMOVED lines=16> */
[----:B------:R-:W-:-:S04]  /*1300*/  IMAD.MOV.U32 R3, RZ, RZ, R7 ;  /* 0x000000ffff037224 */ /* 0x000fc800078e0007 */
[----:B------:R-:W-:Y:S01]  /*1310*/  @!P3 IMAD.MOV R3, RZ, RZ, -R3 ;  /* 0x000000ffff03b224 */ /* 0x000fe200078e0a03 */
[----:B------:R-:W-:-:S07]  /*1320*/  @!P2 LOP3.LUT R3, RZ, UR9, RZ, 0x33, !PT ;  /* 0x00000009ff03ac12 */ /* 0x000fce000f8e33ff */
.L_x_4382:
        /* <DEDUP_REMOVED lines=12> */
[----:B------:R-:W0:Y:S08]  /*13f0*/  S2UR UR7, SR_CgaCtaId ;  /* 0x00000000000779c3 */ /* 0x000e300000008800 */
[----:B------:R-:W-:Y:S01]  /*1400*/  BAR.SYNC.DEFER_BLOCKING 0xe, 0x100 ;  /* 0x0384000000007b1d */ /* 0x000fe20000010000 */
[----:B------:R-:W-:Y:S01]  /*1410*/  LOP3.LUT R5, R11, 0x7f, RZ, 0xc0, !PT ;  /* 0x0000007f0b057812 */ /* 0x000fe200078ec0ff */
[----:B------:R-:W-:Y:S01]  /*1420*/  VIADD R3, R3, 0xfffffffe ;  /* 0xfffffffe03037836 */ /* 0x000fe20000000000 */
[----:B------:R-:W-:-:S02]  /*1430*/  LEA.HI R2, R2, R23, RZ, 0x7 ;  /* 0x0000001702027211 */ /* 0x000fc400078f38ff */
[----:B------:R-:W-:Y:S01]  /*1440*/  ISETP.NE.AND P1, PT, R5, RZ, PT ;  /* 0x000000ff0500720c */ /* 0x000fe20003f25270 */
[----:B------:R-:W-:Y:S01]  /*1450*/  UMOV UR9, 0x40000040 ;  /* 0x4000004000097882 */ /* 0x000fe20000000000 */
[----:B------:R-:W-:Y:S01]  /*1460*/  SHF.R.S32.HI R4, RZ, 0x7, R2 ;  /* 0x00000007ff047819 */ /* 0x000fe20000011402 */
[----:B------:R-:W-:Y:S01]  /*1470*/  UMOV UR11, 0x40000040 ;  /* 0x40000040000b7882 */ /* 0x000fe20000000000 */
[----:B------:R-:W-:Y:S01]  /*1480*/  UMOV UR13, 0x40000040 ;  /* 0x40000040000d7882 */ /* 0x000fe20000000000 */
[----:B------:R-:W-:Y:S01]  /*1490*/  UMOV UR15, 0x40000040 ;  /* 0x40000040000f7882 */ /* 0x000fe20000000000 */
[----:B------:R-:W-:Y:S01]  /*14a0*/  UMOV UR17, 0x40000040 ;  /* 0x4000004000117882 */ /* 0x000fe20000000000 */
[----:B------:R-:W-:Y:S01]  /*14b0*/  UMOV UR19, 0x40000040 ;  /* 0x4000004000137882 */ /* 0x000fe20000000000 */
[----:B------:R-:W1:Y:S01]  /*14c0*/  SHFL.IDX PT, R4, R4, RZ, 0x1f ;  /* 0x00001fff04047589 */ /* 0x000e6200000e0000 */
[----:B------:R-:W-:Y:S01]  /*14d0*/  UMOV UR21, 0x40000040 ;  /* 0x4000004000157882 */ /* 0x000fe20000000000 */
[----:B------:R-:W-:Y:S01]  /*14e0*/  UMOV UR23, 0x40000040 ;  /* 0x4000004000177882 */ /* 0x000fe20000000000 */
[----:B------:R-:W-:-:S02]  /*14f0*/  LOP3.LUT R2, R2, 0xffffff80, RZ, 0xc0, !PT ;  /* 0xffffff8002027812 */ /* 0x000fc400078ec0ff */
[----:B------:R-:W-:-:S03]  /*1500*/  ISETP.GE.AND P0, PT, R3, R0, PT ;  /* 0x000000000300720c */ /* 0x000fc60003f06270 */
[----:B------:R-:W-:Y:S01]  /*1510*/  IMAD.IADD R2, R23, 0x1, -R2 ;  /* 0x0000000117027824 */ /* 0x000fe200078e0a02 */
[----:B------:R-:W-:-:S04]  /*1520*/  WARPGROUP.ARRIVE ;  /* 0x00000000000079c5 */ /* 0x000fc80000000000 */
[----:B------:R-:W-:Y:S02]  /*1530*/  SHF.R.S32.HI R5, RZ, 0x1f, R2 ;  /* 0x0000001fff057819 */ /* 0x000fe40000011402 */
[----:B-1----:R-:W-:Y:S02]  /*1540*/  R2UR UR4, R4 ;  /* 0x00000000040472ca */ /* 0x002fe400000e0000 */
[CC--:B------:R-:W-:Y:S02]  /*1550*/  LEA.HI R4, R5.reuse, R2.reuse, RZ, 0x2 ;  /* 0x0000000205047211 */ /* 0x0c0fe400078f10ff */
[----:B------:R-:W-:Y:S02]  /*1560*/  LEA.HI R2, R5, R2, RZ, 0x5 ;  /* 0x0000000205027211 */ /* 0x000fe400078f28ff */
[----:B------:R-:W-:Y:S02]  /*1570*/  SHF.R.S32.HI R7, RZ, 0x1f, R4 ;  /* 0x0000001fff077819 */ /* 0x000fe40000011404 */
[----:B------:R-:W-:-:S05]  /*1580*/  SHF.R.S32.HI R2, RZ, 0x5, R2 ;  /* 0x00000005ff027819 */ /* 0x000fca0000011402 */
[----:B------:R-:W-:-:S04]  /*1590*/  ULEA.HI UR5, UR4, UR4, URZ, 0x1 ;  /* 0x0000000404057291 */ /* 0x000fc8000f8f083f */
[----:B------:R-:W-:-:S03]  /*15a0*/  ULOP3.LUT UR6, UR5, 0x1fffe, URZ, 0xc0, !UPT ;  /* 0x0001fffe05067892 */ /* 0x000fc6000f8ec03f */
[----:B------:R-:W-:Y:S01]  /*15b0*/  UMOV UR5, 0x400 ;  /* 0x0000040000057882 */ /* 0x000fe20000000000 */
[----:B------:R-:W-:Y:S02]  /*15c0*/  UIADD3 UR6, UR4, -UR6, URZ ;  /* 0x8000000604067290 */ /* 0x000fe4000fffe03f */
[----:B0-----:R-:W-:-:S04]  /*15d0*/  ULEA UR5, UR7, UR5, 0x18 ;  /* 0x0000000507057291 */ /* 0x001fc8000f8ec03f */
        /* <DEDUP_REMOVED lines=43> */
.L_x_4385:
        /* <DEDUP_REMOVED lines=170> */
.L_x_4384:
[----:B------:R-:W-:Y:S01]  /*2330*/  BAR.SYNC.DEFER_BLOCKING 0xe, 0x100 ;  /* 0x0384000000007b1d */ /* 0x000fe20000010000 */
[----:B------:R-:W-:Y:S01]  /*2340*/  VIADD R2, R2, UR4 ;  /* 0x0000000402027c36 */ /* 0x000fe20008000000 */
[----:B------:R-:W-:Y:S01]  /*2350*/  PLOP3.LUT P0, PT, PT, PT, PT, 0x8, 0x0 ;  /* 0x000000000000781c */ /* 0x000fe20003f0e170 */
[----:B-1----:R-:W-:-:S03]  /*2360*/  IMAD.MOV.U32 R4, RZ, RZ, RZ ;  /* 0x000000ffff047224 */ /* 0x002fc600078e00ff */
[----:B------:R-:W-:-:S05]  /*2370*/  LEA R2, R2, UR5, 0x2 ;  /* 0x0000000502027c11 */ /* 0x000fca000f8e10ff */
[----:B------:R-:W1:Y:S04]  /*2380*/  LDS R3, [R2+0x38400] ;  /* 0x0384000002037984 */ /* 0x000e680000000800 */
[----:B------:R2:W3:Y:S02]  /*2390*/  LDS R0, [R2+0x38420] ;  /* 0x0384200002007984 */ /* 0x0004e40000000800 */
[----:B--2---:R-:W-:Y:S01]  /*23a0*/  MOV R2, RZ ;  /* 0x000000ff00027202 */ /* 0x004fe20000000f00 */
        /* <DEDUP_REMOVED lines=130> */
.L_x_4381:
[----:B------:R-:W0:Y:S01]  /*2bd0*/  LDC R0, c[0x0][0x448] ;  /* 0x00011200ff007b82 */ /* 0x000e220000000800 */
[----:B------:R-:W-:Y:S02]  /*2be0*/  UIADD3 UR5, UR60, 0x3f, URZ ;  /* 0x0000003f3c057890 */ /* 0x000fe4000fffe03f */
[----:B------:R-:W-:Y:S02]  /*2bf0*/  USHF.R.U32.HI UR10, URZ, 0x10, UR4 ;  /* 0x000000103f0a7899 */ /* 0x000fe40008011604 */
[----:B------:R-:W-:Y:S02]  /*2c00*/  ULOP3.LUT UR8, UR4, 0xffff, URZ, 0xc0, !UPT ;  /* 0x0000ffff04087892 */ /* 0x000fe4000f8ec03f */
[----:B------:R-:W-:Y:S01]  /*2c10*/  UISETP.NE.AND UP0, UPT, UR10, URZ, UPT ;  /* 0x0000003f0a00728c */ /* 0x000fe2000bf05270 */
[----:B------:R-:W1:Y:S01]  /*2c20*/  LDC R2, c[0x0][0x288] ;  /* 0x0000a200ff027b82 */ /* 0x000e620000000800 */
[----:B------:R-:W-:-:S09]  /*2c30*/  UMOV UR4, URZ ;  /* 0x0000003f00047c82 */ /* 0x000fd20008000000 */
[----:B------:R-:W-:Y:S01]  /*2c40*/  @!UP0 ULDC UR10, c[0x0][0xae8] ;  /* 0x0002ba00000a8ab9 */ /* 0x000fe20000000800 */
[----:B0-----:R-:W-:Y:S02]  /*2c50*/  ISETP.NE.AND P0, PT, R0, 0x1, PT ;  /* 0x000000010000780c */ /* 0x001fe40003f05270 */
[----:B-1----:R-:W-:-:S11]  /*2c60*/  IADD3 R4, -R2, 0x40, RZ ;  /* 0x0000004002047810 */ /* 0x002fd60007ffe1ff */
[----:B------:R-:W0:Y:S01]  /*2c70*/  @P0 LDC R0, c[0x0][0x44c] ;  /* 0x00011300ff000b82 */ /* 0x000e220000000800 */
[----:B------:R-:W-:-:S07]  /*2c80*/  IMAD R7, R192, R7, R4 ;  /* 0x00000007c0077224 */ /* 0x000fce00078e0204 */
[----:B------:R-:W1:Y:S01]  /*2c90*/  @P0 LDC R5, c[0x0][0x450] ;  /* 0x00011400ff050b82 */ /* 0x000e620000000800 */
[----:B0-----:R-:W-:-:S04]  /*2ca0*/  @P0 IMAD.HI.U32 R2, R0, UR5, RZ ;  /* 0x0000000500020c27 */ /* 0x001fc8000f8e00ff */
[----:B------:R-:W-:Y:S01]  /*2cb0*/  IMAD.U32 R0, RZ, RZ, UR5 ;  /* 0x00000005ff007e24 */ /* 0x000fe2000f8e00ff */
[----:B-1----:R-:W-:-:S05]  /*2cc0*/  @P0 SHF.R.U32.HI R0, RZ, R5, R2 ;  /* 0x00000005ff000219 */ /* 0x002fca0000011602 */
[----:B------:R-:W-:-:S05]  /*2cd0*/  IMAD.IADD R0, R7, 0x1, R0 ;  /* 0x0000000107007824 */ /* 0x000fca00078e0200 */
[----:B------:R-:W-:-:S04]  /*2ce0*/  SHF.R.S32.HI R5, RZ, 0x1f, R0 ;  /* 0x0000001fff057819 */ /* 0x000fc80000011400 */
[----:B------:R-:W-:-:S04]  /*2cf0*/  LEA.HI R5, R5, R0, RZ, 0x6 ;  /* 0x0000000005057211 */ /* 0x000fc800078f30ff */
[----:B------:R-:W-:-:S04]  /*2d00*/  SHF.R.S32.HI R0, RZ, 0x6, R5 ;  /* 0x00000006ff007819 */ /* 0x000fc80000011405 */
[----:B------:R-:W-:-:S04]  /*2d10*/  VIMNMX R22, R3, R0, PT ;  /* 0x0000000003167248 */ /* 0x000fc80003fe0100 */
[----:B------:R-:W-:-:S13]  /*2d20*/  ISETP.GE.AND P0, PT, R22, 0x1, PT ;  /* 0x000000011600780c */ /* 0x000fda0003f06270 */
[----:B------:R-:W-:Y:S05]  /*2d30*/  @!P0 BRA `(.L_x_4386) ;  /* 0x0000000000808947 */ /* 0x000fea0003800000 */
[----:B------:R-:W-:Y:S01]  /*2d40*/  IMAD.U32 R5, RZ, RZ, UR10 ;  /* 0x0000000aff057e24 */ /* 0x000fe2000f8e00ff */
[----:B------:R-:W-:-:S04]  /*2d50*/  UMOV UR4, URZ ;  /* 0x0000003f00047c82 */ /* 0x000fc80008000000 */
[----:B------:R-:W-:-:S04]  /*2d60*/  IABS R0, R5 ;  /* 0x0000000500007213 */ /* 0x000fc80000000000 */
[----:B------:R-:W-:Y:S02]  /*2d70*/  R2UR UR9, R0 ;  /* 0x00000000000972ca */ /* 0x000fe400000e0000 */
[----:B------:R-:W-:Y:S02]  /*2d80*/  IADD3 R0, R5, -0x1, R22 ;  /* 0xffffffff05007810 */ /* 0x000fe40007ffe016 */
[----:B------:R-:W-:Y:S02]  /*2d90*/  IABS R5, R5 ;  /* 0x0000000500057213 */ /* 0x000fe40000000000 */
[----:B------:R-:W-:-:S04]  /*2da0*/  IABS R4, R0 ;  /* 0x0000000000047213 */ /* 0x000fc80000000000 */
[----:B------:R-:W-:-:S03]  /*2db0*/  R2UR UR7, R4 ;  /* 0x00000000040772ca */ /* 0x000fc600000e0000 */
        /* <DEDUP_REMOVED lines=11> */
[----:B------:R-:W-:Y:S01]  /*2e70*/  UIMAD UR4, UR5, UR6, UR7 ;  /* 0x00000006050472a4 */ /* 0x000fe2000f8e0207 */
[----:B------:R-:W-:-:S03]  /*2e80*/  R2UR UR6, R0 ;  /* 0x00000000000672ca */ /* 0x000fc600000e0000 */
[----:B------:R-:W-:-:S11]  /*2e90*/  UISETP.GT.U32.AND UP1, UPT, UR9, UR4, UPT ;  /* 0x000000040900728c */ /* 0x000fd6000bf24070 */
[----:B------:R-:W-:Y:S02]  /*2ea0*/  @!UP1 UIADD3 UR4, UR4, -UR9, URZ ;  /* 0x8000000904049290 */ /* 0x000fe4000fffe03f */
[----:B------:R-:W-:Y:S02]  /*2eb0*/  @!UP1 UIADD3 UR5, UR5, 0x1, URZ ;  /* 0x0000000105059890 */ /* 0x000fe4000fffe03f */
[----:B------:R-:W-:Y:S02]  /*2ec0*/  UISETP.GE.U32.AND UP0, UPT, UR4, UR9, UPT ;  /* 0x000000090400728c */ /* 0x000fe4000bf06070 */
[----:B------:R-:W-:-:S04]  /*2ed0*/  ULOP3.LUT UR4, UR6, UR10, URZ, 0x3c, !UPT ;  /* 0x0000000a06047292 */ /* 0x000fc8000f8e3c3f */
[----:B------:R-:W-:-:S05]  /*2ee0*/  UISETP.GE.AND UP1, UPT, UR4, URZ, UPT ;  /* 0x0000003f0400728c */ /* 0x000fca000bf26270 */
[----:B------:R-:W-:Y:S02]  /*2ef0*/  @UP0 UIADD3 UR5, UR5, 0x1, URZ ;  /* 0x0000000105050890 */ /* 0x000fe4000fffe03f */
[----:B------:R-:W-:-:S05]  /*2f00*/  UISETP.NE.AND UP0, UPT, UR10, URZ, UPT ;  /* 0x0000003f0a00728c */ /* 0x000fca000bf05270 */
[----:B------:R-:W-:Y:S02]  /*2f10*/  UMOV UR4, UR5 ;  /* 0x0000000500047c82 */ /* 0x000fe40008000000 */
[----:B------:R-:W-:-:S04]  /*2f20*/  @!UP1 UIADD3 UR4, -UR4, URZ, URZ ;  /* 0x0000003f04049290 */ /* 0x000fc8000fffe13f */
[----:B------:R-:W-:-:S12]  /*2f30*/  @!UP0 ULOP3.LUT UR4, URZ, UR10, URZ, 0x33, !UPT ;  /* 0x0000000a3f048292 */ /* 0x000fd8000f8e333f */
.L_x_4386:
[----:B------:R-:W-:Y:S02]  /*2f40*/  UIMAD UR5, UR8, UR4, URZ ;  /* 0x00000004080572a4 */ /* 0x000fe4000f8e023f */
[----:B------:R-:W-:Y:S01]  /*2f50*/  IMAD.U32 R3, RZ, RZ, UR4 ;  /* 0x00000004ff037e24 */ /* 0x000fe2000f8e00ff */
[----:B------:R-:W-:Y:S01]  /*2f60*/  PLOP3.LUT P0, PT, PT, PT, PT, 0x80, 0x0 ;  /* 0x000000000000781c */ /* 0x000fe20003f0f070 */
[----:B------:R-:W-:Y:S01]  /*2f70*/  IMAD.MOV.U32 R4, RZ, RZ, RZ ;  /* 0x000000ffff047224 */ /* 0x000fe200078e00ff */
[----:B------:R-:W-:Y:S01]  /*2f80*/  CS2R R150, SRZ ;  /* 0x0000000000967805 */ /* 0x000fe2000001ff00 */
[----:B------:R-:W-:Y:S01]  /*2f90*/  IMAD.MOV.U32 R2, RZ, RZ, RZ ;  /* 0x000000ffff027224 */ /* 0x000fe200078e00ff */
[----:B------:R-:W-:Y:S01]  /*2fa0*/  VIADDMNMX R22, R3, UR5, R22, PT ;  /* 0x0000000503167c46 */ /* 0x000fe2000b800116 */
[----:B------:R-:W-:Y:S01]  /*2fb0*/  IMAD.U32 R194, RZ, RZ, UR5 ;  /* 0x00000005ffc27e24 */ /* 0x000fe2000f8e00ff */
[----:B------:R-:W-:Y:S02]  /*2fc0*/  CS2R R148, SRZ ;  /* 0x0000000000947805 */ /* 0x000fe4000001ff00 */
[----:B------:R-:W-:-:S02]  /*2fd0*/  CS2R R146, SRZ ;  /* 0x0000000000927805 */ /* 0x000fc4000001ff00 */
[----:B------:R-:W-:Y:S02]  /*2fe0*/  ISETP.GT.AND P1, PT, R22, UR5, PT ;  /* 0x0000000516007c0c */ /* 0x000fe4000bf24270 */
        /* <DEDUP_REMOVED lines=70> */
[----:B------:R-:W-:Y:S01]  /*3450*/  LOP3.LUT R3, R2, 0x1fffe, RZ, 0xc0, !PT ;  /* 0x0001fffe02037812 */ /* 0x000fe200078ec0ff */
[----:B------:R-:W-:-:S04]  /*3460*/  VIADD R2, R195, 0x36400 ;  /* 0x00036400c3027836 */ /* 0x000fc80000000000 */
[----:B------:R-:W-:Y:S01]  /*3470*/  IMAD.IADD R0, R0, 0x1, -R3 ;  /* 0x0000000100007824 */ /* 0x000fe200078e0a03 */
[----:B------:R-:W-:-:S03]  /*3480*/  LOP3.LUT P0, RZ, R2, 0x3ff, RZ, 0xc0, !PT ;  /* 0x000003ff02ff7812 */ /* 0x000fc6000780c0ff */
[----:B------:R-:W-:-:S04]  /*3490*/  IMAD R0, R0, 0x8000, R195 ;  /* 0x0000800000007824 */ /* 0x000fc800078e02c3 */
        /* <DEDUP_REMOVED lines=21> */
.L_x_4387:
        /* <DEDUP_REMOVED lines=11> */
.L_x_4526:
[----:B------:R-:W2:Y:S01]  /*36a0*/  LDL R0, [R1+0x30] ;  /* 0x0000300001007983 */ /* 0x000ea20000100800 */
[----:B------:R-:W-:Y:S01]  /*36b0*/  LEA.HI R7, R7, R6, RZ, 0x3 ;  /* 0x0000000607077211 */ /* 0x000fe200078f18ff */
[----:B------:R-:W-:-:S03]  /*36c0*/  IMAD.IADD R2, R17, 0x1, -R2 ;  /* 0x0000000111027824 */ /* 0x000fc600078e0a02 */
[----:B------:R-:W-:-:S05]  /*36d0*/  LOP3.LUT R7, R7, 0xfffffff8, RZ, 0xc0, !PT ;  /* 0xfffffff807077812 */ /* 0x000fca00078ec0ff */
[----:B------:R-:W-:Y:S01]  /*36e0*/  IMAD.IADD R6, R6, 0x1, -R7 ;  /* 0x0000000106067824 */ /* 0x000fe200078e0a07 */
[----:B--2---:R-:W-:Y:S02]  /*36f0*/  R2UR UR4, R0 ;  /* 0x00000000000472ca */ /* 0x004fe400000e0000 */
[----:B------:R-:W-:-:S05]  /*3700*/  LOP3.LUT R0, R5, 0x7ffffffc, RZ, 0xc0, !PT ;  /* 0x7ffffffc05007812 */ /* 0x000fca00078ec0ff */
[----:B------:R-:W-:Y:S01]  /*3710*/  IMAD.IADD R0, R3, 0x1, -R0 ;  /* 0x0000000103007824 */ /* 0x000fe200078e0a00 */
[----:B------:R-:W-:-:S03]  /*3720*/  LEA.HI R3, R4, R3, RZ, 0x5 ;  /* 0x0000000304037211 */ /* 0x000fc600078f28ff */
[----:B------:R-:W-:Y:S01]  /*3730*/  IMAD.SHL.U32 R193, R0, 0x2, RZ ;  /* 0x0000000200c17824 */ /* 0x000fe200078e00ff */
[----:B------:R-:W-:Y:S01]  /*3740*/  SHF.R.S32.HI R3, RZ, 0x5, R3 ;  /* 0x00000005ff037819 */ /* 0x000fe20000011403 */
[----:B------:R-:W-:Y:S02]  /*3750*/  ULOP3.LUT UR4, UR4, 0x1, URZ, 0xfc, !UPT ;  /* 0x0000000104047892 */ /* 0x000fe4000f8efc3f */
[----:B------:R-:W-:Y:S02]  /*3760*/  IMAD R191, R2, 0x100, R193 ;  /* 0x0000010002bf7824 */ /* 0x000fe400078e02c1 */
[----:B------:R-:W-:Y:S02]  /*3770*/  IMAD R189, R3, 0x10, R6 ;  /* 0x0000001003bd7824 */ /* 0x000fe400078e0206 */
[----:B------:R-:W-:-:S05]  /*3780*/  IMAD.U32 R5, RZ, RZ, UR4 ;  /* 0x00000004ff057e24 */ /* 0x000fca000f8e00ff */
[----:B------:R-:W-:-:S13]  /*3790*/  ISETP.NE.AND P0, PT, R5, 0x3, PT ;  /* 0x000000030500780c */ /* 0x000fda0003f05270 */
[----:B------:R-:W-:Y:S05]  /*37a0*/  @!P0 BRA `(.L_x_4389) ;  /* 0x0000000000048947 */ /* 0x000fea0003800000 */
[----:B------:R-:W-:Y:S01]  /*37b0*/  BPT.TRAP 0x1 ;  /* 0x000000040000795c */ /* 0x000fe20000300000 */
.L_x_4389:
[----:B------:R1:W2:Y:S01]  /*37c0*/  SYNCS.PHASECHK.TRANS64.TRYWAIT P1, [R195+URZ+0x38830], R10 ;  /* 0x0388300ac30075a7 */ /* 0x0002a2000802017f */
[----:B------:R-:W-:Y:S05]  /*37d0*/  @!P0 BRA `(.L_x_4390) ;  /* 0x0000000000048947 */ /* 0x000fea0003800000 */
[----:B------:R-:W-:Y:S01]  /*37e0*/  BPT.TRAP 0x1 ;  /* 0x000000040000795c */ /* 0x000fe20000300000 */
.L_x_4390:
[----:B--2---:R-:W-:Y:S05]  /*37f0*/  @P1 BRA `(.L_x_4391) ;  /* 0x0000000000081947 */ /* 0x004fea0003800000 */
[----:B------:R-:W2:Y:S02]  /*3800*/  SYNCS.PHASECHK.TRANS64.TRYWAIT P1, [R195+URZ+0x38830], R10 ;  /* 0x0388300ac30075a7 */ /* 0x000ea4000802017f */
[----:B--2---:R-:W-:Y:S05]  /*3810*/  @!P1 BRA `(.L_x_4392) ;  /* 0x00000124003c9947 */ /* 0x004fea0003800000 */
.L_x_4391:
[----:B------:R-:W-:Y:S05]  /*3820*/  WARPSYNC.ALL ;  /* 0x0000000000007948 */ /* 0x000fea0003800000 */
[C---:B------:R-:W-:Y:S01]  /*3830*/  VIADD R0, R195.reuse, 0x20400 ;  /* 0x00020400c3007836 */ /* 0x040fe20000000000 */
[----:B------:R-:W-:Y:S01]  /*3840*/  IADD3 R2, R195, 0x22400, RZ ;  /* 0x00022400c3027810 */ /* 0x000fe20007ffe0ff */
[----:B------:R-:W-:Y:S01]  /*3850*/  WARPGROUP.ARRIVE ;  /* 0x00000000000079c5 */ /* 0x000fe20000000000 */
        /* <DEDUP_REMOVED lines=27> */
[----:B------:R-:W-:Y:S02]  /*3a10*/  VIADD R0, R0, 0x6 ;  /* 0x0000000600007836 */ /* 0x000fe40000000000 */
[----:B------:R-:W-:-:S03]  /*3a20*/  IMAD.U32 R5, RZ, RZ, UR9 ;  /* 0x00000009ff057e24 */ /* 0x000fc6000f8e00ff */
        /* <DEDUP_REMOVED lines=11> */
[----:B------:R-:W-:Y:S02]  /*3ae0*/  UMOV UR9, 0x40000040 ;  /* 0x4000004000097882 */ /* 0x000fe40000000000 */
[----:B------:R-:W-:-:S06]  /*3af0*/  IMAD.U32 R3, RZ, RZ, UR9 ;  /* 0x00000009ff037e24 */ /* 0x000fcc000f8e00ff */
        /* <DEDUP_REMOVED lines=19> */
.L_x_4527:
[----:B------:R-:W-:Y:S05]  /*3c30*/  @!P0 BRA `(.L_x_4394) ;  /* 0x0000000000048947 */ /* 0x000fea0003800000 */
[----:B------:R-:W-:Y:S01]  /*3c40*/  BPT.TRAP 0x1 ;  /* 0x000000040000795c */ /* 0x000fe20000300000 */
.L_x_4394:
[----:B------:R4:W0:Y:S01]  /*3c50*/  SYNCS.PHASECHK.TRANS64.TRYWAIT P1, [R195+URZ+0x38850], R10 ;  /* 0x0388500ac30075a7 */ /* 0x000822000802017f */
[----:B------:R-:W-:Y:S05]  /*3c60*/  @!P0 BRA `(.L_x_4395) ;  /* 0x0000000000048947 */ /* 0x000fea0003800000 */
[----:B------:R-:W-:Y:S01]  /*3c70*/  BPT.TRAP 0x1 ;  /* 0x000000040000795c */ /* 0x000fe20000300000 */
.L_x_4395:
        /* <DEDUP_REMOVED lines=11> */
.L_x_4396:
[----:B------:R-:W-:Y:S01]  /*3d30*/  R2UR UR4, R0 ;  /* 0x00000000000472ca */ /* 0x000fe200000e0000 */
[----:B------:R-:W-:Y:S01]  /*3d40*/  WARPGROUP.ARRIVE ;  /* 0x00000000000079c5 */ /* 0x000fe20000000000 */
[----:B------:R-:W-:Y:S01]  /*3d50*/  R2UR UR6, R16 ;  /* 0x00000000100672ca */ /* 0x000fe200000e0000 */
        /* <DEDUP_REMOVED lines=9> */
[----:B------:R-:W-:Y:S01]  /*3df0*/  VIADD R12, R0, 0x4 ;  /* 0x00000004000c7836 */ /* 0x000fe20000000000 */
[----:B------:R-:W-:Y:S01]  /*3e00*/  UMOV UR8, UR4 ;  /* 0x0000000400087c82 */ /* 0x000fe20008000000 */
[----:B------:R-:W-:Y:S01]  /*3e10*/  VIADD R13, R16, 0x4 ;  /* 0x00000004100d7836 */ /* 0x000fe20000000000 */
[----:B------:R-:W-:Y:S01]  /*3e20*/  UMOV UR4, UR8 ;  /* 0x0000000800047c82 */ /* 0x000fe20008000000 */
[----:B------:R-:W-:Y:S01]  /*3e30*/  IMAD.U32 R8, RZ, RZ, UR8 ;  /* 0x00000008ff087e24 */ /* 0x000fe2000f8e00ff */
[----:B------:R-:W-:Y:S01]  /*3e40*/  HGMMA.64x64x16.F32 R24, gdesc[UR4], R24, gsb0 ;  /* 0x00e00000041879f0 */ /* 0x000fe20008000818 */
[----:B------:R-:W-:Y:S01]  /*3e50*/  R2UR UR4, R10 ;  /* 0x000000000a0472ca */ /* 0x000fe200000e0000 */
[----:B------:R-:W-:Y:S01]  /*3e60*/  UMOV UR5, UR9 ;  /* 0x0000000900057c82 */ /* 0x000fe20008000000 */
[----:B------:R-:W-:Y:S01]  /*3e70*/  R2UR UR6, R11 ;  /* 0x000000000b0672ca */ /* 0x000fe200000e0000 */
[----:B------:R-:W-:Y:S01]  /*3e80*/  UMOV UR7, 0x40000040 ;  /* 0x4000004000077882 */ /* 0x000fe20000000000 */
[----:B------:R-:W-:Y:S01]  /*3e90*/  IMAD.U32 R11, RZ, RZ, UR9 ;  /* 0x00000009ff0b7e24 */ /* 0x000fe2000f8e00ff */
[----:B------:R-:W-:Y:S01]  /*3ea0*/  UMOV UR9, 0x40000040 ;  /* 0x4000004000097882 */ /* 0x000fe20000000000 */
[----:B------:R-:W-:Y:S01]  /*3eb0*/  VIADD R17, R0, 0x6 ;  /* 0x0000000600117836 */ /* 0x000fe20000000000 */
[----:B------:R-:W-:Y:S01]  /*3ec0*/  UMOV UR15, 0x40000040 ;  /* 0x40000040000f7882 */ /* 0x000fe20000000000 */
[----:B------:R-:W-:Y:S01]  /*3ed0*/  VIADD R18, R16, 0x6 ;  /* 0x0000000610127836 */ /* 0x000fe20000000000 */
        /* <DEDUP_REMOVED lines=27> */
[----:B------:R-:W-:Y:S01]  /*4090*/  IADD3 R186, R189, UR60, RZ ;  /* 0x0000003cbdba7c10 */ /* 0x000fe2000fffe0ff */
[----:B------:R-:W-:Y:S01]  /*40a0*/  VIADD R196, R0, 0xe00 ;  /* 0x00000e0000c47836 */ /* 0x000fe20000000000 */
[----:B------:R-:W1:Y:S01]  /*40b0*/  S2R R70, SR_TID.X ;  /* 0x0000000000467919 */ /* 0x000e620000002100 */
[----:B------:R-:W-:Y:S01]  /*40c0*/  VIADD R213, R190, 0x80 ;  /* 0x00000080bed57836 */ /* 0x000fe20000000000 */
[----:B------:R-:W-:-:S02]  /*40d0*/  R2UR UR61, R194 ;  /* 0x00000000c23d72ca */ /* 0x000fc400000e0000 */
        /* <DEDUP_REMOVED lines=9> */
[----:B------:R-:W-:Y:S01]  /*4170*/  IMAD.U32 R13, RZ, RZ, UR9 ;  /* 0x00000009ff0d7e24 */ /* 0x000fe2000f8e00ff */
[----:B------:R-:W-:-:S08]  /*4180*/  UMOV UR9, 0x40000040 ;  /* 0x4000004000097882 */ /* 0x000fd00000000000 */
        /* <DEDUP_REMOVED lines=14> */
[----:B------:R-:W-:Y:S02]  /*4270*/  R2UR UR10, R18 ;  /* 0x00000000120a72ca */ /* 0x000fe400000e0000 */
[----:B------:R-:W-:Y:S02]  /*4280*/  IADD3 R18, R16, 0x202, RZ ;  /* 0x0000020210127810 */ /* 0x000fe40007ffe0ff */
        /* <DEDUP_REMOVED lines=47> */
[----:B------:R-:W-:Y:S01]  /*4580*/  ULDC UR6, c[0x0][0xad0] ;  /* 0x0002b40000067ab9 */ /* 0x000fe20000000800 */
[----:B------:R-:W-:Y:S01]  /*4590*/  UISETP.NE.AND UP0, UPT, UR7, 0x1, UPT ;  /* 0x000000010700788c */ /* 0x000fe2000bf05270 */
[----:B0-----:R-:W-:-:S10]  /*45a0*/  VIADD R19, R0, 0x800 ;  /* 0x0000080000137836 */ /* 0x001fd40000000000 */
[----:B------:R-:W-:Y:S01]  /*45b0*/  @UP0 ULDC UR7, c[0x0][0x44c] ;  /* 0x0001130000070ab9 */ /* 0x000fe20000000800 */
        /* <DEDUP_REMOVED lines=73> */
[----:B------:R-:W-:Y:S02]  /*4a50*/  IADD3 R17, R17, R18, R16 ;  /* 0x0000001211117210 */ /* 0x000fe40007ffe010 */
[----:B------:R-:W-:Y:S01]  /*4a60*/  IADD3 R18, R0, 0xa00, RZ ;  /* 0x00000a0000127810 */ /* 0x000fe20007ffe0ff */
        /* <DEDUP_REMOVED lines=106> */
[----:B------:R-:W-:Y:S02]  /*5110*/  IMAD.IADD R21, R60, 0x1, R21 ;  /* 0x000000013c157824 */ /* 0x000fe400078e0215 */
[----:B------:R-:W-:Y:S01]  /*5120*/  IMAD.MOV.U32 R57, RZ, RZ, 0x40 ;  /* 0x00000040ff397424 */ /* 0x000fe200078e00ff */
        /* <DEDUP_REMOVED lines=18> */
[----:B------:R-:W-:Y:S02]  /*5250*/  SEL R20, R57, 0x3e, P1 ;  /* 0x0000003e39147807 */ /* 0x000fe40000800000 */
[----:B------:R-:W-:Y:S02]  /*5260*/  PLOP3.LUT P1, PT, PT, PT, UP0, 0x80, 0x0 ;  /* 0x000000000000781c */ /* 0x000fe40003f2f008 */
        /* <DEDUP_REMOVED lines=10> */
[----:B------:R-:W-:-:S04]  /*5310*/  LEA.HI R20, R56, R23, RZ, 0x2 ;  /* 0x0000001738147211 */ /* 0x000fc800078f10ff */
[----:B------:R-:W-:-:S05]  /*5320*/  LOP3.LUT R20, R20, 0xfffffffc, RZ, 0xc0, !PT ;  /* 0xfffffffc14147812 */ /* 0x000fca00078ec0ff */
[----:B------:R-:W-:-:S05]  /*5330*/  IMAD.IADD R20, R23, 0x1, -R20 ;  /* 0x0000000117147824 */ /* 0x000fca00078e0a14 */
[----:B------:R-:W-:-:S04]  /*5340*/  LEA.HI R21, R20, R20, RZ, 0x1 ;  /* 0x0000001414157211 */ /* 0x000fc800078f08ff */
[----:B------:R-:W-:-:S05]  /*5350*/  LOP3.LUT R21, R21, 0x1ffffffe, RZ, 0xc0, !PT ;  /* 0x1ffffffe15157812 */ /* 0x000fca00078ec0ff */
[----:B------:R-:W-:-:S04]  /*5360*/  IMAD.IADD R21, R20, 0x1, -R21 ;  /* 0x0000000114157824 */ /* 0x000fc800078e0a15 */
[----:B------:R-:W-:-:S04]  /*5370*/  IMAD R186, R21, 0x8, R186 ;  /* 0x0000000815ba7824 */ /* 0x000fc800078e02ba */
[----:B------:R-:W-:Y:S01]  /*5380*/  @P1 IMAD.HI.U32 R21, R186, UR7, RZ ;  /* 0x00000007ba151c27 */ /* 0x000fe2000f8e00ff */
[----:B------:R-:W-:-:S03]  /*5390*/  @UP0 ULDC UR7, c[0x0][0x450] ;  /* 0x0001140000070ab9 */ /* 0x000fc60000000800 */
[----:B------:R-:W-:Y:S01]  /*53a0*/  IMAD.MOV.U32 R20, RZ, RZ, R186 ;  /* 0x000000ffff147224 */ /* 0x000fe200078e00ba */
[----:B------:R-:W-:Y:S01]  /*53b0*/  @P1 SHF.R.U32.HI R20, RZ, UR7, R21 ;  /* 0x00000007ff141c19 */ /* 0x000fe20008011615 */
[----:B------:R-:W-:Y:S01]  /*53c0*/  ULDC UR7, c[0x0][0x2f0] ;  /* 0x0000bc0000077ab9 */ /* 0x000fe20000000800 */
[----:B------:R-:W0:Y:S03]  /*53d0*/  LDC R21, c[0x0][0x288] ;  /* 0x0000a200ff157b82 */ /* 0x000e260000000800 */
[----:B------:R-:W1:Y:S04]  /*53e0*/  SHFL.IDX PT, R58, R20, RZ, 0x1c1f ;  /* 0x001c1fff143a7589 */ /* 0x000e6800000e0000 */
[----:B------:R-:W2:Y:S01]  /*53f0*/  SHFL.IDX PT, R20, R20, 0x1, 0x1c1f ;  /* 0x003c1f0014147f89 */ /* 0x000ea200000e0000 */
        /* <DEDUP_REMOVED lines=17> */
[----:B---3--:R-:W-:-:S02]  /*5510*/  IMAD R25, R22, -0x40, R57 ;  /* 0xffffffc016197824 */ /* 0x008fc400078e0239 */
[----:B------:R-:W-:Y:S01]  /*5520*/  FMUL.FTZ R45, R45, UR6 ;  /* 0x000000062d2d7c20 */ /* 0x000fe20008410000 */
[----:B------:R-:W-:Y:S01]  /*5530*/  FMUL.FTZ R48, R48, UR6 ;  /* 0x0000000630307c20 */ /* 0x000fe20008410000 */
[----:B------:R-:W-:Y:S01]  /*5540*/  FMUL.FTZ R49, R49, UR6 ;  /* 0x0000000631317c20 */ /* 0x000fe20008410000 */
[----:B------:R-:W-:Y:S01]  /*5550*/  FMUL.FTZ R52, R52, UR6 ;  /* 0x0000000634347c20 */ /* 0x000fe20008410000 */
[----:B------:R-:W-:Y:S01]  /*5560*/  FMUL.FTZ R53, R53, UR6 ;  /* 0x0000000635357c20 */ /* 0x000fe20008410000 */
[----:B------:R-:W-:Y:S01]  /*5570*/  FMUL.FTZ R26, R26, UR6 ;  /* 0x000000061a1a7c20 */ /* 0x000fe20008410000 */
[----:B------:R3:W5:Y:S01]  /*5580*/  MUFU.TANH R59, R24 ;  /* 0x00000018003b7308 */ /* 0x0007620000002400 */
[----:B----4-:R-:W-:Y:S02]  /*5590*/  VIADD R29, R25, 0x1 ;  /* 0x00000001191d7836 */ /* 0x010fe40000000000 */
[----:B------:R-:W-:Y:S01]  /*55a0*/  FMUL.FTZ R27, R27, UR6 ;  /* 0x000000061b1b7c20 */ /* 0x000fe20008410000 */
[----:B------:R-:W-:Y:S01]  /*55b0*/  FMUL.FTZ R30, R30, UR6 ;  /* 0x000000061e1e7c20 */ /* 0x000fe20008410000 */
[----:B------:R-:W-:Y:S01]  /*55c0*/  FMUL.FTZ R31, R31, UR6 ;  /* 0x000000061f1f7c20 */ /* 0x000fe20008410000 */
[----:B------:R-:W-:Y:S01]  /*55d0*/  FMUL.FTZ R34, R34, UR6 ;  /* 0x0000000622227c20 */ /* 0x000fe20008410000 */
[----:B------:R-:W-:Y:S01]  /*55e0*/  FMUL.FTZ R35, R35, UR6 ;  /* 0x0000000623237c20 */ /* 0x000fe20008410000 */
[----:B------:R-:W-:Y:S01]  /*55f0*/  FMUL.FTZ R38, R38, UR6 ;  /* 0x0000000626267c20 */ /* 0x000fe20008410000 */
[----:B------:R4:W5:Y:S01]  /*5600*/  MUFU.TANH R61, R28 ;  /* 0x0000001c003d7308 */ /* 0x0009620000002400 */
[----:B---3--:R-:W-:-:S02]  /*5610*/  IMAD R24, R192, UR7, R25 ;  /* 0x00000007c0187c24 */ /* 0x008fc4000f8e0219 */
[----:B------:R-:W-:Y:S01]  /*5620*/  FMUL.FTZ R39, R39, UR6 ;  /* 0x0000000627277c20 */ /* 0x000fe20008410000 */
[----:B------:R-:W-:Y:S01]  /*5630*/  FMUL.FTZ R42, R42, UR6 ;  /* 0x000000062a2a7c20 */ /* 0x000fe20008410000 */
[----:B------:R-:W-:Y:S01]  /*5640*/  FMUL.FTZ R43, R43, UR6 ;  /* 0x000000062b2b7c20 */ /* 0x000fe20008410000 */
[----:B------:R-:W-:Y:S02]  /*5650*/  IMAD.IADD R24, R24, 0x1, -R193 ;  /* 0x0000000118187824 */ /* 0x000fe400078e0ac1 */
[----:B------:R-:W-:Y:S01]  /*5660*/  FMUL.FTZ R46, R46, UR6 ;  /* 0x000000062e2e7c20 */ /* 0x000fe20008410000 */
[----:B------:R-:W-:Y:S01]  /*5670*/  FMUL.FTZ R47, R47, UR6 ;  /* 0x000000062f2f7c20 */ /* 0x000fe20008410000 */
[----:B------:R3:W3:Y:S01]  /*5680*/  MUFU.TANH R63, R32 ;  /* 0x00000020003f7308 */ /* 0x0006e20000002400 */
[----:B----4-:R-:W-:Y:S02]  /*5690*/  IMAD R28, R192, UR7, R29 ;  /* 0x00000007c01c7c24 */ /* 0x010fe4000f8e021d */
[----:B------:R-:W-:Y:S01]  /*56a0*/  FMUL.FTZ R50, R50, UR6 ;  /* 0x0000000632327c20 */ /* 0x000fe20008410000 */
[----:B------:R-:W-:Y:S01]  /*56b0*/  FMUL.FTZ R51, R51, UR6 ;  /* 0x0000000633337c20 */ /* 0x000fe20008410000 */
[----:B------:R-:W-:Y:S01]  /*56c0*/  FMUL.FTZ R54, R54, UR6 ;  /* 0x0000000636367c20 */ /* 0x000fe20008410000 */
[----:B------:R-:W-:Y:S01]  /*56d0*/  FMUL.FTZ R55, R55, UR6 ;  /* 0x0000000637377c20 */ /* 0x000fe20008410000 */
[----:B0-----:R-:W-:Y:S01]  /*56e0*/  IADD3 R25, R28, -R21, -R193 ;  /* 0x800000151c197210 */ /* 0x001fe20007ffe8c1 */
[----:B------:R-:W-:Y:S01]  /*56f0*/  ULDC UR6, c[0x0][0xa80] ;  /* 0x0002a00000067ab9 */ /* 0x000fe20000000800 */
[----:B------:R0:W4:Y:S01]  /*5700*/  MUFU.TANH R64, R33 ;  /* 0x0000002100407308 */ /* 0x0001220000002400 */
[----:B------:R-:W-:Y:S01]  /*5710*/  IMAD R21, R192, UR7, -R21 ;  /* 0x00000007c0157c24 */ /* 0x000fe2000f8e0a15 */
[----:B-1----:R-:W-:-:S02]  /*5720*/  VIADDMNMX R58, R58, R25, R24, PT ;  /* 0x000000193a3a7246 */ /* 0x002fc40003800118 */
[----:B--2---:R-:W-:Y:S02]  /*5730*/  VIADDMNMX R24, R20, R25, R24, PT ;  /* 0x0000001914187246 */ /* 0x004fe40003800118 */
[C---:B------:R-:W-:Y:S02]  /*5740*/  ISETP.GT.AND P2, PT, R58.reuse, RZ, PT ;  /* 0x000000ff3a00720c */ /* 0x040fe40003f44270 */
[C---:B------:R-:W-:Y:S01]  /*5750*/  ISETP.GT.AND P3, PT, R58.reuse, 0x1, PT ;  /* 0x000000013a00780c */ /* 0x040fe20003f64270 */
[----:B------:R-:W1:Y:S01]  /*5760*/  MUFU.TANH R65, R36 ;  /* 0x0000002400417308 */ /* 0x000e620000002400 */
[----:B------:R-:W-:Y:S02]  /*5770*/  ISETP.GT.AND P4, PT, R58, 0x8, PT ;  /* 0x000000083a00780c */ /* 0x000fe40003f84270 */
[----:B-----5:R-:W-:Y:S02]  /*5780*/  FSEL R28, R59, -INF , P2 ;  /* 0xff8000003b1c7808 */ /* 0x020fe40001000000 */
[----:B------:R-:W-:-:S02]  /*5790*/  FSEL R29, R60, -INF , P3 ;  /* 0xff8000003c1d7808 */ /* 0x000fc40001800000 */
[C---:B------:R-:W-:Y:S01]  /*57a0*/  ISETP.GT.AND P2, PT, R58.reuse, 0x9, PT ;  /* 0x000000093a00780c */ /* 0x040fe20003f44270 */
[----:B------:R2:W5:Y:S01]  /*57b0*/  MUFU.TANH R66, R37 ;  /* 0x0000002500427308 */ /* 0x0005620000002400 */
[----:B---3--:R-:W-:Y:S02]  /*57c0*/  FSEL R32, R61, -INF , P4 ;  /* 0xff8000003d207808 */ /* 0x008fe40002000000 */
[----:B------:R-:W-:Y:S02]  /*57d0*/  ISETP.GT.AND P3, PT, R58, 0x10, PT ;  /* 0x000000103a00780c */ /* 0x000fe40003f64270 */
[----:B0-----:R-:W-:Y:S02]  /*57e0*/  FSEL R33, R62, -INF , P2 ;  /* 0xff8000003e217808 */ /* 0x001fe40001000000 */
[----:B------:R-:W-:Y:S01]  /*57f0*/  ISETP.GT.AND P2, PT, R58, 0x11, PT ;  /* 0x000000113a00780c */ /* 0x000fe20003f44270 */
[----:B------:R0:W3:Y:S01]  /*5800*/  MUFU.TANH R67, R40 ;  /* 0x0000002800437308 */ /* 0x0000e20000002400 */
[----:B--2---:R-:W-:-:S02]  /*5810*/  FMNMX.FTZ R37, R28, R29, !PT ;  /* 0x0000001d1c257209 */ /* 0x004fc40007810000 */
[----:B------:R-:W-:Y:S02]  /*5820*/  FSEL R36, R63, -INF , P3 ;  /* 0xff8000003f247808 */ /* 0x000fe40001800000 */
[----:B------:R-:W-:Y:S02]  /*5830*/  ISETP.GT.AND P3, PT, R58, 0x18, PT ;  /* 0x000000183a00780c */ /* 0x000fe40003f64270 */
[----:B------:R-:W-:Y:S01]  /*5840*/  ISETP.GT.AND P4, PT, R24, 0x8, PT ;  /* 0x000000081800780c */ /* 0x000fe20003f84270 */
[----:B------:R2:W3:Y:S01]  /*5850*/  MUFU.TANH R68, R41 ;  /* 0x0000002900447308 */ /* 0x0004e20000002400 */
[----:B0-----:R-:W-:Y:S02]  /*5860*/  FMNMX.FTZ R40, R32, R37, !PT ;  /* 0x0000002520287209 */ /* 0x001fe40007810000 */
[----:B----4-:R-:W-:Y:S02]  /*5870*/  FSEL R37, R64, -INF , P2 ;  /* 0xff80000040257808 */ /* 0x010fe40001000000 */
[----:B------:R-:W-:-:S02]  /*5880*/  ISETP.GT.AND P2, PT, R58, 0x19, PT ;  /* 0x000000193a00780c */ /* 0x000fc40003f44270 */
[----:B------:R-:W-:Y:S01]  /*5890*/  ISETP.GT.AND P5, PT, R24, 0x28, PT ;  /* 0x000000281800780c */ /* 0x000fe20003fa4270 */
[----:B------:R0:W4:Y:S01]  /*58a0*/  MUFU.TANH R69, R44 ;  /* 0x0000002c00457308 */ /* 0x0001220000002400 */
[----:B--2---:R-:W-:Y:S02]  /*58b0*/  FMNMX.FTZ R41, R33, R40, !PT ;  /* 0x0000002821297209 */ /* 0x004fe40007810000 */
[----:B-1----:R-:W-:Y:S02]  /*58c0*/  FSEL R40, R65, -INF , P3 ;  /* 0xff80000041287808 */ /* 0x002fe40001800000 */
[----:B------:R-:W-:Y:S02]  /*58d0*/  ISETP.GT.AND P3, PT, R58, 0x20, PT ;  /* 0x000000203a00780c */ /* 0x000fe40003f64270 */
[----:B------:R-:W-:Y:S01]  /*58e0*/  R2UR UR7, R21 ;  /* 0x00000000150772ca */ /* 0x000fe200000e0000 */
[----:B------:R1:W2:Y:S01]  /*58f0*/  MUFU.TANH R61, R45 ;  /* 0x0000002d003d7308 */ /* 0x0002a20000002400 */
[----:B0-----:R-:W-:-:S02]  /*5900*/  FMNMX.FTZ R44, R36, R41, !PT ;  /* 0x00000029242c7209 */ /* 0x001fc40007810000 */
[----:B-----5:R-:W-:Y:S02]  /*5910*/  FSEL R41, R66, -INF , P2 ;  /* 0xff80000042297808 */ /* 0x020fe40001000000 */
[----:B------:R-:W-:-:S03]  /*5920*/  ISETP.GT.AND P2, PT, R58, 0x21, PT ;  /* 0x000000213a00780c */ /* 0x000fc60003f44270 */
[----:B------:R4:W0:Y:S01]  /*5930*/  MUFU.TANH R62, R48 ;  /* 0x00000030003e7308 */ /* 0x0008220000002400 */
[----:B-1----:R-:W-:Y:S02]  /*5940*/  FMNMX.FTZ R45, R37, R44, !PT ;  /* 0x0000002c252d7209 */ /* 0x002fe40007810000 */
[----:B---3--:R-:W-:Y:S02]  /*5950*/  FSEL R44, R67, -INF , P3 ;  /* 0xff800000432c7808 */ /* 0x008fe40001800000 */
[----:B------:R-:W-:Y:S02]  /*5960*/  FMNMX.FTZ R60, R40, R45, !PT ;  /* 0x0000002d283c7209 */ /* 0x000fe40007810000 */
[----:B------:R-:W-:Y:S01]  /*5970*/  ISETP.GT.AND P3, PT, R58, 0x28, PT ;  /* 0x000000283a00780c */ /* 0x000fe20003f64270 */
[----:B------:R2:W1:Y:S01]  /*5980*/  MUFU.TANH R63, R49 ;  /* 0x00000031003f7308 */ /* 0x0004620000002400 */
[----:B------:R-:W-:Y:S02]  /*5990*/  FMNMX.FTZ R59, R41, R60, !PT ;  /* 0x0000003c293b7209 */ /* 0x000fe40007810000 */
[----:B------:R-:W-:-:S02]  /*59a0*/  FSEL R45, R68, -INF , P2 ;  /* 0xff800000442d7808 */ /* 0x000fc40001000000 */
[----:B------:R-:W-:Y:S02]  /*59b0*/  FMNMX.FTZ R60, R44, R59, !PT ;  /* 0x0000003b2c3c7209 */ /* 0x000fe40007810000 */
[C---:B------:R-:W-:Y:S01]  /*59c0*/  ISETP.GT.AND P2, PT, R58.reuse, 0x29, PT ;  /* 0x000000293a00780c */ /* 0x040fe20003f44270 */
[----:B------:R0:W3:Y:S01]  /*59d0*/  MUFU.TANH R64, R52 ;  /* 0x0000003400407308 */ /* 0x0000e20000002400 */
[----:B----4-:R-:W-:Y:S02]  /*59e0*/  FSEL R48, R69, -INF , P3 ;  /* 0xff80000045307808 */ /* 0x010fe40001800000 */
[----:B------:R-:W-:Y:S02]  /*59f0*/  FMNMX.FTZ R59, R45, R60, !PT ;  /* 0x0000003c2d3b7209 */ /* 0x000fe40007810000 */
[----:B------:R-:W-:Y:S02]  /*5a00*/  ISETP.GT.AND P3, PT, R58, 0x30, PT ;  /* 0x000000303a00780c */ /* 0x000fe40003f64270 */
[----:B--2---:R-:W-:Y:S01]  /*5a10*/  FSEL R49, R61, -INF , P2 ;  /* 0xff8000003d317808 */ /* 0x004fe20001000000 */
[----:B------:R3:W2:Y:S01]  /*5a20*/  MUFU.TANH R65, R53 ;  /* 0x0000003500417308 */ /* 0x0006a20000002400 */
[----:B------:R-:W-:-:S02]  /*5a30*/  FMNMX.FTZ R60, R48, R59, !PT ;  /* 0x0000003b303c7209 */ /* 0x000fc40007810000 */
[----:B------:R-:W-:Y:S02]  /*5a40*/  ISETP.GT.AND P2, PT, R58, 0x31, PT ;  /* 0x000000313a00780c */ /* 0x000fe40003f44270 */
[----:B0-----:R-:W-:Y:S02]  /*5a50*/  FSEL R52, R62, -INF , P3 ;  /* 0xff8000003e347808 */ /* 0x001fe40001800000 */
[----:B------:R-:W-:Y:S01]  /*5a60*/  FMNMX.FTZ R61, R49, R60, !PT ;  /* 0x0000003c313d7209 */ /* 0x000fe20007810000 */
[----:B------:R-:W0:Y:S01]  /*5a70*/  MUFU.TANH R62, R26 ;  /* 0x0000001a003e7308 */ /* 0x000e220000002400 */
[----:B------:R-:W-:Y:S02]  /*5a80*/  ISETP.GT.AND P3, PT, R58, 0x38, PT ;  /* 0x000000383a00780c */ /* 0x000fe40003f64270 */
[----:B-1----:R-:W-:Y:S02]  /*5a90*/  FSEL R59, R63, -INF , P2 ;  /* 0xff8000003f3b7808 */ /* 0x002fe40001000000 */
[----:B------:R-:W-:-:S02]  /*5aa0*/  FMNMX.FTZ R60, R52, R61, !PT ;  /* 0x0000003d343c7209 */ /* 0x000fc40007810000 */
[----:B------:R-:W-:Y:S01]  /*5ab0*/  ISETP.GT.AND P2, PT, R58, 0x39, PT ;  /* 0x000000393a00780c */ /* 0x000fe20003f44270 */
[----:B------:R-:W1:Y:S01]  /*5ac0*/  MUFU.TANH R63, R27 ;  /* 0x0000001b003f7308 */ /* 0x000e620000002400 */
[----:B---3--:R-:W-:Y:S02]  /*5ad0*/  FSEL R53, R64, -INF , P3 ;  /* 0xff80000040357808 */ /* 0x008fe40001800000 */
[----:B------:R-:W-:Y:S02]  /*5ae0*/  FMNMX.FTZ R60, R59, R60, !PT ;  /* 0x0000003c3b3c7209 */ /* 0x000fe40007810000 */
[----:B--2---:R-:W-:Y:S02]  /*5af0*/  FSEL R58, R65, -INF , P2 ;  /* 0xff800000413a7808 */ /* 0x004fe40001000000 */
[----:B------:R-:W-:Y:S01]  /*5b00*/  FMNMX.FTZ R61, R53, R60, !PT ;  /* 0x0000003c353d7209 */ /* 0x000fe20007810000 */
[----:B------:R-:W2:Y:S01]  /*5b10*/  MUFU.TANH R30, R30 ;  /* 0x0000001e001e7308 */ /* 0x000ea20000002400 */
[----:B------:R-:W-:-:S02]  /*5b20*/  ISETP.GT.AND P2, PT, R24, RZ, PT ;  /* 0x000000ff1800720c */ /* 0x000fc40003f44270 */
[----:B------:R-:W-:Y:S02]  /*5b30*/  FMNMX.FTZ R61, R58, R61, !PT ;  /* 0x0000003d3a3d7209 */ /* 0x000fe40007810000 */
[----:B------:R-:W-:Y:S02]  /*5b40*/  ISETP.GT.AND P3, PT, R24, 0x1, PT ;  /* 0x000000011800780c */ /* 0x000fe40003f64270 */
[----:B0-----:R-:W-:Y:S01]  /*5b50*/  FSEL R20, R62, -INF , P2 ;  /* 0xff8000003e147808 */ /* 0x001fe20001000000 */
[----:B------:R-:W0:Y:S01]  /*5b60*/  SHFL.BFLY PT, R26, R61, 0x2, 0x1f ;  /* 0x0c401f003d1a7f89 */ /* 0x000e2200000e0000 */
[----:B------:R3:W4:Y:S01]  /*5b70*/  MUFU.TANH R60, R31 ;  /* 0x0000001f003c7308 */ /* 0x0007220000002400 */
[----:B-1----:R-:W-:Y:S02]  /*5b80*/  FSEL R25, R63, -INF , P3 ;  /* 0xff8000003f197808 */ /* 0x002fe40001800000 */
[C---:B------:R-:W-:Y:S02]  /*5b90*/  ISETP.GT.AND P2, PT, R24.reuse, 0x9, PT ;  /* 0x000000091800780c */ /* 0x040fe40003f44270 */
[----:B------:R-:W-:-:S03]  /*5ba0*/  ISETP.GT.AND P3, PT, R24, 0x10, PT ;  /* 0x000000101800780c */ /* 0x000fc60003f64270 */
[----:B------:R1:W5:Y:S01]  /*5bb0*/  MUFU.TANH R64, R34 ;  /* 0x0000002200407308 */ /* 0x0003620000002400 */
[----:B---3--:R-:W-:-:S07]  /*5bc0*/  FMNMX.FTZ R31, R20, R25, !PT ;  /* 0x00000019141f7209 */ /* 0x008fce0007810000 */
[----:B------:R3:W3:Y:S01]  /*5bd0*/  MUFU.TANH R65, R35 ;  /* 0x0000002300417308 */ /* 0x0006e20000002400 */
[----:B0-----:R-:W-:-:S07]  /*5be0*/  FMNMX.FTZ R26, R61, R26, !PT ;  /* 0x0000001a3d1a7209 */ /* 0x001fce0007810000 */
[----:B------:R0:W0:Y:S01]  /*5bf0*/  MUFU.TANH R66, R38 ;  /* 0x0000002600427308 */ /* 0x0000220000002400 */
[----:B------:R-:W2:Y:S07]  /*5c00*/  SHFL.BFLY PT, R27, R26, 0x1, 0x1f ;  /* 0x0c201f001a1b7f89 */ /* 0x000eae00000e0000 */
[----:B------:R0:W0:Y:S08]  /*5c10*/  MUFU.TANH R61, R39 ;  /* 0x00000027003d7308 */ /* 0x0000300000002400 */
[----:B------:R0:W0:Y:S08]  /*5c20*/  MUFU.TANH R67, R42 ;  /* 0x0000002a00437308 */ /* 0x0000300000002400 */
[----:B------:R0:W0:Y:S01]  /*5c30*/  MUFU.TANH R68, R43 ;  /* 0x0000002b00447308 */ /* 0x0000220000002400 */
[----:B--2---:R-:W-:-:S02]  /*5c40*/  FMNMX.FTZ R168, R26, R27, !PT ;  /* 0x0000001b1aa87209 */ /* 0x004fc40007810000 */
[----:B------:R-:W-:Y:S02]  /*5c50*/  FSEL R26, R30, -INF , P4 ;  /* 0xff8000001e1a7808 */ /* 0x000fe40002000000 */
[----:B----4-:R-:W-:-:S03]  /*5c60*/  FSEL R27, R60, -INF , P2 ;  /* 0xff8000003c1b7808 */ /* 0x010fc60001000000 */
[----:B------:R2:W4:Y:S01]  /*5c70*/  MUFU.TANH R69, R46 ;  /* 0x0000002e00457308 */ /* 0x0005220000002400 */
[----:B-1----:R-:W-:Y:S02]  /*5c80*/  FMNMX.FTZ R34, R26, R31, !PT ;  /* 0x0000001f1a227209 */ /* 0x002fe40007810000 */
[----:B------:R-:W-:Y:S02]  /*5c90*/  ISETP.GT.AND P2, PT, R24, 0x11, PT ;  /* 0x000000111800780c */ /* 0x000fe40003f44270 */
[----:B-----5:R-:W-:Y:S02]  /*5ca0*/  FSEL R30, R64, -INF , P3 ;  /* 0xff800000401e7808 */ /* 0x020fe40001800000 */
[----:B---3--:R-:W-:Y:S01]  /*5cb0*/  FMNMX.FTZ R35, R27, R34, !PT ;  /* 0x000000221b237209 */ /* 0x008fe20007810000 */
[----:B------:R1:W3:Y:S01]  /*5cc0*/  MUFU.TANH R62, R47 ;  /* 0x0000002f003e7308 */ /* 0x0002e20000002400 */
[----:B------:R-:W-:Y:S02]  /*5cd0*/  ISETP.GT.AND P3, PT, R24, 0x18, PT ;  /* 0x000000181800780c */ /* 0x000fe40003f64270 */
[----:B------:R-:W-:-:S02]  /*5ce0*/  FSEL R31, R65, -INF , P2 ;  /* 0xff800000411f7808 */ /* 0x000fc40001000000 */
[----:B0-----:R-:W-:Y:S02]  /*5cf0*/  FMNMX.FTZ R38, R30, R35, !PT ;  /* 0x000000231e267209 */ /* 0x001fe40007810000 */
[----:B------:R-:W-:Y:S01]  /*5d00*/  ISETP.GT.AND P4, PT, R24, 0x19, PT ;  /* 0x000000191800780c */ /* 0x000fe20003f84270 */
[----:B------:R0:W5:Y:S01]  /*5d10*/  MUFU.TANH R63, R50 ;  /* 0x00000032003f7308 */ /* 0x0001620000002400 */
[----:B------:R-:W-:Y:S02]  /*5d20*/  FSEL R34, R66, -INF , P3 ;  /* 0xff80000042227808 */ /* 0x000fe40001800000 */
[----:B------:R-:W-:Y:S02]  /*5d30*/  FMNMX.FTZ R39, R31, R38, !PT ;  /* 0x000000261f277209 */ /* 0x000fe40007810000 */
[----:B------:R-:W-:Y:S02]  /*5d40*/  ISETP.GT.AND P2, PT, R24, 0x20, PT ;  /* 0x000000201800780c */ /* 0x000fe40003f44270 */
[----:B------:R-:W-:Y:S01]  /*5d50*/  FSEL R35, R61, -INF , P4 ;  /* 0xff8000003d237808 */ /* 0x000fe20002000000 */
[----:B------:R-:W5:Y:S01]  /*5d60*/  MUFU.TANH R51, R51 ;  /* 0x0000003300337308 */ /* 0x000f620000002400 */
[----:B------:R-:W-:-:S02]  /*5d70*/  FMNMX.FTZ R42, R34, R39, !PT ;  /* 0x00000027222a7209 */ /* 0x000fc40007810000 */
[----:B------:R-:W-:Y:S02]  /*5d80*/  ISETP.GT.AND P3, PT, R24, 0x21, PT ;  /* 0x000000211800780c */ /* 0x000fe40003f64270 */
[----:B------:R-:W-:Y:S02]  /*5d90*/  FSEL R38, R67, -INF , P2 ;  /* 0xff80000043267808 */ /* 0x000fe40001000000 */
[----:B------:R-:W-:Y:S01]  /*5da0*/  FMNMX.FTZ R43, R35, R42, !PT ;  /* 0x0000002a232b7209 */ /* 0x000fe20007810000 */
[----:B------:R-:W5:Y:S01]  /*5db0*/  MUFU.TANH R54, R54 ;  /* 0x0000003600367308 */ /* 0x000f620000002400 */
[----:B------:R-:W-:Y:S02]  /*5dc0*/  FSEL R39, R68, -INF , P3 ;  /* 0xff80000044277808 */ /* 0x000fe40001800000 */
[----:B--2---:R-:W-:Y:S01]  /*5dd0*/  FMNMX.FTZ R46, R38, R43, !PT ;  /* 0x0000002b262e7209 */ /* 0x004fe20007810000 */
[C---:B------:R-:W-:Y:S01]  /*5de0*/  FMUL.FTZ R43, R168.reuse, UR6 ;  /* 0x00000006a82b7c20 */ /* 0x040fe20008410000 */
[----:B------:R-:W-:-:S02]  /*5df0*/  FSETP.NEU.FTZ.AND P3, PT, R168, -INF , PT ;  /* 0xff800000a800780b */ /* 0x000fc40003f7d000 */
[C---:B------:R-:W-:Y:S01]  /*5e00*/  ISETP.GT.AND P4, PT, R24.reuse, 0x29, PT ;  /* 0x000000291800780c */ /* 0x040fe20003f84270 */
[----:B------:R-:W2:Y:S01]  /*5e10*/  MUFU.TANH R55, R55 ;  /* 0x0000003700377308 */ /* 0x000ea20000002400 */
[----:B----4-:R-:W-:Y:S02]  /*5e20*/  FSEL R42, R69, -INF , P5 ;  /* 0xff800000452a7808 */ /* 0x010fe40002800000 */
[----:B-1----:R-:W-:Y:S02]  /*5e30*/  FMNMX.FTZ R47, R39, R46, !PT ;  /* 0x0000002e272f7209 */ /* 0x002fe40007810000 */
[----:B------:R-:W-:Y:S02]  /*5e40*/  FSEL R60, R43, RZ, P3 ;  /* 0x000000ff2b3c7208 */ /* 0x000fe40001800000 */
[----:B------:R-:W-:Y:S02]  /*5e50*/  ISETP.GT.AND P2, PT, R24, 0x30, PT ;  /* 0x000000301800780c */ /* 0x000fe40003f44270 */
[----:B---3--:R-:W-:Y:S01]  /*5e60*/  FSEL R43, R62, -INF , P4 ;  /* 0xff8000003e2b7808 */ /* 0x008fe20002000000 */
[--C-:B------:R-:W-:Y:S01]  /*5e70*/  FFMA.FTZ R170, R28, UR6, -R60.reuse ;  /* 0x000000061caa7c23 */ /* 0x100fe2000801083c */
[----:B0-----:R-:W-:Y:S01]  /*5e80*/  FMNMX.FTZ R50, R42, R47, !PT ;  /* 0x0000002f2a327209 */ /* 0x001fe20007810000 */
[--C-:B------:R-:W-:Y:S01]  /*5e90*/  FFMA.FTZ R171, R29, UR6, -R60.reuse ;  /* 0x000000061dab7c23 */ /* 0x100fe2000801083c */
[----:B------:R-:W-:Y:S01]  /*5ea0*/  ISETP.GT.AND P3, PT, R24, 0x31, PT ;  /* 0x000000311800780c */ /* 0x000fe20003f64270 */
[--C-:B------:R-:W-:Y:S01]  /*5eb0*/  FFMA.FTZ R173, R33, UR6, -R60.reuse ;  /* 0x0000000621ad7c23 */ /* 0x100fe2000801083c */
[----:B-----5:R-:W-:Y:S01]  /*5ec0*/  FSEL R46, R63, -INF , P2 ;  /* 0xff8000003f2e7808 */ /* 0x020fe20001000000 */
[--C-:B------:R-:W-:Y:S01]  /*5ed0*/  FFMA.FTZ R172, R32, UR6, -R60.reuse ;  /* 0x0000000620ac7c23 */ /* 0x100fe2000801083c */
[----:B------:R-:W-:Y:S01]  /*5ee0*/  FMNMX.FTZ R47, R43, R50, !PT ;  /* 0x000000322b2f7209 */ /* 0x000fe20007810000 */
[--C-:B------:R-:W-:Y:S01]  /*5ef0*/  FFMA.FTZ R174, R36, UR6, -R60.reuse ;  /* 0x0000000624ae7c23 */ /* 0x100fe2000801083c */
[----:B------:R-:W-:Y:S01]  /*5f00*/  FSEL R28, R51, -INF , P3 ;  /* 0xff800000331c7808 */ /* 0x000fe20001800000 */
[--C-:B------:R-:W-:Y:S01]  /*5f10*/  FFMA.FTZ R175, R37, UR6, -R60.reuse ;  /* 0x0000000625af7c23 */ /* 0x100fe2000801083c */
[----:B------:R-:W-:Y:S01]  /*5f20*/  ISETP.GT.AND P2, PT, R24, 0x38, PT ;  /* 0x000000381800780c */ /* 0x000fe20003f44270 */
[--C-:B------:R-:W-:Y:S01]  /*5f30*/  FFMA.FTZ R176, R40, UR6, -R60.reuse ;  /* 0x0000000628b07c23 */ /* 0x100fe2000801083c */
[----:B------:R-:W-:Y:S01]  /*5f40*/  FMNMX.FTZ R51, R46, R47, !PT ;  /* 0x0000002f2e337209 */ /* 0x000fe20007810000 */
[--C-:B------:R-:W-:Y:S01]  /*5f50*/  FFMA.FTZ R177, R41, UR6, -R60.reuse ;  /* 0x0000000629b17c23 */ /* 0x100fe2000801083c */
[----:B------:R-:W-:Y:S01]  /*5f60*/  ISETP.GT.AND P3, PT, R24, 0x39, PT ;  /* 0x000000391800780c */ /* 0x000fe20003f64270 */
[--C-:B------:R-:W-:Y:S01]  /*5f70*/  FFMA.FTZ R178, R44, UR6, -R60.reuse ;  /* 0x000000062cb27c23 */ /* 0x100fe2000801083c */
[----:B------:R-:W-:Y:S01]  /*5f80*/  FSEL R47, R54, -INF , P2 ;  /* 0xff800000362f7808 */ /* 0x000fe20001000000 */
[--C-:B------:R-:W-:Y:S01]  /*5f90*/  FFMA.FTZ R179, R45, UR6, -R60.reuse ;  /* 0x000000062db37c23 */ /* 0x100fe2000801083c */
[----:B------:R-:W-:Y:S01]  /*5fa0*/  FMNMX.FTZ R24, R28, R51, !PT ;  /* 0x000000331c187209 */ /* 0x000fe20007810000 */
[--C-:B------:R-:W-:Y:S01]  /*5fb0*/  FFMA.FTZ R180, R48, UR6, -R60.reuse ;  /* 0x0000000630b47c23 */ /* 0x100fe2000801083c */
[----:B--2---:R-:W-:Y:S01]  /*5fc0*/  FSEL R29, R55, -INF , P3 ;  /* 0xff800000371d7808 */ /* 0x004fe20001800000 */
[--C-:B------:R-:W-:Y:S01]  /*5fd0*/  FFMA.FTZ R181, R49, UR6, -R60.reuse ;  /* 0x0000000631b57c23 */ /* 0x100fe2000801083c */
[----:B------:R-:W-:Y:S01]  /*5fe0*/  FMNMX.FTZ R24, R47, R24, !PT ;  /* 0x000000182f187209 */ /* 0x000fe20007810000 */
[--C-:B------:R-:W-:Y:S01]  /*5ff0*/  FFMA.FTZ R182, R52, UR6, -R60.reuse ;  /* 0x0000000634b67c23 */ /* 0x100fe2000801083c */
[--C-:B------:R-:W-:Y:S01]  /*6000*/  FFMA.FTZ R197, R59, UR6, -R60.reuse ;  /* 0x000000063bc57c23 */ /* 0x100fe2000801083c */
[--C-:B------:R-:W-:Y:S01]  /*6010*/  FFMA.FTZ R183, R53, UR6, -R60.reuse ;  /* 0x0000000635b77c23 */ /* 0x100fe2000801083c */
[----:B------:R-:W-:Y:S01]  /*6020*/  FMNMX.FTZ R24, R29, R24, !PT ;  /* 0x000000181d187209 */ /* 0x000fe20007810000 */
[----:B------:R-:W-:Y:S01]  /*6030*/  FFMA.FTZ R200, R58, UR6, -R60 ;  /* 0x000000063ac87c23 */ /* 0x000fe2000801083c */
[----:B------:R-:W-:Y:S03]  /*6040*/  MUFU.EX2 R170, R170 ;  /* 0x000000aa00aa7308 */ /* 0x000fe60000000800 */
[----:B------:R-:W0:Y:S05]  /*6050*/  SHFL.BFLY PT, R33, R24, 0x2, 0x1f ;  /* 0x0c401f0018217f89 */ /* 0x000e2a00000e0000 */
[----:B------:R-:W1:Y:S08]  /*6060*/  MUFU.EX2 R171, R171 ;  /* 0x000000ab00ab7308 */ /* 0x000e700000000800 */
[----:B------:R-:W-:Y:S08]  /*6070*/  MUFU.EX2 R172, R172 ;  /* 0x000000ac00ac7308 */ /* 0x000ff00000000800 */
[----:B------:R-:W2:Y:S01]  /*6080*/  MUFU.EX2 R173, R173 ;  /* 0x000000ad00ad7308 */ /* 0x000ea20000000800 */
[----:B-1----:R-:W-:Y:S01]  /*6090*/  F2FP.F16.F32.PACK_AB R152, R171, R170 ;  /* 0x000000aaab98723e */ /* 0x002fe200000000ff */
[----:B------:R-:W-:Y:S01]  /*60a0*/  FADD.FTZ R171, R170, R171 ;  /* 0x000000abaaab7221 */ /* 0x000fe20000010000 */
[----:B0-----:R-:W-:-:S05]  /*60b0*/  FMNMX.FTZ R33, R24, R33, !PT ;  /* 0x0000002118217209 */ /* 0x001fca0007810000 */
[----:B------:R-:W0:Y:S01]  /*60c0*/  SHFL.BFLY PT, R24, R33, 0x1, 0x1f ;  /* 0x0c201f0021187f89 */ /* 0x000e2200000e0000 */
[----:B------:R-:W-:Y:S08]  /*60d0*/  MUFU.EX2 R174, R174 ;  /* 0x000000ae00ae7308 */ /* 0x000ff00000000800 */
[----:B------:R-:W1:Y:S01]  /*60e0*/  MUFU.EX2 R175, R175 ;  /* 0x000000af00af7308 */ /* 0x000e620000000800 */
[----:B--2---:R-:W-:Y:S01]  /*60f0*/  F2FP.F16.F32.PACK_AB R154, R173, R172 ;  /* 0x000000acad9a723e */ /* 0x004fe200000000ff */
[----:B------:R-:W-:-:S04]  /*6100*/  FADD.FTZ R172, R172, R171 ;  /* 0x000000abacac7221 */ /* 0x000fc80000010000 */
[----:B------:R-:W-:Y:S02]  /*6110*/  FADD.FTZ R173, R173, R172 ;  /* 0x000000acadad7221 */ /* 0x000fe40000010000 */
[----:B------:R-:W-:Y:S01]  /*6120*/  MUFU.EX2 R176, R176 ;  /* 0x000000b000b07308 */ /* 0x000fe20000000800 */
[----:B0-----:R-:W-:-:S07]  /*6130*/  FMNMX.FTZ R169, R33, R24, !PT ;  /* 0x0000001821a97209 */ /* 0x001fce0007810000 */
[----:B------:R-:W0:Y:S01]  /*6140*/  MUFU.EX2 R177, R177 ;  /* 0x000000b100b17308 */ /* 0x000e220000000800 */
[----:B-1----:R-:W-:Y:S01]  /*6150*/  F2FP.F16.F32.PACK_AB R156, R175, R174 ;  /* 0x000000aeaf9c723e */ /* 0x002fe200000000ff */
[----:B------:R-:W-:Y:S01]  /*6160*/  FADD.FTZ R174, R174, R173 ;  /* 0x000000adaeae7221 */ /* 0x000fe20000010000 */
[C---:B------:R-:W-:Y:S01]  /*6170*/  FSETP.NEU.FTZ.AND P2, PT, R169.reuse, -INF , PT ;  /* 0xff800000a900780b */ /* 0x040fe20003f5d000 */
[----:B------:R-:W-:Y:S02]  /*6180*/  FMUL.FTZ R24, R169, UR6 ;  /* 0x00000006a9187c20 */ /* 0x000fe40008410000 */
[----:B------:R-:W-:Y:S02]  /*6190*/  FADD.FTZ R175, R175, R174 ;  /* 0x000000aeafaf7221 */ /* 0x000fe40000010000 */
[----:B------:R-:W-:Y:S01]  /*61a0*/  MUFU.EX2 R178, R178 ;  /* 0x000000b200b27308 */ /* 0x000fe20000000800 */
[----:B------:R-:W-:Y:S02]  /*61b0*/  FSEL R32, R24, RZ, P2 ;  /* 0x000000ff18207208 */ /* 0x000fe40001000000 */
[----:B------:R-:W-:-:S03]  /*61c0*/  ISETP.NE.AND P2, PT, R70, RZ, PT ;  /* 0x000000ff4600720c */ /* 0x000fc60003f45270 */
[--C-:B------:R-:W-:Y:S01]  /*61d0*/  FFMA.FTZ R198, R20, UR6, -R32.reuse ;  /* 0x0000000614c67c23 */ /* 0x100fe20008010820 */
[-C--:B------:R-:W-:Y:S01]  /*61e0*/  LEA.HI R20, R56, R23.reuse, RZ, 0x4 ;  /* 0x0000001738147211 */ /* 0x080fe200078f20ff */
[--C-:B------:R-:W-:Y:S01]  /*61f0*/  FFMA.FTZ R199, R25, UR6, -R32.reuse ;  /* 0x0000000619c77c23 */ /* 0x100fe20008010820 */
[--C-:B------:R-:W-:Y:S01]  /*6200*/  FFMA.FTZ R202, R27, UR6, -R32.reuse ;  /* 0x000000061bca7c23 */ /* 0x100fe20008010820 */
[--C-:B------:R-:W-:Y:S01]  /*6210*/  FFMA.FTZ R204, R31, UR6, -R32.reuse ;  /* 0x000000061fcc7c23 */ /* 0x100fe20008010820 */
[----:B------:R-:W-:Y:S01]  /*6220*/  LOP3.LUT R24, R20, 0xfffffff0, RZ, 0xc0, !PT ;  /* 0xfffffff014187812 */ /* 0x000fe200078ec0ff */
[--C-:B------:R-:W-:Y:S01]  /*6230*/  FFMA.FTZ R201, R26, UR6, -R32.reuse ;  /* 0x000000061ac97c23 */ /* 0x100fe20008010820 */
[----:B------:R-:W-:Y:S01]  /*6240*/  LEA.HI R56, R56, R23, RZ, 0x5 ;  /* 0x0000001738387211 */ /* 0x000fe200078f28ff */
[----:B------:R-:W-:Y:S01]  /*6250*/  FFMA.FTZ R203, R30, UR6, -R32 ;  /* 0x000000061ecb7c23 */ /* 0x000fe20008010820 */
[----:B------:R-:W-:Y:S01]  /*6260*/  SHF.R.U32.HI R31, RZ, 0x1, R20 ;  /* 0x00000001ff1f7819 */ /* 0x000fe20000011614 */
[----:B------:R-:W-:-:S02]  /*6270*/  IMAD.IADD R24, R23, 0x1, -R24 ;  /* 0x0000000117187824 */ /* 0x000fc400078e0a18 */
[--C-:B------:R-:W-:Y:S01]  /*6280*/  FFMA.FTZ R205, R34, UR6, -R32.reuse ;  /* 0x0000000622cd7c23 */ /* 0x100fe20008010820 */
[----:B------:R-:W-:Y:S02]  /*6290*/  IMAD.SHL.U32 R56, R56, 0x20, RZ ;  /* 0x0000002038387824 */ /* 0x000fe400078e00ff */
[----:B------:R-:W-:Y:S01]  /*62a0*/  FFMA.FTZ R206, R35, UR6, -R32 ;  /* 0x0000000623ce7c23 */ /* 0x000fe20008010820 */
[----:B------:R-:W-:Y:S01]  /*62b0*/  @!P2 VIADD R20, R195, 0x38840 ;  /* 0x00038840c314a836 */ /* 0x000fe20000000000 */
[----:B------:R-:W-:Y:S01]  /*62c0*/  SHF.R.S32.HI R25, RZ, 0x1f, R24 ;  /* 0x0000001fff197819 */ /* 0x000fe20000011418 */
[--C-:B------:R-:W-:Y:S01]  /*62d0*/  FFMA.FTZ R207, R38, UR6, -R32.reuse ;  /* 0x0000000626cf7c23 */ /* 0x100fe20008010820 */
[----:B------:R-:W-:Y:S01]  /*62e0*/  LOP3.LUT R56, R56, 0x7ffffc00, RZ, 0xc0, !PT ;  /* 0x7ffffc0038387812 */ /* 0x000fe200078ec0ff */
        /* <DEDUP_REMOVED lines=9> */
[----:B------:R-:W-:Y:S01]  /*6380*/  FFMA.FTZ R214, R29, UR6, -R32 ;  /* 0x000000061dd67c23 */ /* 0x000fe20008010820 */
[----:B------:R-:W-:Y:S01]  /*6390*/  IMAD.IADD R27, R24, 0x1, -R27 ;  /* 0x00000001181b7824 */ /* 0x000fe200078e0a1b */
[----:B------:R-:W-:Y:S01]  /*63a0*/  LOP3.LUT R25, R25, 0x7ffffe00, RZ, 0xc0, !PT ;  /* 0x7ffffe0019197812 */ /* 0x000fe200078ec0ff */
[----:B------:R-:W-:Y:S01]  /*63b0*/  MUFU.EX2 R198, R198 ;  /* 0x000000c600c67308 */ /* 0x000fe20000000800 */
[----:B0-----:R-:W-:Y:S01]  /*63c0*/  F2FP.F16.F32.PACK_AB R158, R177, R176 ;  /* 0x000000b0b19e723e */ /* 0x001fe200000000ff */
[C---:B------:R-:W-:Y:S01]  /*63d0*/  IMAD.SHL.U32 R24, R27.reuse, 0x40, RZ ;  /* 0x000000401b187824 */ /* 0x040fe200078e00ff */
[C---:B------:R-:W-:Y:S01]  /*63e0*/  LOP3.LUT P4, RZ, R27.reuse, 0x2, RZ, 0xc0, !PT ;  /* 0x000000021bff7812 */ /* 0x040fe2000788c0ff */
[----:B------:R-:W-:Y:S01]  /*63f0*/  FADD.FTZ R176, R176, R175 ;  /* 0x000000afb0b07221 */ /* 0x000fe20000010000 */
[----:B------:R-:W-:Y:S01]  /*6400*/  LOP3.LUT P3, RZ, R27, 0x4, RZ, 0xc0, !PT ;  /* 0x000000041bff7812 */ /* 0x000fe2000786c0ff */
[----:B------:R-:W-:Y:S01]  /*6410*/  @!P2 VIADD R21, R195, 0x38860 ;  /* 0x00038860c315a836 */ /* 0x000fe20000000000 */
[----:B------:R-:W-:Y:S01]  /*6420*/  LOP3.LUT R24, R24, 0x1c0, RZ, 0xc0, !PT ;  /* 0x000001c018187812 */ /* 0x000fe200078ec0ff */
[----:B------:R-:W0:Y:S01]  /*6430*/  MUFU.EX2 R199, R199 ;  /* 0x000000c700c77308 */ /* 0x000e220000000800 */
[----:B------:R-:W-:Y:S01]  /*6440*/  SEL R57, R57, 0xffffffc0, !P3 ;  /* 0xffffffc039397807 */ /* 0x000fe20005800000 */
[----:B------:R-:W-:Y:S01]  /*6450*/  FADD.FTZ R177, R177, R176 ;  /* 0x000000b0b1b17221 */ /* 0x000fe20000010000 */
[----:B------:R-:W-:-:S02]  /*6460*/  LOP3.LUT R31, R24, 0x8, R31, 0xf8, !PT ;  /* 0x00000008181f7812 */ /* 0x000fc400078ef81f */
[----:B------:R-:W-:Y:S02]  /*6470*/  SHF.R.U32.HI R24, RZ, 0x3, R24 ;  /* 0x00000003ff187819 */ /* 0x000fe40000011618 */
[----:B------:R-:W-:Y:S01]  /*6480*/  @!P2 PRMT R21, RZ, 0x654, R21 ;  /* 0x00000654ff15a816 */ /* 0x000fe20000000015 */
[----:B------:R-:W-:Y:S01]  /*6490*/  MUFU.EX2 R201, R201 ;  /* 0x000000c900c97308 */ /* 0x000fe20000000800 */
[----:B------:R-:W-:-:S04]  /*64a0*/  LOP3.LUT R24, R31, R24, RZ, 0x3c, !PT ;  /* 0x000000181f187212 */ /* 0x000fc800078e3cff */
[----:B------:R-:W-:-:S03]  /*64b0*/  IADD3 R24, R24, R25, R56 ;  /* 0x0000001918187210 */ /* 0x000fc60007ffe038 */
[----:B------:R-:W1:Y:S01]  /*64c0*/  MUFU.EX2 R202, R202 ;  /* 0x000000ca00ca7308 */ /* 0x000e620000000800 */
[----:B0-----:R-:W-:Y:S01]  /*64d0*/  F2FP.F16.F32.PACK_AB R153, R199, R198 ;  /* 0x000000c6c799723e */ /* 0x001fe200000000ff */
[----:B------:R-:W-:Y:S01]  /*64e0*/  IMAD R184, R24, 0x2, R195 ;  /* 0x0000000218b87824 */ /* 0x000fe200078e02c3 */
[----:B------:R-:W-:Y:S01]  /*64f0*/  @!P2 PRMT R24, RZ, 0x654, R20 ;  /* 0x00000654ff18a816 */ /* 0x000fe20000000014 */
[----:B------:R-:W-:Y:S02]  /*6500*/  FADD.FTZ R198, R198, R199 ;  /* 0x000000c7c6c67221 */ /* 0x000fe40000010000 */
[C---:B------:R-:W-:Y:S01]  /*6510*/  VIADD R187, R184.reuse, 0x36400 ;  /* 0x00036400b8bb7836 */ /* 0x040fe20000000000 */
[----:B------:R0:W-:Y:S01]  /*6520*/  @!P2 SYNCS.ARRIVE.TRANS64.RED.A1T0 RZ, [R24+URZ], RZ ;  /* 0x000000ff18ffa9a7 */ /* 0x0001e2000810043f */
[----:B------:R-:W-:Y:S01]  /*6530*/  MUFU.EX2 R203, R203 ;  /* 0x000000cb00cb7308 */ /* 0x000fe20000000800 */
[----:B------:R-:W-:Y:S02]  /*6540*/  VIADD R20, R184, 0x36420 ;  /* 0x00036420b8147836 */ /* 0x000fe40000000000 */
[----:B------:R-:W-:-:S02]  /*6550*/  @P4 VIADD R20, R187, 0xffffffe0 ;  /* 0xffffffe0bb144836 */ /* 0x000fc40000000000 */
[----:B------:R-:W-:Y:S02]  /*6560*/  IMAD.IADD R187, R187, 0x1, R57 ;  /* 0x00000001bbbb7824 */ /* 0x000fe400078e0239 */
[----:B------:R-:W-:Y:S01]  /*6570*/  IMAD.IADD R185, R57, 0x1, R20 ;  /* 0x0000000139b97824 */ /* 0x000fe200078e0214 */
[----:B------:R-:W2:Y:S01]  /*6580*/  MUFU.EX2 R204, R204 ;  /* 0x000000cc00cc7308 */ /* 0x000ea20000000800 */
[----:B-1----:R-:W-:Y:S01]  /*6590*/  F2FP.F16.F32.PACK_AB R155, R202, R201 ;  /* 0x000000c9ca9b723e */ /* 0x002fe200000000ff */
[----:B------:R-:W-:Y:S01]  /*65a0*/  BAR.SYNC.DEFER_BLOCKING 0xf, 0x100 ;  /* 0x03c4000000007b1d */ /* 0x000fe20000010000 */
[----:B------:R-:W-:Y:S01]  /*65b0*/  FADD.FTZ R201, R201, R198 ;  /* 0x000000c6c9c97221 */ /* 0x000fe20000010000 */
[----:B------:R-:W-:-:S03]  /*65c0*/  VIADD R198, R22, 0xfffffffe ;  /* 0xfffffffe16c67836 */ /* 0x000fc60000000000 */
[----:B------:R-:W-:Y:S01]  /*65d0*/  FADD.FTZ R202, R202, R201 ;  /* 0x000000c9caca7221 */ /* 0x000fe20000010000 */
[----:B------:R-:W-:Y:S08]  /*65e0*/  MUFU.EX2 R205, R205 ;  /* 0x000000cd00cd7308 */ /* 0x000ff00000000800 */
[----:B------:R-:W1:Y:S01]  /*65f0*/  MUFU.EX2 R206, R206 ;  /* 0x000000ce00ce7308 */ /* 0x000e620000000800 */
[----:B--2---:R-:W-:Y:S01]  /*6600*/  F2FP.F16.F32.PACK_AB R157, R204, R203 ;  /* 0x000000cbcc9d723e */ /* 0x004fe200000000ff */
[----:B------:R-:W-:-:S04]  /*6610*/  FADD.FTZ R203, R203, R202 ;  /* 0x000000cacbcb7221 */ /* 0x000fc80000010000 */
[----:B------:R-:W-:Y:S02]  /*6620*/  FADD.FTZ R204, R204, R203 ;  /* 0x000000cbcccc7221 */ /* 0x000fe40000010000 */
[----:B------:R-:W2:Y:S01]  /*6630*/  MUFU.EX2 R179, R179 ;  /* 0x000000b300b37308 */ /* 0x000ea20000000800 */
[----:B------:R3:W-:Y:S07]  /*6640*/  STSM.16.M88.4 [R184+0x36400], R152 ;  /* 0x03640098b8007844 */ /* 0x0007ee0000000200 */
[----:B------:R-:W-:Y:S01]  /*6650*/  MUFU.EX2 R180, R180 ;  /* 0x000000b400b47308 */ /* 0x000fe20000000800 */
[----:B-1----:R-:W-:Y:S01]  /*6660*/  F2FP.F16.F32.PACK_AB R159, R206, R205 ;  /* 0x000000cdce9f723e */ /* 0x002fe200000000ff */
[----:B------:R-:W-:-:S04]  /*6670*/  FADD.FTZ R205, R205, R204 ;  /* 0x000000cccdcd7221 */ /* 0x000fc80000010000 */
[----:B------:R1:W-:Y:S01]  /*6680*/  STSM.16.M88.4 [R20], R156 ;  /* 0x0000009c14007844 */ /* 0x0003e20000000200 */
[----:B------:R-:W-:Y:S01]  /*6690*/  FADD.FTZ R206, R206, R205 ;  /* 0x000000cdcece7221 */ /* 0x000fe20000010000 */
[----:B------:R-:W4:Y:S01]  /*66a0*/  MUFU.EX2 R181, R181 ;  /* 0x000000b500b57308 */ /* 0x000f220000000800 */
[----:B--2---:R-:W-:Y:S01]  /*66b0*/  F2FP.F16.F32.PACK_AB R160, R179, R178 ;  /* 0x000000b2b3a0723e */ /* 0x004fe200000000ff */
[----:B------:R-:W-:-:S04]  /*66c0*/  FADD.FTZ R178, R178, R177 ;  /* 0x000000b1b2b27221 */ /* 0x000fc80000010000 */
[----:B------:R-:W-:Y:S02]  /*66d0*/  FADD.FTZ R179, R179, R178 ;  /* 0x000000b2b3b37221 */ /* 0x000fe40000010000 */
[----:B------:R-:W-:Y:S08]  /*66e0*/  MUFU.EX2 R207, R207 ;  /* 0x000000cf00cf7308 */ /* 0x000ff00000000800 */
[----:B------:R-:W2:Y:S01]  /*66f0*/  MUFU.EX2 R208, R208 ;  /* 0x000000d000d07308 */ /* 0x000ea20000000800 */
[----:B----4-:R-:W-:Y:S01]  /*6700*/  F2FP.F16.F32.PACK_AB R162, R181, R180 ;  /* 0x000000b4b5a2723e */ /* 0x010fe200000000ff */
[----:B------:R-:W-:-:S04]  /*6710*/  FADD.FTZ R180, R180, R179 ;  /* 0x000000b3b4b47221 */ /* 0x000fc80000010000 */
[----:B------:R-:W-:Y:S02]  /*6720*/  FADD.FTZ R181, R181, R180 ;  /* 0x000000b4b5b57221 */ /* 0x000fe40000010000 */
[----:B------:R-:W-:Y:S08]  /*6730*/  MUFU.EX2 R209, R209 ;  /* 0x000000d100d17308 */ /* 0x000ff00000000800 */
        /* <DEDUP_REMOVED lines=8> */
[----:B------:R1:W-:Y:S01]  /*67c0*/  STSM.16.M88.4 [R187], R160 ;  /* 0x000000a0bb007844 */ /* 0x0003e20000000200 */
[----:B------:R-:W-:Y:S01]  /*67d0*/  FADD.FTZ R210, R210, R209 ;  /* 0x000000d1d2d27221 */ /* 0x000fe20000010000 */
[----:B------:R-:W-:Y:S08]  /*67e0*/  MUFU.EX2 R183, R183 ;  /* 0x000000b700b77308 */ /* 0x000ff00000000800 */
[----:B------:R-:W4:Y:S01]  /*67f0*/  MUFU.EX2 R200, R200 ;  /* 0x000000c800c87308 */ /* 0x000f220000000800 */
[----:B--2---:R-:W-:Y:S01]  /*6800*/  F2FP.F16.F32.PACK_AB R164, R197, R182 ;  /* 0x000000b6c5a4723e */ /* 0x004fe200000000ff */
[----:B------:R-:W-:-:S04]  /*6810*/  FADD.FTZ R182, R182, R181 ;  /* 0x000000b5b6b67221 */ /* 0x000fc80000010000 */
[----:B------:R-:W-:Y:S02]  /*6820*/  FADD.FTZ R182, R197, R182 ;  /* 0x000000b6c5b67221 */ /* 0x000fe40000010000 */
[----:B------:R-:W-:Y:S08]  /*6830*/  MUFU.EX2 R23, R23 ;  /* 0x0000001700177308 */ /* 0x000ff00000000800 */
[----:B------:R-:W2:Y:S01]  /*6840*/  MUFU.EX2 R212, R212 ;  /* 0x000000d400d47308 */ /* 0x000ea20000000800 */
[----:B----4-:R-:W-:-:S07]  /*6850*/  F2FP.F16.F32.PACK_AB R166, R200, R183 ;  /* 0x000000b7c8a6723e */ /* 0x010fce00000000ff */
[----:B------:R-:W-:Y:S08]  /*6860*/  MUFU.EX2 R211, R211 ;  /* 0x000000d300d37308 */ /* 0x000ff00000000800 */
[----:B------:R-:W4:Y:S01]  /*6870*/  MUFU.EX2 R214, R214 ;  /* 0x000000d600d67308 */ /* 0x000f220000000800 */
[----:B--2---:R-:W-:Y:S01]  /*6880*/  F2FP.F16.F32.PACK_AB R165, R212, R23 ;  /* 0x00000017d4a5723e */ /* 0x004fe200000000ff */
[----:B------:R-:W-:-:S04]  /*6890*/  FADD.FTZ R23, R23, R210 ;  /* 0x000000d217177221 */ /* 0x000fc80000010000 */
[----:B------:R-:W-:Y:S01]  /*68a0*/  FADD.FTZ R212, R212, R23 ;  /* 0x00000017d4d47221 */ /* 0x000fe20000010000 */
[----:B------:R-:W-:Y:S01]  /*68b0*/  IMAD.MOV.U32 R23, RZ, RZ, RZ ;  /* 0x000000ffff177224 */ /* 0x000fe200078e00ff */
[----:B----4-:R-:W-:Y:S02]  /*68c0*/  F2FP.F16.F32.PACK_AB R167, R214, R211 ;  /* 0x000000d3d6a7723e */ /* 0x010fe400000000ff */
[----:B------:R-:W-:-:S03]  /*68d0*/  FADD.FTZ R211, R211, R212 ;  /* 0x000000d4d3d37221 */ /* 0x000fc60000010000 */
[----:B------:R1:W-:Y:S01]  /*68e0*/  STSM.16.M88.4 [R185], R164 ;  /* 0x000000a4b9007844 */ /* 0x0003e20000000200 */
[----:B0-----:R-:W-:Y:S01]  /*68f0*/  WARPGROUP.ARRIVE ;  /* 0x00000000000079c5 */ /* 0x001fe20000000000 */
[----:B------:R-:W-:-:S05]  /*6900*/  FADD.FTZ R22, R214, R211 ;  /* 0x000000d3d6167221 */ /* 0x000fca0000010000 */
[----:B------:R-:W-:Y:S01]  /*6910*/  HGMMA.64x256x16.F32 R24, R152, gdesc[UR8].tnspB, RZ, !UPT, gsb0 ;  /* 0x43e0000898187df0 */ /* 0x000fe2000c0008ff */
[----:B------:R-:W-:Y:S01]  /*6920*/  R2UR UR10, R213 ;  /* 0x00000000d50a72ca */ /* 0x000fe200000e0000 */
[----:B------:R-:W-:Y:S01]  /*6930*/  UMOV UR11, 0x40000040 ;  /* 0x40000040000b7882 */ /* 0x000fe20000000000 */
[C---:B------:R-:W-:Y:S01]  /*6940*/  VIADD R213, R190.reuse, 0x100 ;  /* 0x00000100bed57836 */ /* 0x040fe20000000000 */
[----:B------:R-:W-:Y:S02]  /*6950*/  WARPGROUP.DEPBAR.LE gsb0, 0x0 ;  /* 0x00008000000079c5 */ /* 0x000fe40000010000 */
[----:B------:R-:W-:Y:S01]  /*6960*/  WARPGROUP.ARRIVE ;  /* 0x00000000000079c5 */ /* 0x000fe20000000000 */
[----:B---3--:R-:W-:-:S15]  /*6970*/  VIADD R152, R190, 0x180 ;  /* 0x00000180be987836 */ /* 0x008fde0000000000 */
        /* <DEDUP_REMOVED lines=13> */
[----:B------:R-:W-:Y:S01]  /*6a50*/  HGMMA.64x256x16.F32 R24, R164, gdesc[UR8].tnspB, R24, gsb0 ;  /* 0x43e00008a4187df0 */ /* 0x000fe20008000818 */
[----:B------:R-:W-:Y:S02]  /*6a60*/  @UP0 ULDC UR10, c[0x0][0x44c] ;  /* 0x00011300000a0ab9 */ /* 0x000fe40000000800 */
[----:B------:R-:W-:-:S04]  /*6a70*/  UIMAD.WIDE.U32 UR10, UR60, UR10, URZ ;  /* 0x0000000a3c0a72a5 */ /* 0x000fc8000f8e003f */
[----:B------:R-:W-:-:S04]  /*6a80*/  @UP0 USHF.R.U32.HI UR60, URZ, UR14, UR11 ;  /* 0x0000000e3f3c0299 */ /* 0x000fc8000801160b */
[----:B------:R-:W-:-:S04]  /*6a90*/  UIADD3 UR60, UR7, UR60, URZ ;  /* 0x0000003c073c7290 */ /* 0x000fc8000fffe03f */
[----:B------:R-:W-:-:S04]  /*6aa0*/  USHF.R.S32.HI UR7, URZ, 0x1f, UR60 ;  /* 0x0000001f3f077899 */ /* 0x000fc8000801143c */
[----:B------:R-:W-:-:S04]  /*6ab0*/  ULEA.HI UR7, UR7, UR60, URZ, 0x6 ;  /* 0x0000003c07077291 */ /* 0x000fc8000f8f303f */
[----:B------:R-:W-:-:S04]  /*6ac0*/  USHF.R.S32.HI UR7, URZ, 0x6, UR7 ;  /* 0x000000063f077899 */ /* 0x000fc80008011407 */
[----:B------:R-:W-:-:S04]  /*6ad0*/  UISETP.LT.AND UP1, UPT, UR61, UR7, UPT ;  /* 0x000000073d00728c */ /* 0x000fc8000bf21270 */
[----:B------:R-:W-:-:S03]  /*6ae0*/  USEL UR10, UR61, UR7, !UP1 ;  /* 0x000000073d0a7287 */ /* 0x000fc6000c800000 */
[----:B------:R-:W-:-:S03]  /*6af0*/  UMOV UR61, URZ ;  /* 0x0000003f003d7c82 */ /* 0x000fc60008000000 */
[----:B------:R-:W-:Y:S01]  /*6b00*/  ISETP.GE.AND P3, PT, R198, UR10, PT ;  /* 0x0000000ac6007c0c */ /* 0x000fe2000bf66270 */
[----:B------:R-:W-:Y:S01]  /*6b10*/  IMAD.U32 R201, RZ, RZ, UR10 ;  /* 0x0000000affc97e24 */ /* 0x000fe2000f8e00ff */
        /* <DEDUP_REMOVED lines=9> */
[----:B------:R0:W-:Y:S02]  /*6bb0*/  @!P2 SYNCS.ARRIVE.TRANS64.RED.A1T0 RZ, [R21+URZ], RZ ;  /* 0x000000ff15ffa9a7 */ /* 0x0001e4000810043f */
[----:B0-----:R-:W-:-:S04]  /*6bc0*/  FADD.FTZ R21, R183, R182 ;  /* 0x000000b6b7157221 */ /* 0x001fc80000010000 */
[----:B------:R-:W-:Y:S01]  /*6bd0*/  FADD.FTZ R21, R200, R21 ;  /* 0x00000015c8157221 */ /* 0x000fe20000010000 */
[----:B-1----:R-:W-:Y:S06]  /*6be0*/  @!P3 BRA `(.L_x_4398) ;  /* 0x000000340090b947 */ /* 0x002fec0003800000 */
[----:B------:R-:W-:Y:S01]  /*6bf0*/  IMAD.MOV.U32 R199, RZ, RZ, R169 ;  /* 0x000000ffffc77224 */ /* 0x000fe200078e00a9 */
[----:B------:R-:W-:Y:S01]  /*6c00*/  UMOV UR61, URZ ;  /* 0x0000003f003d7c82 */ /* 0x000fe20008000000 */
[----:B------:R-:W-:Y:S01]  /*6c10*/  IMAD.MOV.U32 R200, RZ, RZ, R168 ;  /* 0x000000ffffc87224 */ /* 0x000fe200078e00a8 */
[----:B------:R-:W-:Y:S01]  /*6c20*/  ULDC UR60, c[0x0][0xad0] ;  /* 0x0002b400003c7ab9 */ /* 0x000fe20000000800 */
[----:B------:R-:W-:-:S07]  /*6c30*/  IMAD.MOV.U32 R202, RZ, RZ, RZ ;  /* 0x000000ffffca7224 */ /* 0x000fce00078e00ff */
.L_x_4407:
[----:B------:R-:W-:-:S05]  /*6c40*/  VIADD R23, R202, 0x1 ;  /* 0x00000001ca177836 */ /* 0x000fca0000000000 */
[----:B------:R-:W-:-:S04]  /*6c50*/  ISETP.NE.AND P3, PT, R23, 0x2, PT ;  /* 0x000000021700780c */ /* 0x000fc80003f65270 */
[----:B------:R-:W-:Y:S02]  /*6c60*/  SEL R152, RZ, 0x1, P3 ;  /* 0x00000001ff987807 */ /* 0x000fe40001800000 */
[----:B------:R-:W-:Y:S02]  /*6c70*/  SEL R23, R23, RZ, P3 ;  /* 0x000000ff17177207 */ /* 0x000fe40001800000 */
[----:B------:R-:W-:-:S13]  /*6c80*/  R2UR UR6, R152 ;  /* 0x00000000980672ca */ /* 0x000fda00000e0000 */
[----:B------:R-:W-:Y:S01]  /*6c90*/  ULOP3.LUT UR61, UR61, UR6, URZ, 0x3c, !UPT ;  /* 0x000000063d3d7292 */ /* 0x000fe2000f8e3c3f */
[----:B--2---:R-:W-:Y:S11]  /*6ca0*/  @!P0 BRA `(.L_x_4399) ;  /* 0x0000000000048947 */ /* 0x004ff60003800000 */
[----:B------:R-:W-:Y:S01]  /*6cb0*/  BPT.TRAP 0x1 ;  /* 0x000000040000795c */ /* 0x000fe20000300000 */
.L_x_4399:
[----:B------:R-:W-:Y:S02]  /*6cc0*/  IMAD.U32 R204, RZ, RZ, UR61 ;  /* 0x0000003dffcc7e24 */ /* 0x000fe4000f8e00ff */
[----:B------:R-:W-:-:S03]  /*6cd0*/  IMAD R197, R23, 0x8, R195 ;  /* 0x0000000817c57824 */ /* 0x000fc600078e02c3 */
[----:B------:R-:W-:-:S04]  /*6ce0*/  SHF.L.U32 R204, R204, 0x1f, RZ ;  /* 0x0000001fcccc7819 */ /* 0x000fc800000006ff */
[----:B------:R0:W1:Y:S01]  /*6cf0*/  SYNCS.PHASECHK.TRANS64.TRYWAIT P3, [R197+URZ+0x38830], R204 ;  /* 0x038830ccc50075a7 */ /* 0x000062000806017f */
[----:B------:R-:W-:Y:S05]  /*6d00*/  @!P0 BRA `(.L_x_4400) ;  /* 0x0000000000048947 */ /* 0x000fea0003800000 */
[----:B------:R-:W-:Y:S01]  /*6d10*/  BPT.TRAP 0x1 ;  /* 0x000000040000795c */ /* 0x000fe20000300000 */
.L_x_4400:
[----:B------:R-:W-:Y:S01]  /*6d20*/  IMAD R203, R23, 0x200, R188 ;  /* 0x0000020017cb7824 */ /* 0x000fe200078e02bc */
[----:B-1----:R-:W-:Y:S06]  /*6d30*/  @P3 BRA `(.L_x_4401) ;  /* 0x0000000000083947 */ /* 0x002fec0003800000 */
[----:B------:R-:W1:Y:S02]  /*6d40*/  SYNCS.PHASECHK.TRANS64.TRYWAIT P3, [R197+URZ+0x38830], R204 ;  /* 0x038830ccc50075a7 */ /* 0x000e64000806017f */
[----:B-1----:R-:W-:Y:S05]  /*6d50*/  @!P3 BRA `(.L_x_4402) ;  /* 0x000000f00028b947 */ /* 0x002fea0003800000 */
.L_x_4401:
        /* <DEDUP_REMOVED lines=22> */
[----:B------:R-:W-:Y:S02]  /*6ec0*/  R2UR UR6, R205 ;  /* 0x00000000cd0672ca */ /* 0x000fe400000e0000 */
[C---:B------:R-:W-:Y:S01]  /*6ed0*/  IADD3 R205, R203.reuse, 0x4, RZ ;  /* 0x00000004cbcd7810 */ /* 0x040fe20007ffe0ff */
[----:B------:R-:W-:Y:S01]  /*6ee0*/  VIADD R203, R203, 0x6 ;  /* 0x00000006cbcb7836 */ /* 0x000fe20000000000 */
[----:B------:R-:W-:Y:S02]  /*6ef0*/  R2UR UR56, R2 ;  /* 0x00000000023872ca */ /* 0x000fe400000e0000 */
[----:B------:R-:W-:Y:S02]  /*6f00*/  R2UR UR57, R3 ;  /* 0x00000000033972ca */ /* 0x000fe400000e0000 */
[----:B------:R-:W-:-:S05]  /*6f10*/  R2UR UR16, R206 ;  /* 0x00000000ce1072ca */ /* 0x000fca00000e0000 */
        /* <DEDUP_REMOVED lines=21> */
.L_x_4403:
[----:B------:R2:W3:Y:S01]  /*7070*/  SYNCS.PHASECHK.TRANS64.TRYWAIT P3, [R197+URZ+0x38850], R204 ;  /* 0x038850ccc50075a7 */ /* 0x0004e2000806017f */
[----:B------:R-:W-:Y:S05]  /*7080*/  @!P0 BRA `(.L_x_4404) ;  /* 0x0000000000048947 */ /* 0x000fea0003800000 */
[----:B------:R-:W-:Y:S01]  /*7090*/  BPT.TRAP 0x1 ;  /* 0x000000040000795c */ /* 0x000fe20000300000 */
.L_x_4404:
[----:B---3--:R-:W-:Y:S05]  /*70a0*/  @P3 BRA `(.L_x_4405) ;  /* 0x0000000000083947 */ /* 0x008fea0003800000 */
[----:B------:R-:W3:Y:S02]  /*70b0*/  SYNCS.PHASECHK.TRANS64.TRYWAIT P3, [R197+URZ+0x38850], R204 ;  /* 0x038850ccc50075a7 */ /* 0x000ee4000806017f */
[----:B---3--:R-:W-:Y:S05]  /*70c0*/  @!P3 BRA `(.L_x_4406) ;  /* 0x000000ec0060b947 */ /* 0x008fea0003800000 */
.L_x_4405:
        /* <DEDUP_REMOVED lines=36> */
[----:B------:R-:W-:-:S05]  /*7310*/  IMAD R220, R23, 0x1000, R190 ;  /* 0x0000100017dc7824 */ /* 0x000fca00078e02be */
[----:B------:R-:W-:Y:S01]  /*7320*/  IADD3 R221, R220, 0x80, RZ ;  /* 0x00000080dcdd7810 */ /* 0x000fe20007ffe0ff */
[----:B------:R-:W-:Y:S01]  /*7330*/  UMOV UR54, UR6 ;  /* 0x0000000600367c82 */ /* 0x000fe20008000000 */
[----:B------:R-:W-:Y:S01]  /*7340*/  R2UR UR6, R204 ;  /* 0x00000000cc0672ca */ /* 0x000fe200000e0000 */
[----:B------:R-:W-:-:S12]  /*7350*/  VIADD R204, R203, 0x6 ;  /* 0x00000006cbcc7836 */ /* 0x000fd80000000000 */
        /* <DEDUP_REMOVED lines=25> */
[----:B------:R-:W-:Y:S01]  /*74f0*/  R2UR UR52, R207 ;  /* 0x00000000cf3472ca */ /* 0x000fe200000e0000 */
[C---:B------:R-:W-:Y:S01]  /*7500*/  VIADD R207, R203.reuse, 0x800 ;  /* 0x00000800cbcf7836 */ /* 0x040fe20000000000 */
[----:B------:R-:W-:Y:S01]  /*7510*/  R2UR UR42, R204 ;  /* 0x00000000cc2a72ca */ /* 0x000fe200000e0000 */
[----:B------:R-:W-:-:S05]  /*7520*/  VIADD R204, R203, 0x602 ;  /* 0x00000602cbcc7836 */ /* 0x000fca0000000000 */
[----:B------:R-:W-:Y:S01]  /*7530*/  R2UR UR46, R204 ;  /* 0x00000000cc2e72ca */ /* 0x000fe200000e0000 */
[----:B------:R-:W-:-:S05]  /*7540*/  VIADD R204, R203, 0x604 ;  /* 0x00000604cbcc7836 */ /* 0x000fca0000000000 */
[----:B------:R-:W-:Y:S01]  /*7550*/  R2UR UR50, R204 ;  /* 0x00000000cc3272ca */ /* 0x000fe200000e0000 */
[----:B------:R-:W-:-:S05]  /*7560*/  VIADD R204, R203, 0x606 ;  /* 0x00000606cbcc7836 */ /* 0x000fca0000000000 */
[----:B------:R-:W-:Y:S02]  /*7570*/  R2UR UR54, R204 ;  /* 0x00000000cc3672ca */ /* 0x000fe400000e0000 */
[----:B------:R-:W0:Y:S02]  /*7580*/  SHFL.IDX PT, R204, R208, RZ, 0x1f ;  /* 0x00001fffd0cc7589 */ /* 0x000e2400000e0000 */
[----:B0-----:R-:W-:-:S04]  /*7590*/  ISETP.GT.AND P3, PT, R204, 0x7f, PT ;  /* 0x0000007fcc00780c */ /* 0x001fc80003f64270 */
        /* <DEDUP_REMOVED lines=19> */
[----:B------:R-:W-:Y:S01]  /*76d0*/  @UP0 ULDC UR6, c[0x0][0x44c] ;  /* 0x0001130000060ab9 */ /* 0x000fe20000000800 */
[----:B------:R-:W-:Y:S01]  /*76e0*/  ULDC UR7, c[0x0][0x288] ;  /* 0x0000a20000077ab9 */ /* 0x000fe20000000800 */
[----:B------:R-:W-:Y:S02]  /*76f0*/  WARPGROUP.DEPBAR.LE gsb0, 0x0 ;  /* 0x00008000000079c5 */ /* 0x000fe40000010000 */
[----:B------:R-:W-:-:S06]  /*7700*/  WARPGROUP.ARRIVE ;  /* 0x00000000000079c5 */ /* 0x000fcc0000000000 */
[----:B------:R-:W-:Y:S01]  /*7710*/  HGMMA.64x64x16.F32 R152, gdesc[UR8], R152, gsb0 ;  /* 0x00e00000089879f0 */ /* 0x000fe20008000898 */
[----:B------:R-:W-:Y:S01]  /*7720*/  ULDC UR11, c[0x0][0x2f0] ;  /* 0x0000bc00000b7ab9 */ /* 0x000fe20000000800 */
        /* <DEDUP_REMOVED lines=74> */
[--C-:B------:R-:W-:Y:S01]  /*7bd0*/  IMAD.IADD R209, R206, 0x1, R207.reuse ;  /* 0x00000001ced17824 */ /* 0x100fe200078e02cf */
[----:B------:R-:W-:Y:S01]  /*7be0*/  IADD3 R208, R18, R206, RZ ;  /* 0x000000ce12d07210 */ /* 0x000fe20007ffe0ff */
        /* <DEDUP_REMOVED lines=117> */
[----:B------:R-:W-:Y:S01]  /*8340*/  @P1 IMAD.HI.U32 R203, R186, UR6, RZ ;  /* 0x00000006bacb1c27 */ /* 0x000fe2000f8e00ff */
[----:B------:R-:W-:-:S03]  /*8350*/  @UP0 ULDC UR6, c[0x0][0x450] ;  /* 0x0001140000060ab9 */ /* 0x000fc60000000800 */
[----:B------:R-:W-:Y:S01]  /*8360*/  IMAD.MOV.U32 R206, RZ, RZ, R186 ;  /* 0x000000ffffce7224 */ /* 0x000fe200078e00ba */
[----:B------:R-:W-:Y:S01]  /*8370*/  @P1 SHF.R.U32.HI R206, RZ, UR6, R203 ;  /* 0x00000006ffce1c19 */ /* 0x000fe200080116cb */
[----:B------:R-:W-:-:S04]  /*8380*/  ULDC UR6, c[0x0][0xa80] ;  /* 0x0002a00000067ab9 */ /* 0x000fc80000000800 */
[----:B------:R-:W0:Y:S01]  /*8390*/  SHFL.IDX PT, R203, R206, RZ, 0x1c1f ;  /* 0x001c1fffcecb7589 */ /* 0x000e2200000e0000 */
        /* <DEDUP_REMOVED lines=16> */
[----:B------:R2:W3:Y:S01]  /*84a0*/  MUFU.TANH R205, R152 ;  /* 0x0000009800cd7308 */ /* 0x0004e20000002400 */
[----:B-1----:R-:W-:-:S02]  /*84b0*/  IMAD.MOV.U32 R153, RZ, RZ, -0x40 ;  /* 0xffffffc0ff997424 */ /* 0x002fc400078e00ff */
[----:B------:R-:W-:Y:S01]  /*84c0*/  FMUL.FTZ R181, R181, UR60 ;  /* 0x0000003cb5b57c20 */ /* 0x000fe20008410000 */
[----:B------:R-:W-:Y:S01]  /*84d0*/  FMUL.FTZ R155, R155, UR60 ;  /* 0x0000003c9b9b7c20 */ /* 0x000fe20008410000 */
[----:B------:R-:W-:Y:S01]  /*84e0*/  FMUL.FTZ R213, R167, UR60 ;  /* 0x0000003ca7d57c20 */ /* 0x000fe20008410000 */
[----:B------:R-:W-:Y:S01]  /*84f0*/  FMUL.FTZ R214, R170, UR60 ;  /* 0x0000003caad67c20 */ /* 0x000fe20008410000 */
[----:B------:R-:W-:Y:S01]  /*8500*/  FMUL.FTZ R171, R171, UR60 ;  /* 0x0000003cabab7c20 */ /* 0x000fe20008410000 */
[----:B------:R-:W-:Y:S01]  /*8510*/  FMUL.FTZ R174, R174, UR60 ;  /* 0x0000003caeae7c20 */ /* 0x000fe20008410000 */
[----:B------:R1:W-:Y:S01]  /*8520*/  MUFU.TANH R208, R157 ;  /* 0x0000009d00d07308 */ /* 0x0003e20000002400 */
[----:B--2---:R-:W-:Y:S02]  /*8530*/  IMAD R152, R198, R153, 0x1 ;  /* 0x00000001c6987424 */ /* 0x004fe400078e0299 */
[----:B------:R-:W-:Y:S01]  /*8540*/  FMUL.FTZ R153, R168, UR60 ;  /* 0x0000003ca8997c20 */ /* 0x000fe20008410000 */
[----:B------:R-:W-:Y:S01]  /*8550*/  FMUL.FTZ R175, R175, UR60 ;  /* 0x0000003cafaf7c20 */ /* 0x000fe20008410000 */
[----:B------:R-:W-:Y:S01]  /*8560*/  FMUL.FTZ R178, R178, UR60 ;  /* 0x0000003cb2b27c20 */ /* 0x000fe20008410000 */
[----:B------:R-:W-:Y:S01]  /*8570*/  FMUL.FTZ R179, R179, UR60 ;  /* 0x0000003cb3b37c20 */ /* 0x000fe20008410000 */
[----:B------:R-:W-:Y:S01]  /*8580*/  FMUL.FTZ R182, R182, UR60 ;  /* 0x0000003cb6b67c20 */ /* 0x000fe20008410000 */
[----:B------:R-:W-:Y:S01]  /*8590*/  FMUL.FTZ R183, R183, UR60 ;  /* 0x0000003cb7b77c20 */ /* 0x000fe20008410000 */
[----:B------:R2:W4:Y:S01]  /*85a0*/  MUFU.TANH R207, R156 ;  /* 0x0000009c00cf7308 */ /* 0x0005220000002400 */
[----:B-1----:R-:W-:-:S04]  /*85b0*/  IMAD.IADD R157, R152, 0x1, -R193 ;  /* 0x00000001989d7824 */ /* 0x002fc800078e0ac1 */
[----:B------:R-:W-:Y:S01]  /*85c0*/  IMAD R168, R192, UR11, R157 ;  /* 0x0000000bc0a87c24 */ /* 0x000fe2000f8e029d */
[----:B------:R-:W-:Y:S02]  /*85d0*/  UMOV UR11, 0x40000040 ;  /* 0x40000040000b7882 */ /* 0x000fe40000000000 */
[----:B------:R1:W5:Y:S01]  /*85e0*/  MUFU.TANH R209, R160 ;  /* 0x000000a000d17308 */ /* 0x0003620000002400 */
[----:B--2---:R-:W-:Y:S01]  /*85f0*/  FMUL.FTZ R156, R172, UR60 ;  /* 0x0000003cac9c7c20 */ /* 0x004fe20008410000 */
[----:B0-----:R-:W-:-:S04]  /*8600*/  IADD3 R152, R203, -UR7, R168 ;  /* 0x80000007cb987c10 */ /* 0x001fc8000fffe0a8 */
[C---:B------:R-:W-:Y:S02]  /*8610*/  ISETP.GT.AND P3, PT, R152.reuse, RZ, PT ;  /* 0x000000ff9800720c */ /* 0x040fe40003f64270 */
[C---:B------:R-:W-:Y:S01]  /*8620*/  ISETP.GT.AND P4, PT, R152.reuse, 0x1, PT ;  /* 0x000000019800780c */ /* 0x040fe20003f84270 */
[----:B------:R-:W0:Y:S01]  /*8630*/  MUFU.TANH R161, R161 ;  /* 0x000000a100a17308 */ /* 0x000e220000002400 */
[----:B---3--:R-:W-:Y:S02]  /*8640*/  FSEL R205, R205, -INF , P3 ;  /* 0xff800000cdcd7808 */ /* 0x008fe40001800000 */
[----:B------:R-:W-:Y:S02]  /*8650*/  ISETP.GT.AND P3, PT, R152, 0x8, PT ;  /* 0x000000089800780c */ /* 0x000fe40003f64270 */
[----:B------:R-:W-:Y:S02]  /*8660*/  FSEL R204, R204, -INF , P4 ;  /* 0xff800000cccc7808 */ /* 0x000fe40002000000 */
[----:B------:R-:W-:Y:S01]  /*8670*/  FMNMX.FTZ R157, R205, R200, !PT ;  /* 0x000000c8cd9d7209 */ /* 0x000fe20007810000 */
[----:B------:R-:W2:Y:S01]  /*8680*/  MUFU.TANH R164, R164 ;  /* 0x000000a400a47308 */ /* 0x000ea20000002400 */
[----:B------:R-:W-:-:S02]  /*8690*/  ISETP.GT.AND P4, PT, R152, 0x9, PT ;  /* 0x000000099800780c */ /* 0x000fc40003f84270 */
[----:B----4-:R-:W-:Y:S02]  /*86a0*/  FSEL R172, R207, -INF , P3 ;  /* 0xff800000cfac7808 */ /* 0x010fe40001800000 */
[----:B------:R-:W-:Y:S02]  /*86b0*/  FMNMX.FTZ R157, R204, R157, !PT ;  /* 0x0000009dcc9d7209 */ /* 0x000fe40007810000 */
[----:B------:R-:W-:Y:S01]  /*86c0*/  ISETP.GT.AND P3, PT, R152, 0x10, PT ;  /* 0x000000109800780c */ /* 0x000fe20003f64270 */
[----:B------:R3:W-:Y:S01]  /*86d0*/  MUFU.TANH R210, R153 ;  /* 0x0000009900d27308 */ /* 0x0007e20000002400 */
[----:B-1----:R-:W-:Y:S02]  /*86e0*/  FMNMX.FTZ R160, R172, R157, !PT ;  /* 0x0000009daca07209 */ /* 0x002fe40007810000 */
[----:B-----5:R-:W-:Y:S02]  /*86f0*/  FSEL R203, R209, -INF , P3 ;  /* 0xff800000d1cb7808 */ /* 0x020fe40001800000 */
[----:B------:R-:W-:-:S03]  /*8700*/  ISETP.GT.AND P3, PT, R152, 0x18, PT ;  /* 0x000000189800780c */ /* 0x000fc60003f64270 */
[----:B------:R-:W1:Y:S01]  /*8710*/  MUFU.TANH R165, R165 ;  /* 0x000000a500a57308 */ /* 0x000e620000002400 */
[----:B---3--:R-:W-:Y:S01]  /*8720*/  FMUL.FTZ R153, R173, UR60 ;  /* 0x0000003cad997c20 */ /* 0x008fe20008410000 */
[----:B------:R-:W-:Y:S02]  /*8730*/  FSEL R173, R208, -INF , P4 ;  /* 0xff800000d0ad7808 */ /* 0x000fe40002000000 */
[----:B------:R-:W-:Y:S02]  /*8740*/  ISETP.GT.AND P4, PT, R152, 0x11, PT ;  /* 0x000000119800780c */ /* 0x000fe40003f84270 */
[----:B------:R-:W-:Y:S02]  /*8750*/  FMNMX.FTZ R160, R173, R160, !PT ;  /* 0x000000a0ada07209 */ /* 0x000fe40007810000 */
[----:B------:R0:W3:Y:S02]  /*8760*/  MUFU.TANH R211, R169 ;  /* 0x000000a900d37308 */ /* 0x0000e40000002400 */
[----:B------:R-:W-:-:S06]  /*8770*/  FMNMX.FTZ R160, R203, R160, !PT ;  /* 0x000000a0cba07209 */ /* 0x000fcc0007810000 */
[----:B------:R4:W5:Y:S01]  /*8780*/  MUFU.TANH R212, R156 ;  /* 0x0000009c00d47308 */ /* 0x0009620000002400 */
[----:B0-----:R-:W-:Y:S02]  /*8790*/  FSEL R169, R161, -INF , P4 ;  /* 0xff800000a1a97808 */ /* 0x001fe40002000000 */
[----:B------:R-:W-:-:S05]  /*87a0*/  ISETP.GT.AND P4, PT, R152, 0x19, PT ;  /* 0x000000199800780c */ /* 0x000fca0003f84270 */
[----:B------:R0:W5:Y:S01]  /*87b0*/  MUFU.TANH R207, R153 ;  /* 0x0000009900cf7308 */ /* 0x0001620000002400 */
[----:B----4-:R-:W-:Y:S01]  /*87c0*/  FMUL.FTZ R156, R176, UR60 ;  /* 0x0000003cb09c7c20 */ /* 0x010fe20008410000 */
[----:B--2---:R-:W-:Y:S02]  /*87d0*/  FSEL R176, R164, -INF , P3 ;  /* 0xff800000a4b07808 */ /* 0x004fe40001800000 */
[C---:B------:R-:W-:Y:S02]  /*87e0*/  ISETP.GT.AND P3, PT, R152.reuse, 0x20, PT ;  /* 0x000000209800780c */ /* 0x040fe40003f64270 */
[----:B-1----:R-:W-:Y:S02]  /*87f0*/  FSEL R164, R165, -INF , P4 ;  /* 0xff800000a5a47808 */ /* 0x002fe40002000000 */
[----:B------:R1:W2:Y:S01]  /*8800*/  MUFU.TANH R157, R156 ;  /* 0x0000009c009d7308 */ /* 0x0002a20000002400 */
[----:B0-----:R-:W-:Y:S02]  /*8810*/  FMNMX.FTZ R153, R169, R160, !PT ;  /* 0x000000a0a9997209 */ /* 0x001fe40007810000 */
[----:B------:R-:W-:-:S02]  /*8820*/  ISETP.GT.AND P4, PT, R152, 0x21, PT ;  /* 0x000000219800780c */ /* 0x000fc40003f84270 */
[----:B------:R-:W-:Y:S02]  /*8830*/  FMNMX.FTZ R153, R176, R153, !PT ;  /* 0x00000099b0997209 */ /* 0x000fe40007810000 */
[----:B------:R-:W-:Y:S01]  /*8840*/  FSEL R165, R210, -INF , P3 ;  /* 0xff800000d2a57808 */ /* 0x000fe20001800000 */
[----:B------:R0:W4:Y:S01]  /*8850*/  MUFU.TANH R209, R177 ;  /* 0x000000b100d17308 */ /* 0x0001220000002400 */
[----:B-1----:R-:W-:Y:S02]  /*8860*/  FMNMX.FTZ R156, R164, R153, !PT ;  /* 0x00000099a49c7209 */ /* 0x002fe40007810000 */
[----:B------:R-:W-:Y:S02]  /*8870*/  ISETP.GT.AND P3, PT, R152, 0x28, PT ;  /* 0x000000289800780c */ /* 0x000fe40003f64270 */
[----:B---3--:R-:W-:Y:S01]  /*8880*/  FSEL R160, R211, -INF , P4 ;  /* 0xff800000d3a07808 */ /* 0x008fe20002000000 */
[----:B------:R-:W-:Y:S01]  /*8890*/  FMUL.FTZ R211, R166, UR60 ;  /* 0x0000003ca6d37c20 */ /* 0x000fe20008410000 */
[----:B------:R-:W-:Y:S01]  /*88a0*/  FMNMX.FTZ R153, R165, R156, !PT ;  /* 0x0000009ca5997209 */ /* 0x000fe20007810000 */
[----:B------:R1:W3:Y:S01]  /*88b0*/  MUFU.TANH R210, R180 ;  /* 0x000000b400d27308 */ /* 0x0002e20000002400 */
[----:B------:R-:W-:Y:S01]  /*88c0*/  ISETP.GT.AND P4, PT, R152, 0x29, PT ;  /* 0x000000299800780c */ /* 0x000fe20003f84270 */
[----:B0-----:R-:W-:Y:S01]  /*88d0*/  FMUL.FTZ R177, R154, UR60 ;  /* 0x0000003c9ab17c20 */ /* 0x001fe20008410000 */
[----:B-----5:R-:W-:-:S02]  /*88e0*/  FSEL R161, R212, -INF , P3 ;  /* 0xff800000d4a17808 */ /* 0x020fc40001800000 */
[----:B------:R-:W-:Y:S02]  /*88f0*/  FMNMX.FTZ R208, R160, R153, !PT ;  /* 0x00000099a0d07209 */ /* 0x000fe40007810000 */
[C---:B------:R-:W-:Y:S01]  /*8900*/  ISETP.GT.AND P3, PT, R152.reuse, 0x30, PT ;  /* 0x000000309800780c */ /* 0x040fe20003f64270 */
[----:B------:R-:W0:Y:S01]  /*8910*/  MUFU.TANH R181, R181 ;  /* 0x000000b500b57308 */ /* 0x000e220000002400 */
[----:B------:R-:W-:Y:S02]  /*8920*/  FSEL R156, R207, -INF , P4 ;  /* 0xff800000cf9c7808 */ /* 0x000fe40002000000 */
[----:B------:R-:W-:Y:S01]  /*8930*/  FMNMX.FTZ R153, R161, R208, !PT ;  /* 0x000000d0a1997209 */ /* 0x000fe20007810000 */
[----:B------:R-:W-:Y:S01]  /*8940*/  FMUL.FTZ R208, R159, UR60 ;  /* 0x0000003c9fd07c20 */ /* 0x000fe20008410000 */
[----:B------:R-:W-:Y:S01]  /*8950*/  ISETP.GT.AND P4, PT, R152, 0x31, PT ;  /* 0x000000319800780c */ /* 0x000fe20003f84270 */
[----:B------:R-:W5:Y:S01]  /*8960*/  SHFL.IDX PT, R159, R206, 0x1, 0x1c1f ;  /* 0x003c1f00ce9f7f89 */ /* 0x000f6200000e0000 */
[----:B--2---:R-:W-:Y:S01]  /*8970*/  FSEL R157, R157, -INF , P3 ;  /* 0xff8000009d9d7808 */ /* 0x004fe20001800000 */
[----:B------:R-:W2:Y:S01]  /*8980*/  MUFU.TANH R177, R177 ;  /* 0x000000b100b17308 */ /* 0x000ea20000002400 */
[----:B-1----:R-:W-:-:S02]  /*8990*/  FMNMX.FTZ R180, R156, R153, !PT ;  /* 0x000000999cb47209 */ /* 0x002fc40007810000 */
[----:B------:R-:W-:Y:S02]  /*89a0*/  ISETP.GT.AND P3, PT, R152, 0x38, PT ;  /* 0x000000389800780c */ /* 0x000fe40003f64270 */
[----:B----4-:R-:W-:Y:S01]  /*89b0*/  FSEL R154, R209, -INF , P4 ;  /* 0xff800000d19a7808 */ /* 0x010fe20002000000 */
[----:B------:R-:W-:Y:S01]  /*89c0*/  FMUL.FTZ R209, R162, UR60 ;  /* 0x0000003ca2d17c20 */ /* 0x000fe20008410000 */
[----:B------:R-:W-:Y:S01]  /*89d0*/  FMNMX.FTZ R207, R157, R180, !PT ;  /* 0x000000b49dcf7209 */ /* 0x000fe20007810000 */
[----:B------:R-:W1:Y:S01]  /*89e0*/  MUFU.TANH R155, R155 ;  /* 0x0000009b009b7308 */ /* 0x000e620000002400 */
[----:B------:R-:W-:Y:S02]  /*89f0*/  ISETP.GT.AND P4, PT, R152, 0x39, PT ;  /* 0x000000399800780c */ /* 0x000fe40003f84270 */
[----:B---3--:R-:W-:Y:S01]  /*8a00*/  FSEL R153, R210, -INF , P3 ;  /* 0xff800000d2997808 */ /* 0x008fe20001800000 */
[----:B------:R-:W-:Y:S01]  /*8a10*/  FMUL.FTZ R210, R163, UR60 ;  /* 0x0000003ca3d27c20 */ /* 0x000fe20008410000 */
[----:B------:R-:W-:Y:S01]  /*8a20*/  FMNMX.FTZ R180, R154, R207, !PT ;  /* 0x000000cf9ab47209 */ /* 0x000fe20007810000 */
[----:B------:R-:W-:Y:S01]  /*8a30*/  FMUL.FTZ R207, R158, UR60 ;  /* 0x0000003c9ecf7c20 */ /* 0x000fe20008410000 */
[----:B0-----:R-:W-:Y:S01]  /*8a40*/  FSEL R152, R181, -INF , P4 ;  /* 0xff800000b5987808 */ /* 0x001fe20002000000 */
[----:B------:R-:W-:Y:S01]  /*8a50*/  MUFU.TANH R208, R208 ;  /* 0x000000d000d07308 */ /* 0x000fe20000002400 */
[----:B------:R-:W-:-:S04]  /*8a60*/  FMNMX.FTZ R181, R153, R180, !PT ;  /* 0x000000b499b57209 */ /* 0x000fc80007810000 */
[----:B------:R-:W-:Y:S02]  /*8a70*/  FMNMX.FTZ R181, R152, R181, !PT ;  /* 0x000000b598b57209 */ /* 0x000fe40007810000 */
[----:B-----5:R-:W-:Y:S01]  /*8a80*/  IADD3 R162, R159, -UR7, R168 ;  /* 0x800000079fa27c10 */ /* 0x020fe2000fffe0a8 */
[----:B------:R-:W0:Y:S01]  /*8a90*/  MUFU.TANH R207, R207 ;  /* 0x000000cf00cf7308 */ /* 0x000e220000002400 */
[----:B------:R-:W-:Y:S01]  /*8aa0*/  R2UR UR7, R201 ;  /* 0x00000000c90772ca */ /* 0x000fe200000e0000 */
[----:B------:R-:W3:Y:S01]  /*8ab0*/  SHFL.BFLY PT, R158, R181, 0x2, 0x1f ;  /* 0x0c401f00b59e7f89 */ /* 0x000ee200000e0000 */
[C---:B------:R-:W-:Y:S02]  /*8ac0*/  ISETP.GT.AND P3, PT, R162.reuse, RZ, PT ;  /* 0x000000ffa200720c */ /* 0x040fe40003f64270 */
[C---:B------:R-:W-:Y:S02]  /*8ad0*/  ISETP.GT.AND P4, PT, R162.reuse, 0x1, PT ;  /* 0x00000001a200780c */ /* 0x040fe40003f84270 */
[----:B--2---:R-:W-:Y:S01]  /*8ae0*/  FSEL R166, R177, -INF , P3 ;  /* 0xff800000b1a67808 */ /* 0x004fe20001800000 */
[----:B------:R-:W2:Y:S01]  /*8af0*/  MUFU.TANH R209, R209 ;  /* 0x000000d100d17308 */ /* 0x000ea20000002400 */
[----:B------:R-:W-:-:S02]  /*8b00*/  ISETP.GT.AND P3, PT, R162, 0x8, PT ;  /* 0x00000008a200780c */ /* 0x000fc40003f64270 */
[----:B-1----:R-:W-:Y:S02]  /*8b10*/  FSEL R167, R155, -INF , P4 ;  /* 0xff8000009ba77808 */ /* 0x002fe40002000000 */
[C---:B------:R-:W-:Y:S02]  /*8b20*/  ISETP.GT.AND P4, PT, R162.reuse, 0x9, PT ;  /* 0x00000009a200780c */ /* 0x040fe40003f84270 */
[C---:B------:R-:W-:Y:S01]  /*8b30*/  ISETP.GT.AND P6, PT, R162.reuse, 0x20, PT ;  /* 0x00000020a200780c */ /* 0x040fe20003fc4270 */
[----:B------:R-:W1:Y:S01]  /*8b40*/  MUFU.TANH R210, R210 ;  /* 0x000000d200d27308 */ /* 0x000e620000002400 */
[----:B0-----:R-:W-:Y:S02]  /*8b50*/  FSEL R207, R207, -INF , P3 ;  /* 0xff800000cfcf7808 */ /* 0x001fe40001800000 */
[----:B------:R-:W-:Y:S02]  /*8b60*/  ISETP.GT.AND P3, PT, R162, 0x10, PT ;  /* 0x00000010a200780c */ /* 0x000fe40003f64270 */
[----:B------:R-:W-:-:S02]  /*8b70*/  FSEL R208, R208, -INF , P4 ;  /* 0xff800000d0d07808 */ /* 0x000fc40002000000 */
[----:B------:R-:W-:Y:S01]  /*8b80*/  ISETP.GT.AND P4, PT, R162, 0x11, PT ;  /* 0x00000011a200780c */ /* 0x000fe20003f84270 */
[----:B------:R-:W0:Y:S01]  /*8b90*/  MUFU.TANH R211, R211 ;  /* 0x000000d300d37308 */ /* 0x000e220000002400 */
[----:B--2---:R-:W-:Y:S02]  /*8ba0*/  FSEL R209, R209, -INF , P3 ;  /* 0xff800000d1d17808 */ /* 0x004fe40001800000 */
[----:B---3--:R-:W-:Y:S02]  /*8bb0*/  FMNMX.FTZ R163, R181, R158, !PT ;  /* 0x0000009eb5a37209 */ /* 0x008fe40007810000 */
[----:B------:R-:W-:Y:S02]  /*8bc0*/  FMNMX.FTZ R158, R166, R199, !PT ;  /* 0x000000c7a69e7209 */ /* 0x000fe40007810000 */
[----:B------:R-:W-:Y:S01]  /*8bd0*/  ISETP.GT.AND P3, PT, R162, 0x18, PT ;  /* 0x00000018a200780c */ /* 0x000fe20003f64270 */
[----:B------:R-:W2:Y:S01]  /*8be0*/  MUFU.TANH R213, R213 ;  /* 0x000000d500d57308 */ /* 0x000ea20000002400 */
[----:B------:R-:W-:Y:S01]  /*8bf0*/  FMNMX.FTZ R158, R167, R158, !PT ;  /* 0x0000009ea79e7209 */ /* 0x000fe20007810000 */
[----:B------:R-:W3:Y:S01]  /*8c00*/  SHFL.BFLY PT, R180, R163, 0x1, 0x1f ;  /* 0x0c201f00a3b47f89 */ /* 0x000ee200000e0000 */
[----:B-1----:R-:W-:-:S02]  /*8c10*/  FSEL R210, R210, -INF , P4 ;  /* 0xff800000d2d27808 */ /* 0x002fc40002000000 */
[----:B------:R-:W-:Y:S02]  /*8c20*/  FMNMX.FTZ R155, R207, R158, !PT ;  /* 0x0000009ecf9b7209 */ /* 0x000fe40007810000 */
[----:B------:R-:W-:Y:S01]  /*8c30*/  ISETP.GT.AND P4, PT, R162, 0x19, PT ;  /* 0x00000019a200780c */ /* 0x000fe20003f84270 */
[----:B------:R-:W1:Y:S01]  /*8c40*/  MUFU.TANH R214, R214 ;  /* 0x000000d600d67308 */ /* 0x000e620000002400 */
[----:B------:R-:W-:Y:S02]  /*8c50*/  FMNMX.FTZ R158, R208, R155, !PT ;  /* 0x0000009bd09e7209 */ /* 0x000fe40007810000 */
[----:B0-----:R-:W-:Y:S02]  /*8c60*/  FSEL R211, R211, -INF , P3 ;  /* 0xff800000d3d37808 */ /* 0x001fe40001800000 */
[----:B------:R-:W-:Y:S02]  /*8c70*/  FMNMX.FTZ R155, R209, R158, !PT ;  /* 0x0000009ed19b7209 */ /* 0x000fe40007810000 */
[----:B------:R-:W-:Y:S01]  /*8c80*/  ISETP.GT.AND P3, PT, R162, 0x21, PT ;  /* 0x00000021a200780c */ /* 0x000fe20003f64270 */
[----:B------:R-:W0:Y:S01]  /*8c90*/  MUFU.TANH R171, R171 ;  /* 0x000000ab00ab7308 */ /* 0x000e220000002400 */
[----:B------:R-:W-:-:S02]  /*8ca0*/  FMNMX.FTZ R158, R210, R155, !PT ;  /* 0x0000009bd29e7209 */ /* 0x000fc40007810000 */
[----:B--2---:R-:W-:Y:S02]  /*8cb0*/  FSEL R213, R213, -INF , P4 ;  /* 0xff800000d5d57808 */ /* 0x004fe40002000000 */
[----:B------:R-:W-:Y:S02]  /*8cc0*/  FMNMX.FTZ R158, R211, R158, !PT ;  /* 0x0000009ed39e7209 */ /* 0x000fe40007810000 */
[----:B------:R-:W-:Y:S01]  /*8cd0*/  ISETP.GT.AND P4, PT, R162, 0x28, PT ;  /* 0x00000028a200780c */ /* 0x000fe20003f84270 */
[----:B------:R-:W2:Y:S01]  /*8ce0*/  MUFU.TANH R174, R174 ;  /* 0x000000ae00ae7308 */ /* 0x000ea20000002400 */
[----:B-1----:R-:W-:Y:S02]  /*8cf0*/  FSEL R214, R214, -INF , P6 ;  /* 0xff800000d6d67808 */ /* 0x002fe40003000000 */
[----:B------:R-:W-:Y:S02]  /*8d00*/  FMNMX.FTZ R155, R213, R158, !PT ;  /* 0x0000009ed59b7209 */ /* 0x000fe40007810000 */
[----:B------:R-:W-:-:S02]  /*8d10*/  ISETP.GT.AND P5, PT, R162, 0x29, PT ;  /* 0x00000029a200780c */ /* 0x000fc40003fa4270 */
[----:B------:R-:W-:Y:S01]  /*8d20*/  FMNMX.FTZ R158, R214, R155, !PT ;  /* 0x0000009bd69e7209 */ /* 0x000fe20007810000 */
[----:B------:R-:W1:Y:S01]  /*8d30*/  MUFU.TANH R159, R175 ;  /* 0x000000af009f7308 */ /* 0x000e620000002400 */
[----:B0-----:R-:W-:Y:S02]  /*8d40*/  FSEL R215, R171, -INF , P3 ;  /* 0xff800000abd77808 */ /* 0x001fe40001800000 */
[----:B------:R-:W-:Y:S02]  /*8d50*/  ISETP.GT.AND P6, PT, R162, 0x30, PT ;  /* 0x00000030a200780c */ /* 0x000fe40003fc4270 */
[----:B------:R-:W-:Y:S02]  /*8d60*/  FMNMX.FTZ R155, R215, R158, !PT ;  /* 0x0000009ed79b7209 */ /* 0x000fe40007810000 */
[----:B---3--:R-:W-:Y:S01]  /*8d70*/  FMNMX.FTZ R168, R163, R180, !PT ;  /* 0x000000b4a3a87209 */ /* 0x008fe20007810000 */
[----:B------:R-:W0:Y:S01]  /*8d80*/  MUFU.TANH R178, R178 ;  /* 0x000000b200b27308 */ /* 0x000e220000002400 */
[----:B--2---:R-:W-:-:S02]  /*8d90*/  FSEL R212, R174, -INF , P4 ;  /* 0xff800000aed47808 */ /* 0x004fc40002000000 */
[----:B------:R-:W-:Y:S01]  /*8da0*/  ISETP.GT.AND P4, PT, R162, 0x31, PT ;  /* 0x00000031a200780c */ /* 0x000fe20003f84270 */
[----:B------:R-:W-:Y:S01]  /*8db0*/  FMUL.FTZ R206, R168, UR6 ;  /* 0x00000006a8ce7c20 */ /* 0x000fe20008410000 */
[----:B------:R-:W-:Y:S02]  /*8dc0*/  FMNMX.FTZ R158, R212, R155, !PT ;  /* 0x0000009bd49e7209 */ /* 0x000fe40007810000 */
[----:B------:R-:W-:Y:S01]  /*8dd0*/  FSETP.NEU.FTZ.AND P3, PT, R168, -INF , PT ;  /* 0xff800000a800780b */ /* 0x000fe20003f7d000 */
[----:B------:R-:W2:Y:S01]  /*8de0*/  MUFU.TANH R179, R179 ;  /* 0x000000b300b37308 */ /* 0x000ea20000002400 */
[----:B-1----:R-:W-:Y:S02]  /*8df0*/  FSEL R159, R159, -INF , P5 ;  /* 0xff8000009f9f7808 */ /* 0x002fe40002800000 */
[----:B------:R-:W-:Y:S02]  /*8e00*/  ISETP.GT.AND P5, PT, R162, 0x38, PT ;  /* 0x00000038a200780c */ /* 0x000fe40003fa4270 */
[----:B------:R-:W-:-:S02]  /*8e10*/  FMNMX.FTZ R174, R159, R158, !PT ;  /* 0x0000009e9fae7209 */ /* 0x000fc40007810000 */
[----:B------:R-:W-:Y:S01]  /*8e20*/  FSEL R206, R206, RZ, P3 ;  /* 0x000000ffcece7208 */ /* 0x000fe20001800000 */
[----:B------:R-:W1:Y:S01]  /*8e30*/  MUFU.TANH R182, R182 ;  /* 0x000000b600b67308 */ /* 0x000e620000002400 */
[----:B0-----:R-:W-:-:S03]  /*8e40*/  FSEL R155, R178, -INF , P6 ;  /* 0xff800000b29b7808 */ /* 0x001fc60003000000 */
[--C-:B------:R-:W-:Y:S01]  /*8e50*/  FFMA.FTZ R177, R164, UR6, -R206.reuse ;  /* 0x00000006a4b17c23 */ /* 0x100fe200080108ce */
[----:B------:R-:W-:Y:S01]  /*8e60*/  FMNMX.FTZ R163, R155, R174, !PT ;  /* 0x000000ae9ba37209 */ /* 0x000fe20007810000 */
[--C-:B------:R-:W-:Y:S01]  /*8e70*/  FFMA.FTZ R171, R204, UR6, -R206.reuse ;  /* 0x00000006ccab7c23 */ /* 0x100fe200080108ce */
[--C-:B------:R-:W-:Y:S01]  /*8e80*/  FFMA.FTZ R204, R152, UR6, -R206.reuse ;  /* 0x0000000698cc7c23 */ /* 0x100fe200080108ce */
[----:B------:R-:W0:Y:S01]  /*8e90*/  MUFU.TANH R183, R183 ;  /* 0x000000b700b77308 */ /* 0x000e220000002400 */
[----:B--2---:R-:W-:Y:S01]  /*8ea0*/  FSEL R158, R179, -INF , P4 ;  /* 0xff800000b39e7808 */ /* 0x004fe20002000000 */
[--C-:B------:R-:W-:Y:S01]  /*8eb0*/  FFMA.FTZ R181, R156, UR6, -R206.reuse ;  /* 0x000000069cb57c23 */ /* 0x100fe200080108ce */
[----:B------:R-:W-:Y:S01]  /*8ec0*/  ISETP.GT.AND P4, PT, R162, 0x39, PT ;  /* 0x00000039a200780c */ /* 0x000fe20003f84270 */
[--C-:B------:R-:W-:Y:S01]  /*8ed0*/  FFMA.FTZ R170, R205, UR6, -R206.reuse ;  /* 0x00000006cdaa7c23 */ /* 0x100fe200080108ce */
[----:B------:R-:W-:Y:S01]  /*8ee0*/  FMNMX.FTZ R175, R158, R163, !PT ;  /* 0x000000a39eaf7209 */ /* 0x000fe20007810000 */
[--C-:B------:R-:W-:Y:S01]  /*8ef0*/  FFMA.FTZ R172, R172, UR6, -R206.reuse ;  /* 0x00000006acac7c23 */ /* 0x100fe200080108ce */
[--C-:B------:R-:W-:Y:S01]  /*8f00*/  FFMA.FTZ R173, R173, UR6, -R206.reuse ;  /* 0x00000006adad7c23 */ /* 0x100fe200080108ce */
[--C-:B------:R-:W-:Y:S01]  /*8f10*/  FFMA.FTZ R176, R176, UR6, -R206.reuse ;  /* 0x00000006b0b07c23 */ /* 0x100fe200080108ce */
[----:B-1----:R-:W-:Y:S01]  /*8f20*/  FSEL R162, R182, -INF , P5 ;  /* 0xff800000b6a27808 */ /* 0x002fe20002800000 */
[--C-:B------:R-:W-:Y:S01]  /*8f30*/  FFMA.FTZ R180, R161, UR6, -R206.reuse ;  /* 0x00000006a1b47c23 */ /* 0x100fe200080108ce */
[--C-:B------:R-:W-:Y:S01]  /*8f40*/  FFMA.FTZ R182, R157, UR6, -R206.reuse ;  /* 0x000000069db67c23 */ /* 0x100fe200080108ce */
[----:B------:R-:W-:Y:S01]  /*8f50*/  MUFU.EX2 R170, R170 ;  /* 0x000000aa00aa7308 */ /* 0x000fe20000000800 */
[----:B------:R-:W-:Y:S01]  /*8f60*/  FMNMX.FTZ R174, R162, R175, !PT ;  /* 0x000000afa2ae7209 */ /* 0x000fe20007810000 */
[--C-:B------:R-:W-:Y:S01]  /*8f70*/  FFMA.FTZ R175, R169, UR6, -R206.reuse ;  /* 0x00000006a9af7c23 */ /* 0x100fe200080108ce */
[----:B0-----:R-:W-:Y:S01]  /*8f80*/  FSEL R163, R183, -INF , P4 ;  /* 0xff800000b7a37808 */ /* 0x001fe20002000000 */
[----:B------:R-:W-:-:S04]  /*8f90*/  FFMA.FTZ R183, R154, UR6, -R206 ;  /* 0x000000069ab77c23 */ /* 0x000fc800080108ce */
[----:B------:R-:W-:Y:S01]  /*8fa0*/  MUFU.EX2 R171, R171 ;  /* 0x000000ab00ab7308 */ /* 0x000fe20000000800 */
[----:B------:R-:W-:Y:S01]  /*8fb0*/  FMNMX.FTZ R178, R163, R174, !PT ;  /* 0x000000aea3b27209 */ /* 0x000fe20007810000 */
[--C-:B------:R-:W-:Y:S01]  /*8fc0*/  FFMA.FTZ R174, R203, UR6, -R206.reuse ;  /* 0x00000006cbae7c23 */ /* 0x100fe200080108ce */
[----:B------:R-:W-:-:S03]  /*8fd0*/  FFMA.FTZ R203, R153, UR6, -R206 ;  /* 0x0000000699cb7c23 */ /* 0x000fc600080108ce */
[----:B------:R-:W0:Y:S02]  /*8fe0*/  SHFL.BFLY PT, R179, R178, 0x2, 0x1f ;  /* 0x0c401f00b2b37f89 */ /* 0x000e2400000e0000 */
[----:B------:R-:W-:Y:S08]  /*8ff0*/  MUFU.EX2 R172, R172 ;  /* 0x000000ac00ac7308 */ /* 0x000ff00000000800 */
[----:B------:R-:W-:Y:S08]  /*9000*/  MUFU.EX2 R173, R173 ;  /* 0x000000ad00ad7308 */ /* 0x000ff00000000800 */
[----:B------:R-:W-:Y:S01]  /*9010*/  MUFU.EX2 R174, R174 ;  /* 0x000000ae00ae7308 */ /* 0x000fe20000000800 */
[----:B0-----:R-:W-:Y:S01]  /*9020*/  FMNMX.FTZ R164, R178, R179, !PT ;  /* 0x000000b3b2a47209 */ /* 0x001fe20007810000 */
[--C-:B------:R-:W-:Y:S01]  /*9030*/  FFMA.FTZ R179, R160, UR6, -R206.reuse ;  /* 0x00000006a0b37c23 */ /* 0x100fe200080108ce */
[----:B------:R-:W-:-:S05]  /*9040*/  FFMA.FTZ R178, R165, UR6, -R206 ;  /* 0x00000006a5b27c23 */ /* 0x000fca00080108ce */
[----:B------:R-:W-:Y:S01]  /*9050*/  MUFU.EX2 R175, R175 ;  /* 0x000000af00af7308 */ /* 0x000fe20000000800 */
[----:B------:R-:W0:Y:S07]  /*9060*/  SHFL.BFLY PT, R169, R164, 0x1, 0x1f ;  /* 0x0c201f00a4a97f89 */ /* 0x000e2e00000e0000 */
[----:B------:R-:W-:Y:S08]  /*9070*/  MUFU.EX2 R176, R176 ;  /* 0x000000b000b07308 */ /* 0x000ff00000000800 */
[----:B------:R-:W-:Y:S08]  /*9080*/  MUFU.EX2 R177, R177 ;  /* 0x000000b100b17308 */ /* 0x000ff00000000800 */
[----:B------:R-:W-:Y:S01]  /*9090*/  MUFU.EX2 R178, R178 ;  /* 0x000000b200b27308 */ /* 0x000fe20000000800 */
[----:B0-----:R-:W-:-:S04]  /*90a0*/  FMNMX.FTZ R169, R164, R169, !PT ;  /* 0x000000a9a4a97209 */ /* 0x001fc80007810000 */
[C---:B------:R-:W-:Y:S01]  /*90b0*/  FSETP.NEU.FTZ.AND P4, PT, R169.reuse, -INF , PT ;  /* 0xff800000a900780b */ /* 0x040fe20003f9d000 */
[C---:B------:R-:W-:Y:S02]  /*90c0*/  FMUL.FTZ R153, R169.reuse, UR6 ;  /* 0x00000006a9997c20 */ /* 0x040fe40008410000 */
[----:B------:R-:W-:Y:S01]  /*90d0*/  MUFU.EX2 R179, R179 ;  /* 0x000000b300b37308 */ /* 0x000fe20000000800 */
[----:B------:R-:W-:Y:S02]  /*90e0*/  FSEL R154, R169, RZ, P4 ;  /* 0x000000ffa99a7208 */ /* 0x000fe40002000000 */
[----:B------:R-:W-:Y:S02]  /*90f0*/  FSEL R152, R153, RZ, P4 ;  /* 0x000000ff99987208 */ /* 0x000fe40002000000 */
[----:B------:R-:W-:Y:S01]  /*9100*/  FSEL R153, R168, RZ, P3 ;  /* 0x000000ffa8997208 */ /* 0x000fe20001800000 */
[----:B------:R-:W-:Y:S01]  /*9110*/  FADD.FTZ R154, -R154, R199 ;  /* 0x000000c79a9a7221 */ /* 0x000fe20000010100 */
[----:B------:R-:W-:Y:S01]  /*9120*/  ISETP.NE.AND P3, PT, R191, RZ, PT ;  /* 0x000000ffbf00720c */ /* 0x000fe20003f65270 */
[--C-:B------:R-:W-:Y:S01]  /*9130*/  FFMA.FTZ R216, R213, UR6, -R152.reuse ;  /* 0x00000006d5d87c23 */ /* 0x100fe20008010898 */
[----:B------:R-:W-:Y:S01]  /*9140*/  FFMA.FTZ R205, R166, UR6, -R152 ;  /* 0x00000006a6cd7c23 */ /* 0x000fe20008010898 */
[----:B------:R-:W-:Y:S01]  /*9150*/  FADD.FTZ R153, -R153, R200 ;  /* 0x000000c899997221 */ /* 0x000fe20000010100 */
[----:B------:R-:W-:Y:S01]  /*9160*/  FMUL.FTZ R154, R154, UR6 ;  /* 0x000000069a9a7c20 */ /* 0x000fe20008410000 */
[--C-:B------:R-:W-:Y:S01]  /*9170*/  FFMA.FTZ R206, R167, UR6, -R152.reuse ;  /* 0x00000006a7ce7c23 */ /* 0x100fe20008010898 */
[----:B------:R-:W-:Y:S01]  /*9180*/  FFMA.FTZ R207, R207, UR6, -R152 ;  /* 0x00000006cfcf7c23 */ /* 0x000fe20008010898 */
[----:B------:R-:W-:Y:S01]  /*9190*/  FMUL.FTZ R219, R153, UR6 ;  /* 0x0000000699db7c20 */ /* 0x000fe20008410000 */
[----:B------:R-:W0:Y:S01]  /*91a0*/  MUFU.EX2 R218, R154 ;  /* 0x0000009a00da7308 */ /* 0x000e220000000800 */
[----:B------:R-:W-:-:S02]  /*91b0*/  @!P2 VIADD R153, R197, 0x38840 ;  /* 0x00038840c599a836 */ /* 0x000fc40000000000 */
[--C-:B------:R-:W-:Y:S01]  /*91c0*/  FFMA.FTZ R208, R208, UR6, -R152.reuse ;  /* 0x00000006d0d07c23 */ /* 0x100fe20008010898 */
[--C-:B------:R-:W-:Y:S01]  /*91d0*/  FFMA.FTZ R213, R214, UR6, -R152.reuse ;  /* 0x00000006d6d57c23 */ /* 0x100fe20008010898 */
[--C-:B------:R-:W-:Y:S01]  /*91e0*/  FFMA.FTZ R209, R209, UR6, -R152.reuse ;  /* 0x00000006d1d17c23 */ /* 0x100fe20008010898 */
[----:B------:R-:W-:Y:S01]  /*91f0*/  @!P3 IMAD R156, R202, 0x40, R189 ;  /* 0x00000040ca9cb824 */ /* 0x000fe200078e02bd */
[----:B------:R-:W-:Y:S01]  /*9200*/  @!P2 PRMT R153, RZ, 0x654, R153 ;  /* 0x00000654ff99a816 */ /* 0x000fe20000000099 */
[--C-:B------:R-:W-:Y:S01]  /*9210*/  FFMA.FTZ R210, R210, UR6, -R152.reuse ;  /* 0x00000006d2d27c23 */ /* 0x100fe20008010898 */
[----:B------:R-:W1:Y:S01]  /*9220*/  MUFU.EX2 R219, R219 ;  /* 0x000000db00db7308 */ /* 0x000e620000000800 */
[----:B------:R-:W-:Y:S02]  /*9230*/  @!P3 IMAD R160, R156, 0x4, R195 ;  /* 0x000000049ca0b824 */ /* 0x000fe400078e02c3 */
[--C-:B------:R-:W-:Y:S01]  /*9240*/  FFMA.FTZ R211, R211, UR6, -R152.reuse ;  /* 0x00000006d3d37c23 */ /* 0x100fe20008010898 */
[--C-:B------:R-:W-:Y:S01]  /*9250*/  FFMA.FTZ R214, R215, UR6, -R152.reuse ;  /* 0x00000006d7d67c23 */ /* 0x100fe20008010898 */
[--C-:B------:R-:W-:Y:S01]  /*9260*/  FFMA.FTZ R212, R212, UR6, -R152.reuse ;  /* 0x00000006d4d47c23 */ /* 0x100fe20008010898 */
[--C-:B------:R-:W-:Y:S01]  /*9270*/  FFMA.FTZ R215, R159, UR6, -R152.reuse ;  /* 0x000000069fd77c23 */ /* 0x100fe20008010898 */
[----:B------:R2:W-:Y:S01]  /*9280*/  @!P2 SYNCS.ARRIVE.TRANS64.RED.A1T0 RZ, [R153+URZ], RZ ;  /* 0x000000ff99ffa9a7 */ /* 0x0005e2000810043f */
[--C-:B------:R-:W-:Y:S01]  /*9290*/  FFMA.FTZ R199, R158, UR6, -R152.reuse ;  /* 0x000000069ec77c23 */ /* 0x100fe20008010898 */
[--C-:B------:R-:W-:Y:S01]  /*92a0*/  FFMA.FTZ R217, R163, UR6, -R152.reuse ;  /* 0x00000006a3d97c23 */ /* 0x100fe20008010898 */
[----:B0-----:R-:W-:Y:S01]  /*92b0*/  @!P3 STS [R160+0x38420], R218 ;  /* 0x038420daa000b388 */ /* 0x001fe20000000800 */
[--C-:B------:R-:W-:Y:S01]  /*92c0*/  FFMA.FTZ R155, R155, UR6, -R152.reuse ;  /* 0x000000069b9b7c23 */ /* 0x100fe20008010898 */
[----:B------:R-:W-:Y:S01]  /*92d0*/  FFMA.FTZ R162, R162, UR6, -R152 ;  /* 0x00000006a2a27c23 */ /* 0x000fe20008010898 */
[----:B------:R-:W-:Y:S01]  /*92e0*/  MUFU.EX2 R205, R205 ;  /* 0x000000cd00cd7308 */ /* 0x000fe20000000800 */
[----:B------:R-:W-:Y:S01]  /*92f0*/  F2FP.F16.F32.PACK_AB R152, R171, R170 ;  /* 0x000000aaab98723e */ /* 0x000fe200000000ff */
[----:B------:R-:W-:Y:S01]  /*9300*/  FMUL.FTZ R26, R26, R218 ;  /* 0x000000da1a1a7220 */ /* 0x000fe20000410000 */
[----:B------:R-:W-:Y:S01]  /*9310*/  F2FP.F16.F32.PACK_AB R154, R173, R172 ;  /* 0x000000acad9a723e */ /* 0x000fe200000000ff */
[----:B------:R-:W-:Y:S01]  /*9320*/  FMUL.FTZ R27, R27, R218 ;  /* 0x000000da1b1b7220 */ /* 0x000fe20000410000 */
[----:B-1----:R0:W-:Y:S01]  /*9330*/  @!P3 STS [R160+0x38400], R219 ;  /* 0x038400dba000b388 */ /* 0x0021e20000000800 */
[----:B------:R-:W-:Y:S01]  /*9340*/  F2FP.F16.F32.PACK_AB R156, R175, R174 ;  /* 0x000000aeaf9c723e */ /* 0x000fe200000000ff */
[-C--:B------:R-:W-:Y:S01]  /*9350*/  FMUL.FTZ R24, R24, R219.reuse ;  /* 0x000000db18187220 */ /* 0x080fe20000410000 */
[----:B------:R-:W2:Y:S01]  /*9360*/  MUFU.EX2 R206, R206 ;  /* 0x000000ce00ce7308 */ /* 0x000ea20000000800 */
[----:B------:R-:W-:Y:S01]  /*9370*/  F2FP.F16.F32.PACK_AB R158, R177, R176 ;  /* 0x000000b0b19e723e */ /* 0x000fe200000000ff */
[-C--:B------:R-:W-:Y:S01]  /*9380*/  FMUL.FTZ R25, R25, R219.reuse ;  /* 0x000000db19197220 */ /* 0x080fe20000410000 */
[-C--:B------:R-:W-:Y:S01]  /*9390*/  FMUL.FTZ R28, R28, R219.reuse ;  /* 0x000000db1c1c7220 */ /* 0x080fe20000410000 */
[-C--:B------:R-:W-:Y:S01]  /*93a0*/  FMUL.FTZ R29, R29, R219.reuse ;  /* 0x000000db1d1d7220 */ /* 0x080fe20000410000 */
[-C--:B------:R-:W-:Y:S01]  /*93b0*/  FMUL.FTZ R30, R30, R218.reuse ;  /* 0x000000da1e1e7220 */ /* 0x080fe20000410000 */
[----:B------:R-:W-:Y:S01]  /*93c0*/  FMUL.FTZ R31, R31, R218 ;  /* 0x000000da1f1f7220 */ /* 0x000fe20000410000 */
[----:B0-----:R-:W-:Y:S01]  /*93d0*/  F2FP.F16.F32.PACK_AB R160, R179, R178 ;  /* 0x000000b2b3a0723e */ /* 0x001fe200000000ff */
        /* <DEDUP_REMOVED lines=8> */
[----:B------:R-:W-:Y:S01]  /*9460*/  MUFU.EX2 R208, R208 ;  /* 0x000000d000d07308 */ /* 0x000fe20000000800 */
[----:B--2---:R-:W-:Y:S01]  /*9470*/  F2FP.F16.F32.PACK_AB R153, R206, R205 ;  /* 0x000000cdce99723e */ /* 0x004fe200000000ff */
        /* <DEDUP_REMOVED lines=127> */
[----:B0-----:R-:W-:Y:S01]  /*9c70*/  F2FP.F16.F32.PACK_AB R155, R208, R207 ;  /* 0x000000cfd09b723e */ /* 0x001fe200000000ff */
[----:B------:R-:W-:Y:S01]  /*9c80*/  BAR.SYNC.DEFER_BLOCKING 0xf, 0x100 ;  /* 0x03c4000000007b1d */ /* 0x000fe20000010000 */
[----:B-1----:R-:W-:Y:S01]  /*9c90*/  F2FP.F16.F32.PACK_AB R166, R204, R203 ;  /* 0x000000cbcca6723e */ /* 0x002fe200000000ff */
[-C--:B------:R-:W-:Y:S01]  /*9ca0*/  FMUL.FTZ R145, R145, R219.reuse ;  /* 0x000000db91917220 */ /* 0x080fe20000410000 */
[-C--:B------:R-:W-:Y:S01]  /*9cb0*/  FMUL.FTZ R146, R146, R218.reuse ;  /* 0x000000da92927220 */ /* 0x080fe20000410000 */
[-C--:B------:R-:W-:Y:S01]  /*9cc0*/  FMUL.FTZ R147, R147, R218.reuse ;  /* 0x000000da93937220 */ /* 0x080fe20000410000 */
[-C--:B------:R-:W-:Y:S01]  /*9cd0*/  FMUL.FTZ R148, R148, R219.reuse ;  /* 0x000000db94947220 */ /* 0x080fe20000410000 */
[----:B------:R0:W-:Y:S01]  /*9ce0*/  MUFU.EX2 R202, R162 ;  /* 0x000000a200ca7308 */ /* 0x0001e20000000800 */
[----:B------:R-:W-:Y:S01]  /*9cf0*/  FMUL.FTZ R149, R149, R219 ;  /* 0x000000db95957220 */ /* 0x000fe20000410000 */
[-C--:B------:R-:W-:Y:S01]  /*9d00*/  FMUL.FTZ R150, R150, R218.reuse ;  /* 0x000000da96967220 */ /* 0x080fe20000410000 */
[----:B------:R-:W-:Y:S01]  /*9d10*/  FMUL.FTZ R151, R151, R218 ;  /* 0x000000da97977220 */ /* 0x000fe20000410000 */
[----:B------:R-:W-:Y:S01]  /*9d20*/  FFMA.FTZ R170, R219, R21, R170 ;  /* 0x00000015dbaa7223 */ /* 0x000fe200000100aa */
[----:B------:R-:W-:Y:S01]  /*9d30*/  FFMA.FTZ R205, R218, R22, R205 ;  /* 0x00000016dacd7223 */ /* 0x000fe200000100cd */
[----:B------:R-:W-:Y:S01]  /*9d40*/  ISETP.GT.AND P3, PT, R198, UR7, PT ;  /* 0x00000007c6007c0c */ /* 0x000fe2000bf64270 */
[----:B------:R-:W-:Y:S01]  /*9d50*/  @!P2 VIADD R197, R197, 0x38860 ;  /* 0x00038860c5c5a836 */ /* 0x000fe20000000000 */
[----:B------:R-:W1:Y:S01]  /*9d60*/  MUFU.EX2 R217, R217 ;  /* 0x000000d900d97308 */ /* 0x000e620000000800 */
[----:B0-----:R-:W-:Y:S01]  /*9d70*/  F2FP.F16.F32.PACK_AB R162, R181, R180 ;  /* 0x000000b4b5a2723e */ /* 0x001fe200000000ff */
[----:B------:R-:W-:Y:S01]  /*9d80*/  FADD.FTZ R171, R171, R170 ;  /* 0x000000aaabab7221 */ /* 0x000fe20000010000 */
[----:B--2---:R-:W-:Y:S01]  /*9d90*/  F2FP.F16.F32.PACK_AB R165, R199, R200 ;  /* 0x000000c8c7a5723e */ /* 0x004fe200000000ff */
[----:B------:R-:W-:Y:S01]  /*9da0*/  FADD.FTZ R206, R206, R205 ;  /* 0x000000cdcece7221 */ /* 0x000fe20000010000 */
[----:B------:R-:W-:Y:S01]  /*9db0*/  @!P2 PRMT R197, RZ, 0x654, R197 ;  /* 0x00000654ffc5a816 */ /* 0x000fe200000000c5 */
[----:B------:R-:W-:-:S02]  /*9dc0*/  FADD.FTZ R172, R172, R171 ;  /* 0x000000abacac7221 */ /* 0x000fc40000010000 */
[----:B------:R-:W-:Y:S01]  /*9dd0*/  FADD.FTZ R207, R207, R206 ;  /* 0x000000cecfcf7221 */ /* 0x000fe20000010000 */
[----:B------:R0:W-:Y:S01]  /*9de0*/  STSM.16.M88.4 [R184+0x36400], R152 ;  /* 0x03640098b8007844 */ /* 0x0001e20000000200 */
[----:B------:R-:W-:Y:S02]  /*9df0*/  FADD.FTZ R173, R173, R172 ;  /* 0x000000acadad7221 */ /* 0x000fe40000010000 */
[----:B------:R-:W-:Y:S01]  /*9e00*/  FADD.FTZ R208, R208, R207 ;  /* 0x000000cfd0d07221 */ /* 0x000fe20000010000 */
[----:B------:R2:W-:Y:S01]  /*9e10*/  STSM.16.M88.4 [R20], R156 ;  /* 0x0000009c14007844 */ /* 0x0005e20000000200 */
[----:B------:R-:W-:Y:S02]  /*9e20*/  FADD.FTZ R174, R174, R173 ;  /* 0x000000adaeae7221 */ /* 0x000fe40000010000 */
[----:B------:R-:W-:Y:S01]  /*9e30*/  FADD.FTZ R209, R209, R208 ;  /* 0x000000d0d1d17221 */ /* 0x000fe20000010000 */
[----:B-1----:R-:W-:Y:S01]  /*9e40*/  F2FP.F16.F32.PACK_AB R167, R217, R202 ;  /* 0x000000cad9a7723e */ /* 0x002fe200000000ff */
[----:B------:R2:W-:Y:S01]  /*9e50*/  STSM.16.M88.4 [R187], R160 ;  /* 0x000000a0bb007844 */ /* 0x0005e20000000200 */
[----:B------:R-:W-:Y:S01]  /*9e60*/  FADD.FTZ R175, R175, R174 ;  /* 0x000000aeafaf7221 */ /* 0x000fe20000010000 */
[----:B------:R-:W-:-:S02]  /*9e70*/  FADD.FTZ R210, R210, R209 ;  /* 0x000000d1d2d27221 */ /* 0x000fc40000010000 */
[----:B------:R2:W-:Y:S01]  /*9e80*/  STSM.16.M88.4 [R185], R164 ;  /* 0x000000a4b9007844 */ /* 0x0005e20000000200 */
[----:B------:R-:W-:Y:S01]  /*9e90*/  WARPGROUP.ARRIVE ;  /* 0x00000000000079c5 */ /* 0x000fe20000000000 */
[----:B------:R-:W-:Y:S01]  /*9ea0*/  FADD.FTZ R176, R176, R175 ;  /* 0x000000afb0b07221 */ /* 0x000fe20000010000 */
[----:B------:R-:W-:-:S03]  /*9eb0*/  FADD.FTZ R211, R211, R210 ;  /* 0x000000d2d3d37221 */ /* 0x000fc60000010000 */
[----:B------:R-:W-:Y:S01]  /*9ec0*/  FADD.FTZ R177, R177, R176 ;  /* 0x000000b0b1b17221 */ /* 0x000fe20000010000 */
[----:B------:R-:W-:Y:S01]  /*9ed0*/  HGMMA.64x256x16.F32 R24, R152, gdesc[UR8].tnspB, R24, gsb0 ;  /* 0x43e0000898187df0 */ /* 0x000fe20008000818 */
[----:B------:R-:W-:Y:S01]  /*9ee0*/  R2UR UR10, R221 ;  /* 0x00000000dd0a72ca */ /* 0x000fe200000e0000 */
[----:B------:R-:W-:Y:S01]  /*9ef0*/  UMOV UR11, 0x40000040 ;  /* 0x40000040000b7882 */ /* 0x000fe20000000000 */
[----:B------:R-:W-:Y:S02]  /*9f00*/  VIADD R221, R220, 0x100 ;  /* 0x00000100dcdd7836 */ /* 0x000fe40000000000 */
[----:B------:R-:W-:Y:S01]  /*9f10*/  FADD.FTZ R216, R216, R211 ;  /* 0x000000d3d8d87221 */ /* 0x000fe20000010000 */
[----:B------:R-:W-:Y:S02]  /*9f20*/  VIADD R220, R220, 0x180 ;  /* 0x00000180dcdc7836 */ /* 0x000fe40000000000 */
[----:B------:R-:W-:Y:S01]  /*9f30*/  FADD.FTZ R178, R178, R177 ;  /* 0x000000b1b2b27221 */ /* 0x000fe20000010000 */
[----:B------:R-:W-:-:S03]  /*9f40*/  FADD.FTZ R213, R213, R216 ;  /* 0x000000d8d5d57221 */ /* 0x000fc60000010000 */
        /* <DEDUP_REMOVED lines=9> */
[----:B------:R-:W-:Y:S01]  /*9fe0*/  FADD.FTZ R199, R199, R200 ;  /* 0x000000c8c7c77221 */ /* 0x000fe20000010000 */
[----:B------:R-:W-:Y:S02]  /*9ff0*/  IMAD.MOV.U32 R200, RZ, RZ, R168 ;  /* 0x000000ffffc87224 */ /* 0x000fe400078e00a8 */
[----:B------:R-:W-:Y:S01]  /*a000*/  FADD.FTZ R21, R203, R182 ;  /* 0x000000b6cb157221 */ /* 0x000fe20000010000 */
[----:B------:R-:W-:Y:S01]  /*a010*/  FADD.FTZ R22, R202, R199 ;  /* 0x000000c7ca167221 */ /* 0x000fe20000010000 */
[----:B------:R-:W-:Y:S02]  /*a020*/  IMAD.MOV.U32 R202, RZ, RZ, R23 ;  /* 0x000000ffffca7224 */ /* 0x000fe400078e0017 */
[----:B------:R-:W-:Y:S01]  /*a030*/  FADD.FTZ R21, R204, R21 ;  /* 0x00000015cc157221 */ /* 0x000fe20000010000 */
[----:B------:R-:W-:Y:S02]  /*a040*/  IMAD.MOV.U32 R199, RZ, RZ, R169 ;  /* 0x000000ffffc77224 */ /* 0x000fe400078e00a9 */
[----:B------:R-:W-:Y:S01]  /*a050*/  FADD.FTZ R22, R217, R22 ;  /* 0x00000016d9167221 */ /* 0x000fe20000010000 */
[----:B------:R-:W-:-:S02]  /*a060*/  WARPGROUP.DEPBAR.LE gsb0, 0x0 ;  /* 0x00008000000079c5 */ /* 0x000fc40000010000 */
[----:B------:R-:W-:Y:S01]  /*a070*/  WARPGROUP.ARRIVE ;  /* 0x00000000000079c5 */ /* 0x000fe20000000000 */
[----:B0-----:R-:W-:-:S04]  /*a080*/  VIADD R152, R198, 0xffffffff ;  /* 0xffffffffc6987836 */ /* 0x001fc80000000000 */
[----:B------:R-:W-:Y:S01]  /*a090*/  IMAD.MOV.U32 R198, RZ, RZ, R152 ;  /* 0x000000ffffc67224 */ /* 0x000fe200078e0098 */
        /* <DEDUP_REMOVED lines=24> */
[----:B------:R-:W-:-:S07]  /*a220*/  IMAD.MOV.U32 R198, RZ, RZ, R152 ;  /* 0x000000ffffc67224 */ /* 0x000fce00078e0098 */
.L_x_4398:
[----:B------:R-:W-:-:S13]  /*a230*/  R2UR UR7, R194 ;  /* 0x00000000c20772ca */ /* 0x000fda00000e0000 */
[----:B------:R-:W-:-:S13]  /*a240*/  ISETP.GE.AND P1, PT, R198, UR7, PT ;  /* 0x00000007c6007c0c */ /* 0x000fda000bf26270 */
[----:B------:R-:W-:Y:S05]  /*a250*/  @!P1 BRA `(.L_x_4408) ;  /* 0x0000002c00cc9947 */ /* 0x000fea0003800000 */
[----:B------:R-:W-:Y:S01]  /*a260*/  IMAD.MOV.U32 R200, RZ, RZ, R169 ;  /* 0x000000ffffc87224 */ /* 0x000fe200078e00a9 */
[----:B------:R-:W-:Y:S01]  /*a270*/  ULDC UR60, c[0x0][0xad0] ;  /* 0x0002b400003c7ab9 */ /* 0x000fe20000000800 */
[----:B------:R-:W-:Y:S02]  /*a280*/  IMAD.MOV.U32 R193, RZ, RZ, R168 ;  /* 0x000000ffffc17224 */ /* 0x000fe400078e00a8 */
[----:B------:R-:W-:-:S07]  /*a290*/  IMAD.MOV.U32 R192, RZ, RZ, R23 ;  /* 0x000000ffffc07224 */ /* 0x000fce00078e0017 */
.L_x_4417:
[----:B------:R-:W-:-:S05]  /*a2a0*/  VIADD R23, R192, 0x1 ;  /* 0x00000001c0177836 */ /* 0x000fca0000000000 */
[----:B------:R-:W-:-:S04]  /*a2b0*/  ISETP.NE.AND P1, PT, R23, 0x2, PT ;  /* 0x000000021700780c */ /* 0x000fc80003f25270 */
[----:B------:R-:W-:Y:S02]  /*a2c0*/  SEL R152, RZ, 0x1, P1 ;  /* 0x00000001ff987807 */ /* 0x000fe40000800000 */
[----:B------:R-:W-:Y:S02]  /*a2d0*/  SEL R23, R23, RZ, P1 ;  /* 0x000000ff17177207 */ /* 0x000fe40000800000 */
[----:B------:R-:W-:-:S13]  /*a2e0*/  R2UR UR6, R152 ;  /* 0x00000000980672ca */ /* 0x000fda00000e0000 */
[----:B------:R-:W-:Y:S01]  /*a2f0*/  ULOP3.LUT UR61, UR61, UR6, URZ, 0x3c, !UPT ;  /* 0x000000063d3d7292 */ /* 0x000fe2000f8e3c3f */
[----:B---3--:R-:W-:Y:S11]  /*a300*/  @!P0 BRA `(.L_x_4409) ;  /* 0x0000000000048947 */ /* 0x008ff60003800000 */
[----:B------:R-:W-:Y:S01]  /*a310*/  BPT.TRAP 0x1 ;  /* 0x000000040000795c */ /* 0x000fe20000300000 */
.L_x_4409:
[----:B--2---:R-:W-:Y:S02]  /*a320*/  IMAD.U32 R197, RZ, RZ, UR61 ;  /* 0x0000003dffc57e24 */ /* 0x004fe4000f8e00ff */
[----:B------:R-:W-:-:S03]  /*a330*/  IMAD R186, R23, 0x8, R195 ;  /* 0x0000000817ba7824 */ /* 0x000fc600078e02c3 */
[----:B------:R-:W-:-:S04]  /*a340*/  SHF.L.U32 R197, R197, 0x1f, RZ ;  /* 0x0000001fc5c57819 */ /* 0x000fc800000006ff */
[----:B------:R0:W1:Y:S01]  /*a350*/  SYNCS.PHASECHK.TRANS64.TRYWAIT P1, [R186+URZ+0x38830], R197 ;  /* 0x038830c5ba0075a7 */ /* 0x000062000802017f */
[----:B------:R-:W-:Y:S05]  /*a360*/  @!P0 BRA `(.L_x_4410) ;  /* 0x0000000000048947 */ /* 0x000fea0003800000 */
[----:B------:R-:W-:Y:S01]  /*a370*/  BPT.TRAP 0x1 ;  /* 0x000000040000795c */ /* 0x000fe20000300000 */
.L_x_4410:
[----:B------:R-:W-:Y:S01]  /*a380*/  IMAD R199, R23, 0x200, R188 ;  /* 0x0000020017c77824 */ /* 0x000fe200078e02bc */
[----:B-1----:R-:W-:Y:S06]  /*a390*/  @P1 BRA `(.L_x_4411) ;  /* 0x0000000000081947 */ /* 0x002fec0003800000 */
[----:B------:R-:W1:Y:S02]  /*a3a0*/  SYNCS.PHASECHK.TRANS64.TRYWAIT P1, [R186+URZ+0x38830], R197 ;  /* 0x038830c5ba0075a7 */ /* 0x000e64000802017f */
[----:B-1----:R-:W-:Y:S05]  /*a3b0*/  @!P1 BRA `(.L_x_4412) ;  /* 0x000000b800b89947 */ /* 0x002fea0003800000 */
.L_x_4411:
[----:B------:R-:W-:Y:S01]  /*a3c0*/  R2UR UR58, R199 ;  /* 0x00000000c73a72ca */ /* 0x000fe200000e0000 */
[----:B------:R-:W-:Y:S01]  /*a3d0*/  WARPGROUP.ARRIVE ;  /* 0x00000000000079c5 */ /* 0x000fe20000000000 */
[----:B------:R-:W-:Y:S01]  /*a3e0*/  R2UR UR56, R6 ;  /* 0x00000000063872ca */ /* 0x000fe200000e0000 */
[----:B------:R-:W-:Y:S01]  /*a3f0*/  UMOV UR59, 0x40000040 ;  /* 0x40000040003b7882 */ /* 0x000fe20000000000 */
[----:B------:R-:W-:Y:S01]  /*a400*/  R2UR UR57, R7 ;  /* 0x00000000073972ca */ /* 0x000fe200000e0000 */
[----:B------:R-:W-:-:S12]  /*a410*/  VIADD R201, R199, 0x2 ;  /* 0x00000002c7c97836 */ /* 0x000fd80000000000 */
[----:B------:R-:W-:Y:S01]  /*a420*/  HGMMA.64x64x16.F32 R152, gdesc[UR56], RZ, !UPT, gsb0 ;  /* 0x00e00000389879f0 */ /* 0x000fe2000c0008ff */
[----:B------:R-:W-:Y:S01]  /*a430*/  R2UR UR58, R201 ;  /* 0x00000000c93a72ca */ /* 0x000fe200000e0000 */
[----:B------:R-:W-:Y:S01]  /*a440*/  UMOV UR59, 0x40000040 ;  /* 0x40000040003b7882 */ /* 0x000fe20000000000 */
[----:B------:R-:W-:Y:S01]  /*a450*/  R2UR UR56, R14 ;  /* 0x000000000e3872ca */ /* 0x000fe200000e0000 */
[----:B------:R-:W-:Y:S01]  /*a460*/  VIADD R201, R199, 0x4 ;  /* 0x00000004c7c97836 */ /* 0x000fe20000000000 */
[----:B------:R-:W-:Y:S01]  /*a470*/  R2UR UR57, R15 ;  /* 0x000000000f3972ca */ /* 0x000fe200000e0000 */
[----:B------:R-:W-:Y:S01]  /*a480*/  VIADD R199, R199, 0x6 ;  /* 0x00000006c7c77836 */ /* 0x000fe20000000000 */
[----:B------:R-:W-:Y:S02]  /*a490*/  WARPGROUP.DEPBAR.LE gsb0, 0x0 ;  /* 0x00008000000079c5 */ /* 0x000fe40000010000 */
[----:B------:R-:W-:-:S09]  /*a4a0*/  WARPGROUP.ARRIVE ;  /* 0x00000000000079c5 */ /* 0x000fd20000000000 */
[----:B------:R-:W-:Y:S01]  /*a4b0*/  HGMMA.64x64x16.F32 R152, gdesc[UR56], R152, gsb0 ;  /* 0x00e00000389879f0 */ /* 0x000fe20008000898 */
[----:B------:R-:W-:Y:S01]  /*a4c0*/  R2UR UR58, R201 ;  /* 0x00000000c93a72ca */ /* 0x000fe200000e0000 */
[----:B------:R-:W-:Y:S01]  /*a4d0*/  UMOV UR59, 0x40000040 ;  /* 0x40000040003b7882 */ /* 0x000fe20000000000 */
[----:B------:R-:W-:Y:S02]  /*a4e0*/  R2UR UR56, R4 ;  /* 0x00000000043872ca */ /* 0x000fe400000e0000 */
[----:B------:R-:W-:Y:S01]  /*a4f0*/  R2UR UR57, R5 ;  /* 0x00000000053972ca */ /* 0x000fe200000e0000 */
[----:B------:R-:W-:Y:S02]  /*a500*/  WARPGROUP.DEPBAR.LE gsb0, 0x0 ;  /* 0x00008000000079c5 */ /* 0x000fe40000010000 */
[----:B------:R-:W-:-:S10]  /*a510*/  WARPGROUP.ARRIVE ;  /* 0x00000000000079c5 */ /* 0x000fd40000000000 */
[----:B------:R-:W-:Y:S01]  /*a520*/  HGMMA.64x64x16.F32 R152, gdesc[UR56], R152, gsb0 ;  /* 0x00e00000389879f0 */ /* 0x000fe20008000898 */
[----:B------:R-:W-:Y:S01]  /*a530*/  R2UR UR58, R199 ;  /* 0x00000000c73a72ca */ /* 0x000fe200000e0000 */
[----:B------:R-:W-:Y:S01]  /*a540*/  UMOV UR59, 0x40000040 ;  /* 0x40000040003b7882 */ /* 0x000fe20000000000 */
[----:B------:R-:W-:Y:S02]  /*a550*/  R2UR UR56, R2 ;  /* 0x00000000023872ca */ /* 0x000fe400000e0000 */
[----:B------:R-:W-:Y:S01]  /*a560*/  R2UR UR57, R3 ;  /* 0x00000000033972ca */ /* 0x000fe200000e0000 */
[----:B------:R-:W-:Y:S02]  /*a570*/  WARPGROUP.DEPBAR.LE gsb0, 0x0 ;  /* 0x00008000000079c5 */ /* 0x000fe40000010000 */
[----:B------:R-:W-:-:S10]  /*a580*/  WARPGROUP.ARRIVE ;  /* 0x00000000000079c5 */ /* 0x000fd40000000000 */
[----:B------:R-:W-:Y:S03]  /*a590*/  HGMMA.64x64x16.F32 R152, gdesc[UR56], R152, gsb0 ;  /* 0x00e00000389879f0 */ /* 0x000fe60008000898 */
[----:B------:R-:W-:Y:S02]  /*a5a0*/  WARPGROUP.DEPBAR.LE gsb0, 0x0 ;  /* 0x00008000000079c5 */ /* 0x000fe40000010000 */
[----:B------:R-:W-:Y:S05]  /*a5b0*/  @!P0 BRA `(.L_x_4413) ;  /* 0x0000000000048947 */ /* 0x000fea0003800000 */
[----:B------:R-:W-:Y:S01]  /*a5c0*/  BPT.TRAP 0x1 ;  /* 0x000000040000795c */ /* 0x000fe20000300000 */
.L_x_4413:
[----:B------:R2:W3:Y:S01]  /*a5d0*/  SYNCS.PHASECHK.TRANS64.TRYWAIT P1, [R186+URZ+0x38850], R197 ;  /* 0x038850c5ba0075a7 */ /* 0x0004e2000802017f */
[----:B------:R-:W-:Y:S05]  /*a5e0*/  @!P0 BRA `(.L_x_4414) ;  /* 0x0000000000048947 */ /* 0x000fea0003800000 */
[----:B------:R-:W-:Y:S01]  /*a5f0*/  BPT.TRAP 0x1 ;  /* 0x000000040000795c */ /* 0x000fe20000300000 */
.L_x_4414:
[----:B---3--:R-:W-:Y:S05]  /*a600*/  @P1 BRA `(.L_x_4415) ;  /* 0x0000000000081947 */ /* 0x008fea0003800000 */
[----:B------:R-:W3:Y:S02]  /*a610*/  SYNCS.PHASECHK.TRANS64.TRYWAIT P1, [R186+URZ+0x38850], R197 ;  /* 0x038850c5ba0075a7 */ /* 0x000ee4000802017f */
[----:B---3--:R-:W-:Y:S05]  /*a620*/  @!P1 BRA `(.L_x_4416) ;  /* 0x000000b800309947 */ /* 0x008fea0003800000 */
.L_x_4415:
[----:B0123--:R-:W-:Y:S01]  /*a630*/  IMAD R197, R23, 0x1000, R16 ;  /* 0x0000100017c57824 */ /* 0x00ffe200078e0210 */
[----:B------:R-:W-:Y:S01]  /*a640*/  R2UR UR56, R8 ;  /* 0x00000000083872ca */ /* 0x000fe200000e0000 */
[----:B------:R-:W-:Y:S01]  /*a650*/  WARPGROUP.ARRIVE ;  /* 0x00000000000079c5 */ /* 0x000fe20000000000 */
[----:B------:R-:W-:Y:S01]  /*a660*/  R2UR UR57, R9 ;  /* 0x00000000093972ca */ /* 0x000fe200000e0000 */
[----:B------:R-:W-:Y:S01]  /*a670*/  UMOV UR59, 0x40000040 ;  /* 0x40000040003b7882 */ /* 0x000fe20000000000 */
[C---:B------:R-:W-:Y:S01]  /*a680*/  R2UR UR58, R197.reuse ;  /* 0x00000000c53a72ca */ /* 0x040fe200000e0000 */
[----:B------:R-:W-:Y:S01]  /*a690*/  VIADD R199, R197, 0x2 ;  /* 0x00000002c5c77836 */ /* 0x000fe20000000000 */
        /* <DEDUP_REMOVED lines=11> */
[----:B------:R-:W-:Y:S01]  /*a750*/  HGMMA.64x64x16.F32 R152, gdesc[UR56], R152, gsb0 ;  /* 0x00e00000389879f0 */ /* 0x000fe20008000898 */
[----:B------:R-:W-:Y:S01]  /*a760*/  R2UR UR58, R199 ;  /* 0x00000000c73a72ca */ /* 0x000fe200000e0000 */
[----:B------:R-:W-:Y:S01]  /*a770*/  UMOV UR59, 0x40000040 ;  /* 0x40000040003b7882 */ /* 0x000fe20000000000 */
[----:B------:R-:W-:Y:S01]  /*a780*/  R2UR UR56, R10 ;  /* 0x000000000a3872ca */ /* 0x000fe200000e0000 */
[----:B------:R-:W-:Y:S01]  /*a790*/  VIADD R199, R197, 0x4 ;  /* 0x00000004c5c77836 */ /* 0x000fe20000000000 */
[----:B------:R-:W-:Y:S01]  /*a7a0*/  R2UR UR57, R11 ;  /* 0x000000000b3972ca */ /* 0x000fe200000e0000 */
[----:B------:R-:W-:Y:S01]  /*a7b0*/  UMOV UR51, 0x40000040 ;  /* 0x4000004000337882 */ /* 0x000fe20000000000 */
[----:B------:R-:W0:Y:S01]  /*a7c0*/  S2R R201, SR_TID.X ;  /* 0x0000000000c97919 */ /* 0x000e220000002100 */
[----:B------:R-:W-:Y:S01]  /*a7d0*/  UMOV UR55, 0x40000040 ;  /* 0x4000004000377882 */ /* 0x000fe20000000000 */
[----:B------:R-:W-:-:S02]  /*a7e0*/  VIADD R204, R197, 0x800 ;  /* 0x00000800c5cc7836 */ /* 0x000fc40000000000 */
[----:B------:R-:W-:-:S04]  /*a7f0*/  IMAD R215, R23, 0x1000, R190 ;  /* 0x0000100017d77824 */ /* 0x000fc800078e02be */
[----:B------:R-:W-:Y:S01]  /*a800*/  VIADD R217, R215, 0x80 ;  /* 0x00000080d7d97836 */ /* 0x000fe20000000000 */
[----:B0-----:R-:W-:Y:S01]  /*a810*/  SHF.R.U32.HI R201, RZ, 0x7, R201 ;  /* 0x00000007ffc97819 */ /* 0x001fe200000116c9 */
[----:B------:R-:W-:Y:S02]  /*a820*/  WARPGROUP.DEPBAR.LE gsb0, 0x0 ;  /* 0x00008000000079c5 */ /* 0x000fe40000010000 */
[----:B------:R-:W-:-:S06]  /*a830*/  WARPGROUP.ARRIVE ;  /* 0x00000000000079c5 */ /* 0x000fcc0000000000 */
[----:B------:R-:W-:Y:S01]  /*a840*/  HGMMA.64x64x16.F32 R152, gdesc[UR56], R152, gsb0 ;  /* 0x00e00000389879f0 */ /* 0x000fe20008000898 */
[----:B------:R-:W-:Y:S01]  /*a850*/  R2UR UR58, R199 ;  /* 0x00000000c73a72ca */ /* 0x000fe200000e0000 */
[----:B------:R-:W-:Y:S01]  /*a860*/  UMOV UR59, 0x40000040 ;  /* 0x40000040003b7882 */ /* 0x000fe20000000000 */
[----:B------:R-:W-:Y:S01]  /*a870*/  R2UR UR56, R12 ;  /* 0x000000000c3872ca */ /* 0x000fe200000e0000 */
[----:B------:R-:W-:Y:S01]  /*a880*/  VIADD R199, R197, 0x6 ;  /* 0x00000006c5c77836 */ /* 0x000fe20000000000 */
[----:B------:R-:W-:-:S04]  /*a890*/  R2UR UR57, R13 ;  /* 0x000000000d3972ca */ /* 0x000fc800000e0000 */
        /* <DEDUP_REMOVED lines=14> */
[----:B------:R-:W-:Y:S02]  /*a980*/  R2UR UR34, R199 ;  /* 0x00000000c72272ca */ /* 0x000fe400000e0000 */
[----:B------:R-:W-:-:S04]  /*a990*/  IADD3 R199, R197, 0x406, RZ ;  /* 0x00000406c5c77810 */ /* 0x000fc80007ffe0ff */
[----:B------:R-:W-:Y:S01]  /*a9a0*/  R2UR UR38, R199 ;  /* 0x00000000c72672ca */ /* 0x000fe200000e0000 */
[----:B------:R-:W-:-:S05]  /*a9b0*/  VIADD R199, R197, 0x600 ;  /* 0x00000600c5c77836 */ /* 0x000fca0000000000 */
[----:B------:R-:W-:Y:S01]  /*a9c0*/  R2UR UR42, R199 ;  /* 0x00000000c72a72ca */ /* 0x000fe200000e0000 */
[----:B------:R-:W-:-:S05]  /*a9d0*/  VIADD R199, R197, 0x602 ;  /* 0x00000602c5c77836 */ /* 0x000fca0000000000 */
[----:B------:R-:W-:Y:S01]  /*a9e0*/  R2UR UR46, R199 ;  /* 0x00000000c72e72ca */ /* 0x000fe200000e0000 */
[----:B------:R-:W-:-:S05]  /*a9f0*/  VIADD R199, R197, 0x604 ;  /* 0x00000604c5c77836 */ /* 0x000fca0000000000 */
[----:B------:R-:W-:Y:S01]  /*aa00*/  R2UR UR50, R199 ;  /* 0x00000000c73272ca */ /* 0x000fe200000e0000 */
[----:B------:R-:W-:Y:S02]  /*aa10*/  WARPGROUP.DEPBAR.LE gsb0, 0x0 ;  /* 0x00008000000079c5 */ /* 0x000fe40000010000 */
[----:B------:R-:W-:Y:S01]  /*aa20*/  WARPGROUP.ARRIVE ;  /* 0x00000000000079c5 */ /* 0x000fe20000000000 */
[----:B------:R-:W-:-:S05]  /*aa30*/  VIADD R199, R197, 0x606 ;  /* 0x00000606c5c77836 */ /* 0x000fca0000000000 */
[----:B------:R-:W-:Y:S01]  /*aa40*/  HGMMA.64x64x16.F32 R152, gdesc[UR56], R152, gsb0 ;  /* 0x00e00000389879f0 */ /* 0x000fe20008000898 */
[----:B------:R-:W-:Y:S01]  /*aa50*/  R2UR UR54, R199 ;  /* 0x00000000c73672ca */ /* 0x000fe200000e0000 */
[----:B------:R-:W-:Y:S01]  /*aa60*/  UMOV UR57, 0x40000040 ;  /* 0x4000004000397882 */ /* 0x000fe20000000000 */
[----:B------:R-:W0:Y:S01]  /*aa70*/  SHFL.IDX PT, R199, R201, RZ, 0x1f ;  /* 0x00001fffc9c77589 */ /* 0x000e2200000e0000 */
[----:B------:R-:W-:Y:S01]  /*aa80*/  UMOV UR59, 0x40000040 ;  /* 0x40000040003b7882 */ /* 0x000fe20000000000 */
[----:B0-----:R-:W-:-:S04]  /*aa90*/  ISETP.GT.AND P1, PT, R199, 0x7f, PT ;  /* 0x0000007fc700780c */ /* 0x001fc80003f24270 */
[----:B------:R-:W-:-:S05]  /*aaa0*/  SEL R199, RZ, 0x2, !P1 ;  /* 0x00000002ffc77807 */ /* 0x000fca0004800000 */
[----:B------:R-:W-:Y:S02]  /*aab0*/  IMAD.IADD R201, R19, 0x1, R199 ;  /* 0x0000000113c97824 */ /* 0x000fe400078e02c7 */
[----:B------:R-:W-:-:S03]  /*aac0*/  IMAD.IADD R202, R199, 0x1, R204 ;  /* 0x00000001c7ca7824 */ /* 0x000fc600078e02cc */
[----:B------:R-:W-:Y:S02]  /*aad0*/  R2UR UR56, R201 ;  /* 0x00000000c93872ca */ /* 0x000fe400000e0000 */
[----:B------:R-:W-:Y:S01]  /*aae0*/  R2UR UR58, R202 ;  /* 0x00000000ca3a72ca */ /* 0x000fe200000e0000 */
        /* <DEDUP_REMOVED lines=11> */
[----:B------:R-:W-:Y:S01]  /*aba0*/  R2UR UR7, R194 ;  /* 0x00000000c20772ca */ /* 0x000fe200000e0000 */
        /* <DEDUP_REMOVED lines=61> */
[----:B------:R-:W-:Y:S01]  /*af80*/  VIADD R204, R197, 0xa00 ;  /* 0x00000a00c5cc7836 */ /* 0x000fe20000000000 */
        /* <DEDUP_REMOVED lines=77> */
[----:B------:R-:W-:Y:S01]  /*b460*/  IMAD.MOV.U32 R204, RZ, RZ, 0xe00 ;  /* 0x00000e00ffcc7424 */ /* 0x000fe200078e00ff */
[----:B------:R-:W-:-:S04]  /*b470*/  MOV R203, 0x38 ;  /* 0x0000003800cb7802 */ /* 0x000fc80000000f00 */
        /* <DEDUP_REMOVED lines=33> */
[----:B------:R-:W-:Y:S02]  /*b690*/  IMAD.IADD R202, R202, 0x1, R204 ;  /* 0x00000001caca7824 */ /* 0x000fe400078e02cc */
[----:B------:R-:W-:-:S05]  /*b6a0*/  IMAD.MOV.U32 R201, RZ, RZ, 0x1000 ;  /* 0x00001000ffc97424 */ /* 0x000fca00078e00ff */
[----:B------:R-:W-:Y:S01]  /*b6b0*/  SEL R201, R201, 0xf80, P1 ;  /* 0x00000f80c9c97807 */ /* 0x000fe20000800000 */
[----:B------:R-:W-:Y:S02]  /*b6c0*/  WARPGROUP.DEPBAR.LE gsb0, 0x0 ;  /* 0x00008000000079c5 */ /* 0x000fe40000010000 */
[----:B------:R-:W-:-:S06]  /*b6d0*/  WARPGROUP.ARRIVE ;  /* 0x00000000000079c5 */ /* 0x000fcc0000000000 */
[----:B------:R-:W-:Y:S01]  /*b6e0*/  HGMMA.64x64x16.F32 R152, gdesc[UR56], R152, gsb0 ;  /* 0x00e00000389879f0 */ /* 0x000fe20008000898 */
[----:B------:R-:W-:Y:S01]  /*b6f0*/  R2UR UR56, R199 ;  /* 0x00000000c73872ca */ /* 0x000fe200000e0000 */
[----:B------:R-:W-:Y:S01]  /*b700*/  UMOV UR57, 0x40000040 ;  /* 0x4000004000397882 */ /* 0x000fe20000000000 */
[----:B------:R-:W-:Y:S01]  /*b710*/  R2UR UR58, R202 ;  /* 0x00000000ca3a72ca */ /* 0x000fe200000e0000 */
[----:B------:R-:W-:Y:S01]  /*b720*/  UMOV UR59, 0x40000040 ;  /* 0x40000040003b7882 */ /* 0x000fe20000000000 */
[----:B------:R-:W-:Y:S01]  /*b730*/  IMAD.MOV.U32 R199, RZ, RZ, 0x40 ;  /* 0x00000040ffc77424 */ /* 0x000fe200078e00ff */
[----:B------:R-:W-:-:S04]  /*b740*/  LOP3.LUT R202, R201, 0x1e00, RZ, 0xc0, !PT ;  /* 0x00001e00c9ca7812 */ /* 0x000fc800078ec0ff */
[----:B------:R-:W-:Y:S02]  /*b750*/  SEL R199, R199, 0x3e, P1 ;  /* 0x0000003ec7c77807 */ /* 0x000fe40000800000 */
[----:B------:R-:W-:Y:S02]  /*b760*/  ISETP.NE.AND P1, PT, R191, RZ, PT ;  /* 0x000000ffbf00720c */ /* 0x000fe40003f25270 */
        /* <DEDUP_REMOVED lines=59> */
[----:B-1----:R-:W-:Y:S01]  /*bb20*/  FMNMX.FTZ R157, R209, R156, !PT ;  /* 0x0000009cd19d7209 */ /* 0x002fe20007810000 */
[----:B------:R-:W-:Y:S01]  /*bb30*/  FMUL.FTZ R156, R162, UR60 ;  /* 0x0000003ca29c7c20 */ /* 0x000fe20008410000 */
[----:B------:R-:W-:-:S05]  /*bb40*/  FMUL.FTZ R162, R174, UR60 ;  /* 0x0000003caea27c20 */ /* 0x000fca0008410000 */
[----:B------:R-:W1:Y:S01]  /*bb50*/  MUFU.TANH R212, R212 ;  /* 0x000000d400d47308 */ /* 0x000e620000002400 */
[----:B--2---:R-:W-:Y:S01]  /*bb60*/  FMNMX.FTZ R158, R210, R157, !PT ;  /* 0x0000009dd29e7209 */ /* 0x004fe20007810000 */
[----:B------:R-:W-:-:S06]  /*bb70*/  FMUL.FTZ R157, R163, UR60 ;  /* 0x0000003ca39d7c20 */ /* 0x000fcc0008410000 */
[----:B------:R-:W2:Y:S01]  /*bb80*/  MUFU.TANH R213, R213 ;  /* 0x000000d500d57308 */ /* 0x000ea20000002400 */
[----:B0-----:R-:W-:-:S07]  /*bb90*/  FMNMX.FTZ R159, R211, R158, !PT ;  /* 0x0000009ed39f7209 */ /* 0x001fce0007810000 */
[----:B------:R-:W0:Y:S01]  /*bba0*/  MUFU.TANH R207, R207 ;  /* 0x000000cf00cf7308 */ /* 0x000e220000002400 */
[----:B-1----:R-:W-:Y:S01]  /*bbb0*/  FMNMX.FTZ R158, R212, R159, !PT ;  /* 0x0000009fd49e7209 */ /* 0x002fe20007810000 */
[----:B------:R-:W-:-:S06]  /*bbc0*/  FMUL.FTZ R159, R167, UR60 ;  /* 0x0000003ca79f7c20 */ /* 0x000fcc0008410000 */
[----:B------:R-:W1:Y:S01]  /*bbd0*/  MUFU.TANH R153, R153 ;  /* 0x0000009900997308 */ /* 0x000e620000002400 */
[----:B--2---:R-:W-:Y:S01]  /*bbe0*/  FMNMX.FTZ R160, R213, R158, !PT ;  /* 0x0000009ed5a07209 */ /* 0x004fe20007810000 */
[----:B------:R-:W-:Y:S01]  /*bbf0*/  FMUL.FTZ R158, R166, UR60 ;  /* 0x0000003ca69e7c20 */ /* 0x000fe20008410000 */
[----:B------:R-:W-:-:S05]  /*bc00*/  FMUL.FTZ R166, R182, UR60 ;  /* 0x0000003cb6a67c20 */ /* 0x000fca0008410000 */
[----:B------:R-:W2:Y:S01]  /*bc10*/  MUFU.TANH R152, R152 ;  /* 0x0000009800987308 */ /* 0x000ea20000002400 */
[----:B0-----:R-:W-:Y:S01]  /*bc20*/  FMNMX.FTZ R164, R207, R160, !PT ;  /* 0x000000a0cfa47209 */ /* 0x001fe20007810000 */
[----:B------:R-:W-:-:S04]  /*bc30*/  FMUL.FTZ R160, R170, UR60 ;  /* 0x0000003caaa07c20 */ /* 0x000fc80008410000 */
        /* <DEDUP_REMOVED lines=16> */
[----:B------:R-:W2:Y:S08]  /*bd40*/  MUFU.TANH R159, R159 ;  /* 0x0000009f009f7308 */ /* 0x000eb00000002400 */
[----:B------:R-:W4:Y:S01]  /*bd50*/  MUFU.TANH R160, R160 ;  /* 0x000000a000a07308 */ /* 0x000f220000002400 */
[----:B-1----:R-:W-:Y:S02]  /*bd60*/  FMNMX.FTZ R168, R171, R172, !PT ;  /* 0x000000acaba87209 */ /* 0x002fe40007810000 */
[----:B0-----:R-:W-:-:S05]  /*bd70*/  FMNMX.FTZ R171, R157, R170, !PT ;  /* 0x000000aa9dab7209 */ /* 0x001fca0007810000 */
[----:B------:R-:W0:Y:S01]  /*bd80*/  MUFU.TANH R161, R161 ;  /* 0x000000a100a17308 */ /* 0x000e220000002400 */
[----:B---3--:R-:W-:Y:S01]  /*bd90*/  FMNMX.FTZ R170, R158, R171, !PT ;  /* 0x000000ab9eaa7209 */ /* 0x008fe20007810000 */
[C---:B------:R-:W-:Y:S01]  /*bda0*/  FADD.FTZ R172, -R168.reuse, R193 ;  /* 0x000000c1a8ac7221 */ /* 0x040fe20000010100 */
[----:B------:R-:W-:Y:S02]  /*bdb0*/  FMUL.FTZ R214, R168, UR6 ;  /* 0x00000006a8d67c20 */ /* 0x000fe40008410000 */
[----:B--2---:R-:W-:Y:S01]  /*bdc0*/  FMNMX.FTZ R171, R159, R170, !PT ;  /* 0x000000aa9fab7209 */ /* 0x004fe20007810000 */
[----:B------:R-:W-:Y:S01]  /*bdd0*/  FMUL.FTZ R175, R172, UR6 ;  /* 0x00000006acaf7c20 */ /* 0x000fe20008410000 */
[--C-:B------:R-:W-:Y:S01]  /*bde0*/  FFMA.FTZ R176, R204, UR6, -R214.reuse ;  /* 0x00000006ccb07c23 */ /* 0x100fe200080108d6 */
[----:B------:R-:W1:Y:S01]  /*bdf0*/  MUFU.TANH R162, R162 ;  /* 0x000000a200a27308 */ /* 0x000e620000002400 */
        /* <DEDUP_REMOVED lines=9> */
[--C-:B------:R-:W-:Y:S01]  /*be90*/  FFMA.FTZ R182, R210, UR6, -R214.reuse ;  /* 0x00000006d2b67c23 */ /* 0x100fe200080108d6 */
[--C-:B------:R-:W-:Y:S01]  /*bea0*/  FFMA.FTZ R183, R211, UR6, -R214.reuse ;  /* 0x00000006d3b77c23 */ /* 0x100fe200080108d6 */
[--C-:B------:R-:W-:Y:S01]  /*beb0*/  FFMA.FTZ R202, R212, UR6, -R214.reuse ;  /* 0x00000006d4ca7c23 */ /* 0x100fe200080108d6 */
[----:B------:R-:W-:-:S03]  /*bec0*/  FFMA.FTZ R213, R213, UR6, -R214 ;  /* 0x00000006d5d57c23 */ /* 0x000fc600080108d6 */
[----:B------:R-:W0:Y:S01]  /*bed0*/  MUFU.TANH R164, R164 ;  /* 0x000000a400a47308 */ /* 0x000e220000002400 */
[----:B-1----:R-:W-:-:S07]  /*bee0*/  FMNMX.FTZ R172, R162, R173, !PT ;  /* 0x000000ada2ac7209 */ /* 0x002fce0007810000 */
[----:B------:R-:W1:Y:S01]  /*bef0*/  MUFU.TANH R165, R165 ;  /* 0x000000a500a57308 */ /* 0x000e620000002400 */
[----:B--2---:R-:W-:-:S07]  /*bf00*/  FMNMX.FTZ R173, R163, R172, !PT ;  /* 0x000000aca3ad7209 */ /* 0x004fce0007810000 */
[----:B------:R-:W2:Y:S01]  /*bf10*/  MUFU.TANH R166, R166 ;  /* 0x000000a600a67308 */ /* 0x000ea20000002400 */
[----:B0-----:R-:W-:Y:S01]  /*bf20*/  FMNMX.FTZ R174, R164, R173, !PT ;  /* 0x000000ada4ae7209 */ /* 0x001fe20007810000 */
[----:B------:R-:W-:-:S06]  /*bf30*/  FFMA.FTZ R173, R199, UR6, -R214 ;  /* 0x00000006c7ad7c23 */ /* 0x000fcc00080108d6 */
[----:B------:R-:W0:Y:S08]  /*bf40*/  MUFU.TANH R167, R167 ;  /* 0x000000a700a77308 */ /* 0x000e300000002400 */
[----:B------:R1:W3:Y:S08]  /*bf50*/  MUFU.EX2 R170, R175 ;  /* 0x000000af00aa7308 */ /* 0x0002f00000000800 */
[----:B------:R4:W-:Y:S01]  /*bf60*/  MUFU.EX2 R172, R197 ;  /* 0x000000c500ac7308 */ /* 0x0009e20000000800 */
[----:B-1----:R-:W-:-:S04]  /*bf70*/  FMNMX.FTZ R175, R165, R174, !PT ;  /* 0x000000aea5af7209 */ /* 0x002fc80007810000 */
[----:B--2---:R-:W-:Y:S01]  /*bf80*/  FMNMX.FTZ R174, R166, R175, !PT ;  /* 0x000000afa6ae7209 */ /* 0x004fe20007810000 */
[--C-:B------:R-:W-:Y:S02]  /*bf90*/  FFMA.FTZ R175, R203, UR6, -R214.reuse ;  /* 0x00000006cbaf7c23 */ /* 0x100fe400080108d6 */
[----:B------:R-:W-:Y:S01]  /*bfa0*/  MUFU.EX2 R171, R171 ;  /* 0x000000ab00ab7308 */ /* 0x000fe20000000800 */
[----:B0-----:R-:W-:Y:S01]  /*bfb0*/  FMNMX.FTZ R180, R167, R174, !PT ;  /* 0x000000aea7b47209 */ /* 0x001fe20007810000 */
[-C--:B---3--:R-:W-:Y:S01]  /*bfc0*/  FMUL.FTZ R24, R24, R170.reuse ;  /* 0x000000aa18187220 */ /* 0x088fe20000410000 */
[-C--:B------:R-:W-:Y:S01]  /*bfd0*/  FMUL.FTZ R25, R25, R170.reuse ;  /* 0x000000aa19197220 */ /* 0x080fe20000410000 */
[-C--:B------:R-:W-:Y:S01]  /*bfe0*/  FMUL.FTZ R28, R28, R170.reuse ;  /* 0x000000aa1c1c7220 */ /* 0x080fe20000410000 */
[-C--:B------:R-:W-:Y:S01]  /*bff0*/  FMUL.FTZ R29, R29, R170.reuse ;  /* 0x000000aa1d1d7220 */ /* 0x080fe20000410000 */
[----:B------:R-:W0:Y:S01]  /*c000*/  SHFL.BFLY PT, R181, R180, 0x2, 0x1f ;  /* 0x0c401f00b4b57f89 */ /* 0x000e2200000e0000 */
        /* <DEDUP_REMOVED lines=23> */
[----:B0-----:R-:W-:Y:S01]  /*c180*/  FMNMX.FTZ R193, R180, R181, !PT ;  /* 0x000000b5b4c17209 */ /* 0x001fe20007810000 */
[--C-:B------:R-:W-:Y:S01]  /*c190*/  FFMA.FTZ R180, R169, UR6, -R214.reuse ;  /* 0x00000006a9b47c23 */ /* 0x100fe200080108d6 */
[--C-:B------:R-:W-:Y:S01]  /*c1a0*/  FFMA.FTZ R181, R209, UR6, -R214.reuse ;  /* 0x00000006d1b57c23 */ /* 0x100fe200080108d6 */
[----:B------:R-:W-:Y:S01]  /*c1b0*/  FFMA.FTZ R214, R207, UR6, -R214 ;  /* 0x00000006cfd67c23 */ /* 0x000fe200080108d6 */
        /* <DEDUP_REMOVED lines=24> */
[----:B------:R-:W-:Y:S01]  /*c340*/  MUFU.EX2 R179, R179 ;  /* 0x000000b300b37308 */ /* 0x000fe20000000800 */
[----:B0-----:R-:W-:Y:S01]  /*c350*/  FMNMX.FTZ R169, R193, R204, !PT ;  /* 0x000000ccc1a97209 */ /* 0x001fe20007810000 */
[-C--:B------:R-:W-:Y:S01]  /*c360*/  FMUL.FTZ R112, R112, R170.reuse ;  /* 0x000000aa70707220 */ /* 0x080fe20000410000 */
[-C--:B------:R-:W-:Y:S01]  /*c370*/  FMUL.FTZ R113, R113, R170.reuse ;  /* 0x000000aa71717220 */ /* 0x080fe20000410000 */
[-C--:B------:R-:W-:Y:S01]  /*c380*/  FMUL.FTZ R116, R116, R170.reuse ;  /* 0x000000aa74747220 */ /* 0x080fe20000410000 */
[-C--:B------:R-:W-:Y:S01]  /*c390*/  FMUL.FTZ R117, R117, R170.reuse ;  /* 0x000000aa75757220 */ /* 0x080fe20000410000 */
[C---:B----4-:R-:W-:Y:S01]  /*c3a0*/  FADD.FTZ R197, -R169.reuse, R200 ;  /* 0x000000c8a9c57221 */ /* 0x050fe20000010100 */
[----:B------:R-:W-:Y:S01]  /*c3b0*/  FMUL.FTZ R207, R169, UR6 ;  /* 0x00000006a9cf7c20 */ /* 0x000fe20008410000 */
[----:B------:R0:W-:Y:S01]  /*c3c0*/  MUFU.EX2 R193, R213 ;  /* 0x000000d500c17308 */ /* 0x0001e20000000800 */
[----:B------:R-:W-:Y:S01]  /*c3d0*/  FMUL.FTZ R120, R120, R170 ;  /* 0x000000aa78787220 */ /* 0x000fe20000410000 */
[----:B------:R-:W-:Y:S01]  /*c3e0*/  FMUL.FTZ R197, R197, UR6 ;  /* 0x00000006c5c57c20 */ /* 0x000fe20008410000 */
[--C-:B------:R-:W-:Y:S01]  /*c3f0*/  FFMA.FTZ R199, R152, UR6, -R207.reuse ;  /* 0x0000000698c77c23 */ /* 0x100fe200080108cf */
[----:B-1----:R-:W-:Y:S01]  /*c400*/  FFMA.FTZ R201, R154, UR6, -R207 ;  /* 0x000000069ac97c23 */ /* 0x002fe200080108cf */
[----:B------:R-:W-:-:S02]  /*c410*/  @!P2 VIADD R152, R186, 0x38840 ;  /* 0x00038840ba98a836 */ /* 0x000fc40000000000 */
[----:B------:R-:W-:Y:S01]  /*c420*/  FFMA.FTZ R204, R153, UR6, -R207 ;  /* 0x0000000699cc7c23 */ /* 0x000fe200080108cf */
[----:B------:R-:W-:Y:S01]  /*c430*/  @!P1 IMAD R154, R192, 0x40, R189 ;  /* 0x00000040c09a9824 */ /* 0x000fe200078e02bd */
[----:B------:R-:W1:Y:S01]  /*c440*/  MUFU.EX2 R197, R197 ;  /* 0x000000c500c57308 */ /* 0x000e620000000800 */
[----:B------:R-:W-:Y:S01]  /*c450*/  FFMA.FTZ R206, R155, UR6, -R207 ;  /* 0x000000069bce7c23 */ /* 0x000fe200080108cf */
[----:B------:R-:W-:Y:S01]  /*c460*/  @!P2 PRMT R152, RZ, 0x654, R152 ;  /* 0x00000654ff98a816 */ /* 0x000fe20000000098 */
[----:B------:R-:W-:Y:S02]  /*c470*/  @!P1 IMAD R154, R154, 0x4, R195 ;  /* 0x000000049a9a9824 */ /* 0x000fe400078e02c3 */
        /* <DEDUP_REMOVED lines=8> */
[--C-:B0-----:R-:W-:Y:S01]  /*c500*/  FFMA.FTZ R213, R164, UR6, -R207.reuse ;  /* 0x00000006a4d57c23 */ /* 0x101fe200080108cf */
[--C-:B------:R-:W-:Y:S01]  /*c510*/  FFMA.FTZ R216, R165, UR6, -R207.reuse ;  /* 0x00000006a5d87c23 */ /* 0x100fe200080108cf */
[--C-:B------:R-:W-:Y:S01]  /*c520*/  FFMA.FTZ R192, R166, UR6, -R207.reuse ;  /* 0x00000006a6c07c23 */ /* 0x100fe200080108cf */
[----:B------:R0:W-:Y:S01]  /*c530*/  @!P2 SYNCS.ARRIVE.TRANS64.RED.A1T0 RZ, [R152+URZ], RZ ;  /* 0x000000ff98ffa9a7 */ /* 0x0001e2000810043f */
[----:B------:R-:W-:Y:S01]  /*c540*/  @!P1 STS [R154+0x38400], R170 ;  /* 0x038400aa9a009388 */ /* 0x000fe20000000800 */
[--C-:B--2---:R-:W-:Y:S01]  /*c550*/  FFMA.FTZ R214, R163, UR6, -R207.reuse ;  /* 0x00000006a3d67c23 */ /* 0x104fe200080108cf */
[----:B------:R-:W-:Y:S01]  /*c560*/  FFMA.FTZ R207, R167, UR6, -R207 ;  /* 0x00000006a7cf7c23 */ /* 0x000fe200080108cf */
[----:B------:R-:W-:Y:S01]  /*c570*/  MUFU.EX2 R204, R204 ;  /* 0x000000cc00cc7308 */ /* 0x000fe20000000800 */
[----:B-1----:R1:W-:Y:S01]  /*c580*/  @!P1 STS [R154+0x38420], R197 ;  /* 0x038420c59a009388 */ /* 0x0023e20000000800 */
[----:B------:R-:W-:Y:S01]  /*c590*/  F2FP.F16.F32.PACK_AB R156, R176, R175 ;  /* 0x000000afb09c723e */ /* 0x000fe200000000ff */
[----:B------:R-:W-:Y:S01]  /*c5a0*/  FMUL.FTZ R26, R26, R197 ;  /* 0x000000c51a1a7220 */ /* 0x000fe20000410000 */
[----:B0-----:R-:W-:Y:S01]  /*c5b0*/  F2FP.F16.F32.PACK_AB R152, R172, R171 ;  /* 0x000000abac98723e */ /* 0x001fe200000000ff */
[----:B------:R-:W-:Y:S01]  /*c5c0*/  FMUL.FTZ R27, R27, R197 ;  /* 0x000000c51b1b7220 */ /* 0x000fe20000410000 */
[----:B------:R-:W-:Y:S01]  /*c5d0*/  F2FP.F16.F32.PACK_AB R158, R178, R177 ;  /* 0x000000b1b29e723e */ /* 0x000fe200000000ff */
[-C--:B------:R-:W-:Y:S01]  /*c5e0*/  FMUL.FTZ R30, R30, R197.reuse ;  /* 0x000000c51e1e7220 */ /* 0x080fe20000410000 */
[----:B------:R-:W0:Y:S01]  /*c5f0*/  MUFU.EX2 R199, R199 ;  /* 0x000000c700c77308 */ /* 0x000e220000000800 */
[-C--:B------:R-:W-:Y:S01]  /*c600*/  FMUL.FTZ R31, R31, R197.reuse ;  /* 0x000000c51f1f7220 */ /* 0x080fe20000410000 */
[----:B------:R-:W-:Y:S01]  /*c610*/  FMUL.FTZ R34, R34, R197 ;  /* 0x000000c522227220 */ /* 0x000fe20000410000 */
[----:B-1----:R-:W-:Y:S01]  /*c620*/  F2FP.F16.F32.PACK_AB R154, R174, R173 ;  /* 0x000000adae9a723e */ /* 0x002fe200000000ff */
        /* <DEDUP_REMOVED lines=61> */
[----:B-1----:R-:W-:Y:S01]  /*ca00*/  F2FP.F16.F32.PACK_AB R159, R210, R205 ;  /* 0x000000cdd29f723e */ /* 0x002fe200000000ff */
[-C--:B------:R-:W-:Y:S01]  /*ca10*/  FMUL.FTZ R127, R127, R197.reuse ;  /* 0x000000c57f7f7220 */ /* 0x080fe20000410000 */
[-C--:B------:R-:W-:Y:S01]  /*ca20*/  FMUL.FTZ R128, R128, R170.reuse ;  /* 0x000000aa80807220 */ /* 0x080fe20000410000 */
[-C--:B------:R-:W-:Y:S01]  /*ca30*/  FMUL.FTZ R129, R129, R170.reuse ;  /* 0x000000aa81817220 */ /* 0x080fe20000410000 */
[-C--:B------:R-:W-:Y:S01]  /*ca40*/  FMUL.FTZ R130, R130, R197.reuse ;  /* 0x000000c582827220 */ /* 0x080fe20000410000 */
[----:B------:R-:W-:Y:S01]  /*ca50*/  FMUL.FTZ R131, R131, R197 ;  /* 0x000000c583837220 */ /* 0x000fe20000410000 */
        /* <DEDUP_REMOVED lines=15> */
[-C--:B------:R-:W-:Y:S01]  /*cb50*/  FMUL.FTZ R144, R144, R170.reuse ;  /* 0x000000aa90907220 */ /* 0x080fe20000410000 */
[-C--:B------:R-:W-:Y:S01]  /*cb60*/  FMUL.FTZ R145, R145, R170.reuse ;  /* 0x000000aa91917220 */ /* 0x080fe20000410000 */
[----:B------:R-:W0:Y:S01]  /*cb70*/  MUFU.EX2 R212, R212 ;  /* 0x000000d400d47308 */ /* 0x000e220000000800 */
[----:B-1----:R-:W-:Y:S01]  /*cb80*/  F2FP.F16.F32.PACK_AB R162, R182, R181 ;  /* 0x000000b5b6a2723e */ /* 0x002fe200000000ff */
[-C--:B------:R-:W-:Y:S01]  /*cb90*/  FMUL.FTZ R146, R146, R197.reuse ;  /* 0x000000c592927220 */ /* 0x080fe20000410000 */
[-C--:B------:R-:W-:Y:S01]  /*cba0*/  FMUL.FTZ R147, R147, R197.reuse ;  /* 0x000000c593937220 */ /* 0x080fe20000410000 */
[-C--:B------:R-:W-:Y:S01]  /*cbb0*/  FMUL.FTZ R148, R148, R170.reuse ;  /* 0x000000aa94947220 */ /* 0x080fe20000410000 */
[----:B------:R-:W-:Y:S01]  /*cbc0*/  FMUL.FTZ R149, R149, R170 ;  /* 0x000000aa95957220 */ /* 0x000fe20000410000 */
[-C--:B------:R-:W-:Y:S01]  /*cbd0*/  FMUL.FTZ R150, R150, R197.reuse ;  /* 0x000000c596967220 */ /* 0x080fe20000410000 */
[----:B------:R-:W-:Y:S01]  /*cbe0*/  FMUL.FTZ R151, R151, R197 ;  /* 0x000000c597977220 */ /* 0x000fe20000410000 */
[----:B------:R-:W-:Y:S01]  /*cbf0*/  MUFU.EX2 R211, R211 ;  /* 0x000000d300d37308 */ /* 0x000fe20000000800 */
[----:B------:R-:W-:Y:S01]  /*cc00*/  F2FP.F16.F32.PACK_AB R166, R200, R193 ;  /* 0x000000c1c8a6723e */ /* 0x000fe200000000ff */
[----:B------:R1:W-:Y:S01]  /*cc10*/  STSM.16.M88.4 [R184+0x36400], R152 ;  /* 0x03640098b8007844 */ /* 0x0003e20000000200 */
[----:B------:R-:W-:Y:S01]  /*cc20*/  FFMA.FTZ R21, R170, R21, R171 ;  /* 0x00000015aa157223 */ /* 0x000fe200000100ab */
[----:B------:R-:W-:Y:S01]  /*cc30*/  FFMA.FTZ R22, R197, R22, R204 ;  /* 0x00000016c5167223 */ /* 0x000fe200000100cc */
[----:B------:R-:W-:Y:S01]  /*cc40*/  ISETP.GT.AND P1, PT, R198, UR7, PT ;  /* 0x00000007c6007c0c */ /* 0x000fe2000bf24270 */
[----:B------:R3:W-:Y:S01]  /*cc50*/  STSM.16.M88.4 [R20], R156 ;  /* 0x0000009c14007844 */ /* 0x0007e20000000200 */
[----:B------:R-:W-:Y:S01]  /*cc60*/  FADD.FTZ R172, R172, R21 ;  /* 0x00000015acac7221 */ /* 0x000fe20000010000 */
[----:B------:R-:W2:Y:S01]  /*cc70*/  MUFU.EX2 R214, R214 ;  /* 0x000000d600d67308 */ /* 0x000ea20000000800 */
[----:B0-----:R-:W-:Y:S01]  /*cc80*/  F2FP.F16.F32.PACK_AB R161, R212, R209 ;  /* 0x000000d1d4a1723e */ /* 0x001fe200000000ff */
[----:B------:R-:W-:Y:S01]  /*cc90*/  FADD.FTZ R22, R199, R22 ;  /* 0x00000016c7167221 */ /* 0x000fe20000010000 */
[----:B------:R-:W-:Y:S01]  /*cca0*/  FADD.FTZ R173, R173, R172 ;  /* 0x000000acadad7221 */ /* 0x000fe20000010000 */
[----:B------:R-:W-:-:S02]  /*ccb0*/  @!P2 VIADD R186, R186, 0x38860 ;  /* 0x00038860babaa836 */ /* 0x000fc40000000000 */
[----:B------:R-:W-:Y:S01]  /*ccc0*/  FADD.FTZ R201, R201, R22 ;  /* 0x00000016c9c97221 */ /* 0x000fe20000010000 */
[----:B------:R-:W-:Y:S01]  /*ccd0*/  FADD.FTZ R174, R174, R173 ;  /* 0x000000adaeae7221 */ /* 0x000fe20000010000 */
[----:B------:R-:W-:Y:S01]  /*cce0*/  MUFU.EX2 R183, R183 ;  /* 0x000000b700b77308 */ /* 0x000fe20000000800 */
[----:B------:R-:W-:Y:S01]  /*ccf0*/  @!P2 PRMT R186, RZ, 0x654, R186 ;  /* 0x00000654ffbaa816 */ /* 0x000fe200000000ba */
        /* <DEDUP_REMOVED lines=10> */
[----:B------:R-:W-:Y:S01]  /*cda0*/  MUFU.EX2 R213, R213 ;  /* 0x000000d500d57308 */ /* 0x000fe20000000800 */
[----:B------:R-:W-:Y:S02]  /*cdb0*/  FADD.FTZ R178, R178, R177 ;  /* 0x000000b1b2b27221 */ /* 0x000fe40000010000 */
[----:B------:R-:W-:Y:S02]  /*cdc0*/  FADD.FTZ R210, R210, R205 ;  /* 0x000000cdd2d27221 */ /* 0x000fe40000010000 */
[----:B------:R-:W-:Y:S02]  /*cdd0*/  FADD.FTZ R179, R179, R178 ;  /* 0x000000b2b3b37221 */ /* 0x000fe40000010000 */
[----:B------:R-:W-:Y:S01]  /*cde0*/  FADD.FTZ R209, R209, R210 ;  /* 0x000000d2d1d17221 */ /* 0x000fe20000010000 */
[----:B------:R-:W2:Y:S01]  /*cdf0*/  MUFU.EX2 R216, R216 ;  /* 0x000000d800d87308 */ /* 0x000ea20000000800 */
[----:B0-----:R-:W-:Y:S01]  /*ce00*/  F2FP.F16.F32.PACK_AB R164, R202, R183 ;  /* 0x000000b7caa4723e */ /* 0x001fe200000000ff */
[----:B------:R-:W-:Y:S01]  /*ce10*/  FADD.FTZ R180, R180, R179 ;  /* 0x000000b3b4b47221 */ /* 0x000fe20000010000 */
[----:B------:R-:W-:-:S03]  /*ce20*/  FADD.FTZ R212, R212, R209 ;  /* 0x000000d1d4d47221 */ /* 0x000fc60000010000 */
[----:B------:R-:W-:Y:S01]  /*ce30*/  FADD.FTZ R181, R181, R180 ;  /* 0x000000b4b5b57221 */ /* 0x000fe20000010000 */
[----:B------:R-:W-:Y:S01]  /*ce40*/  FADD.FTZ R211, R211, R212 ;  /* 0x000000d4d3d37221 */ /* 0x000fe20000010000 */
[----:B------:R-:W0:Y:S02]  /*ce50*/  MUFU.EX2 R192, R192 ;  /* 0x000000c000c07308 */ /* 0x000e240000000800 */
[----:B------:R-:W-:Y:S01]  /*ce60*/  FADD.FTZ R182, R182, R181 ;  /* 0x000000b5b6b67221 */ /* 0x000fe20000010000 */
[----:B------:R-:W-:-:S03]  /*ce70*/  FADD.FTZ R214, R214, R211 ;  /* 0x000000d3d6d67221 */ /* 0x000fc60000010000 */
[----:B------:R-:W-:Y:S02]  /*ce80*/  FADD.FTZ R183, R183, R182 ;  /* 0x000000b6b7b77221 */ /* 0x000fe40000010000 */
[----:B------:R-:W4:Y:S01]  /*ce90*/  MUFU.EX2 R207, R207 ;  /* 0x000000cf00cf7308 */ /* 0x000f220000000800 */
[----:B--2---:R-:W-:Y:S01]  /*cea0*/  F2FP.F16.F32.PACK_AB R165, R216, R213 ;  /* 0x000000d5d8a5723e */ /* 0x004fe200000000ff */
[----:B------:R-:W-:Y:S01]  /*ceb0*/  FADD.FTZ R213, R213, R214 ;  /* 0x000000d6d5d57221 */ /* 0x000fe20000010000 */
[----:B------:R-:W-:-:S03]  /*cec0*/  FADD.FTZ R202, R202, R183 ;  /* 0x000000b7caca7221 */ /* 0x000fc60000010000 */
[----:B------:R-:W-:Y:S01]  /*ced0*/  FADD.FTZ R213, R216, R213 ;  /* 0x000000d5d8d57221 */ /* 0x000fe20000010000 */
[----:B------:R-:W-:Y:S01]  /*cee0*/  FADD.FTZ R21, R193, R202 ;  /* 0x000000cac1157221 */ /* 0x000fe20000010000 */
[----:B------:R-:W-:Y:S02]  /*cef0*/  IMAD.MOV.U32 R193, RZ, RZ, R168 ;  /* 0x000000ffffc17224 */ /* 0x000fe400078e00a8 */
[----:B0-----:R-:W-:Y:S01]  /*cf00*/  FADD.FTZ R22, R192, R213 ;  /* 0x000000d5c0167221 */ /* 0x001fe20000010000 */
[----:B------:R-:W-:Y:S01]  /*cf10*/  FADD.FTZ R21, R200, R21 ;  /* 0x00000015c8157221 */ /* 0x000fe20000010000 */
[----:B------:R-:W-:Y:S01]  /*cf20*/  IMAD.MOV.U32 R200, RZ, RZ, R169 ;  /* 0x000000ffffc87224 */ /* 0x000fe200078e00a9 */
[C---:B----4-:R-:W-:Y:S01]  /*cf30*/  F2FP.F16.F32.PACK_AB R167, R207.reuse, R192 ;  /* 0x000000c0cfa7723e */ /* 0x050fe200000000ff */
[----:B------:R-:W-:Y:S01]  /*cf40*/  FADD.FTZ R22, R207, R22 ;  /* 0x00000016cf167221 */ /* 0x000fe20000010000 */
[----:B------:R-:W-:-:S03]  /*cf50*/  IMAD.MOV.U32 R192, RZ, RZ, R23 ;  /* 0x000000ffffc07224 */ /* 0x000fc600078e0017 */
        /* <DEDUP_REMOVED lines=8> */
[----:B------:R-:W-:Y:S01]  /*cfe0*/  WARPGROUP.ARRIVE ;  /* 0x00000000000079c5 */ /* 0x000fe20000000000 */
[----:B-1----:R-:W-:-:S04]  /*cff0*/  VIADD R152, R198, 0xffffffff ;  /* 0xffffffffc6987836 */ /* 0x002fc80000000000 */
[----:B------:R-:W-:-:S15]  /*d000*/  IMAD.MOV.U32 R198, RZ, RZ, R152 ;  /* 0x000000ffffc67224 */ /* 0x000fde00078e0098 */
        /* <DEDUP_REMOVED lines=24> */
.L_x_4408:
[----:B------:R-:W0:Y:S01]  /*d190*/  SHFL.BFLY PT, R0, R21, 0x2, 0x1f ;  /* 0x0c401f0015007f89 */ /* 0x000e2200000e0000 */
[----:B------:R-:W-:Y:S08]  /*d1a0*/  BAR.ARV 0x8, 0x100 ;  /* 0x0204000000007b1d */ /* 0x000ff00000002000 */
[----:B------:R-:W-:Y:S01]  /*d1b0*/  BAR.SYNC.DEFER_BLOCKING 0xf, 0x100 ;  /* 0x03c4000000007b1d */ /* 0x000fe20000010000 */
[----:B------:R-:W-:Y:S01]  /*d1c0*/  ISETP.NE.AND P0, PT, R191, RZ, PT ;  /* 0x000000ffbf00720c */ /* 0x000fe20003f05270 */
[----:B------:R-:W-:-:S04]  /*d1d0*/  IMAD.U32 R9, RZ, RZ, UR6 ;  /* 0x00000006ff097e24 */ /* 0x000fc8000f8e00ff */
[----:B------:R-:W1:Y:S01]  /*d1e0*/  SHFL.BFLY PT, R5, R22, 0x2, 0x1f ;  /* 0x0c401f0016057f89 */ /* 0x000e6200000e0000 */
[----:B0-----:R-:W-:-:S05]  /*d1f0*/  FADD.FTZ R2, R0, R21 ;  /* 0x0000001500027221 */ /* 0x001fca0000010000 */
[----:B------:R-:W0:Y:S01]  /*d200*/  SHFL.BFLY PT, R3, R2, 0x1, 0x1f ;  /* 0x0c201f0002037f89 */ /* 0x000e2200000e0000 */
[----:B-1----:R-:W-:-:S05]  /*d210*/  FADD.FTZ R5, R5, R22 ;  /* 0x0000001605057221 */ /* 0x002fca0000010000 */
[----:B------:R-:W1:Y:S01]  /*d220*/  SHFL.BFLY PT, R0, R5, 0x1, 0x1f ;  /* 0x0c201f0005007f89 */ /* 0x000e6200000e0000 */
[----:B0-----:R-:W-:Y:S01]  /*d230*/  FADD.FTZ R4, R2, R3 ;  /* 0x0000000302047221 */ /* 0x001fe20000010000 */
[----:B------:R-:W-:Y:S02]  /*d240*/  IMAD.MOV.U32 R3, RZ, RZ, RZ ;  /* 0x000000ffff037224 */ /* 0x000fe400078e00ff */
[----:B------:R-:W-:Y:S02]  /*d250*/  IMAD R2, R23, 0x40, R189 ;  /* 0x0000004017027824 */ /* 0x000fe400078e02bd */
[----:B------:R-:W-:Y:S02]  /*d260*/  FSETP.NE.FTZ.AND P1, PT, R4, RZ, PT ;  /* 0x000000ff0400720b */ /* 0x000fe40003f35000 */
[----:B------:R-:W-:Y:S02]  /*d270*/  @!P0 IMAD R195, R2, 0x4, R195 ;  /* 0x0000000402c38824 */ /* 0x000fe400078e02c3 */
[----:B------:R-:W-:-:S09]  /*d280*/  IMAD.MOV.U32 R2, RZ, RZ, -0x800000 ;  /* 0xff800000ff027424 */ /* 0x000fd200078e00ff */
[----:B------:R-:W0:Y:S01]  /*d290*/  @P1 MUFU.RCP R3, R4 ;  /* 0x0000000400031308 */ /* 0x000e220000001000 */
[----:B-1----:R-:W-:Y:S01]  /*d2a0*/  FADD.FTZ R6, R5, R0 ;  /* 0x0000000005067221 */ /* 0x002fe20000010000 */
[----:B------:R-:W-:-:S04]  /*d2b0*/  IMAD.MOV.U32 R0, RZ, RZ, RZ ;  /* 0x000000ffff007224 */ /* 0x000fc800078e00ff */
[----:B------:R-:W-:Y:S02]  /*d2c0*/  FSETP.NE.FTZ.AND P2, PT, R6, RZ, PT ;  /* 0x000000ff0600720b */ /* 0x000fe40003f55000 */
[----:B------:R-:W-:Y:S01]  /*d2d0*/  @P1 MUFU.LG2 R5, R4 ;  /* 0x0000000400051308 */ /* 0x000fe20000000c00 */
[----:B0-----:R0:W-:Y:S01]  /*d2e0*/  @!P0 STS [R195+0x38400], R3 ;  /* 0x03840003c3008388 */ /* 0x0011e20000000800 */
        /* <DEDUP_REMOVED lines=10> */
[----:B------:R4:W5:Y:S01]  /*d390*/  @P2 MUFU.LG2 R7, R6 ;  /* 0x0000000600072308 */ /* 0x0009620000000c00 */
        /* <DEDUP_REMOVED lines=56> */
[----:B0-----:R-:W-:-:S02]  /*d720*/  IMAD.U32 R3, RZ, RZ, UR6 ;  /* 0x00000006ff037e24 */ /* 0x001fc4000f8e00ff */
[----:B------:R-:W-:Y:S01]  /*d730*/  @P2 FMUL.FTZ R9, R9, 0.69314718246459960938 ;  /* 0x3f31721809092820 */ /* 0x000fe20000410000 */
[----:B----4-:R-:W-:Y:S01]  /*d740*/  @P1 FMUL.FTZ R6, R5, 0.69314718246459960938 ;  /* 0x3f31721805061820 */ /* 0x010fe20000410000 */
[----:B-----5:R-:W-:Y:S01]  /*d750*/  @P2 FMUL.FTZ R8, R7, 0.69314718246459960938 ;  /* 0x3f31721807082820 */ /* 0x020fe20000410000 */
[----:B------:R-:W-:Y:S01]  /*d760*/  @P1 FMUL.FTZ R3, R3, 0.69314718246459960938 ;  /* 0x3f31721803031820 */ /* 0x000fe20000410000 */
[----:B------:R-:W-:Y:S01]  /*d770*/  MOV R4, 0xff800000 ;  /* 0xff80000000047802 */ /* 0x000fe20000000f00 */
[-C--:B------:R-:W-:Y:S01]  /*d780*/  FMUL.FTZ R26, R26, R0.reuse ;  /* 0x000000001a1a7220 */ /* 0x080fe20000410000 */
        /* <DEDUP_REMOVED lines=66> */
[----:B-1----:R-:W-:Y:S06]  /*dbb0*/  BAR.ARV 0xe, 0x100 ;  /* 0x0384000000007b1d */ /* 0x002fec0000002000 */
.L_x_4383:
[----:B------:R-:W-:Y:S05]  /*dbc0*/  @P0 BRA `(.L_x_4418) ;  /* 0x0000002400180947 */ /* 0x000fea0003800000 */
[----:B--23--:R-:W2:Y:S01]  /*dbd0*/  LDL R156, [R1] ;  /* 0x00000000019c7983 */ /* 0x00cea20000100800 */
        /* <DEDUP_REMOVED lines=19> */
[----:B------:R-:W-:-:S02]  /*dd10*/  SHF.R.S32.HI R155, RZ, 0x1f, R8 ;  /* 0x0000001fff9b7819 */ /* 0x000fc40000011408 */
[----:B-1----:R-:W-:Y:S02]  /*dd20*/  ISETP.NE.AND P0, PT, R7, RZ, PT ;  /* 0x000000ff0700720c */ /* 0x002fe40003f05270 */
[----:B------:R-:W-:-:S04]  /*dd30*/  LEA.HI R7, R155, R8, RZ, 0x2 ;  /* 0x000000089b077211 */ /* 0x000fc800078f10ff */
[----:B------:R-:W-:Y:S02]  /*dd40*/  SHF.R.S32.HI R154, RZ, 0x2, R7 ;  /* 0x00000002ff9a7819 */ /* 0x000fe40000011407 */
        /* <DEDUP_REMOVED lines=9> */
[----:B------:R-:W-:Y:S01]  /*dde0*/  LEA.HI R11, R21, R20, RZ, 0x2 ;  /* 0x00000014150b7211 */ /* 0x000fe200078f10ff */
[----:B------:R-:W-:Y:S01]  /*ddf0*/  ULDC.64 UR4, c[0x0][0xcd0] ;  /* 0x0003340000047ab9 */ /* 0x000fe20000000a00 */
[----:B------:R-:W-:Y:S01]  /*de00*/  R2UR UR10, R156 ;  /* 0x000000009c0a72ca */ /* 0x000fe200000e0000 */
[C---:B------:R-:W-:Y:S01]  /*de10*/  IMAD.IADD R23, R20.reuse, 0x1, -R9 ;  /* 0x0000000114177824 */ /* 0x040fe200078e0a09 */
[----:B------:R-:W-:Y:S01]  /*de20*/  LOP3.LUT R11, R11, 0xfffffffc, RZ, 0xc0, !PT ;  /* 0xfffffffc0b0b7812 */ /* 0x000fe200078ec0ff */
[----:B------:R-:W2:Y:S03]  /*de30*/  S2UR UR7, SR_CTAID.Z ;  /* 0x00000000000779c3 */ /* 0x000ea60000002700 */
[----:B------:R-:W-:Y:S01]  /*de40*/  SHF.R.S32.HI R10, RZ, 0x1f, R23 ;  /* 0x0000001fff0a7819 */ /* 0x000fe20000011417 */
[----:B------:R-:W-:-:S03]  /*de50*/  IMAD.IADD R11, R20, 0x1, -R11 ;  /* 0x00000001140b7824 */ /* 0x000fc600078e0a0b */
[CC--:B------:R-:W-:Y:S01]  /*de60*/  LEA.HI R152, R10.reuse, R23.reuse, RZ, 0x2 ;  /* 0x000000170a987211 */ /* 0x0c0fe200078f10ff */
[----:B------:R-:W3:Y:S01]  /*de70*/  LDC.64 R18, c[0x0][0xcd8] ;  /* 0x00033600ff127b82 */ /* 0x000ee20000000a00 */
[----:B------:R-:W-:Y:S01]  /*de80*/  LEA.HI R10, R10, R23, RZ, 0x5 ;  /* 0x000000170a0a7211 */ /* 0x000fe200078f28ff */
[----:B------:R-:W-:Y:S01]  /*de90*/  UIMAD.WIDE.U32 UR8, UR10, UR4, URZ ;  /* 0x000000040a0872a5 */ /* 0x000fe2000f8e003f */
[--C-:B------:R-:W-:Y:S01]  /*dea0*/  SHF.R.S32.HI R9, RZ, 0x2, R152.reuse ;  /* 0x00000002ff097819 */ /* 0x100fe20000011498 */
[----:B------:R-:W-:Y:S01]  /*deb0*/  UIMAD UR4, UR6, UR4, URZ ;  /* 0x00000004060472a4 */ /* 0x000fe2000f8e023f */
[----:B------:R-:W-:Y:S02]  /*dec0*/  SHF.R.S32.HI R12, RZ, 0x1f, R152 ;  /* 0x0000001fff0c7819 */ /* 0x000fe40000011498 */
[----:B------:R-:W-:Y:S01]  /*ded0*/  SHF.R.S32.HI R10, RZ, 0x5, R10 ;  /* 0x00000005ff0a7819 */ /* 0x000fe2000001140a */
[----:B------:R-:W-:Y:S01]  /*dee0*/  UIMAD UR4, UR10, UR5, UR4 ;  /* 0x000000050a0472a4 */ /* 0x000fe2000f8e0204 */
[----:B0-----:R-:W-:-:S02]  /*def0*/  ISETP.NE.AND P0, PT, R16, 0x1, PT ;  /* 0x000000011000780c */ /* 0x001fc40003f05270 */
[----:B------:R-:W-:Y:S01]  /*df00*/  LEA.HI R12, R12, R9, RZ, 0x3 ;  /* 0x000000090c0c7211 */ /* 0x000fe200078f18ff */
[----:B------:R-:W-:Y:S01]  /*df10*/  UIADD3 UR4, UR9, UR4, URZ ;  /* 0x0000000409047290 */ /* 0x000fe2000fffe03f */
[----:B------:R-:W-:Y:S01]  /*df20*/  LOP3.LUT R152, R152, 0x7ffffffc, RZ, 0xc0, !PT ;  /* 0x7ffffffc98987812 */ /* 0x000fe200078ec0ff */
[----:B------:R-:W-:Y:S01]  /*df30*/  ULDC.64 UR10, c[0x0][0x208] ;  /* 0x00008200000a7ab9 */ /* 0x000fe20000000a00 */
[----:B------:R-:W-:Y:S01]  /*df40*/  LOP3.LUT R12, R12, 0xfffffff8, RZ, 0xc0, !PT ;  /* 0xfffffff80c0c7812 */ /* 0x000fe200078ec0ff */
[----:B--2---:R-:W-:Y:S02]  /*df50*/  USHF.R.S32.HI UR5, URZ, 0x1f, UR7 ;  /* 0x0000001f3f057899 */ /* 0x004fe40008011407 */
[----:B------:R-:W-:Y:S02]  /*df60*/  IMAD.IADD R152, R23, 0x1, -R152 ;  /* 0x0000000117987824 */ /* 0x000fe400078e0a98 */
[----:B------:R-:W-:Y:S01]  /*df70*/  IMAD.IADD R9, R9, 0x1, -R12 ;  /* 0x0000000109097824 */ /* 0x000fe200078e0a0c */
[----:B------:R-:W-:Y:S01]  /*df80*/  LEA.HI R12, R11, R11, RZ, 0x1 ;  /* 0x0000000b0b0c7211 */ /* 0x000fe200078f08ff */
[----:B------:R-:W0:Y:S01]  /*df90*/  @P0 LDC R14, c[0x0][0xcec] ;  /* 0x00033b00ff0e0b82 */ /* 0x000e220000000800 */
[----:B------:R-:W-:-:S02]  /*dfa0*/  IMAD.SHL.U32 R152, R152, 0x2, RZ ;  /* 0x0000000298987824 */ /* 0x000fc400078e00ff */
[----:B------:R-:W-:Y:S01]  /*dfb0*/  LOP3.LUT R12, R12, 0x1ffffffe, RZ, 0xc0, !PT ;  /* 0x1ffffffe0c0c7812 */ /* 0x000fe200078ec0ff */
[----:B------:R-:W-:Y:S02]  /*dfc0*/  IMAD R153, R10, 0x10, R9 ;  /* 0x000000100a997824 */ /* 0x000fe400078e0209 */
[----:B------:R-:W-:Y:S02]  /*dfd0*/  IMAD.U32 R10, RZ, RZ, UR8 ;  /* 0x00000008ff0a7e24 */ /* 0x000fe4000f8e00ff */
[----:B------:R-:W2:Y:S01]  /*dfe0*/  @P0 LDC R17, c[0x0][0xcf0] ;  /* 0x00033c00ff110b82 */ /* 0x000ea20000000800 */
[----:B------:R-:W-:Y:S02]  /*dff0*/  IMAD.IADD R12, R11, 0x1, -R12 ;  /* 0x000000010b0c7824 */ /* 0x000fe400078e0a0c */
[----:B------:R-:W-:Y:S02]  /*e000*/  IMAD.U32 R11, RZ, RZ, UR9 ;  /* 0x00000009ff0b7e24 */ /* 0x000fe4000f8e00ff */
[----:B------:R-:W-:-:S02]  /*e010*/  IMAD R9, R12, 0x8, R153 ;  /* 0x000000080c097824 */ /* 0x000fc400078e0299 */
[----:B---3--:R-:W-:Y:S02]  /*e020*/  IMAD R12, R18, UR5, RZ ;  /* 0x00000005120c7c24 */ /* 0x008fe4000f8e02ff */
[----:B-1----:R-:W-:Y:S02]  /*e030*/  IMAD R9, R22, 0x40, R9 ;  /* 0x0000004016097824 */ /* 0x002fe400078e0209 */
[----:B------:R-:W-:Y:S02]  /*e040*/  IMAD R15, R19, UR7, R12 ;  /* 0x00000007130f7c24 */ /* 0x000fe4000f8e020c */
[----:B------:R-:W-:Y:S01]  /*e050*/  IMAD.U32 R11, RZ, RZ, UR4 ;  /* 0x00000004ff0b7e24 */ /* 0x000fe2000f8e00ff */
[----:B------:R-:W-:Y:S01]  /*e060*/  ULDC.64 UR4, c[0x0][0xce0] ;  /* 0x0003380000047ab9 */ /* 0x000fe20000000a00 */
[----:B------:R-:W-:Y:S02]  /*e070*/  IMAD.MOV.U32 R13, RZ, RZ, R9 ;  /* 0x000000ffff0d7224 */ /* 0x000fe400078e0009 */
[----:B0-----:R-:W-:-:S04]  /*e080*/  @P0 IMAD.HI.U32 R12, R9, R14, RZ ;  /* 0x0000000e090c0227 */ /* 0x001fc800078e00ff */
[----:B------:R-:W-:Y:S01]  /*e090*/  IMAD.WIDE.U32 R10, R18, UR7, R10 ;  /* 0x00000007120a7c25 */ /* 0x000fe2000f8e000a */
[----:B--2---:R-:W-:-:S03]  /*e0a0*/  @P0 SHF.R.U32.HI R13, RZ, R17, R12 ;  /* 0x00000011ff0d0219 */ /* 0x004fc6000001160c */
[----:B------:R-:W-:Y:S02]  /*e0b0*/  IMAD.IADD R11, R11, 0x1, R15 ;  /* 0x000000010b0b7824 */ /* 0x000fe400078e020f */
[----:B------:R-:W-:Y:S01]  /*e0c0*/  IMAD R12, R5, UR4, RZ ;  /* 0x00000004050c7c24 */ /* 0x000fe2000f8e02ff */
[--C-:B------:R-:W-:Y:S01]  /*e0d0*/  SHF.R.S32.HI R15, RZ, 0x1f, R13.reuse ;  /* 0x0000001fff0f7819 */ /* 0x100fe2000001140d */
[----:B------:R-:W-:Y:S02]  /*e0e0*/  IMAD.MOV R14, RZ, RZ, -R13 ;  /* 0x000000ffff0e7224 */ /* 0x000fe400078e0a0d */
[----:B------:R-:W-:-:S04]  /*e0f0*/  IMAD.WIDE.U32 R10, R3, UR4, R10 ;  /* 0x00000004030a7c25 */ /* 0x000fc8000f8e000a */
        /* <DEDUP_REMOVED lines=18> */
[----:B------:R-:W-:-:S02]  /*e220*/  IMAD R9, R22, 0x40, R153 ;  /* 0x0000004016097824 */ /* 0x000fc400078e0299 */
[----:B------:R-:W-:Y:S01]  /*e230*/  IMAD.IADD R15, R0, 0x1, -R11 ;  /* 0x00000001000f7824 */ /* 0x000fe200078e0a0b */
[----:B------:R-:W-:Y:S03]  /*e240*/  SHFL.IDX PT, R10, R17, RZ, 0x1c1f ;  /* 0x001c1fff110a7589 */ /* 0x000fe600000e0000 */
        /* <DEDUP_REMOVED lines=9> */
.L_x_4419:
[----:B------:R-:W1:Y:S01]  /*e2e0*/  S2R R14, SR_CTAID.X ;  /* 0x00000000000e7919 */ /* 0x000e620000002500 */
[----:B------:R-:W-:Y:S01]  /*e2f0*/  LEA.HI R21, R21, R20, RZ, 0x2 ;  /* 0x0000001415157211 */ /* 0x000fe200078f10ff */
[----:B------:R-:W2:Y:S01]  /*e300*/  S2UR UR7, SR_CTAID.Z ;  /* 0x00000000000779c3 */ /* 0x000ea20000002700 */
[----:B------:R-:W-:Y:S01]  /*e310*/  SHF.R.S32.HI R9, RZ, 0x1f, R7 ;  /* 0x0000001fff097819 */ /* 0x000fe20000011407 */
[----:B------:R-:W-:Y:S01]  /*e320*/  ULDC.64 UR8, c[0x0][0xc38] ;  /* 0x00030e0000087ab9 */ /* 0x000fe20000000a00 */
[----:B------:R-:W-:Y:S01]  /*e330*/  LOP3.LUT R21, R21, 0xfffffffc, RZ, 0xc0, !PT ;  /* 0xfffffffc15157812 */ /* 0x000fe200078ec0ff */
[----:B------:R-:W-:Y:S01]  /*e340*/  UIMAD UR6, UR6, UR8, URZ ;  /* 0x00000008060672a4 */ /* 0x000fe2000f8e023f */
[----:B------:R-:W-:Y:S01]  /*e350*/  R2UR UR10, R156 ;  /* 0x000000009c0a72ca */ /* 0x000fe200000e0000 */
[----:B------:R-:W-:Y:S01]  /*e360*/  BSSY B0, `(.L_x_4420) ;  /* 0x0000103000007945 */ /* 0x000fe20003800000 */
[----:B------:R-:W-:Y:S01]  /*e370*/  LEA.HI R9, R9, R154, RZ, 0x3 ;  /* 0x0000009a09097211 */ /* 0x000fe200078f18ff */
[----:B------:R-:W-:Y:S01]  /*e380*/  IMAD.IADD R21, R20, 0x1, -R21 ;  /* 0x0000000114157824 */ /* 0x000fe200078e0a15 */
[----:B0-----:R-:W0:Y:S01]  /*e390*/  LDC.64 R12, c[0x0][0xc40] ;  /* 0x00031000ff0c7b82 */ /* 0x001e220000000a00 */
[----:B------:R-:W-:-:S02]  /*e3a0*/  LEA.HI R155, R155, R8, RZ, 0x5 ;  /* 0x000000089b9b7211 */ /* 0x000fc400078f28ff */
[----:B------:R-:W-:Y:S02]  /*e3b0*/  LOP3.LUT R9, R9, 0xfffffff8, RZ, 0xc0, !PT ;  /* 0xfffffff809097812 */ /* 0x000fe400078ec0ff */
[C---:B------:R-:W-:Y:S02]  /*e3c0*/  LEA.HI R2, R21.reuse, R21, RZ, 0x1 ;  /* 0x0000001515027211 */ /* 0x040fe400078f08ff */
[----:B------:R-:W-:Y:S01]  /*e3d0*/  SHF.R.S32.HI R155, RZ, 0x5, R155 ;  /* 0x00000005ff9b7819 */ /* 0x000fe2000001149b */
[----:B------:R-:W3:Y:S01]  /*e3e0*/  @P1 LDC R4, c[0x0][0xcec] ;  /* 0x00033b00ff041b82 */ /* 0x000ee20000000800 */
[----:B------:R-:W-:Y:S01]  /*e3f0*/  LOP3.LUT R2, R2, 0x1ffffffe, RZ, 0xc0, !PT ;  /* 0x1ffffffe02027812 */ /* 0x000fe200078ec0ff */
[----:B------:R-:W-:Y:S01]  /*e400*/  IMAD.IADD R154, R154, 0x1, -R9 ;  /* 0x000000019a9a7824 */ /* 0x000fe200078e0a09 */
[----:B------:R-:W-:Y:S02]  /*e410*/  UIMAD.WIDE.U32 UR4, UR10, UR8, URZ ;  /* 0x000000080a0472a5 */ /* 0x000fe4000f8e003f */
[----:B------:R-:W-:Y:S01]  /*e420*/  UIMAD UR6, UR10, UR9, UR6 ;  /* 0x000000090a0672a4 */ /* 0x000fe2000f8e0206 */
[----:B------:R-:W-:Y:S01]  /*e430*/  IMAD.IADD R2, R21, 0x1, -R2 ;  /* 0x0000000115027824 */ /* 0x000fe200078e0a02 */
[----:B--2---:R-:W-:Y:S01]  /*e440*/  USHF.R.S32.HI UR8, URZ, 0x1f, UR7 ;  /* 0x0000001f3f087899 */ /* 0x004fe20008011407 */
[----:B------:R-:W2:Y:S01]  /*e450*/  @P1 LDC R17, c[0x0][0xcf0] ;  /* 0x00033c00ff111b82 */ /* 0x000ea20000000800 */
[----:B------:R-:W-:Y:S01]  /*e460*/  IMAD R155, R155, 0x10, R154 ;  /* 0x000000109b9b7824 */ /* 0x000fe200078e029a */
[----:B------:R-:W-:-:S02]  /*e470*/  UIADD3 UR6, UR5, UR6, URZ ;  /* 0x0000000605067290 */ /* 0x000fc4000fffe03f */
[----:B------:R-:W-:Y:S02]  /*e480*/  IMAD.U32 R11, RZ, RZ, UR5 ;  /* 0x00000005ff0b7e24 */ /* 0x000fe4000f8e00ff */
[----:B------:R-:W-:Y:S02]  /*e490*/  IMAD R9, R2, 0x8, R155 ;  /* 0x0000000802097824 */ /* 0x000fe400078e029b */
[----:B------:R-:W-:Y:S01]  /*e4a0*/  IMAD.U32 R10, RZ, RZ, UR4 ;  /* 0x00000004ff0a7e24 */ /* 0x000fe2000f8e00ff */
[----:B------:R-:W-:Y:S01]  /*e4b0*/  MOV R11, UR6 ;  /* 0x00000006000b7c02 */ /* 0x000fe20008000f00 */
[----:B-1----:R-:W-:Y:S01]  /*e4c0*/  IMAD R15, R14, 0x40, R9 ;  /* 0x000000400e0f7824 */ /* 0x002fe200078e0209 */
[----:B------:R-:W-:Y:S01]  /*e4d0*/  ULDC.64 UR4, c[0x0][0xc48] ;  /* 0x0003120000047ab9 */ /* 0x000fe20000000a00 */
[C---:B0-----:R-:W-:Y:S02]  /*e4e0*/  IMAD R2, R12.reuse, UR8, RZ ;  /* 0x000000080c027c24 */ /* 0x041fe4000f8e02ff */
[----:B------:R-:W-:-:S04]  /*e4f0*/  IMAD.WIDE.U32 R10, R12, UR7, R10 ;  /* 0x000000070c0a7c25 */ /* 0x000fc8000f8e000a */
[----:B---3--:R-:W-:-:S04]  /*e500*/  @P1 IMAD.HI.U32 R4, R15, R4, RZ ;  /* 0x000000040f041227 */ /* 0x008fc800078e00ff */
[----:B------:R-:W-:Y:S02]  /*e510*/  IMAD R13, R13, UR7, R2 ;  /* 0x000000070d0d7c24 */ /* 0x000fe4000f8e0202 */
[----:B------:R-:W-:Y:S01]  /*e520*/  IMAD.MOV.U32 R9, RZ, RZ, R15 ;  /* 0x000000ffff097224 */ /* 0x000fe200078e000f */
[----:B--2---:R-:W-:Y:S01]  /*e530*/  @P1 SHF.R.U32.HI R9, RZ, R17, R4 ;  /* 0x00000011ff091219 */ /* 0x004fe20000011604 */
[----:B------:R-:W-:Y:S02]  /*e540*/  IMAD R2, R5, UR4, RZ ;  /* 0x0000000405027c24 */ /* 0x000fe4000f8e02ff */
[----:B------:R-:W-:Y:S01]  /*e550*/  IMAD.IADD R11, R11, 0x1, R13 ;  /* 0x000000010b0b7824 */ /* 0x000fe200078e020d */
[--C-:B------:R-:W-:Y:S01]  /*e560*/  SHF.R.S32.HI R4, RZ, 0x1f, R9.reuse ;  /* 0x0000001fff047819 */ /* 0x100fe20000011409 */
[----:B------:R-:W-:Y:S02]  /*e570*/  IMAD R13, R3, UR5, R2 ;  /* 0x00000005030d7c24 */ /* 0x000fe4000f8e0202 */
[----:B------:R-:W-:-:S02]  /*e580*/  IMAD.MOV R5, RZ, RZ, -R9 ;  /* 0x000000ffff057224 */ /* 0x000fc400078e0a09 */
        /* <DEDUP_REMOVED lines=224> */
.L_x_4421:
[----:B------:R-:W-:Y:S05]  /*f390*/  BSYNC B0 ;  /* 0x0000000000007941 */ /* 0x000fea0003800000 */
.L_x_4420:
        /* <DEDUP_REMOVED lines=201> */
.L_x_4418:
[----:B------:R-:W1:Y:S02]  /*10030*/  S2R R0, SR_TID.X ;  /* 0x0000000000007919 */ /* 0x000e640000002100 */
[----:B-1----:R-:W-:-:S05]  /*10040*/  VIADD R2, R0, 0xffffff80 ;  /* 0xffffff8000027836 */ /* 0x002fca0000000000 */
[----:B------:R-:W-:-:S13]  /*10050*/  ISETP.GT.AND P0, PT, R2, 0x3f, PT ;  /* 0x0000003f0200780c */ /* 0x000fda0003f04270 */
[----:B------:R-:W-:Y:S05]  /*10060*/  @P0 BRA `(.L_x_4380) ;  /* 0x0000005c000c0947 */ /* 0x000fea0003800000 */
[----:B------:R-:W1:Y:S01]  /*10070*/  S2R R3, SR_CTAID.X ;  /* 0x0000000000037919 */ /* 0x000e620000002500 */
[----:B------:R-:W4:Y:S01]  /*10080*/  LDC R6, c[0x0][0xce8] ;  /* 0x00033a00ff067b82 */ /* 0x000f220000000800 */
[----:B------:R-:W-:Y:S01]  /*10090*/  ULDC UR4, c[0x0][0xb88] ;  /* 0x0002e20000047ab9 */ /* 0x000fe20000000800 */
[----:B-1----:R-:W-:Y:S02]  /*100a0*/  IMAD R0, R3, 0x40, R0 ;  /* 0x0000004003007824 */ /* 0x002fe400078e0200 */
[----:B----4-:R-:W-:Y:S02]  /*100b0*/  IMAD R3, R6, UR4, RZ ;  /* 0x0000000406037c24 */ /* 0x010fe4000f8e02ff */
[----:B------:R-:W-:-:S05]  /*100c0*/  VIADD R0, R0, 0xffffff80 ;  /* 0xffffff8000007836 */ /* 0x000fca0000000000 */
[----:B------:R-:W-:-:S13]  /*100d0*/  ISETP.GE.AND P0, PT, R0, R3, PT ;  /* 0x000000030000720c */ /* 0x000fda0003f06270 */
[----:B------:R-:W-:Y:S05]  /*100e0*/  @P0 BRA `(.L_x_4380) ;  /* 0x0000005800ec0947 */ /* 0x000fea0003800000 */
[----:B------:R-:W4:Y:S01]  /*100f0*/  LDL R4, [R1] ;  /* 0x0000000001047983 */ /* 0x000f220000100800 */
[----:B------:R-:W-:Y:S01]  /*10100*/  ISETP.NE.AND P0, PT, R6, 0x1, PT ;  /* 0x000000010600780c */ /* 0x000fe20003f05270 */
[----:B------:R-:W-:Y:S01]  /*10110*/  S2UR UR7, SR_CTAID.Z ;  /* 0x00000000000779c3 */ /* 0x000fe20000002700 */
[----:B------:R-:W-:Y:S01]  /*10120*/  ULDC.64 UR8, c[0x0][0xcd0] ;  /* 0x0003340000087ab9 */ /* 0x000fe20000000a00 */
[----:B------:R-:W-:Y:S01]  /*10130*/  IMAD.MOV.U32 R5, RZ, RZ, R0 ;  /* 0x000000ffff057224 */ /* 0x000fe200078e0000 */
[----:B------:R-:W-:-:S05]  /*10140*/  ULDC.64 UR12, c[0x0][0x208] ;  /* 0x00008200000c7ab9 */ /* 0x000fca0000000a00 */
[----:B------:R-:W1:Y:S08]  /*10150*/  LDC.64 R10, c[0x0][0xcd8] ;  /* 0x00033600ff0a7b82 */ /* 0x000e700000000a00 */
[----:B------:R-:W5:Y:S08]  /*10160*/  @P0 LDC R7, c[0x0][0xcec] ;  /* 0x00033b00ff070b82 */ /* 0x000f700000000800 */
[----:B------:R-:W2:Y:S08]  /*10170*/  @P0 LDC R9, c[0x0][0xcf0] ;  /* 0x00033c00ff090b82 */ /* 0x000eb00000000800 */
[----:B------:R-:W3:Y:S08]  /*10180*/  S2UR UR10, SR_CTAID.Y ;  /* 0x00000000000a79c3 */ /* 0x000ef00000002600 */
[----:B0-----:R-:W3:Y:S01]  /*10190*/  LDC R8, c[0x0][0xd50] ;  /* 0x00035400ff087b82 */ /* 0x001ee20000000800 */
[----:B----4-:R-:W-:Y:S01]  /*101a0*/  R2UR UR11, R4 ;  /* 0x00000000040b72ca */ /* 0x010fe200000e0000 */
[----:B-----5:R-:W-:-:S05]  /*101b0*/  @P0 IMAD.HI.U32 R4, R0, R7, RZ ;  /* 0x0000000700040227 */ /* 0x020fca00078e00ff */
[----:B--2---:R-:W-:-:S07]  /*101c0*/  @P0 SHF.R.U32.HI R5, RZ, R9, R4 ;  /* 0x00000009ff050219 */ /* 0x004fce0000011604 */
[----:B------:R-:W-:Y:S02]  /*101d0*/  USHF.R.S32.HI UR6, URZ, 0x1f, UR11 ;  /* 0x0000001f3f067899 */ /* 0x000fe4000801140b */
[----:B------:R-:W-:Y:S01]  /*101e0*/  IMAD R7, RZ, RZ, -UR11 ;  /* 0x8000000bff077e24 */ /* 0x000fe2000f8e02ff */
[----:B------:R-:W-:Y:S02]  /*101f0*/  UIMAD.WIDE.U32 UR4, UR11, UR8, URZ ;  /* 0x000000080b0472a5 */ /* 0x000fe4000f8e003f */
[----:B------:R-:W-:Y:S01]  /*10200*/  UIMAD UR6, UR6, UR8, URZ ;  /* 0x00000008060672a4 */ /* 0x000fe2000f8e023f */
[----:B---3--:R-:W-:Y:S01]  /*10210*/  IMAD R9, R8, R7, UR10 ;  /* 0x0000000a08097e24 */ /* 0x008fe2000f8e0207 */
[----:B------:R-:W-:Y:S01]  /*10220*/  USHF.R.S32.HI UR8, URZ, 0x1f, UR7 ;  /* 0x0000001f3f087899 */ /* 0x000fe20008011407 */
[----:B------:R-:W-:Y:S01]  /*10230*/  IMAD.MOV R7, RZ, RZ, -R5 ;  /* 0x000000ffff077224 */ /* 0x000fe200078e0a05 */
[----:B------:R-:W-:Y:S01]  /*10240*/  UIMAD UR6, UR11, UR9, UR6 ;  /* 0x000000090b0672a4 */ /* 0x000fe2000f8e0206 */
[----:B------:R-:W-:Y:S01]  /*10250*/  IMAD.U32 R3, RZ, RZ, UR5 ;  /* 0x00000005ff037e24 */ /* 0x000fe2000f8e00ff */
[----:B------:R-:W-:Y:S01]  /*10260*/  SHF.R.S32.HI R4, RZ, 0x1f, R9 ;  /* 0x0000001fff047819 */ /* 0x000fe20000011409 */
[----:B------:R-:W-:Y:S01]  /*10270*/  IMAD.U32 R2, RZ, RZ, UR4 ;  /* 0x00000004ff027e24 */ /* 0x000fe2000f8e00ff */
[----:B------:R-:W-:Y:S01]  /*10280*/  UIADD3 UR6, UR5, UR6, URZ ;  /* 0x0000000605067290 */ /* 0x000fe2000fffe03f */
[----:B-1----:R-:W-:-:S02]  /*10290*/  IMAD R12, R10, UR8, RZ ;  /* 0x000000080a0c7c24 */ /* 0x002fc4000f8e02ff */
        /* <DEDUP_REMOVED lines=24> */
.L_x_4378:
        /* <DEDUP_REMOVED lines=18> */
.L_x_4422:
[----:B------:R-:W-:Y:S01]  /*10540*/  ULDC UR43, c[0x0][0xd50] ;  /* 0x00035400002b7ab9 */ /* 0x000fe20000000800 */
[----:B------:R-:W-:Y:S01]  /*10550*/  UMOV UR36, UR6 ;  /* 0x0000000600247c82 */ /* 0x000fe20008000000 */
[----:B------:R-:W-:-:S11]  /*10560*/  UISETP.NE.AND UP0, UPT, UR43, 0x1, UPT ;  /* 0x000000012b00788c */ /* 0x000fd6000bf05270 */
[----:B------:R-:W-:Y:S01]  /*10570*/  @UP0 ULDC UR4, c[0x0][0xd54] ;  /* 0x0003550000040ab9 */ /* 0x000fe20000000800 */
[----:B------:R-:W-:Y:S01]  /*10580*/  @UP0 ULDC UR7, c[0x0][0xd58] ;  /* 0x0003560000070ab9 */ /* 0x000fe20000000800 */
[----:B------:R-:W-:-:S04]  /*10590*/  UIMAD.WIDE.U32 UR4, UR6, UR4, URZ ;  /* 0x00000004060472a5 */ /* 0x000fc8000f8e003f */
[----:B------:R-:W-:-:S12]  /*105a0*/  @UP0 USHF.R.U32.HI UR36, URZ, UR7, UR5 ;  /* 0x000000073f240299 */ /* 0x000fd80008011605 */
.L_x_4423:
[----:B------:R-:W-:Y:S01]  /*105b0*/  ISETP.LE.AND P0, PT, RZ, UR44, PT ;  /* 0x0000002cff007c0c */ /* 0x000fe2000bf03270 */
[----:B------:R-:W-:Y:S01]  /*105c0*/  UIADD3 UR4, -UR36, URZ, URZ ;  /* 0x0000003f24047290 */ /* 0x000fe2000fffe13f */
[----:B------:R-:W-:Y:S02]  /*105d0*/  IMAD.MOV.U32 R0, RZ, RZ, 0x1 ;  /* 0x00000001ff007424 */ /* 0x000fe400078e00ff */
[----:B------:R-:W-:Y:S01]  /*105e0*/  IMAD.MOV.U32 R6, RZ, RZ, RZ ;  /* 0x000000ffff067224 */ /* 0x000fe200078e00ff */
[----:B------:R-:W-:Y:S01]  /*105f0*/  UIMAD UR43, UR43, UR4, UR6 ;  /* 0x000000042b2b72a4 */ /* 0x000fe2000f8e0206 */
[----:B------:R-:W-:-:S07]  /*10600*/  IMAD.MOV.U32 R9, RZ, RZ, 0x1 ;  /* 0x00000001ff097424 */ /* 0x000fce00078e00ff */
        /* <DEDUP_REMOVED lines=40> */
[----:B------:R-:W-:Y:S02]  /*10890*/  IABS R5, R4 ;  /* 0x0000000400057213 */ /* 0x000fe40000000000 */
[----:B------:R-:W-:Y:S02]  /*108a0*/  R2UR UR11, R2 ;  /* 0x00000000020b72ca */ /* 0x000fe400000e0000 */
[----:B------:R-:W-:Y:S01]  /*108b0*/  MOV R4, UR6 ;  /* 0x0000000600047c02 */ /* 0x000fe20008000f00 */
[----:B------:R-:W-:Y:S01]  /*108c0*/  IMAD.MOV R5, RZ, RZ, -R5 ;  /* 0x000000ffff057224 */ /* 0x000fe200078e0a05 */
[----:B------:R-:W-:-:S09]  /*108d0*/  ULOP3.LUT UR6, UR6, UR10, URZ, 0x3c, !UPT ;  /* 0x0000000a06067292 */ /* 0x000fd2000f8e3c3f */
        /* <DEDUP_REMOVED lines=24> */
.L_x_4425:
        /* <DEDUP_REMOVED lines=32> */
.L_x_4426:
        /* <DEDUP_REMOVED lines=20> */
.L_x_4428:
[----:B------:R0:W1:Y:S01]  /*10da0*/  LDC.64 R2, c[0x4][R16] ;  /* 0x0100000010027b82 */ /* 0x0000620000000a00 */
[----:B------:R-:W-:Y:S01]  /*10db0*/  ULDC.64 UR6, c[0x4][0x90] ;  /* 0x0100240000067ab9 */ /* 0x000fe20000000a00 */
[----:B------:R-:W-:Y:S01]  /*10dc0*/  ULDC.64 UR8, c[0x4][0x98] ;  /* 0x0100260000087ab9 */ /* 0x000fe20000000a00 */
[----:B------:R-:W-:Y:S01]  /*10dd0*/  ULDC.64 UR4, c[0x4][0x18] ;  /* 0x0100060000047ab9 */ /* 0x000fe20000000a00 */
[----:B------:R-:W-:Y:S01]  /*10de0*/  IMAD.U32 R4, RZ, RZ, UR6 ;  /* 0x00000006ff047e24 */ /* 0x000fe2000f8e00ff */
[----:B------:R-:W-:Y:S01]  /*10df0*/  MOV R8, 0x70 ;  /* 0x0000007000087802 */ /* 0x000fe20000000f00 */
[----:B------:R-:W-:Y:S02]  /*10e00*/  IMAD.U32 R5, RZ, RZ, UR7 ;  /* 0x00000007ff057e24 */ /* 0x000fe4000f8e00ff */
[----:B------:R-:W-:Y:S02]  /*10e10*/  IMAD.U32 R6, RZ, RZ, UR8 ;  /* 0x00000008ff067e24 */ /* 0x000fe4000f8e00ff */
[----:B------:R-:W-:-:S02]  /*10e20*/  IMAD.U32 R7, RZ, RZ, UR9 ;  /* 0x00000009ff077e24 */ /* 0x000fc4000f8e00ff */
[----:B------:R-:W-:Y:S02]  /*10e30*/  IMAD.U32 R10, RZ, RZ, UR4 ;  /* 0x00000004ff0a7e24 */ /* 0x000fe4000f8e00ff */
[----:B------:R-:W-:Y:S02]  /*10e40*/  IMAD.U32 R11, RZ, RZ, UR5 ;  /* 0x00000005ff0b7e24 */ /* 0x000fe4000f8e00ff */
[----:B------:R-:W-:Y:S02]  /*10e50*/  IMAD.MOV.U32 R12, RZ, RZ, 0x1 ;  /* 0x00000001ff0c7424 */ /* 0x000fe400078e00ff */
[----:B0-----:R-:W-:-:S07]  /*10e60*/  IMAD.MOV.U32 R13, RZ, RZ, RZ ;  /* 0x000000ffff0d7224 */ /* 0x001fce00078e00ff */
[----:B------:R-:W-:-:S07]  /*10e70*/  LEPC R20, `(.L_x_4427) ;  /* 0x000000001014794e */ /* 0x000fce0000000000 */
[----:B-1----:R-:W-:Y:S05]  /*10e80*/  CALL.ABS.NOINC R2 ;  /* 0x0000000002007343 */ /* 0x002fea0003c00000 */
.L_x_4427:
        /* <DEDUP_REMOVED lines=25> */
.L_x_4529:
        /* <DEDUP_REMOVED lines=9> */
.L_x_4532:
[----:B------:R-:W-:Y:S05]  /*110b0*/  @!P6 BRA `(.L_x_4430) ;  /* 0x0000000000dce947 */ /* 0x000fea0003800000 */
[----:B------:R-:W-:Y:S01]  /*110c0*/  IMAD.MOV.U32 R16, RZ, RZ, R18 ;  /* 0x000000ffff107224 */ /* 0x000fe200078e0012 */
[----:B------:R-:W-:Y:S06]  /*110d0*/  @!P1 BRA `(.L_x_4432) ;  /* 0x0000000000549947 */ /* 0x000fec0003800000 */
[----:B0-----:R-:W-:Y:S01]  /*110e0*/  IMAD.MOV.U32 R6, RZ, RZ, R0 ;  /* 0x000000ffff067224 */ /* 0x001fe200078e0000 */
[----:B------:R-:W-:Y:S01]  /*110f0*/  ULDC.64 UR4, c[0x0][0x428] ;  /* 0x00010a0000047ab9 */ /* 0x000fe20000000a00 */
[----:B------:R-:W0:Y:S01]  /*11100*/  LDC R0, c[0x0][0x43c] ;  /* 0x00010f00ff007b82 */ /* 0x000e220000000800 */
[----:B------:R-:W-:Y:S01]  /*11110*/  IMAD R9, R19, UR4, RZ ;  /* 0x0000000413097c24 */ /* 0x000fe2000f8e02ff */
[----:B------:R-:W-:Y:S01]  /*11120*/  ULDC.64 UR6, c[0x0][0x208] ;  /* 0x0000820000067ab9 */ /* 0x000fe20000000a00 */
[----:B------:R-:W-:Y:S02]  /*11130*/  IMAD.MOV.U32 R7, RZ, RZ, R6 ;  /* 0x000000ffff077224 */ /* 0x000fe400078e0006 */
        /* <DEDUP_REMOVED lines=15> */
.L_x_4432:
[----:B------:R-:W-:Y:S01]  /*11230*/  IMAD.MOV.U32 R0, RZ, RZ, 0x1 ;  /* 0x00000001ff007424 */ /* 0x000fe200078e00ff */
[----:B01----:R-:W0:Y:S04]  /*11240*/  S2R R6, SR_TID.X ;  /* 0x0000000000067919 */ /* 0x003e280000002100 */
[----:B------:R-:W-:-:S04]  /*11250*/  SHF.L.U32 R0, R0, 0x1f, RZ ;  /* 0x0000001f00007819 */ /* 0x000fc800000006ff */
[----:B------:R-:W1:Y:S01]  /*11260*/  SYNCS.PHASECHK.TRANS64.TRYWAIT P0, [UR38+0x38840], R0 ;  /* 0x03884000ff0075a7 */ /* 0x000e620008000166 */
[----:B0-----:R-:W-:-:S04]  /*11270*/  LOP3.LUT R2, R6, 0x7f, RZ, 0xc0, !PT ;  /* 0x0000007f06027812 */ /* 0x001fc800078ec0ff */
[----:B------:R-:W-:Y:S01]  /*11280*/  ISETP.NE.AND P1, PT, R2, RZ, PT ;  /* 0x000000ff0200720c */ /* 0x000fe20003f25270 */
[----:B-1----:R-:W-:-:S12]  /*11290*/  @!P0 BRA `(.L_x_4433) ;  /* 0x0000004c00688947 */ /* 0x002fd80003800000 */
.L_x_4533:
[----:B------:R-:W-:Y:S05]  /*112a0*/  @P1 BRA `(.L_x_4434) ;  /* 0x0000000000181947 */ /* 0x000fea0003800000 */
[----:B------:R-:W1:Y:S01]  /*112b0*/  S2R R2, SR_TID.X ;  /* 0x0000000000027919 */ /* 0x000e620000002100 */
[----:B0-----:R-:W-:-:S04]  /*112c0*/  IMAD.MOV.U32 R0, RZ, RZ, 0x2000 ;  /* 0x00002000ff007424 */ /* 0x001fc800078e00ff */
[----:B------:R2:W-:Y:S01]  /*112d0*/  SYNCS.ARRIVE.TRANS64 RZ, [UR38+0x38830], R0 ;  /* 0x03883000ffff79a7 */ /* 0x0005e20008000026 */
[----:B-1----:R-:W-:-:S13]  /*112e0*/  LOP3.LUT P0, RZ, R2, 0x1f, RZ, 0xc0, !PT ;  /* 0x0000001f02ff7812 */ /* 0x002fda000780c0ff */
[----:B--2---:R-:W-:Y:S05]  /*112f0*/  @!P0 BRA `(.L_x_4434) ;  /* 0x0000000000048947 */ /* 0x004fea0003800000 */
[----:B------:R-:W-:Y:S01]  /*11300*/  BPT.TRAP 0x1 ;  /* 0x000000040000795c */ /* 0x000fe20000300000 */
.L_x_4434:
[----:B0-----:R-:W2:Y:S01]  /*11310*/  LDL R0, [R1+0xc] ;  /* 0x00000c0001007983 */ /* 0x001ea20000100800 */
        /* <DEDUP_REMOVED lines=17> */
.L_x_4430:
        /* <DEDUP_REMOVED lines=24> */
.L_x_4435:
        /* <DEDUP_REMOVED lines=24> */
[----:B------:R-:W-:Y:S01]  /*11730*/  IMAD.MOV.U32 R9, RZ, RZ, R11 ;  /* 0x000000ffff097224 */ /* 0x000fe200078e000b */
[----:B------:R2:W-:Y:S01]  /*11740*/  STL [R1+0x8], R11 ;  /* 0x0000080b01007387 */ /* 0x0005e20000100800 */
[----:B-1----:R-:W-:-:S05]  /*11750*/  @P0 IMAD.HI.U32 R0, R11, R0, RZ ;  /* 0x000000000b000227 */ /* 0x002fca00078e00ff */
[----:B0-----:R-:W-:Y:S01]  /*11760*/  @P0 SHF.R.U32.HI R9, RZ, R5, R0 ;  /* 0x00000005ff090219 */ /* 0x001fe20000011600 */
[----:B------:R-:W-:Y:S01]  /*11770*/  IMAD.U32 R5, RZ, RZ, UR5 ;  /* 0x00000005ff057e24 */ /* 0x000fe2000f8e00ff */
[----:B------:R-:W-:Y:S02]  /*11780*/  ULDC.64 UR4, c[0x0][0x2d0] ;  /* 0x0000b40000047ab9 */ /* 0x000fe40000000a00 */
[----:B------:R-:W-:Y:S01]  /*11790*/  SHF.R.S32.HI R0, RZ, 0x1f, R9 ;  /* 0x0000001fff007819 */ /* 0x000fe20000011409 */
[C---:B------:R-:W-:Y:S01]  /*117a0*/  IMAD.WIDE.U32 R2, R9.reuse, UR4, R2 ;  /* 0x0000000409027c25 */ /* 0x040fe2000f8e0002 */
[----:B------:R-:W-:-:S03]  /*117b0*/  IADD3 R4, -R9, RZ, RZ ;  /* 0x000000ff09047210 */ /* 0x000fc60007ffe1ff */
[----:B------:R-:W-:Y:S02]  /*117c0*/  IMAD R0, R0, UR4, RZ ;  /* 0x0000000400007c24 */ /* 0x000fe4000f8e02ff */
[----:B------:R-:W-:Y:S02]  /*117d0*/  IMAD R5, R7, R4, R11 ;  /* 0x0000000407057224 */ /* 0x000fe400078e020b */
[----:B--2---:R-:W-:Y:S01]  /*117e0*/  IMAD R11, R9, UR5, R0 ;  /* 0x00000005090b7c24 */ /* 0x004fe2000f8e0200 */
[----:B------:R-:W-:Y:S02]  /*117f0*/  ULDC.64 UR4, c[0x0][0x2c8] ;  /* 0x0000b20000047ab9 */ /* 0x000fe40000000a00 */
[----:B------:R-:W-:Y:S01]  /*11800*/  SHF.R.S32.HI R0, RZ, 0x1f, R5 ;  /* 0x0000001fff007819 */ /* 0x000fe20000011405 */
[----:B------:R-:W-:-:S04]  /*11810*/  IMAD.IADD R3, R3, 0x1, R11 ;  /* 0x0000000103037824 */ /* 0x000fc800078e020b */
[----:B------:R-:W-:Y:S02]  /*11820*/  IMAD R0, R0, UR4, RZ ;  /* 0x0000000400007c24 */ /* 0x000fe4000f8e02ff */
[----:B------:R-:W-:-:S04]  /*11830*/  IMAD.WIDE.U32 R2, R5, UR4, R2 ;  /* 0x0000000405027c25 */ /* 0x000fc8000f8e0002 */
[----:B------:R-:W-:Y:S01]  /*11840*/  IMAD R9, R5, UR5, R0 ;  /* 0x0000000505097c24 */ /* 0x000fe2000f8e0200 */
[----:B------:R-:W-:Y:S02]  /*11850*/  ULDC.64 UR4, c[0x0][0x280] ;  /* 0x0000a00000047ab9 */ /* 0x000fe40000000a00 */
[C---:B------:R-:W-:Y:S01]  /*11860*/  LEA R0, P0, R2.reuse, UR4, 0x1 ;  /* 0x0000000402007c11 */ /* 0x040fe2000f8008ff */
[----:B------:R-:W-:Y:S01]  /*11870*/  IMAD.IADD R3, R3, 0x1, R9 ;  /* 0x0000000103037824 */ /* 0x000fe200078e0209 */
[----:B------:R-:W-:Y:S01]  /*11880*/  ULDC UR4, c[0x0][0x2b8] ;  /* 0x0000ae0000047ab9 */ /* 0x000fe20000000800 */
[----:B------:R-:W0:Y:S03]  /*11890*/  S2R R9, SR_TID.X ;  /* 0x0000000000097919 */ /* 0x000e260000002100 */
[----:B------:R-:W-:Y:S01]  /*118a0*/  LEA.HI.X R3, R2, UR5, R3, 0x1, P0 ;  /* 0x0000000502037c11 */ /* 0x000fe200080f0c03 */
[----:B0-----:R-:W-:-:S05]  /*118b0*/  IMAD.SHL.U32 R2, R9, 0x8, RZ ;  /* 0x0000000809027824 */ /* 0x001fca00078e00ff */
        /* <DEDUP_REMOVED lines=8> */
[----:B------:R-:W0:Y:S01]  /*11940*/  S2R R4, SR_TID.X ;  /* 0x0000000000047919 */ /* 0x000e220000002100 */
[----:B------:R-:W-:Y:S01]  /*11950*/  ULDC UR4, c[0x0][0x288] ;  /* 0x0000a20000047ab9 */ /* 0x000fe20000000800 */
[----:B------:R-:W-:Y:S01]  /*11960*/  IMAD R8, R8, 0x40, R6 ;  /* 0x0000004008087824 */ /* 0x000fe200078e0206 */
[----:B------:R-:W-:Y:S01]  /*11970*/  ULDC.64 UR6, c[0x0][0x208] ;  /* 0x0000820000067ab9 */ /* 0x000fe20000000a00 */
[----:B------:R-:W1:Y:S01]  /*11980*/  SHFL.IDX PT, R14, R0, RZ, 0x181f ;  /* 0x00181fff000e7589 */ /* 0x000e6200000e0000 */
[----:B------:R-:W-:Y:S02]  /*11990*/  IMAD R2, R7, UR4, RZ ;  /* 0x0000000407027c24 */ /* 0x000fe4000f8e02ff */
[C---:B------:R-:W-:Y:S01]  /*119a0*/  VIADD R6, R8.reuse, 0x10 ;  /* 0x0000001008067836 */ /* 0x040fe20000000000 */
[----:B------:R2:W-:Y:S02]  /*119b0*/  STL [R1+0x4], R8 ;  /* 0x0000040801007387 */ /* 0x0005e40000100800 */
[----:B------:R-:W-:-:S02]  /*119c0*/  ISETP.GE.AND P1, PT, R8, R2, PT ;  /* 0x000000020800720c */ /* 0x000fc40003f26270 */
[----:B------:R-:W-:Y:S01]  /*119d0*/  STL [R1+0x10], R6 ;  /* 0x0000100601007387 */ /* 0x000fe20000100800 */
[----:B--2---:R-:W-:-:S10]  /*119e0*/  VIADD R8, R8, 0x20 ;  /* 0x0000002008087836 */ /* 0x004fd40000000000 */
[----:B------:R-:W-:Y:S01]  /*119f0*/  @!P1 LEA R9, R10, UR38, 0x1 ;  /* 0x000000260a099c11 */ /* 0x000fe2000f8e08ff */
[----:B------:R-:W-:Y:S01]  /*11a00*/  STL [R1+0x14], R8 ;  /* 0x0000140801007387 */ /* 0x000fe20000100800 */
[----:B0-----:R-:W-:-:S03]  /*11a10*/  IMAD.SHL.U32 R11, R4, 0x8, RZ ;  /* 0x00000008040b7824 */ /* 0x001fc600078e00ff */
[----:B------:R-:W0:Y:S02]  /*11a20*/  SHFL.IDX PT, R4, R3, RZ, 0x181f ;  /* 0x00181fff03047589 */ /* 0x000e2400000e0000 */
[----:B------:R-:W-:-:S04]  /*11a30*/  LOP3.LUT R11, R11, 0x38, RZ, 0xc0, !PT ;  /* 0x000000380b0b7812 */ /* 0x000fc800078ec0ff */
[----:B-1----:R-:W-:-:S05]  /*11a40*/  @!P1 LEA R14, P2, R11, R14, 0x1 ;  /* 0x0000000e0b0e9211 */ /* 0x002fca00078408ff */
[----:B0-----:R-:W-:Y:S02]  /*11a50*/  @!P1 IMAD.X R5, RZ, RZ, R4, P2 ;  /* 0x000000ffff059224 */ /* 0x001fe400010e0604 */
[----:B------:R-:W-:Y:S02]  /*11a60*/  @!P1 IMAD.MOV.U32 R4, RZ, RZ, R14 ;  /* 0x000000ffff049224 */ /* 0x000fe400078e000e */
[----:B------:R-:W0:Y:S04]  /*11a70*/  SHFL.IDX PT, R14, R0, 0x1, 0x181f ;  /* 0x00381f00000e7f89 */ /* 0x000e2800000e0000 */
[----:B------:R1:W-:Y:S01]  /*11a80*/  @!P1 LDGSTS.E.BYPASS.LTC128B.128 [R9+0x20400], desc[UR6][R4.64], !P0 ;  /* 0x2040000004099fae */ /* 0x0003e2000c101d46 */
[----:B------:R-:W-:-:S03]  /*11a90*/  ISETP.GE.AND P1, PT, R6, R2, PT ;  /* 0x000000020600720c */ /* 0x000fc60003f26270 */
[----:B-1----:R-:W1:Y:S10]  /*11aa0*/  SHFL.IDX PT, R4, R3, 0x1, 0x181f ;  /* 0x00381f0003047f89 */ /* 0x002e7400000e0000 */
[----:B------:R-:W-:-:S02]  /*11ab0*/  @!P1 LEA R7, R10, UR38, 0x1 ;  /* 0x000000260a079c11 */ /* 0x000fc4000f8e08ff */
[----:B0-----:R-:W-:Y:S02]  /*11ac0*/  @!P1 LEA R6, P2, R11, R14, 0x1 ;  /* 0x0000000e0b069211 */ /* 0x001fe400078408ff */
[----:B------:R-:W0:Y:S03]  /*11ad0*/  SHFL.IDX PT, R14, R0, 0x2, 0x181f ;  /* 0x00581f00000e7f89 */ /* 0x000e2600000e0000 */
        /* <DEDUP_REMOVED lines=14> */
.L_x_4542:
[----:B--2---:R-:W2:Y:S01]  /*11bc0*/  LDL R4, [R1+0x4] ;  /* 0x0000040001047983 */ /* 0x004ea20000100800 */
[----:B------:R-:W-:Y:S01]  /*11bd0*/  ULDC.64 UR4, c[0x0][0x208] ;  /* 0x0000820000047ab9 */ /* 0x000fe20000000a00 */
[----:B------:R-:W0:Y:S02]  /*11be0*/  S2R R0, SR_TID.X ;  /* 0x0000000000007919 */ /* 0x000e240000002100 */
[----:B0-----:R-:W-:-:S05]  /*11bf0*/  IMAD.SHL.U32 R0, R0, 0x8, RZ ;  /* 0x0000000800007824 */ /* 0x001fca00078e00ff */
[----:B------:R-:W-:Y:S01]  /*11c00*/  LOP3.LUT R0, R0, 0x38, RZ, 0xc0, !PT ;  /* 0x0000003800007812 */ /* 0x000fe200078ec0ff */
        /* <DEDUP_REMOVED lines=42> */
.L_x_4437:
[----:B------:R-:W2:Y:S01]  /*11eb0*/  LDL.LU.64 R6, [R1+0x20] ;  /* 0x0000200001067983 */ /* 0x000ea20000300a00 */
[----:B------:R-:W-:-:S03]  /*11ec0*/  ULDC.64 UR8, c[0x0][0x3e0] ;  /* 0x0000f80000087ab9 */ /* 0x000fc60000000a00 */
[----:B------:R-:W3:Y:S04]  /*11ed0*/  LDL.LU R2, [R1+0x2c] ;  /* 0x00002c0001027983 */ /* 0x000ee80000300800 */
[----:B0-----:R-:W4:Y:S01]  /*11ee0*/  LDL.LU R4, [R1+0x8] ;  /* 0x0000080001047983 */ /* 0x001f220000300800 */
[----:B------:R-:W-:Y:S01]  /*11ef0*/  UIMAD UR6, UR45, UR8, URZ ;  /* 0x000000082d0672a4 */ /* 0x000fe2000f8e023f */
[----:B------:R-:W-:Y:S01]  /*11f00*/  LOP3.LUT R17, R17, 0xfffffff7, RZ, 0xc0, !PT ;  /* 0xfffffff711117812 */ /* 0x000fe200078ec0ff */
[----:B------:R-:W0:Y:S02]  /*11f10*/  S2R R8, SR_TID.X ;  /* 0x0000000000087919 */ /* 0x000e240000002100 */
[----:B------:R-:W-:Y:S01]  /*11f20*/  UIMAD UR6, UR44, UR9, UR6 ;  /* 0x000000092c0672a4 */ /* 0x000fe2000f8e0206 */
[----:B0-----:R-:W-:-:S04]  /*11f30*/  SHF.L.U32 R10, R8, 0x3, RZ ;  /* 0x00000003080a7819 */ /* 0x001fc800000006ff */
[----:B------:R-:W-:Y:S02]  /*11f40*/  LOP3.LUT R10, R10, 0x38, RZ, 0xc0, !PT ;  /* 0x000000380a0a7812 */ /* 0x000fe400078ec0ff */
[----:B--2---:R-:W-:Y:S02]  /*11f50*/  R2UR UR5, R7 ;  /* 0x00000000070572ca */ /* 0x004fe400000e0000 */
[----:B------:R-:W0:Y:S01]  /*11f60*/  LDC R7, c[0x0][0x448] ;  /* 0x00011200ff077b82 */ /* 0x000e220000000800 */
[----:B------:R-:W-:Y:S02]  /*11f70*/  R2UR UR4, R6 ;  /* 0x00000000060472ca */ /* 0x000fe400000e0000 */
[----:B---3--:R-:W-:-:S13]  /*11f80*/  R2UR UR5, R2 ;  /* 0x00000000020572ca */ /* 0x008fda00000e0000 */
[----:B------:R-:W-:-:S03]  /*11f90*/  UIMAD.WIDE.U32 UR4, UR44, UR8, UR4 ;  /* 0x000000082c0472a5 */ /* 0x000fc6000f8e0004 */
[----:B------:R-:W-:Y:S01]  /*11fa0*/  ULDC.64 UR8, c[0x0][0x3d0] ;  /* 0x0000f40000087ab9 */ /* 0x000fe20000000a00 */
[----:B------:R-:W-:Y:S01]  /*11fb0*/  UIADD3 UR5, UR5, UR6, URZ ;  /* 0x0000000605057290 */ /* 0x000fe2000fffe03f */
[----:B0-----:R-:W-:-:S13]  /*11fc0*/  ISETP.NE.AND P0, PT, R7, 0x1, PT ;  /* 0x000000010700780c */ /* 0x001fda0003f05270 */
[----:B------:R-:W4:Y:S08]  /*11fd0*/  @P0 LDC R2, c[0x0][0x44c] ;  /* 0x00011300ff020b82 */ /* 0x000f300000000800 */
[----:B------:R-:W0:Y:S01]  /*11fe0*/  @P0 LDC R0, c[0x0][0x450] ;  /* 0x00011400ff000b82 */ /* 0x000e220000000800 */
[----:B----4-:R-:W-:-:S04]  /*11ff0*/  @P0 IMAD.HI.U32 R3, R4, R2, RZ ;  /* 0x0000000204030227 */ /* 0x010fc800078e00ff */
[----:B------:R-:W-:Y:S01]  /*12000*/  IMAD.MOV.U32 R2, RZ, RZ, R4 ;  /* 0x000000ffff027224 */ /* 0x000fe200078e0004 */
[----:B0-----:R-:W-:-:S04]  /*12010*/  @P0 SHF.R.U32.HI R2, RZ, R0, R3 ;  /* 0x00000000ff020219 */ /* 0x001fc80000011603 */
[--C-:B------:R-:W-:Y:S01]  /*12020*/  SHF.R.S32.HI R3, RZ, 0x1f, R2.reuse ;  /* 0x0000001fff037819 */ /* 0x100fe20000011402 */
[----:B------:R-:W-:-:S04]  /*12030*/  IMAD.MOV R0, RZ, RZ, -R2 ;  /* 0x000000ffff007224 */ /* 0x000fc800078e0a02 */
[----:B------:R-:W-:Y:S02]  /*12040*/  IMAD R0, R7, R0, R4 ;  /* 0x0000000007007224 */ /* 0x000fe400078e0204 */
[----:B------:R-:W-:Y:S02]  /*12050*/  IMAD R5, R3, UR8, RZ ;  /* 0x0000000803057c24 */ /* 0x000fe4000f8e02ff */
[----:B------:R-:W-:Y:S01]  /*12060*/  IMAD.U32 R3, RZ, RZ, UR8 ;  /* 0x00000008ff037e24 */ /* 0x000fe2000f8e00ff */
[----:B------:R-:W-:Y:S01]  /*12070*/  SHF.R.S32.HI R4, RZ, 0x1f, R0 ;  /* 0x0000001fff047819 */ /* 0x000fe20000011400 */
[C---:B------:R-:W-:Y:S02]  /*12080*/  IMAD R5, R2.reuse, UR9, R5 ;  /* 0x0000000902057c24 */ /* 0x040fe4000f8e0205 */
        /* <DEDUP_REMOVED lines=9> */
[----:B------:R-:W-:Y:S02]  /*12120*/  ULDC UR4, c[0x0][0x3b8] ;  /* 0x0000ee0000047ab9 */ /* 0x000fe40000000800 */
[----:B------:R-:W-:Y:S02]  /*12130*/  ISETP.GE.AND P3, PT, R10, UR4, PT ;  /* 0x000000040a007c0c */ /* 0x000fe4000bf66270 */
[----:B------:R-:W-:Y:S02]  /*12140*/  LEA.HI.X R6, R2, UR5, R3, 0x1, P0 ;  /* 0x0000000502067c11 */ /* 0x000fe400080f0c03 */
[----:B------:R-:W-:-:S04]  /*12150*/  LOP3.LUT R2, R10, 0x40, RZ, 0xfc, !PT ;  /* 0x000000400a027812 */ /* 0x000fc800078efcff */
[----:B------:R-:W-:Y:S02]  /*12160*/  ISETP.GE.AND P1, PT, R2, UR4, PT ;  /* 0x0000000402007c0c */ /* 0x000fe4000bf26270 */
[----:B------:R-:W-:Y:S02]  /*12170*/  LOP3.LUT R2, R10, 0x80, RZ, 0xfc, !PT ;  /* 0x000000800a027812 */ /* 0x000fe400078efcff */
[----:B------:R-:W-:Y:S02]  /*12180*/  SEL R4, RZ, 0x2, P1 ;  /* 0x00000002ff047807 */ /* 0x000fe40000800000 */
[----:B------:R-:W-:Y:S02]  /*12190*/  ISETP.GE.AND P2, PT, R2, UR4, PT ;  /* 0x0000000402007c0c */ /* 0x000fe4000bf46270 */
[----:B------:R-:W-:Y:S02]  /*121a0*/  SEL R2, RZ, 0x1, P3 ;  /* 0x00000001ff027807 */ /* 0x000fe40001800000 */
[----:B------:R-:W-:-:S03]  /*121b0*/  SEL R3, RZ, 0x4, P2 ;  /* 0x00000004ff037807 */ /* 0x000fc60001000000 */
[----:B------:R-:W-:Y:S02]  /*121c0*/  @P1 LOP3.LUT R17, R17, 0x8, RZ, 0xfc, !PT ;  /* 0x0000000811111812 */ /* 0x000fe400078efcff */
[----:B------:R-:W-:Y:S02]  /*121d0*/  IADD3 R2, R3, R4, R2 ;  /* 0x0000000403027210 */ /* 0x000fe40007ffe002 */
[C---:B------:R-:W-:Y:S02]  /*121e0*/  LOP3.LUT R3, R10.reuse, 0xc0, RZ, 0xfc, !PT ;  /* 0x000000c00a037812 */ /* 0x040fe400078efcff */
[----:B------:R-:W-:Y:S02]  /*121f0*/  LOP3.LUT R17, R17, 0xfffffffb, RZ, 0xc0, !PT ;  /* 0xfffffffb11117812 */ /* 0x000fe400078ec0ff */
[----:B------:R-:W-:Y:S02]  /*12200*/  ISETP.GE.AND P5, PT, R3, UR4, PT ;  /* 0x0000000403007c0c */ /* 0x000fe4000bfa6270 */
[----:B------:R-:W-:-:S02]  /*12210*/  LOP3.LUT R3, R10, 0x100, RZ, 0xfc, !PT ;  /* 0x000001000a037812 */ /* 0x000fc400078efcff */
[----:B------:R-:W-:Y:S02]  /*12220*/  SEL R4, RZ, 0x8, P5 ;  /* 0x00000008ff047807 */ /* 0x000fe40002800000 */
[----:B------:R-:W-:Y:S02]  /*12230*/  ISETP.GE.AND P0, PT, R3, UR4, PT ;  /* 0x0000000403007c0c */ /* 0x000fe4000bf06270 */
[----:B------:R-:W-:Y:S02]  /*12240*/  LOP3.LUT R17, R17, 0xffffffef, RZ, 0xc0, !PT ;  /* 0xffffffef11117812 */ /* 0x000fe400078ec0ff */
[----:B------:R-:W-:Y:S02]  /*12250*/  SEL R3, RZ, 0x10, P0 ;  /* 0x00000010ff037807 */ /* 0x000fe40000000000 */
[----:B------:R-:W-:Y:S02]  /*12260*/  @P3 LOP3.LUT R17, R17, 0x10, RZ, 0xfc, !PT ;  /* 0x0000001011113812 */ /* 0x000fe400078efcff */
[----:B------:R-:W-:-:S02]  /*12270*/  IADD3 R2, R3, R2, R4 ;  /* 0x0000000203027210 */ /* 0x000fc40007ffe004 */
[C---:B------:R-:W-:Y:S02]  /*12280*/  LOP3.LUT R3, R10.reuse, 0x180, RZ, 0xfc, !PT ;  /* 0x000001800a037812 */ /* 0x040fe400078efcff */
[----:B------:R-:W-:Y:S02]  /*12290*/  @P2 LOP3.LUT R17, R17, 0x4, RZ, 0xfc, !PT ;  /* 0x0000000411112812 */ /* 0x000fe400078efcff */
[----:B------:R-:W-:Y:S02]  /*122a0*/  ISETP.GE.AND P1, PT, R3, UR4, PT ;  /* 0x0000000403007c0c */ /* 0x000fe4000bf26270 */
[----:B------:R-:W-:Y:S02]  /*122b0*/  LOP3.LUT R3, R10, 0x140, RZ, 0xfc, !PT ;  /* 0x000001400a037812 */ /* 0x000fe400078efcff */
[----:B------:R-:W-:Y:S02]  /*122c0*/  SEL R4, RZ, 0x40, P1 ;  /* 0x00000040ff047807 */ /* 0x000fe40000800000 */
[----:B------:R-:W-:-:S04]  /*122d0*/  ISETP.GE.AND P1, PT, R3, UR4, PT ;  /* 0x0000000403007c0c */ /* 0x000fc8000bf26270 */
[----:B------:R-:W-:-:S04]  /*122e0*/  SEL R3, RZ, 0x20, P1 ;  /* 0x00000020ff037807 */ /* 0x000fc80000800000 */
[----:B------:R-:W-:Y:S02]  /*122f0*/  IADD3 R4, R4, R2, R3 ;  /* 0x0000000204047210 */ /* 0x000fe40007ffe003 */
[----:B------:R-:W-:-:S04]  /*12300*/  LOP3.LUT R2, R10, 0x1c0, RZ, 0xfc, !PT ;  /* 0x000001c00a027812 */ /* 0x000fc800078efcff */
        /* <DEDUP_REMOVED lines=104> */
.L_x_4552:
        /* <DEDUP_REMOVED lines=38> */
.L_x_4440:
[----:B------:R-:W-:Y:S05]  /*12bf0*/  BSYNC B0 ;  /* 0x0000000000007941 */ /* 0x000fea0003800000 */
.L_x_4439:
        /* <DEDUP_REMOVED lines=9> */
.L_x_4553:
        /* <DEDUP_REMOVED lines=9> */
.L_x_4554:
        /* <DEDUP_REMOVED lines=8> */
.L_x_4446:
[----:B------:R-:W-:Y:S05]  /*12da0*/  BSYNC B1 ;  /* 0x0000000000017941 */ /* 0x000fea0003800000 */
.L_x_4445:
        /* <DEDUP_REMOVED lines=11> */
.L_x_4447:
        /* <DEDUP_REMOVED lines=13> */
.L_x_4448:
        /* <DEDUP_REMOVED lines=13> */
.L_x_4449:
        /* <DEDUP_REMOVED lines=13> */
.L_x_4450:
        /* <DEDUP_REMOVED lines=13> */
.L_x_4451:
        /* <DEDUP_REMOVED lines=13> */
.L_x_4452:
        /* <DEDUP_REMOVED lines=13> */
.L_x_4453:
        /* <DEDUP_REMOVED lines=13> */
.L_x_4454:
        /* <DEDUP_REMOVED lines=8> */
.L_x_4443:
[----:B------:R-:W-:Y:S05]  /*13490*/  BSYNC B0 ;  /* 0x0000000000007941 */ /* 0x000fea0003800000 */
.L_x_4442:
        /* <DEDUP_REMOVED lines=30> */
.L_x_4496:
        /* <DEDUP_REMOVED lines=9> */
[----:B------:R-:W-:Y:S01]  /*13710*/  MOV R13, R8 ;  /* 0x00000008000d7202 */ /* 0x000fe20000000f00 */
        /* <DEDUP_REMOVED lines=18> */
.L_x_4458:
[----:B------:R-:W1:Y:S01]  /*13840*/  S2R R2, SR_TID.X ;  /* 0x0000000000027919 */ /* 0x000e620000002100 */
[----:B------:R-:W-:Y:S01]  /*13850*/  BSSY B2, `(.L_x_4459) ;  /* 0x0000006000027945 */ /* 0x000fe20003800000 */
[----:B-1----:R-:W-:Y:S02]  /*13860*/  LOP3.LUT R3, R2, 0x7f, RZ, 0xc0, !PT ;  /* 0x0000007f02037812 */ /* 0x002fe400078ec0ff */
[----:B------:R-:W-:Y:S02]  /*13870*/  SHF.L.U32 R2, R0, 0x1f, RZ ;  /* 0x0000001f00027819 */ /* 0x000fe400000006ff */
[----:B------:R-:W-:Y:S02]  /*13880*/  ISETP.NE.AND P2, PT, R3, RZ, PT ;  /* 0x000000ff0300720c */ /* 0x000fe40003f45270 */
[----:B------:R-:W1:Y:S02]  /*13890*/  SYNCS.PHASECHK.TRANS64.TRYWAIT P0, [UR38+0x38848], R2 ;  /* 0x03884802ff0075a7 */ /* 0x000e640008000166 */
[----:B-1----:R-:W-:Y:S09]  /*138a0*/  @!P0 BRA `(.L_x_4460) ;  /* 0x0000003400f88947 */ /* 0x002ff20003800000 */
.L_x_4555:
[----:B------:R-:W-:Y:S05]  /*138b0*/  BSYNC B2 ;  /* 0x0000000000027941 */ /* 0x000fea0003800000 */
.L_x_4459:
[----:B------:R-:W-:Y:S04]  /*138c0*/  BSSY B2, `(.L_x_4461) ;  /* 0x0000007000027945 */ /* 0x000fe80003800000 */
[----:B------:R-:W-:Y:S05]  /*138d0*/  @P2 BRA `(.L_x_4462) ;  /* 0x0000000000142947 */ /* 0x000fea0003800000 */
[----:B------:R-:W-:Y:S01]  /*138e0*/  ISETP.NE.AND P0, PT, R10, RZ, PT ;  /* 0x000000ff0a00720c */ /* 0x000fe20003f05270 */
[----:B-1----:R-:W-:-:S04]  /*138f0*/  IMAD.MOV.U32 R3, RZ, RZ, 0x2000 ;  /* 0x00002000ff037424 */ /* 0x002fc800078e00ff */
[----:B------:R3:W-:Y:S08]  /*13900*/  SYNCS.ARRIVE.TRANS64 RZ, [UR38+0x38838], R3 ;  /* 0x03883803ffff79a7 */ /* 0x0007f00008000026 */
[----:B---3--:R-:W-:Y:S05]  /*13910*/  @!P0 BRA `(.L_x_4462) ;  /* 0x0000000000048947 */ /* 0x008fea0003800000 */
[----:B------:R-:W-:Y:S01]  /*13920*/  BPT.TRAP 0x1 ;  /* 0x000000040000795c */ /* 0x000fe20000300000 */
.L_x_4462:
[----:B------:R-:W-:Y:S05]  /*13930*/  BSYNC B2 ;  /* 0x0000000000027941 */ /* 0x000fea0003800000 */
.L_x_4461:
        /* <DEDUP_REMOVED lines=11> */
.L_x_4463:
        /* <DEDUP_REMOVED lines=10> */
.L_x_4556:
[----:B------:R-:W-:Y:S05]  /*13a90*/  BSYNC B2 ;  /* 0x0000000000027941 */ /* 0x000fea0003800000 */
.L_x_4464:
        /* <DEDUP_REMOVED lines=9> */
.L_x_4467:
[----:B------:R-:W-:Y:S05]  /*13b30*/  BSYNC B2 ;  /* 0x0000000000027941 */ /* 0x000fea0003800000 */
.L_x_4466:
        /* <DEDUP_REMOVED lines=9> */
.L_x_4468:
        /* <DEDUP_REMOVED lines=13> */
.L_x_4469:
        /* <DEDUP_REMOVED lines=13> */
.L_x_4470:
        /* <DEDUP_REMOVED lines=13> */
.L_x_4471:
        /* <DEDUP_REMOVED lines=13> */
.L_x_4472:
        /* <DEDUP_REMOVED lines=13> */
.L_x_4473:
        /* <DEDUP_REMOVED lines=13> */
.L_x_4474:
        /* <DEDUP_REMOVED lines=13> */
.L_x_4475:
        /* <DEDUP_REMOVED lines=8> */
.L_x_4457:
[----:B------:R-:W-:Y:S05]  /*14200*/  BSYNC B1 ;  /* 0x0000000000017941 */ /* 0x000fea0003800000 */
.L_x_4456:
        /* <DEDUP_REMOVED lines=27> */
.L_x_4478:
[----:B------:R-:W1:Y:S01]  /*143c0*/  S2R R2, SR_TID.X ;  /* 0x0000000000027919 */ /* 0x000e620000002100 */
[----:B------:R-:W-:Y:S01]  /*143d0*/  BSSY B2, `(.L_x_4479) ;  /* 0x0000006000027945 */ /* 0x000fe20003800000 */
[----:B-1----:R-:W-:Y:S02]  /*143e0*/  LOP3.LUT R3, R2, 0x7f, RZ, 0xc0, !PT ;  /* 0x0000007f02037812 */ /* 0x002fe400078ec0ff */
[----:B------:R-:W-:Y:S02]  /*143f0*/  SHF.L.U32 R2, R0, 0x1f, RZ ;  /* 0x0000001f00027819 */ /* 0x000fe400000006ff */
[----:B------:R-:W-:Y:S02]  /*14400*/  ISETP.NE.AND P2, PT, R3, RZ, PT ;  /* 0x000000ff0300720c */ /* 0x000fe40003f45270 */
[----:B------:R-:W1:Y:S02]  /*14410*/  SYNCS.PHASECHK.TRANS64.TRYWAIT P0, [UR38+0x38840], R2 ;  /* 0x03884002ff0075a7 */ /* 0x000e640008000166 */
[----:B-1----:R-:W-:Y:S09]  /*14420*/  @!P0 BRA `(.L_x_4480) ;  /* 0x0000002c00488947 */ /* 0x002ff20003800000 */
.L_x_4557:
[----:B------:R-:W-:Y:S05]  /*14430*/  BSYNC B2 ;  /* 0x0000000000027941 */ /* 0x000fea0003800000 */
.L_x_4479:
[----:B------:R-:W-:Y:S04]  /*14440*/  BSSY B2, `(.L_x_4481) ;  /* 0x0000007000027945 */ /* 0x000fe80003800000 */
[----:B------:R-:W-:Y:S05]  /*14450*/  @P2 BRA `(.L_x_4482) ;  /* 0x0000000000142947 */ /* 0x000fea0003800000 */
[----:B------:R-:W-:Y:S01]  /*14460*/  ISETP.NE.AND P0, PT, R10, RZ, PT ;  /* 0x000000ff0a00720c */ /* 0x000fe20003f05270 */
[----:B-1----:R-:W-:-:S04]  /*14470*/  IMAD.MOV.U32 R3, RZ, RZ, 0x2000 ;  /* 0x00002000ff037424 */ /* 0x002fc800078e00ff */
[----:B------:R3:W-:Y:S08]  /*14480*/  SYNCS.ARRIVE.TRANS64 RZ, [UR38+0x38830], R3 ;  /* 0x03883003ffff79a7 */ /* 0x0007f00008000026 */
[----:B---3--:R-:W-:Y:S05]  /*14490*/  @!P0 BRA `(.L_x_4482) ;  /* 0x0000000000048947 */ /* 0x008fea0003800000 */
[----:B------:R-:W-:Y:S01]  /*144a0*/  BPT.TRAP 0x1 ;  /* 0x000000040000795c */ /* 0x000fe20000300000 */
.L_x_4482:
[----:B------:R-:W-:Y:S05]  /*144b0*/  BSYNC B2 ;  /* 0x0000000000027941 */ /* 0x000fea0003800000 */
.L_x_4481:
        /* <DEDUP_REMOVED lines=11> */
.L_x_4483:
        /* <DEDUP_REMOVED lines=11> */
.L_x_4558:
[----:B------:R-:W-:Y:S05]  /*14620*/  BSYNC B2 ;  /* 0x0000000000027941 */ /* 0x000fea0003800000 */
.L_x_4484:
        /* <DEDUP_REMOVED lines=9> */
.L_x_4487:
[----:B------:R-:W-:Y:S05]  /*146c0*/  BSYNC B2 ;  /* 0x0000000000027941 */ /* 0x000fea0003800000 */
.L_x_4486:
        /* <DEDUP_REMOVED lines=9> */
.L_x_4488:
        /* <DEDUP_REMOVED lines=13> */
.L_x_4489:
        /* <DEDUP_REMOVED lines=13> */
.L_x_4490:
        /* <DEDUP_REMOVED lines=13> */
.L_x_4491:
        /* <DEDUP_REMOVED lines=13> */
.L_x_4492:
        /* <DEDUP_REMOVED lines=13> */
.L_x_4493:
        /* <DEDUP_REMOVED lines=13> */
.L_x_4494:
        /* <DEDUP_REMOVED lines=13> */
.L_x_4495:
        /* <DEDUP_REMOVED lines=8> */
.L_x_4477:
[----:B------:R-:W-:Y:S05]  /*14d90*/  BSYNC B1 ;  /* 0x0000000000017941 */ /* 0x000fea0003800000 */
.L_x_4476:
[----:B------:R-:W-:Y:S01]  /*14da0*/  VIADD R8, R8, 0xfffffffe ;  /* 0xfffffffe08087836 */ /* 0x000fe20000000000 */
[----:B------:R-:W-:Y:S06]  /*14db0*/  @P1 BRA `(.L_x_4496) ;  /* 0xffffffe800301947 */ /* 0x000fec000383ffff */
[----:B------:R-:W-:Y:S05]  /*14dc0*/  BSYNC B0 ;  /* 0x0000000000007941 */ /* 0x000fea0003800000 */
.L_x_4455:
        /* <DEDUP_REMOVED lines=26> */
.L_x_4499:
[----:B------:R-:W1:Y:S01]  /*14f70*/  S2R R2, SR_TID.X ;  /* 0x0000000000027919 */ /* 0x000e620000002100 */
[----:B------:R-:W-:Y:S01]  /*14f80*/  BSSY B1, `(.L_x_4500) ;  /* 0x0000006000017945 */ /* 0x000fe20003800000 */
[----:B-1----:R-:W-:Y:S02]  /*14f90*/  LOP3.LUT R3, R2, 0x7f, RZ, 0xc0, !PT ;  /* 0x0000007f02037812 */ /* 0x002fe400078ec0ff */
[----:B------:R-:W-:Y:S02]  /*14fa0*/  SHF.L.U32 R2, R0, 0x1f, RZ ;  /* 0x0000001f00027819 */ /* 0x000fe400000006ff */
[----:B------:R-:W-:Y:S02]  /*14fb0*/  ISETP.NE.AND P1, PT, R3, RZ, PT ;  /* 0x000000ff0300720c */ /* 0x000fe40003f25270 */
[----:B------:R-:W1:Y:S02]  /*14fc0*/  SYNCS.PHASECHK.TRANS64.TRYWAIT P0, [UR38+0x38848], R2 ;  /* 0x03884802ff0075a7 */ /* 0x000e640008000166 */
[----:B-1----:R-:W-:Y:S09]  /*14fd0*/  @!P0 BRA `(.L_x_4501) ;  /* 0x00000020008c8947 */ /* 0x002ff20003800000 */
.L_x_4559:
[----:B------:R-:W-:Y:S05]  /*14fe0*/  BSYNC B1 ;  /* 0x0000000000017941 */ /* 0x000fea0003800000 */
.L_x_4500:
[----:B------:R-:W-:Y:S04]  /*14ff0*/  BSSY B1, `(.L_x_4502) ;  /* 0x0000007000017945 */ /* 0x000fe80003800000 */
[----:B------:R-:W-:Y:S05]  /*15000*/  @P1 BRA `(.L_x_4503) ;  /* 0x0000000000141947 */ /* 0x000fea0003800000 */
[----:B------:R-:W-:Y:S01]  /*15010*/  ISETP.NE.AND P0, PT, R10, RZ, PT ;  /* 0x000000ff0a00720c */ /* 0x000fe20003f05270 */
[----:B-1----:R-:W-:-:S04]  /*15020*/  IMAD.MOV.U32 R3, RZ, RZ, 0x2000 ;  /* 0x00002000ff037424 */ /* 0x002fc800078e00ff */
[----:B------:R3:W-:Y:S08]  /*15030*/  SYNCS.ARRIVE.TRANS64 RZ, [UR38+0x38838], R3 ;  /* 0x03883803ffff79a7 */ /* 0x0007f00008000026 */
[----:B---3--:R-:W-:Y:S05]  /*15040*/  @!P0 BRA `(.L_x_4503) ;  /* 0x0000000000048947 */ /* 0x008fea0003800000 */
[----:B------:R-:W-:Y:S01]  /*15050*/  BPT.TRAP 0x1 ;  /* 0x000000040000795c */ /* 0x000fe20000300000 */
.L_x_4503:
[----:B------:R-:W-:Y:S05]  /*15060*/  BSYNC B1 ;  /* 0x0000000000017941 */ /* 0x000fea0003800000 */
.L_x_4502:
        /* <DEDUP_REMOVED lines=11> */
.L_x_4504:
        /* <DEDUP_REMOVED lines=11> */
.L_x_4560:
[----:B------:R-:W-:Y:S05]  /*151d0*/  BSYNC B1 ;  /* 0x0000000000017941 */ /* 0x000fea0003800000 */
.L_x_4505:
        /* <DEDUP_REMOVED lines=9> */
.L_x_4508:
[----:B------:R-:W-:Y:S05]  /*15270*/  BSYNC B1 ;  /* 0x0000000000017941 */ /* 0x000fea0003800000 */
.L_x_4507:
        /* <DEDUP_REMOVED lines=9> */
.L_x_4509:
        /* <DEDUP_REMOVED lines=13> */
.L_x_4510:
        /* <DEDUP_REMOVED lines=13> */
.L_x_4511:
        /* <DEDUP_REMOVED lines=13> */
.L_x_4512:
        /* <DEDUP_REMOVED lines=13> */
.L_x_4513:
        /* <DEDUP_REMOVED lines=13> */
.L_x_4514:
        /* <DEDUP_REMOVED lines=13> */
.L_x_4515:
        /* <DEDUP_REMOVED lines=13> */
.L_x_4516:
        /* <DEDUP_REMOVED lines=8> */
.L_x_4498:
[----:B------:R-:W-:Y:S05]  /*15940*/  BSYNC B0 ;  /* 0x0000000000007941 */ /* 0x000fea0003800000 */
.L_x_4497:
[----:B------:R-:W-:Y:S01]  /*15950*/  LOP3.LUT R0, R0, 0x1, RZ, 0x3c, !PT ;  /* 0x0000000100007812 */ /* 0x000fe200078e3cff */
[----:B------:R-:W-:Y:S01]  /*15960*/  IMAD.MOV.U32 R9, RZ, RZ, RZ ;  /* 0x000000ffff097224 */ /* 0x000fe200078e00ff */
[----:B------:R-:W-:-:S07]  /*15970*/  MOV R6, RZ ;  /* 0x000000ff00067202 */ /* 0x000fce0000000f00 */
.L_x_4424:
[----:B------:R-:W1:Y:S01]  /*15980*/  S2R R3, SR_CgaCtaId ;  /* 0x0000000000037919 */ /* 0x000e620000008800 */
[----:B------:R-:W-:Y:S02]  /*15990*/  MOV R2, 0x400 ;  /* 0x0000040000027802 */ /* 0x000fe40000000f00 */
[----:B------:R-:W-:Y:S02]  /*159a0*/  SHF.L.U32 R9, R9, 0x1f, RZ ;  /* 0x0000001f09097819 */ /* 0x000fe400000006ff */
[----:B-1----:R-:W-:-:S04]  /*159b0*/  LEA R2, R3, R2, 0x18 ;  /* 0x0000000203027211 */ /* 0x002fc800078ec0ff */
[----:B------:R-:W1:Y:S02]  /*159c0*/  SYNCS.PHASECHK.TRANS64.TRYWAIT P0, [R2+URZ+0x38820], R9 ;  /* 0x03882009020075a7 */ /* 0x000e64000800017f */
[----:B-1----:R-:W-:Y:S05]  /*159d0*/  @!P0 BRA `(.L_x_4517) ;  /* 0x00000018003c8947 */ /* 0x002fea0003800000 */
.L_x_4561:
[----:B------:R-:W-:-:S03]  /*159e0*/  UMOV UR4, 0xffffffff ;  /* 0xffffffff00047882 */ /* 0x000fc60000000000 */
[----:B------:R-:W-:Y:S05]  /*159f0*/  BRA.DIV UR4, `(.L_x_4518) ;  /* 0x0000001a04487947 */ /* 0x000fea000b800000 */
[----:B------:R-:W3:Y:S02]  /*15a00*/  S2R R3, SR_TID.X ;  /* 0x0000000000037919 */ /* 0x000ee40000002100 */
[----:B---3--:R-:W-:-:S04]  /*15a10*/  SHF.R.U32.HI R3, RZ, 0x5, R3 ;  /* 0x00000005ff037819 */ /* 0x008fc80000011603 */
[----:B------:R-:W-:-:S05]  /*15a20*/  LOP3.LUT R3, R3, 0x3, RZ, 0xc0, !PT ;  /* 0x0000000303037812 */ /* 0x000fca00078ec0ff */
[----:B--2---:R2:W3:Y:S02]  /*15a30*/  SHFL.IDX PT, R14, R3, RZ, 0x1f ;  /* 0x00001fff030e7589 */ /* 0x0044e400000e0000 */
.L_x_4564:
[----:B---3--:R-:W-:-:S13]  /*15a40*/  ISETP.NE.AND P0, PT, R14, RZ, PT ;  /* 0x000000ff0e00720c */ /* 0x008fda0003f05270 */
[----:B------:R-:W-:Y:S05]  /*15a50*/  @P0 BRA `(.L_x_4380) ;  /* 0x0000000000900947 */ /* 0x000fea0003800000 */
[----:B------:R-:W-:-:S03]  /*15a60*/  UMOV UR4, 0xffffffff ;  /* 0xffffffff00047882 */ /* 0x000fc60000000000 */
[----:B------:R-:W-:Y:S05]  /*15a70*/  BRA.DIV UR4, `(.L_x_4519) ;  /* 0x0000001a045c7947 */ /* 0x000fea000b800000 */
[----:B------:R-:W-:-:S13]  /*15a80*/  ELECT P6, URZ, PT ;  /* 0x00000000003f782f */ /* 0x000fda00038c0000 */
.L_x_4567:
        /* <DEDUP_REMOVED lines=8> */
.L_x_4520:
        /* <DEDUP_REMOVED lines=12> */
.L_x_4568:
[----:B------:R-:W3:Y:S02]  /*15bd0*/  SYNCS.PHASECHK.TRANS64.TRYWAIT P0, [R5+URZ], R0 ;  /* 0x00000000050075a7 */ /* 0x000ee4000800017f */
[----:B---3--:R-:W-:Y:S05]  /*15be0*/  @!P0 BRA `(.L_x_4522) ;  /* 0x0000001800348947 */ /* 0x008fea0003800000 */
.L_x_4569:
[----:B------:R-:W-:Y:S05]  /*15bf0*/  @!P2 BRA `(.L_x_4523) ;  /* 0x000000000004a947 */ /* 0x000fea0003800000 */
[----:B------:R-:W-:Y:S01]  /*15c00*/  BPT.TRAP 0x1 ;  /* 0x000000040000795c */ /* 0x000fe20000300000 */
.L_x_4523:
[----:B-1----:R-:W-:-:S04]  /*15c10*/  VIADD R2, R2, 0x38860 ;  /* 0x0003886002027836 */ /* 0x002fc80000000000 */
[----:B---3--:R-:W-:-:S04]  /*15c20*/  IMAD R5, R6, 0x8, R2 ;  /* 0x0000000806057824 */ /* 0x008fc800078e0202 */
[----:B------:R-:W1:Y:S02]  /*15c30*/  SYNCS.PHASECHK.TRANS64.TRYWAIT P0, [R5+URZ], R4 ;  /* 0x00000004050075a7 */ /* 0x000e64000800017f */
[----:B-1----:R-:W-:Y:S05]  /*15c40*/  @!P0 BRA `(.L_x_4524) ;  /* 0x0000001800308947 */ /* 0x002fea0003800000 */
.L_x_4570:
[----:B------:R-:W-:-:S07]  /*15c50*/  IMAD R3, R3, 0x8, R2 ;  /* 0x0000000803037824 */ /* 0x000fce00078e0202 */
.L_x_4525:
[----:B---3--:R3:W4:Y:S02]  /*15c60*/  SYNCS.PHASECHK.TRANS64.TRYWAIT P0, [R3+URZ], R0 ;  /* 0x00000000030075a7 */ /* 0x008724000800017f */
[----:B----4-:R-:W-:Y:S05]  /*15c70*/  @!P0 NANOSLEEP.SYNCS 0x989680 ;  /* 0x009896800000895d */ /* 0x010fea0003900000 */
[----:B------:R-:W4:Y:S02]  /*15c80*/  @!P0 SYNCS.PHASECHK.TRANS64 P0, [R3+URZ], R0 ;  /* 0x00000000030085a7 */ /* 0x000f24000800007f */
[----:B----4-:R-:W-:Y:S05]  /*15c90*/  @!P0 BRA `(.L_x_4525) ;  /* 0xfffffffc00f08947 */ /* 0x010fea000383ffff */
.L_x_4380:
[----:B------:R-:W-:Y:S05]  /*15ca0*/  BSYNC B6 ;  /* 0x0000000000067941 */ /* 0x000fea0003800000 */
.L_x_4377:
[----:B------:R-:W-:Y:S05]  /*15cb0*/  EXIT ;  /* 0x000000000000794d */ /* 0x000fea0003800000 */
.L_x_4388:
[----:B0-----:R0:W1:Y:S02]  /*15cc0*/  SYNCS.PHASECHK.TRANS64.TRYWAIT P0, [R195+URZ+0x38800], R10 ;  /* 0x0388000ac30075a7 */ /* 0x001064000800017f */
[----:B-1----:R-:W-:Y:S05]  /*15cd0*/  @!P0 NANOSLEEP.SYNCS 0x989680 ;  /* 0x009896800000895d */ /* 0x002fea0003900000 */
[----:B------:R-:W1:Y:S02]  /*15ce0*/  @!P0 SYNCS.PHASECHK.TRANS64 P0, [R195+URZ+0x38800], R10 ;  /* 0x0388000ac30085a7 */ /* 0x000e64000800007f */
[----:B-1----:R-:W-:Y:S05]  /*15cf0*/  @!P0 BRA `(.L_x_4388) ;  /* 0xfffffffc00f08947 */ /* 0x002fea000383ffff */
[----:B------:R-:W-:Y:S05]  /*15d00*/  BRA `(.L_x_4526) ;  /* 0xfffffed800647947 */ /* 0x000fea000383ffff */
.L_x_4392:
[----:B--2---:R2:W3:Y:S02]  /*15d10*/  SYNCS.PHASECHK.TRANS64.TRYWAIT P1, [R195+URZ+0x38830], R10 ;  /* 0x0388300ac30075a7 */ /* 0x0044e4000802017f */
[----:B---3--:R-:W-:Y:S05]  /*15d20*/  @!P1 NANOSLEEP.SYNCS 0x989680 ;  /* 0x009896800000995d */ /* 0x008fea0003900000 */
[----:B------:R-:W3:Y:S02]  /*15d30*/  @!P1 SYNCS.PHASECHK.TRANS64 P1, [R195+URZ+0x38830], R10 ;  /* 0x0388300ac30095a7 */ /* 0x000ee4000802007f */
[----:B---3--:R-:W-:Y:S05]  /*15d40*/  @!P1 BRA `(.L_x_4392) ;  /* 0xfffffffc00f09947 */ /* 0x008fea000383ffff */
[----:B------:R-:W-:Y:S05]  /*15d50*/  BRA `(.L_x_4391) ;  /* 0xfffffed800b07947 */ /* 0x000fea000383ffff */
.L_x_4393:
[----:B---3--:R3:W4:Y:S02]  /*15d60*/  SYNCS.PHASECHK.TRANS64.TRYWAIT P1, [R195+URZ+0x38810], R10 ;  /* 0x0388100ac30075a7 */ /* 0x008724000802017f */
[----:B----4-:R-:W-:Y:S05]  /*15d70*/  @!P1 NANOSLEEP.SYNCS 0x989680 ;  /* 0x009896800000995d */ /* 0x010fea0003900000 */
[----:B------:R-:W4:Y:S02]  /*15d80*/  @!P1 SYNCS.PHASECHK.TRANS64 P1, [R195+URZ+0x38810], R10 ;  /* 0x0388100ac30095a7 */ /* 0x000f24000802007f */
[----:B----4-:R-:W-:Y:S05]  /*15d90*/  @!P1 BRA `(.L_x_4393) ;  /* 0xfffffffc00f09947 */ /* 0x010fea000383ffff */
[----:B------:R-:W-:Y:S05]  /*15da0*/  BRA `(.L_x_4527) ;  /* 0xfffffedc00a07947 */ /* 0x000fea000383ffff */
.L_x_4397:
[----:B------:R0:W0:Y:S02]  /*15db0*/  SYNCS.PHASECHK.TRANS64.TRYWAIT P1, [R195+URZ+0x38850], R10 ;  /* 0x0388500ac30075a7 */ /* 0x000024000802017f */
[----:B0-----:R-:W-:Y:S05]  /*15dc0*/  @!P1 NANOSLEEP.SYNCS 0x989680 ;  /* 0x009896800000995d */ /* 0x001fea0003900000 */
[----:B------:R-:W0:Y:S02]  /*15dd0*/  @!P1 SYNCS.PHASECHK.TRANS64 P1, [R195+URZ+0x38850], R10 ;  /* 0x0388500ac30095a7 */ /* 0x000e24000802007f */
[----:B0-----:R-:W-:Y:S05]  /*15de0*/  @!P1 BRA `(.L_x_4397) ;  /* 0xfffffffc00f09947 */ /* 0x001fea000383ffff */
[----:B------:R-:W-:Y:S05]  /*15df0*/  BRA `(.L_x_4396) ;  /* 0xfffffedc00cc7947 */ /* 0x000fea000383ffff */
.L_x_4402:
[----:B-1----:R1:W2:Y:S02]  /*15e00*/  SYNCS.PHASECHK.TRANS64.TRYWAIT P3, [R197+URZ+0x38830], R204 ;  /* 0x038830ccc50075a7 */ /* 0x0022a4000806017f */
[----:B--2---:R-:W-:Y:S05]  /*15e10*/  @!P3 NANOSLEEP.SYNCS 0x989680 ;  /* 0x009896800000b95d */ /* 0x004fea0003900000 */
[----:B------:R-:W2:Y:S02]  /*15e20*/  @!P3 SYNCS.PHASECHK.TRANS64 P3, [R197+URZ+0x38830], R204 ;  /* 0x038830ccc500b5a7 */ /* 0x000ea4000806007f */
[----:B--2---:R-:W-:Y:S05]  /*15e30*/  @!P3 BRA `(.L_x_4402) ;  /* 0xfffffffc00f0b947 */ /* 0x004fea000383ffff */
[----:B------:R-:W-:Y:S05]  /*15e40*/  BRA `(.L_x_4401) ;  /* 0xffffff0c00c47947 */ /* 0x000fea000383ffff */
.L_x_4406:
[----:B---3--:R3:W4:Y:S02]  /*15e50*/  SYNCS.PHASECHK.TRANS64.TRYWAIT P3, [R197+URZ+0x38850], R204 ;  /* 0x038850ccc50075a7 */ /* 0x008724000806017f */
[----:B----4-:R-:W-:Y:S05]  /*15e60*/  @!P3 NANOSLEEP.SYNCS 0x989680 ;  /* 0x009896800000b95d */ /* 0x010fea0003900000 */
[----:B------:R-:W4:Y:S02]  /*15e70*/  @!P3 SYNCS.PHASECHK.TRANS64 P3, [R197+URZ+0x38850], R204 ;  /* 0x038850ccc500b5a7 */ /* 0x000f24000806007f */
[----:B----4-:R-:W-:Y:S05]  /*15e80*/  @!P3 BRA `(.L_x_4406) ;  /* 0xfffffffc00f0b947 */ /* 0x010fea000383ffff */
[----:B------:R-:W-:Y:S05]  /*15e90*/  BRA `(.L_x_4405) ;  /* 0xffffff10008c7947 */ /* 0x000fea000383ffff */
.L_x_4412:
[----:B-1----:R1:W2:Y:S02]  /*15ea0*/  SYNCS.PHASECHK.TRANS64.TRYWAIT P1, [R186+URZ+0x38830], R197 ;  /* 0x038830c5ba0075a7 */ /* 0x0022a4000802017f */
[----:B--2---:R-:W-:Y:S05]  /*15eb0*/  @!P1 NANOSLEEP.SYNCS 0x989680 ;  /* 0x009896800000995d */ /* 0x004fea0003900000 */
[----:B------:R-:W2:Y:S02]  /*15ec0*/  @!P1 SYNCS.PHASECHK.TRANS64 P1, [R186+URZ+0x38830], R197 ;  /* 0x038830c5ba0095a7 */ /* 0x000ea4000802007f */
[----:B--2---:R-:W-:Y:S05]  /*15ed0*/  @!P1 BRA `(.L_x_4412) ;  /* 0xfffffffc00f09947 */ /* 0x004fea000383ffff */
[----:B------:R-:W-:Y:S05]  /*15ee0*/  BRA `(.L_x_4411) ;  /* 0xffffff4400347947 */ /* 0x000fea000383ffff */
.L_x_4416:
[----:B---3--:R3:W4:Y:S02]  /*15ef0*/  SYNCS.PHASECHK.TRANS64.TRYWAIT P1, [R186+URZ+0x38850], R197 ;  /* 0x038850c5ba0075a7 */ /* 0x008724000802017f */
[----:B----4-:R-:W-:Y:S05]  /*15f00*/  @!P1 NANOSLEEP.SYNCS 0x989680 ;  /* 0x009896800000995d */ /* 0x010fea0003900000 */
[----:B------:R-:W4:Y:S02]  /*15f10*/  @!P1 SYNCS.PHASECHK.TRANS64 P1, [R186+URZ+0x38850], R197 ;  /* 0x038850c5ba0095a7 */ /* 0x000f24000802007f */
[----:B----4-:R-:W-:Y:S05]  /*15f20*/  @!P1 BRA `(.L_x_4416) ;  /* 0xfffffffc00f09947 */ /* 0x010fea000383ffff */
[----:B------:R-:W-:Y:S05]  /*15f30*/  BRA `(.L_x_4415) ;  /* 0xffffff4400bc7947 */ /* 0x000fea000383ffff */
.L_x_4429:
[----:B------:R-:W-:Y:S02]  /*15f40*/  IMAD.MOV.U32 R13, RZ, RZ, R6 ;  /* 0x000000ffff0d7224 */ /* 0x000fe400078e0006 */
[----:B------:R-:W-:Y:S02]  /*15f50*/  IMAD.MOV.U32 R12, RZ, RZ, RZ ;  /* 0x000000ffff0c7224 */ /* 0x000fe400078e00ff */
[----:B------:R-:W-:Y:S02]  /*15f60*/  IMAD.MOV.U32 R11, RZ, RZ, 0x1f ;  /* 0x0000001fff0b7424 */ /* 0x000fe400078e00ff */
[----:B------:R-:W-:-:S07]  /*15f70*/  IMAD.MOV.U32 R15, RZ, RZ, -0x1 ;  /* 0xffffffffff0f7424 */ /* 0x000fce00078e00ff */
[----:B------:R-:W-:Y:S05]  /*15f80*/  WARPSYNC.COLLECTIVE R15, `(.L_x_4528) ;  /* 0x000000000f087348 */ /* 0x000fea0003c00000 */
[----:B------:R0:W1:Y:S02]  /*15f90*/  SHFL.IDX P6, R14, R13, R12, R11 ;  /* 0x0000000c0d0e7389 */ /* 0x00006400000c000b */
[----:B01----:R-:W-:Y:S01]  /*15fa0*/  ENDCOLLECTIVE ;  /* 0x000000000000791b */ /* 0x003fe20003800000 */
.L_x_4528:
[----:B------:R-:W-:Y:S05]  /*15fb0*/  BRA `(.L_x_4529) ;  /* 0xffffffb000187947 */ /* 0x000fea000383ffff */
.L_x_4431:
[----:B------:R-:W-:Y:S01]  /*15fc0*/  BSSY B0, `(.L_x_4530) ;  /* 0x0000006000007945 */ /* 0x000fe20003800000 */
[----:B------:R-:W-:-:S07]  /*15fd0*/  IMAD.MOV.U32 R15, RZ, RZ, -0x1 ;  /* 0xffffffffff0f7424 */ /* 0x000fce00078e00ff */
[----:B0-----:R-:W-:Y:S05]  /*15fe0*/  WARPSYNC.COLLECTIVE R15, `(.L_x_4531) ;  /* 0x000000000f0c7348 */ /* 0x001fea0003c00000 */
[----:B------:R-:W-:Y:S02]  /*15ff0*/  ELECT P6, UR62, PT ;  /* 0x00000000003e782f */ /* 0x000fe400038c0000 */
[----:B------:R-:W-:Y:S01]  /*16000*/  MOV R14, UR62 ;  /* 0x0000003e000e7c02 */ /* 0x000fe20008000f00 */
[----:B0-----:R-:W-:Y:S10]  /*16010*/  ENDCOLLECTIVE ;  /* 0x000000000000791b */ /* 0x001ff40003800000 */
.L_x_4531:
[----:B------:R-:W-:Y:S05]  /*16020*/  BSYNC B0 ;  /* 0x0000000000007941 */ /* 0x000fea0003800000 */
.L_x_4530:
[----:B------:R-:W-:Y:S05]  /*16030*/  BRA `(.L_x_4532) ;  /* 0xffffffb0001c7947 */ /* 0x000fea000383ffff */
.L_x_4433:
[----:B0-----:R-:W-:-:S04]  /*16040*/  IMAD.U32 R3, RZ, RZ, UR38 ;  /* 0x00000026ff037e24 */ /* 0x001fc8000f8e00ff */
[----:B------:R0:W1:Y:S03]  /*16050*/  SYNCS.PHASECHK.TRANS64.TRYWAIT P0, [R3+URZ+0x38840], R0 ;  /* 0x03884000030075a7 */ /* 0x000066000800017f */
[----:B-1----:R-:W-:Y:S05]  /*16060*/  @!P0 NANOSLEEP.SYNCS 0x989680 ;  /* 0x009896800000895d */ /* 0x002fea0003900000 */
[----:B------:R-:W1:Y:S02]  /*16070*/  @!P0 SYNCS.PHASECHK.TRANS64 P0, [R3+URZ+0x38840], R0 ;  /* 0x03884000030085a7 */ /* 0x000e64000800007f */
[----:B-1----:R-:W-:Y:S05]  /*16080*/  @!P0 BRA `(.L_x_4433) ;  /* 0xfffffffc00ec8947 */ /* 0x002fea000383ffff */
[----:B------:R-:W-:Y:S05]  /*16090*/  BRA `(.L_x_4533) ;  /* 0xffffffb000807947 */ /* 0x000fea000383ffff */
.L_x_4436:
[----:B------:R-:W-:Y:S02]  /*160a0*/  IMAD.MOV.U32 R13, RZ, RZ, R3 ;  /* 0x000000ffff0d7224 */ /* 0x000fe400078e0003 */
[----:B------:R-:W-:Y:S02]  /*160b0*/  IMAD.MOV.U32 R12, RZ, RZ, RZ ;  /* 0x000000ffff0c7224 */ /* 0x000fe400078e00ff */
[----:B------:R-:W-:Y:S02]  /*160c0*/  IMAD.MOV.U32 R11, RZ, RZ, 0x181f ;  /* 0x0000181fff0b7424 */ /* 0x000fe400078e00ff */
[----:B------:R-:W-:Y:S02]  /*160d0*/  IMAD.MOV.U32 R15, RZ, RZ, -0x1 ;  /* 0xffffffffff0f7424 */ /* 0x000fe400078e00ff */
[----:B------:R-:W-:Y:S02]  /*160e0*/  IMAD R6, R8, 0x40, R6 ;  /* 0x0000004008067824 */ /* 0x000fe400078e0206 */
[----:B------:R-:W-:-:S07]  /*160f0*/  IMAD.SHL.U32 R8, R9, 0x8, RZ ;  /* 0x0000000809087824 */ /* 0x000fce00078e00ff */
[----:B------:R-:W-:Y:S05]  /*16100*/  WARPSYNC.COLLECTIVE R15, `(.L_x_4534) ;  /* 0x000000000f087348 */ /* 0x000fea0003c00000 */
[----:B------:R0:W1:Y:S02]  /*16110*/  SHFL.IDX P6, R14, R13, R12, R11 ;  /* 0x0000000c0d0e7389 */ /* 0x00006400000c000b */
[----:B01----:R-:W-:Y:S01]  /*16120*/  ENDCOLLECTIVE ;  /* 0x000000000000791b */ /* 0x003fe20003800000 */
.L_x_4534:
[----:B------:R-:W-:Y:S01]  /*16130*/  LOP3.LUT R8, R8, 0x38, RZ, 0xc0, !PT ;  /* 0x0000003808087812 */ /* 0x000fe200078ec0ff */
[----:B------:R0:W-:Y:S01]  /*16140*/  STL [R1+0x4], R6 ;  /* 0x0000040601007387 */ /* 0x0001e20000100800 */
[----:B------:R-:W-:Y:S02]  /*16150*/  IMAD.MOV.U32 R13, RZ, RZ, R0 ;  /* 0x000000ffff0d7224 */ /* 0x000fe400078e0000 */
[----:B------:R-:W-:-:S07]  /*16160*/  IMAD.MOV.U32 R4, RZ, RZ, R14 ;  /* 0x000000ffff047224 */ /* 0x000fce00078e000e */
[----:B0-----:R-:W-:Y:S05]  /*16170*/  WARPSYNC.COLLECTIVE R15, `(.L_x_4535) ;  /* 0x000000000f087348 */ /* 0x001fea0003c00000 */
[----:B------:R1:W2:Y:S02]  /*16180*/  SHFL.IDX P6, R14, R13, R12, R11 ;  /* 0x0000000c0d0e7389 */ /* 0x0002a400000c000b */
[----:B012---:R-:W-:Y:S01]  /*16190*/  ENDCOLLECTIVE ;  /* 0x000000000000791b */ /* 0x007fe20003800000 */
.L_x_4535:
        /* <DEDUP_REMOVED lines=17> */
.L_x_4536:
[----:B------:R-:W-:-:S05]  /*162b0*/  IMAD.MOV.U32 R9, RZ, RZ, R6 ;  /* 0x000000ffff097224 */ /* 0x000fca00078e0006 */
[C---:B------:R-:W-:Y:S01]  /*162c0*/  IADD3 R5, R9.reuse, 0x10, RZ ;  /* 0x0000001009057810 */ /* 0x040fe20007ffe0ff */
        /* <DEDUP_REMOVED lines=9> */
.L_x_4537:
        /* <DEDUP_REMOVED lines=15> */
.L_x_4538:
[----:B------:R-:W-:Y:S01]  /*16450*/  @!P1 LEA R6, R10, UR38, 0x1 ;  /* 0x000000260a069c11 */ /* 0x000fe2000f8e08ff */
[----:B------:R-:W-:Y:S02]  /*16460*/  IMAD.MOV.U32 R13, RZ, RZ, R0 ;  /* 0x000000ffff0d7224 */ /* 0x000fe400078e0000 */
[----:B------:R-:W-:-:S07]  /*16470*/  IMAD.MOV.U32 R4, RZ, RZ, R14 ;  /* 0x000000ffff047224 */ /* 0x000fce00078e000e */
[----:B------:R-:W-:Y:S05]  /*16480*/  WARPSYNC.COLLECTIVE R15, `(.L_x_4539) ;  /* 0x000000000f087348 */ /* 0x000fea0003c00000 */
[----:B------:R0:W1:Y:S02]  /*16490*/  SHFL.IDX P6, R14, R13, R12, R11 ;  /* 0x0000000c0d0e7389 */ /* 0x00006400000c000b */
[----:B01----:R-:W-:Y:S01]  /*164a0*/  ENDCOLLECTIVE ;  /* 0x000000000000791b */ /* 0x003fe20003800000 */
.L_x_4539:
        /* <DEDUP_REMOVED lines=15> */
.L_x_4540:
[----:B------:R-:W-:Y:S02]  /*165a0*/  IMAD.MOV.U32 R13, RZ, RZ, R0 ;  /* 0x000000ffff0d7224 */ /* 0x000fe400078e0000 */
[----:B------:R-:W-:-:S07]  /*165b0*/  IMAD.MOV.U32 R3, RZ, RZ, R14 ;  /* 0x000000ffff037224 */ /* 0x000fce00078e000e */
[----:B------:R-:W-:Y:S05]  /*165c0*/  WARPSYNC.COLLECTIVE R15, `(.L_x_4541) ;  /* 0x000000000f087348 */ /* 0x000fea0003c00000 */
[----:B------:R0:W1:Y:S02]  /*165d0*/  SHFL.IDX P6, R14, R13, R12, R11 ;  /* 0x0000000c0d0e7389 */ /* 0x00006400000c000b */
[----:B01----:R-:W-:Y:S01]  /*165e0*/  ENDCOLLECTIVE ;  /* 0x000000000000791b */ /* 0x003fe20003800000 */
.L_x_4541:
[----:B------:R-:W-:Y:S05]  /*165f0*/  BRA `(.L_x_4542) ;  /* 0xffffffb400707947 */ /* 0x000fea000383ffff */
.L_x_4438:
        /* <DEDUP_REMOVED lines=8> */
.L_x_4544:
[----:B------:R-:W-:Y:S05]  /*16680*/  BSYNC B0 ;  /* 0x0000000000007941 */ /* 0x000fea0003800000 */
.L_x_4543:
        /* <DEDUP_REMOVED lines=17> */
.L_x_4545:
        /* <DEDUP_REMOVED lines=41> */
[----:B------:R-:W-:-:S02]  /*16a30*/  @!P4 ISETP.NE.U32.AND P6, PT, R8, RZ, PT ;  /* 0x000000ff0800c20c */ /* 0x000fc40003fc5070 */
[----:B------:R-:W-:-:S11]  /*16a40*/  MOV R11, 0x181f ;  /* 0x0000181f000b7802 */ /* 0x000fd60000000f00 */
[----:B------:R0:W-:Y:S02]  /*16a50*/  @!P4 LDGSTS.E.BYPASS.LTC128B.128 [R9+0x34400], desc[UR6][R2.64+0x380], P6 ;  /* 0x344003800209cfae */ /* 0x0001e4000b101d46 */
[----:B0-----:R-:W-:Y:S02]  /*16a60*/  IMAD.MOV.U32 R9, RZ, RZ, R15 ;  /* 0x000000ffff097224 */ /* 0x001fe400078e000f */
[----:B------:R-:W-:-:S07]  /*16a70*/  IMAD.MOV.U32 R15, RZ, RZ, -0x1 ;  /* 0xffffffffff0f7424 */ /* 0x000fce00078e00ff */
[----:B------:R-:W-:Y:S05]  /*16a80*/  WARPSYNC.COLLECTIVE R15, `(.L_x_4546) ;  /* 0x000000000f087348 */ /* 0x000fea0003c00000 */
[----:B------:R0:W1:Y:S02]  /*16a90*/  SHFL.IDX P6, R14, R13, R12, R11 ;  /* 0x0000000c0d0e7389 */ /* 0x00006400000c000b */
[----:B01----:R-:W-:Y:S01]  /*16aa0*/  ENDCOLLECTIVE ;  /* 0x000000000000791b */ /* 0x003fe20003800000 */
.L_x_4546:
[----:B------:R-:W-:Y:S02]  /*16ab0*/  IMAD.MOV.U32 R13, RZ, RZ, R0 ;  /* 0x000000ffff0d7224 */ /* 0x000fe400078e0000 */
[----:B------:R-:W-:-:S07]  /*16ac0*/  IMAD.MOV.U32 R8, RZ, RZ, R14 ;  /* 0x000000ffff087224 */ /* 0x000fce00078e000e */
[----:B------:R-:W-:Y:S05]  /*16ad0*/  WARPSYNC.COLLECTIVE R15, `(.L_x_4547) ;  /* 0x000000000f087348 */ /* 0x000fea0003c00000 */
[----:B------:R0:W1:Y:S02]  /*16ae0*/  SHFL.IDX P6, R14, R13, R12, R11 ;  /* 0x0000000c0d0e7389 */ /* 0x00006400000c000b */
[----:B01----:R-:W-:Y:S01]  /*16af0*/  ENDCOLLECTIVE ;  /* 0x000000000000791b */ /* 0x003fe20003800000 */
.L_x_4547:
        /* <DEDUP_REMOVED lines=31> */
.L_x_4548:
[----:B------:R-:W-:Y:S02]  /*16cf0*/  IMAD.MOV.U32 R13, RZ, RZ, R0 ;  /* 0x000000ffff0d7224 */ /* 0x000fe400078e0000 */
[----:B------:R-:W-:-:S07]  /*16d00*/  IMAD.MOV.U32 R2, RZ, RZ, R14 ;  /* 0x000000ffff027224 */ /* 0x000fce00078e000e */
[----:B------:R-:W-:Y:S05]  /*16d10*/  WARPSYNC.COLLECTIVE R15, `(.L_x_4549) ;  /* 0x000000000f087348 */ /* 0x000fea0003c00000 */
[----:B------:R0:W1:Y:S02]  /*16d20*/  SHFL.IDX P6, R14, R13, R12, R11 ;  /* 0x0000000c0d0e7389 */ /* 0x00006400000c000b */
[----:B01----:R-:W-:Y:S01]  /*16d30*/  ENDCOLLECTIVE ;  /* 0x000000000000791b */ /* 0x003fe20003800000 */
.L_x_4549:
        /* <DEDUP_REMOVED lines=35> */
.L_x_4550:
[----:B------:R-:W-:Y:S02]  /*16f70*/  IMAD.MOV.U32 R13, RZ, RZ, R0 ;  /* 0x000000ffff0d7224 */ /* 0x000fe400078e0000 */
[----:B------:R-:W-:-:S07]  /*16f80*/  IMAD.MOV.U32 R6, RZ, RZ, R14 ;  /* 0x000000ffff067224 */ /* 0x000fce00078e000e */
[----:B------:R-:W-:Y:S05]  /*16f90*/  WARPSYNC.COLLECTIVE R15, `(.L_x_4551) ;  /* 0x000000000f087348 */ /* 0x000fea0003c00000 */
[----:B------:R0:W1:Y:S02]  /*16fa0*/  SHFL.IDX P6, R14, R13, R12, R11 ;  /* 0x0000000c0d0e7389 */ /* 0x00006400000c000b */
[----:B01----:R-:W-:Y:S01]  /*16fb0*/  ENDCOLLECTIVE ;  /* 0x000000000000791b */ /* 0x003fe20003800000 */
.L_x_4551:
[----:B------:R-:W-:Y:S05]  /*16fc0*/  BRA `(.L_x_4552) ;  /* 0xffffffb800707947 */ /* 0x000fea000383ffff */
.L_x_4441:
[----:B0-----:R-:W-:-:S04]  /*16fd0*/  IMAD.U32 R3, RZ, RZ, UR38 ;  /* 0x00000026ff037e24 */ /* 0x001fc8000f8e00ff */
[----:B------:R0:W3:Y:S03]  /*16fe0*/  SYNCS.PHASECHK.TRANS64.TRYWAIT P0, [R3+URZ+0x38820], R2 ;  /* 0x03882002030075a7 */ /* 0x0000e6000800017f */
[----:B---3--:R-:W-:Y:S05]  /*16ff0*/  @!P0 NANOSLEEP.SYNCS 0x989680 ;  /* 0x009896800000895d */ /* 0x008fea0003900000 */
[----:B------:R-:W3:Y:S02]  /*17000*/  @!P0 SYNCS.PHASECHK.TRANS64 P0, [R3+URZ+0x38820], R2 ;  /* 0x03882002030085a7 */ /* 0x000ee4000800007f */
[----:B---3--:R-:W-:Y:S05]  /*17010*/  @!P0 BRA `(.L_x_4441) ;  /* 0xfffffffc00ec8947 */ /* 0x008fea000383ffff */
[----:B------:R-:W-:Y:S05]  /*17020*/  BRA `(.L_x_4553) ;  /* 0xffffffbc00187947 */ /* 0x000fea000383ffff */
.L_x_4444:
[----:B0-----:R-:W-:-:S04]  /*17030*/  IMAD.U32 R3, RZ, RZ, UR38 ;  /* 0x00000026ff037e24 */ /* 0x001fc8000f8e00ff */
[----:B------:R0:W3:Y:S03]  /*17040*/  SYNCS.PHASECHK.TRANS64.TRYWAIT P0, [R3+URZ+0x38860], R2 ;  /* 0x03886002030075a7 */ /* 0x0000e6000800017f */
[----:B---3--:R-:W-:Y:S05]  /*17050*/  @!P0 NANOSLEEP.SYNCS 0x989680 ;  /* 0x009896800000895d */ /* 0x008fea0003900000 */
[----:B------:R-:W3:Y:S02]  /*17060*/  @!P0 SYNCS.PHASECHK.TRANS64 P0, [R3+URZ+0x38860], R2 ;  /* 0x03886002030085a7 */ /* 0x000ee4000800007f */
[----:B---3--:R-:W-:Y:S05]  /*17070*/  @!P0 BRA `(.L_x_4444) ;  /* 0xfffffffc00ec8947 */ /* 0x008fea000383ffff */
[----:B------:R-:W-:Y:S05]  /*17080*/  BRA `(.L_x_4554) ;  /* 0xffffffbc00247947 */ /* 0x000fea000383ffff */
.L_x_4460:
[----:B-1----:R-:W-:-:S04]  /*17090*/  IMAD.U32 R3, RZ, RZ, UR38 ;  /* 0x00000026ff037e24 */ /* 0x002fc8000f8e00ff */
[----:B------:R1:W3:Y:S03]  /*170a0*/  SYNCS.PHASECHK.TRANS64.TRYWAIT P0, [R3+URZ+0x38848], R2 ;  /* 0x03884802030075a7 */ /* 0x0002e6000800017f */
[----:B---3--:R-:W-:Y:S05]  /*170b0*/  @!P0 NANOSLEEP.SYNCS 0x989680 ;  /* 0x009896800000895d */ /* 0x008fea0003900000 */
[----:B------:R-:W3:Y:S02]  /*170c0*/  @!P0 SYNCS.PHASECHK.TRANS64 P0, [R3+URZ+0x38848], R2 ;  /* 0x03884802030085a7 */ /* 0x000ee4000800007f */
[----:B---3--:R-:W-:Y:S05]  /*170d0*/  @!P0 BRA `(.L_x_4460) ;  /* 0xfffffffc00ec8947 */ /* 0x008fea000383ffff */
[----:B------:R-:W-:Y:S05]  /*170e0*/  BRA `(.L_x_4555) ;  /* 0xffffffc400f07947 */ /* 0x000fea000383ffff */
.L_x_4465:
[----:B01----:R-:W-:-:S04]  /*170f0*/  IMAD.U32 R3, RZ, RZ, UR38 ;  /* 0x00000026ff037e24 */ /* 0x003fc8000f8e00ff */
[----:B------:R0:W1:Y:S03]  /*17100*/  SYNCS.PHASECHK.TRANS64.TRYWAIT P0, [R3+URZ+0x38868], R2 ;  /* 0x03886802030075a7 */ /* 0x000066000800017f */
[----:B-1----:R-:W-:Y:S05]  /*17110*/  @!P0 NANOSLEEP.SYNCS 0x989680 ;  /* 0x009896800000895d */ /* 0x002fea0003900000 */
[----:B------:R-:W1:Y:S02]  /*17120*/  @!P0 SYNCS.PHASECHK.TRANS64 P0, [R3+URZ+0x38868], R2 ;  /* 0x03886802030085a7 */ /* 0x000e64000800007f */
[----:B-1----:R-:W-:Y:S05]  /*17130*/  @!P0 BRA `(.L_x_4465) ;  /* 0xfffffffc00ec8947 */ /* 0x002fea000383ffff */
[----:B------:R-:W-:Y:S05]  /*17140*/  BRA `(.L_x_4556) ;  /* 0xffffffc800507947 */ /* 0x000fea000383ffff */
.L_x_4480:
[----:B-1----:R-:W-:-:S04]  /*17150*/  IMAD.U32 R3, RZ, RZ, UR38 ;  /* 0x00000026ff037e24 */ /* 0x002fc8000f8e00ff */
[----:B------:R1:W3:Y:S03]  /*17160*/  SYNCS.PHASECHK.TRANS64.TRYWAIT P0, [R3+URZ+0x38840], R2 ;  /* 0x03884002030075a7 */ /* 0x0002e6000800017f */
[----:B---3--:R-:W-:Y:S05]  /*17170*/  @!P0 NANOSLEEP.SYNCS 0x989680 ;  /* 0x009896800000895d */ /* 0x008fea0003900000 */
[----:B------:R-:W3:Y:S02]  /*17180*/  @!P0 SYNCS.PHASECHK.TRANS64 P0, [R3+URZ+0x38840], R2 ;  /* 0x03884002030085a7 */ /* 0x000ee4000800007f */
[----:B---3--:R-:W-:Y:S05]  /*17190*/  @!P0 BRA `(.L_x_4480) ;  /* 0xfffffffc00ec8947 */ /* 0x008fea000383ffff */
[----:B------:R-:W-:Y:S05]  /*171a0*/  BRA `(.L_x_4557) ;  /* 0xffffffd000a07947 */ /* 0x000fea000383ffff */
.L_x_4485:
[----:B01----:R-:W-:-:S04]  /*171b0*/  IMAD.U32 R3, RZ, RZ, UR38 ;  /* 0x00000026ff037e24 */ /* 0x003fc8000f8e00ff */
[----:B------:R0:W1:Y:S03]  /*171c0*/  SYNCS.PHASECHK.TRANS64.TRYWAIT P0, [R3+URZ+0x38860], R2 ;  /* 0x03886002030075a7 */ /* 0x000066000800017f */
[----:B-1----:R-:W-:Y:S05]  /*171d0*/  @!P0 NANOSLEEP.SYNCS 0x989680 ;  /* 0x009896800000895d */ /* 0x002fea0003900000 */
[----:B------:R-:W1:Y:S02]  /*171e0*/  @!P0 SYNCS.PHASECHK.TRANS64 P0, [R3+URZ+0x38860], R2 ;  /* 0x03886002030085a7 */ /* 0x000e64000800007f */
[----:B-1----:R-:W-:Y:S05]  /*171f0*/  @!P0 BRA `(.L_x_4485) ;  /* 0xfffffffc00ec8947 */ /* 0x002fea000383ffff */
[----:B------:R-:W-:Y:S05]  /*17200*/  BRA `(.L_x_4558) ;  /* 0xffffffd400047947 */ /* 0x000fea000383ffff */
.L_x_4501:
[----:B-1----:R-:W-:-:S04]  /*17210*/  IMAD.U32 R3, RZ, RZ, UR38 ;  /* 0x00000026ff037e24 */ /* 0x002fc8000f8e00ff */
[----:B------:R1:W3:Y:S03]  /*17220*/  SYNCS.PHASECHK.TRANS64.TRYWAIT P0, [R3+URZ+0x38848], R2 ;  /* 0x03884802030075a7 */ /* 0x0002e6000800017f */
[----:B---3--:R-:W-:Y:S05]  /*17230*/  @!P0 NANOSLEEP.SYNCS 0x989680 ;  /* 0x009896800000895d */ /* 0x008fea0003900000 */
[----:B------:R-:W3:Y:S02]  /*17240*/  @!P0 SYNCS.PHASECHK.TRANS64 P0, [R3+URZ+0x38848], R2 ;  /* 0x03884802030085a7 */ /* 0x000ee4000800007f */
[----:B---3--:R-:W-:Y:S05]  /*17250*/  @!P0 BRA `(.L_x_4501) ;  /* 0xfffffffc00ec8947 */ /* 0x008fea000383ffff */
[----:B------:R-:W-:Y:S05]  /*17260*/  BRA `(.L_x_4559) ;  /* 0xffffffdc005c7947 */ /* 0x000fea000383ffff */
.L_x_4506:
[----:B-1----:R-:W-:-:S04]  /*17270*/  IMAD.U32 R3, RZ, RZ, UR38 ;  /* 0x00000026ff037e24 */ /* 0x002fc8000f8e00ff */
[----:B------:R1:W3:Y:S03]  /*17280*/  SYNCS.PHASECHK.TRANS64.TRYWAIT P0, [R3+URZ+0x38868], R2 ;  /* 0x03886802030075a7 */ /* 0x0002e6000800017f */
[----:B---3--:R-:W-:Y:S05]  /*17290*/  @!P0 NANOSLEEP.SYNCS 0x989680 ;  /* 0x009896800000895d */ /* 0x008fea0003900000 */
[----:B------:R-:W3:Y:S02]  /*172a0*/  @!P0 SYNCS.PHASECHK.TRANS64 P0, [R3+URZ+0x38868], R2 ;  /* 0x03886802030085a7 */ /* 0x000ee4000800007f */
[----:B---3--:R-:W-:Y:S05]  /*172b0*/  @!P0 BRA `(.L_x_4506) ;  /* 0xfffffffc00ec8947 */ /* 0x008fea000383ffff */
[----:B------:R-:W-:Y:S05]  /*172c0*/  BRA `(.L_x_4560) ;  /* 0xffffffdc00c07947 */ /* 0x000fea000383ffff */
.L_x_4517:
[----:B-1----:R1:W3:Y:S02]  /*172d0*/  SYNCS.PHASECHK.TRANS64.TRYWAIT P0, [R2+URZ+0x38820], R9 ;  /* 0x03882009020075a7 */ /* 0x0022e4000800017f */
[----:B---3--:R-:W-:Y:S05]  /*172e0*/  @!P0 NANOSLEEP.SYNCS 0x989680 ;  /* 0x009896800000895d */ /* 0x008fea0003900000 */
[----:B------:R-:W3:Y:S02]  /*172f0*/  @!P0 SYNCS.PHASECHK.TRANS64 P0, [R2+URZ+0x38820], R9 ;  /* 0x03882009020085a7 */ /* 0x000ee4000800007f */
[----:B---3--:R-:W-:Y:S05]  /*17300*/  @!P0 BRA `(.L_x_4517) ;  /* 0xfffffffc00f08947 */ /* 0x008fea000383ffff */
[----:B------:R-:W-:Y:S05]  /*17310*/  BRA `(.L_x_4561) ;  /* 0xffffffe400b07947 */ /* 0x000fea000383ffff */
.L_x_4518:
        /* <DEDUP_REMOVED lines=11> */
.L_x_4563:
[----:B------:R-:W-:Y:S05]  /*173d0*/  BSYNC B0 ;  /* 0x0000000000007941 */ /* 0x000fea0003800000 */
.L_x_4562:
[----:B------:R-:W-:Y:S05]  /*173e0*/  BRA `(.L_x_4564) ;  /* 0xffffffe400947947 */ /* 0x000fea000383ffff */
.L_x_4519:
[----:B------:R-:W-:Y:S01]  /*173f0*/  BSSY B0, `(.L_x_4565) ;  /* 0x0000006000007945 */ /* 0x000fe20003800000 */
[----:B------:R-:W-:-:S07]  /*17400*/  IMAD.MOV.U32 R15, RZ, RZ, -0x1 ;  /* 0xffffffffff0f7424 */ /* 0x000fce00078e00ff */
[----:B012---:R-:W-:Y:S05]  /*17410*/  WARPSYNC.COLLECTIVE R15, `(.L_x_4566) ;  /* 0x000000000f0c7348 */ /* 0x007fea0003c00000 */
[----:B------:R-:W-:Y:S02]  /*17420*/  ELECT P6, UR62, PT ;  /* 0x00000000003e782f */ /* 0x000fe400038c0000 */
[----:B------:R-:W-:Y:S01]  /*17430*/  MOV R14, UR62 ;  /* 0x0000003e000e7c02 */ /* 0x000fe20008000f00 */
[----:B012---:R-:W-:Y:S10]  /*17440*/  ENDCOLLECTIVE ;  /* 0x000000000000791b */ /* 0x007ff40003800000 */
.L_x_4566:
[----:B------:R-:W-:Y:S05]  /*17450*/  BSYNC B0 ;  /* 0x0000000000007941 */ /* 0x000fea0003800000 */
.L_x_4565:
[----:B------:R-:W-:Y:S05]  /*17460*/  BRA `(.L_x_4567) ;  /* 0xffffffe400887947 */ /* 0x000fea000383ffff */
.L_x_4521:
[----:B--2---:R2:W3:Y:S02]  /*17470*/  SYNCS.PHASECHK.TRANS64.TRYWAIT P0, [R7+URZ], R4 ;  /* 0x00000004070075a7 */ /* 0x0044e4000800017f */
[----:B---3--:R-:W-:Y:S05]  /*17480*/  @!P0 NANOSLEEP.SYNCS 0x989680 ;  /* 0x009896800000895d */ /* 0x008fea0003900000 */
[----:B------:R-:W3:Y:S02]  /*17490*/  @!P0 SYNCS.PHASECHK.TRANS64 P0, [R7+URZ], R4 ;  /* 0x00000004070085a7 */ /* 0x000ee4000800007f */
[----:B---3--:R-:W-:Y:S05]  /*174a0*/  @!P0 BRA `(.L_x_4521) ;  /* 0xfffffffc00f08947 */ /* 0x008fea000383ffff */
[----:B------:R-:W-:Y:S05]  /*174b0*/  BRA `(.L_x_4568) ;  /* 0xffffffe400c47947 */ /* 0x000fea000383ffff */
.L_x_4522:
[----:B---3--:R3:W4:Y:S02]  /*174c0*/  SYNCS.PHASECHK.TRANS64.TRYWAIT P0, [R5+URZ], R0 ;  /* 0x00000000050075a7 */ /* 0x008724000800017f */
[----:B----4-:R-:W-:Y:S05]  /*174d0*/  @!P0 NANOSLEEP.SYNCS 0x989680 ;  /* 0x009896800000895d */ /* 0x010fea0003900000 */
[----:B------:R-:W4:Y:S02]  /*174e0*/  @!P0 SYNCS.PHASECHK.TRANS64 P0, [R5+URZ], R0 ;  /* 0x00000000050085a7 */ /* 0x000f24000800007f */
[----:B----4-:R-:W-:Y:S05]  /*174f0*/  @!P0 BRA `(.L_x_4522) ;  /* 0xfffffffc00f08947 */ /* 0x010fea000383ffff */
[----:B------:R-:W-:Y:S05]  /*17500*/  BRA `(.L_x_4569) ;  /* 0xffffffe400b87947 */ /* 0x000fea000383ffff */
.L_x_4524:
[----:B-1----:R1:W3:Y:S02]  /*17510*/  SYNCS.PHASECHK.TRANS64.TRYWAIT P0, [R5+URZ], R4 ;  /* 0x00000004050075a7 */ /* 0x0022e4000800017f */
[----:B---3--:R-:W-:Y:S05]  /*17520*/  @!P0 NANOSLEEP.SYNCS 0x989680 ;  /* 0x009896800000895d */ /* 0x008fea0003900000 */
[----:B------:R-:W3:Y:S02]  /*17530*/  @!P0 SYNCS.PHASECHK.TRANS64 P0, [R5+URZ], R4 ;  /* 0x00000004050085a7 */ /* 0x000ee4000800007f */
[----:B---3--:R-:W-:Y:S05]  /*17540*/  @!P0 BRA `(.L_x_4524) ;  /* 0xfffffffc00f08947 */ /* 0x008fea000383ffff */
[----:B------:R-:W-:Y:S05]  /*17550*/  BRA `(.L_x_4570) ;  /* 0xffffffe400bc7947 */ /* 0x000fea000383ffff */
.L_x_4571:
        /* <DEDUP_REMOVED lines=10> */
.L_x_6054:


//--------------------- .text._ZN7cutlass13device_kernelIN5flash11enable_sm90INS1_16FlashAttnFwdSm90INS1_25CollectiveMainloopFwdSm90ILi2EN4cute5tupleIJNS5_1CILi1EEES8_S8_EEENS6_IJNS7_ILi64EEESA_SA_EEELi512ENS_6half_tEfNS_4arch4Sm90ELb1ELb0ELb1ELb1ELb0ELb0ELb0ELb0ELb0ELb1ELb1ELb0EEENS1_21CollectiveEpilogueFwdINS6_IJSA_NS7_ILi512EEESA_EEES9_SC_SE_Li256ELb1ELb1ELb1ELb0EEENS1_36VarlenDynamicPersistentTileSchedulerILi64ELi64ELi256ELi128ELb1ELb1ELb1ELb1ELb1ELb1EEEEEEEEEvNT_6ParamsE --------------------------
	.section	.text._ZN7cutlass13device_kernelIN5flash11enable_sm90INS1_16FlashAttnFwdSm90INS1_25CollectiveMainloopFwdSm90ILi2EN4cute5tupleIJNS5_1CILi1EEES8_S8_EEENS6_IJNS7_ILi64EEESA_SA_EEELi512ENS_6half_tEfNS_4arch4Sm90ELb1ELb0ELb1ELb1ELb0ELb0ELb0ELb0ELb0ELb1ELb1ELb0EEENS1_21CollectiveEpilogueFwdINS6_IJSA_NS7_ILi512EEESA_EEES9_SC_SE_Li256ELb1ELb1ELb1ELb0EEENS1_36VarlenDynamicPersistentTileSchedulerILi64ELi64ELi256ELi128ELb1ELb1ELb1ELb1ELb1ELb1EEEEEEEEEvNT_6ParamsE,"ax",@progbits
	.align	128
.text._ZN7cutlass13device_kernelIN5flash11enable_sm90INS1_16FlashAttnFwdSm90INS1_25CollectiveMainloopFwdSm90ILi2EN4cute5tupleIJNS5_1CILi1EEES8_S8_EEENS6_IJNS7_ILi64EEESA_SA_EEELi512ENS_6half_tEfNS_4arch4Sm90ELb1ELb0ELb1ELb1ELb0ELb0ELb0ELb0ELb0ELb1ELb1ELb0EEENS1_21CollectiveEpilogueFwdINS6_IJSA_NS7_ILi512EEESA_EEES9_SC_SE_Li256ELb1ELb1ELb1ELb0EEENS1_36VarlenDynamicPersistentTileSchedulerILi64ELi64ELi256ELi128ELb1ELb1ELb1ELb1ELb1ELb1EEEEEEEEEvNT_6ParamsE:
        .type           _ZN7cutlass13device_kernelIN5flash11enable_sm90INS1_16FlashAttnFwdSm90INS1_25CollectiveMainloopFwdSm90ILi2EN4cute5tupleIJNS5_1CILi1EEES8_S8_EEENS6_IJNS7_ILi64EEESA_SA_EEELi512ENS_6half_tEfNS_4arch4Sm90ELb1ELb0ELb1ELb1ELb0ELb0ELb0ELb0ELb0ELb1ELb1ELb0EEENS1_21CollectiveEpilogueFwdINS6_IJSA_NS7_ILi512EEESA_EEES9_SC_SE_Li256ELb1ELb1ELb1ELb0EEENS1_36VarlenDynamicPersistentTileSchedulerILi64ELi64ELi256ELi128ELb1ELb1ELb1ELb1ELb1ELb1EEEEEEEEEvNT_6ParamsE,@function
        .size           _ZN7cutlass13device_kernelIN5flash11enable_sm90INS1_16FlashAttnFwdSm90INS1_25CollectiveMainloopFwdSm90ILi2EN4cute5tupleIJNS5_1CILi1EEES8_S8_EEENS6_IJNS7_ILi64EEESA_SA_EEELi512ENS_6half_tEfNS_4arch4Sm90ELb1ELb0ELb1ELb1ELb0ELb0ELb0ELb0ELb0ELb1ELb1ELb0EEENS1_21CollectiveEpilogueFwdINS6_IJSA_NS7_ILi512EEESA_EEES9_SC_SE_Li256ELb1ELb1ELb1ELb0EEENS1_36VarlenDynamicPersistentTileSchedulerILi64ELi64ELi256ELi128ELb1ELb1ELb1ELb1ELb1ELb1EEEEEEEEEvNT_6ParamsE,(.L_x_6055 - _ZN7cutlass13device_kernelIN5flash11enable_sm90INS1_16FlashAttnFwdSm90INS1_25CollectiveMainloopFwdSm90ILi2EN4cute5tupleIJNS5_1CILi1EEES8_S8_EEENS6_IJNS7_ILi64EEESA_SA_EEELi512ENS_6half_tEfNS_4arch4Sm90ELb1ELb0ELb1ELb1ELb0ELb0ELb0ELb0ELb0ELb1ELb1ELb0EEENS1_21CollectiveEpilogueFwdINS6_IJSA_NS7_ILi512EEESA_EEES9_SC_SE_Li256ELb1ELb1ELb1ELb0EEENS1_36VarlenDynamicPersistentTileSchedulerILi64ELi64ELi256ELi128ELb1ELb1ELb1ELb1ELb1ELb1EEEEEEEEEvNT_6ParamsE)
        .other          _ZN7cutlass13device_kernelIN5flash11enable_sm90INS1_16FlashAttnFwdSm90INS1_25CollectiveMainloopFwdSm90ILi2EN4cute5tupleIJNS5_1CILi1EEES8_S8_EEENS6_IJNS7_ILi64EEESA_SA_EEELi512ENS_6half_tEfNS_4arch4Sm90ELb1ELb0ELb1ELb1ELb0ELb0ELb0ELb0ELb0ELb1ELb1ELb0EEENS1_21CollectiveEpilogueFwdINS6_IJSA_NS7_ILi512EEESA_EEES9_SC_SE_Li256ELb1ELb1ELb1ELb0EEENS1_36VarlenDynamicPersistentTileSchedulerILi64ELi64ELi256ELi128ELb1ELb1ELb1ELb1ELb1ELb1EEEEEEEEEvNT_6ParamsE,@"STO_CUDA_ENTRY STV_DEFAULT"
_ZN7cutlass13device_kernelIN5flash11enable_sm90INS1_16FlashAttnFwdSm90INS1_25CollectiveMainloopFwdSm90ILi2EN4cute5tupleIJNS5_1CILi1EEES8_S8_EEENS6_IJNS7_ILi64EEESA_SA_EEELi512ENS_6half_tEfNS_4arch4Sm90ELb1ELb0ELb1ELb1ELb0ELb0ELb0ELb0ELb0ELb1ELb1ELb0EEENS1_21CollectiveEpilogueFwdINS6_IJSA_NS7_ILi512EEESA_EEES9_SC_SE_Li256ELb1ELb1ELb1ELb0EEENS1_36VarlenDynamicPersistentTileSchedulerILi64ELi64ELi256ELi128ELb1ELb1ELb1ELb1ELb1ELb1EEEEEEEEEvNT_6ParamsE:
        /* <DEDUP_REMOVED lines=18> */
.L_x_4573:
[----:B------:R-:W-:Y:S05]  /*0120*/  BSYNC B0 ;  /* 0x0000000000007941 */ /* 0x000fea0003800000 */
.L_x_4572:
        /* <DEDUP_REMOVED lines=37> */
.L_x_4574:
        /* <DEDUP_REMOVED lines=22> */
.L_x_4575:
        /* <DEDUP_REMOVED lines=18> */
.L_x_4576:
        /* <DEDUP_REMOVED lines=22> */
.L_x_4577:
        /* <DEDUP_REMOVED lines=22> */
.L_x_4578:
[----:B------:R-:W-:Y:S01]  /*08c0*/  PLOP3.LUT P0, PT, PT, PT, UP0, 0x80, 0x0 ;  /* 0x000000000000781c */ /* 0x000fe20003f0f008 */
[----:B------:R-:W-:Y:S01]  /*08d0*/  UMOV UR36, 0x1 ;  /* 0x0000000100247882 */ /* 0x000fe20000000000 */
[----:B------:R-:W-:Y:S01]  /*08e0*/  NOP ;  /* 0x0000000000007918 */ /* 0x000fe20000000000 */
[----:B------:R-:W-:Y:S01]  /*08f0*/  USEL UR36, UR36, 0x2, !UP0 ;  /* 0x0000000224247887 */ /* 0x000fe2000c000000 */
[----:B------:R-:W-:Y:S01]  /*0900*/  ULDC.64 UR40, c[0x0][0x208] ;  /* 0x0000820000287ab9 */ /* 0x000fe20000000a00 */
[----:B012-4-:R-:W-:Y:S08]  /*0910*/  BAR.SYNC.DEFER_BLOCKING 0x0 ;  /* 0x0000000000007b1d */ /* 0x017ff00000010000 */
[----:B------:R-:W-:Y:S05]  /*0920*/  @!P0 BRA `(.L_x_4579) ;  /* 0x000000e800888947 */ /* 0x000fea0003800000 */
.L_x_4580:
        /* <DEDUP_REMOVED lines=32> */
[----:B------:R-:W-:Y:S02]  /*0b30*/  LOP3.LUT R11, R7, 0xfffffff8, RZ, 0xc0, !PT ;  /* 0xfffffff8070b7812 */ /* 0x000fe400078ec0ff */
[----:B------:R-:W-:Y:S02]  /*0b40*/  LOP3.LUT R13, R3, 0xfffffffc, RZ, 0xc0, !PT ;  /* 0xfffffffc030d7812 */ /* 0x000fe400078ec0ff */
[----:B------:R-:W-:Y:S01]  /*0b50*/  SHF.R.S32.HI R7, RZ, 0x4, R2 ;  /* 0x00000004ff077819 */ /* 0x000fe20000011402 */
[----:B------:R-:W-:Y:S01]  /*0b60*/  IMAD.IADD R10, R6, 0x1, -R11 ;  /* 0x00000001060a7824 */ /* 0x000fe200078e0a0b */
[----:B------:R-:W-:Y:S01]  /*0b70*/  LOP3.LUT R3, R2, 0xfffffff0, RZ, 0xc0, !PT ;  /* 0xfffffff002037812 */ /* 0x000fe200078ec0ff */
[----:B------:R-:W-:Y:S01]  /*0b80*/  IMAD.IADD R13, R6, 0x1, -R13 ;  /* 0x00000001060d7824 */ /* 0x000fe200078e0a0d */
[----:B------:R-:W-:-:S02]  /*0b90*/  SHF.R.S32.HI R5, RZ, 0x5, R4 ;  /* 0x00000005ff057819 */ /* 0x000fc40000011404 */
[----:B------:R-:W-:Y:S02]  /*0ba0*/  SHF.R.S32.HI R8, RZ, 0x1f, R4 ;  /* 0x0000001fff087819 */ /* 0x000fe40000011404 */
[----:B------:R-:W-:Y:S02]  /*0bb0*/  LOP3.LUT R9, R0, 0xffffff80, RZ, 0xc0, !PT ;  /* 0xffffff8000097812 */ /* 0x000fe400078ec0ff */
[----:B------:R-:W-:Y:S01]  /*0bc0*/  LEA.HI R4, R2, R7, RZ, 0x1 ;  /* 0x0000000702047211 */ /* 0x000fe200078f08ff */
[----:B------:R-:W-:Y:S01]  /*0bd0*/  IMAD.IADD R2, R6, 0x1, -R3 ;  /* 0x0000000106027824 */ /* 0x000fe200078e0a03 */
[----:B------:R-:W-:Y:S01]  /*0be0*/  LEA.HI R8, R8, R5, RZ, 0x2 ;  /* 0x0000000508087211 */ /* 0x000fe200078f10ff */
[----:B------:R-:W-:Y:S01]  /*0bf0*/  IMAD.IADD R9, R6, 0x1, -R9 ;  /* 0x0000000106097824 */ /* 0x000fe200078e0a09 */
[----:B------:R-:W-:Y:S02]  /*0c00*/  LOP3.LUT R4, R4, 0x1ffffffe, RZ, 0xc0, !PT ;  /* 0x1ffffffe04047812 */ /* 0x000fe400078ec0ff */
[----:B------:R-:W-:-:S02]  /*0c10*/  SHF.R.S32.HI R3, RZ, 0x1f, R2 ;  /* 0x0000001fff037819 */ /* 0x000fc40000011402 */
[----:B------:R-:W-:Y:S01]  /*0c20*/  SHF.R.S32.HI R223, RZ, 0x7, R0 ;  /* 0x00000007ffdf7819 */ /* 0x000fe20000011400 */
[----:B------:R-:W-:Y:S01]  /*0c30*/  IMAD.IADD R4, R7, 0x1, -R4 ;  /* 0x0000000107047824 */ /* 0x000fe200078e0a04 */
[----:B------:R-:W-:Y:S02]  /*0c40*/  LOP3.LUT R8, R8, 0x3ffffc, RZ, 0xc0, !PT ;  /* 0x003ffffc08087812 */ /* 0x000fe400078ec0ff */
[----:B------:R-:W-:Y:S01]  /*0c50*/  SHF.R.S32.HI R6, RZ, 0x1f, R9 ;  /* 0x0000001fff067819 */ /* 0x000fe20000011409 */
[----:B------:R-:W-:Y:S01]  /*0c60*/  IMAD R15, R223, 0x100, R2 ;  /* 0x00000100df0f7824 */ /* 0x000fe200078e0202 */
[----:B------:R-:W-:Y:S01]  /*0c70*/  LEA.HI R11, R13, R13, RZ, 0x1 ;  /* 0x0000000d0d0b7211 */ /* 0x000fe200078f08ff */
[----:B------:R-:W-:Y:S01]  /*0c80*/  IMAD.IADD R8, R5, 0x1, -R8 ;  /* 0x0000000105087824 */ /* 0x000fe200078e0a08 */
[----:B------:R-:W-:Y:S01]  /*0c90*/  LEA.HI R7, R3, R2, RZ, 0x3 ;  /* 0x0000000203077211 */ /* 0x000fe200078f18ff */
[----:B------:R-:W-:Y:S01]  /*0ca0*/  IMAD.SHL.U32 R4, R4, 0x8, RZ ;  /* 0x0000000804047824 */ /* 0x000fe200078e00ff */
[----:B------:R-:W-:Y:S01]  /*0cb0*/  LEA.HI R3, R6, R9, RZ, 0x2 ;  /* 0x0000000906037211 */ /* 0x000fe200078f10ff */
[----:B------:R-:W-:Y:S01]  /*0cc0*/  IMAD R15, R8, 0x10, R15 ;  /* 0x00000010080f7824 */ /* 0x000fe200078e020f */
[----:B------:R-:W-:-:S02]  /*0cd0*/  LOP3.LUT R12, R11, 0x1ffffffe, RZ, 0xc0, !PT ;  /* 0x1ffffffe0b0c7812 */ /* 0x000fc400078ec0ff */
[----:B------:R-:W-:Y:S02]  /*0ce0*/  LOP3.LUT R11, R7, 0xfffffff8, RZ, 0xc0, !PT ;  /* 0xfffffff8070b7812 */ /* 0x000fe400078ec0ff */
[----:B------:R-:W-:Y:S01]  /*0cf0*/  LOP3.LUT R8, R3, 0x7ffffffc, RZ, 0xc0, !PT ;  /* 0x7ffffffc03087812 */ /* 0x000fe200078ec0ff */
[----:B------:R-:W-:Y:S01]  /*0d00*/  IMAD.IADD R13, R13, 0x1, -R12 ;  /* 0x000000010d0d7824 */ /* 0x000fe200078e0a0c */
[----:B------:R-:W-:Y:S01]  /*0d10*/  LEA.HI R6, R6, R9, RZ, 0x5 ;  /* 0x0000000906067211 */ /* 0x000fe200078f28ff */
[----:B------:R-:W-:Y:S01]  /*0d20*/  IMAD.IADD R11, R2, 0x1, -R11 ;  /* 0x00000001020b7824 */ /* 0x000fe200078e0a0b */
[----:B------:R-:W-:Y:S01]  /*0d30*/  LEA.HI R0, R0, R223, RZ, 0x1 ;  /* 0x000000df00007211 */ /* 0x000fe200078f08ff */
[----:B------:R-:W-:Y:S01]  /*0d40*/  IMAD.IADD R185, R9, 0x1, -R8 ;  /* 0x0000000109b97824 */ /* 0x000fe200078e0a08 */
[--C-:B------:R-:W-:Y:S01]  /*0d50*/  SHF.R.S32.HI R2, RZ, 0x2, R3.reuse ;  /* 0x00000002ff027819 */ /* 0x100fe20000011403 */
[----:B------:R-:W-:Y:S01]  /*0d60*/  IMAD.SHL.U32 R8, R11, 0x40, RZ ;  /* 0x000000400b087824 */ /* 0x000fe200078e00ff */
[----:B------:R-:W-:Y:S01]  /*0d70*/  LOP3.LUT R0, R0, 0xfffffe, RZ, 0xc0, !PT ;  /* 0x00fffffe00007812 */ /* 0x000fe200078ec0ff */
[----:B------:R-:W-:Y:S01]  /*0d80*/  IMAD.SHL.U32 R9, R7, 0x40, RZ ;  /* 0x0000004007097824 */ /* 0x000fe200078e00ff */
[----:B------:R-:W-:Y:S01]  /*0d90*/  SHF.R.S32.HI R3, RZ, 0x1f, R3 ;  /* 0x0000001fff037819 */ /* 0x000fe20000011403 */
[----:B------:R-:W-:Y:S01]  /*0da0*/  IMAD.SHL.U32 R185, R185, 0x2, RZ ;  /* 0x00000002b9b97824 */ /* 0x000fe200078e00ff */
[----:B------:R-:W-:Y:S01]  /*0db0*/  LOP3.LUT R7, R8, 0x1c0, RZ, 0xc0, !PT ;  /* 0x000001c008077812 */ /* 0x000fe200078ec0ff */
[----:B------:R-:W-:Y:S01]  /*0dc0*/  IMAD.IADD R0, R223, 0x1, -R0 ;  /* 0x00000001df007824 */ /* 0x000fe200078e0a00 */
[----:B------:R-:W-:Y:S01]  /*0dd0*/  LOP3.LUT R8, R9, 0x7ffffe00, RZ, 0xc0, !PT ;  /* 0x7ffffe0009087812 */ /* 0x000fe200078ec0ff */
[--C-:B------:R-:W-:Y:S01]  /*0de0*/  IMAD.U32 R9, R15, 0x40, R4.reuse ;  /* 0x000000400f097824 */ /* 0x100fe200078e0004 */
[----:B------:R-:W-:-:S02]  /*0df0*/  LOP3.LUT R4, R7, 0x8, R4, 0xf8, !PT ;  /* 0x0000000807047812 */ /* 0x000fc400078ef804 */
[----:B------:R-:W-:Y:S01]  /*0e00*/  SHF.R.U32.HI R7, RZ, 0x3, R7 ;  /* 0x00000003ff077819 */ /* 0x000fe20000011607 */
[----:B------:R-:W-:Y:S01]  /*0e10*/  IMAD R8, R5, 0x400, R8 ;  /* 0x0000040005087824 */ /* 0x000fe200078e0208 */
[----:B------:R0:W-:Y:S01]  /*0e20*/  STL [R1+0x54], R9 ;  /* 0x0000540901007387 */ /* 0x0001e20000100800 */
[----:B------:R-:W-:Y:S02]  /*0e30*/  LEA.HI R3, R3, R2, RZ, 0x3 ;  /* 0x0000000203037211 */ /* 0x000fe400078f18ff */
[----:B------:R-:W-:Y:S02]  /*0e40*/  LOP3.LUT R7, R4, R7, RZ, 0x3c, !PT ;  /* 0x0000000704077212 */ /* 0x000fe400078e3cff */
[----:B------:R-:W-:Y:S02]  /*0e50*/  LOP3.LUT R3, R3, 0xfffffff8, RZ, 0xc0, !PT ;  /* 0xfffffff803037812 */ /* 0x000fe400078ec0ff */
[----:B------:R-:W-:Y:S01]  /*0e60*/  R2P PR, R11, 0x6 ;  /* 0x000000060b007804 */ /* 0x000fe20000000000 */
[----:B------:R-:W-:Y:S01]  /*0e70*/  IMAD.IADD R7, R8, 0x1, R7 ;  /* 0x0000000108077824 */ /* 0x000fe200078e0207 */
[----:B------:R-:W-:Y:S01]  /*0e80*/  SHF.R.S32.HI R6, RZ, 0x5, R6 ;  /* 0x00000005ff067819 */ /* 0x000fe20000011406 */
[----:B0-----:R-:W-:-:S02]  /*0e90*/  IMAD.SHL.U32 R9, R0, 0x100, RZ ;  /* 0x0000010000097824 */ /* 0x001fc400078e00ff */
[----:B------:R-:W-:Y:S01]  /*0ea0*/  IMAD.IADD R3, R2, 0x1, -R3 ;  /* 0x0000000102037824 */ /* 0x000fe200078e0a03 */
[----:B------:R-:W-:Y:S01]  /*0eb0*/  LEA R19, R7, UR46, 0x1 ;  /* 0x0000002e07137c11 */ /* 0x000fe2000f8e08ff */
[----:B------:R-:W-:Y:S01]  /*0ec0*/  IMAD.SHL.U32 R2, R10, 0x8, RZ ;  /* 0x000000080a027824 */ /* 0x000fe200078e00ff */
[----:B------:R0:W-:Y:S01]  /*0ed0*/  STL [R1+0x50], R9 ;  /* 0x0000500901007387 */ /* 0x0001e20000100800 */
[----:B------:R-:W-:Y:S01]  /*0ee0*/  IMAD.IADD R17, R185, 0x1, R9 ;  /* 0x00000001b9117824 */ /* 0x000fe200078e0209 */
[----:B------:R-:W-:Y:S01]  /*0ef0*/  SEL R23, R23, 0xffffffc0, !P2 ;  /* 0xffffffc017177807 */ /* 0x000fe20005000000 */
[----:B------:R-:W-:Y:S02]  /*0f00*/  VIADD R191, R2, 0x40 ;  /* 0x0000004002bf7836 */ /* 0x000fe40000000000 */
[C---:B------:R-:W-:Y:S01]  /*0f10*/  VIADD R222, R17.reuse, 0x8 ;  /* 0x0000000811de7836 */ /* 0x040fe20000000000 */
[----:B------:R-:W-:Y:S01]  /*0f20*/  SHF.R.S32.HI R0, RZ, 0x1f, R17 ;  /* 0x0000001fff007819 */ /* 0x000fe20000011411 */
[----:B------:R-:W-:-:S02]  /*0f30*/  VIADD R221, R17, 0x10 ;  /* 0x0000001011dd7836 */ /* 0x000fc40000000000 */
[C---:B------:R-:W-:Y:S01]  /*0f40*/  VIADD R220, R17.reuse, 0x18 ;  /* 0x0000001811dc7836 */ /* 0x040fe20000000000 */
[----:B------:R-:W-:Y:S01]  /*0f50*/  SHF.R.S32.HI R0, RZ, 0x1f, R222 ;  /* 0x0000001fff007819 */ /* 0x000fe200000114de */
[C---:B------:R-:W-:Y:S01]  /*0f60*/  VIADD R219, R17.reuse, 0x20 ;  /* 0x0000002011db7836 */ /* 0x040fe20000000000 */
[----:B------:R-:W-:Y:S01]  /*0f70*/  SHF.R.S32.HI R4, RZ, 0x1f, R221 ;  /* 0x0000001fff047819 */ /* 0x000fe200000114dd */
[C---:B------:R-:W-:Y:S02]  /*0f80*/  VIADD R218, R17.reuse, 0x28 ;  /* 0x0000002811da7836 */ /* 0x040fe40000000000 */
[C---:B------:R-:W-:Y:S01]  /*0f90*/  VIADD R217, R17.reuse, 0x30 ;  /* 0x0000003011d97836 */ /* 0x040fe20000000000 */
[----:B------:R-:W-:Y:S01]  /*0fa0*/  SHF.R.S32.HI R0, RZ, 0x1f, R219 ;  /* 0x0000001fff007819 */ /* 0x000fe200000114db */
[C---:B------:R-:W-:Y:S01]  /*0fb0*/  VIADD R216, R17.reuse, 0x38 ;  /* 0x0000003811d87836 */ /* 0x040fe20000000000 */
[----:B------:R-:W-:Y:S01]  /*0fc0*/  SHF.R.S32.HI R4, RZ, 0x1f, R218 ;  /* 0x0000001fff047819 */ /* 0x000fe200000114da */
[----:B------:R-:W-:-:S02]  /*0fd0*/  VIADD R215, R17, 0x40 ;  /* 0x0000004011d77836 */ /* 0x000fc40000000000 */
[C---:B------:R-:W-:Y:S01]  /*0fe0*/  VIADD R214, R17.reuse, 0x48 ;  /* 0x0000004811d67836 */ /* 0x040fe20000000000 */
[----:B------:R-:W-:Y:S01]  /*0ff0*/  SHF.R.S32.HI R0, RZ, 0x1f, R216 ;  /* 0x0000001fff007819 */ /* 0x000fe200000114d8 */
[----:B------:R-:W-:Y:S01]  /*1000*/  VIADD R213, R17, 0x50 ;  /* 0x0000005011d57836 */ /* 0x000fe20000000000 */
[----:B------:R-:W-:Y:S01]  /*1010*/  SHF.R.S32.HI R4, RZ, 0x1f, R215 ;  /* 0x0000001fff047819 */ /* 0x000fe200000114d7 */
[----:B------:R-:W-:Y:S02]  /*1020*/  VIADD R184, R19, 0x26800 ;  /* 0x0002680013b87836 */ /* 0x000fe40000000000 */
        /* <DEDUP_REMOVED lines=57> */
[----:B------:R-:W-:Y:S02]  /*13c0*/  IMAD R186, R13, 0x8, R16 ;  /* 0x000000080dba7824 */ /* 0x000fe400078e0210 */
[----:B0-----:R-:W-:-:S07]  /*13d0*/  IMAD.IADD R23, R23, 0x1, R22 ;  /* 0x0000000117177824 */ /* 0x001fce00078e0216 */
.L_x_4641:
[----:B------:R-:W-:Y:S01]  /*13e0*/  ULDC.64 UR8, c[0x0][0xc88] ;  /* 0x0003220000087ab9 */ /* 0x000fe20000000a00 */
[----:B------:R-:W-:Y:S01]  /*13f0*/  ULDC.64 UR10, c[0x0][0xa18] ;  /* 0x00028600000a7ab9 */ /* 0x000fe20000000a00 */
[----:B------:R-:W-:Y:S02]  /*1400*/  UIMAD.WIDE UR8, UR7, 0x4, UR8 ;  /* 0x00000004070878a5 */ /* 0x000fe4000f8e0208 */
[----:B------:R-:W-:Y:S02]  /*1410*/  UISETP.NE.U32.AND UP1, UPT, UR10, URZ, UPT ;  /* 0x0000003f0a00728c */ /* 0x000fe4000bf25070 */
[----:B------:R-:W-:Y:S02]  /*1420*/  ULOP3.LUT UR4, UR6, 0xff000000, URZ, 0xc0, !UPT ;  /* 0xff00000006047892 */ /* 0x000fe4000f8ec03f */
[----:B0-234-:R-:W-:Y:S01]  /*1430*/  IMAD.U32 R4, RZ, RZ, UR8 ;  /* 0x00000008ff047e24 */ /* 0x01dfe2000f8e00ff */
[----:B------:R-:W-:Y:S01]  /*1440*/  ULDC UR7, c[0x0][0x424] ;  /* 0x0001090000077ab9 */ /* 0x000fe20000000800 */
[----:B------:R-:W-:Y:S01]  /*1450*/  IMAD.U32 R5, RZ, RZ, UR9 ;  /* 0x00000009ff057e24 */ /* 0x000fe2000f8e00ff */
        /* <DEDUP_REMOVED lines=16> */
[----:B-1----:R-:W-:-:S03]  /*1560*/  IMAD.U32 R6, RZ, RZ, UR10 ;  /* 0x0000000aff067e24 */ /* 0x002fc6000f8e00ff */
[----:B------:R-:W-:Y:S01]  /*1570*/  IMAD.U32 R7, RZ, RZ, UR11 ;  /* 0x0000000bff077e24 */ /* 0x000fe2000f8e00ff */
[----:B------:R-:W2:Y:S01]  /*1580*/  @P0 LDG.E R4, desc[UR40][R4.64] ;  /* 0x0000002804040981 */ /* 0x000ea2000c1e1900 */
[----:B------:R-:W-:Y:S01]  /*1590*/  UISETP.NE.U32.AND UP0, UPT, UR8, URZ, UPT ;  /* 0x0000003f0800728c */ /* 0x000fe2000bf05070 */
[----:B------:R-:W-:Y:S02]  /*15a0*/  ULDC.64 UR10, c[0x0][0xa20] ;  /* 0x00028800000a7ab9 */ /* 0x000fe40000000a00 */
[----:B------:R-:W3:Y:S01]  /*15b0*/  @P2 LDG.E R6, desc[UR40][R6.64] ;  /* 0x0000002806062981 */ /* 0x000ee2000c1e1900 */
[----:B------:R-:W-:Y:S01]  /*15c0*/  UISETP.NE.AND.EX UP0, UPT, UR9, URZ, UPT, UP0 ;  /* 0x0000003f0900728c */ /* 0x000fe2000bf05300 */
[----:B------:R-:W-:Y:S01]  /*15d0*/  ISETP.NE.U32.AND P1, PT, RZ, UR10, PT ;  /* 0x0000000aff007c0c */ /* 0x000fe2000bf25070 */
[----:B------:R-:W-:Y:S02]  /*15e0*/  ULOP3.LUT UR43, UR6, 0xff0000, URZ, 0xc0, !UPT ;  /* 0x00ff0000062b7892 */ /* 0x000fe4000f8ec03f */
[----:B------:R-:W-:Y:S01]  /*15f0*/  USHF.R.U32.HI UR4, URZ, 0x8, UR4 ;  /* 0x000000083f047899 */ /* 0x000fe20008011604 */
[----:B------:R-:W-:Y:S01]  /*1600*/  ISETP.NE.AND.EX P1, PT, RZ, UR11, PT, P1 ;  /* 0x0000000bff007c0c */ /* 0x000fe2000bf25310 */
        /* <DEDUP_REMOVED lines=23> */
.L_x_4581:
[----:B------:R-:W-:Y:S05]  /*1780*/  @!P1 BRA `(.L_x_4582) ;  /* 0x00000000001c9947 */ /* 0x000fea0003800000 */
[----:B------:R-:W-:-:S04]  /*1790*/  ULEA UR4, UP0, UR45, UR10, 0x2 ;  /* 0x0000000a2d047291 */ /* 0x000fc8000f80103f */
[----:B------:R-:W-:Y:S02]  /*17a0*/  ULEA.HI.X UR6, UR45, UR11, UR44, 0x2, UP0 ;  /* 0x0000000b2d067291 */ /* 0x000fe400080f142c */
[----:B------:R-:W-:-:S04]  /*17b0*/  IMAD.U32 R4, RZ, RZ, UR4 ;  /* 0x00000004ff047e24 */ /* 0x000fc8000f8e00ff */
[----:B------:R-:W-:-:S05]  /*17c0*/  IMAD.U32 R5, RZ, RZ, UR6 ;  /* 0x00000006ff057e24 */ /* 0x000fca000f8e00ff */
[----:B------:R-:W2:Y:S02]  /*17d0*/  LDG.E R4, desc[UR40][R4.64] ;  /* 0x0000002804047981 */ /* 0x000ea4000c1e1900 */
[----:B--2---:R-:W-:Y:S01]  /*17e0*/  R2UR UR4, R4 ;  /* 0x00000000040472ca */ /* 0x004fe200000e0000 */
[----:B------:R-:W-:-:S14]  /*17f0*/  BRA `(.L_x_4583) ;  /* 0x0000000000347947 */ /* 0x000fdc0003800000 */
.L_x_4582:
        /* <DEDUP_REMOVED lines=13> */
.L_x_4583:
[----:B------:R-:W-:Y:S02]  /*18d0*/  UISETP.NE.AND UP0, UPT, UR48, 0x1, UPT ;  /* 0x000000013000788c */ /* 0x000fe4000bf05270 */
[----:B------:R-:W-:Y:S02]  /*18e0*/  UIADD3 UR51, -UR51, UR4, URZ ;  /* 0x0000000433337290 */ /* 0x000fe4000fffe13f */
        /* <DEDUP_REMOVED lines=10> */
[----:B------:R-:W-:Y:S02]  /*1990*/  UIADD3 UR51, UR51, 0x40, -UR52 ;  /* 0x0000004033337890 */ /* 0x000fe4000fffe834 */
[----:B------:R-:W-:-:S07]  /*19a0*/  ULOP3.LUT UR20, UR43, 0xff, URZ, 0xc0, !UPT ;  /* 0x000000ff2b147892 */ /* 0x000fce000f8ec03f */
[----:B------:R-:W-:Y:S01]  /*19b0*/  @UP0 ULDC UR4, c[0x0][0x44c] ;  /* 0x0001130000040ab9 */ /* 0x000fe20000000800 */
[----:B------:R-:W-:Y:S01]  /*19c0*/  @UP0 ULDC UR8, c[0x0][0x450] ;  /* 0x0001140000080ab9 */ /* 0x000fe20000000800 */
[----:B------:R-:W-:-:S04]  /*19d0*/  UIMAD.WIDE.U32 UR4, UR6, UR4, URZ ;  /* 0x00000004060472a5 */ /* 0x000fc8000f8e003f */
[----:B------:R-:W-:-:S04]  /*19e0*/  @UP0 USHF.R.U32.HI UR6, URZ, UR8, UR5 ;  /* 0x000000083f060299 */ /* 0x000fc80008011605 */
[----:B------:R-:W-:-:S04]  /*19f0*/  UIADD3 UR6, UR51, UR6, URZ ;  /* 0x0000000633067290 */ /* 0x000fc8000fffe03f */
[----:B------:R-:W-:-:S04]  /*1a00*/  USHF.R.S32.HI UR4, URZ, 0x1f, UR6 ;  /* 0x0000001f3f047899 */ /* 0x000fc80008011406 */
[----:B------:R-:W-:-:S04]  /*1a10*/  ULEA.HI UR4, UR4, UR6, URZ, 0x6 ;  /* 0x0000000604047291 */ /* 0x000fc8000f8f303f */
[----:B------:R-:W-:-:S04]  /*1a20*/  USHF.R.S32.HI UR4, URZ, 0x6, UR4 ;  /* 0x000000063f047899 */ /* 0x000fc80008011404 */
[----:B------:R-:W-:-:S04]  /*1a30*/  UISETP.LT.AND UP0, UPT, UR7, UR4, UPT ;  /* 0x000000040700728c */ /* 0x000fc8000bf01270 */
[----:B------:R-:W-:-:S03]  /*1a40*/  USEL UR9, UR7, UR4, UP0 ;  /* 0x0000000407097287 */ /* 0x000fc60008000000 */
[----:B------:R-:W-:Y:S01]  /*1a50*/  UMOV UR4, URZ ;  /* 0x0000003f00047c82 */ /* 0x000fe20008000000 */
[----:B------:R-:W-:-:S06]  /*1a60*/  UISETP.GE.AND UP0, UPT, UR9, 0x1, UPT ;  /* 0x000000010900788c */ /* 0x000fcc000bf06270 */
[----:B------:R-:W-:-:S13]  /*1a70*/  PLOP3.LUT P0, PT, PT, PT, UP0, 0x80, 0x0 ;  /* 0x000000000000781c */ /* 0x000fda0003f0f008 */
[----:B------:R-:W-:Y:S05]  /*1a80*/  @!P0 BRA `(.L_x_4585) ;  /* 0x0000000000908947 */ /* 0x000fea0003800000 */
[----:B------:R-:W-:Y:S01]  /*1a90*/  USHF.R.U32.HI UR10, URZ, 0x10, UR43 ;  /* 0x000000103f0a7899 */ /* 0x000fe2000801162b */
[----:B------:R-:W-:-:S03]  /*1aa0*/  UMOV UR4, URZ ;  /* 0x0000003f00047c82 */ /* 0x000fc60008000000 */
[----:B------:R-:W-:-:S11]  /*1ab0*/  UISETP.NE.AND UP0, UPT, UR10, URZ, UPT ;  /* 0x0000003f0a00728c */ /* 0x000fd6000bf05270 */
[----:B------:R-:W-:Y:S02]  /*1ac0*/  @!UP0 ULDC UR10, c[0x0][0x9f0] ;  /* 0x00027c00000a8ab9 */ /* 0x000fe40000000800 */
[----:B------:R-:W-:Y:S01]  /*1ad0*/  IMAD.U32 R4, RZ, RZ, UR10 ;  /* 0x0000000aff047e24 */ /* 0x000fe2000f8e00ff */
[----:B------:R-:W-:-:S04]  /*1ae0*/  UIADD3 UR6, UR10, -0x1, UR9 ;  /* 0xffffffff0a067890 */ /* 0x000fc8000fffe009 */
        /* <DEDUP_REMOVED lines=30> */
.L_x_4585:
        /* <DEDUP_REMOVED lines=91> */
.L_x_4587:
[----:B------:R-:W-:Y:S01]  /*2280*/  ULEA UR23, UR37, UR46, 0x3 ;  /* 0x0000002e25177291 */ /* 0x000fe2000f8e183f */
[----:B------:R-:W-:-:S05]  /*2290*/  IMAD.U32 R0, RZ, RZ, UR38 ;  /* 0x00000026ff007e24 */ /* 0x000fca000f8e00ff */
[----:B------:R-:W-:-:S04]  /*22a0*/  SHF.L.U32 R0, R0, 0x1f, RZ ;  /* 0x0000001f00007819 */ /* 0x000fc800000006ff */
[----:B------:R-:W0:Y:S02]  /*22b0*/  SYNCS.PHASECHK.TRANS64.TRYWAIT P1, [UR23+0x28c50], R0 ;  /* 0x028c5000ff0075a7 */ /* 0x000e240008020157 */
[----:B0-----:R-:W-:Y:S05]  /*22c0*/  @!P1 BRA `(.L_x_4588) ;  /* 0x0000014c000c9947 */ /* 0x001fea0003800000 */
.L_x_4784:
        /* <DEDUP_REMOVED lines=46> */
.L_x_4594:
        /* <DEDUP_REMOVED lines=144> */
.L_x_4590:
[----:B------:R-:W-:Y:S01]  /*2eb0*/  ULEA UR23, UR37, UR46, 0x3 ;  /* 0x0000002e25177291 */ /* 0x000fe2000f8e183f */
[----:B------:R-:W-:-:S05]  /*2ec0*/  IMAD.U32 R0, RZ, RZ, UR38 ;  /* 0x00000026ff007e24 */ /* 0x000fca000f8e00ff */
[----:B------:R-:W-:-:S04]  /*2ed0*/  SHF.L.U32 R0, R0, 0x1f, RZ ;  /* 0x0000001f00007819 */ /* 0x000fc800000006ff */
[----:B------:R0:W1:Y:S01]  /*2ee0*/  SYNCS.PHASECHK.TRANS64.TRYWAIT P1, [UR23+0x28c50], R0 ;  /* 0x028c5000ff0075a7 */ /* 0x0000620008020157 */
[----:B------:R-:W-:Y:S05]  /*2ef0*/  @!P0 BRA `(.L_x_4591) ;  /* 0x0000000000048947 */ /* 0x000fea0003800000 */
[----:B------:R-:W-:Y:S01]  /*2f00*/  BPT.TRAP 0x1 ;  /* 0x000000040000795c */ /* 0x000fe20000300000 */
.L_x_4591:
[----:B-1----:R-:W-:Y:S05]  /*2f10*/  @P1 BRA `(.L_x_4592) ;  /* 0x0000000000081947 */ /* 0x002fea0003800000 */
[----:B------:R-:W1:Y:S02]  /*2f20*/  SYNCS.PHASECHK.TRANS64.TRYWAIT P1, [UR23+0x28c50], R0 ;  /* 0x028c5000ff0075a7 */ /* 0x000e640008020157 */
[----:B-1----:R-:W-:Y:S05]  /*2f30*/  @!P1 BRA `(.L_x_4593) ;  /* 0x0000014000089947 */ /* 0x002fea0003800000 */
.L_x_4592:
        /* <DEDUP_REMOVED lines=30> */
.L_x_4589:
[----:B------:R-:W-:Y:S01]  /*3120*/  BAR.SYNC.DEFER_BLOCKING 0xe, 0x100 ;  /* 0x0384000000007b1d */ /* 0x000fe20000010000 */
[----:B------:R-:W-:Y:S01]  /*3130*/  IMAD.U32 R3, RZ, RZ, UR37 ;  /* 0x00000025ff037e24 */ /* 0x000fe2000f8e00ff */
[----:B------:R-:W-:Y:S01]  /*3140*/  UIADD3 UR37, UR37, 0x1, URZ ;  /* 0x0000000125257890 */ /* 0x000fe2000fffe03f */
[----:B------:R-:W-:Y:S02]  /*3150*/  PLOP3.LUT P0, PT, PT, PT, PT, 0x8, 0x0 ;  /* 0x000000000000781c */ /* 0x000fe40003f0e170 */
[----:B------:R-:W-:Y:S01]  /*3160*/  CS2R R12, SRZ ;  /* 0x00000000000c7805 */ /* 0x000fe2000001ff00 */
        /* <DEDUP_REMOVED lines=138> */
.L_x_4584:
        /* <DEDUP_REMOVED lines=55> */
.L_x_4595:
        /* <DEDUP_REMOVED lines=104> */
.L_x_4596:
        /* <DEDUP_REMOVED lines=12> */
.L_x_4785:
[----:B------:R-:W-:Y:S05]  /*44c0*/  @!P0 BRA `(.L_x_4598) ;  /* 0x0000000000048947 */ /* 0x000fea0003800000 */
[----:B------:R-:W-:Y:S01]  /*44d0*/  BPT.TRAP 0x1 ;  /* 0x000000040000795c */ /* 0x000fe20000300000 */
.L_x_4598:
[----:B------:R-:W-:Y:S02]  /*44e0*/  IMAD.U32 R7, RZ, RZ, UR37 ;  /* 0x00000025ff077e24 */ /* 0x000fe4000f8e00ff */
[----:B------:R-:W-:-:S03]  /*44f0*/  IMAD.U32 R8, RZ, RZ, UR38 ;  /* 0x00000026ff087e24 */ /* 0x000fc6000f8e00ff */
[----:B------:R-:W-:Y:S02]  /*4500*/  LEA R7, R7, UR46, 0x3 ;  /* 0x0000002e07077c11 */ /* 0x000fe4000f8e18ff */
[----:B------:R-:W-:-:S04]  /*4510*/  SHF.L.U32 R8, R8, 0x1f, RZ ;  /* 0x0000001f08087819 */ /* 0x000fc800000006ff */
[----:B------:R1:W2:Y:S01]  /*4520*/  SYNCS.PHASECHK.TRANS64.TRYWAIT P1, [R7+URZ+0x28c30], R8 ;  /* 0x028c3008070075a7 */ /* 0x0002a2000802017f */
[----:B------:R-:W-:Y:S05]  /*4530*/  @!P0 BRA `(.L_x_4599) ;  /* 0x0000000000048947 */ /* 0x000fea0003800000 */
[----:B------:R-:W-:Y:S01]  /*4540*/  BPT.TRAP 0x1 ;  /* 0x000000040000795c */ /* 0x000fe20000300000 */
.L_x_4599:
[----:B--2---:R-:W-:Y:S05]  /*4550*/  @P1 BRA `(.L_x_4600) ;  /* 0x0000000000081947 */ /* 0x004fea0003800000 */
[----:B------:R-:W2:Y:S02]  /*4560*/  SYNCS.PHASECHK.TRANS64.TRYWAIT P1, [R7+URZ+0x28c30], R8 ;  /* 0x028c3008070075a7 */ /* 0x000ea4000802017f */
[----:B--2---:R-:W-:Y:S05]  /*4570*/  @!P1 BRA `(.L_x_4601) ;  /* 0x0000012800a89947 */ /* 0x004fea0003800000 */
.L_x_4600:
        /* <DEDUP_REMOVED lines=19> */
[----:B------:R-:W-:Y:S01]  /*46b0*/  LOP3.LUT R18, R18, 0xfffff7ff, RZ, 0xc0, !PT ;  /* 0xfffff7ff12127812 */ /* 0x000fe200078ec0ff */
[----:B------:R-:W-:Y:S01]  /*46c0*/  UMOV UR11, 0x40000040 ;  /* 0x40000040000b7882 */ /* 0x000fe20000000000 */
[----:B------:R-:W-:Y:S01]  /*46d0*/  UMOV UR9, 0x40000040 ;  /* 0x4000004000097882 */ /* 0x000fe20000000000 */
[----:B------:R-:W-:-:S02]  /*46e0*/  ULEA UR18, UR37, UR18, 0x9 ;  /* 0x0000001225127291 */ /* 0x000fc4000f8e483f */
[----:B------:R-:W-:Y:S02]  /*46f0*/  ULOP3.LUT UR16, UR4, 0x10000, URZ, 0xfc, !UPT ;  /* 0x0001000004107892 */ /* 0x000fe4000f8efc3f */
[----:B------:R-:W-:Y:S02]  /*4700*/  UIADD3 UR6, UR18, 0x2, URZ ;  /* 0x0000000212067890 */ /* 0x000fe4000fffe03f */
[----:B------:R-:W-:Y:S02]  /*4710*/  UIADD3 UR4, UR16, 0x2, URZ ;  /* 0x0000000210047890 */ /* 0x000fe4000fffe03f */
[----:B------:R-:W-:Y:S02]  /*4720*/  UIADD3 UR10, UR18, 0x4, URZ ;  /* 0x00000004120a7890 */ /* 0x000fe4000fffe03f */
[----:B------:R-:W-:Y:S02]  /*4730*/  UIADD3 UR8, UR16, 0x4, URZ ;  /* 0x0000000410087890 */ /* 0x000fe4000fffe03f */
[----:B------:R-:W-:Y:S01]  /*4740*/  HGMMA.64x64x16.F32 R24, gdesc[UR16], RZ, !UPT, gsb0 ;  /* 0x00e00000101879f0 */ /* 0x000fe2000c0008ff */
[----:B------:R-:W-:-:S02]  /*4750*/  UIADD3 UR14, UR18, 0x6, URZ ;  /* 0x00000006120e7890 */ /* 0x000fc4000fffe03f */
[----:B------:R-:W-:Y:S01]  /*4760*/  UIADD3 UR12, UR16, 0x6, URZ ;  /* 0x00000006100c7890 */ /* 0x000fe2000fffe03f */
[----:B------:R-:W-:Y:S01]  /*4770*/  UMOV UR15, 0x40000040 ;  /* 0x40000040000f7882 */ /* 0x000fe20000000000 */
[----:B------:R-:W-:Y:S01]  /*4780*/  UMOV UR13, 0x40000040 ;  /* 0x40000040000d7882 */ /* 0x000fe20000000000 */
[----:B------:R-:W-:Y:S02]  /*4790*/  WARPGROUP.DEPBAR.LE gsb0, 0x0 ;  /* 0x00008000000079c5 */ /* 0x000fe40000010000 */
[----:B------:R-:W-:-:S06]  /*47a0*/  WARPGROUP.ARRIVE ;  /* 0x00000000000079c5 */ /* 0x000fcc0000000000 */
[----:B------:R-:W-:Y:S01]  /*47b0*/  HGMMA.64x64x16.F32 R24, gdesc[UR4], R24, gsb0 ;  /* 0x00e00000041879f0 */ /* 0x000fe20008000818 */
[----:B------:R-:W-:Y:S02]  /*47c0*/  ULDC UR6, c[0x0][0x448] ;  /* 0x0001120000067ab9 */ /* 0x000fe40000000800 */
[----:B------:R-:W-:-:S06]  /*47d0*/  UISETP.NE.AND UP0, UPT, UR6, 0x1, UPT ;  /* 0x000000010600788c */ /* 0x000fcc000bf05270 */
[----:B------:R-:W-:-:S05]  /*47e0*/  PLOP3.LUT P2, PT, PT, PT, UP0, 0x80, 0x0 ;  /* 0x000000000000781c */ /* 0x000fca0003f4f008 */
[----:B------:R-:W-:-:S08]  /*47f0*/  @UP0 ULDC UR6, c[0x0][0x44c] ;  /* 0x0001130000060ab9 */ /* 0x000fd00000000800 */
[----:B------:R-:W-:Y:S01]  /*4800*/  @P2 IMAD.HI.U32 R4, R0, UR6, RZ ;  /* 0x0000000600042c27 */ /* 0x000fe2000f8e00ff */
[----:B------:R-:W-:Y:S01]  /*4810*/  @UP0 ULDC UR6, c[0x0][0x450] ;  /* 0x0001140000060ab9 */ /* 0x000fe20000000800 */
[----:B------:R-:W-:-:S03]  /*4820*/  @P2 LOP3.LUT R18, R18, 0x800, RZ, 0xfc, !PT ;  /* 0x0000080012122812 */ /* 0x000fc600078efcff */
[----:B------:R-:W-:Y:S01]  /*4830*/  @P2 SHF.R.U32.HI R0, RZ, UR6, R4 ;  /* 0x00000006ff002c19 */ /* 0x000fe20008011604 */
[----:B------:R-:W-:Y:S02]  /*4840*/  UMOV UR6, 0xffffffc0 ;  /* 0xffffffc000067882 */ /* 0x000fe40000000000 */
[----:B------:R-:W-:Y:S02]  /*4850*/  UIMAD UR6, UR53, UR6, 0x40 ;  /* 0x00000040350674a4 */ /* 0x000fe4000f8e0206 */
[----:B------:R-:W0:Y:S02]  /*4860*/  SHFL.IDX PT, R6, R0, 0x1, 0x1c1f ;  /* 0x003c1f0000067f89 */ /* 0x000e2400000e0000 */
[----:B------:R-:W-:Y:S02]  /*4870*/  UIADD3 UR7, UR51, 0x1, UR6 ;  /* 0x0000000133077890 */ /* 0x000fe4000fffe006 */
[----:B------:R-:W-:Y:S01]  /*4880*/  IMAD.U32 R4, RZ, RZ, UR6 ;  /* 0x00000006ff047e24 */ /* 0x000fe2000f8e00ff */
[----:B------:R-:W3:Y:S04]  /*4890*/  SHFL.IDX PT, R0, R0, RZ, 0x1c1f ;  /* 0x001c1fff00007589 */ /* 0x000ee800000e0000 */
[----:B------:R-:W-:Y:S01]  /*48a0*/  IADD3 R4, -R185, UR51, R4 ;  /* 0x00000033b9047c10 */ /* 0x000fe2000fffe104 */
[----:B------:R-:W-:-:S02]  /*48b0*/  WARPGROUP.DEPBAR.LE gsb0, 0x0 ;  /* 0x00008000000079c5 */ /* 0x000fc40000010000 */
[----:B------:R-:W-:-:S06]  /*48c0*/  WARPGROUP.ARRIVE ;  /* 0x00000000000079c5 */ /* 0x000fcc0000000000 */
[----:B------:R-:W-:Y:S01]  /*48d0*/  HGMMA.64x64x16.F32 R24, gdesc[UR8], R24, gsb0 ;  /* 0x00e00000081879f0 */ /* 0x000fe20008000818 */
[----:B------:R-:W-:Y:S02]  /*48e0*/  ULDC UR10, c[0x0][0x9d8] ;  /* 0x00027600000a7ab9 */ /* 0x000fe40000000800 */
        /* <DEDUP_REMOVED lines=18> */
[----:B----4-:R-:W-:-:S02]  /*4a10*/  IMAD.U32 R30, RZ, RZ, UR7 ;  /* 0x00000007ff1e7e24 */ /* 0x010fc4000f8e00ff */
[----:B------:R-:W-:Y:S01]  /*4a20*/  FMUL.FTZ R50, R50, UR10 ;  /* 0x0000000a32327c20 */ /* 0x000fe20008410000 */
[----:B------:R-:W-:Y:S01]  /*4a30*/  FMUL.FTZ R51, R51, UR10 ;  /* 0x0000000a33337c20 */ /* 0x000fe20008410000 */
[----:B------:R-:W-:Y:S01]  /*4a40*/  FMUL.FTZ R54, R54, UR10 ;  /* 0x0000000a36367c20 */ /* 0x000fe20008410000 */
[----:B------:R-:W-:Y:S01]  /*4a50*/  FMUL.FTZ R55, R55, UR10 ;  /* 0x0000000a37377c20 */ /* 0x000fe20008410000 */
[----:B------:R-:W-:Y:S01]  /*4a60*/  IADD3 R5, R30, -UR52, -R185 ;  /* 0x800000341e057c10 */ /* 0x000fe2000fffe8b9 */
[----:B------:R-:W-:Y:S01]  /*4a70*/  FMUL.FTZ R24, R24, UR10 ;  /* 0x0000000a18187c20 */ /* 0x000fe20008410000 */
[----:B------:R5:W4:Y:S01]  /*4a80*/  MUFU.TANH R9, R27 ;  /* 0x0000001b00097308 */ /* 0x000b220000002400 */
[----:B------:R-:W-:Y:S01]  /*4a90*/  FMUL.FTZ R25, R25, UR10 ;  /* 0x0000000a19197c20 */ /* 0x000fe20008410000 */
[----:B0-----:R-:W-:Y:S01]  /*4aa0*/  VIADDMNMX R6, R6, R5, R4, PT ;  /* 0x0000000506067246 */ /* 0x001fe20003800104 */
[----:B------:R-:W-:Y:S01]  /*4ab0*/  FMUL.FTZ R28, R28, UR10 ;  /* 0x0000000a1c1c7c20 */ /* 0x000fe20008410000 */
[----:B------:R-:W-:Y:S01]  /*4ac0*/  FMUL.FTZ R29, R29, UR10 ;  /* 0x0000000a1d1d7c20 */ /* 0x000fe20008410000 */
[----:B------:R-:W-:Y:S01]  /*4ad0*/  FMUL.FTZ R32, R32, UR10 ;  /* 0x0000000a20207c20 */ /* 0x000fe20008410000 */
[C---:B------:R-:W-:Y:S01]  /*4ae0*/  ISETP.GT.AND P2, PT, R6.reuse, RZ, PT ;  /* 0x000000ff0600720c */ /* 0x040fe20003f44270 */
[----:B------:R-:W-:Y:S01]  /*4af0*/  FMUL.FTZ R33, R33, UR10 ;  /* 0x0000000a21217c20 */ /* 0x000fe20008410000 */
[----:B------:R0:W1:Y:S01]  /*4b00*/  MUFU.TANH R11, R31 ;  /* 0x0000001f000b7308 */ /* 0x0000620000002400 */
[----:B------:R-:W-:Y:S01]  /*4b10*/  ISETP.GT.AND P3, PT, R6, 0x1, PT ;  /* 0x000000010600780c */ /* 0x000fe20003f64270 */
[----:B------:R-:W-:Y:S01]  /*4b20*/  FMUL.FTZ R36, R36, UR10 ;  /* 0x0000000a24247c20 */ /* 0x000fe20008410000 */
[----:B------:R-:W-:Y:S01]  /*4b30*/  ISETP.GT.AND P4, PT, R6, 0x8, PT ;  /* 0x000000080600780c */ /* 0x000fe20003f84270 */
[----:B------:R-:W-:Y:S01]  /*4b40*/  FMUL.FTZ R37, R37, UR10 ;  /* 0x0000000a25257c20 */ /* 0x000fe20008410000 */
[----:B-----5:R-:W-:Y:S01]  /*4b50*/  FSEL R27, R26, -INF , P2 ;  /* 0xff8000001a1b7808 */ /* 0x020fe20001000000 */
[----:B------:R-:W-:Y:S01]  /*4b60*/  FMUL.FTZ R40, R40, UR10 ;  /* 0x0000000a28287c20 */ /* 0x000fe20008410000 */
[----:B------:R-:W-:Y:S01]  /*4b70*/  ISETP.GT.AND P2, PT, R6, 0x9, PT ;  /* 0x000000090600780c */ /* 0x000fe20003f44270 */
[----:B------:R1:W5:Y:S01]  /*4b80*/  MUFU.TANH R12, R34 ;  /* 0x00000022000c7308 */ /* 0x0003620000002400 */
[----:B----4-:R-:W-:Y:S01]  /*4b90*/  FSEL R30, R9, -INF , P3 ;  /* 0xff800000091e7808 */ /* 0x010fe20001800000 */
[----:B------:R-:W-:Y:S01]  /*4ba0*/  FMUL.FTZ R41, R41, UR10 ;  /* 0x0000000a29297c20 */ /* 0x000fe20008410000 */
[----:B0-----:R-:W-:Y:S01]  /*4bb0*/  FSEL R31, R10, -INF , P4 ;  /* 0xff8000000a1f7808 */ /* 0x001fe20002000000 */
[----:B------:R-:W-:Y:S01]  /*4bc0*/  FMUL.FTZ R44, R44, UR10 ;  /* 0x0000000a2c2c7c20 */ /* 0x000fe20008410000 */
[----:B------:R-:W-:Y:S01]  /*4bd0*/  FMNMX.FTZ R10, R27, R30, !PT ;  /* 0x0000001e1b0a7209 */ /* 0x000fe20007810000 */
[----:B------:R-:W-:Y:S01]  /*4be0*/  FMUL.FTZ R45, R45, UR10 ;  /* 0x0000000a2d2d7c20 */ /* 0x000fe20008410000 */
[----:B------:R-:W-:Y:S01]  /*4bf0*/  ISETP.GT.AND P3, PT, R6, 0x10, PT ;  /* 0x000000100600780c */ /* 0x000fe20003f64270 */
[----:B------:R5:W0:Y:S01]  /*4c00*/  MUFU.TANH R13, R35 ;  /* 0x00000023000d7308 */ /* 0x000a220000002400 */
[----:B-1----:R-:W-:Y:S01]  /*4c10*/  FSEL R34, R11, -INF , P2 ;  /* 0xff8000000b227808 */ /* 0x002fe20001000000 */
[----:B------:R-:W-:Y:S01]  /*4c20*/  FMUL.FTZ R48, R48, UR10 ;  /* 0x0000000a30307c20 */ /* 0x000fe20008410000 */
[----:B------:R-:W-:Y:S01]  /*4c30*/  FMNMX.FTZ R9, R31, R10, !PT ;  /* 0x0000000a1f097209 */ /* 0x000fe20007810000 */
[----:B------:R-:W-:Y:S01]  /*4c40*/  FMUL.FTZ R49, R49, UR10 ;  /* 0x0000000a31317c20 */ /* 0x000fe20008410000 */
[----:B------:R-:W-:Y:S01]  /*4c50*/  ISETP.GT.AND P2, PT, R6, 0x11, PT ;  /* 0x000000110600780c */ /* 0x000fe20003f44270 */
[----:B------:R-:W-:Y:S01]  /*4c60*/  FMUL.FTZ R52, R52, UR10 ;  /* 0x0000000a34347c20 */ /* 0x000fe20008410000 */
[----:B------:R-:W-:Y:S01]  /*4c70*/  FMNMX.FTZ R10, R34, R9, !PT ;  /* 0x00000009220a7209 */ /* 0x000fe20007810000 */
[----:B------:R0:W1:Y:S01]  /*4c80*/  MUFU.TANH R14, R38 ;  /* 0x00000026000e7308 */ /* 0x0000620000002400 */
[----:B-----5:R-:W-:Y:S01]  /*4c90*/  FSEL R35, R12, -INF , P3 ;  /* 0xff8000000c237808 */ /* 0x020fe20001800000 */
[----:B------:R-:W-:Y:S01]  /*4ca0*/  FMUL.FTZ R53, R53, UR10 ;  /* 0x0000000a35357c20 */ /* 0x000fe20008410000 */
[----:B------:R-:W-:Y:S01]  /*4cb0*/  ISETP.GT.AND P3, PT, R6, 0x18, PT ;  /* 0x000000180600780c */ /* 0x000fe20003f64270 */
[----:B------:R-:W-:Y:S01]  /*4cc0*/  ULDC UR10, c[0x0][0x988] ;  /* 0x00026200000a7ab9 */ /* 0x000fe20000000800 */
[----:B------:R-:W-:-:S02]  /*4cd0*/  FMNMX.FTZ R9, R35, R10, !PT ;  /* 0x0000000a23097209 */ /* 0x000fc40007810000 */
[----:B---3--:R-:W-:Y:S01]  /*4ce0*/  VIADDMNMX R4, R0, R5, R4, PT ;  /* 0x0000000500047246 */ /* 0x008fe20003800104 */
[----:B------:R1:W3:Y:S01]  /*4cf0*/  MUFU.TANH R15, R39 ;  /* 0x00000027000f7308 */ /* 0x0002e20000002400 */
[----:B0-----:R-:W-:Y:S02]  /*4d00*/  FSEL R38, R13, -INF , P2 ;  /* 0xff8000000d267808 */ /* 0x001fe40001000000 */
[----:B------:R-:W-:Y:S02]  /*4d10*/  ISETP.GT.AND P2, PT, R6, 0x19, PT ;  /* 0x000000190600780c */ /* 0x000fe40003f44270 */
[----:B------:R-:W-:Y:S02]  /*4d20*/  FMNMX.FTZ R10, R38, R9, !PT ;  /* 0x00000009260a7209 */ /* 0x000fe40007810000 */
[----:B------:R-:W-:Y:S01]  /*4d30*/  ISETP.GT.AND P4, PT, R4, 0x8, PT ;  /* 0x000000080400780c */ /* 0x000fe20003f84270 */
[----:B------:R3:W0:Y:S01]  /*4d40*/  MUFU.TANH R20, R42 ;  /* 0x0000002a00147308 */ /* 0x0006220000002400 */
[----:B-1----:R-:W-:-:S02]  /*4d50*/  FSEL R39, R14, -INF , P3 ;  /* 0xff8000000e277808 */ /* 0x002fc40001800000 */
[----:B------:R-:W-:Y:S02]  /*4d60*/  ISETP.GT.AND P3, PT, R6, 0x20, PT ;  /* 0x000000200600780c */ /* 0x000fe40003f64270 */
[----:B------:R-:W-:Y:S02]  /*4d70*/  FMNMX.FTZ R9, R39, R10, !PT ;  /* 0x0000000a27097209 */ /* 0x000fe40007810000 */
[----:B------:R-:W-:Y:S01]  /*4d80*/  ISETP.GT.AND P5, PT, R4, 0x20, PT ;  /* 0x000000200400780c */ /* 0x000fe20003fa4270 */
[----:B------:R0:W1:Y:S01]  /*4d90*/  MUFU.TANH R21, R43 ;  /* 0x0000002b00157308 */ /* 0x0000620000002400 */
[----:B---3--:R-:W-:Y:S02]  /*4da0*/  FSEL R42, R15, -INF , P2 ;  /* 0xff8000000f2a7808 */ /* 0x008fe40001000000 */
[----:B------:R-:W-:Y:S02]  /*4db0*/  ISETP.GT.AND P2, PT, R6, 0x21, PT ;  /* 0x000000210600780c */ /* 0x000fe40003f44270 */
[----:B------:R-:W-:-:S03]  /*4dc0*/  FMNMX.FTZ R10, R42, R9, !PT ;  /* 0x000000092a0a7209 */ /* 0x000fc60007810000 */
[----:B------:R1:W3:Y:S01]  /*4dd0*/  MUFU.TANH R56, R46 ;  /* 0x0000002e00387308 */ /* 0x0002e20000002400 */
[----:B0-----:R-:W-:Y:S02]  /*4de0*/  FSEL R43, R20, -INF , P3 ;  /* 0xff800000142b7808 */ /* 0x001fe40001800000 */
[----:B------:R-:W-:Y:S02]  /*4df0*/  ISETP.GT.AND P3, PT, R6, 0x28, PT ;  /* 0x000000280600780c */ /* 0x000fe40003f64270 */
[----:B------:R-:W-:-:S03]  /*4e00*/  FMNMX.FTZ R9, R43, R10, !PT ;  /* 0x0000000a2b097209 */ /* 0x000fc60007810000 */
[----:B------:R3:W0:Y:S01]  /*4e10*/  MUFU.TANH R26, R47 ;  /* 0x0000002f001a7308 */ /* 0x0006220000002400 */
[----:B-1----:R-:W-:Y:S02]  /*4e20*/  FSEL R46, R21, -INF , P2 ;  /* 0xff800000152e7808 */ /* 0x002fe40001000000 */
[----:B------:R-:W-:Y:S02]  /*4e30*/  ISETP.GT.AND P2, PT, R6, 0x29, PT ;  /* 0x000000290600780c */ /* 0x000fe40003f44270 */
[----:B------:R-:W-:-:S03]  /*4e40*/  FMNMX.FTZ R10, R46, R9, !PT ;  /* 0x000000092e0a7209 */ /* 0x000fc60007810000 */
        /* <DEDUP_REMOVED lines=16> */
[----:B------:R-:W3:Y:S01]  /*4f50*/  MUFU.TANH R24, R24 ;  /* 0x0000001800187308 */ /* 0x000ee20000002400 */
[----:B0-----:R-:W-:Y:S02]  /*4f60*/  FSEL R55, R13, -INF , P3 ;  /* 0xff8000000d377808 */ /* 0x001fe40001800000 */
[----:B------:R-:W-:Y:S02]  /*4f70*/  ISETP.GT.AND P3, PT, R4, 0x1, PT ;  /* 0x000000010400780c */ /* 0x000fe40003f64270 */
[----:B------:R-:W-:-:S03]  /*4f80*/  FMNMX.FTZ R9, R55, R6, !PT ;  /* 0x0000000637097209 */ /* 0x000fc60007810000 */
[----:B------:R-:W0:Y:S01]  /*4f90*/  MUFU.TANH R10, R25 ;  /* 0x00000019000a7308 */ /* 0x000e220000002400 */
[----:B-1----:R-:W-:Y:S02]  /*4fa0*/  FSEL R56, R56, -INF , P2 ;  /* 0xff80000038387808 */ /* 0x002fe40001000000 */
[----:B------:R-:W-:Y:S02]  /*4fb0*/  ISETP.GT.AND P2, PT, R4, RZ, PT ;  /* 0x000000ff0400720c */ /* 0x000fe40003f44270 */
[----:B------:R-:W-:-:S03]  /*4fc0*/  FMNMX.FTZ R9, R56, R9, !PT ;  /* 0x0000000938097209 */ /* 0x000fc60007810000 */
[----:B------:R-:W-:Y:S01]  /*4fd0*/  MUFU.TANH R28, R28 ;  /* 0x0000001c001c7308 */ /* 0x000fe20000002400 */
[----:B---3--:R-:W-:Y:S01]  /*4fe0*/  FSEL R5, R24, -INF , P2 ;  /* 0xff80000018057808 */ /* 0x008fe20001000000 */
[----:B------:R-:W1:Y:S01]  /*4ff0*/  SHFL.BFLY PT, R6, R9, 0x2, 0x1f ;  /* 0x0c401f0009067f89 */ /* 0x000e6200000e0000 */
[----:B------:R-:W-:-:S05]  /*5000*/  ISETP.GT.AND P2, PT, R4, 0x9, PT ;  /* 0x000000090400780c */ /* 0x000fca0003f44270 */
[----:B------:R-:W3:Y:S01]  /*5010*/  MUFU.TANH R11, R29 ;  /* 0x0000001d000b7308 */ /* 0x000ee20000002400 */
[----:B0-----:R-:W-:Y:S02]  /*5020*/  FSEL R10, R10, -INF , P3 ;  /* 0xff8000000a0a7808 */ /* 0x001fe40001800000 */
[----:B------:R-:W-:-:S05]  /*5030*/  ISETP.GT.AND P3, PT, R4, 0x10, PT ;  /* 0x000000100400780c */ /* 0x000fca0003f64270 */
[----:B------:R-:W0:Y:S08]  /*5040*/  MUFU.TANH R12, R32 ;  /* 0x00000020000c7308 */ /* 0x000e300000002400 */
[----:B------:R-:W4:Y:S01]  /*5050*/  MUFU.TANH R13, R33 ;  /* 0x00000021000d7308 */ /* 0x000f220000002400 */
[----:B---3--:R-:W-:Y:S02]  /*5060*/  FSEL R11, R11, -INF , P2 ;  /* 0xff8000000b0b7808 */ /* 0x008fe40001000000 */
[----:B-1----:R-:W-:-:S02]  /*5070*/  FMNMX.FTZ R6, R9, R6, !PT ;  /* 0x0000000609067209 */ /* 0x002fc40007810000 */
[----:B------:R-:W-:-:S03]  /*5080*/  ISETP.GT.AND P2, PT, R4, 0x11, PT ;  /* 0x000000110400780c */ /* 0x000fc60003f44270 */
[----:B------:R-:W1:Y:S01]  /*5090*/  SHFL.BFLY PT, R9, R6, 0x1, 0x1f ;  /* 0x0c201f0006097f89 */ /* 0x000e6200000e0000 */
[----:B------:R-:W3:Y:S01]  /*50a0*/  MUFU.TANH R14, R36 ;  /* 0x00000024000e7308 */ /* 0x000ee20000002400 */
[----:B0-----:R-:W-:Y:S02]  /*50b0*/  FSEL R12, R12, -INF , P3 ;  /* 0xff8000000c0c7808 */ /* 0x001fe40001800000 */
[----:B------:R-:W-:-:S05]  /*50c0*/  ISETP.GT.AND P3, PT, R4, 0x18, PT ;  /* 0x000000180400780c */ /* 0x000fca0003f64270 */
[----:B------:R-:W-:Y:S01]  /*50d0*/  MUFU.TANH R37, R37 ;  /* 0x0000002500257308 */ /* 0x000fe20000002400 */
[----:B----4-:R-:W-:Y:S02]  /*50e0*/  FSEL R13, R13, -INF , P2 ;  /* 0xff8000000d0d7808 */ /* 0x010fe40001000000 */
[----:B------:R-:W-:-:S05]  /*50f0*/  ISETP.GT.AND P2, PT, R4, 0x19, PT ;  /* 0x000000190400780c */ /* 0x000fca0003f44270 */
[----:B------:R-:W0:Y:S01]  /*5100*/  MUFU.TANH R20, R40 ;  /* 0x0000002800147308 */ /* 0x000e220000002400 */
[----:B---3--:R-:W-:Y:S02]  /*5110*/  FSEL R14, R14, -INF , P3 ;  /* 0xff8000000e0e7808 */ /* 0x008fe40001800000 */
[----:B------:R-:W-:Y:S02]  /*5120*/  ISETP.GT.AND P3, PT, R4, 0x28, PT ;  /* 0x000000280400780c */ /* 0x000fe40003f64270 */
[----:B-1----:R-:W-:-:S03]  /*5130*/  FMNMX.FTZ R0, R6, R9, !PT ;  /* 0x0000000906007209 */ /* 0x002fc60007810000 */
[----:B------:R-:W1:Y:S01]  /*5140*/  MUFU.TANH R41, R41 ;  /* 0x0000002900297308 */ /* 0x000e620000002400 */
[----:B------:R-:W-:Y:S02]  /*5150*/  FSEL R9, R28, -INF , P4 ;  /* 0xff8000001c097808 */ /* 0x000fe40002000000 */
[----:B------:R-:W-:Y:S02]  /*5160*/  FMNMX.FTZ R6, R5, R10, !PT ;  /* 0x0000000a05067209 */ /* 0x000fe40007810000 */
[----:B------:R-:W-:Y:S02]  /*5170*/  ISETP.GT.AND P4, PT, R4, 0x21, PT ;  /* 0x000000210400780c */ /* 0x000fe40003f84270 */
[----:B------:R-:W-:Y:S01]  /*5180*/  FMNMX.FTZ R6, R9, R6, !PT ;  /* 0x0000000609067209 */ /* 0x000fe20007810000 */
[----:B------:R-:W3:Y:S01]  /*5190*/  MUFU.TANH R44, R44 ;  /* 0x0000002c002c7308 */ /* 0x000ee20000002400 */
[----:B0-----:R-:W-:Y:S02]  /*51a0*/  FSEL R20, R20, -INF , P5 ;  /* 0xff80000014147808 */ /* 0x001fe40002800000 */
[----:B------:R-:W-:-:S02]  /*51b0*/  FMNMX.FTZ R15, R11, R6, !PT ;  /* 0x000000060b0f7209 */ /* 0x000fc40007810000 */
[----:B------:R-:W-:Y:S02]  /*51c0*/  ISETP.GT.AND P5, PT, R4, 0x30, PT ;  /* 0x000000300400780c */ /* 0x000fe40003fa4270 */
[----:B------:R-:W-:Y:S01]  /*51d0*/  FMNMX.FTZ R6, R12, R15, !PT ;  /* 0x0000000f0c067209 */ /* 0x000fe20007810000 */
[----:B------:R-:W0:Y:S01]  /*51e0*/  MUFU.TANH R45, R45 ;  /* 0x0000002d002d7308 */ /* 0x000e220000002400 */
[----:B------:R-:W-:Y:S02]  /*51f0*/  FSEL R15, R37, -INF , P2 ;  /* 0xff800000250f7808 */ /* 0x000fe40001000000 */
[----:B------:R-:W-:Y:S02]  /*5200*/  FMNMX.FTZ R21, R13, R6, !PT ;  /* 0x000000060d157209 */ /* 0x000fe40007810000 */
[----:B------:R-:W-:Y:S02]  /*5210*/  ISETP.GT.AND P2, PT, R4, 0x29, PT ;  /* 0x000000290400780c */ /* 0x000fe40003f44270 */
[----:B------:R-:W-:Y:S01]  /*5220*/  FMNMX.FTZ R6, R14, R21, !PT ;  /* 0x000000150e067209 */ /* 0x000fe20007810000 */
[----:B------:R-:W4:Y:S01]  /*5230*/  MUFU.TANH R26, R48 ;  /* 0x00000030001a7308 */ /* 0x000f220000002400 */
[----:B-1----:R-:W-:-:S02]  /*5240*/  FSEL R21, R41, -INF , P4 ;  /* 0xff80000029157808 */ /* 0x002fc40002000000 */
[----:B------:R-:W-:Y:S02]  /*5250*/  FMNMX.FTZ R25, R15, R6, !PT ;  /* 0x000000060f197209 */ /* 0x000fe40007810000 */
[----:B------:R-:W-:Y:S02]  /*5260*/  FSETP.NEU.FTZ.AND P4, PT, R0, -INF , PT ;  /* 0xff8000000000780b */ /* 0x000fe40003f9d000 */
[----:B------:R-:W-:Y:S01]  /*5270*/  FMNMX.FTZ R6, R20, R25, !PT ;  /* 0x0000001914067209 */ /* 0x000fe20007810000 */
[----:B------:R-:W1:Y:S01]  /*5280*/  MUFU.TANH R49, R49 ;  /* 0x0000003100317308 */ /* 0x000e620000002400 */
[----:B------:R-:W-:Y:S01]  /*5290*/  FMUL.FTZ R25, R0, UR10 ;  /* 0x0000000a00197c20 */ /* 0x000fe20008410000 */
[----:B---3--:R-:W-:Y:S02]  /*52a0*/  FSEL R24, R44, -INF , P3 ;  /* 0xff8000002c187808 */ /* 0x008fe40001800000 */
[----:B------:R-:W-:Y:S02]  /*52b0*/  FMNMX.FTZ R29, R21, R6, !PT ;  /* 0x00000006151d7209 */ /* 0x000fe40007810000 */
[----:B------:R-:W-:-:S02]  /*52c0*/  FSEL R32, R25, RZ, P4 ;  /* 0x000000ff19207208 */ /* 0x000fc40002000000 */
[----:B------:R-:W3:Y:S01]  /*52d0*/  MUFU.TANH R28, R52 ;  /* 0x00000034001c7308 */ /* 0x000ee20000002400 */
[----:B0-----:R-:W-:Y:S02]  /*52e0*/  FSEL R25, R45, -INF , P2 ;  /* 0xff8000002d197808 */ /* 0x001fe40001000000 */
[----:B------:R-:W-:Y:S01]  /*52f0*/  FMNMX.FTZ R6, R24, R29, !PT ;  /* 0x0000001d18067209 */ /* 0x000fe20007810000 */
[--C-:B------:R-:W-:Y:S01]  /*5300*/  FFMA.FTZ R36, R27, UR10, -R32.reuse ;  /* 0x0000000a1b247c23 */ /* 0x100fe20008010820 */
[----:B------:R-:W-:Y:S01]  /*5310*/  ISETP.GT.AND P2, PT, R4, 0x31, PT ;  /* 0x000000310400780c */ /* 0x000fe20003f44270 */
[--C-:B------:R-:W-:Y:S01]  /*5320*/  FFMA.FTZ R30, R30, UR10, -R32.reuse ;  /* 0x0000000a1e1e7c23 */ /* 0x100fe20008010820 */
[----:B----4-:R-:W-:Y:S01]  /*5330*/  FSEL R26, R26, -INF , P5 ;  /* 0xff8000001a1a7808 */ /* 0x010fe20002800000 */
[----:B------:R-:W0:Y:S01]  /*5340*/  MUFU.TANH R53, R53 ;  /* 0x0000003500357308 */ /* 0x000e220000002400 */
[----:B------:R-:W-:Y:S01]  /*5350*/  FMNMX.FTZ R29, R25, R6, !PT ;  /* 0x00000006191d7209 */ /* 0x000fe20007810000 */
[--C-:B------:R-:W-:Y:S01]  /*5360*/  FFMA.FTZ R34, R34, UR10, -R32.reuse ;  /* 0x0000000a22227c23 */ /* 0x100fe20008010820 */
[----:B------:R-:W-:Y:S01]  /*5370*/  ISETP.GT.AND P3, PT, R4, 0x38, PT ;  /* 0x000000380400780c */ /* 0x000fe20003f64270 */
[--C-:B------:R-:W-:Y:S01]  /*5380*/  FFMA.FTZ R35, R35, UR10, -R32.reuse ;  /* 0x0000000a23237c23 */ /* 0x100fe20008010820 */
[----:B-1----:R-:W-:Y:S01]  /*5390*/  FSEL R27, R49, -INF , P2 ;  /* 0xff800000311b7808 */ /* 0x002fe20001000000 */
[--C-:B------:R-:W-:Y:S01]  /*53a0*/  FFMA.FTZ R38, R38, UR10, -R32.reuse ;  /* 0x0000000a26267c23 */ /* 0x100fe20008010820 */
[----:B------:R-:W-:Y:S01]  /*53b0*/  FMNMX.FTZ R6, R26, R29, !PT ;  /* 0x0000001d1a067209 */ /* 0x000fe20007810000 */
[----:B------:R-:W-:Y:S01]  /*53c0*/  MUFU.EX2 R153, R30 ;  /* 0x0000001e00997308 */ /* 0x000fe20000000800 */
[----:B------:R-:W-:Y:S01]  /*53d0*/  ISETP.GT.AND P2, PT, R4, 0x39, PT ;  /* 0x000000390400780c */ /* 0x000fe20003f44270 */
[--C-:B------:R-:W-:Y:S01]  /*53e0*/  FFMA.FTZ R39, R39, UR10, -R32.reuse ;  /* 0x0000000a27277c23 */ /* 0x100fe20008010820 */
[----:B---3--:R-:W-:Y:S01]  /*53f0*/  FSEL R28, R28, -INF , P3 ;  /* 0xff8000001c1c7808 */ /* 0x008fe20001800000 */
[--C-:B------:R-:W-:Y:S01]  /*5400*/  FFMA.FTZ R42, R42, UR10, -R32.reuse ;  /* 0x0000000a2a2a7c23 */ /* 0x100fe20008010820 */
[----:B------:R-:W-:Y:S01]  /*5410*/  FMNMX.FTZ R33, R27, R6, !PT ;  /* 0x000000061b217209 */ /* 0x000fe20007810000 */
[--C-:B------:R-:W-:Y:S01]  /*5420*/  FFMA.FTZ R6, R31, UR10, -R32.reuse ;  /* 0x0000000a1f067c23 */ /* 0x100fe20008010820 */
[--C-:B------:R-:W-:Y:S01]  /*5430*/  FFMA.FTZ R43, R43, UR10, -R32.reuse ;  /* 0x0000000a2b2b7c23 */ /* 0x100fe20008010820 */
[----:B------:R-:W-:Y:S01]  /*5440*/  MUFU.EX2 R36, R36 ;  /* 0x0000002400247308 */ /* 0x000fe20000000800 */
[----:B0-----:R-:W-:Y:S01]  /*5450*/  FSEL R29, R53, -INF , P2 ;  /* 0xff800000351d7808 */ /* 0x001fe20001000000 */
[--C-:B------:R-:W-:Y:S01]  /*5460*/  FFMA.FTZ R46, R46, UR10, -R32.reuse ;  /* 0x0000000a2e2e7c23 */ /* 0x100fe20008010820 */
[----:B------:R-:W-:Y:S01]  /*5470*/  FMNMX.FTZ R4, R28, R33, !PT ;  /* 0x000000211c047209 */ /* 0x000fe20007810000 */
[--C-:B------:R-:W-:Y:S01]  /*5480*/  FFMA.FTZ R47, R47, UR10, -R32.reuse ;  /* 0x0000000a2f2f7c23 */ /* 0x100fe20008010820 */
[--C-:B------:R-:W-:Y:S01]  /*5490*/  FFMA.FTZ R50, R50, UR10, -R32.reuse ;  /* 0x0000000a32327c23 */ /* 0x100fe20008010820 */
[--C-:B------:R-:W-:Y:S01]  /*54a0*/  FFMA.FTZ R51, R51, UR10, -R32.reuse ;  /* 0x0000000a33337c23 */ /* 0x100fe20008010820 */
[----:B------:R-:W-:Y:S01]  /*54b0*/  FMNMX.FTZ R4, R29, R4, !PT ;  /* 0x000000041d047209 */ /* 0x000fe20007810000 */
[----:B------:R0:W-:Y:S01]  /*54c0*/  MUFU.EX2 R155, R6 ;  /* 0x00000006009b7308 */ /* 0x0001e20000000800 */
[--C-:B------:R-:W-:Y:S01]  /*54d0*/  FFMA.FTZ R54, R54, UR10, -R32.reuse ;  /* 0x0000000a36367c23 */ /* 0x100fe20008010820 */
[--C-:B------:R-:W-:Y:S01]  /*54e0*/  FFMA.FTZ R55, R55, UR10, -R32.reuse ;  /* 0x0000000a37377c23 */ /* 0x100fe20008010820 */
[----:B------:R-:W-:Y:S01]  /*54f0*/  FFMA.FTZ R32, R56, UR10, -R32 ;  /* 0x0000000a38207c23 */ /* 0x000fe20008010820 */
[----:B------:R-:W1:Y:S04]  /*5500*/  SHFL.BFLY PT, R31, R4, 0x2, 0x1f ;  /* 0x0c401f00041f7f89 */ /* 0x000e6800000e0000 */
[----:B------:R-:W-:Y:S08]  /*5510*/  MUFU.EX2 R34, R34 ;  /* 0x0000002200227308 */ /* 0x000ff00000000800 */
[----:B------:R-:W-:Y:S08]  /*5520*/  MUFU.EX2 R35, R35 ;  /* 0x0000002300237308 */ /* 0x000ff00000000800 */
[----:B------:R-:W3:Y:S01]  /*5530*/  MUFU.EX2 R38, R38 ;  /* 0x0000002600267308 */ /* 0x000ee20000000800 */
[----:B-1----:R-:W-:-:S07]  /*5540*/  FMNMX.FTZ R31, R4, R31, !PT ;  /* 0x0000001f041f7209 */ /* 0x002fce0007810000 */
[----:B------:R-:W-:Y:S01]  /*5550*/  MUFU.EX2 R39, R39 ;  /* 0x0000002700277308 */ /* 0x000fe20000000800 */
[----:B0-----:R-:W0:Y:S07]  /*5560*/  SHFL.BFLY PT, R6, R31, 0x1, 0x1f ;  /* 0x0c201f001f067f89 */ /* 0x001e2e00000e0000 */
[----:B------:R-:W1:Y:S01]  /*5570*/  MUFU.EX2 R42, R42 ;  /* 0x0000002a002a7308 */ /* 0x000e620000000800 */
[----:B---3--:R-:W-:-:S07]  /*5580*/  F2FP.F16.F32.PACK_AB R157, R38, R35 ;  /* 0x00000023269d723e */ /* 0x008fce00000000ff */
[----:B------:R-:W-:Y:S08]  /*5590*/  MUFU.EX2 R43, R43 ;  /* 0x0000002b002b7308 */ /* 0x000ff00000000800 */
[----:B------:R-:W3:Y:S01]  /*55a0*/  MUFU.EX2 R46, R46 ;  /* 0x0000002e002e7308 */ /* 0x000ee20000000800 */
[----:B0-----:R-:W-:Y:S02]  /*55b0*/  FMNMX.FTZ R6, R31, R6, !PT ;  /* 0x000000061f067209 */ /* 0x001fe40007810000 */
[----:B-1----:R-:W-:-:S02]  /*55c0*/  F2FP.F16.F32.PACK_AB R159, R42, R39 ;  /* 0x000000272a9f723e */ /* 0x002fc400000000ff */
[C---:B------:R-:W-:Y:S01]  /*55d0*/  FSETP.NEU.FTZ.AND P2, PT, R6.reuse, -INF , PT ;  /* 0xff8000000600780b */ /* 0x040fe20003f5d000 */
[----:B------:R-:W-:Y:S02]  /*55e0*/  FMUL.FTZ R4, R6, UR10 ;  /* 0x0000000a06047c20 */ /* 0x000fe40008410000 */
[----:B------:R-:W-:Y:S03]  /*55f0*/  MUFU.EX2 R47, R47 ;  /* 0x0000002f002f7308 */ /* 0x000fe60000000800 */
[----:B------:R-:W-:Y:S01]  /*5600*/  FSEL R30, R4, RZ, P2 ;  /* 0x000000ff041e7208 */ /* 0x000fe20001000000 */
[----:B------:R-:W-:Y:S01]  /*5610*/  FADD.FTZ R4, R36, R153 ;  /* 0x0000009924047221 */ /* 0x000fe20000010000 */
[----:B------:R-:W-:-:S03]  /*5620*/  F2FP.F16.F32.PACK_AB R153, R153, R36 ;  /* 0x000000249999723e */ /* 0x000fc600000000ff */
        /* <DEDUP_REMOVED lines=17> */
[----:B------:R-:W-:Y:S01]  /*5740*/  FFMA.FTZ R29, R29, UR10, -R30 ;  /* 0x0000000a1d1d7c23 */ /* 0x000fe2000801081e */
[----:B---3--:R-:W-:-:S04]  /*5750*/  F2FP.F16.F32.PACK_AB R161, R46, R43 ;  /* 0x0000002b2ea1723e */ /* 0x008fc800000000ff */
[----:B------:R-:W1:Y:S08]  /*5760*/  MUFU.EX2 R9, R9 ;  /* 0x0000000900097308 */ /* 0x000e700000000800 */
[----:B------:R3:W4:Y:S01]  /*5770*/  MUFU.EX2 R154, R11 ;  /* 0x0000000b009a7308 */ /* 0x0007220000000800 */
[----:B0-----:R-:W-:Y:S01]  /*5780*/  FADD.FTZ R40, R5, R10 ;  /* 0x0000000a05287221 */ /* 0x001fe20000010000 */
[----:B------:R-:W-:-:S06]  /*5790*/  F2FP.F16.F32.PACK_AB R152, R10, R5 ;  /* 0x000000050a98723e */ /* 0x000fcc00000000ff */
[----:B------:R-:W0:Y:S01]  /*57a0*/  MUFU.EX2 R12, R12 ;  /* 0x0000000c000c7308 */ /* 0x000e220000000800 */
[----:B---3--:R-:W-:Y:S01]  /*57b0*/  FADD.FTZ R11, R155, R4 ;  /* 0x000000049b0b7221 */ /* 0x008fe20000010000 */
[----:B------:R-:W-:Y:S01]  /*57c0*/  @!P1 VIADD R4, R7, 0x28c40 ;  /* 0x00028c4007049836 */ /* 0x000fe20000000000 */
[C---:B------:R-:W-:Y:S02]  /*57d0*/  F2FP.F16.F32.PACK_AB R155, R34.reuse, R155 ;  /* 0x0000009b229b723e */ /* 0x040fe400000000ff */
[----:B------:R-:W-:Y:S01]  /*57e0*/  FADD.FTZ R44, R34, R11 ;  /* 0x0000000b222c7221 */ /* 0x000fe20000010000 */
[----:B-1----:R-:W-:Y:S01]  /*57f0*/  FADD.FTZ R11, R9, R40 ;  /* 0x00000028090b7221 */ /* 0x002fe20000010000 */
[----:B------:R-:W-:Y:S01]  /*5800*/  @!P1 PRMT R4, RZ, 0x654, R4 ;  /* 0x00000654ff049816 */ /* 0x000fe20000000004 */
[----:B------:R-:W1:Y:S01]  /*5810*/  MUFU.EX2 R13, R13 ;  /* 0x0000000d000d7308 */ /* 0x000e620000000800 */
[----:B------:R-:W-:Y:S01]  /*5820*/  FADD.FTZ R31, R35, R44 ;  /* 0x0000002c231f7221 */ /* 0x000fe20000010000 */
[C---:B----4-:R-:W-:Y:S01]  /*5830*/  FADD.FTZ R11, R154.reuse, R11 ;  /* 0x0000000b9a0b7221 */ /* 0x050fe20000010000 */
[----:B------:R0:W-:Y:S01]  /*5840*/  @!P1 SYNCS.ARRIVE.TRANS64.RED.A1T0 RZ, [R4+URZ], RZ ;  /* 0x000000ff04ff99a7 */ /* 0x0001e2000810043f */
[----:B------:R-:W-:Y:S01]  /*5850*/  F2FP.F16.F32.PACK_AB R154, R154, R9 ;  /* 0x000000099a9a723e */ /* 0x000fe200000000ff */
[----:B------:R-:W-:Y:S01]  /*5860*/  FADD.FTZ R40, R38, R31 ;  /* 0x0000001f26287221 */ /* 0x000fe20000010000 */
[----:B------:R-:W-:Y:S03]  /*5870*/  BAR.SYNC.DEFER_BLOCKING 0xf, 0x100 ;  /* 0x03c4000000007b1d */ /* 0x000fe60000010000 */
[----:B------:R-:W-:Y:S01]  /*5880*/  FADD.FTZ R31, R39, R40 ;  /* 0x00000028271f7221 */ /* 0x000fe20000010000 */
[----:B0-----:R-:W-:-:S02]  /*5890*/  FADD.FTZ R4, R12, R11 ;  /* 0x0000000b0c047221 */ /* 0x001fc40000010000 */
[----:B------:R-:W0:Y:S01]  /*58a0*/  MUFU.EX2 R14, R14 ;  /* 0x0000000e000e7308 */ /* 0x000e220000000800 */
[----:B------:R-:W-:Y:S01]  /*58b0*/  FADD.FTZ R30, R42, R31 ;  /* 0x0000001f2a1e7221 */ /* 0x000fe20000010000 */
[----:B-1----:R-:W-:-:S03]  /*58c0*/  FADD.FTZ R11, R13, R4 ;  /* 0x000000040d0b7221 */ /* 0x002fc60000010000 */
[----:B------:R-:W-:Y:S01]  /*58d0*/  FADD.FTZ R31, R43, R30 ;  /* 0x0000001e2b1f7221 */ /* 0x000fe20000010000 */
[----:B------:R-:W-:Y:S02]  /*58e0*/  F2FP.F16.F32.PACK_AB R156, R13, R12 ;  /* 0x0000000c0d9c723e */ /* 0x000fe400000000ff */
[----:B------:R-:W1:Y:S01]  /*58f0*/  MUFU.EX2 R15, R15 ;  /* 0x0000000f000f7308 */ /* 0x000e620000000800 */
[----:B------:R-:W-:-:S04]  /*5900*/  FADD.FTZ R30, R46, R31 ;  /* 0x0000001f2e1e7221 */ /* 0x000fc80000010000 */
[----:B------:R-:W-:-:S03]  /*5910*/  FADD.FTZ R9, R47, R30 ;  /* 0x0000001e2f097221 */ /* 0x000fc60000010000 */
[----:B------:R-:W3:Y:S01]  /*5920*/  MUFU.EX2 R20, R20 ;  /* 0x0000001400147308 */ /* 0x000ee20000000800 */
[----:B0-----:R-:W-:Y:S01]  /*5930*/  FADD.FTZ R4, R14, R11 ;  /* 0x0000000b0e047221 */ /* 0x001fe20000010000 */
[----:B------:R0:W-:Y:S06]  /*5940*/  STSM.16.M88.4 [R19+0x26800], R152 ;  /* 0x0268009813007844 */ /* 0x0001ec0000000200 */
[----:B------:R-:W4:Y:S01]  /*5950*/  MUFU.EX2 R21, R21 ;  /* 0x0000001500157308 */ /* 0x000f220000000800 */
[C---:B-1----:R-:W-:Y:S01]  /*5960*/  FADD.FTZ R11, R15.reuse, R4 ;  /* 0x000000040f0b7221 */ /* 0x042fe20000010000 */
[----:B------:R-:W-:-:S05]  /*5970*/  F2FP.F16.F32.PACK_AB R158, R15, R14 ;  /* 0x0000000e0f9e723e */ /* 0x000fca00000000ff */
[----:B------:R0:W-:Y:S01]  /*5980*/  STSM.16.M88.4 [R22], R156 ;  /* 0x0000009c16007844 */ /* 0x0001e20000000200 */
[----:B------:R-:W1:Y:S01]  /*5990*/  MUFU.EX2 R24, R24 ;  /* 0x0000001800187308 */ /* 0x000e620000000800 */
[----:B---3--:R-:W-:-:S07]  /*59a0*/  FADD.FTZ R4, R20, R11 ;  /* 0x0000000b14047221 */ /* 0x008fce0000010000 */
[----:B------:R-:W3:Y:S01]  /*59b0*/  MUFU.EX2 R50, R50 ;  /* 0x0000003200327308 */ /* 0x000ee20000000800 */
[C---:B----4-:R-:W-:Y:S01]  /*59c0*/  FADD.FTZ R5, R21.reuse, R4 ;  /* 0x0000000415057221 */ /* 0x050fe20000010000 */
[----:B------:R-:W-:-:S06]  /*59d0*/  F2FP.F16.F32.PACK_AB R160, R21, R20 ;  /* 0x0000001415a0723e */ /* 0x000fcc00000000ff */
[----:B------:R-:W4:Y:S01]  /*59e0*/  MUFU.EX2 R25, R25 ;  /* 0x0000001900197308 */ /* 0x000f220000000800 */
[----:B-1----:R-:W-:-:S07]  /*59f0*/  FADD.FTZ R4, R24, R5 ;  /* 0x0000000518047221 */ /* 0x002fce0000010000 */
[----:B------:R-:W-:Y:S01]  /*5a00*/  MUFU.EX2 R51, R51 ;  /* 0x0000003300337308 */ /* 0x000fe20000000800 */
[C---:B---3--:R-:W-:Y:S01]  /*5a10*/  F2FP.F16.F32.PACK_AB R163, R50.reuse, R47 ;  /* 0x0000002f32a3723e */ /* 0x048fe200000000ff */
        /* <DEDUP_REMOVED lines=26> */
.L_x_4602:
[----:B------:R1:W3:Y:S01]  /*5bc0*/  SYNCS.PHASECHK.TRANS64.TRYWAIT P2, [R7+URZ+0x28c50], R8 ;  /* 0x028c5008070075a7 */ /* 0x0002e2000804017f */
[----:B------:R-:W-:Y:S05]  /*5bd0*/  @!P0 BRA `(.L_x_4603) ;  /* 0x0000000000048947 */ /* 0x000fea0003800000 */
[----:B------:R-:W-:Y:S01]  /*5be0*/  BPT.TRAP 0x1 ;  /* 0x000000040000795c */ /* 0x000fe20000300000 */
.L_x_4603:
[----:B---3--:R-:W-:Y:S05]  /*5bf0*/  @P2 BRA `(.L_x_4604) ;  /* 0x0000000000082947 */ /* 0x008fea0003800000 */
[----:B------:R-:W3:Y:S02]  /*5c00*/  SYNCS.PHASECHK.TRANS64.TRYWAIT P2, [R7+URZ+0x28c50], R8 ;  /* 0x028c5008070075a7 */ /* 0x000ee4000804017f */
[----:B---3--:R-:W-:Y:S05]  /*5c10*/  @!P2 BRA `(.L_x_4605) ;  /* 0x000001140014a947 */ /* 0x008fea0003800000 */
.L_x_4604:
[----:B------:R-:W-:Y:S01]  /*5c20*/  ULEA UR11, UR37, UR50, 0xc ;  /* 0x00000032250b7291 */ /* 0x000fe2000f8e603f */
[----:B------:R-:W-:Y:S01]  /*5c30*/  WARPGROUP.ARRIVE ;  /* 0x00000000000079c5 */ /* 0x000fe20000000000 */
[----:B------:R-:W-:Y:S01]  /*5c40*/  UMOV UR7, 0x40000040 ;  /* 0x4000004000077882 */ /* 0x000fe20000000000 */
[----:B------:R-:W-:Y:S01]  /*5c50*/  @UP0 ULDC UR14, c[0x0][0x450] ;  /* 0x00011400000e0ab9 */ /* 0x000fe20000000800 */
[----:B------:R-:W-:Y:S01]  /*5c60*/  UIADD3 UR21, UR53, -0x2, URZ ;  /* 0xfffffffe35157890 */ /* 0x000fe2000fffe03f */
[----:B-123--:R-:W-:Y:S02]  /*5c70*/  @!P1 VIADD R7, R7, 0x28c60 ;  /* 0x00028c6007079836 */ /* 0x00efe40000000000 */
[----:B------:R-:W-:Y:S02]  /*5c80*/  UMOV UR6, UR11 ;  /* 0x0000000b00067c82 */ /* 0x000fe40008000000 */
[----:B------:R-:W-:Y:S01]  /*5c90*/  HGMMA.64x256x16.F32 R24, R152, gdesc[UR4].tnspB, RZ, !UPT, gsb0 ;  /* 0x43e0000498187df0 */ /* 0x000fe2000c0008ff */
        /* <DEDUP_REMOVED lines=24> */
[----:B------:R-:W-:-:S04]  /*5e20*/  USHF.R.S32.HI UR7, URZ, 0x1f, UR6 ;  /* 0x0000001f3f077899 */ /* 0x000fc80008011406 */
[----:B------:R-:W-:-:S04]  /*5e30*/  ULEA.HI UR7, UR7, UR6, URZ, 0x6 ;  /* 0x0000000607077291 */ /* 0x000fc8000f8f303f */
[----:B------:R-:W-:-:S04]  /*5e40*/  USHF.R.S32.HI UR7, URZ, 0x6, UR7 ;  /* 0x000000063f077899 */ /* 0x000fc80008011407 */
[----:B------:R-:W-:-:S04]  /*5e50*/  UISETP.LT.AND UP1, UPT, UR49, UR7, UPT ;  /* 0x000000073100728c */ /* 0x000fc8000bf21270 */
[----:B------:R-:W-:-:S04]  /*5e60*/  USEL UR20, UR49, UR7, !UP1 ;  /* 0x0000000731147287 */ /* 0x000fc8000c800000 */
        /* <DEDUP_REMOVED lines=18> */
.L_x_4615:
[----:B------:R-:W-:-:S04]  /*5f90*/  UIADD3 UR37, UR23, 0x1, URZ ;  /* 0x0000000117257890 */ /* 0x000fc8000fffe03f */
[----:B------:R-:W-:-:S04]  /*5fa0*/  UISETP.NE.AND UP1, UPT, UR37, 0x2, UPT ;  /* 0x000000022500788c */ /* 0x000fc8000bf25270 */
[----:B------:R-:W-:Y:S02]  /*5fb0*/  USEL UR6, URZ, 0x1, UP1 ;  /* 0x000000013f067887 */ /* 0x000fe40008800000 */
[----:B------:R-:W-:Y:S02]  /*5fc0*/  USEL UR37, UR37, URZ, UP1 ;  /* 0x0000003f25257287 */ /* 0x000fe40008800000 */
[----:B------:R-:W-:Y:S01]  /*5fd0*/  ULOP3.LUT UR38, UR38, UR6, URZ, 0x3c, !UPT ;  /* 0x0000000626267292 */ /* 0x000fe2000f8e3c3f */
[----:B0-23--:R-:W-:Y:S11]  /*5fe0*/  @!P0 BRA `(.L_x_4607) ;  /* 0x0000000000048947 */ /* 0x00dff60003800000 */
[----:B------:R-:W-:Y:S01]  /*5ff0*/  BPT.TRAP 0x1 ;  /* 0x000000040000795c */ /* 0x000fe20000300000 */
.L_x_4607:
[----:B------:R-:W-:Y:S01]  /*6000*/  ULEA UR25, UR37, UR46, 0x3 ;  /* 0x0000002e25197291 */ /* 0x000fe2000f8e183f */
[----:B-1----:R-:W-:-:S05]  /*6010*/  IMAD.U32 R7, RZ, RZ, UR38 ;  /* 0x00000026ff077e24 */ /* 0x002fca000f8e00ff */
[----:B------:R-:W-:-:S04]  /*6020*/  SHF.L.U32 R7, R7, 0x1f, RZ ;  /* 0x0000001f07077819 */ /* 0x000fc800000006ff */
[----:B------:R1:W2:Y:S01]  /*6030*/  SYNCS.PHASECHK.TRANS64.TRYWAIT P2, [UR25+0x28c30], R7 ;  /* 0x028c3007ff0075a7 */ /* 0x0002a20008040159 */
[----:B------:R-:W-:Y:S05]  /*6040*/  @!P0 BRA `(.L_x_4608) ;  /* 0x0000000000048947 */ /* 0x000fea0003800000 */
[----:B------:R-:W-:Y:S01]  /*6050*/  BPT.TRAP 0x1 ;  /* 0x000000040000795c */ /* 0x000fe20000300000 */
.L_x_4608:
[----:B------:R-:W-:Y:S01]  /*6060*/  VIADD R10, R186, UR39 ;  /* 0x00000027ba0a7c36 */ /* 0x000fe20008000000 */
[----:B--2---:R-:W-:Y:S06]  /*6070*/  @P2 BRA `(.L_x_4609) ;  /* 0x0000000000082947 */ /* 0x004fec0003800000 */
[----:B------:R-:W2:Y:S02]  /*6080*/  SYNCS.PHASECHK.TRANS64.TRYWAIT P2, [UR25+0x28c30], R7 ;  /* 0x028c3007ff0075a7 */ /* 0x000ea40008040159 */
[----:B--2---:R-:W-:Y:S05]  /*6090*/  @!P2 BRA `(.L_x_4610) ;  /* 0x000001100008a947 */ /* 0x004fea0003800000 */
.L_x_4609:
[----:B------:R-:W-:Y:S01]  /*60a0*/  R2UR UR18, R3 ;  /* 0x00000000031272ca */ /* 0x000fe200000e0000 */
[----:B0-----:R-:W-:Y:S01]  /*60b0*/  WARPGROUP.ARRIVE ;  /* 0x00000000000079c5 */ /* 0x001fe20000000000 */
[----:B------:R-:W-:Y:S01]  /*60c0*/  UMOV UR19, 0x40000040 ;  /* 0x4000004000137882 */ /* 0x000fe20000000000 */
[----:B------:R-:W-:Y:S01]  /*60d0*/  PLOP3.LUT P2, PT, PT, PT, UP0, 0x80, 0x0 ;  /* 0x000000000000781c */ /* 0x000fe20003f4f008 */
[----:B------:R-:W-:Y:S01]  /*60e0*/  @UP0 ULDC UR6, c[0x0][0x44c] ;  /* 0x0001130000060ab9 */ /* 0x000fe20000000800 */
[----:B------:R-:W-:Y:S01]  /*60f0*/  UMOV UR7, 0x40000040 ;  /* 0x4000004000077882 */ /* 0x000fe20000000000 */
[----:B------:R-:W-:Y:S01]  /*6100*/  UMOV UR11, 0x40000040 ;  /* 0x40000040000b7882 */ /* 0x000fe20000000000 */
[----:B------:R-:W-:Y:S01]  /*6110*/  UMOV UR15, 0x40000040 ;  /* 0x40000040000f7882 */ /* 0x000fe20000000000 */
[----:B------:R-:W-:-:S04]  /*6120*/  LOP3.LUT R18, R18, 0xffffdfff, RZ, 0xc0, !PT ;  /* 0xffffdfff12127812 */ /* 0x000fc800078ec0ff */
[----:B------:R-:W-:Y:S01]  /*6130*/  @P1 LOP3.LUT R18, R18, 0x2000, RZ, 0xfc, !PT ;  /* 0x0000200012121812 */ /* 0x000fe200078efcff */
[----:B------:R-:W-:-:S03]  /*6140*/  ULEA UR18, UR37, UR18, 0x9 ;  /* 0x0000001225127291 */ /* 0x000fc6000f8e483f */
[----:B--2---:R-:W-:Y:S01]  /*6150*/  @P2 IMAD.HI.U32 R0, R10, UR6, RZ ;  /* 0x000000060a002c27 */ /* 0x004fe2000f8e00ff */
[----:B------:R-:W-:Y:S01]  /*6160*/  @UP0 ULDC UR6, c[0x0][0x450] ;  /* 0x0001140000060ab9 */ /* 0x000fe20000000800 */
[----:B------:R-:W-:Y:S01]  /*6170*/  UIADD3 UR10, UR18, 0x4, URZ ;  /* 0x00000004120a7890 */ /* 0x000fe2000fffe03f */
[----:B------:R-:W-:Y:S01]  /*6180*/  LOP3.LUT R18, R18, 0xffffefff, RZ, 0xc0, !PT ;  /* 0xffffefff12127812 */ /* 0x000fe200078ec0ff */
[----:B------:R-:W-:Y:S01]  /*6190*/  UIADD3 UR14, UR18, 0x6, URZ ;  /* 0x00000006120e7890 */ /* 0x000fe2000fffe03f */
[----:B------:R-:W-:Y:S01]  /*61a0*/  @P2 SHF.R.U32.HI R10, RZ, UR6, R0 ;  /* 0x00000006ff0a2c19 */ /* 0x000fe20008011600 */
[----:B------:R-:W-:Y:S01]  /*61b0*/  HGMMA.64x64x16.F32 R152, gdesc[UR16], RZ, !UPT, gsb0 ;  /* 0x00e00000109879f0 */ /* 0x000fe2000c0008ff */
[----:B------:R-:W-:Y:S01]  /*61c0*/  UMOV UR6, 0xffffffc0 ;  /* 0xffffffc000067882 */ /* 0x000fe20000000000 */
[----:B------:R-:W-:Y:S01]  /*61d0*/  IMAD.U32 R0, RZ, RZ, UR51 ;  /* 0x00000033ff007e24 */ /* 0x000fe2000f8e00ff */
[----:B------:R-:W-:Y:S01]  /*61e0*/  UIMAD UR6, UR21, UR6, 0x1 ;  /* 0x00000001150674a4 */ /* 0x000fe2000f8e0206 */
[----:B------:R-:W0:Y:S01]  /*61f0*/  SHFL.IDX PT, R11, R10, RZ, 0x1c1f ;  /* 0x001c1fff0a0b7589 */ /* 0x000e2200000e0000 */
[----:B------:R-:W-:-:S03]  /*6200*/  @P0 LOP3.LUT R18, R18, 0x1000, RZ, 0xfc, !PT ;  /* 0x0000100012120812 */ /* 0x000fc600078efcff */
[----:B------:R-:W2:Y:S01]  /*6210*/  SHFL.IDX PT, R13, R10, 0x1, 0x1c1f ;  /* 0x003c1f000a0d7f89 */ /* 0x000ea200000e0000 */
[----:B------:R-:W-:Y:S01]  /*6220*/  IADD3 R0, R0, UR6, -R185 ;  /* 0x0000000600007c10 */ /* 0x000fe2000fffe8b9 */
[----:B------:R-:W-:Y:S01]  /*6230*/  UIADD3 UR6, UR18, 0x2, URZ ;  /* 0x0000000212067890 */ /* 0x000fe2000fffe03f */
[----:B------:R-:W-:-:S03]  /*6240*/  LOP3.LUT R18, R18, 0xffffbfff, RZ, 0xc0, !PT ;  /* 0xffffbfff12127812 */ /* 0x000fc600078ec0ff */
[----:B------:R-:W-:-:S04]  /*6250*/  VIADD R0, R0, -UR52 ;  /* 0x8000003400007c36 */ /* 0x000fc80008000000 */
[C---:B0-----:R-:W-:Y:S02]  /*6260*/  IMAD.IADD R6, R0.reuse, 0x1, R11 ;  /* 0x0000000100067824 */ /* 0x041fe400078e020b */
[----:B--2---:R-:W-:-:S03]  /*6270*/  IMAD.IADD R0, R0, 0x1, R13 ;  /* 0x0000000100007824 */ /* 0x004fc600078e020d */
[C---:B------:R-:W-:Y:S02]  /*6280*/  ISETP.GT.AND P1, PT, R6.reuse, 0x19, PT ;  /* 0x000000190600780c */ /* 0x040fe40003f24270 */
[C---:B------:R-:W-:Y:S02]  /*6290*/  ISETP.GT.AND P0, PT, R6.reuse, 0x20, PT ;  /* 0x000000200600780c */ /* 0x040fe40003f04270 */
[C---:B------:R-:W-:Y:S02]  /*62a0*/  ISETP.GT.AND P4, PT, R6.reuse, 0x29, PT ;  /* 0x000000290600780c */ /* 0x040fe40003f84270 */
[C---:B------:R-:W-:Y:S02]  /*62b0*/  ISETP.GT.AND P5, PT, R6.reuse, 0x30, PT ;  /* 0x000000300600780c */ /* 0x040fe40003fa4270 */
[C---:B------:R-:W-:Y:S02]  /*62c0*/  ISETP.GT.AND P2, PT, R6.reuse, 0x21, PT ;  /* 0x000000210600780c */ /* 0x040fe40003f44270 */
[----:B------:R-:W-:-:S02]  /*62d0*/  ISETP.GT.AND P3, PT, R6, 0x28, PT ;  /* 0x000000280600780c */ /* 0x000fc40003f64270 */
[----:B------:R-:W-:Y:S02]  /*62e0*/  ISETP.GT.AND P6, PT, R6, 0x31, PT ;  /* 0x000000310600780c */ /* 0x000fe40003fc4270 */
[----:B------:R-:W-:Y:S02]  /*62f0*/  @P1 LOP3.LUT R18, R18, 0x4000, RZ, 0xfc, !PT ;  /* 0x0000400012121812 */ /* 0x000fe400078efcff */
[----:B------:R-:W-:Y:S02]  /*6300*/  ISETP.GT.AND P1, PT, R6, RZ, PT ;  /* 0x000000ff0600720c */ /* 0x000fe40003f24270 */
[----:B------:R-:W-:-:S04]  /*6310*/  LOP3.LUT R18, R18, 0xffff7fff, RZ, 0xc0, !PT ;  /* 0xffff7fff12127812 */ /* 0x000fc800078ec0ff */
[----:B------:R-:W-:Y:S02]  /*6320*/  @P0 LOP3.LUT R18, R18, 0x8000, RZ, 0xfc, !PT ;  /* 0x0000800012120812 */ /* 0x000fe400078efcff */
[----:B------:R-:W-:Y:S01]  /*6330*/  ISETP.GT.AND P0, PT, R6, 0x1, PT ;  /* 0x000000010600780c */ /* 0x000fe20003f04270 */
        /* <DEDUP_REMOVED lines=32> */
[----:B--2---:R-:W-:Y:S01]  /*6540*/  FMUL.FTZ R160, R176, UR24 ;  /* 0x00000018b0a07c20 */ /* 0x004fe20008410000 */
[----:B0-----:R-:W-:Y:S01]  /*6550*/  FSEL R10, R10, -INF , P1 ;  /* 0xff8000000a0a7808 */ /* 0x001fe20000800000 */
[----:B------:R-:W-:Y:S01]  /*6560*/  FMUL.FTZ R159, R159, UR24 ;  /* 0x000000189f9f7c20 */ /* 0x000fe20008410000 */
[----:B------:R-:W-:Y:S01]  /*6570*/  ISETP.GT.AND P1, PT, R6, 0x8, PT ;  /* 0x000000080600780c */ /* 0x000fe20003f24270 */
[----:B------:R-:W-:Y:S01]  /*6580*/  FMUL.FTZ R166, R166, UR24 ;  /* 0x00000018a6a67c20 */ /* 0x000fe20008410000 */
[----:B------:R-:W-:Y:S01]  /*6590*/  FMUL.FTZ R167, R167, UR24 ;  /* 0x00000018a7a77c20 */ /* 0x000fe20008410000 */
[----:B------:R-:W-:Y:S01]  /*65a0*/  FMUL.FTZ R175, R175, UR24 ;  /* 0x00000018afaf7c20 */ /* 0x000fe20008410000 */
[----:B------:R-:W0:Y:S08]  /*65b0*/  MUFU.TANH R12, R156 ;  /* 0x0000009c000c7308 */ /* 0x000e300000002400 */
[----:B------:R-:W2:Y:S01]  /*65c0*/  MUFU.TANH R13, R157 ;  /* 0x0000009d000d7308 */ /* 0x000ea20000002400 */
[----:B---3--:R-:W-:-:S02]  /*65d0*/  FSEL R11, R11, -INF , P0 ;  /* 0xff8000000b0b7808 */ /* 0x008fc40000000000 */
[----:B------:R-:W-:-:S05]  /*65e0*/  ISETP.GT.AND P0, PT, R6, 0x9, PT ;  /* 0x000000090600780c */ /* 0x000fca0003f04270 */
[----:B------:R-:W3:Y:S01]  /*65f0*/  MUFU.TANH R157, R173 ;  /* 0x000000ad009d7308 */ /* 0x000ee20000002400 */
[----:B0-----:R-:W-:Y:S02]  /*6600*/  FSEL R12, R12, -INF , P1 ;  /* 0xff8000000c0c7808 */ /* 0x001fe40000800000 */
[----:B------:R-:W-:-:S04]  /*6610*/  ISETP.GT.AND P1, PT, R6, 0x10, PT ;  /* 0x000000100600780c */ /* 0x000fc80003f24270 */
[----:B------:R-:W-:Y:S01]  /*6620*/  FSEL R14, R14, -INF , P1 ;  /* 0xff8000000e0e7808 */ /* 0x000fe20000800000 */
[----:B------:R-:W0:Y:S01]  /*6630*/  MUFU.TANH R160, R160 ;  /* 0x000000a000a07308 */ /* 0x000e220000002400 */
[----:B--2---:R-:W-:Y:S02]  /*6640*/  FSEL R13, R13, -INF , P0 ;  /* 0xff8000000d0d7808 */ /* 0x004fe40000000000 */
[C---:B------:R-:W-:Y:S02]  /*6650*/  ISETP.GT.AND P0, PT, R6.reuse, 0x11, PT ;  /* 0x000000110600780c */ /* 0x040fe40003f04270 */
[----:B------:R-:W-:-:S03]  /*6660*/  ISETP.GT.AND P1, PT, R6, 0x18, PT ;  /* 0x000000180600780c */ /* 0x000fc60003f24270 */
[----:B------:R2:W4:Y:S01]  /*6670*/  MUFU.TANH R153, R169 ;  /* 0x000000a900997308 */ /* 0x0005220000002400 */
[----:B---3--:R-:W-:Y:S02]  /*6680*/  FSEL R157, R157, -INF , P4 ;  /* 0xff8000009d9d7808 */ /* 0x008fe40002000000 */
[----:B------:R-:W-:-:S05]  /*6690*/  ISETP.GT.AND P4, PT, R6, 0x38, PT ;  /* 0x000000380600780c */ /* 0x000fca0003f84270 */
[----:B------:R-:W3:Y:S01]  /*66a0*/  MUFU.TANH R156, R172 ;  /* 0x000000ac009c7308 */ /* 0x000ee20000002400 */
[----:B0-----:R-:W-:Y:S01]  /*66b0*/  FSEL R160, R160, -INF , P5 ;  /* 0xff800000a0a07808 */ /* 0x001fe20002800000 */
[----:B--2---:R-:W-:Y:S01]  /*66c0*/  FMUL.FTZ R169, R174, UR24 ;  /* 0x00000018aea97c20 */ /* 0x004fe20008410000 */
[----:B------:R-:W-:Y:S01]  /*66d0*/  ISETP.GT.AND P5, PT, R6, 0x39, PT ;  /* 0x000000390600780c */ /* 0x000fe20003fa4270 */
[----:B------:R-:W-:-:S04]  /*66e0*/  FMUL.FTZ R174, R182, UR24 ;  /* 0x00000018b6ae7c20 */ /* 0x000fc80008410000 */
[----:B------:R-:W0:Y:S01]  /*66f0*/  MUFU.TANH R154, R154 ;  /* 0x0000009a009a7308 */ /* 0x000e220000002400 */
[----:B----4-:R-:W-:Y:S02]  /*6700*/  FSEL R153, R153, -INF , P2 ;  /* 0xff80000099997808 */ /* 0x010fe40001000000 */
[----:B------:R-:W-:-:S05]  /*6710*/  ISETP.GT.AND P2, PT, R0, RZ, PT ;  /* 0x000000ff0000720c */ /* 0x000fca0003f44270 */
[----:B------:R-:W2:Y:S01]  /*6720*/  MUFU.TANH R155, R155 ;  /* 0x0000009b009b7308 */ /* 0x000ea20000002400 */
[----:B---3--:R-:W-:Y:S02]  /*6730*/  FSEL R156, R156, -INF , P3 ;  /* 0xff8000009c9c7808 */ /* 0x008fe40001800000 */
[----:B------:R-:W-:-:S05]  /*6740*/  ISETP.GT.AND P3, PT, R0, 0x1, PT ;  /* 0x000000010000780c */ /* 0x000fca0003f64270 */
[----:B------:R3:W-:Y:S01]  /*6750*/  MUFU.TANH R152, R168 ;  /* 0x000000a800987308 */ /* 0x0007e20000002400 */
[----:B0-----:R-:W-:Y:S02]  /*6760*/  FSEL R154, R154, -INF , P2 ;  /* 0xff8000009a9a7808 */ /* 0x001fe40001000000 */
[----:B------:R-:W-:-:S05]  /*6770*/  ISETP.GT.AND P2, PT, R0, 0x10, PT ;  /* 0x000000100000780c */ /* 0x000fca0003f44270 */
[----:B------:R-:W0:Y:S01]  /*6780*/  MUFU.TANH R162, R162 ;  /* 0x000000a200a27308 */ /* 0x000e220000002400 */
[----:B---3--:R-:W-:Y:S01]  /*6790*/  FMUL.FTZ R168, R170, UR24 ;  /* 0x00000018aaa87c20 */ /* 0x008fe20008410000 */
[----:B--2---:R-:W-:Y:S02]  /*67a0*/  FSEL R155, R155, -INF , P3 ;  /* 0xff8000009b9b7808 */ /* 0x004fe40001800000 */
[----:B------:R-:W-:-:S04]  /*67b0*/  ISETP.GT.AND P3, PT, R0, 0x11, PT ;  /* 0x000000110000780c */ /* 0x000fc80003f64270 */
[----:B------:R-:W2:Y:S08]  /*67c0*/  MUFU.TANH R163, R163 ;  /* 0x000000a300a37308 */ /* 0x000eb00000002400 */
[----:B------:R-:W3:Y:S01]  /*67d0*/  MUFU.TANH R168, R168 ;  /* 0x000000a800a87308 */ /* 0x000ee20000002400 */
[----:B0-----:R-:W-:Y:S02]  /*67e0*/  FSEL R162, R162, -INF , P2 ;  /* 0xff800000a2a27808 */ /* 0x001fe40001000000 */
[----:B------:R-:W-:-:S05]  /*67f0*/  ISETP.GT.AND P2, PT, R0, 0x20, PT ;  /* 0x000000200000780c */ /* 0x000fca0003f44270 */
[----:B------:R-:W0:Y:S01]  /*6800*/  MUFU.TANH R6, R171 ;  /* 0x000000ab00067308 */ /* 0x000e220000002400 */
[----:B--2---:R-:W-:Y:S02]  /*6810*/  FSEL R163, R163, -INF , P3 ;  /* 0xff800000a3a37808 */ /* 0x004fe40001800000 */
[----:B------:R-:W-:-:S05]  /*6820*/  ISETP.GT.AND P3, PT, R0, 0x21, PT ;  /* 0x000000210000780c */ /* 0x000fca0003f64270 */
[----:B------:R2:W4:Y:S01]  /*6830*/  MUFU.TANH R15, R161 ;  /* 0x000000a1000f7308 */ /* 0x0005220000002400 */
[----:B---3--:R-:W-:Y:S02]  /*6840*/  FSEL R170, R168, -INF , P2 ;  /* 0xff800000a8aa7808 */ /* 0x008fe40001000000 */
[----:B------:R-:W-:-:S05]  /*6850*/  ISETP.GT.AND P2, PT, R0, 0x30, PT ;  /* 0x000000300000780c */ /* 0x000fca0003f44270 */
[----:B------:R3:W5:Y:S01]  /*6860*/  MUFU.TANH R20, R164 ;  /* 0x000000a400147308 */ /* 0x0007620000002400 */
[----:B0-----:R-:W-:Y:S01]  /*6870*/  FSEL R168, R6, -INF , P3 ;  /* 0xff80000006a87808 */ /* 0x001fe20001800000 */
[----:B--2---:R-:W-:Y:S01]  /*6880*/  FMUL.FTZ R161, R177, UR24 ;  /* 0x00000018b1a17c20 */ /* 0x004fe20008410000 */
[----:B------:R-:W-:Y:S02]  /*6890*/  FMNMX.FTZ R6, R10, R9, !PT ;  /* 0x000000090a067209 */ /* 0x000fe40007810000 */
[----:B------:R-:W-:Y:S02]  /*68a0*/  ISETP.GT.AND P3, PT, R0, 0x31, PT ;  /* 0x000000310000780c */ /* 0x000fe40003f64270 */
[----:B------:R-:W-:Y:S01]  /*68b0*/  FMNMX.FTZ R6, R11, R6, !PT ;  /* 0x000000060b067209 */ /* 0x000fe20007810000 */
[----:B------:R0:W2:Y:S01]  /*68c0*/  MUFU.TANH R21, R165 ;  /* 0x000000a500157308 */ /* 0x0000a20000002400 */
[----:B----4-:R-:W-:Y:S01]  /*68d0*/  FSEL R15, R15, -INF , P0 ;  /* 0xff8000000f0f7808 */ /* 0x010fe20000000000 */
[----:B---3--:R-:W-:Y:S01]  /*68e0*/  FMUL.FTZ R164, R180, UR24 ;  /* 0x00000018b4a47c20 */ /* 0x008fe20008410000 */
[----:B------:R-:W-:-:S02]  /*68f0*/  FMNMX.FTZ R6, R12, R6, !PT ;  /* 0x000000060c067209 */ /* 0x000fc40007810000 */
[----:B------:R-:W-:Y:S02]  /*6900*/  LOP3.LUT P0, RZ, R18, 0x8000, RZ, 0xc0, !PT ;  /* 0x0000800012ff7812 */ /* 0x000fe4000780c0ff */
[----:B------:R-:W-:Y:S01]  /*6910*/  FMNMX.FTZ R6, R13, R6, !PT ;  /* 0x000000060d067209 */ /* 0x000fe20007810000 */
[----:B------:R-:W3:Y:S01]  /*6920*/  MUFU.TANH R161, R161 ;  /* 0x000000a100a17308 */ /* 0x000ee20000002400 */
[----:B-----5:R-:W-:Y:S01]  /*6930*/  FSEL R20, R20, -INF , P1 ;  /* 0xff80000014147808 */ /* 0x020fe20000800000 */
[----:B0-----:R-:W-:Y:S01]  /*6940*/  FMUL.FTZ R165, R181, UR24 ;  /* 0x00000018b5a57c20 */ /* 0x001fe20008410000 */
[----:B------:R-:W-:Y:S02]  /*6950*/  FMNMX.FTZ R6, R14, R6, !PT ;  /* 0x000000060e067209 */ /* 0x000fe40007810000 */
[----:B------:R-:W-:Y:S02]  /*6960*/  LOP3.LUT P1, RZ, R18, 0x4000, RZ, 0xc0, !PT ;  /* 0x0000400012ff7812 */ /* 0x000fe4000782c0ff */
[----:B------:R-:W-:Y:S01]  /*6970*/  FMNMX.FTZ R6, R15, R6, !PT ;  /* 0x000000060f067209 */ /* 0x000fe20007810000 */
[----:B------:R-:W0:Y:S01]  /*6980*/  MUFU.TANH R164, R164 ;  /* 0x000000a400a47308 */ /* 0x000e220000002400 */
[----:B--2---:R-:W-:-:S02]  /*6990*/  FSEL R21, R21, -INF , P1 ;  /* 0xff80000015157808 */ /* 0x004fc40000800000 */
[----:B------:R-:W-:Y:S02]  /*69a0*/  FMNMX.FTZ R6, R20, R6, !PT ;  /* 0x0000000614067209 */ /* 0x000fe40007810000 */
[----:B------:R-:W-:Y:S02]  /*69b0*/  FSEL R152, R152, -INF , P0 ;  /* 0xff80000098987808 */ /* 0x000fe40000000000 */
[----:B------:R-:W-:Y:S01]  /*69c0*/  FMNMX.FTZ R6, R21, R6, !PT ;  /* 0x0000000615067209 */ /* 0x000fe20007810000 */
[----:B------:R-:W2:Y:S01]  /*69d0*/  MUFU.TANH R165, R165 ;  /* 0x000000a500a57308 */ /* 0x000ea20000002400 */
[----:B---3--:R-:W-:Y:S02]  /*69e0*/  FSEL R161, R161, -INF , P6 ;  /* 0xff800000a1a17808 */ /* 0x008fe40003000000 */
[----:B------:R-:W-:Y:S02]  /*69f0*/  FMNMX.FTZ R6, R152, R6, !PT ;  /* 0x0000000698067209 */ /* 0x000fe40007810000 */
[----:B------:R-:W-:-:S02]  /*6a00*/  LOP3.LUT P1, RZ, R18, 0x2000, RZ, 0xc0, !PT ;  /* 0x0000200012ff7812 */ /* 0x000fc4000782c0ff */
[----:B------:R-:W-:Y:S01]  /*6a10*/  FMNMX.FTZ R6, R153, R6, !PT ;  /* 0x0000000699067209 */ /* 0x000fe20007810000 */
[----:B------:R-:W3:Y:S01]  /*6a20*/  MUFU.TANH R158, R158 ;  /* 0x0000009e009e7308 */ /* 0x000ee20000002400 */
[----:B0-----:R-:W-:Y:S02]  /*6a30*/  FSEL R164, R164, -INF , P4 ;  /* 0xff800000a4a47808 */ /* 0x001fe40002000000 */
[----:B------:R-:W-:Y:S02]  /*6a40*/  FMNMX.FTZ R6, R156, R6, !PT ;  /* 0x000000069c067209 */ /* 0x000fe40007810000 */
[----:B------:R-:W-:Y:S02]  /*6a50*/  ISETP.GT.AND P4, PT, R0, 0x8, PT ;  /* 0x000000080000780c */ /* 0x000fe40003f84270 */
[----:B------:R-:W-:Y:S01]  /*6a60*/  FMNMX.FTZ R6, R157, R6, !PT ;  /* 0x000000069d067209 */ /* 0x000fe20007810000 */
[----:B------:R-:W0:Y:S01]  /*6a70*/  MUFU.TANH R159, R159 ;  /* 0x0000009f009f7308 */ /* 0x000e220000002400 */
[----:B--2---:R-:W-:-:S02]  /*6a80*/  FSEL R165, R165, -INF , P5 ;  /* 0xff800000a5a57808 */ /* 0x004fc40002800000 */
[----:B------:R-:W-:Y:S02]  /*6a90*/  FMNMX.FTZ R6, R160, R6, !PT ;  /* 0x00000006a0067209 */ /* 0x000fe40007810000 */
[----:B------:R-:W-:Y:S02]  /*6aa0*/  ISETP.GT.AND P5, PT, R0, 0x9, PT ;  /* 0x000000090000780c */ /* 0x000fe40003fa4270 */
[----:B------:R-:W-:Y:S01]  /*6ab0*/  FMNMX.FTZ R6, R161, R6, !PT ;  /* 0x00000006a1067209 */ /* 0x000fe20007810000 */
[----:B------:R-:W2:Y:S01]  /*6ac0*/  MUFU.TANH R166, R166 ;  /* 0x000000a600a67308 */ /* 0x000ea20000002400 */
[----:B---3--:R-:W-:Y:S02]  /*6ad0*/  FSEL R158, R158, -INF , P4 ;  /* 0xff8000009e9e7808 */ /* 0x008fe40002000000 */
[----:B------:R-:W-:Y:S02]  /*6ae0*/  FMNMX.FTZ R6, R164, R6, !PT ;  /* 0x00000006a4067209 */ /* 0x000fe40007810000 */
[----:B------:R-:W-:-:S02]  /*6af0*/  ISETP.GT.AND P4, PT, R0, 0x18, PT ;  /* 0x000000180000780c */ /* 0x000fc40003f84270 */
[----:B------:R-:W-:Y:S01]  /*6b00*/  FMNMX.FTZ R6, R165, R6, !PT ;  /* 0x00000006a5067209 */ /* 0x000fe20007810000 */
[----:B------:R-:W3:Y:S01]  /*6b10*/  MUFU.TANH R167, R167 ;  /* 0x000000a700a77308 */ /* 0x000ee20000002400 */
[----:B0-----:R-:W-:Y:S02]  /*6b20*/  FSEL R159, R159, -INF , P5 ;  /* 0xff8000009f9f7808 */ /* 0x001fe40002800000 */
[----:B------:R-:W-:Y:S01]  /*6b30*/  ISETP.GT.AND P5, PT, R0, 0x19, PT ;  /* 0x000000190000780c */ /* 0x000fe20003fa4270 */
[----:B------:R-:W0:Y:S01]  /*6b40*/  SHFL.BFLY PT, R171, R6, 0x2, 0x1f ;  /* 0x0c401f0006ab7f89 */ /* 0x000e2200000e0000 */
[----:B------:R-:W-:-:S03]  /*6b50*/  LOP3.LUT P0, RZ, R18, 0x1000, RZ, 0xc0, !PT ;  /* 0x0000100012ff7812 */ /* 0x000fc6000780c0ff */
[----:B------:R-:W4:Y:S01]  /*6b60*/  MUFU.TANH R169, R169 ;  /* 0x000000a900a97308 */ /* 0x000f220000002400 */
[----:B--2---:R-:W-:Y:S02]  /*6b70*/  FSEL R166, R166, -INF , P4 ;  /* 0xff800000a6a67808 */ /* 0x004fe40002000000 */
[----:B------:R-:W-:-:S05]  /*6b80*/  ISETP.GT.AND P4, PT, R0, 0x28, PT ;  /* 0x000000280000780c */ /* 0x000fca0003f84270 */
[----:B------:R-:W2:Y:S01]  /*6b90*/  MUFU.TANH R174, R174 ;  /* 0x000000ae00ae7308 */ /* 0x000ea20000002400 */
[----:B---3--:R-:W-:Y:S02]  /*6ba0*/  FSEL R167, R167, -INF , P5 ;  /* 0xff800000a7a77808 */ /* 0x008fe40002800000 */
[C---:B------:R-:W-:Y:S02]  /*6bb0*/  ISETP.GT.AND P5, PT, R0.reuse, 0x39, PT ;  /* 0x000000390000780c */ /* 0x040fe40003fa4270 */
[----:B----4-:R-:W-:Y:S02]  /*6bc0*/  FSEL R169, R169, -INF , P4 ;  /* 0xff800000a9a97808 */ /* 0x010fe40002000000 */
[----:B------:R-:W-:Y:S02]  /*6bd0*/  ISETP.GT.AND P4, PT, R0, 0x38, PT ;  /* 0x000000380000780c */ /* 0x000fe40003f84270 */
[----:B0-----:R-:W-:Y:S02]  /*6be0*/  FMNMX.FTZ R6, R6, R171, !PT ;  /* 0x000000ab06067209 */ /* 0x001fe40007810000 */
[----:B--2---:R-:W-:-:S03]  /*6bf0*/  FSEL R174, R174, -INF , P4 ;  /* 0xff800000aeae7808 */ /* 0x004fc60002000000 */
[----:B------:R-:W0:Y:S02]  /*6c00*/  SHFL.BFLY PT, R171, R6, 0x1, 0x1f ;  /* 0x0c201f0006ab7f89 */ /* 0x000e2400000e0000 */
[----:B0-----:R-:W-:-:S04]  /*6c10*/  FMNMX.FTZ R6, R6, R171, !PT ;  /* 0x000000ab06067209 */ /* 0x001fc80007810000 */
[C---:B------:R-:W-:Y:S01]  /*6c20*/  FSETP.NEU.FTZ.AND P6, PT, R6.reuse, -INF , PT ;  /* 0xff8000000600780b */ /* 0x040fe20003fdd000 */
[----:B------:R-:W-:-:S03]  /*6c30*/  FMUL.FTZ R171, R6, UR10 ;  /* 0x0000000a06ab7c20 */ /* 0x000fc60008410000 */
[----:B------:R-:W-:Y:S02]  /*6c40*/  FSEL R172, R6, RZ, P6 ;  /* 0x000000ff06ac7208 */ /* 0x000fe40003000000 */
[----:B------:R-:W-:Y:S02]  /*6c50*/  FSEL R171, R171, RZ, P6 ;  /* 0x000000ffabab7208 */ /* 0x000fe40003000000 */
[----:B------:R-:W-:Y:S01]  /*6c60*/  ISETP.GT.AND P6, PT, R0, 0x29, PT ;  /* 0x000000290000780c */ /* 0x000fe20003fc4270 */
[----:B------:R-:W-:Y:S02]  /*6c70*/  FADD.FTZ R172, -R172, R9 ;  /* 0x00000009acac7221 */ /* 0x000fe40000010100 */
        /* <DEDUP_REMOVED lines=13> */
[----:B0-----:R-:W-:Y:S01]  /*6d50*/  FMUL.FTZ R10, R172, UR10 ;  /* 0x0000000aac0a7c20 */ /* 0x001fe20008410000 */
[--C-:B------:R-:W-:Y:S01]  /*6d60*/  FFMA.FTZ R157, R157, UR10, -R171.reuse ;  /* 0x0000000a9d9d7c23 */ /* 0x100fe200080108ab */
[--C-:B------:R-:W-:Y:S01]  /*6d70*/  FFMA.FTZ R160, R160, UR10, -R171.reuse ;  /* 0x0000000aa0a07c23 */ /* 0x100fe200080108ab */
[--C-:B------:R-:W-:Y:S01]  /*6d80*/  FFMA.FTZ R161, R161, UR10, -R171.reuse ;  /* 0x0000000aa1a17c23 */ /* 0x100fe200080108ab */
[--C-:B------:R-:W-:Y:S01]  /*6d90*/  FFMA.FTZ R164, R164, UR10, -R171.reuse ;  /* 0x0000000aa4a47c23 */ /* 0x100fe200080108ab */
[----:B------:R-:W-:Y:S01]  /*6da0*/  FFMA.FTZ R165, R165, UR10, -R171 ;  /* 0x0000000aa5a57c23 */ /* 0x000fe200080108ab */
[----:B------:R-:W-:Y:S01]  /*6db0*/  FMUL.FTZ R171, R178, UR24 ;  /* 0x00000018b2ab7c20 */ /* 0x000fe20008410000 */
[----:B------:R-:W0:Y:S01]  /*6dc0*/  MUFU.EX2 R10, R10 ;  /* 0x0000000a000a7308 */ /* 0x000e220000000800 */
[----:B------:R-:W-:-:S07]  /*6dd0*/  FMUL.FTZ R172, R179, UR24 ;  /* 0x00000018b3ac7c20 */ /* 0x000fce0008410000 */
[----:B------:R2:W3:Y:S08]  /*6de0*/  MUFU.TANH R9, R175 ;  /* 0x000000af00097308 */ /* 0x0004f00000002400 */
[----:B------:R-:W4:Y:S01]  /*6df0*/  MUFU.TANH R171, R171 ;  /* 0x000000ab00ab7308 */ /* 0x000f220000002400 */
[----:B0-----:R-:W-:Y:S01]  /*6e00*/  FFMA.FTZ R4, R10, R4, R152 ;  /* 0x000000040a047223 */ /* 0x001fe20000010098 */
[----:B------:R-:W-:Y:S01]  /*6e10*/  F2FP.F16.F32.PACK_AB R152, R11, R152 ;  /* 0x000000980b98723e */ /* 0x000fe200000000ff */
[----:B--2---:R-:W-:Y:S01]  /*6e20*/  FMUL.FTZ R175, R183, UR24 ;  /* 0x00000018b7af7c20 */ /* 0x004fe20008410000 */
[----:B------:R-:W-:Y:S01]  /*6e30*/  FMUL.FTZ R24, R24, R10 ;  /* 0x0000000a18187220 */ /* 0x000fe20000410000 */
[----:B------:R-:W-:Y:S01]  /*6e40*/  FADD.FTZ R4, R11, R4 ;  /* 0x000000040b047221 */ /* 0x000fe20000010000 */
[----:B------:R-:W-:-:S02]  /*6e50*/  IMAD.U32 R11, RZ, RZ, UR25 ;  /* 0x00000019ff0b7e24 */ /* 0x000fc4000f8e00ff */
[-C--:B------:R-:W-:Y:S01]  /*6e60*/  FMUL.FTZ R25, R25, R10.reuse ;  /* 0x0000000a19197220 */ /* 0x080fe20000410000 */
[----:B------:R-:W0:Y:S01]  /*6e70*/  MUFU.TANH R172, R172 ;  /* 0x000000ac00ac7308 */ /* 0x000e220000002400 */
[----:B---3--:R-:W-:Y:S01]  /*6e80*/  FSEL R9, R9, -INF , P6 ;  /* 0xff80000009097808 */ /* 0x008fe20003000000 */
[----:B------:R-:W-:Y:S02]  /*6e90*/  @!P1 VIADD R0, R11, 0x28c40 ;  /* 0x00028c400b009836 */ /* 0x000fe40000000000 */
[-C--:B------:R-:W-:Y:S01]  /*6ea0*/  FMUL.FTZ R28, R28, R10.reuse ;  /* 0x0000000a1c1c7220 */ /* 0x080fe20000410000 */
[-C--:B------:R-:W-:Y:S01]  /*6eb0*/  FMUL.FTZ R29, R29, R10.reuse ;  /* 0x0000000a1d1d7220 */ /* 0x080fe20000410000 */
[-C--:B------:R-:W-:Y:S01]  /*6ec0*/  FMUL.FTZ R32, R32, R10.reuse ;  /* 0x0000000a20207220 */ /* 0x080fe20000410000 */
[-C--:B------:R-:W-:Y:S01]  /*6ed0*/  FMUL.FTZ R33, R33, R10.reuse ;  /* 0x0000000a21217220 */ /* 0x080fe20000410000 */
[----:B------:R-:W-:Y:S01]  /*6ee0*/  @!P1 PRMT R0, RZ, 0x654, R0 ;  /* 0x00000654ff009816 */ /* 0x000fe20000000000 */
[----:B------:R-:W2:Y:S01]  /*6ef0*/  MUFU.TANH R175, R175 ;  /* 0x000000af00af7308 */ /* 0x000ea20000002400 */
[----:B----4-:R-:W-:Y:S01]  /*6f00*/  FSEL R171, R171, -INF , P2 ;  /* 0xff800000abab7808 */ /* 0x010fe20001000000 */
[-C--:B------:R-:W-:Y:S01]  /*6f10*/  FMUL.FTZ R36, R36, R10.reuse ;  /* 0x0000000a24247220 */ /* 0x080fe20000410000 */
[----:B------:R3:W-:Y:S01]  /*6f20*/  @!P1 SYNCS.ARRIVE.TRANS64.RED.A1T0 RZ, [R0+URZ], RZ ;  /* 0x000000ff00ff99a7 */ /* 0x0007e2000810043f */
[----:B------:R-:W-:Y:S01]  /*6f30*/  ISETP.NE.AND P2, PT, R17, RZ, PT ;  /* 0x000000ff1100720c */ /* 0x000fe20003f45270 */
[-C--:B------:R-:W-:Y:S01]  /*6f40*/  FMUL.FTZ R37, R37, R10.reuse ;  /* 0x0000000a25257220 */ /* 0x080fe20000410000 */
[-C--:B------:R-:W-:Y:S01]  /*6f50*/  FMUL.FTZ R40, R40, R10.reuse ;  /* 0x0000000a28287220 */ /* 0x080fe20000410000 */
[-C--:B------:R-:W-:Y:S01]  /*6f60*/  FMUL.FTZ R41, R41, R10.reuse ;  /* 0x0000000a29297220 */ /* 0x080fe20000410000 */
[----:B------:R-:W4:Y:S01]  /*6f70*/  MUFU.EX2 R12, R12 ;  /* 0x0000000c000c7308 */ /* 0x000f220000000800 */
[----:B0-----:R-:W-:Y:S01]  /*6f80*/  FSEL R172, R172, -INF , P3 ;  /* 0xff800000acac7808 */ /* 0x001fe20001800000 */
[----:B------:R-:W-:Y:S01]  /*6f90*/  FMUL.FTZ R44, R44, R10 ;  /* 0x0000000a2c2c7220 */ /* 0x000fe20000410000 */
[----:B---3--:R-:W-:Y:S01]  /*6fa0*/  FMNMX.FTZ R0, R154, R8, !PT ;  /* 0x000000089a007209 */ /* 0x008fe20007810000 */
[-C--:B------:R-:W-:Y:S01]  /*6fb0*/  FMUL.FTZ R45, R45, R10.reuse ;  /* 0x0000000a2d2d7220 */ /* 0x080fe20000410000 */
[-C--:B------:R-:W-:Y:S01]  /*6fc0*/  FMUL.FTZ R48, R48, R10.reuse ;  /* 0x0000000a30307220 */ /* 0x080fe20000410000 */
[----:B------:R-:W-:Y:S01]  /*6fd0*/  FMUL.FTZ R49, R49, R10 ;  /* 0x0000000a31317220 */ /* 0x000fe20000410000 */
[----:B------:R-:W-:Y:S01]  /*6fe0*/  FMNMX.FTZ R0, R155, R0, !PT ;  /* 0x000000009b007209 */ /* 0x000fe20007810000 */
[----:B------:R-:W-:Y:S01]  /*6ff0*/  MUFU.EX2 R180, R157 ;  /* 0x0000009d00b47308 */ /* 0x000fe20000000800 */
[----:B--2---:R-:W-:Y:S01]  /*7000*/  FSEL R175, R175, -INF , P5 ;  /* 0xff800000afaf7808 */ /* 0x004fe20002800000 */
[----:B------:R-:W-:Y:S01]  /*7010*/  FMUL.FTZ R52, R52, R10 ;  /* 0x0000000a34347220 */ /* 0x000fe20000410000 */
[----:B------:R-:W-:Y:S01]  /*7020*/  FMNMX.FTZ R0, R158, R0, !PT ;  /* 0x000000009e007209 */ /* 0x000fe20007810000 */
[-C--:B------:R-:W-:Y:S01]  /*7030*/  FMUL.FTZ R53, R53, R10.reuse ;  /* 0x0000000a35357220 */ /* 0x080fe20000410000 */
[-C--:B------:R-:W-:Y:S01]  /*7040*/  FMUL.FTZ R56, R56, R10.reuse ;  /* 0x0000000a38387220 */ /* 0x080fe20000410000 */
[----:B------:R-:W-:Y:S01]  /*7050*/  FMUL.FTZ R57, R57, R10 ;  /* 0x0000000a39397220 */ /* 0x000fe20000410000 */
[----:B------:R-:W-:Y:S01]  /*7060*/  FMNMX.FTZ R0, R159, R0, !PT ;  /* 0x000000009f007209 */ /* 0x000fe20007810000 */
[----:B------:R-:W0:Y:S01]  /*7070*/  MUFU.EX2 R13, R13 ;  /* 0x0000000d000d7308 */ /* 0x000e220000000800 */
[----:B----4-:R-:W-:Y:S01]  /*7080*/  FADD.FTZ R4, R12, R4 ;  /* 0x000000040c047221 */ /* 0x010fe20000010000 */
[----:B------:R-:W-:Y:S01]  /*7090*/  FMUL.FTZ R60, R60, R10 ;  /* 0x0000000a3c3c7220 */ /* 0x000fe20000410000 */
[----:B------:R-:W-:Y:S01]  /*70a0*/  FMNMX.FTZ R0, R162, R0, !PT ;  /* 0x00000000a2007209 */ /* 0x000fe20007810000 */
[-C--:B------:R-:W-:Y:S01]  /*70b0*/  FMUL.FTZ R61, R61, R10.reuse ;  /* 0x0000000a3d3d7220 */ /* 0x080fe20000410000 */
[-C--:B------:R-:W-:Y:S01]  /*70c0*/  FMUL.FTZ R64, R64, R10.reuse ;  /* 0x0000000a40407220 */ /* 0x080fe20000410000 */
[----:B------:R-:W-:Y:S01]  /*70d0*/  FMUL.FTZ R65, R65, R10 ;  /* 0x0000000a41417220 */ /* 0x000fe20000410000 */
[----:B------:R-:W-:Y:S01]  /*70e0*/  FMNMX.FTZ R0, R163, R0, !PT ;  /* 0x00000000a3007209 */ /* 0x000fe20007810000 */
[----:B------:R-:W2:Y:S01]  /*70f0*/  MUFU.EX2 R14, R14 ;  /* 0x0000000e000e7308 */ /* 0x000ea20000000800 */
[-C--:B------:R-:W-:Y:S01]  /*7100*/  FMUL.FTZ R68, R68, R10.reuse ;  /* 0x0000000a44447220 */ /* 0x080fe20000410000 */
        /* <DEDUP_REMOVED lines=15> */
[----:B--2---:R-:W-:Y:S01]  /*7200*/  FADD.FTZ R4, R14, R4 ;  /* 0x000000040e047221 */ /* 0x004fe20000010000 */
[----:B------:R-:W-:Y:S01]  /*7210*/  FMUL.FTZ R85, R85, R10 ;  /* 0x0000000a55557220 */ /* 0x000fe20000410000 */
[----:B------:R-:W-:Y:S01]  /*7220*/  FMNMX.FTZ R0, R169, R0, !PT ;  /* 0x00000000a9007209 */ /* 0x000fe20007810000 */
[-C--:B------:R-:W-:Y:S01]  /*7230*/  FMUL.FTZ R88, R88, R10.reuse ;  /* 0x0000000a58587220 */ /* 0x080fe20000410000 */
[-C--:B------:R-:W-:Y:S01]  /*7240*/  FMUL.FTZ R89, R89, R10.reuse ;  /* 0x0000000a59597220 */ /* 0x080fe20000410000 */
[----:B------:R-:W-:Y:S01]  /*7250*/  FMUL.FTZ R92, R92, R10 ;  /* 0x0000000a5c5c7220 */ /* 0x000fe20000410000 */
[----:B------:R-:W-:Y:S01]  /*7260*/  FMNMX.FTZ R0, R9, R0, !PT ;  /* 0x0000000009007209 */ /* 0x000fe20007810000 */
[----:B------:R-:W-:Y:S01]  /*7270*/  MUFU.EX2 R181, R161 ;  /* 0x000000a100b57308 */ /* 0x000fe20000000800 */
[----:B---3--:R-:W-:Y:S01]  /*7280*/  FADD.FTZ R4, R15, R4 ;  /* 0x000000040f047221 */ /* 0x008fe20000010000 */
        /* <DEDUP_REMOVED lines=15> */
[-C--:B------:R-:W-:Y:S01]  /*7380*/  FMUL.FTZ R109, R109, R10.reuse ;  /* 0x0000000a6d6d7220 */ /* 0x080fe20000410000 */
[-C--:B------:R-:W-:Y:S01]  /*7390*/  FMUL.FTZ R112, R112, R10.reuse ;  /* 0x0000000a70707220 */ /* 0x080fe20000410000 */
[-C--:B------:R-:W-:Y:S01]  /*73a0*/  FMUL.FTZ R113, R113, R10.reuse ;  /* 0x0000000a71717220 */ /* 0x080fe20000410000 */
[----:B------:R-:W3:Y:S01]  /*73b0*/  SHFL.BFLY PT, R176, R0, 0x2, 0x1f ;  /* 0x0c401f0000b07f89 */ /* 0x000ee200000e0000 */
[-C--:B------:R-:W-:Y:S01]  /*73c0*/  FMUL.FTZ R116, R116, R10.reuse ;  /* 0x0000000a74747220 */ /* 0x080fe20000410000 */
[-C--:B------:R-:W-:Y:S01]  /*73d0*/  FMUL.FTZ R117, R117, R10.reuse ;  /* 0x0000000a75757220 */ /* 0x080fe20000410000 */
[-C--:B------:R-:W-:Y:S01]  /*73e0*/  FMUL.FTZ R120, R120, R10.reuse ;  /* 0x0000000a78787220 */ /* 0x080fe20000410000 */
[----:B------:R-:W-:Y:S01]  /*73f0*/  MUFU.EX2 R179, R165 ;  /* 0x000000a500b37308 */ /* 0x000fe20000000800 */
[----:B--2---:R-:W-:Y:S01]  /*7400*/  FADD.FTZ R4, R21, R4 ;  /* 0x0000000415047221 */ /* 0x004fe20000010000 */
        /* <DEDUP_REMOVED lines=16> */
[----:B---3--:R-:W-:-:S05]  /*7510*/  FMNMX.FTZ R0, R0, R176, !PT ;  /* 0x000000b000007209 */ /* 0x008fca0007810000 */
[----:B------:R-:W0:Y:S02]  /*7520*/  SHFL.BFLY PT, R176, R0, 0x1, 0x1f ;  /* 0x0c201f0000b07f89 */ /* 0x000e2400000e0000 */
[----:B0-----:R-:W-:-:S04]  /*7530*/  FMNMX.FTZ R0, R0, R176, !PT ;  /* 0x000000b000007209 */ /* 0x001fc80007810000 */
[C---:B------:R-:W-:Y:S01]  /*7540*/  FSETP.NEU.FTZ.AND P3, PT, R0.reuse, -INF , PT ;  /* 0xff8000000000780b */ /* 0x040fe20003f7d000 */
[----:B------:R-:W-:-:S03]  /*7550*/  FMUL.FTZ R177, R0, UR10 ;  /* 0x0000000a00b17c20 */ /* 0x000fc60008410000 */
[----:B------:R-:W-:Y:S02]  /*7560*/  FSEL R176, R0, RZ, P3 ;  /* 0x000000ff00b07208 */ /* 0x000fe40001800000 */
[----:B------:R-:W-:-:S03]  /*7570*/  FSEL R177, R177, RZ, P3 ;  /* 0x000000ffb1b17208 */ /* 0x000fc60001800000 */
[----:B------:R-:W-:Y:S02]  /*7580*/  FADD.FTZ R176, -R176, R8 ;  /* 0x00000008b0b07221 */ /* 0x000fe40000010100 */
[--C-:B------:R-:W-:Y:S01]  /*7590*/  FFMA.FTZ R154, R154, UR10, -R177.reuse ;  /* 0x0000000a9a9a7c23 */ /* 0x100fe200080108b1 */
[--C-:B------:R-:W-:Y:S01]  /*75a0*/  FFMA.FTZ R155, R155, UR10, -R177.reuse ;  /* 0x0000000a9b9b7c23 */ /* 0x100fe200080108b1 */
[----:B------:R-:W-:Y:S01]  /*75b0*/  FMUL.FTZ R8, R176, UR10 ;  /* 0x0000000ab0087c20 */ /* 0x000fe20008410000 */
[----:B------:R-:W-:Y:S02]  /*75c0*/  IMAD.U32 R176, RZ, RZ, UR23 ;  /* 0x00000017ffb07e24 */ /* 0x000fe4000f8e00ff */
[--C-:B------:R-:W-:Y:S01]  /*75d0*/  FFMA.FTZ R158, R158, UR10, -R177.reuse ;  /* 0x0000000a9e9e7c23 */ /* 0x100fe200080108b1 */
[--C-:B------:R-:W-:Y:S01]  /*75e0*/  FFMA.FTZ R159, R159, UR10, -R177.reuse ;  /* 0x0000000a9f9f7c23 */ /* 0x100fe200080108b1 */
[--C-:B------:R-:W-:Y:S01]  /*75f0*/  FFMA.FTZ R178, R162, UR10, -R177.reuse ;  /* 0x0000000aa2b27c23 */ /* 0x100fe200080108b1 */
[----:B------:R-:W-:Y:S01]  /*7600*/  @!P2 IMAD R176, R176, 0x40, R16 ;  /* 0x00000040b0b0a824 */ /* 0x000fe200078e0210 */
[----:B------:R-:W0:Y:S01]  /*7610*/  MUFU.EX2 R8, R8 ;  /* 0x0000000800087308 */ /* 0x000e220000000800 */
[--C-:B------:R-:W-:Y:S01]  /*7620*/  FFMA.FTZ R163, R163, UR10, -R177.reuse ;  /* 0x0000000aa3a37c23 */ /* 0x100fe200080108b1 */
[--C-:B------:R-:W-:Y:S01]  /*7630*/  FFMA.FTZ R166, R166, UR10, -R177.reuse ;  /* 0x0000000aa6a67c23 */ /* 0x100fe200080108b1 */
[--C-:B------:R-:W-:Y:S01]  /*7640*/  FFMA.FTZ R167, R167, UR10, -R177.reuse ;  /* 0x0000000aa7a77c23 */ /* 0x100fe200080108b1 */
[----:B------:R-:W-:Y:S01]  /*7650*/  @!P2 LEA R176, R176, UR46, 0x2 ;  /* 0x0000002eb0b0ac11 */ /* 0x000fe2000f8e10ff */
[--C-:B------:R-:W-:Y:S01]  /*7660*/  FFMA.FTZ R170, R170, UR10, -R177.reuse ;  /* 0x0000000aaaaa7c23 */ /* 0x100fe200080108b1 */
[--C-:B------:R-:W-:Y:S01]  /*7670*/  FFMA.FTZ R168, R168, UR10, -R177.reuse ;  /* 0x0000000aa8a87c23 */ /* 0x100fe200080108b1 */
[--C-:B------:R-:W-:Y:S01]  /*7680*/  FFMA.FTZ R9, R9, UR10, -R177.reuse ;  /* 0x0000000a09097c23 */ /* 0x100fe200080108b1 */
[----:B------:R-:W-:Y:S01]  /*7690*/  MUFU.EX2 R155, R155 ;  /* 0x0000009b009b7308 */ /* 0x000fe20000000800 */
[----:B------:R-:W-:Y:S01]  /*76a0*/  @!P2 STS [R176+0x28800], R10 ;  /* 0x0288000ab000a388 */ /* 0x000fe20000000800 */
[--C-:B------:R-:W-:Y:S01]  /*76b0*/  FFMA.FTZ R171, R171, UR10, -R177.reuse ;  /* 0x0000000aabab7c23 */ /* 0x100fe200080108b1 */
[--C-:B------:R-:W-:Y:S01]  /*76c0*/  FFMA.FTZ R172, R172, UR10, -R177.reuse ;  /* 0x0000000aacac7c23 */ /* 0x100fe200080108b1 */
[--C-:B------:R-:W-:Y:S01]  /*76d0*/  FFMA.FTZ R174, R174, UR10, -R177.reuse ;  /* 0x0000000aaeae7c23 */ /* 0x100fe200080108b1 */
[----:B------:R-:W-:-:S03]  /*76e0*/  FFMA.FTZ R175, R175, UR10, -R177 ;  /* 0x0000000aafaf7c23 */ /* 0x000fc600080108b1 */
[----:B------:R-:W-:Y:S01]  /*76f0*/  MUFU.EX2 R157, R178 ;  /* 0x000000b2009d7308 */ /* 0x000fe20000000800 */
[----:B0-----:R0:W-:Y:S01]  /*7700*/  @!P2 STS [R176+0x28820], R8 ;  /* 0x02882008b000a388 */ /* 0x0011e20000000800 */
        /* <DEDUP_REMOVED lines=14> */
[----:B0-----:R-:W0:Y:S01]  /*77f0*/  MUFU.EX2 R176, R153 ;  /* 0x0000009900b07308 */ /* 0x001e220000000800 */
[----:B--2---:R-:W-:Y:S01]  /*7800*/  FFMA.FTZ R156, R169, UR10, -R177 ;  /* 0x0000000aa99c7c23 */ /* 0x004fe200080108b1 */
[-C--:B------:R-:W-:Y:S01]  /*7810*/  FMUL.FTZ R51, R51, R8.reuse ;  /* 0x0000000833337220 */ /* 0x080fe20000410000 */
[-C--:B------:R-:W-:Y:S01]  /*7820*/  FMUL.FTZ R54, R54, R8.reuse ;  /* 0x0000000836367220 */ /* 0x080fe20000410000 */
[-C--:B------:R-:W-:Y:S01]  /*7830*/  FMUL.FTZ R55, R55, R8.reuse ;  /* 0x0000000837377220 */ /* 0x080fe20000410000 */
[-C--:B------:R-:W-:Y:S01]  /*7840*/  FMUL.FTZ R58, R58, R8.reuse ;  /* 0x000000083a3a7220 */ /* 0x080fe20000410000 */
[-C--:B------:R-:W-:Y:S01]  /*7850*/  FMUL.FTZ R59, R59, R8.reuse ;  /* 0x000000083b3b7220 */ /* 0x080fe20000410000 */
[-C--:B------:R-:W-:Y:S01]  /*7860*/  FMUL.FTZ R62, R62, R8.reuse ;  /* 0x000000083e3e7220 */ /* 0x080fe20000410000 */
[----:B------:R2:W3:Y:S01]  /*7870*/  MUFU.EX2 R153, R154 ;  /* 0x0000009a00997308 */ /* 0x0004e20000000800 */
[-C--:B------:R-:W-:Y:S01]  /*7880*/  FMUL.FTZ R63, R63, R8.reuse ;  /* 0x000000083f3f7220 */ /* 0x080fe20000410000 */
[-C--:B------:R-:W-:Y:S01]  /*7890*/  FMUL.FTZ R66, R66, R8.reuse ;  /* 0x0000000842427220 */ /* 0x080fe20000410000 */
[-C--:B------:R-:W-:Y:S01]  /*78a0*/  FMUL.FTZ R67, R67, R8.reuse ;  /* 0x0000000843437220 */ /* 0x080fe20000410000 */
[-C--:B------:R-:W-:Y:S01]  /*78b0*/  FMUL.FTZ R70, R70, R8.reuse ;  /* 0x0000000846467220 */ /* 0x080fe20000410000 */
[-C--:B------:R-:W-:Y:S01]  /*78c0*/  FMUL.FTZ R71, R71, R8.reuse ;  /* 0x0000000847477220 */ /* 0x080fe20000410000 */
[-C--:B------:R-:W-:Y:S01]  /*78d0*/  FMUL.FTZ R74, R74, R8.reuse ;  /* 0x000000084a4a7220 */ /* 0x080fe20000410000 */
[----:B------:R-:W-:Y:S01]  /*78e0*/  FMUL.FTZ R75, R75, R8 ;  /* 0x000000084b4b7220 */ /* 0x000fe20000410000 */
[----:B------:R-:W4:Y:S01]  /*78f0*/  MUFU.EX2 R177, R160 ;  /* 0x000000a000b17308 */ /* 0x000f220000000800 */
[----:B0-----:R-:W-:Y:S01]  /*7900*/  FADD.FTZ R4, R176, R4 ;  /* 0x00000004b0047221 */ /* 0x001fe20000010000 */
[----:B--2---:R-:W-:Y:S01]  /*7910*/  F2FP.F16.F32.PACK_AB R154, R13, R12 ;  /* 0x0000000c0d9a723e */ /* 0x004fe200000000ff */
[-C--:B------:R-:W-:Y:S01]  /*7920*/  FMUL.FTZ R78, R78, R8.reuse ;  /* 0x000000084e4e7220 */ /* 0x080fe20000410000 */
[----:B------:R-:W-:Y:S01]  /*7930*/  FMUL.FTZ R79, R79, R8 ;  /* 0x000000084f4f7220 */ /* 0x000fe20000410000 */
[----:B------:R-:W-:Y:S01]  /*7940*/  FADD.FTZ R4, R162, R4 ;  /* 0x00000004a2047221 */ /* 0x000fe20000010000 */
[----:B------:R-:W-:Y:S01]  /*7950*/  F2FP.F16.F32.PACK_AB R162, R180, R162 ;  /* 0x000000a2b4a2723e */ /* 0x000fe200000000ff */
[-C--:B------:R-:W-:Y:S01]  /*7960*/  FMUL.FTZ R82, R82, R8.reuse ;  /* 0x0000000852527220 */ /* 0x080fe20000410000 */
[----:B------:R-:W-:Y:S01]  /*7970*/  MUFU.EX2 R160, R163 ;  /* 0x000000a300a07308 */ /* 0x000fe20000000800 */
[----:B---3--:R-:W-:Y:S01]  /*7980*/  FFMA.FTZ R5, R8, R5, R153 ;  /* 0x0000000508057223 */ /* 0x008fe20000010099 */
[----:B------:R-:W-:Y:S01]  /*7990*/  F2FP.F16.F32.PACK_AB R153, R155, R153 ;  /* 0x000000999b99723e */ /* 0x000fe200000000ff */
[----:B------:R-:W-:Y:S01]  /*79a0*/  FADD.FTZ R4, R180, R4 ;  /* 0x00000004b4047221 */ /* 0x000fe20000010000 */
[-C--:B------:R-:W-:Y:S01]  /*79b0*/  FMUL.FTZ R83, R83, R8.reuse ;  /* 0x0000000853537220 */ /* 0x080fe20000410000 */
[----:B------:R-:W-:Y:S01]  /*79c0*/  FADD.FTZ R5, R155, R5 ;  /* 0x000000059b057221 */ /* 0x000fe20000010000 */
[-C--:B------:R-:W-:Y:S01]  /*79d0*/  FMUL.FTZ R86, R86, R8.reuse ;  /* 0x0000000856567220 */ /* 0x080fe20000410000 */
[-C--:B------:R-:W-:Y:S01]  /*79e0*/  FMUL.FTZ R87, R87, R8.reuse ;  /* 0x0000000857577220 */ /* 0x080fe20000410000 */
[----:B------:R-:W0:Y:S01]  /*79f0*/  MUFU.EX2 R155, R158 ;  /* 0x0000009e009b7308 */ /* 0x000e220000000800 */
[----:B----4-:R-:W-:Y:S01]  /*7a00*/  FADD.FTZ R4, R177, R4 ;  /* 0x00000004b1047221 */ /* 0x010fe20000010000 */
[-C--:B------:R-:W-:Y:S01]  /*7a10*/  FMUL.FTZ R90, R90, R8.reuse ;  /* 0x000000085a5a7220 */ /* 0x080fe20000410000 */
[-C--:B------:R-:W-:Y:S01]  /*7a20*/  FMUL.FTZ R91, R91, R8.reuse ;  /* 0x000000085b5b7220 */ /* 0x080fe20000410000 */
[-C--:B------:R-:W-:Y:S01]  /*7a30*/  FMUL.FTZ R94, R94, R8.reuse ;  /* 0x000000085e5e7220 */ /* 0x080fe20000410000 */
[----:B------:R-:W-:Y:S01]  /*7a40*/  FADD.FTZ R4, R181, R4 ;  /* 0x00000004b5047221 */ /* 0x000fe20000010000 */
        /* <DEDUP_REMOVED lines=21> */
[----:B------:R-:W-:Y:S01]  /*7ba0*/  BAR.SYNC.DEFER_BLOCKING 0xf, 0x100 ;  /* 0x03c4000000007b1d */ /* 0x000fe20000010000 */
[----:B------:R-:W-:Y:S01]  /*7bb0*/  F2FP.F16.F32.PACK_AB R158, R21, R20 ;  /* 0x00000014159e723e */ /* 0x000fe200000000ff */
[----:B------:R-:W-:Y:S01]  /*7bc0*/  FADD.FTZ R5, R157, R5 ;  /* 0x000000059d057221 */ /* 0x000fe20000010000 */
[----:B------:R-:W-:Y:S01]  /*7bd0*/  F2FP.F16.F32.PACK_AB R157, R160, R157 ;  /* 0x0000009da09d723e */ /* 0x000fe200000000ff */
[-C--:B------:R-:W-:Y:S01]  /*7be0*/  FMUL.FTZ R126, R126, R8.reuse ;  /* 0x000000087e7e7220 */ /* 0x080fe20000410000 */
[-C--:B------:R-:W-:Y:S01]  /*7bf0*/  FMUL.FTZ R127, R127, R8.reuse ;  /* 0x000000087f7f7220 */ /* 0x080fe20000410000 */
[----:B------:R-:W2:Y:S01]  /*7c00*/  MUFU.EX2 R161, R170 ;  /* 0x000000aa00a17308 */ /* 0x000ea20000000800 */
[----:B------:R-:W-:Y:S01]  /*7c10*/  FADD.FTZ R5, R160, R5 ;  /* 0x00000005a0057221 */ /* 0x000fe20000010000 */
[----:B------:R-:W-:Y:S01]  /*7c20*/  F2FP.F16.F32.PACK_AB R160, R176, R173 ;  /* 0x000000adb0a0723e */ /* 0x000fe200000000ff */
[-C--:B------:R-:W-:Y:S01]  /*7c30*/  FMUL.FTZ R130, R130, R8.reuse ;  /* 0x0000000882827220 */ /* 0x080fe20000410000 */
[-C--:B------:R-:W-:Y:S01]  /*7c40*/  FMUL.FTZ R131, R131, R8.reuse ;  /* 0x0000000883837220 */ /* 0x080fe20000410000 */
[----:B---3--:R-:W-:Y:S01]  /*7c50*/  FADD.FTZ R5, R159, R5 ;  /* 0x000000059f057221 */ /* 0x008fe20000010000 */
        /* <DEDUP_REMOVED lines=10> */
[----:B------:R0:W4:Y:S01]  /*7d00*/  MUFU.EX2 R163, R156 ;  /* 0x0000009c00a37308 */ /* 0x0001220000000800 */
[----:B--2---:R-:W-:Y:S01]  /*7d10*/  FADD.FTZ R5, R161, R5 ;  /* 0x00000005a1057221 */ /* 0x004fe20000010000 */
[----:B------:R2:W-:Y:S01]  /*7d20*/  STSM.16.M88.4 [R19+0x26800], R152 ;  /* 0x0268009813007844 */ /* 0x0005e20000000200 */
[-C--:B------:R-:W-:Y:S01]  /*7d30*/  FMUL.FTZ R147, R147, R8.reuse ;  /* 0x0000000893937220 */ /* 0x080fe20000410000 */
[-C--:B------:R-:W-:Y:S01]  /*7d40*/  FMUL.FTZ R150, R150, R8.reuse ;  /* 0x0000000896967220 */ /* 0x080fe20000410000 */
[----:B------:R-:W-:-:S03]  /*7d50*/  FMUL.FTZ R151, R151, R8 ;  /* 0x0000000897977220 */ /* 0x000fc60000410000 */
[----:B------:R-:W5:Y:S01]  /*7d60*/  MUFU.EX2 R9, R9 ;  /* 0x0000000900097308 */ /* 0x000f620000000800 */
[C---:B---3--:R-:W-:Y:S01]  /*7d70*/  FADD.FTZ R5, R168.reuse, R5 ;  /* 0x00000005a8057221 */ /* 0x048fe20000010000 */
[----:B0-----:R-:W-:Y:S02]  /*7d80*/  F2FP.F16.F32.PACK_AB R156, R15, R14 ;  /* 0x0000000e0f9c723e */ /* 0x001fe400000000ff */
[----:B------:R-:W-:-:S03]  /*7d90*/  F2FP.F16.F32.PACK_AB R161, R168, R161 ;  /* 0x000000a1a8a1723e */ /* 0x000fc600000000ff */
[----:B------:R2:W-:Y:S01]  /*7da0*/  STSM.16.M88.4 [R22], R156 ;  /* 0x0000009c16007844 */ /* 0x0005e20000000200 */
[----:B------:R-:W0:Y:S01]  /*7db0*/  MUFU.EX2 R165, R171 ;  /* 0x000000ab00a57308 */ /* 0x000e220000000800 */
[----:B----4-:R-:W-:-:S07]  /*7dc0*/  FADD.FTZ R5, R163, R5 ;  /* 0x00000005a3057221 */ /* 0x010fce0000010000 */
[----:B------:R-:W3:Y:S01]  /*7dd0*/  MUFU.EX2 R172, R172 ;  /* 0x000000ac00ac7308 */ /* 0x000ee20000000800 */
[C---:B-----5:R-:W-:Y:S01]  /*7de0*/  FADD.FTZ R5, R9.reuse, R5 ;  /* 0x0000000509057221 */ /* 0x060fe20000010000 */
[----:B------:R-:W-:-:S05]  /*7df0*/  F2FP.F16.F32.PACK_AB R163, R9, R163 ;  /* 0x000000a309a3723e */ /* 0x000fca00000000ff */
[----:B------:R2:W-:Y:S01]  /*7e00*/  STSM.16.M88.4 [R184], R160 ;  /* 0x000000a0b8007844 */ /* 0x0005e20000000200 */
[----:B------:R-:W4:Y:S01]  /*7e10*/  MUFU.EX2 R167, R174 ;  /* 0x000000ae00a77308 */ /* 0x000f220000000800 */
[----:B0-----:R-:W-:-:S07]  /*7e20*/  FADD.FTZ R5, R165, R5 ;  /* 0x00000005a5057221 */ /* 0x001fce0000010000 */
[----:B------:R0:W5:Y:S01]  /*7e30*/  MUFU.EX2 R169, R164 ;  /* 0x000000a400a97308 */ /* 0x0001620000000800 */
[C---:B---3--:R-:W-:Y:S01]  /*7e40*/  FADD.FTZ R5, R172.reuse, R5 ;  /* 0x00000005ac057221 */ /* 0x048fe20000010000 */
[----:B------:R-:W-:-:S06]  /*7e50*/  F2FP.F16.F32.PACK_AB R165, R172, R165 ;  /* 0x000000a5aca5723e */ /* 0x000fcc00000000ff */
[----:B------:R-:W3:Y:S01]  /*7e60*/  MUFU.EX2 R175, R175 ;  /* 0x000000af00af7308 */ /* 0x000ee20000000800 */
[----:B----4-:R-:W-:Y:S01]  /*7e70*/  FADD.FTZ R5, R167, R5 ;  /* 0x00000005a7057221 */ /* 0x010fe20000010000 */
[----:B0-----:R-:W-:Y:S02]  /*7e80*/  F2FP.F16.F32.PACK_AB R164, R181, R177 ;  /* 0x000000b1b5a4723e */ /* 0x001fe400000000ff */
[----:B-----5:R-:W-:Y:S01]  /*7e90*/  F2FP.F16.F32.PACK_AB R166, R179, R169 ;  /* 0x000000a9b3a6723e */ /* 0x020fe200000000ff */
[----:B------:R-:W-:-:S04]  /*7ea0*/  FADD.FTZ R4, R169, R4 ;  /* 0x00000004a9047221 */ /* 0x000fc80000010000 */
[----:B------:R-:W-:Y:S01]  /*7eb0*/  FADD.FTZ R4, R179, R4 ;  /* 0x00000004b3047221 */ /* 0x000fe20000010000 */
[C---:B---3--:R-:W-:Y:S01]  /*7ec0*/  F2FP.F16.F32.PACK_AB R167, R175.reuse, R167 ;  /* 0x000000a7afa7723e */ /* 0x048fe200000000ff */
[----:B------:R-:W-:-:S04]  /*7ed0*/  FADD.FTZ R5, R175, R5 ;  /* 0x00000005af057221 */ /* 0x000fc80000010000 */
[----:B------:R2:W-:Y:S01]  /*7ee0*/  STSM.16.M88.4 [R23], R164 ;  /* 0x000000a417007844 */ /* 0x0005e20000000200 */
[----:B------:R-:W-:Y:S05]  /*7ef0*/  @!P0 BRA `(.L_x_4611) ;  /* 0x0000000000048947 */ /* 0x000fea0003800000 */
[----:B------:R-:W-:Y:S01]  /*7f00*/  BPT.TRAP 0x1 ;  /* 0x000000040000795c */ /* 0x000fe20000300000 */
.L_x_4611:
[----:B------:R0:W3:Y:S01]  /*7f10*/  SYNCS.PHASECHK.TRANS64.TRYWAIT P2, [UR25+0x28c50], R7 ;  /* 0x028c5007ff0075a7 */ /* 0x0000e20008040159 */
[----:B------:R-:W-:Y:S05]  /*7f20*/  @!P0 BRA `(.L_x_4612) ;  /* 0x0000000000048947 */ /* 0x000fea0003800000 */
[----:B------:R-:W-:Y:S01]  /*7f30*/  BPT.TRAP 0x1 ;  /* 0x000000040000795c */ /* 0x000fe20000300000 */
.L_x_4612:
[----:B---3--:R-:W-:Y:S05]  /*7f40*/  @P2 BRA `(.L_x_4613) ;  /* 0x0000000000082947 */ /* 0x008fea0003800000 */
[----:B------:R-:W3:Y:S02]  /*7f50*/  SYNCS.PHASECHK.TRANS64.TRYWAIT P2, [UR25+0x28c50], R7 ;  /* 0x028c5007ff0075a7 */ /* 0x000ee40008040159 */
[----:B---3--:R-:W-:Y:S05]  /*7f60*/  @!P2 BRA `(.L_x_4614) ;  /* 0x000000f0006ca947 */ /* 0x008fea0003800000 */
.L_x_4613:
[----:B------:R-:W-:Y:S01]  /*7f70*/  ULEA UR11, UR37, UR50, 0xc ;  /* 0x00000032250b7291 */ /* 0x000fe2000f8e603f */
[----:B------:R-:W-:Y:S01]  /*7f80*/  WARPGROUP.ARRIVE ;  /* 0x00000000000079c5 */ /* 0x000fe20000000000 */
[----:B------:R-:W-:Y:S01]  /*7f90*/  UMOV UR7, 0x40000040 ;  /* 0x4000004000077882 */ /* 0x000fe20000000000 */
[----:B------:R-:W-:Y:S01]  /*7fa0*/  UISETP.GT.AND UP1, UPT, UR21, UR20, UPT ;  /* 0x000000141500728c */ /* 0x000fe2000bf24270 */
[----:B---3--:R-:W-:Y:S01]  /*7fb0*/  @!P1 VIADD R11, R11, 0x28c60 ;  /* 0x00028c600b0b9836 */ /* 0x008fe20000000000 */
        /* <DEDUP_REMOVED lines=36> */
[----:B------:R-:W-:Y:S05]  /*8200*/  @P2 BRA `(.L_x_4615) ;  /* 0xffffffdc00602947 */ /* 0x000fea000383ffff */
.L_x_4606:
        /* <DEDUP_REMOVED lines=8> */
.L_x_4625:
[----:B------:R-:W-:-:S04]  /*8290*/  UIADD3 UR37, UR22, 0x1, URZ ;  /* 0x0000000116257890 */ /* 0x000fc8000fffe03f */
[----:B------:R-:W-:-:S04]  /*82a0*/  UISETP.NE.AND UP0, UPT, UR37, 0x2, UPT ;  /* 0x000000022500788c */ /* 0x000fc8000bf05270 */
[----:B------:R-:W-:Y:S02]  /*82b0*/  USEL UR6, URZ, 0x1, UP0 ;  /* 0x000000013f067887 */ /* 0x000fe40008000000 */
[----:B------:R-:W-:Y:S02]  /*82c0*/  USEL UR37, UR37, URZ, UP0 ;  /* 0x0000003f25257287 */ /* 0x000fe40008000000 */
[----:B------:R-:W-:Y:S01]  /*82d0*/  ULOP3.LUT UR38, UR38, UR6, URZ, 0x3c, !UPT ;  /* 0x0000000626267292 */ /* 0x000fe2000f8e3c3f */
[----:B------:R-:W-:Y:S11]  /*82e0*/  @!P0 BRA `(.L_x_4617) ;  /* 0x0000000000048947 */ /* 0x000ff60003800000 */
[----:B------:R-:W-:Y:S01]  /*82f0*/  BPT.TRAP 0x1 ;  /* 0x000000040000795c */ /* 0x000fe20000300000 */
.L_x_4617:
[----:B------:R-:W-:Y:S01]  /*8300*/  ULEA UR24, UR37, UR46, 0x3 ;  /* 0x0000002e25187291 */ /* 0x000fe2000f8e183f */
[----:B01----:R-:W-:-:S05]  /*8310*/  IMAD.U32 R7, RZ, RZ, UR38 ;  /* 0x00000026ff077e24 */ /* 0x003fca000f8e00ff */
[----:B------:R-:W-:-:S04]  /*8320*/  SHF.L.U32 R7, R7, 0x1f, RZ ;  /* 0x0000001f07077819 */ /* 0x000fc800000006ff */
[----:B------:R0:W1:Y:S01]  /*8330*/  SYNCS.PHASECHK.TRANS64.TRYWAIT P2, [UR24+0x28c30], R7 ;  /* 0x028c3007ff0075a7 */ /* 0x0000620008040158 */
[----:B------:R-:W-:Y:S05]  /*8340*/  @!P0 BRA `(.L_x_4618) ;  /* 0x0000000000048947 */ /* 0x000fea0003800000 */
[----:B------:R-:W-:Y:S01]  /*8350*/  BPT.TRAP 0x1 ;  /* 0x000000040000795c */ /* 0x000fe20000300000 */
.L_x_4618:
[----:B-1----:R-:W-:Y:S05]  /*8360*/  @P2 BRA `(.L_x_4619) ;  /* 0x0000000000082947 */ /* 0x002fea0003800000 */
[----:B------:R-:W1:Y:S02]  /*8370*/  SYNCS.PHASECHK.TRANS64.TRYWAIT P2, [UR24+0x28c30], R7 ;  /* 0x028c3007ff0075a7 */ /* 0x000e640008040158 */
[----:B-1----:R-:W-:Y:S05]  /*8380*/  @!P2 BRA `(.L_x_4620) ;  /* 0x000000ec0078a947 */ /* 0x002fea0003800000 */
.L_x_4619:
[----:B------:R-:W-:Y:S01]  /*8390*/  R2UR UR18, R3 ;  /* 0x00000000031272ca */ /* 0x000fe200000e0000 */
[----:B--2---:R-:W-:Y:S01]  /*83a0*/  WARPGROUP.ARRIVE ;  /* 0x00000000000079c5 */ /* 0x004fe20000000000 */
        /* <DEDUP_REMOVED lines=21> */
[----:B-1----:R-:W-:Y:S01]  /*8500*/  FMUL.FTZ R0, R152, UR23 ;  /* 0x0000001798007c20 */ /* 0x002fe20008410000 */
[----:B------:R-:W-:Y:S01]  /*8510*/  FMUL.FTZ R10, R153, UR23 ;  /* 0x00000017990a7c20 */ /* 0x000fe20008410000 */
[----:B---3--:R-:W-:Y:S01]  /*8520*/  FMUL.FTZ R11, R156, UR23 ;  /* 0x000000179c0b7c20 */ /* 0x008fe20008410000 */
        /* <DEDUP_REMOVED lines=365> */
.L_x_4621:
[----:B------:R1:W2:Y:S01]  /*9c00*/  SYNCS.PHASECHK.TRANS64.TRYWAIT P2, [UR24+0x28c50], R7 ;  /* 0x028c5007ff0075a7 */ /* 0x0002a20008040158 */
[----:B------:R-:W-:Y:S05]  /*9c10*/  @!P0 BRA `(.L_x_4622) ;  /* 0x0000000000048947 */ /* 0x000fea0003800000 */
[----:B------:R-:W-:Y:S01]  /*9c20*/  BPT.TRAP 0x1 ;  /* 0x000000040000795c */ /* 0x000fe20000300000 */
.L_x_4622:
[----:B--2---:R-:W-:Y:S05]  /*9c30*/  @P2 BRA `(.L_x_4623) ;  /* 0x0000000000082947 */ /* 0x004fea0003800000 */
[----:B------:R-:W2:Y:S02]  /*9c40*/  SYNCS.PHASECHK.TRANS64.TRYWAIT P2, [UR24+0x28c50], R7 ;  /* 0x028c5007ff0075a7 */ /* 0x000ea40008040158 */
[----:B--2---:R-:W-:Y:S05]  /*9c50*/  @!P2 BRA `(.L_x_4624) ;  /* 0x000000d4005ca947 */ /* 0x004fea0003800000 */
.L_x_4623:
        /* <DEDUP_REMOVED lines=42> */
.L_x_4616:
[----:B------:R-:W4:Y:S01]  /*9f00*/  SHFL.BFLY PT, R3, R4, 0x2, 0x1f ;  /* 0x0c401f0004037f89 */ /* 0x000f2200000e0000 */
[----:B------:R-:W-:Y:S08]  /*9f10*/  BAR.ARV 0x8, 0x100 ;  /* 0x0204000000007b1d */ /* 0x000ff00000002000 */
[----:B------:R-:W-:Y:S01]  /*9f20*/  BAR.SYNC.DEFER_BLOCKING 0xf, 0x100 ;  /* 0x03c4000000007b1d */ /* 0x000fe20000010000 */
[----:B------:R-:W-:Y:S01]  /*9f30*/  ISETP.NE.AND P2, PT, R17, RZ, PT ;  /* 0x000000ff1100720c */ /* 0x000fe20003f45270 */
[----:B------:R-:W-:Y:S01]  /*9f40*/  IMAD.MOV.U32 R13, RZ, RZ, -0x800000 ;  /* 0xff800000ff0d7424 */ /* 0x000fe200078e00ff */
[----:B------:R-:W-:Y:S01]  /*9f50*/  UIADD3 UR47, UR47, 0x1, URZ ;  /* 0x000000012f2f7890 */ /* 0x000fe2000fffe03f */
[----:B------:R-:W-:-:S02]  /*9f60*/  IMAD.MOV.U32 R12, RZ, RZ, -0x800000 ;  /* 0xff800000ff0c7424 */ /* 0x000fc400078e00ff */
[----:B------:R-:W5:Y:S01]  /*9f70*/  SHFL.BFLY PT, R10, R5, 0x2, 0x1f ;  /* 0x0c401f00050a7f89 */ /* 0x000f6200000e0000 */
[----:B----4-:R-:W-:Y:S01]  /*9f80*/  FADD.FTZ R3, R3, R4 ;  /* 0x0000000403037221 */ /* 0x010fe20000010000 */
[----:B------:R-:W-:-:S04]  /*9f90*/  IMAD.MOV.U32 R4, RZ, RZ, RZ ;  /* 0x000000ffff047224 */ /* 0x000fc800078e00ff */
[----:B------:R-:W4:Y:S01]  /*9fa0*/  SHFL.BFLY PT, R8, R3, 0x1, 0x1f ;  /* 0x0c201f0003087f89 */ /* 0x000f2200000e0000 */
[----:B-----5:R-:W-:Y:S01]  /*9fb0*/  FADD.FTZ R10, R10, R5 ;  /* 0x000000050a0a7221 */ /* 0x020fe20000010000 */
[----:B------:R-:W-:-:S04]  /*9fc0*/  IMAD.U32 R5, RZ, RZ, UR10 ;  /* 0x0000000aff057e24 */ /* 0x000fc8000f8e00ff */
[----:B01----:R-:W0:Y:S01]  /*9fd0*/  SHFL.BFLY PT, R7, R10, 0x1, 0x1f ;  /* 0x0c201f000a077f89 */ /* 0x003e2200000e0000 */
[----:B----4-:R-:W-:Y:S01]  /*9fe0*/  FADD.FTZ R9, R3, R8 ;  /* 0x0000000803097221 */ /* 0x010fe20000010000 */
        /* <DEDUP_REMOVED lines=82> */
[----:B----4-:R-:W-:Y:S01]  /*a510*/  IMAD.U32 R4, RZ, RZ, UR10 ;  /* 0x0000000aff047e24 */ /* 0x010fe2000f8e00ff */
        /* <DEDUP_REMOVED lines=72> */
.L_x_4586:
        /* <DEDUP_REMOVED lines=12> */
[----:B------:R-:W4:Y:S01]  /*aa60*/  LDL R0, [R1+0x54] ;  /* 0x0000540001007983 */ /* 0x000f220000100800 */
[----:B------:R-:W0:Y:S01]  /*aa70*/  S2UR UR4, SR_SWINHI ;  /* 0x00000000000479c3 */ /* 0x000e220000002f00 */
[----:B------:R-:W-:Y:S01]  /*aa80*/  F2FP.F16.F32.PACK_AB R6, R29, R28 ;  /* 0x0000001c1d06723e */ /* 0x000fe200000000ff */
[----:B------:R-:W-:Y:S01]  /*aa90*/  USHF.L.U64.HI UR8, UR45, 0x2, UR44 ;  /* 0x000000022d087899 */ /* 0x000fe2000801022c */
[----:B------:R-:W-:Y:S01]  /*aaa0*/  F2FP.F16.F32.PACK_AB R7, R31, R30 ;  /* 0x0000001e1f07723e */ /* 0x000fe200000000ff */
[----:B------:R-:W-:Y:S01]  /*aab0*/  ULDC.64 UR12, c[0x0][0xc00] ;  /* 0x00030000000c7ab9 */ /* 0x000fe20000000a00 */
[----:B------:R-:W-:Y:S02]  /*aac0*/  F2FP.F16.F32.PACK_AB R9, R35, R34 ;  /* 0x000000222309723e */ /* 0x000fe400000000ff */
[----:B------:R-:W-:Y:S02]  /*aad0*/  F2FP.F16.F32.PACK_AB R10, R37, R36 ;  /* 0x00000024250a723e */ /* 0x000fe400000000ff */
[----:B---3--:R-:W-:Y:S01]  /*aae0*/  F2FP.F16.F32.PACK_AB R11, R39, R38 ;  /* 0x00000026270b723e */ /* 0x008fe200000000ff */
        /* <DEDUP_REMOVED lines=12> */
[----:B------:R-:W-:-:S04]  /*abb0*/  UIADD3 UR4, UP0, UR4, UR12, URZ ;  /* 0x0000000c04047290 */ /* 0x000fc8000ff1e03f */
[----:B------:R-:W-:Y:S01]  /*abc0*/  UIADD3.X UR8, UR8, UR13, URZ, UP0, !UPT ;  /* 0x0000000d08087290 */ /* 0x000fe200087fe43f */
[----:B----4-:R-:W-:-:S03]  /*abd0*/  IMAD.WIDE R20, R0, 0x2, R14 ;  /* 0x0000000200147825 */ /* 0x010fc600078e020e */
        /* <DEDUP_REMOVED lines=172> */
[----:B0-----:R-:W-:Y:S02]  /*b6a0*/  IMAD.U32 R4, RZ, RZ, UR10 ;  /* 0x0000000aff047e24 */ /* 0x001fe4000f8e00ff */
[----:B------:R-:W-:Y:S01]  /*b6b0*/  IMAD.U32 R5, RZ, RZ, UR11 ;  /* 0x0000000bff057e24 */ /* 0x000fe2000f8e00ff */
[----:B------:R-:W-:Y:S06]  /*b6c0*/  BAR.SYNC.DEFER_BLOCKING 0x1, 0x100 ;  /* 0x0044000000007b1d */ /* 0x000fec0000010000 */
[----:B------:R0:W3:Y:S02]  /*b6d0*/  @P1 LDG.E R3, desc[UR40][R4.64] ;  /* 0x0000002804031981 */ /* 0x0000e4000c1e1900 */
[----:B0-----:R-:W-:Y:S01]  /*b6e0*/  IMAD.U32 R4, RZ, RZ, UR4 ;  /* 0x00000004ff047e24 */ /* 0x001fe2000f8e00ff */
[----:B------:R-:W-:Y:S01]  /*b6f0*/  UISETP.NE.AND UP0, UPT, UR9, URZ, UPT ;  /* 0x0000003f0900728c */ /* 0x000fe2000bf05270 */
[----:B------:R-:W-:Y:S01]  /*b700*/  IMAD.U32 R5, RZ, RZ, UR8 ;  /* 0x00000008ff057e24 */ /* 0x000fe2000f8e00ff */
[----:B------:R-:W-:-:S04]  /*b710*/  ULDC UR4, c[0x0][0xad4] ;  /* 0x0002b50000047ab9 */ /* 0x000fc80000000800 */
[----:B------:R0:W5:Y:S01]  /*b720*/  @P0 LDG.E R0, desc[UR40][R4.64] ;  /* 0x0000002804000981 */ /* 0x000162000c1e1900 */
[----:B------:R-:W-:Y:S01]  /*b730*/  ULDC UR8, c[0x0][0xa88] ;  /* 0x0002a20000087ab9 */ /* 0x000fe20000000800 */
[----:B------:R-:W-:Y:S02]  /*b740*/  ULOP3.LUT UR43, UR43, 0xff, URZ, 0xc0, !UPT ;  /* 0x000000ff2b2b7892 */ /* 0x000fe4000f8ec03f */
[----:B------:R-:W-:Y:S01]  /*b750*/  USEL UR10, UR9, UR4, UP0 ;  /* 0x00000004090a7287 */ /* 0x000fe20008000000 */
[----:B---3--:R-:W-:Y:S01]  /*b760*/  @P1 R2UR UR8, R3 ;  /* 0x00000000030812ca */ /* 0x008fe200000e0000 */
[----:B0-----:R-:W-:-:S14]  /*b770*/  @P1 BRA `(.L_x_4628) ;  /* 0x0000000000181947 */ /* 0x001fdc0003800000 */
[----:B------:R-:W-:Y:S05]  /*b780*/  @!P0 BRA `(.L_x_4628) ;  /* 0x0000000000148947 */ /* 0x000fea0003800000 */
[----:B------:R-:W3:Y:S04]  /*b790*/  LDG.E R6, desc[UR40][R4.64] ;  /* 0x0000002804067981 */ /* 0x000ee8000c1e1900 */
[----:B------:R-:W4:Y:S01]  /*b7a0*/  LDG.E R3, desc[UR40][R4.64+0x4] ;  /* 0x0000042804037981 */ /* 0x000f22000c1e1900 */
[----:B---3--:R-:W-:Y:S02]  /*b7b0*/  R2UR UR4, R6 ;  /* 0x00000000060472ca */ /* 0x008fe400000e0000 */
[----:B----4-:R-:W-:-:S13]  /*b7c0*/  R2UR UR8, R3 ;  /* 0x00000000030872ca */ /* 0x010fda00000e0000 */
[----:B------:R-:W-:-:S12]  /*b7d0*/  UIADD3 UR8, -UR4, UR8, URZ ;  /* 0x0000000804087290 */ /* 0x000fd8000fffe13f */
.L_x_4628:
        /* <DEDUP_REMOVED lines=16> */
[----:B------:R-:W-:Y:S02]  /*b8e0*/  UISETP.NE.U32.AND UP0, UPT, UR12, URZ, UPT ;  /* 0x0000003f0c00728c */ /* 0x000fe4000bf05070 */
[----:B------:R-:W-:Y:S01]  /*b8f0*/  USEL UR18, UR18, 0x978, UP1 ;  /* 0x0000097812127887 */ /* 0x000fe20008800000 */
[----:B------:R-:W-:Y:S01]  /*b900*/  IMAD.MOV.U32 R3, RZ, RZ, R9 ;  /* 0x000000ffff037224 */ /* 0x000fe200078e0009 */
[----:B------:R-:W-:Y:S02]  /*b910*/  UISETP.NE.AND.EX UP0, UPT, UR13, URZ, UPT, UP0 ;  /* 0x0000003f0d00728c */ /* 0x000fe4000bf05300 */
[----:B------:R-:W-:-:S02]  /*b920*/  USEL UR16, UR43, URZ, UP1 ;  /* 0x0000003f2b107287 */ /* 0x000fc40008800000 */
[----:B------:R-:W-:Y:S02]  /*b930*/  USEL UR45, UR45, URZ, !UP0 ;  /* 0x0000003f2d2d7287 */ /* 0x000fe4000c000000 */
[----:B------:R-:W-:-:S04]  /*b940*/  USEL UR44, UR44, URZ, !UP0 ;  /* 0x0000003f2c2c7287 */ /* 0x000fc8000c000000 */
[----:B------:R-:W-:Y:S01]  /*b950*/  ULDC.64 UR14, c[0x0][UR18+0x228] ;  /* 0x00008a00120e7abb */ /* 0x000fe20008000a00 */
[----:B------:R-:W-:Y:S01]  /*b960*/  ULDC.64 UR12, c[0x0][UR18+0x220] ;  /* 0x00008800120c7abb */ /* 0x000fe20008000a00 */
[----:B------:R-:W-:Y:S02]  /*b970*/  UIMAD.WIDE.U32 UR20, UR14, UR16, URZ ;  /* 0x000000100e1472a5 */ /* 0x000fe4000f8e003f */
[----:B------:R-:W-:Y:S01]  /*b980*/  UIMAD UR19, UR15, UR16, URZ ;  /* 0x000000100f1372a4 */ /* 0x000fe2000f8e023f */
[----:B0-----:R-:W-:Y:S01]  /*b990*/  ISETP.NE.AND P0, PT, R0, 0x1, PT ;  /* 0x000000010000780c */ /* 0x001fe20003f05270 */
[----:B------:R-:W-:Y:S01]  /*b9a0*/  UIMAD.WIDE.U32 UR14, UR12, UR45, URZ ;  /* 0x0000002d0c0e72a5 */ /* 0x000fe2000f8e003f */
[----:B------:R-:W-:Y:S01]  /*b9b0*/  ULDC.64 UR10, c[0x0][UR18+0x218] ;  /* 0x00008600120a7abb */ /* 0x000fe20008000a00 */
[----:B------:R-:W-:Y:S02]  /*b9c0*/  UIMAD UR45, UR13, UR45, URZ ;  /* 0x0000002d0d2d72a4 */ /* 0x000fe4000f8e023f */
[----:B------:R-:W-:-:S02]  /*b9d0*/  UIMAD.WIDE.U32 UR16, UR10, UR42, URZ ;  /* 0x0000002a0a1072a5 */ /* 0x000fc4000f8e003f */
[----:B------:R-:W-:Y:S02]  /*b9e0*/  UIMAD UR10, UR11, UR42, URZ ;  /* 0x0000002a0b0a72a4 */ /* 0x000fe4000f8e023f */
[----:B------:R-:W-:Y:S02]  /*b9f0*/  UIMAD UR44, UR12, UR44, UR45 ;  /* 0x0000002c0c2c72a4 */ /* 0x000fe4000f8e022d */
[----:B------:R-:W-:Y:S02]  /*ba00*/  UIADD3 UR19, UR21, UR19, URZ ;  /* 0x0000001315137290 */ /* 0x000fe4000fffe03f */
[----:B------:R-:W0:Y:S01]  /*ba10*/  @P0 LDC R4, c[0x0][0xbec] ;  /* 0x0002fb00ff040b82 */ /* 0x000e220000000800 */
[----:B------:R-:W-:Y:S02]  /*ba20*/  UIADD3 UR11, UR17, UR10, URZ ;  /* 0x0000000a110b7290 */ /* 0x000fe4000fffe03f */
[----:B------:R-:W-:Y:S02]  /*ba30*/  UIADD3 UR16, UP0, UP2, UR14, UR16, UR4 ;  /* 0x000000100e107290 */ /* 0x000fe4000fa1e004 */
[----:B------:R-:W-:Y:S01]  /*ba40*/  UIADD3 UR10, UR15, UR44, URZ ;  /* 0x0000002c0f0a7290 */ /* 0x000fe2000fffe03f */
[----:B------:R-:W-:-:S02]  /*ba50*/  IMAD.U32 R6, RZ, RZ, UR19 ;  /* 0x00000013ff067e24 */ /* 0x000fc4000f8e00ff */
[----:B------:R-:W1:Y:S01]  /*ba60*/  @P0 LDC R5, c[0x0][0xbf0] ;  /* 0x0002fc00ff050b82 */ /* 0x000e620000000800 */
[----:B------:R-:W-:Y:S01]  /*ba70*/  UIADD3.X UR10, UR10, UR11, UR22, UP0, UP2 ;  /* 0x0000000b0a0a7290 */ /* 0x000fe200087e4416 */
[----:B0-----:R-:W-:-:S05]  /*ba80*/  @P0 IMAD.HI.U32 R4, R9, R4, RZ ;  /* 0x0000000409040227 */ /* 0x001fca00078e00ff */
[----:B-1----:R-:W-:Y:S01]  /*ba90*/  @P0 SHF.R.U32.HI R3, RZ, R5, R4 ;  /* 0x00000005ff030219 */ /* 0x002fe20000011604 */
[----:B------:R-:W-:-:S04]  /*baa0*/  IMAD.U32 R4, RZ, RZ, UR20 ;  /* 0x00000014ff047e24 */ /* 0x000fc8000f8e00ff */
[--C-:B------:R-:W-:Y:S01]  /*bab0*/  IMAD.MOV R7, RZ, RZ, -R3.reuse ;  /* 0x000000ffff077224 */ /* 0x100fe200078e0a03 */
[----:B------:R-:W-:Y:S02]  /*bac0*/  IADD3 R4, P0, P2, R3, UR16, R4 ;  /* 0x0000001003047c10 */ /* 0x000fe4000fa1e004 */
[----:B------:R-:W-:Y:S01]  /*bad0*/  SHF.R.S32.HI R3, RZ, 0x1f, R3 ;  /* 0x0000001fff037819 */ /* 0x000fe20000011403 */
[C---:B------:R-:W-:Y:S02]  /*bae0*/  IMAD R7, R0.reuse, R7, R9 ;  /* 0x0000000700077224 */ /* 0x040fe400078e0209 */
[----:B------:R-:W-:Y:S01]  /*baf0*/  IMAD R9, R0, UR8, RZ ;  /* 0x0000000800097c24 */ /* 0x000fe2000f8e02ff */
[----:B------:R-:W-:Y:S01]  /*bb00*/  IADD3.X R5, R3, UR10, R6, P0, P2 ;  /* 0x0000000a03057c10 */ /* 0x000fe200087e4406 */
[----:B------:R-:W-:Y:S01]  /*bb10*/  ULDC.64 UR10, c[0x0][UR18+0x210] ;  /* 0x00008400120a7abb */ /* 0x000fe20008000a00 */
[----:B------:R-:W-:Y:S01]  /*bb20*/  SHF.R.S32.HI R3, RZ, 0x1f, R7 ;  /* 0x0000001fff037819 */ /* 0x000fe20000011407 */
[----:B------:R-:W-:-:S02]  /*bb30*/  IMAD R6, R7, UR11, RZ ;  /* 0x0000000b07067c24 */ /* 0x000fc4000f8e02ff */
[----:B------:R-:W-:-:S04]  /*bb40*/  IMAD.WIDE.U32 R4, R7, UR10, R4 ;  /* 0x0000000a07047c25 */ /* 0x000fc8000f8e0004 */
[----:B------:R-:W-:Y:S01]  /*bb50*/  IMAD R3, R3, UR10, R6 ;  /* 0x0000000a03037c24 */ /* 0x000fe2000f8e0206 */
[----:B------:R-:W-:Y:S01]  /*bb60*/  ULDC.64 UR10, c[0x0][0xba8] ;  /* 0x0002ea00000a7ab9 */ /* 0x000fe20000000a00 */
[----:B------:R-:W-:Y:S01]  /*bb70*/  @!UP1 ULDC UR10, c[0x0][0xb50] ;  /* 0x0002d400000a9ab9 */ /* 0x000fe20000000800 */
[----:B------:R-:W-:Y:S01]  /*bb80*/  @!UP1 ULDC UR11, c[0x0][0xb54] ;  /* 0x0002d500000b9ab9 */ /* 0x000fe20000000800 */
[----:B------:R-:W-:Y:S01]  /*bb90*/  IMAD.IADD R3, R5, 0x1, R3 ;  /* 0x0000000105037824 */ /* 0x000fe200078e0203 */
[----:B------:R-:W-:Y:S01]  /*bba0*/  LEA R8, P0, R4, UR10, 0x2 ;  /* 0x0000000a04087c11 */ /* 0x000fe2000f8010ff */
[----:B------:R-:W-:-:S03]  /*bbb0*/  VIADD R0, R16, UR39 ;  /* 0x0000002710007c36 */ /* 0x000fc60008000000 */
[----:B------:R-:W-:Y:S01]  /*bbc0*/  LEA.HI.X R3, R4, UR11, R3, 0x2, P0 ;  /* 0x0000000b04037c11 */ /* 0x000fe200080f1403 */
[----:B------:R-:W-:Y:S04]  /*bbd0*/  SHFL.IDX PT, R6, R8, 0x1, 0x1c1f ;  /* 0x003c1f0008067f89 */ /* 0x000fe800000e0000 */
[----:B------:R-:W-:Y:S04]  /*bbe0*/  SHFL.IDX PT, R5, R3, RZ, 0x1c1f ;  /* 0x001c1fff03057589 */ /* 0x000fe800000e0000 */
[----:B------:R-:W-:Y:S01]  /*bbf0*/  SHFL.IDX PT, R7, R3, 0x1, 0x1c1f ;  /* 0x003c1f0003077f89 */ /* 0x000fe200000e0000 */
[----:B---3--:R-:W-:-:S05]  /*bc00*/  IMAD.MOV R4, RZ, RZ, -R10 ;  /* 0x000000ffff047224 */ /* 0x008fca00078e0a0a */
[----:B------:R-:W-:Y:S02]  /*bc10*/  ISETP.NE.AND P0, PT, R185, R4, PT ;  /* 0x00000004b900720c */ /* 0x000fe40003f05270 */
[----:B------:R-:W0:Y:S02]  /*bc20*/  SHFL.IDX PT, R4, R8, RZ, 0x1c1f ;  /* 0x001c1fff08047589 */ /* 0x000e2400000e0000 */
[C---:B------:R-:W-:Y:S01]  /*bc30*/  ISETP.GE.OR P2, PT, R0.reuse, R9, P0 ;  /* 0x000000090000720c */ /* 0x040fe20000746670 */
[----:B------:R-:W-:-:S05]  /*bc40*/  VIADD R0, R0, 0x8 ;  /* 0x0000000800007836 */ /* 0x000fca0000000000 */
[----:B------:R-:W-:-:S07]  /*bc50*/  ISETP.GE.OR P0, PT, R0, R9, P0 ;  /* 0x000000090000720c */ /* 0x000fce0000706670 */
[----:B0-----:R0:W-:Y:S06]  /*bc60*/  @!P2 ST.E desc[UR40][R4.64], R13 ;  /* 0x0000000d0400a985 */ /* 0x0011ec000c101928 */
[----:B------:R0:W-:Y:S02]  /*bc70*/  @!P0 ST.E desc[UR40][R6.64], R12 ;  /* 0x0000000c06008985 */ /* 0x0001e4000c101928 */
.L_x_4629:
[----:B------:R-:W-:Y:S05]  /*bc80*/  @P1 BRA `(.L_x_4630) ;  /* 0x00000010004c1947 */ /* 0x000fea0003800000 */
[----:B------:R-:W1:Y:S01]  /*bc90*/  S2R R0, SR_TID.X ;  /* 0x0000000000007919 */ /* 0x000e620000002100 */
[----:B------:R-:W3:Y:S01]  /*bca0*/  LDC R82, c[0x0][0xbe8] ;  /* 0x0002fa00ff527b82 */ /* 0x000ee20000000800 */
        /* <DEDUP_REMOVED lines=11> */
[----:B------:R-:W-:Y:S02]  /*bd60*/  LOP3.LUT R32, R33, 0x380, RZ, 0xc0, !PT ;  /* 0x0000038021207812 */ /* 0x000fe400078ec0ff */
[----:B------:R-:W-:Y:S02]  /*bd70*/  IADD3 R37, P1, R14, 0x6000, RZ ;  /* 0x000060000e257810 */ /* 0x000fe40007f3e0ff */
[----:B------:R-:W-:-:S02]  /*bd80*/  SHF.R.U64 R40, R40, 0x3, RZ ;  /* 0x0000000328287819 */ /* 0x000fc400000012ff */
[----:B------:R-:W-:Y:S02]  /*bd90*/  SHF.R.U64 R32, R32, 0x3, RZ ;  /* 0x0000000320207819 */ /* 0x000fe400000012ff */
[----:B------:R-:W-:Y:S02]  /*bda0*/  LOP3.LUT R36, R37, 0x380, RZ, 0xc0, !PT ;  /* 0x0000038025247812 */ /* 0x000fe400078ec0ff */
[----:B------:R-:W-:Y:S01]  /*bdb0*/  LOP3.LUT R40, R40, R41, RZ, 0x3c, !PT ;  /* 0x0000002928287212 */ /* 0x000fe200078e3cff */
[--C-:B------:R-:W-:Y:S01]  /*bdc0*/  IMAD.X R41, RZ, RZ, R15.reuse, P2 ;  /* 0x000000ffff297224 */ /* 0x100fe200010e060f */
[----:B------:R-:W-:Y:S01]  /*bdd0*/  LOP3.LUT R32, R32, R33, RZ, 0x3c, !PT ;  /* 0x0000002120207212 */ /* 0x000fe200078e3cff */
[--C-:B------:R-:W-:Y:S01]  /*bde0*/  IMAD.X R33, RZ, RZ, R15.reuse, P0 ;  /* 0x000000ffff217224 */ /* 0x100fe200000e060f */
[----:B------:R-:W-:Y:S02]  /*bdf0*/  IADD3 R69, P2, R14, 0xe000, RZ ;  /* 0x0000e0000e457810 */ /* 0x000fe40007f5e0ff */
[----:B------:R-:W-:Y:S01]  /*be00*/  SHF.R.U64 R36, R36, 0x3, RZ ;  /* 0x0000000324247819 */ /* 0x000fe200000012ff */
[----:B------:R-:W-:Y:S01]  /*be10*/  UIMAD UR12, UR22, UR14, URZ ;  /* 0x0000000e160c72a4 */ /* 0x000fe2000f8e023f */
[----:B------:R-:W-:Y:S01]  /*be20*/  IADD3 R61, P0, R14, 0xc000, RZ ;  /* 0x0000c0000e3d7810 */ /* 0x000fe20007f1e0ff */
[----:B------:R-:W-:Y:S01]  /*be30*/  UIMAD.WIDE.U32 UR10, UR4, UR14, URZ ;  /* 0x0000000e040a72a5 */ /* 0x000fe2000f8e003f */
[----:B------:R-:W-:Y:S01]  /*be40*/  LOP3.LUT R68, R69, 0x380, RZ, 0xc0, !PT ;  /* 0x0000038045447812 */ /* 0x000fe200078ec0ff */
[----:B------:R-:W5:Y:S01]  /*be50*/  LD.E.128 R32, desc[UR40][R32.64] ;  /* 0x0000002820207980 */ /* 0x000f62000c101d00 */
[----:B------:R-:W-:Y:S01]  /*be60*/  LOP3.LUT R36, R36, R37, RZ, 0x3c, !PT ;  /* 0x0000002524247212 */ /* 0x000fe200078e3cff */
[----:B------:R-:W-:Y:S01]  /*be70*/  IMAD.X R37, RZ, RZ, R15, P1 ;  /* 0x000000ffff257224 */ /* 0x000fe200008e060f */
[----:B------:R-:W-:Y:S01]  /*be80*/  LOP3.LUT R60, R61, 0x380, RZ, 0xc0, !PT ;  /* 0x000003803d3c7812 */ /* 0x000fe200078ec0ff */
[----:B------:R-:W5:Y:S01]  /*be90*/  LD.E.128 R40, desc[UR40][R40.64] ;  /* 0x0000002828287980 */ /* 0x000f62000c101d00 */
[----:B------:R-:W-:-:S02]  /*bea0*/  IADD3 R65, P1, R14, 0xd000, RZ ;  /* 0x0000d0000e417810 */ /* 0x000fc40007f3e0ff */
[----:B------:R-:W-:Y:S02]  /*beb0*/  SHF.R.U64 R68, R68, 0x3, RZ ;  /* 0x0000000344447819 */ /* 0x000fe400000012ff */
[----:B------:R-:W-:Y:S02]  /*bec0*/  IADD3 R9, P3, R14, 0x1000, RZ ;  /* 0x000010000e097810 */ /* 0x000fe40007f7e0ff */
[----:B------:R-:W-:Y:S02]  /*bed0*/  LOP3.LUT R81, R20, 0xfffffff8, RZ, 0xc0, !PT ;  /* 0xfffffff814517812 */ /* 0x000fe400078ec0ff */
[C---:B------:R-:W-:Y:S02]  /*bee0*/  IADD3 R13, P4, R14.reuse, 0x2000, RZ ;  /* 0x000020000e0d7810 */ /* 0x040fe40007f9e0ff */
[C---:B------:R-:W-:Y:S02]  /*bef0*/  IADD3 R25, P5, R14.reuse, 0x3000, RZ ;  /* 0x000030000e197810 */ /* 0x040fe40007fbe0ff */
[----:B------:R-:W-:Y:S01]  /*bf00*/  IADD3 R29, P6, R14, 0x4000, RZ ;  /* 0x000040000e1d7810 */ /* 0x000fe20007fde0ff */
[----:B------:R-:W-:Y:S01]  /*bf10*/  UIMAD UR12, UR4, UR15, UR12 ;  /* 0x0000000f040c72a4 */ /* 0x000fe2000f8e020c */
[----:B------:R-:W-:Y:S01]  /*bf20*/  SHF.R.U64 R60, R60, 0x3, RZ ;  /* 0x000000033c3c7819 */ /* 0x000fe200000012ff */
[----:B------:R-:W5:Y:S01]  /*bf30*/  LD.E.128 R36, desc[UR40][R36.64] ;  /* 0x0000002824247980 */ /* 0x000f62000c101d00 */
[----:B------:R-:W-:-:S02]  /*bf40*/  LOP3.LUT R64, R65, 0x380, RZ, 0xc0, !PT ;  /* 0x0000038041407812 */ /* 0x000fc400078ec0ff */
[----:B------:R-:W-:Y:S01]  /*bf50*/  LOP3.LUT R68, R68, R69, RZ, 0x3c, !PT ;  /* 0x0000004544447212 */ /* 0x000fe200078e3cff */
[--C-:B------:R-:W-:Y:S01]  /*bf60*/  IMAD.X R69, RZ, RZ, R15.reuse, P2 ;  /* 0x000000ffff457224 */ /* 0x100fe200010e060f */
[----:B------:R-:W-:Y:S01]  /*bf70*/  LOP3.LUT R60, R60, R61, RZ, 0x3c, !PT ;  /* 0x0000003d3c3c7212 */ /* 0x000fe200078e3cff */
[----:B------:R-:W-:Y:S01]  /*bf80*/  IMAD.X R61, RZ, RZ, R15, P0 ;  /* 0x000000ffff3d7224 */ /* 0x000fe200000e060f */
[----:B---3--:R-:W-:Y:S02]  /*bf90*/  ISETP.NE.AND P2, PT, R82, 0x1, PT ;  /* 0x000000015200780c */ /* 0x008fe40003f45270 */
[----:B------:R-:W-:Y:S02]  /*bfa0*/  SHF.R.U64 R64, R64, 0x3, RZ ;  /* 0x0000000340407819 */ /* 0x000fe400000012ff */
[----:B------:R-:W-:Y:S01]  /*bfb0*/  LOP3.LUT R8, R9, 0x380, RZ, 0xc0, !PT ;  /* 0x0000038009087812 */ /* 0x000fe200078ec0ff */
[----:B------:R-:W-:Y:S01]  /*bfc0*/  IMAD.IADD R20, R0, 0x1, -R81 ;  /* 0x0000000100147824 */ /* 0x000fe200078e0a51 */
[----:B------:R-:W-:-:S02]  /*bfd0*/  ISETP.GE.AND P0, PT, R191, UR16, PT ;  /* 0x00000010bf007c0c */ /* 0x000fc4000bf06270 */
[----:B------:R-:W-:Y:S02]  /*bfe0*/  LOP3.LUT R12, R13, 0x380, RZ, 0xc0, !PT ;  /* 0x000003800d0c7812 */ /* 0x000fe400078ec0ff */
[----:B------:R-:W-:Y:S02]  /*bff0*/  LOP3.LUT R24, R25, 0x380, RZ, 0xc0, !PT ;  /* 0x0000038019187812 */ /* 0x000fe400078ec0ff */
[----:B------:R-:W-:Y:S01]  /*c000*/  LOP3.LUT R28, R29, 0x380, RZ, 0xc0, !PT ;  /* 0x000003801d1c7812 */ /* 0x000fe200078ec0ff */
[----:B------:R-:W0:Y:S01]  /*c010*/  @P2 LDC R77, c[0x0][0xbec] ;  /* 0x0002fb00ff4d2b82 */ /* 0x000e220000000800 */
[----:B------:R-:W-:Y:S01]  /*c020*/  LOP3.LUT R64, R64, R65, RZ, 0x3c, !PT ;  /* 0x0000004140407212 */ /* 0x000fe200078e3cff */
[----:B------:R-:W-:Y:S01]  /*c030*/  IMAD.X R65, RZ, RZ, R15, P1 ;  /* 0x000000ffff417224 */ /* 0x000fe200008e060f */
[----:B------:R-:W-:Y:S01]  /*c040*/  SEL R76, RZ, 0xffffffff, P0 ;  /* 0xffffffffff4c7807 */ /* 0x000fe20000000000 */
[----:B------:R-:W-:Y:S01]  /*c050*/  UIADD3 UR11, UR11, UR12, URZ ;  /* 0x0000000c0b0b7290 */ /* 0x000fe2000fffe03f */
[----:B------:R-:W-:Y:S01]  /*c060*/  ISETP.GE.AND P1, PT, R2, UR16, PT ;  /* 0x0000001002007c0c */ /* 0x000fe2000bf26270 */
[----:B------:R-:W-:Y:S01]  /*c070*/  USHF.R.S32.HI UR4, URZ, 0x1f, UR9 ;  /* 0x0000001f3f047899 */ /* 0x000fe20008011409 */
[----:B------:R-:W-:Y:S01]  /*c080*/  SHF.R.U64 R8, R8, 0x3, RZ ;  /* 0x0000000308087819 */ /* 0x000fe200000012ff */
[----:B------:R-:W-:Y:S01]  /*c090*/  IMAD.SHL.U32 R76, R76, 0x2, RZ ;  /* 0x000000024c4c7824 */ /* 0x000fe200078e00ff */
[----:B------:R-:W-:Y:S01]  /*c0a0*/  SEL R21, RZ, 0x1, P1 ;  /* 0x00000001ff157807 */ /* 0x000fe20000800000 */
[----:B------:R-:W1:Y:S01]  /*c0b0*/  @P2 LDC R79, c[0x0][0xbf0] ;  /* 0x0002fc00ff4f2b82 */ /* 0x000e620000000800 */
[----:B------:R-:W-:Y:S01]  /*c0c0*/  ISETP.GE.AND P1, PT, R190, UR16, PT ;  /* 0x00000010be007c0c */ /* 0x000fe2000bf26270 */
[----:B------:R-:W-:Y:S01]  /*c0d0*/  ULDC.64 UR12, c[0x0][0xae8] ;  /* 0x0002ba00000c7ab9 */ /* 0x000fe20000000a00 */
[----:B------:R-:W-:Y:S01]  /*c0e0*/  LOP3.LUT R21, R76, 0x2, R21, 0xe2, !PT ;  /* 0x000000024c157812 */ /* 0x000fe200078ee215 */
[----:B------:R-:W5:Y:S01]  /*c0f0*/  LD.E.128 R60, desc[UR40][R60.64] ;  /* 0x000000283c3c7980 */ /* 0x000f62000c101d00 */
[----:B------:R-:W-:-:S02]  /*c100*/  SEL R76, RZ, 0xffffffff, P1 ;  /* 0xffffffffff4c7807 */ /* 0x000fc40000800000 */
[----:B------:R-:W-:Y:S01]  /*c110*/  ISETP.GE.AND P0, PT, R189, UR16, PT ;  /* 0x00000010bd007c0c */ /* 0x000fe2000bf06270 */
[----:B------:R-:W5:Y:S01]  /*c120*/  LD.E.128 R64, desc[UR40][R64.64] ;  /* 0x0000002840407980 */ /* 0x000f62000c101d00 */
[----:B------:R-:W-:Y:S01]  /*c130*/  LOP3.LUT R8, R8, R9, RZ, 0x3c, !PT ;  /* 0x0000000908087212 */ /* 0x000fe200078e3cff */
[----:B------:R-:W-:Y:S01]  /*c140*/  IMAD.X R9, RZ, RZ, R15, P3 ;  /* 0x000000ffff097224 */ /* 0x000fe200018e060f */
[----:B------:R-:W-:Y:S01]  /*c150*/  IADD3 R45, P3, R14, 0x8000, RZ ;  /* 0x000080000e2d7810 */ /* 0x000fe20007f7e0ff */
[----:B------:R-:W-:Y:S01]  /*c160*/  IMAD.SHL.U32 R76, R76, 0x4, RZ ;  /* 0x000000044c4c7824 */ /* 0x000fe200078e00ff */
[----:B------:R-:W-:Y:S01]  /*c170*/  SEL R0, RZ, 0xffffffff, P0 ;  /* 0xffffffffff007807 */ /* 0x000fe20000000000 */
[----:B------:R-:W5:Y:S01]  /*c180*/  LD.E.128 R68, desc[UR40][R68.64] ;  /* 0x0000002844447980 */ /* 0x000f62000c101d00 */
[----:B------:R-:W-:Y:S02]  /*c190*/  LOP3.LUT R44, R45, 0x380, RZ, 0xc0, !PT ;  /* 0x000003802d2c7812 */ /* 0x000fe400078ec0ff */
[----:B------:R-:W-:Y:S01]  /*c1a0*/  LOP3.LUT R21, R76, 0x4, R21, 0xe2, !PT ;  /* 0x000000044c157812 */ /* 0x000fe200078ee215 */
[----:B------:R-:W-:Y:S01]  /*c1b0*/  IMAD.SHL.U32 R76, R0, 0x8, RZ ;  /* 0x00000008004c7824 */ /* 0x000fe200078e00ff */
[----:B------:R-:W-:Y:S01]  /*c1c0*/  SHF.R.U64 R12, R12, 0x3, RZ ;  /* 0x000000030c0c7819 */ /* 0x000fe200000012ff */
[----:B------:R-:W-:Y:S01]  /*c1d0*/  IMAD R0, R20, 0x20, R3 ;  /* 0x0000002014007824 */ /* 0x000fe200078e0203 */
[----:B------:R-:W-:-:S02]  /*c1e0*/  SHF.R.U64 R24, R24, 0x3, RZ ;  /* 0x0000000318187819 */ /* 0x000fc400000012ff */
[----:B------:R-:W-:Y:S01]  /*c1f0*/  SHF.R.U64 R28, R28, 0x3, RZ ;  /* 0x000000031c1c7819 */ /* 0x000fe200000012ff */
[----:B------:R-:W-:Y:S01]  /*c200*/  UIMAD.WIDE.U32 UR10, UR42, UR12, UR10 ;  /* 0x0000000c2a0a72a5 */ /* 0x000fe2000f8e000a */
[----:B------:R-:W-:Y:S01]  /*c210*/  SHF.R.U64 R44, R44, 0x3, RZ ;  /* 0x000000032c2c7819 */ /* 0x000fe200000012ff */
[----:B------:R-:W-:Y:S01]  /*c220*/  VIADD R80, R0, UR39 ;  /* 0x0000002700507c36 */ /* 0x000fe20008000000 */
        /* <DEDUP_REMOVED lines=9> */
[----:B------:R-:W-:Y:S01]  /*c2c0*/  UIMAD UR11, UR42, UR13, UR11 ;  /* 0x0000000d2a0b72a4 */ /* 0x000fe2000f8e020b */
[C---:B------:R-:W-:Y:S01]  /*c2d0*/  IADD3 R53, P5, R14.reuse, 0xa000, RZ ;  /* 0x0000a0000e357810 */ /* 0x040fe20007fbe0ff */
[----:B------:R-:W5:Y:S01]  /*c2e0*/  LD.E.128 R8, desc[UR40][R8.64] ;  /* 0x0000002808087980 */ /* 0x000f62000c101d00 */
[----:B------:R-:W-:Y:S01]  /*c2f0*/  IADD3 R57, P6, R14, 0xb000, RZ ;  /* 0x0000b0000e397810 */ /* 0x000fe20007fde0ff */
[----:B------:R-:W-:Y:S01]  /*c300*/  ULDC.64 UR12, c[0x0][0xaf0] ;  /* 0x0002bc00000c7ab9 */ /* 0x000fe20000000a00 */
[----:B------:R-:W-:Y:S01]  /*c310*/  ISETP.GE.AND P0, PT, R188, UR16, PT ;  /* 0x00000010bc007c0c */ /* 0x000fe2000bf06270 */
[----:B0-----:R-:W-:Y:S01]  /*c320*/  @P2 IMAD.HI.U32 R0, R80, R77, RZ ;  /* 0x0000004d50002227 */ /* 0x001fe200078e00ff */
[----:B------:R-:W-:Y:S01]  /*c330*/  IADD3 R7, P3, R14, 0xf000, RZ ;  /* 0x0000f0000e077810 */ /* 0x000fe20007f7e0ff */
[----:B------:R-:W-:Y:S01]  /*c340*/  UIMAD UR4, UR4, UR12, URZ ;  /* 0x0000000c040472a4 */ /* 0x000fe2000f8e023f */
[----:B------:R-:W-:Y:S01]  /*c350*/  LOP3.LUT R48, R49, 0x380, RZ, 0xc0, !PT ;  /* 0x0000038031307812 */ /* 0x000fe200078ec0ff */
[----:B------:R-:W5:Y:S01]  /*c360*/  LD.E.128 R24, desc[UR40][R24.64] ;  /* 0x0000002818187980 */ /* 0x000f62000c101d00 */
[----:B------:R-:W-:-:S02]  /*c370*/  LOP3.LUT R52, R53, 0x380, RZ, 0xc0, !PT ;  /* 0x0000038035347812 */ /* 0x000fc400078ec0ff */
[----:B------:R-:W-:Y:S01]  /*c380*/  LOP3.LUT R56, R57, 0x380, RZ, 0xc0, !PT ;  /* 0x0000038039387812 */ /* 0x000fe200078ec0ff */
[----:B------:R-:W5:Y:S01]  /*c390*/  LD.E.128 R28, desc[UR40][R28.64] ;  /* 0x000000281c1c7980 */ /* 0x000f62000c101d00 */
[----:B------:R-:W-:Y:S02]  /*c3a0*/  LOP3.LUT R5, R14, 0x380, RZ, 0xc0, !PT ;  /* 0x000003800e057812 */ /* 0x000fe400078ec0ff */
[----:B------:R-:W-:Y:S01]  /*c3b0*/  SEL R20, RZ, 0xffffffff, P0 ;  /* 0xffffffffff147807 */ /* 0x000fe20000000000 */
[----:B------:R-:W-:Y:S01]  /*c3c0*/  IMAD.MOV.U32 R77, RZ, RZ, R80 ;  /* 0x000000ffff4d7224 */ /* 0x000fe200078e0050 */
[----:B------:R-:W-:Y:S01]  /*c3d0*/  LOP3.LUT R6, R7, 0x380, RZ, 0xc0, !PT ;  /* 0x0000038007067812 */ /* 0x000fe200078ec0ff */
[----:B------:R-:W-:Y:S01]  /*c3e0*/  UIMAD UR4, UR9, UR13, UR4 ;  /* 0x0000000d090472a4 */ /* 0x000fe2000f8e0204 */
[----:B-1----:R-:W-:Y:S01]  /*c3f0*/  @P2 SHF.R.U32.HI R77, RZ, R79, R0 ;  /* 0x0000004fff4d2219 */ /* 0x002fe20000011600 */
[----:B------:R-:W-:Y:S01]  /*c400*/  UIMAD.WIDE.U32 UR10, UR9, UR12, UR10 ;  /* 0x0000000c090a72a5 */ /* 0x000fe2000f8e000a */
[----:B------:R-:W-:Y:S01]  /*c410*/  SHF.R.U64 R48, R48, 0x3, RZ ;  /* 0x0000000330307819 */ /* 0x000fe200000012ff */
[----:B------:R-:W-:Y:S01]  /*c420*/  IMAD.SHL.U32 R20, R20, 0x10, RZ ;  /* 0x0000001014147824 */ /* 0x000fe200078e00ff */
[----:B------:R-:W-:Y:S01]  /*c430*/  SHF.R.U64 R52, R52, 0x3, RZ ;  /* 0x0000000334347819 */ /* 0x000fe200000012ff */
[----:B------:R-:W-:Y:S01]  /*c440*/  IMAD.X R73, RZ, RZ, R15, P3 ;  /* 0x000000ffff497224 */ /* 0x000fe200018e060f */
[----:B------:R-:W-:Y:S01]  /*c450*/  SHF.R.U64 R56, R56, 0x3, RZ ;  /* 0x0000000338387819 */ /* 0x000fe200000012ff */
[----:B------:R-:W5:Y:S01]  /*c460*/  LD.E.128 R44, desc[UR40][R44.64] ;  /* 0x000000282c2c7980 */ /* 0x000f62000c101d00 */
[----:B------:R-:W-:-:S02]  /*c470*/  SHF.R.U64 R5, R5, 0x3, RZ ;  /* 0x0000000305057819 */ /* 0x000fc400000012ff */
[----:B------:R-:W-:Y:S02]  /*c480*/  SHF.R.U64 R6, R6, 0x3, RZ ;  /* 0x0000000306067819 */ /* 0x000fe400000012ff */
[----:B------:R-:W-:Y:S01]  /*c490*/  LOP3.LUT R21, R76, 0x8, R21, 0xe2, !PT ;  /* 0x000000084c157812 */ /* 0x000fe200078ee215 */
[----:B------:R-:W-:Y:S01]  /*c4a0*/  UIADD3 UR4, UR11, UR4, URZ ;  /* 0x000000040b047290 */ /* 0x000fe2000fffe03f */
[----:B------:R-:W-:Y:S01]  /*c4b0*/  ISETP.GE.AND P0, PT, R187, UR16, PT ;  /* 0x00000010bb007c0c */ /* 0x000fe2000bf06270 */
        /* <DEDUP_REMOVED lines=9> */
[----:B------:R-:W-:-:S02]  /*c550*/  LOP3.LUT R72, R6, R7, RZ, 0x3c, !PT ;  /* 0x0000000706487212 */ /* 0x000fc400078e3cff */
[----:B------:R-:W-:Y:S02]  /*c560*/  SHF.R.S32.HI R78, RZ, 0x1f, R77 ;  /* 0x0000001fff4e7819 */ /* 0x000fe4000001144d */
[----:B------:R-:W-:Y:S01]  /*c570*/  LOP3.LUT R76, R20, 0x10, R21, 0xe2, !PT ;  /* 0x00000010144c7812 */ /* 0x000fe200078ee215 */
[----:B------:R-:W-:Y:S01]  /*c580*/  IMAD.U32 R20, RZ, RZ, UR10 ;  /* 0x0000000aff147e24 */ /* 0x000fe2000f8e00ff */
[----:B------:R-:W-:Y:S01]  /*c590*/  SEL R0, RZ, 0xffffffff, P0 ;  /* 0xffffffffff007807 */ /* 0x000fe20000000000 */
[----:B------:R-:W-:Y:S01]  /*c5a0*/  IMAD.U32 R21, RZ, RZ, UR11 ;  /* 0x0000000bff157e24 */ /* 0x000fe2000f8e00ff */
[----:B------:R-:W-:Y:S01]  /*c5b0*/  ULDC.64 UR10, c[0x0][0xae0] ;  /* 0x0002b800000a7ab9 */ /* 0x000fe20000000a00 */
[----:B------:R-:W-:Y:S01]  /*c5c0*/  IMAD R79, R82, R79, R80 ;  /* 0x0000004f524f7224 */ /* 0x000fe200078e0250 */
[----:B------:R-:W5:Y:S01]  /*c5d0*/  LD.E.128 R4, desc[UR40][R4.64] ;  /* 0x0000002804047980 */ /* 0x000f62000c101d00 */
[----:B------:R-:W-:Y:S02]  /*c5e0*/  IMAD.U32 R21, RZ, RZ, UR4 ;  /* 0x00000004ff157e24 */ /* 0x000fe4000f8e00ff */
[----:B------:R-:W-:Y:S01]  /*c5f0*/  IMAD R78, R78, UR10, RZ ;  /* 0x0000000a4e4e7c24 */ /* 0x000fe2000f8e02ff */
[----:B------:R-:W5:Y:S01]  /*c600*/  LD.E.128 R12, desc[UR40][R12.64] ;  /* 0x000000280c0c7980 */ /* 0x000f62000c101d00 */
[----:B------:R-:W-:Y:S01]  /*c610*/  IMAD.SHL.U32 R83, R0, 0x20, RZ ;  /* 0x0000002000537824 */ /* 0x000fe200078e00ff */
[----:B------:R-:W-:-:S02]  /*c620*/  ISETP.GE.AND P0, PT, R225, UR16, PT ;  /* 0x00000010e1007c0c */ /* 0x000fc4000bf06270 */
[----:B------:R-:W5:Y:S01]  /*c630*/  LD.E.128 R48, desc[UR40][R48.64] ;  /* 0x0000002830307980 */ /* 0x000f62000c101d00 */
[----:B------:R-:W-:-:S03]  /*c640*/  SHF.R.S32.HI R0, RZ, 0x1f, R79 ;  /* 0x0000001fff007819 */ /* 0x000fc6000001144f */
[----:B------:R-:W5:Y:S01]  /*c650*/  LD.E.128 R52, desc[UR40][R52.64] ;  /* 0x0000002834347980 */ /* 0x000f62000c101d00 */
[----:B------:R-:W-:-:S03]  /*c660*/  IMAD.WIDE.U32 R20, R77, UR10, R20 ;  /* 0x0000000a4d147c25 */ /* 0x000fc6000f8e0014 */
[----:B------:R-:W5:Y:S01]  /*c670*/  LD.E.128 R56, desc[UR40][R56.64] ;  /* 0x0000002838387980 */ /* 0x000f62000c101d00 */
[----:B------:R-:W-:Y:S01]  /*c680*/  IMAD R81, R77, UR11, R78 ;  /* 0x0000000b4d517c24 */ /* 0x000fe2000f8e024e */
[----:B------:R-:W-:Y:S02]  /*c690*/  ULDC.64 UR10, c[0x0][0xad8] ;  /* 0x0002b600000a7ab9 */ /* 0x000fe40000000a00 */
        /* <DEDUP_REMOVED lines=8> */
[----:B------:R-:W-:Y:S01]  /*c720*/  IMAD.IADD R21, R21, 0x1, R81 ;  /* 0x0000000115157824 */ /* 0x000fe200078e0251 */
[----:B------:R-:W-:Y:S01]  /*c730*/  SEL R77, RZ, 0x40, P0 ;  /* 0x00000040ff4d7807 */ /* 0x000fe20000000000 */
[----:B------:R-:W-:Y:S01]  /*c740*/  IMAD R78, R0, UR10, RZ ;  /* 0x0000000a004e7c24 */ /* 0x000fe2000f8e02ff */
[----:B------:R-:W-:Y:S01]  /*c750*/  ISETP.GE.AND P0, PT, R224, UR16, PT ;  /* 0x00000010e0007c0c */ /* 0x000fe2000bf06270 */
[----:B------:R-:W-:-:S02]  /*c760*/  IMAD R83, R82, UR8, RZ ;  /* 0x0000000852537c24 */ /* 0x000fc4000f8e02ff */
[----:B------:R-:W-:Y:S01]  /*c770*/  VIADD R82, R3, UR39 ;  /* 0x0000002703527c36 */ /* 0x000fe20008000000 */
        /* <DEDUP_REMOVED lines=14> */
[----:B------:R0:W3:Y:S01]  /*c860*/  SHFL.IDX PT, R21, R81, RZ, 0x181f ;  /* 0x00181fff51157589 */ /* 0x0000e200000e0000 */
[----:B------:R-:W-:Y:S02]  /*c870*/  LOP3.LUT R3, R0, R3, RZ, 0xfc, !PT ;  /* 0x0000000300037212 */ /* 0x000fe400078efcff */
[----:B--2---:R-:W-:Y:S01]  /*c880*/  SHF.R.S32.HI R152, RZ, 0x1f, R191 ;  /* 0x0000001fff987819 */ /* 0x004fe200000114bf */
        /* <DEDUP_REMOVED lines=9> */
[----:B---3--:R-:W-:-:S03]  /*c920*/  @!P0 IMAD.WIDE R78, R2, 0x2, R20 ;  /* 0x00000002024e8825 */ /* 0x008fc600078e0214 */
[----:B------:R-:W-:Y:S02]  /*c930*/  @!P1 LEA.HI.X R77, R191, R21, R152, 0x1, P2 ;  /* 0x00000015bf4d9211 */ /* 0x000fe400010f0c98 */
[----:B------:R-:W-:Y:S01]  /*c940*/  ISETP.GE.AND P2, PT, R188, UR16, PT ;  /* 0x00000010bc007c0c */ /* 0x000fe2000bf46270 */
[----:B-----5:R1:W-:Y:S01]  /*c950*/  @!P0 ST.E.128 desc[UR40][R78.64], R4 ;  /* 0x000000044e008985 */ /* 0x0203e2000c101d28 */
[----:B------:R-:W-:-:S03]  /*c960*/  LOP3.LUT P0, RZ, R0, 0x40, RZ, 0xc0, !PT ;  /* 0x0000004000ff7812 */ /* 0x000fc6000780c0ff */
[----:B------:R2:W-:Y:S01]  /*c970*/  @!P1 ST.E.128 desc[UR40][R76.64], R12 ;  /* 0x0000000c4c009985 */ /* 0x0005e2000c101d28 */
[----:B------:R-:W-:Y:S02]  /*c980*/  ISETP.GE.AND P1, PT, R187, UR16, PT ;  /* 0x00000010bb007c0c */ /* 0x000fe4000bf26270 */
[----:B-1----:R-:W-:Y:S02]  /*c990*/  SHF.R.S32.HI R4, RZ, 0x1f, R187 ;  /* 0x0000001fff047819 */ /* 0x002fe400000114bb */
[----:B------:R-:W-:Y:S02]  /*c9a0*/  SHF.R.S32.HI R5, RZ, 0x1f, R225 ;  /* 0x0000001fff057819 */ /* 0x000fe400000114e1 */
[CC--:B--2---:R-:W-:Y:S02]  /*c9b0*/  @!P4 LEA R76, P5, R190.reuse, R20.reuse, 0x1 ;  /* 0x00000014be4cc211 */ /* 0x0c4fe400078a08ff */
[----:B------:R-:W-:Y:S02]  /*c9c0*/  @!P3 LEA R14, P6, R189, R20, 0x1 ;  /* 0x00000014bd0eb211 */ /* 0x000fe400078c08ff */
[----:B------:R-:W-:-:S02]  /*c9d0*/  @!P4 LEA.HI.X R77, R190, R21, R85, 0x1, P5 ;  /* 0x00000015be4dc211 */ /* 0x000fc400028f0c55 */
[CC--:B------:R-:W-:Y:S02]  /*c9e0*/  @!P2 LEA R12, P5, R188.reuse, R20.reuse, 0x1 ;  /* 0x00000014bc0ca211 */ /* 0x0c0fe400078a08ff */
[-C--:B------:R-:W-:Y:S01]  /*c9f0*/  @!P3 LEA.HI.X R15, R189, R21.reuse, R84, 0x1, P6 ;  /* 0x00000015bd0fb211 */ /* 0x080fe200030f0c54 */
[----:B------:R2:W-:Y:S01]  /*ca00*/  @!P4 ST.E.128 desc[UR40][R76.64], R28 ;  /* 0x0000001c4c00c985 */ /* 0x0005e2000c101d28 */
[----:B------:R-:W-:Y:S02]  /*ca10*/  LOP3.LUT P6, RZ, R3, 0x80, RZ, 0xc0, !PT ;  /* 0x0000008003ff7812 */ /* 0x000fe400078cc0ff */
[-C--:B------:R-:W-:Y:S01]  /*ca20*/  @!P2 LEA.HI.X R13, R188, R21.reuse, R87, 0x1, P5 ;  /* 0x00000015bc0da211 */ /* 0x080fe200028f0c57 */
[----:B------:R2:W-:Y:S01]  /*ca30*/  @!P3 ST.E.128 desc[UR40][R14.64], R36 ;  /* 0x000000240e00b985 */ /* 0x0005e2000c101d28 */
[C---:B------:R-:W-:Y:S02]  /*ca40*/  @!P1 LEA R6, P5, R187.reuse, R20, 0x1 ;  /* 0x00000014bb069211 */ /* 0x040fe400078a08ff */
[----:B------:R-:W-:Y:S01]  /*ca50*/  SHF.R.S32.HI R79, RZ, 0x1f, R224 ;  /* 0x0000001fff4f7819 */ /* 0x000fe200000114e0 */
[----:B------:R2:W-:Y:S01]  /*ca60*/  @!P2 ST.E.128 desc[UR40][R12.64], R44 ;  /* 0x0000002c0c00a985 */ /* 0x0005e2000c101d28 */
[----:B------:R-:W-:-:S02]  /*ca70*/  @!P1 LEA.HI.X R7, R187, R21, R4, 0x1, P5 ;  /* 0x00000015bb079211 */ /* 0x000fc400028f0c04 */
[----:B------:R-:W-:-:S03]  /*ca80*/  @P0 LEA R4, P5, R225, R20, 0x1 ;  /* 0x00000014e1040211 */ /* 0x000fc600078a08ff */
[----:B------:R2:W-:Y:S01]  /*ca90*/  @!P1 ST.E.128 desc[UR40][R6.64], R52 ;  /* 0x0000003406009985 */ /* 0x0005e2000c101d28 */
[----:B------:R-:W-:Y:S02]  /*caa0*/  @P0 LEA.HI.X R5, R225, R21, R5, 0x1, P5 ;  /* 0x00000015e1050211 */ /* 0x000fe400028f0c05 */
[----:B------:R-:W-:-:S03]  /*cab0*/  @P6 LEA R20, P5, R224, R20, 0x1 ;  /* 0x00000014e0146211 */ /* 0x000fc600078a08ff */
[----:B------:R2:W-:Y:S01]  /*cac0*/  @P0 ST.E.128 desc[UR40][R4.64], R60 ;  /* 0x0000003c04000985 */ /* 0x0005e2000c101d28 */
[----:B------:R-:W-:-:S05]  /*cad0*/  @P6 LEA.HI.X R21, R224, R21, R79, 0x1, P5 ;  /* 0x00000015e0156211 */ /* 0x000fca00028f0c4f */
[----:B------:R2:W-:Y:S04]  /*cae0*/  @P6 ST.E.128 desc[UR40][R20.64], R68 ;  /* 0x0000004414006985 */ /* 0x0005e8000c101d28 */
.L_x_4632:
[----:B------:R-:W-:Y:S05]  /*caf0*/  BSYNC B1 ;  /* 0x0000000000017941 */ /* 0x000fea0003800000 */
.L_x_4631:
[----:B--2--5:R-:W-:Y:S01]  /*cb00*/  VIADD R6, R82, 0x20 ;  /* 0x0000002052067836 */ /* 0x024fe20000000000 */
[----:B------:R2:W4:Y:S04]  /*cb10*/  SHFL.IDX PT, R5, R81, 0x1, 0x181f ;  /* 0x00381f0051057f89 */ /* 0x00052800000e0000 */
[----:B------:R-:W-:Y:S01]  /*cb20*/  ISETP.GE.AND P0, PT, R6, R83, PT ;  /* 0x000000530600720c */ /* 0x000fe20003f06270 */
[----:B------:R2:W0:-:S12]  /*cb30*/  SHFL.IDX PT, R4, R80, 0x1, 0x181f ;  /* 0x00381f0050047f89 */ /* 0x00041800000e0000 */
[----:B--2---:R-:W-:Y:S05]  /*cb40*/  @P0 BRA `(.L_x_4633) ;  /* 0x0000002400e80947 */ /* 0x004fea0003800000 */
[----:B------:R-:W-:Y:S02]  /*cb50*/  ISETP.GE.AND P0, PT, R191, UR16, PT ;  /* 0x00000010bf007c0c */ /* 0x000fe4000bf06270 */
[----:B------:R-:W-:Y:S02]  /*cb60*/  ISETP.GE.AND P5, PT, R2, UR16, PT ;  /* 0x0000001002007c0c */ /* 0x000fe4000bfa6270 */
[----:B------:R-:W-:Y:S02]  /*cb70*/  ISETP.GE.AND P2, PT, R190, UR16, PT ;  /* 0x00000010be007c0c */ /* 0x000fe4000bf46270 */
[----:B------:R-:W-:Y:S02]  /*cb80*/  ISETP.GE.AND P1, PT, R189, UR16, PT ;  /* 0x00000010bd007c0c */ /* 0x000fe4000bf26270 */
[----:B------:R-:W-:Y:S02]  /*cb90*/  ISETP.GE.AND P3, PT, R188, UR16, PT ;  /* 0x00000010bc007c0c */ /* 0x000fe4000bf66270 */
[----:B------:R-:W-:-:S02]  /*cba0*/  SHF.R.S32.HI R15, RZ, 0x1f, R190 ;  /* 0x0000001fff0f7819 */ /* 0x000fc400000114be */
[----:B---3--:R-:W-:Y:S02]  /*cbb0*/  SHF.R.S32.HI R21, RZ, 0x1f, R189 ;  /* 0x0000001fff157819 */ /* 0x008fe400000114bd */
[C---:B0-----:R-:W-:Y:S01]  /*cbc0*/  @!P0 LEA R12, P4, R191.reuse, R4, 0x1 ;  /* 0x00000004bf0c8211 */ /* 0x041fe200078808ff */
        /* <DEDUP_REMOVED lines=31> */
.L_x_4630:
        /* <DEDUP_REMOVED lines=10> */
[----:B--2---:R-:W-:Y:S01]  /*ce60*/  SHF.R.S32.HI R152, RZ, 0x1f, R205 ;  /* 0x0000001fff987819 */ /* 0x004fe200000114cd */
        /* <DEDUP_REMOVED lines=49> */
[----:B------:R-:W-:Y:S01]  /*d180*/  IMAD.IADD R5, R5, 0x1, R9 ;  /* 0x0000000105057824 */ /* 0x000fe200078e0209 */
[----:B------:R-:W-:Y:S01]  /*d190*/  SHF.R.S32.HI R13, RZ, 0x1f, R220 ;  /* 0x0000001fff0d7819 */ /* 0x000fe200000114dc */
[C---:B------:R-:W-:Y:S01]  /*d1a0*/  IMAD R3, R7.reuse, UR11, R0 ;  /* 0x0000000b07037c24 */ /* 0x040fe2000f8e0200 */
[----:B------:R-:W-:Y:S01]  /*d1b0*/  SHF.R.S32.HI R167, RZ, 0x1f, R221 ;  /* 0x0000001fffa77819 */ /* 0x000fe200000114dd */
[----:B------:R-:W-:Y:S01]  /*d1c0*/  VIADD R0, R16, UR39 ;  /* 0x0000002710007c36 */ /* 0x000fe20008000000 */
[----:B------:R-:W-:Y:S01]  /*d1d0*/  SHF.R.S32.HI R168, RZ, 0x1f, R222 ;  /* 0x0000001fffa87819 */ /* 0x000fe200000114de */
[----:B------:R-:W-:Y:S01]  /*d1e0*/  IMAD.WIDE.U32 R4, R7, UR10, R4 ;  /* 0x0000000a07047c25 */ /* 0x000fe2000f8e0004 */
[----:B------:R-:W-:Y:S01]  /*d1f0*/  ULDC.64 UR10, c[0x0][0xb00] ;  /* 0x0002c000000a7ab9 */ /* 0x000fe20000000a00 */
[----:B------:R-:W-:-:S02]  /*d200*/  SHF.R.S32.HI R169, RZ, 0x1f, R17 ;  /* 0x0000001fffa97819 */ /* 0x000fc40000011411 */
[----:B------:R-:W-:Y:S01]  /*d210*/  ISETP.GE.AND P0, PT, R0, UR8, PT ;  /* 0x0000000800007c0c */ /* 0x000fe2000bf06270 */
[----:B------:R-:W-:Y:S01]  /*d220*/  IMAD.IADD R5, R5, 0x1, R3 ;  /* 0x0000000105057824 */ /* 0x000fe200078e0203 */
[----:B------:R-:W-:-:S04]  /*d230*/  LEA R3, P1, R4, UR10, 0x2 ;  /* 0x0000000a04037c11 */ /* 0x000fc8000f8210ff */
[----:B------:R-:W-:Y:S01]  /*d240*/  LEA.HI.X R10, R4, UR11, R5, 0x2, P1 ;  /* 0x0000000b040a7c11 */ /* 0x000fe200088f1405 */
[----:B------:R0:W1:Y:S04]  /*d250*/  SHFL.IDX PT, R11, R3, RZ, 0x1c1f ;  /* 0x001c1fff030b7589 */ /* 0x00006800000e0000 */
[----:B------:R0:W2:Y:S02]  /*d260*/  SHFL.IDX PT, R12, R10, RZ, 0x1c1f ;  /* 0x001c1fff0a0c7589 */ /* 0x0000a400000e0000 */
[----:B------:R-:W-:Y:S05]  /*d270*/  @P0 BRA `(.L_x_4635) ;  /* 0x0000000800040947 */ /* 0x000fea0003800000 */
[----:B------:R-:W-:Y:S02]  /*d280*/  ULDC UR4, c[0x0][0xac8] ;  /* 0x0002b20000047ab9 */ /* 0x000fe40000000800 */
[----:B------:R-:W-:Y:S02]  /*d290*/  ISETP.GE.AND P3, PT, R17, UR4, PT ;  /* 0x0000000411007c0c */ /* 0x000fe4000bf66270 */
[----:B------:R-:W-:Y:S02]  /*d2a0*/  ISETP.GE.AND P4, PT, R222, UR4, PT ;  /* 0x00000004de007c0c */ /* 0x000fe4000bf86270 */
[----:B------:R-:W-:Y:S02]  /*d2b0*/  ISETP.GE.AND P2, PT, R221, UR4, PT ;  /* 0x00000004dd007c0c */ /* 0x000fe4000bf46270 */
[----:B------:R-:W-:-:S07]  /*d2c0*/  ISETP.GE.AND P1, PT, R220, UR4, PT ;  /* 0x00000004dc007c0c */ /* 0x000fce000bf26270 */
[CC--:B-1----:R-:W-:Y:S02]  /*d2d0*/  @!P3 LEA R4, P0, R17.reuse, R11.reuse, 0x2 ;  /* 0x0000000b1104b211 */ /* 0x0c2fe400078010ff */
[C---:B------:R-:W-:Y:S02]  /*d2e0*/  @!P4 LEA R6, P5, R222.reuse, R11, 0x2 ;  /* 0x0000000bde06c211 */ /* 0x040fe400078a10ff */
        /* <DEDUP_REMOVED lines=122> */
.L_x_4635:
[----:B------:R-:W-:Y:S05]  /*da90*/  BSYNC B1 ;  /* 0x0000000000017941 */ /* 0x000fea0003800000 */
.L_x_4634:
[----:B------:R-:W-:Y:S01]  /*daa0*/  VIADD R0, R0, 0x8 ;  /* 0x0000000800007836 */ /* 0x000fe20000000000 */
[----:B------:R4:W1:Y:S04]  /*dab0*/  SHFL.IDX PT, R20, R10, 0x1, 0x1c1f ;  /* 0x003c1f000a147f89 */ /* 0x00086800000e0000 */
[----:B------:R-:W-:Y:S01]  /*dac0*/  ISETP.GE.AND P0, PT, R0, UR8, PT ;  /* 0x0000000800007c0c */ /* 0x000fe2000bf06270 */
[----:B0-----:R-:W0:-:S12]  /*dad0*/  SHFL.IDX PT, R3, R3, 0x1, 0x1c1f ;  /* 0x003c1f0003037f89 */ /* 0x001e1800000e0000 */
[----:B----4-:R-:W-:Y:S05]  /*dae0*/  @P0 BRA `(.L_x_4633) ;  /* 0x0000001800000947 */ /* 0x010fea0003800000 */
[----:B------:R-:W-:Y:S02]  /*daf0*/  ULDC UR4, c[0x0][0xac8] ;  /* 0x0002b20000047ab9 */ /* 0x000fe40000000800 */
[----:B------:R-:W-:Y:S02]  /*db00*/  ISETP.GE.AND P4, PT, R17, UR4, PT ;  /* 0x0000000411007c0c */ /* 0x000fe4000bf86270 */
[----:B------:R-:W-:Y:S02]  /*db10*/  ISETP.GE.AND P2, PT, R222, UR4, PT ;  /* 0x00000004de007c0c */ /* 0x000fe4000bf46270 */
[----:B------:R-:W-:Y:S02]  /*db20*/  ISETP.GE.AND P1, PT, R221, UR4, PT ;  /* 0x00000004dd007c0c */ /* 0x000fe4000bf26270 */
[----:B------:R-:W-:-:S07]  /*db30*/  ISETP.GE.AND P0, PT, R220, UR4, PT ;  /* 0x00000004dc007c0c */ /* 0x000fce000bf06270 */
[CC--:B0-----:R-:W-:Y:S02]  /*db40*/  @!P4 LEA R10, P3, R17.reuse, R3.reuse, 0x2 ;  /* 0x00000003110ac211 */ /* 0x0c1fe400078610ff */
[-C--:B---3--:R-:W-:Y:S02]  /*db50*/  @!P2 LEA R4, P6, R222, R3.reuse, 0x2 ;  /* 0x00000003de04a211 */ /* 0x088fe400078c10ff */
[----:B-1----:R-:W-:Y:S02]  /*db60*/  @!P4 LEA.HI.X R11, R17, R20, R169, 0x2, P3 ;  /* 0x00000014110bc211 */ /* 0x002fe400018f14a9 */
[----:B------:R-:W-:Y:S02]  /*db70*/  ISETP.GE.AND P3, PT, R219, UR4, PT ;  /* 0x00000004db007c0c */ /* 0x000fe4000bf66270 */
[----:B------:R-:W-:Y:S01]  /*db80*/  @!P1 LEA R6, P5, R221, R3, 0x2 ;  /* 0x00000003dd069211 */ /* 0x000fe200078a10ff */
[----:B------:R0:W-:Y:S01]  /*db90*/  @!P4 ST.E.64 desc[UR40][R10.64], R26 ;  /* 0x0000001a0a00c985 */ /* 0x0001e2000c101b28 */
[----:B------:R-:W-:-:S02]  /*dba0*/  ISETP.GE.AND P4, PT, R218, UR4, PT ;  /* 0x00000004da007c0c */ /* 0x000fc4000bf86270 */
[-C--:B------:R-:W-:Y:S02]  /*dbb0*/  @!P2 LEA.HI.X R5, R222, R20.reuse, R168, 0x2, P6 ;  /* 0x00000014de05a211 */ /* 0x080fe400030f14a8 */
[CC--:B------:R-:W-:Y:S02]  /*dbc0*/  @!P0 LEA R8, P6, R220.reuse, R3.reuse, 0x2 ;  /* 0x00000003dc088211 */ /* 0x0c0fe400078c10ff */
        /* <DEDUP_REMOVED lines=14> */
[-C--:B------:R-:W-:Y:S01]  /*dcb0*/  @!P5 LEA R14, P6, R217, R3.reuse, 0x2 ;  /* 0x00000003d90ed211 */ /* 0x080fe200078c10ff */
[----:B------:R4:W-:Y:S01]  /*dcc0*/  @!P4 ST.E.64 desc[UR40][R12.64], R46 ;  /* 0x0000002e0c00c985 */ /* 0x0009e2000c101b28 */
[----:B------:R-:W-:Y:S02]  /*dcd0*/  ISETP.GE.AND P3, PT, R213, UR4, PT ;  /* 0x00000004d5007c0c */ /* 0x000fe4000bf66270 */
[----:B------:R-:W-:Y:S02]  /*dce0*/  @!P5 LEA.HI.X R15, R217, R20, R164, 0x2, P6 ;  /* 0x00000014d90fd211 */ /* 0x000fe400030f14a4 */
[-C--:B-1----:R-:W-:Y:S02]  /*dcf0*/  @!P0 LEA R4, P6, R216, R3.reuse, 0x2 ;  /* 0x00000003d8048211 */ /* 0x082fe400078c10ff */
[----:B------:R-:W-:Y:S01]  /*dd00*/  ISETP.GE.AND P4, PT, R212, UR4, PT ;  /* 0x00000004d4007c0c */ /* 0x000fe2000bf86270 */
[----:B------:R1:W-:Y:S01]  /*dd10*/  @!P5 ST.E.64 desc[UR40][R14.64], R50 ;  /* 0x000000320e00d985 */ /* 0x0003e2000c101b28 */
[----:B---3--:R-:W-:-:S02]  /*dd20*/  @!P1 LEA R6, P5, R215, R3, 0x2 ;  /* 0x00000003d7069211 */ /* 0x008fc400078a10ff */
[-C--:B------:R-:W-:Y:S02]  /*dd30*/  @!P0 LEA.HI.X R5, R216, R20.reuse, R163, 0x2, P6 ;  /* 0x00000014d8058211 */ /* 0x080fe400030f14a3 */
        /* <DEDUP_REMOVED lines=9> */
[CC--:B----4-:R-:W-:Y:S02]  /*ddd0*/  @!P4 LEA R12, P2, R212.reuse, R3.reuse, 0x2 ;  /* 0x00000003d40cc211 */ /* 0x0d0fe400078410ff */
[----:B------:R-:W-:Y:S02]  /*dde0*/  ISETP.GE.AND P1, PT, R209, UR4, PT ;  /* 0x00000004d1007c0c */ /* 0x000fe4000bf26270 */
[-C--:B------:R-:W-:Y:S02]  /*ddf0*/  @!P3 LEA.HI.X R11, R213, R20.reuse, R160, 0x2, P6 ;  /* 0x00000014d50bb211 */ /* 0x080fe400030f14a0 */
[----:B------:R-:W-:Y:S02]  /*de00*/  @!P4 LEA.HI.X R13, R212, R20, R159, 0x2, P2 ;  /* 0x00000014d40dc211 */ /* 0x000fe400010f149f */
[----:B------:R-:W-:Y:S01]  /*de10*/  ISETP.GE.AND P2, PT, R208, UR4, PT ;  /* 0x00000004d0007c0c */ /* 0x000fe2000bf46270 */
[----:B------:R-:W-:Y:S01]  /*de20*/  @!P3 ST.E.64 desc[UR40][R10.64], R66 ;  /* 0x000000420a00b985 */ /* 0x000fe2000c101b28 */
[----:B-1----:R-:W-:-:S03]  /*de30*/  @!P5 LEA R14, P6, R211, R3, 0x2 ;  /* 0x00000003d30ed211 */ /* 0x002fc600078c10ff */
[----:B------:R1:W-:Y:S01]  /*de40*/  @!P4 ST.E.64 desc[UR40][R12.64], R70 ;  /* 0x000000460c00c985 */ /* 0x0003e2000c101b28 */
[-C--:B------:R-:W-:Y:S02]  /*de50*/  @!P5 LEA.HI.X R15, R211, R20.reuse, R158, 0x2, P6 ;  /* 0x00000014d30fd211 */ /* 0x080fe400030f149e */
[CC--:B0-----:R-:W-:Y:S02]  /*de60*/  @!P0 LEA R4, P4, R210.reuse, R3.reuse, 0x2 ;  /* 0x00000003d2048211 */ /* 0x0c1fe400078810ff */
[-C--:B---3--:R-:W-:Y:S01]  /*de70*/  @!P1 LEA R6, P3, R209, R3.reuse, 0x2 ;  /* 0x00000003d1069211 */ /* 0x088fe200078610ff */
        /* <DEDUP_REMOVED lines=14> */
[CC--:B------:R-:W-:Y:S02]  /*df60*/  @!P5 LEA R10, P6, R207.reuse, R3.reuse, 0x2 ;  /* 0x00000003cf0ad211 */ /* 0x0c0fe400078c10ff */
[-C--:B------:R-:W-:Y:S02]  /*df70*/  @!P4 LEA.HI.X R13, R206, R20.reuse, R153, 0x2, P0 ;  /* 0x00000014ce0dc211 */ /* 0x080fe400000f1499 */
[----:B------:R-:W-:Y:S02]  /*df80*/  @!P5 LEA.HI.X R11, R207, R20, R154, 0x2, P6 ;  /* 0x00000014cf0bd211 */ /* 0x000fe400030f149a */
[----:B------:R-:W-:Y:S02]  /*df90*/  ISETP.GE.AND P0, PT, R202, UR4, PT ;  /* 0x00000004ca007c0c */ /* 0x000fe4000bf06270 */
[----:B0-----:R-:W-:Y:S01]  /*dfa0*/  @!P3 LEA R14, P6, R205, R3, 0x2 ;  /* 0x00000003cd0eb211 */ /* 0x001fe200078c10ff */
[----:B------:R0:W-:Y:S01]  /*dfb0*/  @!P5 ST.E.64 desc[UR40][R10.64], R90 ;  /* 0x0000005a0a00d985 */ /* 0x0001e2000c101b28 */
[----:B------:R-:W-:-:S02]  /*dfc0*/  ISETP.GE.AND P5, PT, R201, UR4, PT ;  /* 0x00000004c9007c0c */ /* 0x000fc4000bfa6270 */
[-C--:B------:R-:W-:Y:S01]  /*dfd0*/  @!P3 LEA.HI.X R15, R205, R20.reuse, R152, 0x2, P6 ;  /* 0x00000014cd0fb211 */ /* 0x080fe200030f1498 */
[----:B------:R4:W-:Y:S01]  /*dfe0*/  @!P4 ST.E.64 desc[UR40][R12.64], R94 ;  /* 0x0000005e0c00c985 */ /* 0x0009e2000c101b28 */
[-C--:B---3--:R-:W-:Y:S02]  /*dff0*/  @!P2 LEA R4, P6, R204, R3.reuse, 0x2 ;  /* 0x00000003cc04a211 */ /* 0x088fe400078c10ff */
[----:B------:R-:W-:Y:S01]  /*e000*/  ISETP.GE.AND P4, PT, R200, UR4, PT ;  /* 0x00000004c8007c0c */ /* 0x000fe2000bf86270 */
[----:B------:R3:W-:Y:S01]  /*e010*/  @!P3 ST.E.64 desc[UR40][R14.64], R98 ;  /* 0x000000620e00b985 */ /* 0x0007e2000c101b28 */
[-C--:B--2---:R-:W-:Y:S02]  /*e020*/  @!P1 LEA R6, P3, R203, R3.reuse, 0x2 ;  /* 0x00000003cb069211 */ /* 0x084fe400078610ff */
        /* <DEDUP_REMOVED lines=11> */
[-C--:B------:R-:W-:Y:S02]  /*e0e0*/  @!P5 LEA.HI.X R11, R201, R20.reuse, R235, 0x2, P1 ;  /* 0x00000014c90bd211 */ /* 0x080fe400008f14eb */
        /* <DEDUP_REMOVED lines=8> */
[CC--:B-1----:R-:W-:Y:S01]  /*e170*/  @!P0 LEA R4, P5, R198.reuse, R3.reuse, 0x2 ;  /* 0x00000003c6048211 */ /* 0x0c2fe200078a10ff */
[----:B------:R1:W-:Y:S01]  /*e180*/  @!P3 ST.E.64 desc[UR40][R14.64], R122 ;  /* 0x0000007a0e00b985 */ /* 0x0003e2000c101b28 */
[----:B------:R-:W-:Y:S02]  /*e190*/  ISETP.GE.AND P3, PT, R195, UR4, PT ;  /* 0x00000004c3007c0c */ /* 0x000fe4000bf66270 */
[----:B------:R-:W-:Y:S02]  /*e1a0*/  @!P0 LEA.HI.X R5, R198, R20, R232, 0x2, P5 ;  /* 0x00000014c6058211 */ /* 0x000fe400028f14e8 */
[----:B------:R-:W-:Y:S02]  /*e1b0*/  ISETP.GE.AND P5, PT, R193, UR4, PT ;  /* 0x00000004c1007c0c */ /* 0x000fe4000bfa6270 */
[-C--:B--2---:R-:W-:Y:S01]  /*e1c0*/  @!P1 LEA R6, P6, R197, R3.reuse, 0x2 ;  /* 0x00000003c5069211 */ /* 0x084fe200078c10ff */
[----:B------:R2:W-:Y:S02]  /*e1d0*/  @!P0 ST.E.64 desc[UR40][R4.64], R126 ;  /* 0x0000007e04008985 */ /* 0x0005e4000c101b28 */
[----:B0-----:R-:W-:-:S02]  /*e1e0*/  @!P4 LEA R8, P0, R196, R3, 0x2 ;  /* 0x00000003c408c211 */ /* 0x001fc400078010ff */
[-C--:B------:R-:W-:Y:S02]  /*e1f0*/  @!P1 LEA.HI.X R7, R197, R20.reuse, R231, 0x2, P6 ;  /* 0x00000014c5079211 */ /* 0x080fe400030f14e7 */
[-C--:B---3--:R-:W-:Y:S02]  /*e200*/  @!P3 LEA R10, P6, R195, R3.reuse, 0x2 ;  /* 0x00000003c30ab211 */ /* 0x088fe400078c10ff */
[-C--:B------:R-:W-:Y:S01]  /*e210*/  @!P4 LEA.HI.X R9, R196, R20.reuse, R230, 0x2, P0 ;  /* 0x00000014c409c211 */ /* 0x080fe200000f14e6 */
        /* <DEDUP_REMOVED lines=16> */
.L_x_4627:
        /* <DEDUP_REMOVED lines=10> */
[----:B------:R-:W4:Y:S01]  /*e3c0*/  @P1 LDG.E R8, desc[UR40][R4.64] ;  /* 0x0000002804081981 */ /* 0x000f22000c1e1900 */
        /* <DEDUP_REMOVED lines=13> */
[----:B----4-:R-:W-:Y:S01]  /*e4a0*/  @P1 R2UR UR4, R8 ;  /* 0x00000000080412ca */ /* 0x010fe200000e0000 */
[----:B-1----:R-:W-:-:S05]  /*e4b0*/  VIADD R8, R3, 0xffffff80 ;  /* 0xffffff8003087836 */ /* 0x002fca0000000000 */
[----:B------:R-:W-:-:S07]  /*e4c0*/  ISETP.GT.AND P0, PT, R8, 0x3f, PT ;  /* 0x0000003f0800780c */ /* 0x000fce0003f04270 */
[----:B------:R-:W-:Y:S01]  /*e4d0*/  USHF.R.S32.HI UR22, URZ, 0x1f, UR4 ;  /* 0x0000001f3f167899 */ /* 0x000fe20008011404 */
[----:B0-----:R-:W-:Y:S11]  /*e4e0*/  @P2 BRA `(.L_x_4636) ;  /* 0x0000000000102947 */ /* 0x001ff60003800000 */
[----:B------:R-:W-:Y:S05]  /*e4f0*/  @!P1 BRA `(.L_x_4636) ;  /* 0x00000000000c9947 */ /* 0x000fea0003800000 */
[----:B------:R-:W4:Y:S04]  /*e500*/  LDG.E R3, desc[UR40][R4.64] ;  /* 0x0000002804037981 */ /* 0x000f28000c1e1900 */
[----:B-----5:R-:W4:Y:S02]  /*e510*/  LDG.E R0, desc[UR40][R4.64+0x4] ;  /* 0x0000042804007981 */ /* 0x020f24000c1e1900 */
[----:B----4-:R-:W-:-:S07]  /*e520*/  IMAD.IADD R0, R0, 0x1, -R3 ;  /* 0x0000000100007824 */ /* 0x010fce00078e0a03 */
.L_x_4636:
[----:B------:R-:W-:Y:S01]  /*e530*/  USEL UR45, UR45, URZ, !UP0 ;  /* 0x0000003f2d2d7287 */ /* 0x000fe2000c000000 */
[----:B------:R-:W-:Y:S01]  /*e540*/  BSSY B1, `(.L_x_4637) ;  /* 0x0000039000017945 */ /* 0x000fe20003800000 */
[----:B------:R-:W-:-:S03]  /*e550*/  USEL UR44, UR44, URZ, !UP0 ;  /* 0x0000003f2c2c7287 */ /* 0x000fc6000c000000 */
[----:B------:R-:W-:Y:S09]  /*e560*/  @P0 BRA `(.L_x_4638) ;  /* 0x0000000000d80947 */ /* 0x000ff20003800000 */
[----:B------:R-:W0:Y:S01]  /*e570*/  S2R R6, SR_TID.X ;  /* 0x0000000000067919 */ /* 0x000e220000002100 */
[----:B------:R-:W1:Y:S01]  /*e580*/  LDC R9, c[0x0][0xbe8] ;  /* 0x0002fa00ff097b82 */ /* 0x000e620000000800 */
[----:B------:R-:W-:Y:S02]  /*e590*/  IMAD.U32 R5, RZ, RZ, UR39 ;  /* 0x00000027ff057e24 */ /* 0x000fe4000f8e00ff */
[----:B-1---5:R-:W-:-:S03]  /*e5a0*/  IMAD R3, R0, R9, RZ ;  /* 0x0000000900037224 */ /* 0x022fc600078e02ff */
[----:B0-----:R-:W-:-:S04]  /*e5b0*/  IADD3 R6, R5, -0x80, R6 ;  /* 0xffffff8005067810 */ /* 0x001fc80007ffe006 */
        /* <DEDUP_REMOVED lines=34> */
[----:B------:R-:W-:Y:S01]  /*e7e0*/  ULDC.64 UR10, c[0x0][UR18+0x210] ;  /* 0x00008400120a7abb */ /* 0x000fe20008000a00 */
[----:B------:R-:W-:Y:S01]  /*e7f0*/  ULDC.64 UR12, c[0x0][0xba8] ;  /* 0x0002ea00000c7ab9 */ /* 0x000fe20000000a00 */
[----:B------:R-:W-:Y:S01]  /*e800*/  IMAD R7, R9, R7, R6 ;  /* 0x0000000709077224 */ /* 0x000fe200078e0206 */
[----:B------:R-:W-:Y:S01]  /*e810*/  IADD3.X R5, R5, UR8, R10, P0, P1 ;  /* 0x0000000805057c10 */ /* 0x000fe200087e240a */
[----:B------:R-:W-:Y:S01]  /*e820*/  @!UP0 ULDC UR12, c[0x0][0xb50] ;  /* 0x0002d400000c8ab9 */ /* 0x000fe20000000800 */
[----:B------:R-:W-:Y:S01]  /*e830*/  @!UP0 ULDC UR13, c[0x0][0xb54] ;  /* 0x0002d500000d8ab9 */ /* 0x000fe20000000800 */
[C---:B------:R-:W-:Y:S01]  /*e840*/  IMAD R6, R7.reuse, UR11, RZ ;  /* 0x0000000b07067c24 */ /* 0x040fe2000f8e02ff */
[----:B------:R-:W-:Y:S01]  /*e850*/  SHF.R.S32.HI R3, RZ, 0x1f, R7 ;  /* 0x0000001fff037819 */ /* 0x000fe20000011407 */
[----:B------:R-:W-:-:S04]  /*e860*/  IMAD.WIDE.U32 R4, R7, UR10, R4 ;  /* 0x0000000a07047c25 */ /* 0x000fc8000f8e0004 */
[----:B------:R-:W-:Y:S01]  /*e870*/  IMAD R3, R3, UR10, R6 ;  /* 0x0000000a03037c24 */ /* 0x000fe2000f8e0206 */
[----:B------:R-:W-:-:S03]  /*e880*/  LEA R6, P0, R4, UR12, 0x2 ;  /* 0x0000000c04067c11 */ /* 0x000fc6000f8010ff */
[----:B------:R-:W-:-:S05]  /*e890*/  IMAD.IADD R3, R5, 0x1, R3 ;  /* 0x0000000105037824 */ /* 0x000fca00078e0203 */
[----:B------:R-:W-:Y:S01]  /*e8a0*/  LEA.HI.X R7, R4, UR13, R3, 0x2, P0 ;  /* 0x0000000d04077c11 */ /* 0x000fe200080f1403 */
[----:B------:R-:W-:-:S05]  /*e8b0*/  IMAD.MOV.U32 R3, RZ, RZ, -0x800000 ;  /* 0xff800000ff037424 */ /* 0x000fca00078e00ff */
[----:B------:R0:W-:Y:S02]  /*e8c0*/  STG.E desc[UR40][R6.64], R3 ;  /* 0x0000000306007986 */ /* 0x0001e4000c101928 */
.L_x_4638:
[----:B------:R-:W-:Y:S05]  /*e8d0*/  BSYNC B1 ;  /* 0x0000000000017941 */ /* 0x000fea0003800000 */
.L_x_4637:
[----:B------:R-:W-:-:S06]  /*e8e0*/  UISETP.GT.AND UP0, UPT, UR9, 0x1, UPT ;  /* 0x000000010900788c */ /* 0x000fcc000bf04270 */
[----:B------:R-:W-:-:S13]  /*e8f0*/  PLOP3.LUT P0, PT, PT, PT, UP0, 0x80, 0x0 ;  /* 0x000000000000781c */ /* 0x000fda0003f0f008 */
[----:B------:R-:W-:Y:S05]  /*e900*/  @P0 BRA `(.L_x_4633) ;  /* 0x0000000800780947 */ /* 0x000fea0003800000 */
[----:B---3--:R-:W1:Y:S01]  /*e910*/  LDC R11, c[0x0][0xbe8] ;  /* 0x0002fa00ff0b7b82 */ /* 0x008e620000000800 */
        /* <DEDUP_REMOVED lines=15> */
[----:B------:R-:W-:Y:S01]  /*ea10*/  ISETP.GE.AND P1, PT, R190, UR12, PT ;  /* 0x0000000cbe007c0c */ /* 0x000fe2000bf26270 */
[----:B------:R-:W-:Y:S01]  /*ea20*/  UIMAD.WIDE.U32 UR8, UR42, UR10, UR8 ;  /* 0x0000000a2a0872a5 */ /* 0x000fe2000f8e0008 */
[----:B------:R-:W-:Y:S01]  /*ea30*/  IMAD R3, R9, 0x20, R26 ;  /* 0x0000002009037824 */ /* 0x000fe200078e021a */
[----:B------:R-:W-:Y:S01]  /*ea40*/  SEL R4, RZ, 0xffffffff, P2 ;  /* 0xffffffffff047807 */ /* 0x000fe20001000000 */
[----:B------:R-:W-:Y:S01]  /*ea50*/  VIADD R26, R26, UR39 ;  /* 0x000000271a1a7c36 */ /* 0x000fe20008000000 */
[----:B------:R-:W-:Y:S01]  /*ea60*/  ISETP.GE.AND P3, PT, R2, UR12, PT ;  /* 0x0000000c02007c0c */ /* 0x000fe2000bf66270 */
[----:B------:R-:W-:Y:S01]  /*ea70*/  VIADD R8, R3, UR39 ;  /* 0x0000002703087c36 */ /* 0x000fe20008000000 */
[----:B------:R-:W-:Y:S01]  /*ea80*/  UIMAD UR9, UR42, UR11, UR9 ;  /* 0x0000000b2a0972a4 */ /* 0x000fe2000f8e0209 */
[----:B-1----:R-:W-:Y:S01]  /*ea90*/  ISETP.NE.AND P0, PT, R11, 0x1, PT ;  /* 0x000000010b00780c */ /* 0x002fe20003f05270 */
[----:B------:R-:W-:Y:S01]  /*eaa0*/  IMAD.SHL.U32 R13, R4, 0x2, RZ ;  /* 0x00000002040d7824 */ /* 0x000fe200078e00ff */
[----:B------:R-:W-:Y:S01]  /*eab0*/  SEL R9, RZ, 0xffffffff, P1 ;  /* 0xffffffffff097807 */ /* 0x000fe20000800000 */
[----:B------:R-:W-:Y:S01]  /*eac0*/  ULDC.64 UR10, c[0x0][0xaf0] ;  /* 0x0002bc00000a7ab9 */ /* 0x000fe20000000a00 */
[----:B------:R-:W-:Y:S01]  /*ead0*/  SEL R6, RZ, 0x1, P3 ;  /* 0x00000001ff067807 */ /* 0x000fe20001800000 */
[----:B------:R-:W-:Y:S01]  /*eae0*/  UIMAD UR44, UR44, UR10, URZ ;  /* 0x0000000a2c2c72a4 */ /* 0x000fe2000f8e023f */
[----:B------:R-:W-:Y:S01]  /*eaf0*/  IMAD.MOV.U32 R3, RZ, RZ, R8 ;  /* 0x000000ffff037224 */ /* 0x000fe200078e0008 */
[----:B------:R-:W-:Y:S01]  /*eb00*/  UIMAD.WIDE.U32 UR8, UR45, UR10, UR8 ;  /* 0x0000000a2d0872a5 */ /* 0x000fe2000f8e0008 */
[----:B------:R-:W-:Y:S01]  /*eb10*/  IMAD.SHL.U32 R9, R9, 0x4, RZ ;  /* 0x0000000409097824 */ /* 0x000fe200078e00ff */
[----:B------:R-:W-:Y:S01]  /*eb20*/  LOP3.LUT R6, R13, 0x2, R6, 0xe2, !PT ;  /* 0x000000020d067812 */ /* 0x000fe200078ee206 */
[----:B------:R-:W-:Y:S01]  /*eb30*/  UIMAD UR4, UR45, UR11, UR44 ;  /* 0x0000000b2d0472a4 */ /* 0x000fe2000f8e022c */
[----:B-----5:R-:W-:Y:S01]  /*eb40*/  IMAD R25, R0, R11, RZ ;  /* 0x0000000b00197224 */ /* 0x020fe200078e02ff */
[----:B------:R-:W-:Y:S01]  /*eb50*/  ISETP.GE.AND P1, PT, R224, UR12, PT ;  /* 0x0000000ce0007c0c */ /* 0x000fe2000bf26270 */
[----:B------:R-:W0:Y:S01]  /*eb60*/  @P0 LDC R5, c[0x0][0xbec] ;  /* 0x0002fb00ff050b82 */ /* 0x000e220000000800 */
[----:B------:R-:W-:Y:S01]  /*eb70*/  LOP3.LUT R10, R9, 0x4, R6, 0xe2, !PT ;  /* 0x00000004090a7812 */ /* 0x000fe200078ee206 */
[----:B------:R-:W-:Y:S01]  /*eb80*/  UIADD3 UR4, UR9, UR4, URZ ;  /* 0x0000000409047290 */ /* 0x000fe2000fffe03f */
[----:B------:R-:W-:-:S02]  /*eb90*/  SEL R0, RZ, 0x80, P1 ;  /* 0x00000080ff007807 */ /* 0x000fc40000800000 */
[----:B------:R-:W-:Y:S02]  /*eba0*/  SHF.R.S32.HI R29, RZ, 0x1f, R188 ;  /* 0x0000001fff1d7819 */ /* 0x000fe400000114bc */
[----:B------:R-:W-:Y:S01]  /*ebb0*/  SHF.R.S32.HI R31, RZ, 0x1f, R224 ;  /* 0x0000001fff1f7819 */ /* 0x000fe200000114e0 */
[----:B------:R-:W1:Y:S01]  /*ebc0*/  @P0 LDC R7, c[0x0][0xbf0] ;  /* 0x0002fc00ff070b82 */ /* 0x000e620000000800 */
[----:B------:R-:W-:Y:S02]  /*ebd0*/  SHF.R.S32.HI R28, RZ, 0x1f, R189 ;  /* 0x0000001fff1c7819 */ /* 0x000fe400000114bd */
[----:B------:R-:W-:Y:S02]  /*ebe0*/  SHF.R.S32.HI R30, RZ, 0x1f, R225 ;  /* 0x0000001fff1e7819 */ /* 0x000fe400000114e1 */
        /* <DEDUP_REMOVED lines=27> */
[----:B------:R-:W-:Y:S02]  /*eda0*/  SEL R8, RZ, 0xffffffff, P0 ;  /* 0xffffffffff087807 */ /* 0x000fe40000000000 */
[----:B------:R-:W-:Y:S01]  /*edb0*/  ISETP.GE.AND P0, PT, R225, UR12, PT ;  /* 0x0000000ce1007c0c */ /* 0x000fe2000bf06270 */
[----:B------:R-:W-:Y:S01]  /*edc0*/  IMAD R3, R7, UR9, R6 ;  /* 0x0000000907037c24 */ /* 0x000fe2000f8e0206 */
[----:B------:R-:W-:Y:S01]  /*edd0*/  ULDC.64 UR8, c[0x0][0xa80] ;  /* 0x0002a00000087ab9 */ /* 0x000fe20000000a00 */
[----:B------:R-:W-:Y:S01]  /*ede0*/  IMAD.SHL.U32 R9, R8, 0x20, RZ ;  /* 0x0000002008097824 */ /* 0x000fe200078e00ff */
[----:B------:R-:W-:Y:S01]  /*edf0*/  SEL R7, RZ, 0x40, P0 ;  /* 0x00000040ff077807 */ /* 0x000fe20000000000 */
[----:B------:R-:W-:Y:S01]  /*ee00*/  IMAD.IADD R3, R5, 0x1, R3 ;  /* 0x0000000105037824 */ /* 0x000fe200078e0203 */
[----:B------:R-:W-:Y:S02]  /*ee10*/  LEA R20, P0, R4, UR8, 0x1 ;  /* 0x0000000804147c11 */ /* 0x000fe4000f8008ff */
[----:B------:R-:W-:-:S02]  /*ee20*/  LOP3.LUT R10, R13, 0x10, R10, 0xe2, !PT ;  /* 0x000000100d0a7812 */ /* 0x000fc400078ee20a */
[----:B------:R-:W-:Y:S01]  /*ee30*/  LEA.HI.X R3, R4, UR9, R3, 0x1, P0 ;  /* 0x0000000904037c11 */ /* 0x000fe200080f0c03 */
[----:B------:R0:W1:Y:S01]  /*ee40*/  SHFL.IDX PT, R6, R20, RZ, 0x181f ;  /* 0x00181fff14067589 */ /* 0x00006200000e0000 */
[----:B------:R-:W-:Y:S02]  /*ee50*/  ISETP.GE.AND P0, PT, R26, R25, PT ;  /* 0x000000191a00720c */ /* 0x000fe40003f06270 */
[----:B------:R-:W-:-:S04]  /*ee60*/  LOP3.LUT R10, R9, 0x20, R10, 0xe2, !PT ;  /* 0x00000020090a7812 */ /* 0x000fc800078ee20a */
[----:B------:R-:W-:Y:S02]  /*ee70*/  LOP3.LUT R21, R10, R7, RZ, 0xfc, !PT ;  /* 0x000000070a157212 */ /* 0x000fe400078efcff */
[----:B------:R0:W3:Y:S02]  /*ee80*/  SHFL.IDX PT, R7, R3, RZ, 0x181f ;  /* 0x00181fff03077589 */ /* 0x0000e400000e0000 */
[----:B------:R-:W-:-:S03]  /*ee90*/  LOP3.LUT R24, R21, R0, RZ, 0xfc, !PT ;  /* 0x0000000015187212 */ /* 0x000fc600078efcff */
[----:B------:R-:W-:Y:S05]  /*eea0*/  @P0 BRA `(.L_x_4640) ;  /* 0x00000000007c0947 */ /* 0x000fea0003800000 */
        /* <DEDUP_REMOVED lines=18> */
[----:B-1----:R-:W-:-:S02]  /*efd0*/  @!P1 LEA R8, P6, R187, R6, 0x1 ;  /* 0x00000006bb089211 */ /* 0x002fc400078c08ff */
        /* <DEDUP_REMOVED lines=12> */
.L_x_4640:
[----:B------:R-:W-:Y:S05]  /*f0a0*/  BSYNC B1 ;  /* 0x0000000000017941 */ /* 0x000fea0003800000 */
.L_x_4639:
[----:B------:R-:W-:Y:S01]  /*f0b0*/  VIADD R0, R26, 0x20 ;  /* 0x000000201a007836 */ /* 0x000fe20000000000 */
[----:B---34-:R4:W3:Y:S04]  /*f0c0*/  SHFL.IDX PT, R7, R3, 0x1, 0x181f ;  /* 0x00381f0003077f89 */ /* 0x0188e800000e0000 */
        /* <DEDUP_REMOVED lines=8> */
[----:B-1-3--:R-:W-:Y:S02]  /*f150*/  @!P1 IMAD.WIDE R4, R2, 0x2, R6 ;  /* 0x0000000202049825 */ /* 0x00afe400078e0206 */
        /* <DEDUP_REMOVED lines=15> */
[----:B-1----:R-:W-:-:S03]  /*f250*/  @!P1 LEA R4, P6, R187, R6, 0x1 ;  /* 0x00000006bb049211 */ /* 0x002fc600078c08ff */
        /* <DEDUP_REMOVED lines=9> */
.L_x_4633:
[----:B------:R-:W-:Y:S05]  /*f2f0*/  BSYNC B0 ;  /* 0x0000000000007941 */ /* 0x000fea0003800000 */
.L_x_4626:
[----:B------:R-:W-:Y:S02]  /*f300*/  ULDC UR4, c[0x0][0xc3c] ;  /* 0x00030f0000047ab9 */ /* 0x000fe40000000800 */
[----:B------:R-:W-:-:S06]  /*f310*/  UISETP.GE.AND UP0, UPT, UR7, UR4, UPT ;  /* 0x000000040700728c */ /* 0x000fcc000bf06270 */
[----:B------:R-:W-:-:S13]  /*f320*/  PLOP3.LUT P0, PT, PT, PT, UP0, 0x80, 0x0 ;  /* 0x000000000000781c */ /* 0x000fda0003f0f008 */
[----:B------:R-:W-:Y:S05]  /*f330*/  @!P0 BRA `(.L_x_4641) ;  /* 0xffffff2000288947 */ /* 0x000fea000383ffff */
[----:B------:R-:W-:Y:S05]  /*f340*/  EXIT ;  /* 0x000000000000794d */ /* 0x000fea0003800000 */
.L_x_4579:
        /* <DEDUP_REMOVED lines=18> */
.L_x_4642:
        /* <DEDUP_REMOVED lines=43> */
.L_x_4646:
        /* <DEDUP_REMOVED lines=39> */
.L_x_4644:
        /* <DEDUP_REMOVED lines=12> */
.L_x_4647:
        /* <DEDUP_REMOVED lines=63> */
.L_x_4648:
        /* <DEDUP_REMOVED lines=61> */
.L_x_4649:
[----:B01----:R-:W-:-:S05]  /*10210*/  LOP3.LUT R3, RZ, R2, RZ, 0x33, !PT ;  /* 0x00000002ff037212 */ /* 0x003fca00078e33ff */
[----:B------:R-:W-:-:S05]  /*10220*/  IMAD.IADD R2, R4, 0x1, R3 ;  /* 0x0000000104027824 */ /* 0x000fca00078e0203 */
[----:B------:R1:W-:Y:S01]  /*10230*/  STL [R1+0x4], R2 ;  /* 0x0000040201007387 */ /* 0x0003e20000100800 */
[----:B------:R-:W-:Y:S05]  /*10240*/  BRA `(.L_x_4650) ;  /* 0x0000000000107947 */ /* 0x000fea0003800000 */
.L_x_4645:
[----:B------:R-:W-:Y:S01]  /*10250*/  IMAD.U32 R2, RZ, RZ, UR6 ;  /* 0x00000006ff027e24 */ /* 0x000fe2000f8e00ff */
[----:B------:R0:W-:Y:S04]  /*10260*/  STL [R1+0x4], RZ ;  /* 0x000004ff01007387 */ /* 0x0001e80000100800 */
[----:B------:R0:W-:Y:S04]  /*10270*/  STL [R1+0x8], RZ ;  /* 0x000008ff01007387 */ /* 0x0001e80000100800 */
[----:B------:R0:W-:Y:S02]  /*10280*/  STL [R1], R2 ;  /* 0x0000000201007387 */ /* 0x0001e40000100800 */
.L_x_4650:
        /* <DEDUP_REMOVED lines=10> */
.L_x_4643:
        /* <DEDUP_REMOVED lines=30> */
.L_x_4771:
[----:B0-2---:R-:W2:Y:S01]  /*10510*/  LDL R0, [R1+0xc] ;  /* 0x00000c0001007983 */ /* 0x005ea20000100800 */
[----:B---3--:R-:W2:Y:S01]  /*10520*/  LDC.64 R2, c[0x0][0xc88] ;  /* 0x00032200ff027b82 */ /* 0x008ea20000000a00 */
[----:B------:R-:W-:Y:S05]  /*10530*/  YIELD ;  /* 0x0000000000007946 */ /* 0x000fea0003800000 */
[----:B------:R-:W-:Y:S01]  /*10540*/  ULDC.64 UR4, c[0x0][0xa28] ;  /* 0x00028a0000047ab9 */ /* 0x000fe20000000a00 */
[----:B-1----:R-:W-:Y:S01]  /*10550*/  IMAD.MOV.U32 R6, RZ, RZ, RZ ;  /* 0x000000ffff067224 */ /* 0x002fe200078e00ff */
[----:B------:R-:W-:Y:S01]  /*10560*/  ISETP.NE.U32.AND P0, PT, RZ, UR4, PT ;  /* 0x00000004ff007c0c */ /* 0x000fe2000bf05070 */
[----:B------:R-:W-:Y:S01]  /*10570*/  ULDC.64 UR8, c[0x0][0xa18] ;  /* 0x0002860000087ab9 */ /* 0x000fe20000000a00 */
[----:B------:R-:W-:Y:S01]  /*10580*/  ULDC.64 UR6, c[0x0][0xa08] ;  /* 0x0002820000067ab9 */ /* 0x000fe20000000a00 */
[----:B--2---:R-:W-:-:S05]  /*10590*/  IMAD.WIDE R2, R0, 0x4, R2 ;  /* 0x0000000400027825 */ /* 0x004fca00078e0202 */
[----:B------:R-:W2:Y:S01]  /*105a0*/  LDG.E R11, desc[UR40][R2.64] ;  /* 0x00000028020b7981 */ /* 0x000ea2000c1e1900 */
        /* <DEDUP_REMOVED lines=46> */
.L_x_4652:
[----:B------:R-:W2:Y:S01]  /*10890*/  LDL.LU R7, [R1+0x8] ;  /* 0x0000080001077983 */ /* 0x000ea20000300800 */
[----:B------:R-:W-:Y:S02]  /*108a0*/  ULDC.64 UR4, c[0x0][0xa20] ;  /* 0x0002880000047ab9 */ /* 0x000fe40000000a00 */
[----:B------:R-:W-:-:S04]  /*108b0*/  ISETP.NE.U32.AND P1, PT, RZ, UR4, PT ;  /* 0x00000004ff007c0c */ /* 0x000fc8000bf25070 */
[----:B------:R-:W-:Y:S02]  /*108c0*/  ISETP.NE.AND.EX P1, PT, RZ, UR5, PT, P1 ;  /* 0x00000005ff007c0c */ /* 0x000fe4000bf25310 */
[C---:B--2---:R-:W-:Y:S02]  /*108d0*/  LOP3.LUT R2, R7.reuse, 0xff000000, RZ, 0xc0, !PT ;  /* 0xff00000007027812 */ /* 0x044fe400078ec0ff */
        /* <DEDUP_REMOVED lines=10> */
[----:B--2---:R-:W-:-:S05]  /*10980*/  IADD3.X R7, R10, UR5, RZ, P0, !PT ;  /* 0x000000050a077c10 */ /* 0x004fca00087fe4ff */
[----:B------:R2:W5:Y:S01]  /*10990*/  LDG.E R6, desc[UR40][R6.64] ;  /* 0x0000002806067981 */ /* 0x000562000c1e1900 */
[----:B------:R-:W-:Y:S05]  /*109a0*/  BRA `(.L_x_4654) ;  /* 0x0000000000107947 */ /* 0x000fea0003800000 */
.L_x_4653:
[----:B------:R-:W-:Y:S05]  /*109b0*/  @!P0 BRA `(.L_x_4654) ;  /* 0x00000000000c8947 */ /* 0x000fea0003800000 */
[----:B------:R-:W3:Y:S04]  /*109c0*/  LDG.E R6, desc[UR40][R4.64] ;  /* 0x0000002804067981 */ /* 0x000ee8000c1e1900 */
[----:B------:R-:W3:Y:S02]  /*109d0*/  LDG.E R4, desc[UR40][R4.64+0x4] ;  /* 0x0000042804047981 */ /* 0x000ee4000c1e1900 */
[----:B---3--:R-:W-:-:S07]  /*109e0*/  IMAD.IADD R6, R4, 0x1, -R6 ;  /* 0x0000000104067824 */ /* 0x008fce00078e0a06 */
.L_x_4654:
[----:B------:R-:W3:Y:S01]  /*109f0*/  LDL R5, [R1+0x4] ;  /* 0x0000040001057983 */ /* 0x000ee20000100800 */
[----:B-----5:R-:W-:Y:S01]  /*10a00*/  IMAD.IADD R6, R6, 0x1, -R0 ;  /* 0x0000000106067824 */ /* 0x020fe200078e0a00 */
[----:B------:R-:W-:Y:S01]  /*10a10*/  BSSY B0, `(.L_x_4655) ;  /* 0x000003a000007945 */ /* 0x000fe20003800000 */
[----:B------:R-:W4:Y:S02]  /*10a20*/  LDC R0, c[0x0][0x448] ;  /* 0x00011200ff007b82 */ /* 0x000f240000000800 */
[----:B----4-:R-:W-:-:S13]  /*10a30*/  ISETP.NE.AND P0, PT, R0, 0x1, PT ;  /* 0x000000010000780c */ /* 0x010fda0003f05270 */
[----:B--2---:R-:W2:Y:S08]  /*10a40*/  @P0 LDC R3, c[0x0][0x44c] ;  /* 0x00011300ff030b82 */ /* 0x004eb00000000800 */
[----:B------:R-:W4:Y:S01]  /*10a50*/  @P0 LDC R4, c[0x0][0x450] ;  /* 0x00011400ff040b82 */ /* 0x000f220000000800 */
[----:B---3--:R-:W-:Y:S02]  /*10a60*/  IMAD.SHL.U32 R0, R5, 0x40, RZ ;  /* 0x0000004005007824 */ /* 0x008fe400078e00ff */
[----:B------:R-:W-:-:S02]  /*10a70*/  IMAD.MOV.U32 R5, RZ, RZ, RZ ;  /* 0x000000ffff057224 */ /* 0x000fc400078e00ff */
[----:B------:R-:W-:Y:S02]  /*10a80*/  VIADD R0, R0, 0x3f ;  /* 0x0000003f00007836 */ /* 0x000fe40000000000 */
[----:B------:R-:W-:Y:S02]  /*10a90*/  IMAD.MOV.U32 R10, RZ, RZ, R5 ;  /* 0x000000ffff0a7224 */ /* 0x000fe400078e0005 */
[----:B--2---:R-:W-:-:S05]  /*10aa0*/  @P0 IMAD.HI.U32 R3, R0, R3, RZ ;  /* 0x0000000300030227 */ /* 0x004fca00078e00ff */
[----:B----4-:R-:W-:Y:S01]  /*10ab0*/  @P0 SHF.R.U32.HI R0, RZ, R4, R3 ;  /* 0x00000004ff000219 */ /* 0x010fe20000011603 */
[C---:B------:R-:W-:Y:S01]  /*10ac0*/  VIADD R4, R6.reuse, 0x3f ;  /* 0x0000003f06047836 */ /* 0x040fe20000000000 */
[----:B------:R-:W-:Y:S02]  /*10ad0*/  IADD3 R3, R6, 0x40, -R9 ;  /* 0x0000004006037810 */ /* 0x000fe40007ffe809 */
[----:B01----:R-:W-:-:S03]  /*10ae0*/  LOP3.LUT R9, R2, 0xff, RZ, 0xc0, !PT ;  /* 0x000000ff02097812 */ /* 0x003fc600078ec0ff */
[----:B------:R-:W-:Y:S01]  /*10af0*/  IMAD.IADD R0, R3, 0x1, R0 ;  /* 0x0000000103007824 */ /* 0x000fe200078e0200 */
[----:B------:R-:W-:-:S04]  /*10b00*/  SHF.R.S32.HI R3, RZ, 0x1f, R4 ;  /* 0x0000001fff037819 */ /* 0x000fc80000011404 */
[----:B------:R-:W-:Y:S02]  /*10b10*/  LEA.HI R4, R3, R4, RZ, 0x6 ;  /* 0x0000000403047211 */ /* 0x000fe400078f30ff */
[----:B------:R-:W-:Y:S02]  /*10b20*/  SHF.R.S32.HI R3, RZ, 0x1f, R0 ;  /* 0x0000001fff037819 */ /* 0x000fe40000011400 */
[----:B------:R-:W-:Y:S02]  /*10b30*/  SHF.R.S32.HI R4, RZ, 0x6, R4 ;  /* 0x00000006ff047819 */ /* 0x000fe40000011404 */
[----:B------:R-:W-:Y:S02]  /*10b40*/  LEA.HI R3, R3, R0, RZ, 0x6 ;  /* 0x0000000003037211 */ /* 0x000fe400078f30ff */
[----:B------:R-:W-:Y:S02]  /*10b50*/  SHF.R.U32.HI R0, RZ, 0x10, R2 ;  /* 0x00000010ff007819 */ /* 0x000fe40000011602 */
[----:B------:R-:W-:-:S02]  /*10b60*/  SHF.R.S32.HI R3, RZ, 0x6, R3 ;  /* 0x00000006ff037819 */ /* 0x000fc40000011403 */
[----:B------:R-:W-:Y:S02]  /*10b70*/  ISETP.NE.AND P0, PT, R0, RZ, PT ;  /* 0x000000ff0000720c */ /* 0x000fe40003f05270 */
[----:B------:R-:W-:-:S04]  /*10b80*/  VIMNMX R8, R4, R3, PT ;  /* 0x0000000304087248 */ /* 0x000fc80003fe0100 */
[----:B------:R-:W-:Y:S01]  /*10b90*/  ISETP.GE.AND P1, PT, R8, 0x1, PT ;  /* 0x000000010800780c */ /* 0x000fe20003f26270 */
[----:B------:R0:W-:Y:S04]  /*10ba0*/  STL [R1+0x30], R8 ;  /* 0x0000300801007387 */ /* 0x0001e80000100800 */
[----:B------:R0:W-:Y:S02]  /*10bb0*/  STL [R1+0x3c], R5 ;  /* 0x00003c0501007387 */ /* 0x0001e40000100800 */
[----:B------:R-:W1:Y:S02]  /*10bc0*/  @!P0 LDC R0, c[0x0][0x9f0] ;  /* 0x00027c00ff008b82 */ /* 0x000e640000000800 */
[----:B------:R0:W-:Y:S04]  /*10bd0*/  STL [R1+0x54], R9 ;  /* 0x0000540901007387 */ /* 0x0001e80000100800 */
[----:B------:R-:W-:Y:S05]  /*10be0*/  @!P1 BRA `(.L_x_4656) ;  /* 0x0000000000709947 */ /* 0x000fea0003800000 */
[----:B-1----:R-:W-:-:S04]  /*10bf0*/  IABS R4, R0 ;  /* 0x0000000000047213 */ /* 0x002fc80000000000 */
[----:B------:R-:W1:Y:S08]  /*10c00*/  I2F.RP R2, R4 ;  /* 0x0000000400027306 */ /* 0x000e700000209400 */
[----:B-1----:R-:W1:Y:S02]  /*10c10*/  MUFU.RCP R2, R2 ;  /* 0x0000000200027308 */ /* 0x002e640000001000 */
[----:B-1----:R-:W-:-:S06]  /*10c20*/  VIADD R2, R2, 0xffffffe ;  /* 0x0ffffffe02027836 */ /* 0x002fcc0000000000 */
[----:B------:R-:W1:Y:S02]  /*10c30*/  F2I.FTZ.U32.TRUNC.NTZ R3, R2 ;  /* 0x0000000200037305 */ /* 0x000e64000021f000 */
[----:B-1----:R-:W-:-:S04]  /*10c40*/  IMAD.MOV R2, RZ, RZ, -R3 ;  /* 0x000000ffff027224 */ /* 0x002fc800078e0a03 */
[----:B0-----:R-:W-:Y:S02]  /*10c50*/  IMAD R5, R2, R4, RZ ;  /* 0x0000000402057224 */ /* 0x001fe400078e02ff */
[----:B------:R-:W-:-:S04]  /*10c60*/  IMAD.MOV.U32 R2, RZ, RZ, RZ ;  /* 0x000000ffff027224 */ /* 0x000fc800078e00ff */
[----:B------:R-:W-:Y:S01]  /*10c70*/  IMAD.HI.U32 R7, R3, R5, R2 ;  /* 0x0000000503077227 */ /* 0x000fe200078e0002 */
        /* <DEDUP_REMOVED lines=19> */
.L_x_4656:
[----:B------:R-:W-:Y:S05]  /*10db0*/  BSYNC B0 ;  /* 0x0000000000007941 */ /* 0x000fea0003800000 */
.L_x_4655:
[----:B-1----:R-:W-:Y:S01]  /*10dc0*/  IMAD.MOV.U32 R0, RZ, RZ, R10 ;  /* 0x000000ffff007224 */ /* 0x002fe200078e000a */
[----:B------:R-:W-:Y:S03]  /*10dd0*/  BSSY B7, `(.L_x_4657) ;  /* 0x00004b7000077945 */ /* 0x000fe60003800000 */
[----:B------:R-:W-:-:S05]  /*10de0*/  IMAD R2, R9, R0, RZ ;  /* 0x0000000009027224 */ /* 0x000fca00078e02ff */
[----:B------:R-:W-:Y:S01]  /*10df0*/  VIADDMNMX R0, R2, R0, R8, PT ;  /* 0x0000000002007246 */ /* 0x000fe20003800108 */
[----:B------:R1:W-:Y:S03]  /*10e00*/  STL [R1+0x20], R2 ;  /* 0x0000200201007387 */ /* 0x0003e60000100800 */
[----:B------:R-:W-:Y:S01]  /*10e10*/  ISETP.GT.AND P0, PT, R0, R2, PT ;  /* 0x000000020000720c */ /* 0x000fe20003f04270 */
[----:B------:R1:W-:-:S12]  /*10e20*/  STL [R1+0x34], R0 ;  /* 0x0000340001007387 */ /* 0x0003d80000100800 */
[----:B------:R-:W-:Y:S05]  /*10e30*/  @P0 BRA `(.L_x_4658) ;  /* 0x0000000000480947 */ /* 0x000fea0003800000 */
[----:B-1----:R-:W1:Y:S02]  /*10e40*/  S2R R0, SR_TID.X ;  /* 0x0000000000007919 */ /* 0x002e640000002100 */
[----:B-1----:R-:W-:-:S04]  /*10e50*/  LOP3.LUT R0, R0, 0x7f, RZ, 0xc0, !PT ;  /* 0x0000007f00007812 */ /* 0x002fc800078ec0ff */
[----:B------:R-:W-:-:S13]  /*10e60*/  ISETP.NE.AND P0, PT, R0, RZ, PT ;  /* 0x000000ff0000720c */ /* 0x000fda0003f05270 */
[----:B------:R-:W-:Y:S05]  /*10e70*/  @P0 BRA `(.L_x_4659) ;  /* 0x0000004800b00947 */ /* 0x000fea0003800000 */
[----:B0-----:R-:W0:Y:S01]  /*10e80*/  S2R R5, SR_LANEID ;  /* 0x0000000000057919 */ /* 0x001e220000000000 */
[----:B------:R-:W-:Y:S01]  /*10e90*/  VOTEU.ANY UR4, UPT, PT ;  /* 0x0000000000047886 */ /* 0x000fe200038e0100 */
[----:B------:R-:W1:Y:S01]  /*10ea0*/  LDC.64 R2, c[0x0][0xc60] ;  /* 0x00031800ff027b82 */ /* 0x000e620000000a00 */
[----:B------:R-:W0:Y:S02]  /*10eb0*/  FLO.U32 R0, UR4 ;  /* 0x0000000400007d00 */ /* 0x000e2400080e0000 */
[----:B0-----:R-:W-:-:S06]  /*10ec0*/  ISETP.EQ.U32.AND P0, PT, R0, R5, PT ;  /* 0x000000050000720c */ /* 0x001fcc0003f02070 */
[----:B------:R-:W1:Y:S07]  /*10ed0*/  POPC R5, UR4 ;  /* 0x0000000400057d09 */ /* 0x000e6e0008000000 */
[----:B-1----:R-:W3:Y:S01]  /*10ee0*/  @P0 ATOMG.E.ADD.STRONG.GPU PT, R3, desc[UR40][R2.64], R5 ;  /* 0x00000005020309a8 */ /* 0x002ee200081ee1e8 */
[----:B------:R-:W0:Y:S02]  /*10ef0*/  S2R R4, SR_LTMASK ;  /* 0x0000000000047919 */ /* 0x000e240000003900 */
[----:B0-----:R-:W-:-:S04]  /*10f00*/  LOP3.LUT R4, R4, UR4, RZ, 0xc0, !PT ;  /* 0x0000000404047c12 */ /* 0x001fc8000f8ec0ff */
[----:B------:R-:W0:Y:S01]  /*10f10*/  POPC R7, R4 ;  /* 0x0000000400077309 */ /* 0x000e220000000000 */
[----:B---3--:R-:W0:Y:S02]  /*10f20*/  SHFL.IDX PT, R0, R3, R0, 0x1f ;  /* 0x00001f0003007589 */ /* 0x008e2400000e0000 */
[----:B0-----:R-:W-:-:S05]  /*10f30*/  IADD3 R0, R0, UR37, R7 ;  /* 0x0000002500007c10 */ /* 0x001fca000fffe007 */
[----:B------:R1:W-:Y:S01]  /*10f40*/  STL [R1], R0 ;  /* 0x0000000001007387 */ /* 0x0003e20000100800 */
[----:B------:R-:W-:Y:S05]  /*10f50*/  BRA `(.L_x_4659) ;  /* 0x0000004800787947 */ /* 0x000fea0003800000 */
.L_x_4658:
[----:B-1----:R-:W-:Y:S01]  /*10f60*/  VIADD R0, R19, 0x22400 ;  /* 0x0002240013007836 */ /* 0x002fe20000000000 */
        /* <DEDUP_REMOVED lines=19> */
.L_x_4661:
[----:B------:R-:W-:Y:S05]  /*110a0*/  BSYNC B6 ;  /* 0x0000000000067941 */ /* 0x000fea0003800000 */
.L_x_4660:
        /* <DEDUP_REMOVED lines=9> */
[----:B------:R-:W-:Y:S02]  /*11140*/  IMAD.U32 R4, RZ, RZ, UR6 ;  /* 0x00000006ff047e24 */ /* 0x000fe4000f8e00ff */
[----:B0-----:R-:W-:Y:S02]  /*11150*/  IMAD.U32 R5, RZ, RZ, UR7 ;  /* 0x00000007ff057e24 */ /* 0x001fe4000f8e00ff */
[----:B------:R-:W-:Y:S02]  /*11160*/  IMAD.U32 R6, RZ, RZ, UR8 ;  /* 0x00000008ff067e24 */ /* 0x000fe4000f8e00ff */
[----:B------:R-:W-:-:S02]  /*11170*/  IMAD.U32 R7, RZ, RZ, UR9 ;  /* 0x00000009ff077e24 */ /* 0x000fc4000f8e00ff */
[----:B--2---:R-:W-:Y:S02]  /*11180*/  IMAD.U32 R10, RZ, RZ, UR4 ;  /* 0x00000004ff0a7e24 */ /* 0x004fe4000f8e00ff */
[----:B------:R-:W-:Y:S02]  /*11190*/  IMAD.U32 R11, RZ, RZ, UR5 ;  /* 0x00000005ff0b7e24 */ /* 0x000fe4000f8e00ff */
[----:B------:R-:W-:Y:S02]  /*111a0*/  IMAD.MOV.U32 R8, RZ, RZ, 0x70 ;  /* 0x00000070ff087424 */ /* 0x000fe400078e00ff */
[----:B------:R-:W-:Y:S02]  /*111b0*/  IMAD.MOV.U32 R12, RZ, RZ, 0x1 ;  /* 0x00000001ff0c7424 */ /* 0x000fe400078e00ff */
[----:B-1----:R-:W-:-:S07]  /*111c0*/  IMAD.MOV.U32 R13, RZ, RZ, RZ ;  /* 0x000000ffff0d7224 */ /* 0x002fce00078e00ff */
[----:B------:R-:W-:-:S07]  /*111d0*/  LEPC R20, `(.L_x_4664) ;  /* 0x000000001014794e */ /* 0x000fce0000000000 */
[----:B---3--:R-:W-:Y:S05]  /*111e0*/  CALL.ABS.NOINC R2 ;  /* 0x0000000002007343 */ /* 0x008fea0003c00000 */
.L_x_4664:
        /* <DEDUP_REMOVED lines=16> */
.L_x_4663:
[----:B------:R-:W-:Y:S05]  /*112f0*/  BSYNC B6 ;  /* 0x0000000000067941 */ /* 0x000fea0003800000 */
.L_x_4662:
[----:B------:R-:W3:Y:S01]  /*11300*/  LDL.LU R4, [R1+0x18] ;  /* 0x0000180001047983 */ /* 0x000ee20000300800 */
[----:B------:R-:W-:-:S03]  /*11310*/  ULDC.64 UR4, c[0x0][0x9f8] ;  /* 0x00027e0000047ab9 */ /* 0x000fc60000000a00 */
[----:B------:R-:W4:Y:S01]  /*11320*/  LDL R7, [R1+0x8] ;  /* 0x0000080001077983 */ /* 0x000f220000100800 */
[----:B------:R-:W-:-:S03]  /*11330*/  ISETP.NE.U32.AND P0, PT, RZ, UR4, PT ;  /* 0x00000004ff007c0c */ /* 0x000fc6000bf05070 */
[----:B------:R-:W5:Y:S01]  /*11340*/  LDL R0, [R1+0x34] ;  /* 0x0000340001007983 */ /* 0x000f620000100800 */
[----:B------:R-:W-:-:S13]  /*11350*/  ISETP.NE.AND.EX P0, PT, RZ, UR5, PT, P0 ;  /* 0x00000005ff007c0c */ /* 0x000fda000bf05300 */
[----:B------:R-:W-:-:S04]  /*11360*/  @P0 IADD3 R2, P1, R16, UR4, RZ ;  /* 0x0000000410020c10 */ /* 0x000fc8000ff3e0ff */
[----:B---3--:R-:W-:Y:S01]  /*11370*/  @P0 IADD3.X R3, R4, UR5, RZ, P1, !PT ;  /* 0x0000000504030c10 */ /* 0x008fe20008ffe4ff */
[----:B------:R-:W-:-:S04]  /*11380*/  ULDC.64 UR4, c[0x0][0xa08] ;  /* 0x0002820000047ab9 */ /* 0x000fc80000000a00 */
[----:B----4-:R1:W0:Y:S02]  /*11390*/  @P0 LDG.E R7, desc[UR40][R2.64] ;  /* 0x0000002802070981 */ /* 0x010224000c1e1900 */
[----:B-1----:R-:W1:Y:S01]  /*113a0*/  LDC.64 R2, c[0x0][0x418] ;  /* 0x00010600ff027b82 */ /* 0x002e620000000a00 */
[----:B-----5:R-:W-:Y:S01]  /*113b0*/  VIADD R0, R0, 0xffffffff ;  /* 0xffffffff00007836 */ /* 0x020fe20000000000 */
[----:B0-----:R-:W-:Y:S01]  /*113c0*/  SHF.R.S32.HI R8, RZ, 0x1f, R7 ;  /* 0x0000001fff087819 */ /* 0x001fe20000011407 */
[----:B------:R0:W-:Y:S04]  /*113d0*/  @P0 STL [R1+0x8], R7 ;  /* 0x0000080701000387 */ /* 0x0001e80000100800 */
[----:B------:R0:W-:Y:S01]  /*113e0*/  STL [R1+0x18], R8 ;  /* 0x0000180801007387 */ /* 0x0001e20000100800 */
[----:B-1----:R-:W-:Y:S01]  /*113f0*/  LOP3.LUT P0, RZ, R2, UR4, RZ, 0xfc, !PT ;  /* 0x0000000402ff7c12 */ /* 0x002fe2000f80fcff */
[----:B------:R-:W-:-:S03]  /*11400*/  UMOV UR4, 0xffffffff ;  /* 0xffffffff00047882 */ /* 0x000fc60000000000 */
[----:B------:R-:W-:-:S04]  /*11410*/  LOP3.LUT P0, RZ, R3, UR5, RZ, 0xfc, P0 ;  /* 0x0000000503ff7c12 */ /* 0x000fc8000800fcff */
[----:B------:R-:W-:Y:S01]  /*11420*/  SEL R16, R7, RZ, !P0 ;  /* 0x000000ff07107207 */ /* 0x000fe20004000000 */
[----:B0-----:R-:W-:Y:S08]  /*11430*/  BRA.DIV UR4, `(.L_x_4665) ;  /* 0x0000005e04787947 */ /* 0x001ff0000b800000 */
[----:B------:R-:W0:Y:S02]  /*11440*/  S2R R4, SR_TID.X ;  /* 0x0000000000047919 */ /* 0x000e240000002100 */
[----:B0-----:R-:W-:-:S04]  /*11450*/  SHF.R.U32.HI R4, RZ, 0x5, R4 ;  /* 0x00000005ff047819 */ /* 0x001fc80000011604 */
[----:B------:R-:W-:-:S05]  /*11460*/  LOP3.LUT R4, R4, 0x3, RZ, 0xc0, !PT ;  /* 0x0000000304047812 */ /* 0x000fca00078ec0ff */
[----:B------:R0:W1:Y:S02]  /*11470*/  SHFL.IDX PT, R14, R4, RZ, 0x1f ;  /* 0x00001fff040e7589 */ /* 0x00006400000e0000 */
.L_x_4788:
[----:B------:R3:W-:Y:S01]  /*11480*/  STL [R1+0x28], R0 ;  /* 0x0000280001007387 */ /* 0x0007e20000100800 */
[----:B-1----:R-:W-:Y:S02]  /*11490*/  ISETP.NE.AND P0, PT, R14, RZ, PT ;  /* 0x000000ff0e00720c */ /* 0x002fe40003f05270 */
[----:B------:R-:W-:Y:S02]  /*114a0*/  PLOP3.LUT P1, PT, PT, PT, PT, 0x8, 0x0 ;  /* 0x000000000000781c */ /* 0x000fe40003f2e170 */
[----:B------:R-:W-:-:S11]  /*114b0*/  LOP3.LUT R18, R18, 0xfffffffe, RZ, 0xc0, !PT ;  /* 0xfffffffe12127812 */ /* 0x000fd600078ec0ff */
[----:B------:R-:W-:Y:S01]  /*114c0*/  @P1 LOP3.LUT R18, R18, 0x1, RZ, 0xfc, !PT ;  /* 0x0000000112121812 */ /* 0x000fe200078efcff */
[----:B---3--:R-:W-:Y:S06]  /*114d0*/  @P0 BRA `(.L_x_4666) ;  /* 0x00000004000c0947 */ /* 0x008fec0003800000 */
[----:B------:R-:W-:-:S03]  /*114e0*/  UMOV UR4, 0xffffffff ;  /* 0xffffffff00047882 */ /* 0x000fc60000000000 */
[----:B------:R-:W-:Y:S05]  /*114f0*/  BRA.DIV UR4, `(.L_x_4667) ;  /* 0x0000005e047c7947 */ /* 0x000fea000b800000 */
[----:B------:R-:W-:-:S13]  /*11500*/  ELECT P6, URZ, PT ;  /* 0x00000000003f782f */ /* 0x000fda00038c0000 */
.L_x_4791:
[----:B------:R-:W-:Y:S05]  /*11510*/  @!P6 BRA `(.L_x_4666) ;  /* 0x0000000000fce947 */ /* 0x000fea0003800000 */
[----:B------:R-:W-:-:S04]  /*11520*/  ISETP.NE.U32.AND P0, PT, R2, RZ, PT ;  /* 0x000000ff0200720c */ /* 0x000fc80003f05070 */
[----:B------:R-:W-:-:S13]  /*11530*/  ISETP.NE.AND.EX P0, PT, R3, RZ, PT, P0 ;  /* 0x000000ff0300720c */ /* 0x000fda0003f05300 */
[----:B------:R-:W-:Y:S05]  /*11540*/  @!P0 BRA `(.L_x_4668) ;  /* 0x0000000000508947 */ /* 0x000fea0003800000 */
[----:B------:R-:W1:Y:S01]  /*11550*/  LDC R6, c[0x0][0x43c] ;  /* 0x00010f00ff067b82 */ /* 0x000e620000000800 */
[----:B------:R-:W-:Y:S01]  /*11560*/  IMAD.MOV.U32 R9, RZ, RZ, R0 ;  /* 0x000000ffff097224 */ /* 0x000fe200078e0000 */
[----:B------:R-:W-:-:S03]  /*11570*/  ULDC.64 UR4, c[0x0][0x428] ;  /* 0x00010a0000047ab9 */ /* 0x000fc60000000a00 */
[----:B------:R-:W-:Y:S01]  /*11580*/  IMAD.MOV.U32 R0, RZ, RZ, R9 ;  /* 0x000000ffff007224 */ /* 0x000fe200078e0009 */
[----:B-1----:R-:W-:-:S13]  /*11590*/  ISETP.NE.AND P0, PT, R6, 0x1, PT ;  /* 0x000000010600780c */ /* 0x002fda0003f05270 */
[----:B0-----:R-:W0:Y:S02]  /*115a0*/  @P0 LDC.64 R4, c[0x0][0x440] ;  /* 0x00011000ff040b82 */ /* 0x001e240000000a00 */
        /* <DEDUP_REMOVED lines=14> */
.L_x_4668:
[----:B------:R-:W3:Y:S04]  /*11690*/  LDL R0, [R1+0x10] ;  /* 0x0000100001007983 */ /* 0x000ee80000100800 */
[----:B-1----:R-:W4:Y:S01]  /*116a0*/  LDL R2, [R1+0x14] ;  /* 0x0000140001027983 */ /* 0x002f220000100800 */
[----:B---3--:R-:W-:Y:S01]  /*116b0*/  IMAD R0, R0, 0x8, R19 ;  /* 0x0000000800007824 */ /* 0x008fe200078e0213 */
[----:B----4-:R-:W-:-:S04]  /*116c0*/  SHF.L.U32 R2, R2, 0x1f, RZ ;  /* 0x0000001f02027819 */ /* 0x010fc800000006ff */
[----:B------:R-:W1:Y:S02]  /*116d0*/  SYNCS.PHASECHK.TRANS64.TRYWAIT P0, [R0+URZ+0x28c40], R2 ;  /* 0x028c4002000075a7 */ /* 0x000e64000800017f */
[----:B-1----:R-:W-:Y:S05]  /*116e0*/  @!P0 BRA `(.L_x_4669) ;  /* 0x0000005c00208947 */ /* 0x002fea0003800000 */
.L_x_4792:
        /* <DEDUP_REMOVED lines=11> */
.L_x_4670:
[----:B------:R-:W3:Y:S04]  /*117a0*/  LDL R3, [R1+0x10] ;  /* 0x0000100001037983 */ /* 0x000ee80000100800 */
[----:B0-----:R-:W4:Y:S04]  /*117b0*/  LDL R4, [R1+0x28] ;  /* 0x0000280001047983 */ /* 0x001f280000100800 */
[----:B-1----:R-:W2:Y:S01]  /*117c0*/  LDL R2, [R1+0x1c] ;  /* 0x00001c0001027983 */ /* 0x002ea20000100800 */
        /* <DEDUP_REMOVED lines=11> */
[----:B---3--:R-:W-:Y:S01]  /*11880*/  IMAD R0, R3, 0x2000, R19 ;  /* 0x0000200003007824 */ /* 0x008fe200078e0213 */
[----:B----4-:R-:W-:-:S04]  /*11890*/  R2UR UR11, R4 ;  /* 0x00000000040b72ca */ /* 0x010fc800000e0000 */
[----:B------:R-:W-:Y:S02]  /*118a0*/  R2UR UR8, R0 ;  /* 0x00000000000872ca */ /* 0x000fe400000e0000 */
[----:B--2---:R-:W-:-:S11]  /*118b0*/  R2UR UR4, R2 ;  /* 0x00000000020472ca */ /* 0x004fd600000e0000 */
[----:B------:R-:W-:Y:S02]  /*118c0*/  UIADD3 UR8, UR8, 0x22400, URZ ;  /* 0x0002240008087890 */ /* 0x000fe4000fffe03f */
[----:B------:R-:W-:-:S03]  /*118d0*/  ULEA UR11, UR11, UR4, 0x6 ;  /* 0x000000040b0b7291 */ /* 0x000fc6000f8e303f */
[----:B------:R-:W-:-:S06]  /*118e0*/  UMOV UR4, 0x0 ;  /* 0x0000000000047882 */ /* 0x000fcc0000000000 */
[----:B------:R1:W-:Y:S02]  /*118f0*/  UTMALDG.4D [UR8], [UR6], desc[UR4] ;  /* 0x00000408060075b4 */ /* 0x0003e40008019000 */
[----:B-1----:R-:W-:Y:S01]  /*11900*/  NOP ;  /* 0x0000000000007918 */ /* 0x002fe20000000000 */
.L_x_4666:
[----:B------:R-:W3:Y:S04]  /*11910*/  LDL.LU R3, [R1+0x38] ;  /* 0x0000380001037983 */ /* 0x000ee80000300800 */
[----:B------:R-:W4:Y:S04]  /*11920*/  LDL.LU R5, [R1+0x24] ;  /* 0x0000240001057983 */ /* 0x000f280000300800 */
[----:B0-----:R-:W5:Y:S01]  /*11930*/  LDL.LU R4, [R1+0x44] ;  /* 0x0000440001047983 */ /* 0x001f620000300800 */
        /* <DEDUP_REMOVED lines=9> */
[----:B---3--:R-:W-:Y:S02]  /*119d0*/  SHF.R.S32.HI R0, RZ, 0x1f, R3 ;  /* 0x0000001fff007819 */ /* 0x008fe40000011403 */
[----:B----4-:R-:W-:-:S03]  /*119e0*/  SEL R5, R5, RZ, !P0 ;  /* 0x000000ff05057207 */ /* 0x010fc60004000000 */
[----:B------:R-:W-:Y:S01]  /*119f0*/  IMAD R0, R0, UR4, RZ ;  /* 0x0000000400007c24 */ /* 0x000fe2000f8e02ff */
[----:B-----5:R-:W-:-:S03]  /*11a00*/  SEL R4, R4, RZ, !P0 ;  /* 0x000000ff04047207 */ /* 0x020fc60004000000 */
        /* <DEDUP_REMOVED lines=23> */
[----:B0-----:R-:W-:Y:S05]  /*11b80*/  CALL.ABS.NOINC R2 ;  /* 0x0000000002007343 */ /* 0x001fea0003c00000 */
.L_x_4672:
[----:B------:R-:W-:Y:S05]  /*11b90*/  BSYNC B6 ;  /* 0x0000000000067941 */ /* 0x000fea0003800000 */
.L_x_4671:
[----:B0-----:R-:W3:Y:S01]  /*11ba0*/  LDL.LU R0, [R1+0x44] ;  /* 0x0000440001007983 */ /* 0x001ee20000300800 */
[----:B------:R-:W-:Y:S01]  /*11bb0*/  ULDC.64 UR4, c[0x0][0x2d8] ;  /* 0x0000b60000047ab9 */ /* 0x000fe20000000a00 */
[----:B------:R-:W0:Y:S01]  /*11bc0*/  LDC R7, c[0x0][0x448] ;  /* 0x00011200ff077b82 */ /* 0x000e220000000800 */
[----:B------:R-:W-:Y:S01]  /*11bd0*/  ULDC UR6, c[0x0][0x2b8] ;  /* 0x0000ae0000067ab9 */ /* 0x000fe20000000800 */
[----:B------:R-:W4:Y:S04]  /*11be0*/  LDL.LU R4, [R1+0x38] ;  /* 0x0000380001047983 */ /* 0x000f280000300800 */
[----:B------:R-:W4:Y:S04]  /*11bf0*/  LDL.LU.64 R2, [R1+0x48] ;  /* 0x0000480001027983 */ /* 0x000f280000300a00 */
[----:B------:R-:W3:Y:S04]  /*11c00*/  LDL.LU R5, [R1+0x24] ;  /* 0x0000240001057983 */ /* 0x000ee80000300800 */
[----:B--2---:R-:W2:Y:S04]  /*11c10*/  LDL R10, [R1+0x4] ;  /* 0x00000400010a7983 */ /* 0x004ea80000100800 */
[----:B------:R1:W5:Y:S01]  /*11c20*/  LDL R8, [R1+0x58] ;  /* 0x0000580001087983 */ /* 0x0003620000100800 */
[----:B0-----:R-:W-:-:S13]  /*11c30*/  ISETP.NE.AND P0, PT, R7, 0x1, PT ;  /* 0x000000010700780c */ /* 0x001fda0003f05270 */
[----:B------:R-:W0:Y:S01]  /*11c40*/  @P0 LDC R6, c[0x0][0x450] ;  /* 0x00011400ff060b82 */ /* 0x000e220000000800 */
[----:B------:R-:W1:Y:S02]  /*11c50*/  S2R R9, SR_TID.X ;  /* 0x0000000000097919 */ /* 0x000e640000002100 */
[----:B-1----:R-:W-:-:S05]  /*11c60*/  IMAD.SHL.U32 R9, R9, 0x8, RZ ;  /* 0x0000000809097824 */ /* 0x002fca00078e00ff */
[----:B------:R-:W-:Y:S01]  /*11c70*/  LOP3.LUT R9, R9, 0x38, RZ, 0xc0, !PT ;  /* 0x0000003809097812 */ /* 0x000fe200078ec0ff */
[----:B----4-:R-:W-:Y:S02]  /*11c80*/  IMAD.MOV.U32 R3, RZ, RZ, R4 ;  /* 0x000000ffff037224 */ /* 0x010fe400078e0004 */
[----:B------:R-:W1:Y:S01]  /*11c90*/  S2R R4, SR_TID.X ;  /* 0x0000000000047919 */ /* 0x000e620000002100 */
[----:B------:R-:W-:-:S04]  /*11ca0*/  IMAD.WIDE.U32 R2, R17, UR4, R2 ;  /* 0x0000000411027c25 */ /* 0x000fc8000f8e0002 */
[----:B------:R-:W-:Y:S01]  /*11cb0*/  IMAD R3, R17, UR5, R3 ;  /* 0x0000000511037c24 */ /* 0x000fe2000f8e0203 */
[----:B------:R-:W-:Y:S02]  /*11cc0*/  ULDC.64 UR4, c[0x0][0x2e0] ;  /* 0x0000b80000047ab9 */ /* 0x000fe40000000a00 */
[----:B---3--:R-:W-:Y:S02]  /*11cd0*/  IMAD R0, R0, UR4, RZ ;  /* 0x0000000400007c24 */ /* 0x008fe4000f8e02ff */
[----:B------:R-:W-:-:S04]  /*11ce0*/  IMAD.WIDE.U32 R2, R5, UR4, R2 ;  /* 0x0000000405027c25 */ /* 0x000fc8000f8e0002 */
        /* <DEDUP_REMOVED lines=9> */
[----:B--2---:R-:W-:-:S04]  /*11d80*/  IMAD R4, R10, 0x40, R4 ;  /* 0x000000400a047824 */ /* 0x004fc800078e0204 */
        /* <DEDUP_REMOVED lines=27> */
[C---:B------:R-:W-:Y:S02]  /*11f40*/  VIADD R5, R3.reuse, 0x10 ;  /* 0x0000001003057836 */ /* 0x040fe40000000000 */
        /* <DEDUP_REMOVED lines=26> */
[----:B------:R-:W-:Y:S01]  /*120f0*/  @!P1 IMAD.MOV.U32 R6, RZ, RZ, R5 ;  /* 0x000000ffff069224 */ /* 0x000fe200078e0005 */
[----:B------:R-:W0:Y:S04]  /*12100*/  SHFL.IDX PT, R0, R0, 0x3, 0x181f ;  /* 0x00781f0000007f89 */ /* 0x000e2800000e0000 */
[----:B------:R1:W-:Y:S04]  /*12110*/  @!P1 LDGSTS.E.BYPASS.LTC128B.128 [R8+0x21400], desc[UR40][R6.64], !P0 ;  /* 0x2140000006089fae */ /* 0x0003e8000c101d68 */
[----:B------:R-:W2:Y:S02]  /*12120*/  SHFL.IDX PT, R4, R4, 0x3, 0x181f ;  /* 0x00781f0004047f89 */ /* 0x000ea400000e0000 */
.L_x_4801:
[----:B------:R-:W-:-:S05]  /*12130*/  VIADD R3, R3, 0x30 ;  /* 0x0000003003037836 */ /* 0x000fca0000000000 */
[----:B------:R-:W-:-:S13]  /*12140*/  ISETP.GE.AND P1, PT, R3, R2, PT ;  /* 0x000000020300720c */ /* 0x000fda0003f26270 */
[----:B--2---:R-:W-:-:S05]  /*12150*/  @!P1 LEA R2, P2, R9, R4, 0x1 ;  /* 0x0000000409029211 */ /* 0x004fca00078408ff */
[----:B0-----:R-:W-:-:S05]  /*12160*/  @!P1 IMAD.X R3, RZ, RZ, R0, P2 ;  /* 0x000000ffff039224 */ /* 0x001fca00010e0600 */
[----:B------:R-:W-:Y:S01]  /*12170*/  @!PT LDS RZ, [RZ] ;  /* 0x00000000fffff984 */ /* 0x000fe20000000800 */
[----:B------:R-:W-:Y:S01]  /*12180*/  @!PT LDS RZ, [RZ] ;  /* 0x00000000fffff984 */ /* 0x000fe20000000800 */
[----:B------:R-:W-:Y:S01]  /*12190*/  @!PT LDS RZ, [RZ] ;  /* 0x00000000fffff984 */ /* 0x000fe20000000800 */
[----:B------:R0:W-:Y:S01]  /*121a0*/  @!P1 LDGSTS.E.BYPASS.LTC128B.128 [R8+0x21c00], desc[UR40][R2.64], !P0 ;  /* 0x21c0000002089fae */ /* 0x0001e2000c101d68 */
[----:B------:R-:W-:Y:S01]  /*121b0*/  PLOP3.LUT P0, PT, PT, PT, PT, 0x80, 0x0 ;  /* 0x000000000000781c */ /* 0x000fe20003f0f070 */
[----:B------:R-:W-:-:S12]  /*121c0*/  NOP ;  /* 0x0000000000007918 */ /* 0x000fd80000000000 */
.L_x_4674:
        /* <DEDUP_REMOVED lines=18> */
.L_x_4802:
[----:B------:R-:W-:Y:S05]  /*122f0*/  BSYNC B0 ;  /* 0x0000000000007941 */ /* 0x000fea0003800000 */
.L_x_4675:
[----:B------:R-:W-:Y:S01]  /*12300*/  LOP3.LUT P0, RZ, R18, 0x1, RZ, 0xc0, !PT ;  /* 0x0000000112ff7812 */ /* 0x000fe2000780c0ff */
[----:B------:R-:W-:-:S12]  /*12310*/  BSSY B0, `(.L_x_4677) ;  /* 0x0000097000007945 */ /* 0x000fd80003800000 */
[----:B------:R-:W-:Y:S05]  /*12320*/  @!P0 BRA `(.L_x_4678) ;  /* 0x0000000800548947 */ /* 0x000fea0003800000 */
[----:B------:R-:W0:Y:S04]  /*12330*/  LDL R4, [R1+0x10] ;  /* 0x0000100001047983 */ /* 0x000e280000100800 */
[----:B------:R-:W2:Y:S01]  /*12340*/  LDL R2, [R1+0x14] ;  /* 0x0000140001027983 */ /* 0x000ea20000100800 */
[----:B------:R-:W-:Y:S01]  /*12350*/  BSSY B1, `(.L_x_4679) ;  /* 0x0000008000017945 */ /* 0x000fe20003800000 */
[----:B------:R-:W3:Y:S02]  /*12360*/  S2R R3, SR_TID.X ;  /* 0x0000000000037919 */ /* 0x000ee40000002100 */
[----:B---3--:R-:W-:-:S04]  /*12370*/  LOP3.LUT R3, R3, 0x7f, RZ, 0xc0, !PT ;  /* 0x0000007f03037812 */ /* 0x008fc800078ec0ff */
[----:B------:R-:W-:Y:S01]  /*12380*/  ISETP.NE.AND P1, PT, R3, RZ, PT ;  /* 0x000000ff0300720c */ /* 0x000fe20003f25270 */
[----:B0-----:R-:W-:Y:S01]  /*12390*/  IMAD R0, R4, 0x8, R19 ;  /* 0x0000000804007824 */ /* 0x001fe200078e0213 */
[----:B--2---:R-:W-:-:S04]  /*123a0*/  SHF.L.U32 R2, R2, 0x1f, RZ ;  /* 0x0000001f02027819 */ /* 0x004fc800000006ff */
[----:B------:R-:W0:Y:S02]  /*123b0*/  SYNCS.PHASECHK.TRANS64.TRYWAIT P0, [R0+URZ+0x28c60], R2 ;  /* 0x028c6002000075a7 */ /* 0x000e24000800017f */
[----:B0-----:R-:W-:Y:S05]  /*123c0*/  @!P0 BRA `(.L_x_4680) ;  /* 0x00000054005c8947 */ /* 0x001fea0003800000 */
.L_x_4803:
[----:B------:R-:W-:Y:S05]  /*123d0*/  BSYNC B1 ;  /* 0x0000000000017941 */ /* 0x000fea0003800000 */
.L_x_4679:
        /* <DEDUP_REMOVED lines=9> */
.L_x_4682:
[----:B------:R-:W-:Y:S05]  /*12470*/  BSYNC B1 ;  /* 0x0000000000017941 */ /* 0x000fea0003800000 */
.L_x_4681:
        /* <DEDUP_REMOVED lines=13> */
.L_x_4683:
        /* <DEDUP_REMOVED lines=15> */
.L_x_4684:
        /* <DEDUP_REMOVED lines=15> */
.L_x_4685:
        /* <DEDUP_REMOVED lines=15> */
.L_x_4686:
        /* <DEDUP_REMOVED lines=15> */
.L_x_4687:
        /* <DEDUP_REMOVED lines=15> */
.L_x_4688:
        /* <DEDUP_REMOVED lines=15> */
.L_x_4689:
        /* <DEDUP_REMOVED lines=15> */
.L_x_4690:
        /* <DEDUP_REMOVED lines=10> */
.L_x_4678:
[----:B------:R-:W-:Y:S05]  /*12c80*/  BSYNC B0 ;  /* 0x0000000000007941 */ /* 0x000fea0003800000 */
.L_x_4677:
[----:B------:R-:W0:Y:S04]  /*12c90*/  LDL R4, [R1+0x34] ;  /* 0x0000340001047983 */ /* 0x000e280000100800 */
[----:B------:R-:W2:Y:S01]  /*12ca0*/  LDL R5, [R1+0x20] ;  /* 0x0000200001057983 */ /* 0x000ea20000100800 */
[----:B------:R-:W-:Y:S01]  /*12cb0*/  BSSY B0, `(.L_x_4691) ;  /* 0x00002ac000007945 */ /* 0x000fe20003800000 */
[----:B0-----:R-:W-:-:S05]  /*12cc0*/  VIADD R0, R4, 0xfffffffe ;  /* 0xfffffffe04007836 */ /* 0x001fca0000000000 */
[----:B--2---:R-:W-:-:S13]  /*12cd0*/  ISETP.GE.AND P0, PT, R0, R5, PT ;  /* 0x000000050000720c */ /* 0x004fda0003f06270 */
[----:B------:R-:W-:Y:S05]  /*12ce0*/  @!P0 BRA `(.L_x_4692) ;  /* 0x0000002800a08947 */ /* 0x000fea0003800000 */
[----:B-1----:R-:W2:Y:S04]  /*12cf0*/  LDL.LU R7, [R1+0x54] ;  /* 0x0000540001077983 */ /* 0x002ea80000300800 */
        /* <DEDUP_REMOVED lines=48> */
.L_x_4697:
        /* <DEDUP_REMOVED lines=8> */
.L_x_4804:
[----:B------:R-:W-:Y:S05]  /*13080*/  BSYNC B3 ;  /* 0x0000000000037941 */ /* 0x000fea0003800000 */
.L_x_4698:
        /* <DEDUP_REMOVED lines=9> */
.L_x_4701:
[----:B------:R-:W-:Y:S05]  /*13120*/  BSYNC B3 ;  /* 0x0000000000037941 */ /* 0x000fea0003800000 */
.L_x_4700:
        /* <DEDUP_REMOVED lines=13> */
.L_x_4702:
        /* <DEDUP_REMOVED lines=13> */
.L_x_4805:
[----:B------:R-:W-:Y:S05]  /*132d0*/  BSYNC B3 ;  /* 0x0000000000037941 */ /* 0x000fea0003800000 */
.L_x_4703:
        /* <DEDUP_REMOVED lines=11> */
.L_x_4706:
[----:B------:R-:W-:Y:S05]  /*13390*/  BSYNC B3 ;  /* 0x0000000000037941 */ /* 0x000fea0003800000 */
.L_x_4705:
        /* <DEDUP_REMOVED lines=10> */
.L_x_4707:
        /* <DEDUP_REMOVED lines=15> */
.L_x_4708:
        /* <DEDUP_REMOVED lines=15> */
.L_x_4709:
        /* <DEDUP_REMOVED lines=15> */
.L_x_4710:
        /* <DEDUP_REMOVED lines=15> */
.L_x_4711:
        /* <DEDUP_REMOVED lines=15> */
.L_x_4712:
        /* <DEDUP_REMOVED lines=15> */
.L_x_4713:
        /* <DEDUP_REMOVED lines=15> */
.L_x_4714:
        /* <DEDUP_REMOVED lines=10> */
.L_x_4696:
[----:B------:R-:W-:Y:S05]  /*13b70*/  BSYNC B1 ;  /* 0x0000000000017941 */ /* 0x000fea0003800000 */
.L_x_4695:
[----:B------:R-:W2:Y:S02]  /*13b80*/  LDL.LU R6, [R1+0x34] ;  /* 0x0000340001067983 */ /* 0x000ea40000300800 */
[----:B--2---:R-:W-:-:S07]  /*13b90*/  VIADD R0, R6, 0xfffffffd ;  /* 0xfffffffd06007836 */ /* 0x004fce0000000000 */
.L_x_4694:
[----:B------:R-:W-:Y:S05]  /*13ba0*/  BSYNC B2 ;  /* 0x0000000000027941 */ /* 0x000fea0003800000 */
.L_x_4693:
[----:B------:R-:W-:Y:S01]  /*13bb0*/  VIADD R5, R5, 0xfffffffe ;  /* 0xfffffffe05057836 */ /* 0x000fe20000000000 */
[----:B------:R-:W-:-:S04]  /*13bc0*/  LOP3.LUT R4, RZ, R4, RZ, 0x33, !PT ;  /* 0x00000004ff047212 */ /* 0x000fc800078e33ff */
[----:B------:R-:W-:-:S13]  /*13bd0*/  ISETP.NE.AND P0, PT, R5, R4, PT ;  /* 0x000000040500720c */ /* 0x000fda0003f05270 */
[----:B------:R-:W-:Y:S05]  /*13be0*/  @!P0 BRA `(.L_x_4692) ;  /* 0x0000001800e08947 */ /* 0x000fea0003800000 */
.L_x_4755:
        /* <DEDUP_REMOVED lines=35> */
.L_x_4717:
        /* <DEDUP_REMOVED lines=8> */
.L_x_4806:
[----:B------:R-:W-:Y:S05]  /*13ea0*/  BSYNC B2 ;  /* 0x0000000000027941 */ /* 0x000fea0003800000 */
.L_x_4718:
        /* <DEDUP_REMOVED lines=9> */
.L_x_4721:
[----:B------:R-:W-:Y:S05]  /*13f40*/  BSYNC B2 ;  /* 0x0000000000027941 */ /* 0x000fea0003800000 */
.L_x_4720:
        /* <DEDUP_REMOVED lines=12> */
.L_x_4722:
        /* <DEDUP_REMOVED lines=13> */
.L_x_4807:
[----:B------:R-:W-:Y:S05]  /*140e0*/  BSYNC B2 ;  /* 0x0000000000027941 */ /* 0x000fea0003800000 */
.L_x_4723:
        /* <DEDUP_REMOVED lines=11> */
.L_x_4726:
[----:B------:R-:W-:Y:S05]  /*141a0*/  BSYNC B2 ;  /* 0x0000000000027941 */ /* 0x000fea0003800000 */
.L_x_4725:
        /* <DEDUP_REMOVED lines=9> */
.L_x_4727:
        /* <DEDUP_REMOVED lines=15> */
.L_x_4728:
        /* <DEDUP_REMOVED lines=15> */
.L_x_4729:
        /* <DEDUP_REMOVED lines=15> */
.L_x_4730:
        /* <DEDUP_REMOVED lines=15> */
.L_x_4731:
        /* <DEDUP_REMOVED lines=15> */
.L_x_4732:
        /* <DEDUP_REMOVED lines=15> */
.L_x_4733:
        /* <DEDUP_REMOVED lines=15> */
.L_x_4734:
        /* <DEDUP_REMOVED lines=10> */
.L_x_4716:
[----:B------:R-:W-:Y:S05]  /*14970*/  BSYNC B1 ;  /* 0x0000000000017941 */ /* 0x000fea0003800000 */
.L_x_4715:
        /* <DEDUP_REMOVED lines=35> */
.L_x_4737:
        /* <DEDUP_REMOVED lines=8> */
.L_x_4808:
[----:B------:R-:W-:Y:S05]  /*14c30*/  BSYNC B2 ;  /* 0x0000000000027941 */ /* 0x000fea0003800000 */
.L_x_4738:
        /* <DEDUP_REMOVED lines=9> */
.L_x_4741:
[----:B------:R-:W-:Y:S05]  /*14cd0*/  BSYNC B2 ;  /* 0x0000000000027941 */ /* 0x000fea0003800000 */
.L_x_4740:
        /* <DEDUP_REMOVED lines=13> */
.L_x_4742:
        /* <DEDUP_REMOVED lines=13> */
.L_x_4809:
[----:B------:R-:W-:Y:S05]  /*14e80*/  BSYNC B2 ;  /* 0x0000000000027941 */ /* 0x000fea0003800000 */
.L_x_4743:
        /* <DEDUP_REMOVED lines=11> */
.L_x_4746:
[----:B------:R-:W-:Y:S05]  /*14f40*/  BSYNC B2 ;  /* 0x0000000000027941 */ /* 0x000fea0003800000 */
.L_x_4745:
        /* <DEDUP_REMOVED lines=10> */
.L_x_4747:
        /* <DEDUP_REMOVED lines=15> */
.L_x_4748:
        /* <DEDUP_REMOVED lines=15> */
.L_x_4749:
        /* <DEDUP_REMOVED lines=15> */
.L_x_4750:
        /* <DEDUP_REMOVED lines=15> */
.L_x_4751:
        /* <DEDUP_REMOVED lines=15> */
.L_x_4752:
        /* <DEDUP_REMOVED lines=15> */
.L_x_4753:
        /* <DEDUP_REMOVED lines=15> */
.L_x_4754:
        /* <DEDUP_REMOVED lines=10> */
.L_x_4736:
[----:B------:R-:W-:Y:S05]  /*15720*/  BSYNC B1 ;  /* 0x0000000000017941 */ /* 0x000fea0003800000 */
.L_x_4735:
[----:B------:R-:W2:Y:S01]  /*15730*/  LDL R2, [R1+0x20] ;  /* 0x0000200001027983 */ /* 0x000ea20000100800 */
[----:B------:R-:W-:Y:S01]  /*15740*/  VIADD R0, R0, 0xfffffffe ;  /* 0xfffffffe00007836 */ /* 0x000fe20000000000 */
[----:B--2---:R-:W-:-:S13]  /*15750*/  ISETP.GT.AND P0, PT, R6, R2, PT ;  /* 0x000000020600720c */ /* 0x004fda0003f04270 */
[----:B------:R-:W-:Y:S05]  /*15760*/  @P0 BRA `(.L_x_4755) ;  /* 0xffffffe400200947 */ /* 0x000fea000383ffff */
.L_x_4692:
[----:B------:R-:W-:Y:S05]  /*15770*/  BSYNC B0 ;  /* 0x0000000000007941 */ /* 0x000fea0003800000 */
.L_x_4691:
[----:B------:R-:W2:Y:S04]  /*15780*/  LDL.LU R4, [R1+0x10] ;  /* 0x0000100001047983 */ /* 0x000ea80000300800 */
[----:B------:R-:W3:Y:S01]  /*15790*/  LDL.LU R3, [R1+0x14] ;  /* 0x0000140001037983 */ /* 0x000ee20000300800 */
[----:B------:R-:W4:Y:S01]  /*157a0*/  S2R R2, SR_TID.X ;  /* 0x0000000000027919 */ /* 0x000f220000002100 */
[----:B------:R-:W-:Y:S01]  /*157b0*/  BSSY B0, `(.L_x_4756) ;  /* 0x0000016000007945 */ /* 0x000fe20003800000 */
[----:B----4-:R-:W-:-:S04]  /*157c0*/  LOP3.LUT R2, R2, 0x7f, RZ, 0xc0, !PT ;  /* 0x0000007f02027812 */ /* 0x010fc800078ec0ff */
[----:B------:R-:W-:Y:S01]  /*157d0*/  ISETP.NE.AND P1, PT, R2, RZ, PT ;  /* 0x000000ff0200720c */ /* 0x000fe20003f25270 */
[----:B--2---:R-:W-:-:S05]  /*157e0*/  VIADD R0, R4, 0x1 ;  /* 0x0000000104007836 */ /* 0x004fca0000000000 */
[----:B------:R-:W-:-:S04]  /*157f0*/  ISETP.NE.AND P0, PT, R0, 0x2, PT ;  /* 0x000000020000780c */ /* 0x000fc80003f05270 */
[----:B------:R-:W-:-:S04]  /*15800*/  SEL R2, RZ, 0x1, P0 ;  /* 0x00000001ff027807 */ /* 0x000fc80000000000 */
[----:B---3--:R-:W-:-:S05]  /*15810*/  LOP3.LUT R3, R3, R2, RZ, 0x3c, !PT ;  /* 0x0000000203037212 */ /* 0x008fca00078e3cff */
[----:B------:R2:W-:Y:S01]  /*15820*/  STL [R1+0x14], R3 ;  /* 0x0000140301007387 */ /* 0x0005e20000100800 */
[----:B------:R-:W-:Y:S05]  /*15830*/  @P1 BRA `(.L_x_4757) ;  /* 0x0000000000341947 */ /* 0x000fea0003800000 */
[----:B------:R-:W3:Y:S01]  /*15840*/  S2R R5, SR_LANEID ;  /* 0x0000000000057919 */ /* 0x000ee20000000000 */
[----:B------:R-:W-:Y:S01]  /*15850*/  VOTEU.ANY UR4, UPT, PT ;  /* 0x0000000000047886 */ /* 0x000fe200038e0100 */
[----:B--2---:R-:W2:Y:S01]  /*15860*/  LDC.64 R2, c[0x0][0xc60] ;  /* 0x00031800ff027b82 */ /* 0x004ea20000000a00 */
[----:B------:R-:W3:Y:S02]  /*15870*/  FLO.U32 R4, UR4 ;  /* 0x0000000400047d00 */ /* 0x000ee400080e0000 */
[----:B---3--:R-:W-:-:S06]  /*15880*/  ISETP.EQ.U32.AND P1, PT, R4, R5, PT ;  /* 0x000000050400720c */ /* 0x008fcc0003f22070 */
[----:B------:R-:W2:Y:S07]  /*15890*/  POPC R5, UR4 ;  /* 0x0000000400057d09 */ /* 0x000eae0008000000 */
[----:B--2---:R-:W2:Y:S01]  /*158a0*/  @P1 ATOMG.E.ADD.STRONG.GPU PT, R3, desc[UR40][R2.64], R5 ;  /* 0x00000005020319a8 */ /* 0x004ea200081ee1e8 */
[----:B-1----:R-:W1:Y:S02]  /*158b0*/  S2R R6, SR_LTMASK ;  /* 0x0000000000067919 */ /* 0x002e640000003900 */
[----:B-1----:R-:W-:-:S04]  /*158c0*/  LOP3.LUT R6, R6, UR4, RZ, 0xc0, !PT ;  /* 0x0000000406067c12 */ /* 0x002fc8000f8ec0ff */
[----:B------:R-:W1:Y:S01]  /*158d0*/  POPC R7, R6 ;  /* 0x0000000600077309 */ /* 0x000e620000000000 */
[----:B--2---:R-:W1:Y:S02]  /*158e0*/  SHFL.IDX PT, R4, R3, R4, 0x1f ;  /* 0x00001f0403047589 */ /* 0x004e6400000e0000 */
[----:B-1----:R-:W-:-:S05]  /*158f0*/  IADD3 R2, R4, UR37, R7 ;  /* 0x0000002504027c10 */ /* 0x002fca000fffe007 */
[----:B------:R3:W-:Y:S02]  /*15900*/  STL [R1], R2 ;  /* 0x0000000201007387 */ /* 0x0007e40000100800 */
.L_x_4757:
[----:B------:R-:W-:Y:S05]  /*15910*/  BSYNC B0 ;  /* 0x0000000000007941 */ /* 0x000fea0003800000 */
.L_x_4756:
[----:B------:R-:W-:-:S05]  /*15920*/  SEL R0, R0, RZ, P0 ;  /* 0x000000ff00007207 */ /* 0x000fca0000000000 */
[----:B------:R4:W-:Y:S02]  /*15930*/  STL [R1+0x10], R0 ;  /* 0x0000100001007387 */ /* 0x0009e40000100800 */
.L_x_4659:
[----:B------:R-:W-:Y:S05]  /*15940*/  BSYNC B7 ;  /* 0x0000000000077941 */ /* 0x000fea0003800000 */
.L_x_4657:
        /* <DEDUP_REMOVED lines=13> */
.L_x_4758:
[----:B------:R-:W5:Y:S01]  /*15a20*/  S2R R16, SR_TID.X ;  /* 0x0000000000107919 */ /* 0x000f620000002100 */
[----:B------:R-:W-:Y:S01]  /*15a30*/  UMOV UR4, 0xffffffff ;  /* 0xffffffff00047882 */ /* 0x000fe20000000000 */
[----:B-----5:R-:W-:-:S04]  /*15a40*/  LOP3.LUT R16, R16, 0x1f, RZ, 0xc0, !PT ;  /* 0x0000001f10107812 */ /* 0x020fc800078ec0ff */
[----:B------:R-:W-:Y:S01]  /*15a50*/  ISETP.NE.AND P0, PT, R16, 0x1f, PT ;  /* 0x0000001f1000780c */ /* 0x000fe20003f05270 */
[----:B------:R-:W-:-:S12]  /*15a60*/  BRA.DIV UR4, `(.L_x_4760) ;  /* 0x0000002204407947 */ /* 0x000fd8000b800000 */
[----:B--2---:R-:W2:Y:S01]  /*15a70*/  LDL.LU R3, [R1] ;  /* 0x0000000001037983 */ /* 0x004ea20000300800 */
[----:B------:R-:W-:-:S03]  /*15a80*/  ULDC UR4, c[0x0][0xc3c] ;  /* 0x00030f0000047ab9 */ /* 0x000fc60000000800 */
[----:B01----:R-:W4:Y:S01]  /*15a90*/  LDL R8, [R1+0xc] ;  /* 0x00000c0001087983 */ /* 0x003f220000100800 */
[----:B--2---:R-:W-:Y:S02]  /*15aa0*/  IMAD.MOV.U32 R10, RZ, RZ, R3 ;  /* 0x000000ffff0a7224 */ /* 0x004fe400078e0003 */
[----:B----4-:R-:W-:-:S05]  /*15ab0*/  IMAD.IADD R0, R8, 0x1, R16 ;  /* 0x0000000108007824 */ /* 0x010fca00078e0210 */
[----:B------:R-:W-:-:S13]  /*15ac0*/  ISETP.GE.OR P1, PT, R0, UR4, !P0 ;  /* 0x0000000400007c0c */ /* 0x000fda000c726670 */
[----:B---3--:R-:W0:Y:S08]  /*15ad0*/  @!P1 LDC.64 R2, c[0x0][0xc80] ;  /* 0x00032000ff029b82 */ /* 0x008e300000000a00 */
        /* <DEDUP_REMOVED lines=34> */
.L_x_4819:
[----:B------:R-:W-:Y:S02]  /*15d00*/  ULDC UR4, c[0x0][0xc38] ;  /* 0x00030e0000047ab9 */ /* 0x000fe40000000800 */
[----:B------:R-:W-:-:S04]  /*15d10*/  IMAD.U32 R8, RZ, RZ, UR4 ;  /* 0x00000004ff087e24 */ /* 0x000fc8000f8e00ff */
[----:B-1----:R-:W-:-:S04]  /*15d20*/  IMAD R9, R14, R8, RZ ;  /* 0x000000080e097224 */ /* 0x002fc800078e02ff */
[----:B------:R-:W-:-:S05]  /*15d30*/  IMAD.IADD R0, R0, 0x1, R9 ;  /* 0x0000000100007824 */ /* 0x000fca00078e0209 */
[----:B------:R-:W-:-:S13]  /*15d40*/  ISETP.GT.AND P6, PT, R0, R4, PT ;  /* 0x000000040000720c */ /* 0x000fda0003fc4270 */
[----:B------:R-:W-:Y:S05]  /*15d50*/  @P6 BRA `(.L_x_4761) ;  /* 0x0000000000ac6947 */ /* 0x000fea0003800000 */
.L_x_4764:
        /* <DEDUP_REMOVED lines=37> */
.L_x_4827:
[----:B------:R-:W-:Y:S02]  /*15fb0*/  ULDC UR4, c[0x0][0xc38] ;  /* 0x00030e0000047ab9 */ /* 0x000fe40000000800 */
[----:B------:R-:W-:-:S04]  /*15fc0*/  IMAD.U32 R8, RZ, RZ, UR4 ;  /* 0x00000004ff087e24 */ /* 0x000fc8000f8e00ff */
[----:B-1----:R-:W-:-:S04]  /*15fd0*/  IMAD R9, R14, R8, RZ ;  /* 0x000000080e097224 */ /* 0x002fc800078e02ff */
[----:B------:R-:W-:-:S05]  /*15fe0*/  IMAD.IADD R0, R9, 0x1, R0 ;  /* 0x0000000109007824 */ /* 0x000fca00078e0200 */
[----:B------:R-:W-:-:S13]  /*15ff0*/  ISETP.GT.AND P6, PT, R0, R4, PT ;  /* 0x000000040000720c */ /* 0x000fda0003fc4270 */
[----:B------:R-:W-:Y:S05]  /*16000*/  @!P6 BRA `(.L_x_4764) ;  /* 0xfffffffc0054e947 */ /* 0x000fea000383ffff */
.L_x_4761:
        /* <DEDUP_REMOVED lines=12> */
.L_x_4832:
[----:B------:R-:W-:-:S13]  /*160d0*/  ISETP.NE.AND P0, PT, R3, RZ, PT ;  /* 0x000000ff0300720c */ /* 0x000fda0003f05270 */
[----:B------:R-:W-:Y:S05]  /*160e0*/  @!P0 BRA `(.L_x_4766) ;  /* 0x0000000000108947 */ /* 0x000fea0003800000 */
[----:B------:R-:W-:Y:S01]  /*160f0*/  UMOV UR4, 0xffffffff ;  /* 0xffffffff00047882 */ /* 0x000fe20000000000 */
[----:B------:R-:W-:Y:S02]  /*16100*/  VIADD R12, R10, 0xffffffff ;  /* 0xffffffff0a0c7836 */ /* 0x000fe40000000000 */
[----:B------:R-:W-:Y:S05]  /*16110*/  BRA.DIV UR4, `(.L_x_4767) ;  /* 0x0000002604047947 */ /* 0x000fea000b800000 */
[----:B------:R1:W2:Y:S02]  /*16120*/  SHFL.IDX PT, R6, R2, R12, 0x1f ;  /* 0x00001f0c02067589 */ /* 0x0002a400000e0000 */
.L_x_4766:
[----:B--2---:R-:W-:Y:S01]  /*16130*/  IMAD R3, R6, R8, R9 ;  /* 0x0000000806037224 */ /* 0x004fe200078e0209 */
[----:B------:R-:W-:-:S03]  /*16140*/  ISETP.NE.AND P0, PT, R7, 0x1, PT ;  /* 0x000000010700780c */ /* 0x000fc60003f05270 */
[----:B------:R-:W-:Y:S01]  /*16150*/  IMAD.IADD R4, R4, 0x1, -R3 ;  /* 0x0000000104047824 */ /* 0x000fe200078e0a03 */
[----:B------:R2:W-:Y:S09]  /*16160*/  STL [R1], R3 ;  /* 0x0000000301007387 */ /* 0x0005f20000100800 */
[----:B------:R-:W-:Y:S05]  /*16170*/  @!P0 BRA `(.L_x_4768) ;  /* 0x0000000000e48947 */ /* 0x000fea0003800000 */
[----:B0--3--:R-:W-:-:S04]  /*16180*/  IABS R5, R0 ;  /* 0x0000000000057213 */ /* 0x009fc80000000000 */
[----:B------:R-:W0:Y:S08]  /*16190*/  I2F.RP R6, R5 ;  /* 0x0000000500067306 */ /* 0x000e300000209400 */
[----:B0-----:R-:W0:Y:S02]  /*161a0*/  MUFU.RCP R6, R6 ;  /* 0x0000000600067308 */ /* 0x001e240000001000 */
[----:B0-----:R-:W-:-:S06]  /*161b0*/  VIADD R9, R6, 0xffffffe ;  /* 0x0ffffffe06097836 */ /* 0x001fcc0000000000 */
[----:B--2---:R-:W1:Y:S02]  /*161c0*/  F2I.FTZ.U32.TRUNC.NTZ R3, R9 ;  /* 0x0000000900037305 */ /* 0x004e64000021f000 */
[----:B-1----:R-:W-:-:S04]  /*161d0*/  IMAD.MOV R2, RZ, RZ, -R3 ;  /* 0x000000ffff027224 */ /* 0x002fc800078e0a03 */
        /* <DEDUP_REMOVED lines=51> */
.L_x_4768:
[----:B0--3--:R-:W3:Y:S01]  /*16510*/  LDL R5, [R1+0xc] ;  /* 0x00000c0001057983 */ /* 0x009ee20000100800 */
[----:B-12---:R-:W3:Y:S02]  /*16520*/  LDC.64 R2, c[0x0][0xc90] ;  /* 0x00032400ff027b82 */ /* 0x006ee40000000a00 */
        /* <DEDUP_REMOVED lines=61> */
.L_x_4769:
[----:B0-----:R-:W-:-:S05]  /*16900*/  LOP3.LUT R3, RZ, R4, RZ, 0x33, !PT ;  /* 0x00000004ff037212 */ /* 0x001fca00078e33ff */
[----:B------:R-:W-:-:S05]  /*16910*/  IMAD.IADD R0, R0, 0x1, R3 ;  /* 0x0000000100007824 */ /* 0x000fca00078e0203 */
[----:B------:R2:W-:Y:S01]  /*16920*/  STL [R1+0x4], R0 ;  /* 0x0000040001007387 */ /* 0x0005e20000100800 */
[----:B------:R-:W-:Y:S05]  /*16930*/  BRA `(.L_x_4770) ;  /* 0x0000000000287947 */ /* 0x000fea0003800000 */
.L_x_4762:
        /* <DEDUP_REMOVED lines=10> */
.L_x_4770:
[----:B0-----:R-:W3:Y:S04]  /*169e0*/  LDL R3, [R1+0x8] ;  /* 0x0000080001037983 */ /* 0x001ee80000100800 */
[----:B-1----:R-:W4:Y:S04]  /*169f0*/  LDL R2, [R1+0xc] ;  /* 0x00000c0001027983 */ /* 0x002f280000100800 */
[----:B------:R-:W5:Y:S04]  /*16a00*/  LDL R5, [R1+0x4] ;  /* 0x0000040001057983 */ /* 0x000f680000100800 */
[----:B------:R-:W5:Y:S01]  /*16a10*/  LDL R4, [R1] ;  /* 0x0000000001047983 */ /* 0x000f620000100800 */
[----:B--2---:R-:W0:Y:S01]  /*16a20*/  S2R R0, SR_TID.X ;  /* 0x0000000000007919 */ /* 0x004e220000002100 */
[----:B------:R-:W-:Y:S05]  /*16a30*/  WARPSYNC.ALL ;  /* 0x0000000000007948 */ /* 0x000fea0003800000 */
[----:B0-----:R-:W-:Y:S01]  /*16a40*/  LOP3.LUT R0, R0, 0x1f, RZ, 0xc0, !PT ;  /* 0x0000001f00007812 */ /* 0x001fe200078ec0ff */
[----:B------:R-:W-:Y:S03]  /*16a50*/  BAR.SYNC.DEFER_BLOCKING 0x4, 0x180 ;  /* 0x0106000000007b1d */ /* 0x000fe60000010000 */
[----:B------:R-:W-:-:S13]  /*16a60*/  ISETP.NE.AND P0, PT, R0, RZ, PT ;  /* 0x000000ff0000720c */ /* 0x000fda0003f05270 */
[----:B------:R-:W-:Y:S01]  /*16a70*/  @!P0 MOV R0, 0x400 ;  /* 0x0000040000008802 */ /* 0x000fe20000000f00 */
[----:B---3--:R-:W-:Y:S02]  /*16a80*/  IMAD.MOV.U32 R6, RZ, RZ, R3 ;  /* 0x000000ffff067224 */ /* 0x008fe400078e0003 */
[----:B------:R-:W0:Y:S01]  /*16a90*/  @!P0 S2R R3, SR_CgaCtaId ;  /* 0x0000000000038919 */ /* 0x000e220000008800 */
[----:B----4-:R-:W-:Y:S01]  /*16aa0*/  IMAD.MOV.U32 R7, RZ, RZ, R2 ;  /* 0x000000ffff077224 */ /* 0x010fe200078e0002 */
[----:B0-----:R-:W-:-:S05]  /*16ab0*/  @!P0 LEA R19, R3, R0, 0x18 ;  /* 0x0000000003138211 */ /* 0x001fca00078ec0ff */
[----:B-----5:R1:W-:Y:S01]  /*16ac0*/  @!P0 STS.128 [R19+0x28cd0], R4 ;  /* 0x028cd00413008388 */ /* 0x0203e20000000c00 */
[----:B------:R-:W-:Y:S06]  /*16ad0*/  BAR.ARV 0x5, 0x180 ;  /* 0x0146000000007b1d */ /* 0x000fec0000002000 */
.L_x_4759:
[----:B----4-:R-:W4:Y:S01]  /*16ae0*/  LDL R0, [R1+0xc] ;  /* 0x00000c0001007983 */ /* 0x010f220000100800 */
[----:B------:R-:W-:Y:S02]  /*16af0*/  ULDC UR4, c[0x0][0xc3c] ;  /* 0x00030f0000047ab9 */ /* 0x000fe40000000800 */
[----:B----4-:R-:W-:-:S13]  /*16b00*/  ISETP.GE.AND P0, PT, R0, UR4, PT ;  /* 0x0000000400007c0c */ /* 0x010fda000bf06270 */
[----:B------:R-:W-:Y:S05]  /*16b10*/  @!P0 BRA `(.L_x_4771) ;  /* 0xffffff98007c8947 */ /* 0x000fea000383ffff */
[----:B------:R-:W-:Y:S05]  /*16b20*/  BSYNC B8 ;  /* 0x0000000000087941 */ /* 0x000fea0003800000 */
.L_x_4651:
[----:B---3--:R-:W3:Y:S01]  /*16b30*/  LDL.LU R0, [R1+0x50] ;  /* 0x0000500001007983 */ /* 0x008ee20000300800 */
[----:B------:R-:W-:Y:S01]  /*16b40*/  BSSY B0, `(.L_x_4772) ;  /* 0x000000b000007945 */ /* 0x000fe20003800000 */
[----:B01----:R-:W0:Y:S01]  /*16b50*/  S2R R5, SR_CgaCtaId ;  /* 0x0000000000057919 */ /* 0x003e220000008800 */
[----:B---3--:R-:W-:-:S05]  /*16b60*/  VIADD R0, R0, 0x1 ;  /* 0x0000000100007836 */ /* 0x008fca0000000000 */
[----:B------:R-:W-:-:S04]  /*16b70*/  LEA.HI R2, R0, R0, RZ, 0x1 ;  /* 0x0000000000027211 */ /* 0x000fc800078f08ff */
[----:B--2---:R-:W-:-:S05]  /*16b80*/  LOP3.LUT R3, R2, 0xfffffffe, RZ, 0xc0, !PT ;  /* 0xfffffffe02037812 */ /* 0x004fca00078ec0ff */
[----:B------:R-:W-:Y:S01]  /*16b90*/  IMAD.IADD R3, R0, 0x1, -R3 ;  /* 0x0000000100037824 */ /* 0x000fe200078e0a03 */
[----:B------:R-:W-:-:S04]  /*16ba0*/  MOV R0, 0x400 ;  /* 0x0000040000007802 */ /* 0x000fc80000000f00 */
[----:B0-----:R-:W-:Y:S02]  /*16bb0*/  LEA R0, R5, R0, 0x18 ;  /* 0x0000000005007211 */ /* 0x001fe400078ec0ff */
[----:B------:R-:W-:-:S04]  /*16bc0*/  SHF.L.U32 R3, R3, 0x1f, RZ ;  /* 0x0000001f03037819 */ /* 0x000fc800000006ff */
[----:B------:R-:W0:Y:S02]  /*16bd0*/  SYNCS.PHASECHK.TRANS64.TRYWAIT P0, [R0+URZ+0x28c20], R3 ;  /* 0x028c2003000075a7 */ /* 0x000e24000800017f */
[----:B0-----:R-:W-:Y:S05]  /*16be0*/  @!P0 BRA `(.L_x_4773) ;  /* 0x0000001800788947 */ /* 0x001fea0003800000 */
.L_x_4835:
[----:B------:R-:W-:Y:S05]  /*16bf0*/  BSYNC B0 ;  /* 0x0000000000007941 */ /* 0x000fea0003800000 */
.L_x_4772:
[----:B------:R-:W-:-:S03]  /*16c00*/  UMOV UR4, 0xffffffff ;  /* 0xffffffff00047882 */ /* 0x000fc60000000000 */
[----:B------:R-:W-:Y:S05]  /*16c10*/  BRA.DIV UR4, `(.L_x_4774) ;  /* 0x0000001a04807947 */ /* 0x000fea000b800000 */
[----:B------:R-:W1:Y:S02]  /*16c20*/  S2R R2, SR_TID.X ;  /* 0x0000000000027919 */ /* 0x000e640000002100 */
[----:B-1----:R-:W-:-:S04]  /*16c30*/  SHF.R.U32.HI R2, RZ, 0x5, R2 ;  /* 0x00000005ff027819 */ /* 0x002fc80000011602 */
[----:B------:R-:W-:-:S05]  /*16c40*/  LOP3.LUT R2, R2, 0x3, RZ, 0xc0, !PT ;  /* 0x0000000302027812 */ /* 0x000fca00078ec0ff */
[----:B------:R1:W2:Y:S02]  /*16c50*/  SHFL.IDX PT, R14, R2, RZ, 0x1f ;  /* 0x00001fff020e7589 */ /* 0x0002a400000e0000 */
.L_x_4838:
[----:B--2---:R-:W-:Y:S01]  /*16c60*/  ISETP.NE.AND P0, PT, R14, RZ, PT ;  /* 0x000000ff0e00720c */ /* 0x004fe20003f05270 */
[----:B------:R-:W-:-:S12]  /*16c70*/  BSSY B0, `(.L_x_4775) ;  /* 0x0000027000007945 */ /* 0x000fd80003800000 */
[----:B------:R-:W-:Y:S05]  /*16c80*/  @P0 BRA `(.L_x_4776) ;  /* 0x0000000000940947 */ /* 0x000fea0003800000 */
[----:B------:R-:W-:-:S03]  /*16c90*/  UMOV UR4, 0xffffffff ;  /* 0xffffffff00047882 */ /* 0x000fc60000000000 */
[----:B------:R-:W-:Y:S05]  /*16ca0*/  BRA.DIV UR4, `(.L_x_4777) ;  /* 0x0000001a04907947 */ /* 0x000fea000b800000 */
[----:B------:R-:W-:-:S13]  /*16cb0*/  ELECT P6, URZ, PT ;  /* 0x00000000003f782f */ /* 0x000fda00038c0000 */
.L_x_4841:
[----:B------:R-:W-:Y:S05]  /*16cc0*/  @!P6 BRA `(.L_x_4776) ;  /* 0x000000000084e947 */ /* 0x000fea0003800000 */
[----:B------:R-:W-:-:S06]  /*16cd0*/  ULOP3.LUT UR4, UR36, 0x2, URZ, 0xfc, !UPT ;  /* 0x0000000224047892 */ /* 0x000fcc000f8efc3f */
[----:B-1----:R-:W-:-:S05]  /*16ce0*/  IMAD.U32 R2, RZ, RZ, UR4 ;  /* 0x00000004ff027e24 */ /* 0x002fca000f8e00ff */
[----:B------:R-:W-:-:S13]  /*16cf0*/  ISETP.NE.AND P2, PT, R2, 0x3, PT ;  /* 0x000000030200780c */ /* 0x000fda0003f45270 */
[----:B------:R-:W-:Y:S05]  /*16d00*/  @!P2 BRA `(.L_x_4778) ;  /* 0x000000000004a947 */ /* 0x000fea0003800000 */
[----:B------:R-:W-:Y:S01]  /*16d10*/  BPT.TRAP 0x1 ;  /* 0x000000040000795c */ /* 0x000fe20000300000 */
.L_x_4778:
        /* <DEDUP_REMOVED lines=14> */
.L_x_4842:
[----:B------:R-:W1:Y:S02]  /*16e00*/  SYNCS.PHASECHK.TRANS64.TRYWAIT P0, [R7+URZ], R2 ;  /* 0x00000002070075a7 */ /* 0x000e64000800017f */
[----:B-1----:R-:W-:Y:S05]  /*16e10*/  @!P0 BRA `(.L_x_4780) ;  /* 0x0000001800688947 */ /* 0x002fea0003800000 */
.L_x_4843:
[----:B------:R-:W-:Y:S05]  /*16e20*/  @!P2 BRA `(.L_x_4781) ;  /* 0x000000000004a947 */ /* 0x000fea0003800000 */
[----:B------:R-:W-:Y:S01]  /*16e30*/  BPT.TRAP 0x1 ;  /* 0x000000040000795c */ /* 0x000fe20000300000 */
.L_x_4781:
[----:B------:R-:W2:Y:S01]  /*16e40*/  LDL.LU R4, [R1+0x10] ;  /* 0x0000100001047983 */ /* 0x000ea20000300800 */
[----:B------:R-:W-:-:S04]  /*16e50*/  VIADD R0, R0, 0x28c60 ;  /* 0x00028c6000007836 */ /* 0x000fc80000000000 */
[----:B--2---:R-:W-:-:S04]  /*16e60*/  IMAD R4, R4, 0x8, R0 ;  /* 0x0000000804047824 */ /* 0x004fc800078e0200 */
[----:B------:R-:W2:Y:S02]  /*16e70*/  SYNCS.PHASECHK.TRANS64.TRYWAIT P0, [R4+URZ], R5 ;  /* 0x00000005040075a7 */ /* 0x000ea4000800017f */
[----:B--2---:R-:W-:Y:S05]  /*16e80*/  @!P0 BRA `(.L_x_4782) ;  /* 0x0000001800608947 */ /* 0x004fea0003800000 */
.L_x_4844:
[----:B------:R-:W-:-:S07]  /*16e90*/  IMAD R3, R3, 0x8, R0 ;  /* 0x0000000803037824 */ /* 0x000fce00078e0200 */
.L_x_4783:
[----:B---3--:R3:W4:Y:S02]  /*16ea0*/  SYNCS.PHASECHK.TRANS64.TRYWAIT P0, [R3+URZ], R2 ;  /* 0x00000002030075a7 */ /* 0x008724000800017f */
[----:B----4-:R-:W-:Y:S05]  /*16eb0*/  @!P0 NANOSLEEP.SYNCS 0x989680 ;  /* 0x009896800000895d */ /* 0x010fea0003900000 */
[----:B------:R-:W4:Y:S02]  /*16ec0*/  @!P0 SYNCS.PHASECHK.TRANS64 P0, [R3+URZ], R2 ;  /* 0x00000002030085a7 */ /* 0x000f24000800007f */
[----:B----4-:R-:W-:Y:S05]  /*16ed0*/  @!P0 BRA `(.L_x_4783) ;  /* 0xfffffffc00f08947 */ /* 0x010fea000383ffff */
.L_x_4776:
[----:B------:R-:W-:Y:S05]  /*16ee0*/  BSYNC B0 ;  /* 0x0000000000007941 */ /* 0x000fea0003800000 */
.L_x_4775:
[----:B------:R-:W-:Y:S05]  /*16ef0*/  EXIT ;  /* 0x000000000000794d */ /* 0x000fea0003800000 */
.L_x_4588:
[----:B0-----:R-:W-:-:S04]  /*16f00*/  IMAD.U32 R3, RZ, RZ, UR23 ;  /* 0x00000017ff037e24 */ /* 0x001fc8000f8e00ff */
[----:B------:R0:W1:Y:S03]  /*16f10*/  SYNCS.PHASECHK.TRANS64.TRYWAIT P1, [R3+URZ+0x28c50], R0 ;  /* 0x028c5000030075a7 */ /* 0x000066000802017f */
[----:B-1----:R-:W-:Y:S05]  /*16f20*/  @!P1 NANOSLEEP.SYNCS 0x989680 ;  /* 0x009896800000995d */ /* 0x002fea0003900000 */
[----:B------:R-:W1:Y:S02]  /*16f30*/  @!P1 SYNCS.PHASECHK.TRANS64 P1, [R3+URZ+0x28c50], R0 ;  /* 0x028c5000030095a7 */ /* 0x000e64000802007f */
[----:B-1----:R-:W-:Y:S05]  /*16f40*/  @!P1 BRA `(.L_x_4588) ;  /* 0xfffffffc00ec9947 */ /* 0x002fea000383ffff */
[----:B------:R-:W-:Y:S05]  /*16f50*/  BRA `(.L_x_4784) ;  /* 0xfffffeb000dc7947 */ /* 0x000fea000383ffff */
.L_x_4593:
[----:B-1----:R-:W-:-:S04]  /*16f60*/  IMAD.U32 R3, RZ, RZ, UR23 ;  /* 0x00000017ff037e24 */ /* 0x002fc8000f8e00ff */
[----:B------:R1:W2:Y:S03]  /*16f70*/  SYNCS.PHASECHK.TRANS64.TRYWAIT P1, [R3+URZ+0x28c50], R0 ;  /* 0x028c5000030075a7 */ /* 0x0002a6000802017f */
[----:B--2---:R-:W-:Y:S05]  /*16f80*/  @!P1 NANOSLEEP.SYNCS 0x989680 ;  /* 0x009896800000995d */ /* 0x004fea0003900000 */
[----:B------:R-:W2:Y:S02]  /*16f90*/  @!P1 SYNCS.PHASECHK.TRANS64 P1, [R3+URZ+0x28c50], R0 ;  /* 0x028c5000030095a7 */ /* 0x000ea4000802007f */
[----:B--2---:R-:W-:Y:S05]  /*16fa0*/  @!P1 BRA `(.L_x_4593) ;  /* 0xfffffffc00ec9947 */ /* 0x004fea000383ffff */
[----:B------:R-:W-:Y:S05]  /*16fb0*/  BRA `(.L_x_4592) ;  /* 0xfffffebc00e07947 */ /* 0x000fea000383ffff */
.L_x_4597:
[----:B0-----:R-:W-:-:S04]  /*16fc0*/  IMAD.U32 R3, RZ, RZ, UR46 ;  /* 0x0000002eff037e24 */ /* 0x001fc8000f8e00ff */
[----:B------:R0:W1:Y:S03]  /*16fd0*/  SYNCS.PHASECHK.TRANS64.TRYWAIT P1, [R3+URZ+0x28c00], R0 ;  /* 0x028c0000030075a7 */ /* 0x000066000802017f */
[----:B-1----:R-:W-:Y:S05]  /*16fe0*/  @!P1 NANOSLEEP.SYNCS 0x989680 ;  /* 0x009896800000995d */ /* 0x002fea0003900000 */
[----:B------:R-:W1:Y:S02]  /*16ff0*/  @!P1 SYNCS.PHASECHK.TRANS64 P1, [R3+URZ+0x28c00], R0 ;  /* 0x028c0000030095a7 */ /* 0x000e64000802007f */
[----:B-1----:R-:W-:Y:S05]  /*17000*/  @!P1 BRA `(.L_x_4597) ;  /* 0xfffffffc00ec9947 */ /* 0x002fea000383ffff */
[----:B------:R-:W-:Y:S05]  /*17010*/  BRA `(.L_x_4785) ;  /* 0xfffffed400287947 */ /* 0x000fea000383ffff */
.L_x_4601:
[----:B--2---:R2:W3:Y:S02]  /*17020*/  SYNCS.PHASECHK.TRANS64.TRYWAIT P1, [R7+URZ+0x28c30], R8 ;  /* 0x028c3008070075a7 */ /* 0x0044e4000802017f */
[----:B---3--:R-:W-:Y:S05]  /*17030*/  @!P1 NANOSLEEP.SYNCS 0x989680 ;  /* 0x009896800000995d */ /* 0x008fea0003900000 */
[----:B------:R-:W3:Y:S02]  /*17040*/  @!P1 SYNCS.PHASECHK.TRANS64 P1, [R7+URZ+0x28c30], R8 ;  /* 0x028c3008070095a7 */ /* 0x000ee4000802007f */
[----:B---3--:R-:W-:Y:S05]  /*17050*/  @!P1 BRA `(.L_x_4601) ;  /* 0xfffffffc00f09947 */ /* 0x008fea000383ffff */
[----:B------:R-:W-:Y:S05]  /*17060*/  BRA `(.L_x_4600) ;  /* 0xfffffed400447947 */ /* 0x000fea000383ffff */
.L_x_4605:
[----:B---3--:R3:W4:Y:S02]  /*17070*/  SYNCS.PHASECHK.TRANS64.TRYWAIT P2, [R7+URZ+0x28c50], R8 ;  /* 0x028c5008070075a7 */ /* 0x008724000804017f */
[----:B----4-:R-:W-:Y:S05]  /*17080*/  @!P2 NANOSLEEP.SYNCS 0x989680 ;  /* 0x009896800000a95d */ /* 0x010fea0003900000 */
[----:B------:R-:W4:Y:S02]  /*17090*/  @!P2 SYNCS.PHASECHK.TRANS64 P2, [R7+URZ+0x28c50], R8 ;  /* 0x028c50080700a5a7 */ /* 0x000f24000804007f */
[----:B----4-:R-:W-:Y:S05]  /*170a0*/  @!P2 BRA `(.L_x_4605) ;  /* 0xfffffffc00f0a947 */ /* 0x010fea000383ffff */
[----:B------:R-:W-:Y:S05]  /*170b0*/  BRA `(.L_x_4604) ;  /* 0xfffffee800d87947 */ /* 0x000fea000383ffff */
.L_x_4610:
[----:B--2---:R-:W-:-:S04]  /*170c0*/  IMAD.U32 R0, RZ, RZ, UR25 ;  /* 0x00000019ff007e24 */ /* 0x004fc8000f8e00ff */
[----:B------:R2:W3:Y:S03]  /*170d0*/  SYNCS.PHASECHK.TRANS64.TRYWAIT P2, [R0+URZ+0x28c30], R7 ;  /* 0x028c3007000075a7 */ /* 0x0004e6000804017f */
[----:B---3--:R-:W-:Y:S05]  /*170e0*/  @!P2 NANOSLEEP.SYNCS 0x989680 ;  /* 0x009896800000a95d */ /* 0x008fea0003900000 */
[----:B------:R-:W3:Y:S02]  /*170f0*/  @!P2 SYNCS.PHASECHK.TRANS64 P2, [R0+URZ+0x28c30], R7 ;  /* 0x028c30070000a5a7 */ /* 0x000ee4000804007f */
[----:B---3--:R-:W-:Y:S05]  /*17100*/  @!P2 BRA `(.L_x_4610) ;  /* 0xfffffffc00eca947 */ /* 0x008fea000383ffff */
[----:B------:R-:W-:Y:S05]  /*17110*/  BRA `(.L_x_4609) ;  /* 0xfffffeec00e07947 */ /* 0x000fea000383ffff */
.L_x_4614:
[----:B---3--:R3:W4:Y:S02]  /*17120*/  SYNCS.PHASECHK.TRANS64.TRYWAIT P2, [R11+URZ+0x28c50], R7 ;  /* 0x028c50070b0075a7 */ /* 0x008724000804017f */
[----:B----4-:R-:W-:Y:S05]  /*17130*/  @!P2 NANOSLEEP.SYNCS 0x989680 ;  /* 0x009896800000a95d */ /* 0x010fea0003900000 */
[----:B------:R-:W4:Y:S02]  /*17140*/  @!P2 SYNCS.PHASECHK.TRANS64 P2, [R11+URZ+0x28c50], R7 ;  /* 0x028c50070b00a5a7 */ /* 0x000f24000804007f */
[----:B----4-:R-:W-:Y:S05]  /*17150*/  @!P2 BRA `(.L_x_4614) ;  /* 0xfffffffc00f0a947 */ /* 0x010fea000383ffff */
[----:B------:R-:W-:Y:S05]  /*17160*/  BRA `(.L_x_4613) ;  /* 0xffffff0c00807947 */ /* 0x000fea000383ffff */
.L_x_4620:
[----:B-1----:R-:W-:-:S04]  /*17170*/  IMAD.U32 R0, RZ, RZ, UR24 ;  /* 0x00000018ff007e24 */ /* 0x002fc8000f8e00ff */
[----:B------:R1:W4:Y:S03]  /*17180*/  SYNCS.PHASECHK.TRANS64.TRYWAIT P2, [R0+URZ+0x28c30], R7 ;  /* 0x028c3007000075a7 */ /* 0x000326000804017f */
[----:B----4-:R-:W-:Y:S05]  /*17190*/  @!P2 NANOSLEEP.SYNCS 0x989680 ;  /* 0x009896800000a95d */ /* 0x010fea0003900000 */
[----:B------:R-:W4:Y:S02]  /*171a0*/  @!P2 SYNCS.PHASECHK.TRANS64 P2, [R0+URZ+0x28c30], R7 ;  /* 0x028c30070000a5a7 */ /* 0x000f24000804007f */
[----:B----4-:R-:W-:Y:S05]  /*171b0*/  @!P2 BRA `(.L_x_4620) ;  /* 0xfffffffc00eca947 */ /* 0x010fea000383ffff */
[----:B------:R-:W-:Y:S05]  /*171c0*/  BRA `(.L_x_4619) ;  /* 0xffffff1000707947 */ /* 0x000fea000383ffff */
.L_x_4624:
[----:B--2---:R2:W3:Y:S02]  /*171d0*/  SYNCS.PHASECHK.TRANS64.TRYWAIT P2, [R9+URZ+0x28c50], R7 ;  /* 0x028c5007090075a7 */ /* 0x0044e4000804017f */
[----:B---3--:R-:W-:Y:S05]  /*171e0*/  @!P2 NANOSLEEP.SYNCS 0x989680 ;  /* 0x009896800000a95d */ /* 0x008fea0003900000 */
[----:B------:R-:W3:Y:S02]  /*171f0*/  @!P2 SYNCS.PHASECHK.TRANS64 P2, [R9+URZ+0x28c50], R7 ;  /* 0x028c50070900a5a7 */ /* 0x000ee4000804007f */
[----:B---3--:R-:W-:Y:S05]  /*17200*/  @!P2 BRA `(.L_x_4624) ;  /* 0xfffffffc00f0a947 */ /* 0x008fea000383ffff */
[----:B------:R-:W-:Y:S05]  /*17210*/  BRA `(.L_x_4623) ;  /* 0xffffff2800907947 */ /* 0x000fea000383ffff */
.L_x_4665:
[----:B------:R-:W0:Y:S01]  /*17220*/  S2R R4, SR_TID.X ;  /* 0x0000000000047919 */ /* 0x000e220000002100 */
[----:B------:R-:W-:Y:S01]  /*17230*/  BSSY B0, `(.L_x_4786) ;  /* 0x000000a000007945 */ /* 0x000fe20003800000 */
[----:B------:R-:W-:Y:S02]  /*17240*/  IMAD.MOV.U32 R12, RZ, RZ, RZ ;  /* 0x000000ffff0c7224 */ /* 0x000fe400078e00ff */
[----:B------:R-:W-:Y:S02]  /*17250*/  IMAD.MOV.U32 R11, RZ, RZ, 0x1f ;  /* 0x0000001fff0b7424 */ /* 0x000fe400078e00ff */
[----:B------:R-:W-:Y:S01]  /*17260*/  IMAD.MOV.U32 R15, RZ, RZ, -0x1 ;  /* 0xffffffffff0f7424 */ /* 0x000fe200078e00ff */
[----:B0-----:R-:W-:-:S04]  /*17270*/  SHF.R.U32.HI R4, RZ, 0x5, R4 ;  /* 0x00000005ff047819 */ /* 0x001fc80000011604 */
[----:B------:R-:W-:-:S05]  /*17280*/  LOP3.LUT R4, R4, 0x3, RZ, 0xc0, !PT ;  /* 0x0000000304047812 */ /* 0x000fca00078ec0ff */
[----:B------:R-:W-:-:S07]  /*17290*/  IMAD.MOV.U32 R13, RZ, RZ, R4 ;  /* 0x000000ffff0d7224 */ /* 0x000fce00078e0004 */
[----:B--2---:R-:W-:Y:S05]  /*172a0*/  WARPSYNC.COLLECTIVE R15, `(.L_x_4787) ;  /* 0x000000000f087348 */ /* 0x004fea0003c00000 */
[----:B------:R0:W1:Y:S02]  /*172b0*/  SHFL.IDX P6, R14, R13, R12, R11 ;  /* 0x0000000c0d0e7389 */ /* 0x00006400000c000b */
[----:B012---:R-:W-:Y:S01]  /*172c0*/  ENDCOLLECTIVE ;  /* 0x000000000000791b */ /* 0x007fe20003800000 */
.L_x_4787:
[----:B------:R-:W-:Y:S05]  /*172d0*/  BSYNC B0 ;  /* 0x0000000000007941 */ /* 0x000fea0003800000 */
.L_x_4786:
[----:B------:R-:W-:Y:S05]  /*172e0*/  BRA `(.L_x_4788) ;  /* 0xffffffa000647947 */ /* 0x000fea000383ffff */
.L_x_4667:
[----:B------:R-:W-:Y:S01]  /*172f0*/  BSSY B0, `(.L_x_4789) ;  /* 0x0000006000007945 */ /* 0x000fe20003800000 */
[----:B------:R-:W-:-:S07]  /*17300*/  IMAD.MOV.U32 R15, RZ, RZ, -0x1 ;  /* 0xffffffffff0f7424 */ /* 0x000fce00078e00ff */
[----:B0-2---:R-:W-:Y:S05]  /*17310*/  WARPSYNC.COLLECTIVE R15, `(.L_x_4790) ;  /* 0x000000000f0c7348 */ /* 0x005fea0003c00000 */
[----:B------:R-:W-:Y:S02]  /*17320*/  ELECT P6, UR62, PT ;  /* 0x00000000003e782f */ /* 0x000fe400038c0000 */
[----:B------:R-:W-:Y:S01]  /*17330*/  MOV R14, UR62 ;  /* 0x0000003e000e7c02 */ /* 0x000fe20008000f00 */
[----:B0-2---:R-:W-:Y:S10]  /*17340*/  ENDCOLLECTIVE ;  /* 0x000000000000791b */ /* 0x005ff40003800000 */
.L_x_4790:
[----:B------:R-:W-:Y:S05]  /*17350*/  BSYNC B0 ;  /* 0x0000000000007941 */ /* 0x000fea0003800000 */
.L_x_4789:
[----:B------:R-:W-:Y:S05]  /*17360*/  BRA `(.L_x_4791) ;  /* 0xffffffa000687947 */ /* 0x000fea000383ffff */
.L_x_4669:
[----:B-1----:R1:W3:Y:S02]  /*17370*/  SYNCS.PHASECHK.TRANS64.TRYWAIT P0, [R0+URZ+0x28c40], R2 ;  /* 0x028c4002000075a7 */ /* 0x0022e4000800017f */
[----:B---3--:R-:W-:Y:S05]  /*17380*/  @!P0 NANOSLEEP.SYNCS 0x989680 ;  /* 0x009896800000895d */ /* 0x008fea0003900000 */
[----:B------:R-:W3:Y:S02]  /*17390*/  @!P0 SYNCS.PHASECHK.TRANS64 P0, [R0+URZ+0x28c40], R2 ;  /* 0x028c4002000085a7 */ /* 0x000ee4000800007f */
[----:B---3--:R-:W-:Y:S05]  /*173a0*/  @!P0 BRA `(.L_x_4669) ;  /* 0xfffffffc00f08947 */ /* 0x008fea000383ffff */
[----:B------:R-:W-:Y:S05]  /*173b0*/  BRA `(.L_x_4792) ;  /* 0xffffffa000cc7947 */ /* 0x000fea000383ffff */
.L_x_4673:
        /* <DEDUP_REMOVED lines=15> */
.L_x_4793:
[----:B------:R-:W-:Y:S02]  /*174b0*/  IMAD.MOV.U32 R13, RZ, RZ, R4 ;  /* 0x000000ffff0d7224 */ /* 0x000fe400078e0004 */
[----:B------:R-:W-:-:S07]  /*174c0*/  IMAD.MOV.U32 R6, RZ, RZ, R14 ;  /* 0x000000ffff067224 */ /* 0x000fce00078e000e */
[----:B------:R-:W-:Y:S05]  /*174d0*/  WARPSYNC.COLLECTIVE R15, `(.L_x_4794) ;  /* 0x000000000f087348 */ /* 0x000fea0003c00000 */
[----:B------:R0:W1:Y:S02]  /*174e0*/  SHFL.IDX P6, R14, R13, R12, R11 ;  /* 0x0000000c0d0e7389 */ /* 0x00006400000c000b */
[----:B01----:R-:W-:Y:S01]  /*174f0*/  ENDCOLLECTIVE ;  /* 0x000000000000791b */ /* 0x003fe20003800000 */
.L_x_4794:
[----:B------:R-:W-:Y:S02]  /*17500*/  IMAD.MOV.U32 R13, RZ, RZ, R0 ;  /* 0x000000ffff0d7224 */ /* 0x000fe400078e0000 */
[----:B------:R-:W-:Y:S02]  /*17510*/  IMAD.MOV.U32 R12, RZ, RZ, 0x1 ;  /* 0x00000001ff0c7424 */ /* 0x000fe400078e00ff */
[----:B------:R-:W-:-:S07]  /*17520*/  IMAD.MOV.U32 R7, RZ, RZ, R14 ;  /* 0x000000ffff077224 */ /* 0x000fce00078e000e */
[----:B------:R-:W-:Y:S05]  /*17530*/  WARPSYNC.COLLECTIVE R15, `(.L_x_4795) ;  /* 0x000000000f087348 */ /* 0x000fea0003c00000 */
[----:B------:R0:W1:Y:S02]  /*17540*/  SHFL.IDX P6, R14, R13, R12, R11 ;  /* 0x0000000c0d0e7389 */ /* 0x00006400000c000b */
[----:B01----:R-:W-:Y:S01]  /*17550*/  ENDCOLLECTIVE ;  /* 0x000000000000791b */ /* 0x003fe20003800000 */
.L_x_4795:
        /* <DEDUP_REMOVED lines=15> */
.L_x_4796:
[----:B------:R-:W-:Y:S02]  /*17650*/  IMAD.MOV.U32 R13, RZ, RZ, R0 ;  /* 0x000000ffff0d7224 */ /* 0x000fe400078e0000 */
[----:B------:R-:W-:Y:S02]  /*17660*/  IMAD.MOV.U32 R12, RZ, RZ, 0x2 ;  /* 0x00000002ff0c7424 */ /* 0x000fe400078e00ff */
[----:B------:R-:W-:-:S07]  /*17670*/  IMAD.MOV.U32 R5, RZ, RZ, R14 ;  /* 0x000000ffff057224 */ /* 0x000fce00078e000e */
[----:B------:R-:W-:Y:S05]  /*17680*/  WARPSYNC.COLLECTIVE R15, `(.L_x_4797) ;  /* 0x000000000f087348 */ /* 0x000fea0003c00000 */
[----:B------:R0:W1:Y:S02]  /*17690*/  SHFL.IDX P6, R14, R13, R12, R11 ;  /* 0x0000000c0d0e7389 */ /* 0x00006400000c000b */
[----:B01----:R-:W-:Y:S01]  /*176a0*/  ENDCOLLECTIVE ;  /* 0x000000000000791b */ /* 0x003fe20003800000 */
.L_x_4797:
        /* <DEDUP_REMOVED lines=15> */
.L_x_4798:
[----:B------:R-:W-:Y:S02]  /*177a0*/  IMAD.MOV.U32 R13, RZ, RZ, R0 ;  /* 0x000000ffff0d7224 */ /* 0x000fe400078e0000 */
[----:B------:R-:W-:Y:S02]  /*177b0*/  IMAD.MOV.U32 R12, RZ, RZ, 0x3 ;  /* 0x00000003ff0c7424 */ /* 0x000fe400078e00ff */
[----:B------:R-:W-:-:S07]  /*177c0*/  IMAD.MOV.U32 R5, RZ, RZ, R14 ;  /* 0x000000ffff057224 */ /* 0x000fce00078e000e */
[----:B------:R-:W-:Y:S05]  /*177d0*/  WARPSYNC.COLLECTIVE R15, `(.L_x_4799) ;  /* 0x000000000f087348 */ /* 0x000fea0003c00000 */
[----:B------:R0:W1:Y:S02]  /*177e0*/  SHFL.IDX P6, R14, R13, R12, R11 ;  /* 0x0000000c0d0e7389 */ /* 0x00006400000c000b */
[----:B01----:R-:W-:Y:S01]  /*177f0*/  ENDCOLLECTIVE ;  /* 0x000000000000791b */ /* 0x003fe20003800000 */
.L_x_4799:
        /* <DEDUP_REMOVED lines=13> */
.L_x_4800:
[----:B------:R-:W-:Y:S01]  /*178d0*/  IMAD.MOV.U32 R4, RZ, RZ, R14 ;  /* 0x000000ffff047224 */ /* 0x000fe200078e000e */
[----:B------:R-:W-:Y:S06]  /*178e0*/  BRA `(.L_x_4801) ;  /* 0xffffffa800107947 */ /* 0x000fec000383ffff */
.L_x_4676:
[----:B0-----:R0:W2:Y:S02]  /*178f0*/  SYNCS.PHASECHK.TRANS64.TRYWAIT P0, [R19+URZ+0x28c20], R0 ;  /* 0x028c2000130075a7 */ /* 0x0010a4000800017f */
[----:B--2---:R-:W-:Y:S05]  /*17900*/  @!P0 NANOSLEEP.SYNCS 0x989680 ;  /* 0x009896800000895d */ /* 0x004fea0003900000 */
[----:B------:R-:W2:Y:S02]  /*17910*/  @!P0 SYNCS.PHASECHK.TRANS64 P0, [R19+URZ+0x28c20], R0 ;  /* 0x028c2000130085a7 */ /* 0x000ea4000800007f */
[----:B--2---:R-:W-:Y:S05]  /*17920*/  @!P0 BRA `(.L_x_4676) ;  /* 0xfffffffc00f08947 */ /* 0x004fea000383ffff */
[----:B------:R-:W-:Y:S05]  /*17930*/  BRA `(.L_x_4802) ;  /* 0xffffffa8006c7947 */ /* 0x000fea000383ffff */
.L_x_4680:
[----:B0-----:R0:W2:Y:S02]  /*17940*/  SYNCS.PHASECHK.TRANS64.TRYWAIT P0, [R0+URZ+0x28c60], R2 ;  /* 0x028c6002000075a7 */ /* 0x0010a4000800017f */
[----:B--2---:R-:W-:Y:S05]  /*17950*/  @!P0 NANOSLEEP.SYNCS 0x989680 ;  /* 0x009896800000895d */ /* 0x004fea0003900000 */
[----:B------:R-:W2:Y:S02]  /*17960*/  @!P0 SYNCS.PHASECHK.TRANS64 P0, [R0+URZ+0x28c60], R2 ;  /* 0x028c6002000085a7 */ /* 0x000ea4000800007f */
[----:B--2---:R-:W-:Y:S05]  /*17970*/  @!P0 BRA `(.L_x_4680) ;  /* 0xfffffffc00f08947 */ /* 0x004fea000383ffff */
[----:B------:R-:W-:Y:S05]  /*17980*/  BRA `(.L_x_4803) ;  /* 0xffffffa800907947 */ /* 0x000fea000383ffff */
.L_x_4699:
[----:B-1----:R1:W2:Y:S02]  /*17990*/  SYNCS.PHASECHK.TRANS64.TRYWAIT P0, [R3+URZ+0x28c40], R2 ;  /* 0x028c4002030075a7 */ /* 0x0022a4000800017f */
[----:B--2---:R-:W-:Y:S05]  /*179a0*/  @!P0 NANOSLEEP.SYNCS 0x989680 ;  /* 0x009896800000895d */ /* 0x004fea0003900000 */
[----:B------:R-:W2:Y:S02]  /*179b0*/  @!P0 SYNCS.PHASECHK.TRANS64 P0, [R3+URZ+0x28c40], R2 ;  /* 0x028c4002030085a7 */ /* 0x000ea4000800007f */
[----:B--2---:R-:W-:Y:S05]  /*179c0*/  @!P0 BRA `(.L_x_4699) ;  /* 0xfffffffc00f08947 */ /* 0x004fea000383ffff */
[----:B------:R-:W-:Y:S05]  /*179d0*/  BRA `(.L_x_4804) ;  /* 0xffffffb400a87947 */ /* 0x000fea000383ffff */
.L_x_4704:
[----:B--2---:R2:W3:Y:S02]  /*179e0*/  SYNCS.PHASECHK.TRANS64.TRYWAIT P0, [R3+URZ+0x28c60], R2 ;  /* 0x028c6002030075a7 */ /* 0x0044e4000800017f */
[----:B---3--:R-:W-:Y:S05]  /*179f0*/  @!P0 NANOSLEEP.SYNCS 0x989680 ;  /* 0x009896800000895d */ /* 0x008fea0003900000 */
[----:B------:R-:W3:Y:S02]  /*17a00*/  @!P0 SYNCS.PHASECHK.TRANS64 P0, [R3+URZ+0x28c60], R2 ;  /* 0x028c6002030085a7 */ /* 0x000ee4000800007f */
[----:B---3--:R-:W-:Y:S05]  /*17a10*/  @!P0 BRA `(.L_x_4704) ;  /* 0xfffffffc00f08947 */ /* 0x008fea000383ffff */
[----:B------:R-:W-:Y:S05]  /*17a20*/  BRA `(.L_x_4805) ;  /* 0xffffffb800287947 */ /* 0x000fea000383ffff */
.L_x_4719:
[----:B0-----:R0:W1:Y:S02]  /*17a30*/  SYNCS.PHASECHK.TRANS64.TRYWAIT P0, [R4+URZ+0x28c40], R2 ;  /* 0x028c4002040075a7 */ /* 0x001064000800017f */
[----:B-1----:R-:W-:Y:S05]  /*17a40*/  @!P0 NANOSLEEP.SYNCS 0x989680 ;  /* 0x009896800000895d */ /* 0x002fea0003900000 */
[----:B------:R-:W1:Y:S02]  /*17a50*/  @!P0 SYNCS.PHASECHK.TRANS64 P0, [R4+URZ+0x28c40], R2 ;  /* 0x028c4002040085a7 */ /* 0x000e64000800007f */
[----:B-1----:R-:W-:Y:S05]  /*17a60*/  @!P0 BRA `(.L_x_4719) ;  /* 0xfffffffc00f08947 */ /* 0x002fea000383ffff */
[----:B------:R-:W-:Y:S05]  /*17a70*/  BRA `(.L_x_4806) ;  /* 0xffffffc400087947 */ /* 0x000fea000383ffff */
.L_x_4724:
[----:B-1----:R1:W2:Y:S02]  /*17a80*/  SYNCS.PHASECHK.TRANS64.TRYWAIT P0, [R4+URZ+0x28c60], R2 ;  /* 0x028c6002040075a7 */ /* 0x0022a4000800017f */
[----:B--2---:R-:W-:Y:S05]  /*17a90*/  @!P0 NANOSLEEP.SYNCS 0x989680 ;  /* 0x009896800000895d */ /* 0x004fea0003900000 */
[----:B------:R-:W2:Y:S02]  /*17aa0*/  @!P0 SYNCS.PHASECHK.TRANS64 P0, [R4+URZ+0x28c60], R2 ;  /* 0x028c6002040085a7 */ /* 0x000ea4000800007f */
[----:B--2---:R-:W-:Y:S05]  /*17ab0*/  @!P0 BRA `(.L_x_4724) ;  /* 0xfffffffc00f08947 */ /* 0x004fea000383ffff */
[----:B------:R-:W-:Y:S05]  /*17ac0*/  BRA `(.L_x_4807) ;  /* 0xffffffc400847947 */ /* 0x000fea000383ffff */
.L_x_4739:
[----:B-1----:R1:W2:Y:S02]  /*17ad0*/  SYNCS.PHASECHK.TRANS64.TRYWAIT P0, [R4+URZ+0x28c40], R2 ;  /* 0x028c4002040075a7 */ /* 0x0022a4000800017f */
[----:B--2---:R-:W-:Y:S05]  /*17ae0*/  @!P0 NANOSLEEP.SYNCS 0x989680 ;  /* 0x009896800000895d */ /* 0x004fea0003900000 */
[----:B------:R-:W2:Y:S02]  /*17af0*/  @!P0 SYNCS.PHASECHK.TRANS64 P0, [R4+URZ+0x28c40], R2 ;  /* 0x028c4002040085a7 */ /* 0x000ea4000800007f */
[----:B--2---:R-:W-:Y:S05]  /*17b00*/  @!P0 BRA `(.L_x_4739) ;  /* 0xfffffffc00f08947 */ /* 0x004fea000383ffff */
[----:B------:R-:W-:Y:S05]  /*17b10*/  BRA `(.L_x_4808) ;  /* 0xffffffd000447947 */ /* 0x000fea000383ffff */
.L_x_4744:
[----:B0-----:R0:W2:Y:S02]  /*17b20*/  SYNCS.PHASECHK.TRANS64.TRYWAIT P0, [R4+URZ+0x28c60], R2 ;  /* 0x028c6002040075a7 */ /* 0x0010a4000800017f */
[----:B--2---:R-:W-:Y:S05]  /*17b30*/  @!P0 NANOSLEEP.SYNCS 0x989680 ;  /* 0x009896800000895d */ /* 0x004fea0003900000 */
[----:B------:R-:W2:Y:S02]  /*17b40*/  @!P0 SYNCS.PHASECHK.TRANS64 P0, [R4+URZ+0x28c60], R2 ;  /* 0x028c6002040085a7 */ /* 0x000ea4000800007f */
[----:B--2---:R-:W-:Y:S05]  /*17b50*/  @!P0 BRA `(.L_x_4744) ;  /* 0xfffffffc00f08947 */ /* 0x004fea000383ffff */
[----:B------:R-:W-:Y:S05]  /*17b60*/  BRA `(.L_x_4809) ;  /* 0xffffffd000c47947 */ /* 0x000fea000383ffff */
.L_x_4760:
[----:B-1--4-:R-:W4:Y:S01]  /*17b70*/  LDL R0, [R1] ;  /* 0x0000000001007983 */ /* 0x012f220000100800 */
[----:B------:R-:W-:Y:S01]  /*17b80*/  BSSY B0, `(.L_x_4810) ;  /* 0x0000008000007945 */ /* 0x000fe20003800000 */
[----:B------:R-:W-:Y:S02]  /*17b90*/  IMAD.MOV.U32 R12, RZ, RZ, RZ ;  /* 0x000000ffff0c7224 */ /* 0x000fe400078e00ff */
[----:B------:R-:W-:Y:S02]  /*17ba0*/  IMAD.MOV.U32 R11, RZ, RZ, 0x1f ;  /* 0x0000001fff0b7424 */ /* 0x000fe400078e00ff */
[----:B------:R-:W-:Y:S02]  /*17bb0*/  IMAD.MOV.U32 R15, RZ, RZ, -0x1 ;  /* 0xffffffffff0f7424 */ /* 0x000fe400078e00ff */
[----:B----4-:R-:W-:-:S07]  /*17bc0*/  IMAD.MOV.U32 R13, RZ, RZ, R0 ;  /* 0x000000ffff0d7224 */ /* 0x010fce00078e0000 */
[----:B0-23--:R-:W-:Y:S05]  /*17bd0*/  WARPSYNC.COLLECTIVE R15, `(.L_x_4811) ;  /* 0x000000000f087348 */ /* 0x00dfea0003c00000 */
[----:B------:R1:W4:Y:S02]  /*17be0*/  SHFL.IDX P6, R14, R13, R12, R11 ;  /* 0x0000000c0d0e7389 */ /* 0x00032400000c000b */
[----:B01234-:R-:W-:Y:S01]  /*17bf0*/  ENDCOLLECTIVE ;  /* 0x000000000000791b */ /* 0x01ffe20003800000 */
.L_x_4811:
[----:B------:R-:W-:Y:S05]  /*17c00*/  BSYNC B0 ;  /* 0x0000000000007941 */ /* 0x000fea0003800000 */
.L_x_4810:
        /* <DEDUP_REMOVED lines=9> */
.L_x_4812:
        /* <DEDUP_REMOVED lines=26> */
.L_x_4813:
[----:B------:R-:W-:Y:S01]  /*17e40*/  IMAD.MOV.U32 R12, RZ, RZ, 0x2 ;  /* 0x00000002ff0c7424 */ /* 0x000fe200078e00ff */
[----:B------:R-:W-:-:S05]  /*17e50*/  SEL R3, R14, RZ, P1 ;  /* 0x000000ff0e037207 */ /* 0x000fca0000800000 */
[----:B------:R-:W-:-:S04]  /*17e60*/  IMAD.IADD R2, R2, 0x1, R3 ;  /* 0x0000000102027824 */ /* 0x000fc800078e0203 */
[----:B------:R-:W-:-:S07]  /*17e70*/  IMAD.MOV.U32 R13, RZ, RZ, R2 ;  /* 0x000000ffff0d7224 */ /* 0x000fce00078e0002 */
[----:B------:R-:W-:Y:S05]  /*17e80*/  WARPSYNC.COLLECTIVE R15, `(.L_x_4814) ;  /* 0x000000000f087348 */ /* 0x000fea0003c00000 */
[----:B------:R0:W1:Y:S02]  /*17e90*/  SHFL.UP P6, R14, R13, R12, R11 ;  /* 0x0400000c0d0e7389 */ /* 0x00006400000c000b */
[----:B01----:R-:W-:Y:S01]  /*17ea0*/  ENDCOLLECTIVE ;  /* 0x000000000000791b */ /* 0x003fe20003800000 */
.L_x_4814:
[----:B------:R-:W-:Y:S01]  /*17eb0*/  IMAD.MOV.U32 R12, RZ, RZ, 0x4 ;  /* 0x00000004ff0c7424 */ /* 0x000fe200078e00ff */
[----:B------:R-:W-:-:S05]  /*17ec0*/  SEL R3, R14, RZ, P2 ;  /* 0x000000ff0e037207 */ /* 0x000fca0001000000 */
[----:B------:R-:W-:-:S04]  /*17ed0*/  IMAD.IADD R2, R2, 0x1, R3 ;  /* 0x0000000102027824 */ /* 0x000fc800078e0203 */
[----:B------:R-:W-:-:S07]  /*17ee0*/  IMAD.MOV.U32 R13, RZ, RZ, R2 ;  /* 0x000000ffff0d7224 */ /* 0x000fce00078e0002 */
[----:B------:R-:W-:Y:S05]  /*17ef0*/  WARPSYNC.COLLECTIVE R15, `(.L_x_4815) ;  /* 0x000000000f087348 */ /* 0x000fea0003c00000 */
[----:B------:R0:W1:Y:S02]  /*17f00*/  SHFL.UP P6, R14, R13, R12, R11 ;  /* 0x0400000c0d0e7389 */ /* 0x00006400000c000b */
[----:B01----:R-:W-:Y:S01]  /*17f10*/  ENDCOLLECTIVE ;  /* 0x000000000000791b */ /* 0x003fe20003800000 */
.L_x_4815:
[----:B------:R-:W-:Y:S01]  /*17f20*/  IMAD.MOV.U32 R12, RZ, RZ, 0x8 ;  /* 0x00000008ff0c7424 */ /* 0x000fe200078e00ff */
[----:B------:R-:W-:-:S05]  /*17f30*/  SEL R3, R14, RZ, P3 ;  /* 0x000000ff0e037207 */ /* 0x000fca0001800000 */
[----:B------:R-:W-:-:S04]  /*17f40*/  IMAD.IADD R2, R2, 0x1, R3 ;  /* 0x0000000102027824 */ /* 0x000fc800078e0203 */
[----:B------:R-:W-:-:S07]  /*17f50*/  IMAD.MOV.U32 R13, RZ, RZ, R2 ;  /* 0x000000ffff0d7224 */ /* 0x000fce00078e0002 */
[----:B------:R-:W-:Y:S05]  /*17f60*/  WARPSYNC.COLLECTIVE R15, `(.L_x_4816) ;  /* 0x000000000f087348 */ /* 0x000fea0003c00000 */
[----:B------:R0:W1:Y:S02]  /*17f70*/  SHFL.UP P6, R14, R13, R12, R11 ;  /* 0x0400000c0d0e7389 */ /* 0x00006400000c000b */
[----:B01----:R-:W-:Y:S01]  /*17f80*/  ENDCOLLECTIVE ;  /* 0x000000000000791b */ /* 0x003fe20003800000 */
.L_x_4816:
[----:B------:R-:W-:Y:S01]  /*17f90*/  IMAD.MOV.U32 R12, RZ, RZ, 0x10 ;  /* 0x00000010ff0c7424 */ /* 0x000fe200078e00ff */
[----:B------:R-:W-:-:S05]  /*17fa0*/  SEL R3, R14, RZ, P4 ;  /* 0x000000ff0e037207 */ /* 0x000fca0002000000 */
[----:B------:R-:W-:-:S04]  /*17fb0*/  IMAD.IADD R2, R2, 0x1, R3 ;  /* 0x0000000102027824 */ /* 0x000fc800078e0203 */
[----:B------:R-:W-:-:S07]  /*17fc0*/  IMAD.MOV.U32 R13, RZ, RZ, R2 ;  /* 0x000000ffff0d7224 */ /* 0x000fce00078e0002 */
[----:B------:R-:W-:Y:S05]  /*17fd0*/  WARPSYNC.COLLECTIVE R15, `(.L_x_4817) ;  /* 0x000000000f087348 */ /* 0x000fea0003c00000 */
[----:B------:R0:W1:Y:S02]  /*17fe0*/  SHFL.UP P6, R14, R13, R12, R11 ;  /* 0x0400000c0d0e7389 */ /* 0x00006400000c000b */
[----:B01----:R-:W-:Y:S01]  /*17ff0*/  ENDCOLLECTIVE ;  /* 0x000000000000791b */ /* 0x003fe20003800000 */
.L_x_4817:
        /* <DEDUP_REMOVED lines=8> */
.L_x_4818:
[----:B------:R-:W-:Y:S05]  /*18080*/  BRA `(.L_x_4819) ;  /* 0xffffffdc001c7947 */ /* 0x000fea000383ffff */
.L_x_4763:
        /* <DEDUP_REMOVED lines=8> */
.L_x_4821:
[----:B------:R-:W-:Y:S05]  /*18110*/  BSYNC B0 ;  /* 0x0000000000007941 */ /* 0x000fea0003800000 */
.L_x_4820:
        /* <DEDUP_REMOVED lines=9> */
.L_x_4822:
[----:B------:R-:W-:Y:S01]  /*181b0*/  IMAD.MOV.U32 R12, RZ, RZ, 0x4 ;  /* 0x00000004ff0c7424 */ /* 0x000fe200078e00ff */
[----:B------:R-:W-:-:S05]  /*181c0*/  SEL R3, R14, RZ, P2 ;  /* 0x000000ff0e037207 */ /* 0x000fca0001000000 */
[----:B------:R-:W-:-:S04]  /*181d0*/  IMAD.IADD R2, R2, 0x1, R3 ;  /* 0x0000000102027824 */ /* 0x000fc800078e0203 */
[----:B------:R-:W-:-:S07]  /*181e0*/  IMAD.MOV.U32 R13, RZ, RZ, R2 ;  /* 0x000000ffff0d7224 */ /* 0x000fce00078e0002 */
[----:B------:R-:W-:Y:S05]  /*181f0*/  WARPSYNC.COLLECTIVE R15, `(.L_x_4823) ;  /* 0x000000000f087348 */ /* 0x000fea0003c00000 */
[----:B------:R0:W1:Y:S02]  /*18200*/  SHFL.UP P6, R14, R13, R12, R11 ;  /* 0x0400000c0d0e7389 */ /* 0x00006400000c000b */
[----:B01----:R-:W-:Y:S01]  /*18210*/  ENDCOLLECTIVE ;  /* 0x000000000000791b */ /* 0x003fe20003800000 */
.L_x_4823:
[----:B------:R-:W-:Y:S01]  /*18220*/  IMAD.MOV.U32 R12, RZ, RZ, 0x8 ;  /* 0x00000008ff0c7424 */ /* 0x000fe200078e00ff */
[----:B------:R-:W-:-:S05]  /*18230*/  SEL R3, R14, RZ, P3 ;  /* 0x000000ff0e037207 */ /* 0x000fca0001800000 */
[----:B------:R-:W-:-:S04]  /*18240*/  IMAD.IADD R2, R2, 0x1, R3 ;  /* 0x0000000102027824 */ /* 0x000fc800078e0203 */
[----:B------:R-:W-:-:S07]  /*18250*/  IMAD.MOV.U32 R13, RZ, RZ, R2 ;  /* 0x000000ffff0d7224 */ /* 0x000fce00078e0002 */
[----:B------:R-:W-:Y:S05]  /*18260*/  WARPSYNC.COLLECTIVE R15, `(.L_x_4824) ;  /* 0x000000000f087348 */ /* 0x000fea0003c00000 */
[----:B------:R0:W1:Y:S02]  /*18270*/  SHFL.UP P6, R14, R13, R12, R11 ;  /* 0x0400000c0d0e7389 */ /* 0x00006400000c000b */
[----:B01----:R-:W-:Y:S01]  /*18280*/  ENDCOLLECTIVE ;  /* 0x000000000000791b */ /* 0x003fe20003800000 */
.L_x_4824:
[----:B------:R-:W-:Y:S01]  /*18290*/  IMAD.MOV.U32 R12, RZ, RZ, 0x10 ;  /* 0x00000010ff0c7424 */ /* 0x000fe200078e00ff */
[----:B------:R-:W-:-:S05]  /*182a0*/  SEL R3, R14, RZ, P4 ;  /* 0x000000ff0e037207 */ /* 0x000fca0002000000 */
[----:B------:R-:W-:-:S04]  /*182b0*/  IMAD.IADD R2, R2, 0x1, R3 ;  /* 0x0000000102027824 */ /* 0x000fc800078e0203 */
[----:B------:R-:W-:-:S07]  /*182c0*/  IMAD.MOV.U32 R13, RZ, RZ, R2 ;  /* 0x000000ffff0d7224 */ /* 0x000fce00078e0002 */
[----:B------:R-:W-:Y:S05]  /*182d0*/  WARPSYNC.COLLECTIVE R15, `(.L_x_4825) ;  /* 0x000000000f087348 */ /* 0x000fea0003c00000 */
[----:B------:R0:W1:Y:S02]  /*182e0*/  SHFL.UP P6, R14, R13, R12, R11 ;  /* 0x0400000c0d0e7389 */ /* 0x00006400000c000b */
[----:B01----:R-:W-:Y:S01]  /*182f0*/  ENDCOLLECTIVE ;  /* 0x000000000000791b */ /* 0x003fe20003800000 */
.L_x_4825:
        /* <DEDUP_REMOVED lines=8> */
.L_x_4826:
[----:B------:R-:W-:Y:S05]  /*18380*/  BRA `(.L_x_4827) ;  /* 0xffffffdc00087947 */ /* 0x000fea000383ffff */
.L_x_4765:
[----:B------:R-:W-:Y:S01]  /*18390*/  BSSY B0, `(.L_x_4828) ;  /* 0x0000006000007945 */ /* 0x000fe20003800000 */
[----:B------:R-:W-:Y:S01]  /*183a0*/  PLOP3.LUT P6, PT, P6, PT, PT, 0x8, 0x0 ;  /* 0x000000000000781c */ /* 0x000fe200037ce170 */
[----:B------:R-:W-:-:S12]  /*183b0*/  IMAD.MOV.U32 R15, RZ, RZ, -0x1 ;  /* 0xffffffffff0f7424 */ /* 0x000fd800078e00ff */
[----:B0-----:R-:W-:Y:S05]  /*183c0*/  WARPSYNC.COLLECTIVE R15, `(.L_x_4829) ;  /* 0x000000000f087348 */ /* 0x001fea0003c00000 */
[----:B------:R-:W-:Y:S01]  /*183d0*/  VOTE.ANY R14, PT, P6 ;  /* 0x00000000000e7806 */ /* 0x000fe200030e0100 */
[----:B0-----:R-:W-:Y:S06]  /*183e0*/  ENDCOLLECTIVE ;  /* 0x000000000000791b */ /* 0x001fec0003800000 */
.L_x_4829:
[----:B------:R-:W-:Y:S05]  /*183f0*/  BSYNC B0 ;  /* 0x0000000000007941 */ /* 0x000fea0003800000 */
.L_x_4828:
        /* <DEDUP_REMOVED lines=10> */
.L_x_4830:
[----:B------:R-:W-:Y:S02]  /*184a0*/  IMAD.MOV.U32 R13, RZ, RZ, R7 ;  /* 0x000000ffff0d7224 */ /* 0x000fe400078e0007 */
[----:B------:R-:W-:-:S07]  /*184b0*/  IMAD.MOV.U32 R0, RZ, RZ, R14 ;  /* 0x000000ffff007224 */ /* 0x000fce00078e000e */
[----:B------:R-:W-:Y:S05]  /*184c0*/  WARPSYNC.COLLECTIVE R15, `(.L_x_4831) ;  /* 0x000000000f087348 */ /* 0x000fea0003c00000 */
[----:B------:R0:W1:Y:S02]  /*184d0*/  SHFL.IDX P6, R14, R13, R12, R11 ;  /* 0x0000000c0d0e7389 */ /* 0x00006400000c000b */
[----:B01----:R-:W-:Y:S01]  /*184e0*/  ENDCOLLECTIVE ;  /* 0x000000000000791b */ /* 0x003fe20003800000 */
.L_x_4831:
[----:B------:R-:W-:Y:S02]  /*184f0*/  IMAD.MOV.U32 R7, RZ, RZ, R14 ;  /* 0x000000ffff077224 */ /* 0x000fe400078e000e */
[----:B------:R-:W-:-:S05]  /*18500*/  IMAD.IADD R5, R10, 0x1, R16 ;  /* 0x000000010a057824 */ /* 0x000fca00078e0210 */
[----:B------:R0:W-:Y:S01]  /*18510*/  STL [R1+0xc], R5 ;  /* 0x00000c0501007387 */ /* 0x0001e20000100800 */
[----:B------:R-:W-:Y:S05]  /*18520*/  BRA `(.L_x_4832) ;  /* 0xffffffd800e87947 */ /* 0x000fea000383ffff */
.L_x_4767:
[----:B------:R-:W-:Y:S01]  /*18530*/  BSSY B0, `(.L_x_4833) ;  /* 0x0000007000007945 */ /* 0x000fe20003800000 */
[----:B------:R-:W-:Y:S02]  /*18540*/  IMAD.MOV.U32 R13, RZ, RZ, R2 ;  /* 0x000000ffff0d7224 */ /* 0x000fe400078e0002 */
[----:B------:R-:W-:Y:S02]  /*18550*/  IMAD.MOV.U32 R11, RZ, RZ, 0x1f ;  /* 0x0000001fff0b7424 */ /* 0x000fe400078e00ff */
[----:B------:R-:W-:-:S07]  /*18560*/  IMAD.MOV.U32 R15, RZ, RZ, -0x1 ;  /* 0xffffffffff0f7424 */ /* 0x000fce00078e00ff */
[----:B0--3--:R-:W-:Y:S05]  /*18570*/  WARPSYNC.COLLECTIVE R15, `(.L_x_4834) ;  /* 0x000000000f087348 */ /* 0x009fea0003c00000 */
[----:B------:R1:W2:Y:S02]  /*18580*/  SHFL.IDX P6, R14, R13, R12, R11 ;  /* 0x0000000c0d0e7389 */ /* 0x0002a400000c000b */
[----:B0123--:R-:W-:Y:S01]  /*18590*/  ENDCOLLECTIVE ;  /* 0x000000000000791b */ /* 0x00ffe20003800000 */
.L_x_4834:
[----:B------:R-:W-:Y:S05]  /*185a0*/  BSYNC B0 ;  /* 0x0000000000007941 */ /* 0x000fea0003800000 */
.L_x_4833:
[----:B------:R-:W-:Y:S01]  /*185b0*/  IMAD.MOV.U32 R6, RZ, RZ, R14 ;  /* 0x000000ffff067224 */ /* 0x000fe200078e000e */
[----:B------:R-:W-:Y:S06]  /*185c0*/  BRA `(.L_x_4766) ;  /* 0xffffffd800d87947 */ /* 0x000fec000383ffff */
.L_x_4773:
[----:B0-----:R0:W1:Y:S02]  /*185d0*/  SYNCS.PHASECHK.TRANS64.TRYWAIT P0, [R0+URZ+0x28c20], R3 ;  /* 0x028c2003000075a7 */ /* 0x001064000800017f */
[----:B-1----:R-:W-:Y:S05]  /*185e0*/  @!P0 NANOSLEEP.SYNCS 0x989680 ;  /* 0x009896800000895d */ /* 0x002fea0003900000 */
[----:B------:R-:W1:Y:S02]  /*185f0*/  @!P0 SYNCS.PHASECHK.TRANS64 P0, [R0+URZ+0x28c20], R3 ;  /* 0x028c2003000085a7 */ /* 0x000e64000800007f */
[----:B-1----:R-:W-:Y:S05]  /*18600*/  @!P0 BRA `(.L_x_4773) ;  /* 0xfffffffc00f08947 */ /* 0x002fea000383ffff */
[----:B------:R-:W-:Y:S05]  /*18610*/  BRA `(.L_x_4835) ;  /* 0xffffffe400747947 */ /* 0x000fea000383ffff */
.L_x_4774:
        /* <DEDUP_REMOVED lines=11> */
.L_x_4837:
[----:B------:R-:W-:Y:S05]  /*186d0*/  BSYNC B0 ;  /* 0x0000000000007941 */ /* 0x000fea0003800000 */
.L_x_4836:
[----:B------:R-:W-:Y:S05]  /*186e0*/  BRA `(.L_x_4838) ;  /* 0xffffffe4005c7947 */ /* 0x000fea000383ffff */
.L_x_4777:
[----:B------:R-:W-:Y:S01]  /*186f0*/  BSSY B1, `(.L_x_4839) ;  /* 0x0000006000017945 */ /* 0x000fe20003800000 */
[----:B------:R-:W-:-:S07]  /*18700*/  IMAD.MOV.U32 R15, RZ, RZ, -0x1 ;  /* 0xffffffffff0f7424 */ /* 0x000fce00078e00ff */
[----:B01----:R-:W-:Y:S05]  /*18710*/  WARPSYNC.COLLECTIVE R15, `(.L_x_4840) ;  /* 0x000000000f0c7348 */ /* 0x003fea0003c00000 */
[----:B------:R-:W-:Y:S02]  /*18720*/  ELECT P6, UR62, PT ;  /* 0x00000000003e782f */ /* 0x000fe400038c0000 */
[----:B------:R-:W-:Y:S01]  /*18730*/  MOV R14, UR62 ;  /* 0x0000003e000e7c02 */ /* 0x000fe20008000f00 */
[----:B01----:R-:W-:Y:S10]  /*18740*/  ENDCOLLECTIVE ;  /* 0x000000000000791b */ /* 0x003ff40003800000 */
.L_x_4840:
[----:B------:R-:W-:Y:S05]  /*18750*/  BSYNC B1 ;  /* 0x0000000000017941 */ /* 0x000fea0003800000 */
.L_x_4839:
[----:B------:R-:W-:Y:S05]  /*18760*/  BRA `(.L_x_4841) ;  /* 0xffffffe400547947 */ /* 0x000fea000383ffff */
.L_x_4779:
[----:B0-----:R0:W1:Y:S02]  /*18770*/  SYNCS.PHASECHK.TRANS64.TRYWAIT P0, [R6+URZ], R5 ;  /* 0x00000005060075a7 */ /* 0x001064000800017f */
[----:B-1----:R-:W-:Y:S05]  /*18780*/  @!P0 NANOSLEEP.SYNCS 0x989680 ;  /* 0x009896800000895d */ /* 0x002fea0003900000 */
[----:B------:R-:W1:Y:S02]  /*18790*/  @!P0 SYNCS.PHASECHK.TRANS64 P0, [R6+URZ], R5 ;  /* 0x00000005060085a7 */ /* 0x000e64000800007f */
[----:B-1----:R-:W-:Y:S05]  /*187a0*/  @!P0 BRA `(.L_x_4779) ;  /* 0xfffffffc00f08947 */ /* 0x002fea000383ffff */
[----:B------:R-:W-:Y:S05]  /*187b0*/  BRA `(.L_x_4842) ;  /* 0xffffffe400907947 */ /* 0x000fea000383ffff */
.L_x_4780:
[----:B-1----:R1:W2:Y:S02]  /*187c0*/  SYNCS.PHASECHK.TRANS64.TRYWAIT P0, [R7+URZ], R2 ;  /* 0x00000002070075a7 */ /* 0x0022a4000800017f */
[----:B--2---:R-:W-:Y:S05]  /*187d0*/  @!P0 NANOSLEEP.SYNCS 0x989680 ;  /* 0x009896800000895d */ /* 0x004fea0003900000 */
[----:B------:R-:W2:Y:S02]  /*187e0*/  @!P0 SYNCS.PHASECHK.TRANS64 P0, [R7+URZ], R2 ;  /* 0x00000002070085a7 */ /* 0x000ea4000800007f */
[----:B--2---:R-:W-:Y:S05]  /*187f0*/  @!P0 BRA `(.L_x_4780) ;  /* 0xfffffffc00f08947 */ /* 0x004fea000383ffff */
[----:B------:R-:W-:Y:S05]  /*18800*/  BRA `(.L_x_4843) ;  /* 0xffffffe400847947 */ /* 0x000fea000383ffff */
.L_x_4782:
[----:B--2---:R2:W3:Y:S02]  /*18810*/  SYNCS.PHASECHK.TRANS64.TRYWAIT P0, [R4+URZ], R5 ;  /* 0x00000005040075a7 */ /* 0x0044e4000800017f */
[----:B---3--:R-:W-:Y:S05]  /*18820*/  @!P0 NANOSLEEP.SYNCS 0x989680 ;  /* 0x009896800000895d */ /* 0x008fea0003900000 */
[----:B------:R-:W3:Y:S02]  /*18830*/  @!P0 SYNCS.PHASECHK.TRANS64 P0, [R4+URZ], R5 ;  /* 0x00000005040085a7 */ /* 0x000ee4000800007f */
[----:B---3--:R-:W-:Y:S05]  /*18840*/  @!P0 BRA `(.L_x_4782) ;  /* 0xfffffffc00f08947 */ /* 0x008fea000383ffff */
[----:B------:R-:W-:Y:S05]  /*18850*/  BRA `(.L_x_4844) ;  /* 0xffffffe4008c7947 */ /* 0x000fea000383ffff */
.L_x_4845:
        /* <DEDUP_REMOVED lines=10> */
.L_x_6055:


//--------------------- .text._ZN7cutlass13device_kernelIN5flash11enable_sm90INS1_16FlashAttnFwdSm90INS1_25CollectiveMainloopFwdSm90ILi2EN4cute5tupleIJNS5_1CILi1EEES8_S8_EEENS6_IJNS7_ILi64EEESA_SA_EEELi512ENS_6half_tEfNS_4arch4Sm90ELb1ELb0ELb1ELb1ELb0ELb1ELb0ELb0ELb0ELb1ELb1ELb0EEENS1_21CollectiveEpilogueFwdINS6_IJSA_NS7_ILi512EEESA_EEES9_SC_SE_Li256ELb1ELb1ELb1ELb0EEENS1_36VarlenDynamicPersistentTileSchedulerILi64ELi64ELi256ELi128ELb1ELb1ELb1ELb1ELb1ELb1EEEEEEEEEvNT_6ParamsE --------------------------
	.section	.text._ZN7cutlass13device_kernelIN5flash11enable_sm90INS1_16FlashAttnFwdSm90INS1_25CollectiveMainloopFwdSm90ILi2EN4cute5tupleIJNS5_1CILi1EEES8_S8_EEENS6_IJNS7_ILi64EEESA_SA_EEELi512ENS_6half_tEfNS_4arch4Sm90ELb1ELb0ELb1ELb1ELb0ELb1ELb0ELb0ELb0ELb1ELb1ELb0EEENS1_21CollectiveEpilogueFwdINS6_IJSA_NS7_ILi512EEESA_EEES9_SC_SE_Li256ELb1ELb1ELb1ELb0EEENS1_36VarlenDynamicPersistentTileSchedulerILi64ELi64ELi256ELi128ELb1ELb1ELb1ELb1ELb1ELb1EEEEEEEEEvNT_6ParamsE,"ax",@progbits
	.align	128
.text._ZN7cutlass13device_kernelIN5flash11enable_sm90INS1_16FlashAttnFwdSm90INS1_25CollectiveMainloopFwdSm90ILi2EN4cute5tupleIJNS5_1CILi1EEES8_S8_EEENS6_IJNS7_ILi64EEESA_SA_EEELi512ENS_6half_tEfNS_4arch4Sm90ELb1ELb0ELb1ELb1ELb0ELb1ELb0ELb0ELb0ELb1ELb1ELb0EEENS1_21CollectiveEpilogueFwdINS6_IJSA_NS7_ILi512EEESA_EEES9_SC_SE_Li256ELb1ELb1ELb1ELb0EEENS1_36VarlenDynamicPersistentTileSchedulerILi64ELi64ELi256ELi128ELb1ELb1ELb1ELb1ELb1ELb1EEEEEEEEEvNT_6ParamsE:
        .type           _ZN7cutlass13device_kernelIN5flash11enable_sm90INS1_16FlashAttnFwdSm90INS1_25CollectiveMainloopFwdSm90ILi2EN4cute5tupleIJNS5_1CILi1EEES8_S8_EEENS6_IJNS7_ILi64EEESA_SA_EEELi512ENS_6half_tEfNS_4arch4Sm90ELb1ELb0ELb1ELb1ELb0ELb1ELb0ELb0ELb0ELb1ELb1ELb0EEENS1_21CollectiveEpilogueFwdINS6_IJSA_NS7_ILi512EEESA_EEES9_SC_SE_Li256ELb1ELb1ELb1ELb0EEENS1_36VarlenDynamicPersistentTileSchedulerILi64ELi64ELi256ELi128ELb1ELb1ELb1ELb1ELb1ELb1EEEEEEEEEvNT_6ParamsE,@function
        .size           _ZN7cutlass13device_kernelIN5flash11enable_sm90INS1_16FlashAttnFwdSm90INS1_25CollectiveMainloopFwdSm90ILi2EN4cute5tupleIJNS5_1CILi1EEES8_S8_EEENS6_IJNS7_ILi64EEESA_SA_EEELi512ENS_6half_tEfNS_4arch4Sm90ELb1ELb0ELb1ELb1ELb0ELb1ELb0ELb0ELb0ELb1ELb1ELb0EEENS1_21CollectiveEpilogueFwdINS6_IJSA_NS7_ILi512EEESA_EEES9_SC_SE_Li256ELb1ELb1ELb1ELb0EEENS1_36VarlenDynamicPersistentTileSchedulerILi64ELi64ELi256ELi128ELb1ELb1ELb1ELb1ELb1ELb1EEEEEEEEEvNT_6ParamsE,(.L_x_6056 - _ZN7cutlass13device_kernelIN5flash11enable_sm90INS1_16FlashAttnFwdSm90INS1_25CollectiveMainloopFwdSm90ILi2EN4cute5tupleIJNS5_1CILi1EEES8_S8_EEENS6_IJNS7_ILi64EEESA_SA_EEELi512ENS_6half_tEfNS_4arch4Sm90ELb1ELb0ELb1ELb1ELb0ELb1ELb0ELb0ELb0ELb1ELb1ELb0EEENS1_21CollectiveEpilogueFwdINS6_IJSA_NS7_ILi512EEESA_EEES9_SC_SE_Li256ELb1ELb1ELb1ELb0EEENS1_36VarlenDynamicPersistentTileSchedulerILi64ELi64ELi256ELi128ELb1ELb1ELb1ELb1ELb1ELb1EEEEEEEEEvNT_6ParamsE)
        .other          _ZN7cutlass13device_kernelIN5flash11enable_sm90INS1_16FlashAttnFwdSm90INS1_25CollectiveMainloopFwdSm90ILi2EN4cute5tupleIJNS5_1CILi1EEES8_S8_EEENS6_IJNS7_ILi64EEESA_SA_EEELi512ENS_6half_tEfNS_4arch4Sm90ELb1ELb0ELb1ELb1ELb0ELb1ELb0ELb0ELb0ELb1ELb1ELb0EEENS1_21CollectiveEpilogueFwdINS6_IJSA_NS7_ILi512EEESA_EEES9_SC_SE_Li256ELb1ELb1ELb1ELb0EEENS1_36VarlenDynamicPersistentTileSchedulerILi64ELi64ELi256ELi128ELb1ELb1ELb1ELb1ELb1ELb1EEEEEEEEEvNT_6ParamsE,@"STO_CUDA_ENTRY STV_DEFAULT"
_ZN7cutlass13device_kernelIN5flash11enable_sm90INS1_16FlashAttnFwdSm90INS1_25CollectiveMainloopFwdSm90ILi2EN4cute5tupleIJNS5_1CILi1EEES8_S8_EEENS6_IJNS7_ILi64EEESA_SA_EEELi512ENS_6half_tEfNS_4arch4Sm90ELb1ELb0ELb1ELb1ELb0ELb1ELb0ELb0ELb0ELb1ELb1ELb0EEENS1_21CollectiveEpilogueFwdINS6_IJSA_NS7_ILi512EEESA_EEES9_SC_SE_Li256ELb1ELb1ELb1ELb0EEENS1_36VarlenDynamicPersistentTileSchedulerILi64ELi64ELi256ELi128ELb1ELb1ELb1ELb1ELb1ELb1EEEEEEEEEvNT_6ParamsE:
        /* <DEDUP_REMOVED lines=24> */
.L_x_4847:
[----:B------:R-:W-:Y:S05]  /*0180*/  BSYNC B0 ;  /* 0x0000000000007941 */ /* 0x000fea0003800000 */
.L_x_4846:
        /* <DEDUP_REMOVED lines=37> */
.L_x_4848:
        /* <DEDUP_REMOVED lines=22> */
.L_x_4849:
        /* <DEDUP_REMOVED lines=18> */
.L_x_4850:
        /* <DEDUP_REMOVED lines=22> */
.L_x_4851:
        /* <DEDUP_REMOVED lines=22> */
.L_x_4852:
        /* <DEDUP_REMOVED lines=8> */
.L_x_4855:
        /* <DEDUP_REMOVED lines=24> */
[----:B------:R-:W-:-:S03]  /*0b20*/  IMAD.MOV.U32 R22, RZ, RZ, RZ ;  /* 0x000000ffff167224 */ /* 0x000fc600078e00ff */
[CC--:B------:R-:W-:Y:S02]  /*0b30*/  LEA.HI R4, R3.reuse, R6.reuse, RZ, 0x4 ;  /* 0x0000000603047211 */ /* 0x0c0fe400078f20ff */
[CC--:B------:R-:W-:Y:S02]  /*0b40*/  LEA.HI R5, R3.reuse, R6.reuse, RZ, 0x5 ;  /* 0x0000000603057211 */ /* 0x0c0fe400078f28ff */
[CC--:B------:R-:W-:Y:S02]  /*0b50*/  LEA.HI R0, R3.reuse, R6.reuse, RZ, 0x7 ;  /* 0x0000000603007211 */ /* 0x0c0fe400078f38ff */
[CC--:B------:R-:W-:Y:S02]  /*0b60*/  LEA.HI R13, R3.reuse, R6.reuse, RZ, 0x2 ;  /* 0x00000006030d7211 */ /* 0x0c0fe400078f10ff */
[----:B------:R-:W-:Y:S02]  /*0b70*/  LEA.HI R3, R3, R6, RZ, 0x3 ;  /* 0x0000000603037211 */ /* 0x000fe400078f18ff */
[----:B------:R-:W-:-:S02]  /*0b80*/  SHF.R.S32.HI R201, RZ, 0x5, R5 ;  /* 0x00000005ffc97819 */ /* 0x000fc40000011405 */
[----:B------:R-:W-:Y:S02]  /*0b90*/  LOP3.LUT R11, R3, 0xfffffff8, RZ, 0xc0, !PT ;  /* 0xfffffff8030b7812 */ /* 0x000fe400078ec0ff */
[----:B------:R-:W-:Y:S02]  /*0ba0*/  LOP3.LUT R3, R4, 0xfffffff0, RZ, 0xc0, !PT ;  /* 0xfffffff004037812 */ /* 0x000fe400078ec0ff */
[----:B------:R-:W-:Y:S01]  /*0bb0*/  SHF.R.S32.HI R8, RZ, 0x1f, R5 ;  /* 0x0000001fff087819 */ /* 0x000fe20000011405 */
[C---:B------:R-:W-:Y:S01]  /*0bc0*/  IMAD.IADD R188, R6.reuse, 0x1, -R11 ;  /* 0x0000000106bc7824 */ /* 0x040fe200078e0a0b */
[----:B------:R-:W-:Y:S01]  /*0bd0*/  SHF.R.S32.HI R7, RZ, 0x4, R4 ;  /* 0x00000004ff077819 */ /* 0x000fe20000011404 */
[----:B------:R-:W-:Y:S01]  /*0be0*/  IMAD.IADD R3, R6, 0x1, -R3 ;  /* 0x0000000106037824 */ /* 0x000fe200078e0a03 */
[----:B------:R-:W-:Y:S01]  /*0bf0*/  LOP3.LUT R5, R0, 0xffffff80, RZ, 0xc0, !PT ;  /* 0xffffff8000057812 */ /* 0x000fe200078ec0ff */
[----:B------:R-:W-:Y:S01]  /*0c00*/  IMAD.SHL.U32 R188, R188, 0x8, RZ ;  /* 0x00000008bcbc7824 */ /* 0x000fe200078e00ff */
[----:B------:R-:W-:-:S02]  /*0c10*/  LEA.HI R4, R4, R7, RZ, 0x1 ;  /* 0x0000000704047211 */ /* 0x000fc400078f08ff */
[----:B------:R-:W-:Y:S01]  /*0c20*/  SHF.R.S32.HI R10, RZ, 0x1f, R3 ;  /* 0x0000001fff0a7819 */ /* 0x000fe20000011403 */
[----:B------:R-:W-:Y:S01]  /*0c30*/  IMAD.IADD R5, R6, 0x1, -R5 ;  /* 0x0000000106057824 */ /* 0x000fe200078e0a05 */
[----:B------:R-:W-:Y:S01]  /*0c40*/  LOP3.LUT R9, R13, 0xfffffffc, RZ, 0xc0, !PT ;  /* 0xfffffffc0d097812 */ /* 0x000fe200078ec0ff */
[----:B------:R-:W-:Y:S01]  /*0c50*/  VIADD R212, R188, 0x80 ;  /* 0x00000080bcd47836 */ /* 0x000fe20000000000 */
[----:B------:R-:W-:Y:S01]  /*0c60*/  LEA.HI R8, R8, R201, RZ, 0x2 ;  /* 0x000000c908087211 */ /* 0x000fe200078f10ff */
[----:B------:R-:W-:Y:S01]  /*0c70*/  VIADD R210, R188, 0x100 ;  /* 0x00000100bcd27836 */ /* 0x000fe20000000000 */
[----:B------:R-:W-:Y:S01]  /*0c80*/  SHF.R.S32.HI R23, RZ, 0x2, R13 ;  /* 0x00000002ff177819 */ /* 0x000fe2000001140d */
[----:B------:R-:W-:Y:S01]  /*0c90*/  IMAD.IADD R186, R6, 0x1, -R9 ;  /* 0x0000000106ba7824 */ /* 0x000fe200078e0a09 */
[----:B------:R-:W-:Y:S01]  /*0ca0*/  LEA.HI R11, R10, R3, RZ, 0x3 ;  /* 0x000000030a0b7211 */ /* 0x000fe200078f18ff */
[----:B------:R-:W-:Y:S01]  /*0cb0*/  VIADD R213, R188, 0x40 ;  /* 0x00000040bcd57836 */ /* 0x000fe20000000000 */
[----:B------:R-:W-:Y:S01]  /*0cc0*/  LOP3.LUT R4, R4, 0x1ffffffe, RZ, 0xc0, !PT ;  /* 0x1ffffffe04047812 */ /* 0x000fe200078ec0ff */
[----:B------:R-:W-:Y:S01]  /*0cd0*/  VIADD R14, R23, 0x20 ;  /* 0x00000020170e7836 */ /* 0x000fe20000000000 */
[----:B------:R-:W-:Y:S01]  /*0ce0*/  SHF.R.S32.HI R20, RZ, 0x7, R0 ;  /* 0x00000007ff147819 */ /* 0x000fe20000011400 */
[----:B------:R-:W-:Y:S01]  /*0cf0*/  IMAD.SHL.U32 R16, R186, 0x8, RZ ;  /* 0x00000008ba107824 */ /* 0x000fe200078e00ff */
[----:B------:R-:W-:Y:S01]  /*0d00*/  LOP3.LUT R8, R8, 0x3ffffc, RZ, 0xc0, !PT ;  /* 0x003ffffc08087812 */ /* 0x000fe200078ec0ff */
[----:B------:R-:W-:Y:S01]  /*0d10*/  IMAD.IADD R4, R7, 0x1, -R4 ;  /* 0x0000000107047824 */ /* 0x000fe200078e0a04 */
[----:B------:R-:W-:Y:S01]  /*0d20*/  LOP3.LUT R12, R11, 0xfffffff8, RZ, 0xc0, !PT ;  /* 0xfffffff80b0c7812 */ /* 0x000fe200078ec0ff */
[----:B------:R-:W-:Y:S01]  /*0d30*/  IMAD R15, R20, 0x100, R3 ;  /* 0x00000100140f7824 */ /* 0x000fe200078e0203 */
[----:B------:R-:W-:Y:S01]  /*0d40*/  SHF.R.S32.HI R6, RZ, 0x1f, R5 ;  /* 0x0000001fff067819 */ /* 0x000fe20000011405 */
[----:B------:R-:W-:Y:S01]  /*0d50*/  IMAD.IADD R8, R201, 0x1, -R8 ;  /* 0x00000001c9087824 */ /* 0x000fe200078e0a08 */
[----:B------:R-:W-:Y:S01]  /*0d60*/  STL [R1+0x44], R20 ;  /* 0x0000441401007387 */ /* 0x000fe20000100800 */
[----:B------:R-:W-:Y:S01]  /*0d70*/  IMAD.IADD R12, R3, 0x1, -R12 ;  /* 0x00000001030c7824 */ /* 0x000fe200078e0a0c */
[----:B------:R-:W-:Y:S01]  /*0d80*/  LEA.HI R7, R6, R5, RZ, 0x2 ;  /* 0x0000000506077211 */ /* 0x000fe200078f10ff */
[----:B------:R-:W-:Y:S01]  /*0d90*/  IMAD R15, R8, 0x10, R15 ;  /* 0x00000010080f7824 */ /* 0x000fe200078e020f */
[----:B------:R-:W-:Y:S01]  /*0da0*/  SHF.R.S32.HI R3, RZ, 0x1f, R14 ;  /* 0x0000001fff037819 */ /* 0x000fe2000001140e */
[----:B------:R-:W-:Y:S01]  /*0db0*/  IMAD.SHL.U32 R4, R4, 0x8, RZ ;  /* 0x0000000804047824 */ /* 0x000fe200078e00ff */
[--C-:B------:R-:W-:Y:S01]  /*0dc0*/  SHF.R.S32.HI R9, RZ, 0x2, R7.reuse ;  /* 0x00000002ff097819 */ /* 0x100fe20000011407 */
[----:B------:R-:W-:Y:S01]  /*0dd0*/  IMAD.SHL.U32 R11, R11, 0x40, RZ ;  /* 0x000000400b0b7824 */ /* 0x000fe200078e00ff */
[----:B------:R-:W-:Y:S01]  /*0de0*/  SHF.R.S32.HI R10, RZ, 0x1f, R7 ;  /* 0x0000001fff0a7819 */ /* 0x000fe20000011407 */
[C---:B------:R-:W-:Y:S01]  /*0df0*/  VIADD R211, R188.reuse, 0xc0 ;  /* 0x000000c0bcd37836 */ /* 0x040fe20000000000 */
[----:B------:R-:W-:Y:S01]  /*0e00*/  LOP3.LUT R8, R7, 0x7ffffffc, RZ, 0xc0, !PT ;  /* 0x7ffffffc07087812 */ /* 0x000fe200078ec0ff */
[----:B------:R-:W-:Y:S01]  /*0e10*/  VIADD R209, R188, 0x140 ;  /* 0x00000140bcd17836 */ /* 0x000fe20000000000 */
[----:B------:R-:W-:Y:S01]  /*0e20*/  LEA.HI R7, R3, R14, RZ, 0x3 ;  /* 0x0000000e03077211 */ /* 0x000fe200078f18ff */
[----:B------:R-:W-:Y:S01]  /*0e30*/  IMAD.SHL.U32 R3, R12, 0x40, RZ ;  /* 0x000000400c037824 */ /* 0x000fe200078e00ff */
[----:B------:R-:W-:Y:S01]  /*0e40*/  LEA.HI R10, R10, R9, RZ, 0x3 ;  /* 0x000000090a0a7211 */ /* 0x000fe200078f18ff */
[----:B------:R-:W-:Y:S01]  /*0e50*/  IMAD.IADD R202, R5, 0x1, -R8 ;  /* 0x0000000105ca7824 */ /* 0x000fe200078e0a08 */
[----:B------:R-:W-:Y:S01]  /*0e60*/  LEA.HI R6, R6, R5, RZ, 0x5 ;  /* 0x0000000506067211 */ /* 0x000fe200078f28ff */
[--C-:B------:R-:W-:Y:S01]  /*0e70*/  IMAD.U32 R8, R15, 0x40, R4.reuse ;  /* 0x000000400f087824 */ /* 0x100fe200078e0004 */
[----:B------:R-:W-:Y:S01]  /*0e80*/  LOP3.LUT R3, R3, 0x1c0, RZ, 0xc0, !PT ;  /* 0x000001c003037812 */ /* 0x000fe200078ec0ff */
[----:B------:R-:W-:Y:S01]  /*0e90*/  IMAD.SHL.U32 R14, R14, 0x40, RZ ;  /* 0x000000400e0e7824 */ /* 0x000fe200078e00ff */
[----:B------:R-:W-:Y:S01]  /*0ea0*/  LOP3.LUT R10, R10, 0xfffffff8, RZ, 0xc0, !PT ;  /* 0xfffffff80a0a7812 */ /* 0x000fe200078ec0ff */
[----:B------:R-:W-:Y:S01]  /*0eb0*/  IMAD.SHL.U32 R7, R7, 0x40, RZ ;  /* 0x0000004007077824 */ /* 0x000fe200078e00ff */
[----:B------:R-:W-:Y:S01]  /*0ec0*/  LOP3.LUT R4, R3, 0x8, R4, 0xf8, !PT ;  /* 0x0000000803047812 */ /* 0x000fe200078ef804 */
[----:B------:R0:W-:Y:S01]  /*0ed0*/  STL [R1+0x6c], R8 ;  /* 0x00006c0801007387 */ /* 0x0001e20000100800 */
[----:B------:R-:W-:Y:S01]  /*0ee0*/  SHF.R.U32.HI R3, RZ, 0x3, R3 ;  /* 0x00000003ff037819 */ /* 0x000fe20000011603 */
[----:B------:R-:W-:Y:S01]  /*0ef0*/  IMAD.IADD R189, R9, 0x1, -R10 ;  /* 0x0000000109bd7824 */ /* 0x000fe200078e0a0a */
[----:B------:R-:W-:Y:S01]  /*0f00*/  LOP3.LUT R5, R14, 0x1c0, RZ, 0xc0, !PT ;  /* 0x000001c00e057812 */ /* 0x000fe200078ec0ff */
[----:B------:R-:W-:Y:S01]  /*0f10*/  IMAD.SHL.U32 R202, R202, 0x2, RZ ;  /* 0x00000002caca7824 */ /* 0x000fe200078e00ff */
[----:B------:R-:W-:-:S02]  /*0f20*/  LOP3.LUT R3, R4, R3, RZ, 0x3c, !PT ;  /* 0x0000000304037212 */ /* 0x000fc400078e3cff */
[----:B------:R-:W-:Y:S02]  /*0f30*/  LEA.HI R0, R0, R20, RZ, 0x1 ;  /* 0x0000001400007211 */ /* 0x000fe400078f08ff */
[----:B------:R-:W-:Y:S02]  /*0f40*/  SHF.R.U32.HI R9, RZ, 0x3, R5 ;  /* 0x00000003ff097819 */ /* 0x000fe40000011605 */
[----:B0-----:R-:W-:Y:S02]  /*0f50*/  LOP3.LUT R8, R11, 0x7ffffe00, RZ, 0xc0, !PT ;  /* 0x7ffffe000b087812 */ /* 0x001fe400078ec0ff */
[----:B------:R-:W-:Y:S02]  /*0f60*/  LOP3.LUT R5, R5, 0x38, R16, 0xf8, !PT ;  /* 0x0000003805057812 */ /* 0x000fe400078ef810 */
[----:B------:R-:W-:Y:S01]  /*0f70*/  LOP3.LUT R10, R7, 0xfffffe00, RZ, 0xc0, !PT ;  /* 0xfffffe00070a7812 */ /* 0x000fe200078ec0ff */
[----:B------:R-:W-:Y:S01]  /*0f80*/  IMAD R8, R201, 0x400, R8 ;  /* 0x00000400c9087824 */ /* 0x000fe200078e0208 */
[----:B------:R-:W-:Y:S01]  /*0f90*/  SHF.R.S32.HI R4, RZ, 0x1f, R13 ;  /* 0x0000001fff047819 */ /* 0x000fe2000001140d */
[----:B------:R-:W-:Y:S01]  /*0fa0*/  IMAD.MOV.U32 R7, RZ, RZ, R19 ;  /* 0x000000ffff077224 */ /* 0x000fe200078e0013 */
[----:B------:R-:W-:Y:S01]  /*0fb0*/  LOP3.LUT R0, R0, 0xfffffe, RZ, 0xc0, !PT ;  /* 0x00fffffe00007812 */ /* 0x000fe200078ec0ff */
[----:B------:R-:W-:Y:S01]  /*0fc0*/  IMAD.IADD R3, R8, 0x1, R3 ;  /* 0x0000000108037824 */ /* 0x000fe200078e0203 */
[----:B------:R-:W-:-:S02]  /*0fd0*/  LEA.HI R8, R186, R186, RZ, 0x1 ;  /* 0x000000baba087211 */ /* 0x000fc400078f08ff */
[----:B------:R-:W-:Y:S01]  /*0fe0*/  LOP3.LUT R11, R10, R5, R9, 0xf6, !PT ;  /* 0x000000050a0b7212 */ /* 0x000fe200078ef609 */
[----:B------:R-:W-:Y:S01]  /*0ff0*/  IMAD.IADD R0, R20, 0x1, -R0 ;  /* 0x0000000114007824 */ /* 0x000fe200078e0a00 */
[----:B------:R-:W-:Y:S01]  /*1000*/  LEA.HI R4, R4, R23, RZ, 0x3 ;  /* 0x0000001704047211 */ /* 0x000fe200078f18ff */
[----:B------:R-:W-:Y:S01]  /*1010*/  IMAD R196, R3, 0x2, R2 ;  /* 0x0000000203c47824 */ /* 0x000fe200078e0202 */
[----:B------:R-:W-:Y:S01]  /*1020*/  LOP3.LUT R9, R8, 0x1ffffffe, RZ, 0xc0, !PT ;  /* 0x1ffffffe08097812 */ /* 0x000fe200078ec0ff */
[----:B------:R-:W-:Y:S01]  /*1030*/  IMAD.MOV.U32 R5, RZ, RZ, R17 ;  /* 0x000000ffff057224 */ /* 0x000fe200078e0011 */
[----:B------:R-:W-:Y:S01]  /*1040*/  LOP3.LUT R4, R4, 0xfffffff8, RZ, 0xc0, !PT ;  /* 0xfffffff804047812 */ /* 0x000fe200078ec0ff */
[----:B------:R-:W-:Y:S01]  /*1050*/  VIADD R199, R196, 0x26800 ;  /* 0x00026800c4c77836 */ /* 0x000fe20000000000 */
[----:B------:R-:W-:Y:S01]  /*1060*/  R2P PR, R12, 0x6 ;  /* 0x000000060c007804 */ /* 0x000fe20000000000 */
[----:B------:R-:W-:Y:S01]  /*1070*/  IMAD.IADD R8, R186, 0x1, -R9 ;  /* 0x00000001ba087824 */ /* 0x000fe200078e0a09 */
[----:B------:R-:W-:Y:S01]  /*1080*/  SHF.R.S32.HI R6, RZ, 0x5, R6 ;  /* 0x00000005ff067819 */ /* 0x000fe20000011406 */
[----:B------:R-:W-:Y:S01]  /*1090*/  IMAD.SHL.U32 R9, R0, 0x100, RZ ;  /* 0x0000010000097824 */ /* 0x000fe200078e00ff */
[----:B------:R-:W-:Y:S01]  /*10a0*/  SHF.R.S32.HI R0, RZ, 0x1f, R213 ;  /* 0x0000001fff007819 */ /* 0x000fe200000114d5 */
[----:B------:R-:W-:Y:S01]  /*10b0*/  IMAD.IADD R190, R23, 0x1, -R4 ;  /* 0x0000000117be7824 */ /* 0x000fe200078e0a04 */
[----:B------:R-:W-:Y:S01]  /*10c0*/  SHF.R.S32.HI R4, RZ, 0x1f, R212 ;  /* 0x0000001fff047819 */ /* 0x000fe200000114d4 */
[----:B------:R-:W-:Y:S01]  /*10d0*/  IMAD.IADD R192, R202, 0x1, R9 ;  /* 0x00000001cac07824 */ /* 0x000fe200078e0209 */
[----:B------:R-:W-:Y:S01]  /*10e0*/  SHF.R.S32.HI R4, RZ, 0x1f, R210 ;  /* 0x0000001fff047819 */ /* 0x000fe200000114d2 */
[----:B------:R-:W-:Y:S01]  /*10f0*/  IMAD R4, R11, 0x2, R2 ;  /* 0x000000020b047824 */ /* 0x000fe200078e0202 */
[----:B------:R-:W-:Y:S01]  /*1100*/  SHF.R.S32.HI R0, RZ, 0x1f, R211 ;  /* 0x0000001fff007819 */ /* 0x000fe200000114d3 */
[----:B------:R-:W-:Y:S01]  /*1110*/  IMAD R189, R6, 0x10, R189 ;  /* 0x0000001006bd7824 */ /* 0x000fe200078e02bd */
[----:B------:R-:W-:Y:S01]  /*1120*/  SHF.R.S32.HI R0, RZ, 0x1f, R209 ;  /* 0x0000001fff007819 */ /* 0x000fe200000114d1 */
[----:B------:R-:W-:Y:S01]  /*1130*/  STL [R1+0x68], R9 ;  /* 0x0000680901007387 */ /* 0x000fe20000100800 */
[----:B------:R-:W-:Y:S01]  /*1140*/  SHF.R.S32.HI R0, RZ, 0x1f, R192 ;  /* 0x0000001fff007819 */ /* 0x000fe200000114c0 */
[----:B------:R-:W-:Y:S01]  /*1150*/  VIADD R26, R192, 0x18 ;  /* 0x00000018c01a7836 */ /* 0x000fe20000000000 */
[----:B------:R-:W-:Y:S01]  /*1160*/  SEL R198, R198, 0xffffffc0, !P2 ;  /* 0xffffffc0c6c67807 */ /* 0x000fe20005000000 */
[----:B------:R0:W-:Y:S01]  /*1170*/  STL [R1+0x64], R4 ;  /* 0x0000640401007387 */ /* 0x0001e20000100800 */
[----:B------:R-:W-:-:S02]  /*1180*/  VIADD R21, R192, 0x30 ;  /* 0x00000030c0157836 */ /* 0x000fc40000000000 */
[C---:B------:R-:W-:Y:S02]  /*1190*/  VIADD R0, R192.reuse, 0x88 ;  /* 0x00000088c0007836 */ /* 0x040fe40000000000 */
[C---:B------:R-:W-:Y:S02]  /*11a0*/  VIADD R15, R192.reuse, 0x48 ;  /* 0x00000048c00f7836 */ /* 0x040fe40000000000 */
[C---:B------:R-:W-:Y:S01]  /*11b0*/  VIADD R235, R192.reuse, 0xa0 ;  /* 0x000000a0c0eb7836 */ /* 0x040fe20000000000 */
[----:B------:R-:W-:Y:S01]  /*11c0*/  SHF.R.S32.HI R0, RZ, 0x1f, R0 ;  /* 0x0000001fff007819 */ /* 0x000fe20000011400 */
[C---:B------:R-:W-:Y:S02]  /*11d0*/  VIADD R12, R192.reuse, 0x60 ;  /* 0x00000060c00c7836 */ /* 0x040fe40000000000 */
[C---:B0-----:R-:W-:Y:S01]  /*11e0*/  VIADD R4, R192.reuse, 0x80 ;  /* 0x00000080c0047836 */ /* 0x041fe20000000000 */
[----:B------:R-:W-:Y:S01]  /*11f0*/  SHF.R.S32.HI R0, RZ, 0x1f, R235 ;  /* 0x0000001fff007819 */ /* 0x000fe200000114eb */
[----:B------:R-:W-:-:S02]  /*1200*/  VIADD R236, R192, 0x98 ;  /* 0x00000098c0ec7836 */ /* 0x000fc40000000000 */
[C---:B------:R-:W-:Y:S01]  /*1210*/  VIADD R231, R192.reuse, 0xb8 ;  /* 0x000000b8c0e77836 */ /* 0x040fe20000000000 */
[----:B------:R-:W-:Y:S01]  /*1220*/  SHF.R.S32.HI R4, RZ, 0x1f, R4 ;  /* 0x0000001fff047819 */ /* 0x000fe20000011404 */
[C---:B------:R-:W-:Y:S01]  /*1230*/  VIADD R9, R192.reuse, 0x78 ;  /* 0x00000078c0097836 */ /* 0x040fe20000000000 */
[----:B------:R-:W-:Y:S01]  /*1240*/  SHF.R.S32.HI R4, RZ, 0x1f, R236 ;  /* 0x0000001fff047819 */ /* 0x000fe200000114ec */
[C---:B------:R-:W-:Y:S01]  /*1250*/  VIADD R232, R192.reuse, 0xb0 ;  /* 0x000000b0c0e87836 */ /* 0x040fe20000000000 */
[----:B------:R-:W-:Y:S01]  /*1260*/  SHF.R.S32.HI R0, RZ, 0x1f, R231 ;  /* 0x0000001fff007819 */ /* 0x000fe200000114e7 */
[C---:B------:R-:W-:Y:S02]  /*1270*/  VIADD R229, R192.reuse, 0xc8 ;  /* 0x000000c8c0e57836 */ /* 0x040fe40000000000 */
        /* <DEDUP_REMOVED lines=46> */
[----:B------:R-:W-:Y:S01]  /*1560*/  IMAD.MOV.U32 R6, RZ, RZ, R18 ;  /* 0x000000ffff067224 */ /* 0x000fe200078e0012 */
[----:B------:R-:W-:Y:S01]  /*1570*/  SHF.R.S32.HI R4, RZ, 0x1f, R223 ;  /* 0x0000001fff047819 */ /* 0x000fe200000114df */
[----:B------:R-:W-:Y:S01]  /*1580*/  IMAD.IADD R199, R199, 0x1, R198 ;  /* 0x00000001c7c77824 */ /* 0x000fe200078e02c6 */
[----:B------:R-:W-:Y:S01]  /*1590*/  SHF.R.S32.HI R3, RZ, 0x1f, R219 ;  /* 0x0000001fff037819 */ /* 0x000fe200000114db */
[----:B------:R-:W-:Y:S01]  /*15a0*/  IMAD.MOV.U32 R18, RZ, RZ, RZ ;  /* 0x000000ffff127224 */ /* 0x000fe200078e00ff */
[----:B------:R-:W-:Y:S01]  /*15b0*/  SHF.R.S32.HI R0, RZ, 0x1f, R218 ;  /* 0x0000001fff007819 */ /* 0x000fe200000114da */
[----:B------:R-:W-:-:S02]  /*15c0*/  VIADD R191, R186, 0x10 ;  /* 0x00000010babf7836 */ /* 0x000fc40000000000 */
[----:B------:R-:W-:-:S07]  /*15d0*/  IMAD.IADD R198, R198, 0x1, R197 ;  /* 0x00000001c6c67824 */ /* 0x000fce00078e02c5 */
.L_x_5003:
[----:B0-----:R-:W0:Y:S01]  /*15e0*/  LDC.64 R206, c[0x0][0xc88] ;  /* 0x00032200ffce7b82 */ /* 0x001e220000000a00 */
[----:B------:R-:W-:Y:S01]  /*15f0*/  ULDC.64 UR4, c[0x0][0xa28] ;  /* 0x00028a0000047ab9 */ /* 0x000fe20000000a00 */
[----:B------:R-:W-:Y:S01]  /*1600*/  ULDC.64 UR8, c[0x0][0xa18] ;  /* 0x0002860000087ab9 */ /* 0x000fe20000000a00 */
[----:B------:R-:W-:Y:S01]  /*1610*/  ULDC.64 UR6, c[0x0][0xa08] ;  /* 0x0002820000067ab9 */ /* 0x000fe20000000a00 */
[----:B0-----:R-:W-:-:S06]  /*1620*/  IMAD.WIDE R206, R7, 0x4, R206 ;  /* 0x0000000407ce7825 */ /* 0x001fcc00078e02ce */
[----:B--2---:R-:W2:Y:S01]  /*1630*/  LDG.E R206, desc[UR42][R206.64] ;  /* 0x0000002acece7981 */ /* 0x004ea2000c1e1900 */
[----:B------:R-:W-:Y:S01]  /*1640*/  ISETP.NE.U32.AND P2, PT, RZ, UR4, PT ;  /* 0x00000004ff007c0c */ /* 0x000fe2000bf45070 */
[----:B-1-345:R-:W-:Y:S01]  /*1650*/  IMAD.MOV.U32 R15, RZ, RZ, RZ ;  /* 0x000000ffff0f7224 */ /* 0x03afe200078e00ff */
        /* <DEDUP_REMOVED lines=35> */
[----:B------:R-:W-:Y:S02]  /*1890*/  LEA.HI R205, R0, R3, RZ, 0x10 ;  /* 0x0000000300cd7211 */ /* 0x000fe400078f80ff */
        /* <DEDUP_REMOVED lines=11> */
.L_x_4857:
[----:B------:R-:W-:Y:S02]  /*1950*/  IMAD.U32 R40, RZ, RZ, UR5 ;  /* 0x00000005ff287e24 */ /* 0x000fe4000f8e00ff */
[----:B------:R-:W-:Y:S01]  /*1960*/  IMAD.U32 R24, RZ, RZ, UR4 ;  /* 0x00000004ff187e24 */ /* 0x000fe2000f8e00ff */
[----:B------:R-:W-:Y:S06]  /*1970*/  @!P2 BRA `(.L_x_4858) ;  /* 0x000000000010a947 */ /* 0x000fec0003800000 */
[----:B------:R-:W-:-:S04]  /*1980*/  IADD3 R6, P0, R207, UR8, RZ ;  /* 0x00000008cf067c10 */ /* 0x000fc8000ff1e0ff */
[----:B------:R-:W-:-:S05]  /*1990*/  IADD3.X R7, R208, UR9, RZ, P0, !PT ;  /* 0x00000009d0077c10 */ /* 0x000fca00087fe4ff */
[----:B------:R0:W5:Y:S01]  /*19a0*/  LDG.E R24, desc[UR42][R6.64] ;  /* 0x0000002a06187981 */ /* 0x000162000c1e1900 */
[----:B------:R-:W-:Y:S05]  /*19b0*/  BRA `(.L_x_4859) ;  /* 0x0000000000107947 */ /* 0x000fea0003800000 */
.L_x_4858:
[----:B------:R-:W-:Y:S05]  /*19c0*/  @!P0 BRA `(.L_x_4859) ;  /* 0x00000000000c8947 */ /* 0x000fea0003800000 */
[----:B------:R-:W2:Y:S04]  /*19d0*/  LDG.E R3, desc[UR42][R8.64] ;  /* 0x0000002a08037981 */ /* 0x000ea8000c1e1900 */
[----:B------:R-:W2:Y:S02]  /*19e0*/  LDG.E R24, desc[UR42][R8.64+0x4] ;  /* 0x0000042a08187981 */ /* 0x000ea4000c1e1900 */
[----:B--2---:R-:W-:-:S07]  /*19f0*/  IMAD.IADD R24, R24, 0x1, -R3 ;  /* 0x0000000118187824 */ /* 0x004fce00078e0a03 */
.L_x_4859:
[----:B------:R-:W-:Y:S01]  /*1a00*/  ULDC.64 UR4, c[0x0][0xa10] ;  /* 0x0002840000047ab9 */ /* 0x000fe20000000a00 */
[----:B------:R-:W1:Y:S01]  /*1a10*/  LDC R4, c[0x0][0x448] ;  /* 0x00011200ff047b82 */ /* 0x000e620000000800 */
[----:B------:R-:W-:-:S04]  /*1a20*/  ISETP.NE.U32.AND P0, PT, RZ, UR4, PT ;  /* 0x00000004ff007c0c */ /* 0x000fc8000bf05070 */
[----:B------:R-:W-:Y:S01]  /*1a30*/  ISETP.NE.AND.EX P0, PT, RZ, UR5, PT, P0 ;  /* 0x00000005ff007c0c */ /* 0x000fe2000bf05300 */
[----:B------:R-:W-:-:S12]  /*1a40*/  ULDC.64 UR4, c[0x0][0xa30] ;  /* 0x00028c0000047ab9 */ /* 0x000fd80000000a00 */
[----:B0-----:R-:W0:Y:S02]  /*1a50*/  @P0 LDC.64 R6, c[0x0][0xa10] ;  /* 0x00028400ff060b82 */ /* 0x001e240000000a00 */
[----:B0-----:R-:W-:-:S05]  /*1a60*/  @P0 IMAD.WIDE R6, R206, 0x4, R6 ;  /* 0x00000004ce060825 */ /* 0x001fca00078e0206 */
[----:B------:R-:W2:Y:S04]  /*1a70*/  @P0 LDG.E R0, desc[UR42][R6.64] ;  /* 0x0000002a06000981 */ /* 0x000ea8000c1e1900 */
[----:B------:R0:W2:Y:S01]  /*1a80*/  @P0 LDG.E R3, desc[UR42][R6.64+0x4] ;  /* 0x0000042a06030981 */ /* 0x0000a2000c1e1900 */
[----:B------:R-:W-:Y:S01]  /*1a90*/  ISETP.NE.U32.AND P1, PT, RZ, UR4, PT ;  /* 0x00000004ff007c0c */ /* 0x000fe2000bf25070 */
[----:B-----5:R-:W-:-:S03]  /*1aa0*/  IMAD.MOV.U32 R152, RZ, RZ, R24 ;  /* 0x000000ffff987224 */ /* 0x020fc600078e0018 */
[----:B------:R-:W-:-:S13]  /*1ab0*/  ISETP.NE.AND.EX P1, PT, RZ, UR5, PT, P1 ;  /* 0x00000005ff007c0c */ /* 0x000fda000bf25310 */
[----:B------:R-:W-:-:S04]  /*1ac0*/  @P1 IADD3 R8, P2, R207, UR4, RZ ;  /* 0x00000004cf081c10 */ /* 0x000fc8000ff5e0ff */
[----:B------:R-:W-:-:S05]  /*1ad0*/  @P1 IADD3.X R9, R208, UR5, RZ, P2, !PT ;  /* 0x00000005d0091c10 */ /* 0x000fca00097fe4ff */
[----:B------:R3:W5:Y:S01]  /*1ae0*/  @P1 LDG.E R152, desc[UR42][R8.64] ;  /* 0x0000002a08981981 */ /* 0x000762000c1e1900 */
[----:B-1----:R-:W-:Y:S01]  /*1af0*/  ISETP.NE.AND P1, PT, R4, 0x1, PT ;  /* 0x000000010400780c */ /* 0x002fe20003f25270 */
[----:B------:R-:W-:Y:S01]  /*1b00*/  IMAD.SHL.U32 R194, R5, 0x40, RZ ;  /* 0x0000004005c27824 */ /* 0x000fe200078e00ff */
[----:B------:R-:W-:Y:S01]  /*1b10*/  BSSY B0, `(.L_x_4860) ;  /* 0x0000035000007945 */ /* 0x000fe20003800000 */
[----:B------:R-:W-:Y:S01]  /*1b20*/  IMAD.IADD R15, R24, 0x1, -R15 ;  /* 0x00000001180f7824 */ /* 0x000fe200078e0a0f */
[----:B------:R-:W-:Y:S01]  /*1b30*/  LOP3.LUT R217, R205, 0xff, RZ, 0xc0, !PT ;  /* 0x000000ffcdd97812 */ /* 0x000fe200078ec0ff */
[----:B------:R-:W-:Y:S01]  /*1b40*/  VIADD R4, R194, 0x3f ;  /* 0x0000003fc2047836 */ /* 0x000fe20000000000 */
[----:B------:R-:W-:-:S07]  /*1b50*/  SHF.R.U32.HI R205, RZ, 0x10, R205 ;  /* 0x00000010ffcd7819 */ /* 0x000fce00000116cd */
[----:B------:R-:W1:Y:S08]  /*1b60*/  @P1 LDC R11, c[0x0][0x44c] ;  /* 0x00011300ff0b1b82 */ /* 0x000e700000000800 */
[----:B0-----:R-:W0:Y:S01]  /*1b70*/  @P1 LDC R7, c[0x0][0x450] ;  /* 0x00011400ff071b82 */ /* 0x001e220000000800 */
[----:B--2---:R-:W-:Y:S02]  /*1b80*/  @P0 IMAD.IADD R40, R3, 0x1, -R0 ;  /* 0x0000000103280824 */ /* 0x004fe400078e0a00 */
[----:B-1----:R-:W-:-:S04]  /*1b90*/  @P1 IMAD.HI.U32 R0, R4, R11, RZ ;  /* 0x0000000b04001227 */ /* 0x002fc800078e00ff */
[----:B------:R-:W-:Y:S01]  /*1ba0*/  IMAD.IADD R195, R15, 0x1, R40 ;  /* 0x000000010fc37824 */ /* 0x000fe200078e0228 */
[----:B0-----:R-:W-:-:S03]  /*1bb0*/  @P1 SHF.R.U32.HI R4, RZ, R7, R0 ;  /* 0x00000007ff041219 */ /* 0x001fc60000011600 */
[C---:B------:R-:W-:Y:S01]  /*1bc0*/  VIADD R0, R195.reuse, 0x3f ;  /* 0x0000003fc3007836 */ /* 0x040fe20000000000 */
[----:B------:R-:W-:-:S04]  /*1bd0*/  IADD3 R44, R195, 0x40, -R193 ;  /* 0x00000040c32c7810 */ /* 0x000fc80007ffe8c1 */
[----:B------:R-:W-:Y:S01]  /*1be0*/  SHF.R.S32.HI R3, RZ, 0x1f, R0 ;  /* 0x0000001fff037819 */ /* 0x000fe20000011400 */
[----:B------:R-:W-:-:S03]  /*1bf0*/  IMAD.IADD R4, R44, 0x1, R4 ;  /* 0x000000012c047824 */ /* 0x000fc600078e0204 */
[----:B------:R-:W-:Y:S02]  /*1c00*/  LEA.HI R3, R3, R0, RZ, 0x6 ;  /* 0x0000000003037211 */ /* 0x000fe400078f30ff */
[----:B------:R-:W-:Y:S02]  /*1c10*/  SHF.R.S32.HI R5, RZ, 0x1f, R4 ;  /* 0x0000001fff057819 */ /* 0x000fe40000011404 */
[----:B------:R-:W-:Y:S02]  /*1c20*/  SHF.R.S32.HI R43, RZ, 0x6, R3 ;  /* 0x00000006ff2b7819 */ /* 0x000fe40000011403 */
[----:B------:R-:W-:-:S04]  /*1c30*/  LEA.HI R5, R5, R4, RZ, 0x6 ;  /* 0x0000000405057211 */ /* 0x000fc800078f30ff */
[----:B------:R-:W-:-:S04]  /*1c40*/  SHF.R.S32.HI R0, RZ, 0x6, R5 ;  /* 0x00000006ff007819 */ /* 0x000fc80000011405 */
[----:B---3--:R-:W-:Y:S01]  /*1c50*/  VIMNMX R9, R43, R0, PT ;  /* 0x000000002b097248 */ /* 0x008fe20003fe0100 */
[----:B------:R-:W-:-:S03]  /*1c60*/  IMAD.MOV.U32 R0, RZ, RZ, RZ ;  /* 0x000000ffff007224 */ /* 0x000fc600078e00ff */
[----:B------:R-:W-:-:S13]  /*1c70*/  ISETP.GE.AND P0, PT, R9, 0x1, PT ;  /* 0x000000010900780c */ /* 0x000fda0003f06270 */
        /* <DEDUP_REMOVED lines=30> */
.L_x_4861:
[----:B------:R-:W-:Y:S05]  /*1e60*/  BSYNC B0 ;  /* 0x0000000000007941 */ /* 0x000fea0003800000 */
.L_x_4860:
        /* <DEDUP_REMOVED lines=36> */
.L_x_4864:
[----:B------:R-:W-:Y:S05]  /*20b0*/  BSYNC B6 ;  /* 0x0000000000067941 */ /* 0x000fea0003800000 */
.L_x_4863:
        /* <DEDUP_REMOVED lines=20> */
.L_x_4866:
[----:B------:R-:W-:Y:S05]  /*2200*/  BSYNC B6 ;  /* 0x0000000000067941 */ /* 0x000fea0003800000 */
.L_x_4865:
[----:B------:R-:W-:Y:S01]  /*2210*/  ULDC.64 UR4, c[0x0][0x9f8] ;  /* 0x00027e0000047ab9 */ /* 0x000fe20000000a00 */
[----:B------:R-:W-:Y:S01]  /*2220*/  IMAD.MOV.U32 R0, RZ, RZ, R206 ;  /* 0x000000ffff007224 */ /* 0x000fe200078e00ce */
[----:B------:R-:W-:Y:S01]  /*2230*/  ISETP.NE.U32.AND P0, PT, RZ, UR4, PT ;  /* 0x00000004ff007c0c */ /* 0x000fe2000bf05070 */
[----:B------:R-:W0:Y:S01]  /*2240*/  LDC.64 R6, c[0x0][0x300] ;  /* 0x0000c000ff067b82 */ /* 0x000e220000000a00 */
[----:B------:R-:W-:Y:S01]  /*2250*/  IMAD.IADD R38, R25, 0x1, R24 ;  /* 0x0000000119267824 */ /* 0x000fe200078e0218 */
[----:B------:R-:W-:Y:S01]  /*2260*/  ULDC.64 UR6, c[0x0][0xa08] ;  /* 0x0002820000067ab9 */ /* 0x000fe20000000a00 */
[----:B------:R-:W-:-:S05]  /*2270*/  ISETP.NE.AND.EX P0, PT, RZ, UR5, PT, P0 ;  /* 0x00000005ff007c0c */ /* 0x000fca000bf05300 */
[----:B------:R-:W1:Y:S08]  /*2280*/  LDC.64 R4, c[0x0][0x3f8] ;  /* 0x0000fe00ff047b82 */ /* 0x000e700000000a00 */
[----:B------:R-:W-:Y:S01]  /*2290*/  @P0 IADD3 R10, P1, R207, UR4, RZ ;  /* 0x00000004cf0a0c10 */ /* 0x000fe2000ff3e0ff */
[----:B------:R-:W2:Y:S03]  /*22a0*/  LDC R15, c[0x0][0x3f4] ;  /* 0x0000fd00ff0f7b82 */ /* 0x000ea60000000800 */
[----:B------:R-:W-:Y:S01]  /*22b0*/  @P0 IADD3.X R11, R208, UR5, RZ, P1, !PT ;  /* 0x00000005d00b0c10 */ /* 0x000fe20008ffe4ff */
[----:B------:R-:W-:-:S04]  /*22c0*/  ULDC.64 UR4, c[0x0][0x308] ;  /* 0x0000c20000047ab9 */ /* 0x000fc80000000a00 */
[----:B------:R3:W4:Y:S01]  /*22d0*/  @P0 LDG.E R0, desc[UR42][R10.64] ;  /* 0x0000002a0a000981 */ /* 0x000722000c1e1900 */
[----:B------:R-:W-:Y:S01]  /*22e0*/  SHF.R.S32.HI R12, RZ, 0x1f, R38 ;  /* 0x0000001fff0c7819 */ /* 0x000fe20000011426 */
[-C--:B0-----:R-:W-:Y:S01]  /*22f0*/  IMAD.WIDE.U32 R8, R38, R6.reuse, RZ ;  /* 0x0000000626087225 */ /* 0x081fe200078e00ff */
[----:B------:R-:W-:Y:S01]  /*2300*/  ISETP.NE.U32.AND P0, PT, RZ, UR6, PT ;  /* 0x00000006ff007c0c */ /* 0x000fe2000bf05070 */
[----:B------:R-:W0:Y:S01]  /*2310*/  LDC.64 R56, c[0x0][0x408] ;  /* 0x00010200ff387b82 */ /* 0x000e220000000a00 */
[----:B------:R-:W-:Y:S01]  /*2320*/  SHF.R.S32.HI R17, RZ, 0x1f, R16 ;  /* 0x0000001fff117819 */ /* 0x000fe20000011410 */
[-C--:B------:R-:W-:Y:S01]  /*2330*/  IMAD R3, R12, R6.reuse, RZ ;  /* 0x000000060c037224 */ /* 0x080fe200078e02ff */
[----:B------:R-:W-:Y:S01]  /*2340*/  ISETP.NE.AND.EX P0, PT, RZ, UR7, PT, P0 ;  /* 0x00000007ff007c0c */ /* 0x000fe2000bf05300 */
[----:B------:R-:W0:Y:S01]  /*2350*/  S2R R53, SR_TID.X ;  /* 0x0000000000357919 */ /* 0x000e220000002100 */
[----:B------:R-:W-:Y:S01]  /*2360*/  SHF.R.S32.HI R73, RZ, 0x1f, R23 ;  /* 0x0000001fff497819 */ /* 0x000fe20000011417 */
[----:B------:R-:W-:Y:S01]  /*2370*/  IMAD R3, R38, R7, R3 ;  /* 0x0000000726037224 */ /* 0x000fe200078e0203 */
[----:B------:R-:W-:Y:S01]  /*2380*/  SHF.R.S32.HI R187, RZ, 0x1f, R186 ;  /* 0x0000001fffbb7819 */ /* 0x000fe200000114ba */
[----:B------:R-:W-:Y:S01]  /*2390*/  IMAD.SHL.U32 R58, R190, 0x40, RZ ;  /* 0x00000040be3a7824 */ /* 0x000fe200078e00ff */
[----:B------:R-:W-:Y:S01]  /*23a0*/  SHF.L.U64.HI R62, R6, 0x6, R7 ;  /* 0x00000006063e7819 */ /* 0x000fe20000010207 */
[----:B------:R-:W-:Y:S01]  /*23b0*/  IMAD.IADD R9, R9, 0x1, R3 ;  /* 0x0000000109097824 */ /* 0x000fe200078e0203 */
[----:B-1----:R-:W-:Y:S01]  /*23c0*/  SHF.L.U64.HI R60, R4, 0x6, R5 ;  /* 0x00000006043c7819 */ /* 0x002fe20000010205 */
[----:B------:R-:W-:Y:S01]  /*23d0*/  IMAD R14, R73, R6, RZ ;  /* 0x00000006490e7224 */ /* 0x000fe200078e02ff */
[----:B--2---:R-:W-:Y:S01]  /*23e0*/  ISETP.GE.AND P2, PT, R16, R15, PT ;  /* 0x0000000f1000720c */ /* 0x004fe20003f46270 */
[----:B------:R-:W-:Y:S01]  /*23f0*/  IMAD.WIDE.U32 R20, R204, UR4, R8 ;  /* 0x00000004cc147c25 */ /* 0x000fe2000f8e0008 */
[----:B------:R-:W-:-:S02]  /*2400*/  LOP3.LUT R58, R58, 0x1c0, RZ, 0xc0, !PT ;  /* 0x000001c03a3a7812 */ /* 0x000fc400078ec0ff */
[----:B------:R-:W-:Y:S01]  /*2410*/  P2R R74, PR, RZ, 0x4 ;  /* 0x00000004ff4a7803 */ /* 0x000fe20000000000 */
[C---:B------:R-:W-:Y:S01]  /*2420*/  IMAD R21, R204.reuse, UR5, R21 ;  /* 0x00000005cc157c24 */ /* 0x040fe2000f8e0215 */
[----:B------:R-:W-:Y:S01]  /*2430*/  ULDC.64 UR4, c[0x0][0x330] ;  /* 0x0000cc0000047ab9 */ /* 0x000fe20000000a00 */
[----:B------:R-:W-:Y:S01]  /*2440*/  IMAD R8, R73, R4, RZ ;  /* 0x0000000449087224 */ /* 0x000fe200078e02ff */
[----:B------:R-:W-:Y:S01]  /*2450*/  SHF.R.U32.HI R54, RZ, 0x3, R58 ;  /* 0x00000003ff367819 */ /* 0x000fe2000001163a */
[----:B------:R-:W-:-:S04]  /*2460*/  IMAD.WIDE.U32 R28, R204, UR4, R16 ;  /* 0x00000004cc1c7c25 */ /* 0x000fc8000f8e0010 */
[----:B------:R-:W-:Y:S01]  /*2470*/  IMAD R29, R204, UR5, R29 ;  /* 0x00000005cc1d7c24 */ /* 0x000fe2000f8e021d */
[----:B------:R-:W-:Y:S01]  /*2480*/  ULDC.64 UR4, c[0x0][0x310] ;  /* 0x0000c40000047ab9 */ /* 0x000fe20000000a00 */
[C---:B---3--:R-:W-:Y:S02]  /*2490*/  IMAD R11, R23.reuse, R5, R8 ;  /* 0x00000005170b7224 */ /* 0x048fe400078e0208 */
[----:B------:R-:W-:-:S04]  /*24a0*/  IMAD.WIDE.U32 R8, R23, R6, R16 ;  /* 0x0000000617087225 */ /* 0x000fc800078e0010 */
[C---:B------:R-:W-:Y:S02]  /*24b0*/  IMAD R14, R23.reuse, R7, R14 ;  /* 0x00000007170e7224 */ /* 0x040fe400078e020e */
[----:B0-----:R-:W-:Y:S01]  /*24c0*/  IMAD.WIDE.U32 R34, R23, R56, R186 ;  /* 0x0000003817227225 */ /* 0x001fe200078e00ba */
[----:B------:R-:W-:-:S03]  /*24d0*/  LEA.HI R53, R53, 0x8, RZ, 0x19 ;  /* 0x0000000835357811 */ /* 0x000fc600078fc8ff */
[----:B------:R-:W-:-:S04]  /*24e0*/  IMAD.WIDE.U32 R36, R23, R56, R16 ;  /* 0x0000003817247225 */ /* 0x000fc800078e0010 */
[----:B------:R-:W-:-:S04]  /*24f0*/  IMAD.WIDE.U32 R30, R23, R4, R186 ;  /* 0x00000004171e7225 */ /* 0x000fc800078e00ba */
[----:B------:R-:W-:-:S04]  /*2500*/  IMAD.WIDE.U32 R32, R23, R4, R16 ;  /* 0x0000000417207225 */ /* 0x000fc800078e0010 */
[----:B------:R-:W-:Y:S02]  /*2510*/  IMAD.IADD R31, R31, 0x1, R11 ;  /* 0x000000011f1f7824 */ /* 0x000fe400078e020b */
[----:B------:R-:W-:Y:S02]  /*2520*/  IMAD.IADD R33, R11, 0x1, R33 ;  /* 0x000000010b217824 */ /* 0x000fe400078e0221 */
[----:B-----5:R-:W-:-:S04]  /*2530*/  IMAD.WIDE.U32 R30, R152, R4, R30 ;  /* 0x00000004981e7225 */ /* 0x020fc800078e001e */
[----:B------:R-:W-:Y:S02]  /*2540*/  VIADD R55, R16, 0x20 ;  /* 0x0000002010377836 */ /* 0x000fe40000000000 */
[----:B------:R-:W-:-:S04]  /*2550*/  IMAD.WIDE.U32 R32, R152, R4, R32 ;  /* 0x0000000498207225 */ /* 0x000fc800078e0020 */
[----:B------:R-:W-:Y:S02]  /*2560*/  IMAD.SHL.U32 R61, R6, 0x40, RZ ;  /* 0x00000040063d7824 */ /* 0x000fe400078e00ff */
[----:B------:R-:W-:Y:S02]  /*2570*/  IMAD.SHL.U32 R59, R4, 0x40, RZ ;  /* 0x00000040043b7824 */ /* 0x000fe400078e00ff */
[----:B------:R-:W-:Y:S01]  /*2580*/  IMAD.SHL.U32 R52, R15, 0x2, RZ ;  /* 0x000000020f347824 */ /* 0x000fe200078e00ff */
[----:B----4-:R-:W-:-:S04]  /*2590*/  SHF.R.S32.HI R3, RZ, 0x1f, R0 ;  /* 0x0000001fff037819 */ /* 0x010fc80000011400 */
[----:B------:R-:W-:Y:S02]  /*25a0*/  SEL R10, R3, RZ, !P0 ;  /* 0x000000ff030a7207 */ /* 0x000fe40004000000 */
[----:B------:R-:W-:-:S03]  /*25b0*/  SEL R3, R0, RZ, !P0 ;  /* 0x000000ff00037207 */ /* 0x000fc60004000000 */
[----:B------:R-:W-:Y:S02]  /*25c0*/  IMAD R0, R10, UR4, RZ ;  /* 0x000000040a007c24 */ /* 0x000fe4000f8e02ff */
[----:B------:R-:W-:-:S04]  /*25d0*/  IMAD.WIDE.U32 R20, R3, UR4, R20 ;  /* 0x0000000403147c25 */ /* 0x000fc8000f8e0014 */
[----:B------:R-:W-:Y:S01]  /*25e0*/  IMAD R65, R3, UR5, R0 ;  /* 0x0000000503417c24 */ /* 0x000fe2000f8e0200 */
[----:B------:R-:W-:Y:S01]  /*25f0*/  ULDC.64 UR4, c[0x0][0x338] ;  /* 0x0000ce0000047ab9 */ /* 0x000fe20000000a00 */
[----:B------:R-:W-:Y:S01]  /*2600*/  IADD3 R72, P0, R20, R8, RZ ;  /* 0x0000000814487210 */ /* 0x000fe20007f1e0ff */
[----:B------:R-:W-:Y:S02]  /*2610*/  IMAD R10, R10, UR4, RZ ;  /* 0x000000040a0a7c24 */ /* 0x000fe4000f8e02ff */
[----:B------:R-:W-:Y:S02]  /*2620*/  IMAD.IADD R65, R21, 0x1, R65 ;  /* 0x0000000115417824 */ /* 0x000fe400078e0241 */
[----:B------:R-:W-:Y:S01]  /*2630*/  IMAD.WIDE.U32 R28, R3, UR4, R28 ;  /* 0x00000004031c7c25 */ /* 0x000fe2000f8e001c */
[----:B------:R-:W-:Y:S02]  /*2640*/  ULDC UR4, c[0x0][0x2f4] ;  /* 0x0000bd0000047ab9 */ /* 0x000fe40000000800 */
[----:B------:R-:W-:Y:S01]  /*2650*/  IADD3.X R64, R65, R9, R14, P0, !PT ;  /* 0x0000000941407210 */ /* 0x000fe200007fe40e */
[----:B------:R-:W-:Y:S01]  /*2660*/  IMAD R13, R3, UR5, R10 ;  /* 0x00000005030d7c24 */ /* 0x000fe2000f8e020a */
[----:B------:R-:W-:Y:S01]  /*2670*/  SEL R3, R15, RZ, P2 ;  /* 0x000000ff0f037207 */ /* 0x000fe20001000000 */
[----:B------:R-:W-:Y:S01]  /*2680*/  IMAD R0, R73, R56, RZ ;  /* 0x0000003849007224 */ /* 0x000fe200078e02ff */
[----:B------:R-:W-:-:S02]  /*2690*/  IADD3 R38, P2, R23, R38, RZ ;  /* 0x0000002617267210 */ /* 0x000fc40007f5e0ff */
[C---:B------:R-:W-:Y:S01]  /*26a0*/  ISETP.GE.AND P0, PT, R16.reuse, UR4, PT ;  /* 0x0000000410007c0c */ /* 0x040fe2000bf06270 */
[----:B------:R-:W-:Y:S01]  /*26b0*/  IMAD R9, R23, R57, R0 ;  /* 0x0000003917097224 */ /* 0x000fe200078e0200 */
[----:B------:R-:W-:Y:S01]  /*26c0*/  ISETP.GE.AND P1, PT, R55, UR4, PT ;  /* 0x0000000437007c0c */ /* 0x000fe2000bf26270 */
[----:B------:R-:W-:Y:S02]  /*26d0*/  IMAD.IADD R3, R16, 0x1, R3 ;  /* 0x0000000110037824 */ /* 0x000fe400078e0203 */
[----:B------:R-:W-:Y:S02]  /*26e0*/  IMAD.IADD R35, R35, 0x1, R9 ;  /* 0x0000000123237824 */ /* 0x000fe400078e0209 */
[----:B------:R-:W-:Y:S01]  /*26f0*/  IMAD.IADD R37, R9, 0x1, R37 ;  /* 0x0000000109257824 */ /* 0x000fe200078e0225 */
[----:B------:R-:W-:Y:S01]  /*2700*/  SHF.R.S32.HI R9, RZ, 0x1f, R152 ;  /* 0x0000001fff097819 */ /* 0x000fe20000011498 */
[----:B------:R-:W-:Y:S01]  /*2710*/  IMAD.WIDE.U32 R34, R152, R56, R34 ;  /* 0x0000003898227225 */ /* 0x000fe200078e0022 */
[----:B------:R-:W-:-:S03]  /*2720*/  SHF.R.S32.HI R0, RZ, 0x1f, R3 ;  /* 0x0000001fff007819 */ /* 0x000fc60000011403 */
[----:B------:R-:W-:Y:S01]  /*2730*/  IMAD.WIDE.U32 R36, R152, R56, R36 ;  /* 0x0000003898247225 */ /* 0x000fe200078e0024 */
[----:B------:R-:W-:Y:S02]  /*2740*/  LEA.HI R63, R0, R3, RZ, 0x3 ;  /* 0x00000003003f7211 */ /* 0x000fe400078f18ff */
[----:B------:R-:W-:Y:S01]  /*2750*/  LOP3.LUT R3, R58, 0x18, R16, 0xf8, !PT ;  /* 0x000000183a037812 */ /* 0x000fe200078ef810 */
[----:B------:R-:W-:Y:S01]  /*2760*/  IMAD R0, R9, R4, RZ ;  /* 0x0000000409007224 */ /* 0x000fe200078e02ff */
[----:B------:R-:W-:Y:S01]  /*2770*/  LOP3.LUT R48, R63, 0xfffffff8, RZ, 0xc0, !PT ;  /* 0xfffffff83f307812 */ /* 0x000fe200078ec0ff */
[----:B------:R-:W-:Y:S02]  /*2780*/  IMAD R9, R9, R56, RZ ;  /* 0x0000003809097224 */ /* 0x000fe400078e02ff */
[C---:B------:R-:W-:Y:S01]  /*2790*/  IMAD R49, R152.reuse, R5, R0 ;  /* 0x0000000598317224 */ /* 0x040fe200078e0200 */
[-C--:B------:R-:W-:Y:S01]  /*27a0*/  LOP3.LUT R0, R3, R54.reuse, RZ, 0x3c, !PT ;  /* 0x0000003603007212 */ /* 0x080fe200078e3cff */
[----:B------:R-:W-:Y:S01]  /*27b0*/  IMAD R9, R152, R57, R9 ;  /* 0x0000003998097224 */ /* 0x000fe200078e0209 */
[----:B------:R-:W-:Y:S01]  /*27c0*/  LOP3.LUT R3, R58, 0x38, R63, 0xf8, !PT ;  /* 0x000000383a037812 */ /* 0x000fe200078ef83f */
[----:B------:R-:W-:Y:S01]  /*27d0*/  IMAD.IADD R50, R31, 0x1, R49 ;  /* 0x000000011f327824 */ /* 0x000fe200078e0231 */
[C---:B------:R-:W-:Y:S01]  /*27e0*/  SHF.L.U64.HI R57, R56.reuse, 0x6, R57 ;  /* 0x0000000638397819 */ /* 0x040fe20000010239 */
[----:B------:R-:W-:Y:S01]  /*27f0*/  IMAD R51, R201, 0x200, R0 ;  /* 0x00000200c9337824 */ /* 0x000fe200078e0200 */
[----:B------:R-:W-:Y:S01]  /*2800*/  LOP3.LUT R0, R3, R54, RZ, 0x3c, !PT ;  /* 0x0000003603007212 */ /* 0x000fe200078e3cff */
[----:B------:R-:W-:Y:S01]  /*2810*/  IMAD.SHL.U32 R56, R56, 0x40, RZ ;  /* 0x0000004038387824 */ /* 0x000fe200078e00ff */
[----:B------:R-:W-:Y:S01]  /*2820*/  SHF.R.S32.HI R45, RZ, 0x1f, R48 ;  /* 0x0000001fff2d7819 */ /* 0x000fe20000011430 */
[----:B------:R-:W-:-:S02]  /*2830*/  IMAD.X R39, R12, 0x1, R73, P2 ;  /* 0x000000010c277824 */ /* 0x000fc400010e0649 */
[----:B------:R-:W-:Y:S02]  /*2840*/  IMAD R3, R201, 0x200, R0 ;  /* 0x00000200c9037824 */ /* 0x000fe400078e0200 */
[----:B------:R-:W-:Y:S02]  /*2850*/  IMAD.IADD R49, R49, 0x1, R33 ;  /* 0x0000000131317824 */ /* 0x000fe400078e0221 */
[----:B------:R-:W-:Y:S02]  /*2860*/  IMAD.IADD R47, R35, 0x1, R9 ;  /* 0x00000001232f7824 */ /* 0x000fe400078e0209 */
[----:B------:R-:W-:Y:S02]  /*2870*/  IMAD.IADD R46, R9, 0x1, R37 ;  /* 0x00000001092e7824 */ /* 0x000fe400078e0225 */
[----:B------:R-:W-:-:S07]  /*2880*/  IMAD.IADD R0, R29, 0x1, R13 ;  /* 0x000000011d007824 */ /* 0x000fce00078e020d */
.L_x_4896:
        /* <DEDUP_REMOVED lines=36> */
[----:B------:R-:W-:Y:S01]  /*2ad0*/  IMAD.MOV.U32 R6, RZ, RZ, R34 ;  /* 0x000000ffff067224 */ /* 0x000fe200078e0022 */
[----:B------:R-:W-:Y:S01]  /*2ae0*/  ULDC.64 UR4, c[0x0][0x3e8] ;  /* 0x0000fa0000047ab9 */ /* 0x000fe20000000a00 */
[----:B------:R-:W-:Y:S01]  /*2af0*/  IMAD.MOV.U32 R7, RZ, RZ, R47 ;  /* 0x000000ffff077224 */ /* 0x000fe200078e002f */
[----:B------:R-:W-:Y:S01]  /*2b00*/  ULDC.64 UR6, c[0x0][0x400] ;  /* 0x0001000000067ab9 */ /* 0x000fe20000000a00 */
[----:B------:R-:W-:Y:S02]  /*2b10*/  IMAD R5, R57, R41, RZ ;  /* 0x0000002939057224 */ /* 0x000fe400078e02ff */
[----:B------:R-:W-:Y:S01]  /*2b20*/  IMAD.WIDE.U32 R8, R41, R56, R6 ;  /* 0x0000003829087225 */ /* 0x000fe200078e0006 */
[----:B------:R-:W-:-:S03]  /*2b30*/  IADD3 R7, P3, R30, R4, RZ ;  /* 0x000000041e077210 */ /* 0x000fc60007f7e0ff */
[----:B------:R-:W-:Y:S01]  /*2b40*/  IMAD R5, R69, R56, R5 ;  /* 0x0000003845057224 */ /* 0x000fe200078e0205 */
[----:B------:R-:W-:Y:S01]  /*2b50*/  LEA R4, P5, R8, UR6, 0x1 ;  /* 0x0000000608047c11 */ /* 0x000fe2000f8a08ff */
[----:B------:R-:W-:Y:S01]  /*2b60*/  IMAD.X R10, R70, 0x1, R50, P3 ;  /* 0x00000001460a7824 */ /* 0x000fe200018e0632 */
[----:B------:R-:W-:Y:S01]  /*2b70*/  LEA R6, P3, R7, UR4, 0x1 ;  /* 0x0000000407067c11 */ /* 0x000fe2000f8608ff */
[----:B------:R-:W-:-:S03]  /*2b80*/  IMAD.IADD R5, R9, 0x1, R5 ;  /* 0x0000000109057824 */ /* 0x000fc600078e0205 */
[----:B------:R-:W-:Y:S02]  /*2b90*/  LEA.HI.X R7, R7, UR5, R10, 0x1, P3 ;  /* 0x0000000507077c11 */ /* 0x000fe400098f0c0a */
[----:B------:R-:W-:Y:S02]  /*2ba0*/  CS2R R10, SRZ ;  /* 0x00000000000a7805 */ /* 0x000fe4000001ff00 */
[----:B------:R-:W-:Y:S02]  /*2bb0*/  LEA.HI.X R5, R8, UR7, R5, 0x1, P5 ;  /* 0x0000000708057c11 */ /* 0x000fe4000a8f0c05 */
[----:B------:R-:W-:Y:S02]  /*2bc0*/  CS2R R8, SRZ ;  /* 0x0000000000087805 */ /* 0x000fe4000001ff00 */
[-C--:B------:R-:W-:Y:S02]  /*2bd0*/  ISETP.GE.AND P5, PT, R186, R27.reuse, PT ;  /* 0x0000001bba00720c */ /* 0x080fe40003fa6270 */
[----:B------:R-:W-:-:S11]  /*2be0*/  ISETP.GE.AND P3, PT, R191, R27, PT ;  /* 0x0000001bbf00720c */ /* 0x000fd60003f66270 */
[----:B------:R0:W5:Y:S04]  /*2bf0*/  @!P5 LDG.E.64 R14, desc[UR42][R6.64] ;  /* 0x0000002a060ed981 */ /* 0x000168000c1e1b00 */
[----:B------:R0:W5:Y:S04]  /*2c00*/  @!P3 LDG.E.64 R8, desc[UR42][R6.64+0x20] ;  /* 0x0000202a0608b981 */ /* 0x000168000c1e1b00 */
[----:B------:R0:W5:Y:S04]  /*2c10*/  @!P5 LDG.E.64 R24, desc[UR42][R4.64] ;  /* 0x0000002a0418d981 */ /* 0x000168000c1e1b00 */
[----:B------:R0:W5:Y:S02]  /*2c20*/  @!P3 LDG.E.64 R10, desc[UR42][R4.64+0x20] ;  /* 0x0000202a040ab981 */ /* 0x000164000c1e1b00 */
.L_x_4871:
[----:B------:R-:W-:Y:S05]  /*2c30*/  BSYNC B1 ;  /* 0x0000000000017941 */ /* 0x000fea0003800000 */
.L_x_4870:
        /* <DEDUP_REMOVED lines=16> */
.L_x_4872:
[----:B------:R-:W-:Y:S01]  /*2d40*/  IMAD R75, R184, 0x8, R2 ;  /* 0x00000008b84b7824 */ /* 0x000fe200078e0202 */
[----:B------:R-:W-:Y:S01]  /*2d50*/  SHF.L.U32 R78, R185, 0x1f, RZ ;  /* 0x0000001fb94e7819 */ /* 0x000fe200000006ff */
[----:B------:R-:W-:Y:S03]  /*2d60*/  BSSY B1, `(.L_x_4873) ;  /* 0x0000003000017945 */ /* 0x000fe60003800000 */
[----:B------:R-:W0:Y:S02]  /*2d70*/  SYNCS.PHASECHK.TRANS64.TRYWAIT P5, [R75+URZ+0x28c90], R78 ;  /* 0x028c904e4b0075a7 */ /* 0x000e2400080a017f */
[----:B0-----:R-:W-:Y:S05]  /*2d80*/  @!P5 BRA `(.L_x_4874) ;  /* 0x000001c00074d947 */ /* 0x001fea0003800000 */
.L_x_5192:
[----:B------:R-:W-:Y:S05]  /*2d90*/  BSYNC B1 ;  /* 0x0000000000017941 */ /* 0x000fea0003800000 */
.L_x_4873:
        /* <DEDUP_REMOVED lines=48> */
.L_x_4879:
[----:B------:R-:W-:Y:S05]  /*30a0*/  BSYNC B2 ;  /* 0x0000000000027941 */ /* 0x000fea0003800000 */
.L_x_4878:
[----:B--2---:R1:W-:Y:S02]  /*30b0*/  STG.E.128 desc[UR42][R12.64], R4 ;  /* 0x000000040c007986 */ /* 0x0043e4000c101d2a */
.L_x_4877:
[----:B------:R-:W-:Y:S05]  /*30c0*/  BSYNC B1 ;  /* 0x0000000000017941 */ /* 0x000fea0003800000 */
.L_x_4876:
        /* <DEDUP_REMOVED lines=51> */
.L_x_4881:
[----:B------:R-:W-:Y:S05]  /*3400*/  BSYNC B1 ;  /* 0x0000000000017941 */ /* 0x000fea0003800000 */
.L_x_4880:
[----:B-1----:R2:W-:Y:S01]  /*3410*/  STG.E.128 desc[UR42][R12.64+0x40], R4 ;  /* 0x000040040c007986 */ /* 0x0025e2000c101d2a */
[----:B------:R-:W-:Y:S05]  /*3420*/  BRA `(.L_x_4875) ;  /* 0x0000000c001c7947 */ /* 0x000fea0003800000 */
.L_x_4869:
        /* <DEDUP_REMOVED lines=42> */
.L_x_4882:
[----:B------:R-:W-:Y:S01]  /*36d0*/  IMAD R75, R184, 0x8, R2 ;  /* 0x00000008b84b7824 */ /* 0x000fe200078e0202 */
[----:B------:R-:W-:Y:S01]  /*36e0*/  SHF.L.U32 R78, R185, 0x1f, RZ ;  /* 0x0000001fb94e7819 */ /* 0x000fe200000006ff */
[----:B------:R-:W-:Y:S03]  /*36f0*/  BSSY B1, `(.L_x_4883) ;  /* 0x0000003000017945 */ /* 0x000fe60003800000 */
[----:B------:R-:W0:Y:S02]  /*3700*/  SYNCS.PHASECHK.TRANS64.TRYWAIT P5, [R75+URZ+0x28c90], R78 ;  /* 0x028c904e4b0075a7 */ /* 0x000e2400080a017f */
[----:B0-----:R-:W-:Y:S05]  /*3710*/  @!P5 BRA `(.L_x_4884) ;  /* 0x000001b80024d947 */ /* 0x001fea0003800000 */
.L_x_5193:
[----:B------:R-:W-:Y:S05]  /*3720*/  BSYNC B1 ;  /* 0x0000000000017941 */ /* 0x000fea0003800000 */
.L_x_4883:
        /* <DEDUP_REMOVED lines=115> */
.L_x_4886:
[----:B------:R-:W-:Y:S05]  /*3e60*/  BSYNC B1 ;  /* 0x0000000000017941 */ /* 0x000fea0003800000 */
.L_x_4885:
        /* <DEDUP_REMOVED lines=10> */
.L_x_4868:
[----:B------:R-:W-:-:S06]  /*3f10*/  UISETP.NE.AND UP0, UPT, UR37, 0x3, UPT ;  /* 0x000000032500788c */ /* 0x000fcc000bf05270 */
[----:B------:R-:W-:-:S13]  /*3f20*/  PLOP3.LUT P3, PT, PT, PT, UP0, 0x80, 0x0 ;  /* 0x000000000000781c */ /* 0x000fda0003f6f008 */
[----:B------:R-:W-:Y:S05]  /*3f30*/  @!P3 BRA `(.L_x_4887) ;  /* 0x000000000004b947 */ /* 0x000fea0003800000 */
[----:B------:R-:W-:Y:S01]  /*3f40*/  BPT.TRAP 0x1 ;  /* 0x000000040000795c */ /* 0x000fe20000300000 */
.L_x_4887:
        /* <DEDUP_REMOVED lines=8> */
.L_x_5194:
[----:B------:R-:W-:Y:S05]  /*3fd0*/  BSYNC B1 ;  /* 0x0000000000017941 */ /* 0x000fea0003800000 */
.L_x_4888:
        /* <DEDUP_REMOVED lines=12> */
.L_x_4875:
[----:B------:R-:W-:Y:S05]  /*40a0*/  BSYNC B0 ;  /* 0x0000000000007941 */ /* 0x000fea0003800000 */
.L_x_4867:
        /* <DEDUP_REMOVED lines=17> */
.L_x_4891:
[----:B------:R-:W-:Y:S05]  /*41c0*/  BSYNC B0 ;  /* 0x0000000000007941 */ /* 0x000fea0003800000 */
.L_x_4890:
[----:B------:R-:W2:Y:S01]  /*41d0*/  SYNCS.PHASECHK.TRANS64.TRYWAIT P5, [R75+URZ+0x28cb0], R78 ;  /* 0x028cb04e4b0075a7 */ /* 0x000ea200080a017f */
[----:B------:R-:W-:Y:S01]  /*41e0*/  BSSY B0, `(.L_x_4892) ;  /* 0x0000003000007945 */ /* 0x000fe20003800000 */
[----:B------:R-:W-:-:S03]  /*41f0*/  ISETP.GE.AND P3, PT, R23, R76, PT ;  /* 0x0000004c1700720c */ /* 0x000fc60003f66270 */
[----:B--2---:R-:W-:Y:S10]  /*4200*/  @!P5 BRA `(.L_x_4893) ;  /* 0x000001ac0090d947 */ /* 0x004ff40003800000 */
.L_x_5195:
[----:B------:R-:W-:Y:S05]  /*4210*/  BSYNC B0 ;  /* 0x0000000000007941 */ /* 0x000fea0003800000 */
.L_x_4892:
        /* <DEDUP_REMOVED lines=20> */
[----:B----4-:R-:W-:Y:S01]  /*4360*/  IMAD R25, R9, 0x2, R2 ;  /* 0x0000000209197824 */ /* 0x010fe200078e0202 */
[----:B------:R-:W-:Y:S01]  /*4370*/  ISETP.GE.AND P3, PT, R6, UR4, PT ;  /* 0x0000000406007c0c */ /* 0x000fe2000bf66270 */
[----:B------:R-:W-:-:S02]  /*4380*/  VIADD R14, R16, 0x80 ;  /* 0x00000080100e7836 */ /* 0x000fc40000000000 */
[----:B------:R-:W-:-:S08]  /*4390*/  VIADD R24, R16, 0xc0 ;  /* 0x000000c010187836 */ /* 0x000fd00000000000 */
[----:B------:R-:W1:Y:S04]  /*43a0*/  @!P5 LDS.128 R4, [R25+0x400] ;  /* 0x000400001904d984 */ /* 0x000e680000000c00 */
[----:B------:R-:W3:Y:S04]  /*43b0*/  @!P3 LDS.128 R8, [R25+0x2400] ;  /* 0x002400001908b984 */ /* 0x000ee80000000c00 */
[----:B-1----:R-:W-:Y:S01]  /*43c0*/  @!P5 STG.E.128 desc[UR42][R12.64], R4 ;  /* 0x000000040c00d986 */ /* 0x002fe2000c101d2a */
[----:B------:R-:W-:Y:S01]  /*43d0*/  ISETP.GE.AND P5, PT, R14, UR4, PT ;  /* 0x000000040e007c0c */ /* 0x000fe2000bfa6270 */
[----:B------:R-:W-:-:S02]  /*43e0*/  VIADD R14, R16, 0x100 ;  /* 0x00000100100e7836 */ /* 0x000fc40000000000 */
[----:B---3--:R-:W-:Y:S01]  /*43f0*/  @!P3 STG.E.128 desc[UR42][R12.64+0x80], R8 ;  /* 0x000080080c00b986 */ /* 0x008fe2000c101d2a */
[----:B------:R-:W-:Y:S01]  /*4400*/  ISETP.GE.AND P3, PT, R24, UR4, PT ;  /* 0x0000000418007c0c */ /* 0x000fe2000bf66270 */
        /* <DEDUP_REMOVED lines=16> */
[----:B------:R-:W-:Y:S02]  /*4510*/  IMAD R24, R15, 0x2, R2 ;  /* 0x000000020f187824 */ /* 0x000fe400078e0202 */
[----:B------:R-:W-:-:S06]  /*4520*/  VIADD R15, R16, 0xe0 ;  /* 0x000000e0100f7836 */ /* 0x000fcc0000000000 */
[----:B------:R-:W1:Y:S04]  /*4530*/  @!P5 LDS.128 R4, [R25+0xc400] ;  /* 0x00c400001904d984 */ /* 0x000e680000000c00 */
[----:B------:R-:W3:Y:S04]  /*4540*/  @!P3 LDS.128 R8, [R25+0xe400] ;  /* 0x00e400001908b984 */ /* 0x000ee80000000c00 */
[----:B-1----:R-:W-:Y:S01]  /*4550*/  @!P5 STG.E.128 desc[UR42][R12.64+0x300], R4 ;  /* 0x000300040c00d986 */ /* 0x002fe2000c101d2a */
[----:B------:R-:W-:-:S03]  /*4560*/  ISETP.GE.AND P5, PT, R55, UR4, PT ;  /* 0x0000000437007c0c */ /* 0x000fc6000bfa6270 */
        /* <DEDUP_REMOVED lines=22> */
[----:B------:R-:W-:-:S03]  /*46d0*/  ISETP.GE.AND P5, PT, R14, UR4, PT ;  /* 0x000000040e007c0c */ /* 0x000fc6000bfa6270 */
[----:B---3--:R-:W-:Y:S01]  /*46e0*/  @!P3 STG.E.128 desc[UR42][R12.64+0x2c0], R8 ;  /* 0x0002c0080c00b986 */ /* 0x008fe2000c101d2a */
[----:B------:R-:W-:-:S09]  /*46f0*/  ISETP.GE.AND P3, PT, R15, UR4, PT ;  /* 0x000000040f007c0c */ /* 0x000fd2000bf66270 */
[----:B------:R-:W1:Y:S04]  /*4700*/  @!P5 LDS.128 R4, [R24+0xc400] ;  /* 0x00c400001804d984 */ /* 0x000e680000000c00 */
[----:B------:R-:W3:Y:S04]  /*4710*/  @!P3 LDS.128 R8, [R24+0xe400] ;  /* 0x00e400001808b984 */ /* 0x000ee80000000c00 */
[----:B-1----:R1:W-:Y:S04]  /*4720*/  @!P5 STG.E.128 desc[UR42][R12.64+0x340], R4 ;  /* 0x000340040c00d986 */ /* 0x0023e8000c101d2a */
[----:B---3--:R1:W-:Y:S02]  /*4730*/  @!P3 STG.E.128 desc[UR42][R12.64+0x3c0], R8 ;  /* 0x0003c0080c00b986 */ /* 0x0083e4000c101d2a */
.L_x_4895:
[----:B------:R-:W-:Y:S05]  /*4740*/  BSYNC B0 ;  /* 0x0000000000007941 */ /* 0x000fea0003800000 */
.L_x_4894:
        /* <DEDUP_REMOVED lines=17> */
.L_x_4862:
[----:B------:R-:W-:Y:S04]  /*4860*/  BSSY B0, `(.L_x_4897) ;  /* 0x0000004000007945 */ /* 0x000fe80003800000 */
[----:B------:R-:W-:Y:S05]  /*4870*/  @P3 BRA `(.L_x_4898) ;  /* 0x0000000000083947 */ /* 0x000fea0003800000 */
[----:B------:R-:W0:Y:S02]  /*4880*/  FENCE.VIEW.ASYNC.G ;  /* 0x00000000000073c6 */ /* 0x000e240000000100 */
[----:B0-----:R-:W-:Y:S06]  /*4890*/  BAR.ARV 0xc, 0x180 ;  /* 0x0306000000007b1d */ /* 0x001fec0000002000 */
.L_x_4898:
[----:B------:R-:W-:Y:S05]  /*48a0*/  BSYNC B0 ;  /* 0x0000000000007941 */ /* 0x000fea0003800000 */
.L_x_4897:
[----:B------:R-:W-:Y:S01]  /*48b0*/  UISETP.NE.AND UP0, UPT, UR38, 0x1, UPT ;  /* 0x000000012600788c */ /* 0x000fe2000bf05270 */
[----:B------:R-:W-:Y:S05]  /*48c0*/  BSSY B7, `(.L_x_4899) ;  /* 0x0000c17000077945 */ /* 0x000fea0003800000 */
[----:B------:R-:W-:-:S13]  /*48d0*/  PLOP3.LUT P0, PT, PT, PT, UP0, 0x80, 0x0 ;  /* 0x000000000000781c */ /* 0x000fda0003f0f008 */
[----:B------:R-:W-:Y:S05]  /*48e0*/  @!P0 BRA `(.L_x_4900) ;  /* 0x0000002000708947 */ /* 0x000fea0003800000 */
[----:B------:R-:W0:Y:S01]  /*48f0*/  LDC R0, c[0x0][0x448] ;  /* 0x00011200ff007b82 */ /* 0x000e220000000800 */
[----:B------:R-:W-:Y:S01]  /*4900*/  VIADD R3, R194, 0x3f ;  /* 0x0000003fc2037836 */ /* 0x000fe20000000000 */
[----:B------:R-:W-:Y:S01]  /*4910*/  BSSY B0, `(.L_x_4901) ;  /* 0x000002b000007945 */ /* 0x000fe20003800000 */
[----:B------:R-:W-:Y:S01]  /*4920*/  IMAD.MOV.U32 R4, RZ, RZ, RZ ;  /* 0x000000ffff047224 */ /* 0x000fe200078e00ff */
[----:B0-----:R-:W-:-:S13]  /*4930*/  ISETP.NE.AND P0, PT, R0, 0x1, PT ;  /* 0x000000010000780c */ /* 0x001fda0003f05270 */
[----:B------:R-:W0:Y:S08]  /*4940*/  @P0 LDC R0, c[0x0][0x44c] ;  /* 0x00011300ff000b82 */ /* 0x000e300000000800 */
[----:B------:R-:W1:Y:S01]  /*4950*/  @P0 LDC R5, c[0x0][0x450] ;  /* 0x00011400ff050b82 */ /* 0x000e620000000800 */
[----:B0-----:R-:W-:-:S05]  /*4960*/  @P0 IMAD.HI.U32 R0, R3, R0, RZ ;  /* 0x0000000003000227 */ /* 0x001fca00078e00ff */
        /* <DEDUP_REMOVED lines=37> */
.L_x_4902:
[----:B------:R-:W-:Y:S05]  /*4bc0*/  BSYNC B0 ;  /* 0x0000000000007941 */ /* 0x000fea0003800000 */
.L_x_4901:
        /* <DEDUP_REMOVED lines=71> */
[----:B------:R-:W2:Y:S04]  /*5040*/  LDL R5, [R1+0x44] ;  /* 0x0000440001057983 */ /* 0x000ea80000100800 */
[----:B--2---:R-:W0:Y:S02]  /*5050*/  SHFL.IDX PT, R3, R5, RZ, 0x1f ;  /* 0x00001fff05037589 */ /* 0x004e2400000e0000 */
[----:B0-----:R-:W-:-:S04]  /*5060*/  LEA.HI R5, R3, R3, RZ, 0x1 ;  /* 0x0000000303057211 */ /* 0x001fc800078f08ff */
[----:B------:R-:W-:Y:S01]  /*5070*/  LOP3.LUT R6, R5, 0x1fffe, RZ, 0xc0, !PT ;  /* 0x0001fffe05067812 */ /* 0x000fe200078ec0ff */
[----:B------:R-:W-:-:S04]  /*5080*/  IMAD.U32 R5, RZ, RZ, UR37 ;  /* 0x00000025ff057e24 */ /* 0x000fc8000f8e00ff */
[----:B------:R-:W-:Y:S01]  /*5090*/  IMAD.IADD R3, R3, 0x1, -R6 ;  /* 0x0000000103037824 */ /* 0x000fe200078e0a06 */
[----:B------:R-:W-:-:S03]  /*50a0*/  ISETP.NE.AND P0, PT, R5, 0x3, PT ;  /* 0x000000030500780c */ /* 0x000fc60003f05270 */
[----:B------:R-:W-:-:S04]  /*50b0*/  IMAD R3, R3, 0x8000, R2 ;  /* 0x0000800003037824 */ /* 0x000fc800078e0202 */
[----:B------:R-:W-:-:S05]  /*50c0*/  VIADD R3, R3, 0x400 ;  /* 0x0000040003037836 */ /* 0x000fca0000000000 */
[----:B------:R-:W-:-:S04]  /*50d0*/  SHF.R.U32.HI R3, RZ, 0x4, R3 ;  /* 0x00000004ff037819 */ /* 0x000fc80000011603 */
[----:B------:R-:W-:-:S04]  /*50e0*/  LOP3.LUT R3, R3, 0x3fff, RZ, 0xc0, !PT ;  /* 0x00003fff03037812 */ /* 0x000fc800078ec0ff */
[----:B------:R-:W-:Y:S01]  /*50f0*/  LOP3.LUT R3, R3, 0x2000000, RZ, 0xfc, !PT ;  /* 0x0200000003037812 */ /* 0x000fe200078efcff */
[----:B------:R-:W-:Y:S06]  /*5100*/  @!P0 BRA `(.L_x_4904) ;  /* 0x0000000000048947 */ /* 0x000fec0003800000 */
[----:B------:R-:W-:Y:S01]  /*5110*/  BPT.TRAP 0x1 ;  /* 0x000000040000795c */ /* 0x000fe20000300000 */
.L_x_4904:
        /* <DEDUP_REMOVED lines=11> */
.L_x_5196:
[----:B------:R-:W-:Y:S05]  /*51d0*/  BSYNC B0 ;  /* 0x0000000000007941 */ /* 0x000fea0003800000 */
.L_x_4905:
        /* <DEDUP_REMOVED lines=56> */
.L_x_4914:
        /* <DEDUP_REMOVED lines=143> */
.L_x_4909:
[----:B------:R-:W-:Y:S01]  /*5e50*/  IMAD R21, R18, 0x8, R2 ;  /* 0x0000000812157824 */ /* 0x000fe200078e0202 */
[----:B------:R-:W-:-:S04]  /*5e60*/  SHF.L.U32 R4, R22, 0x1f, RZ ;  /* 0x0000001f16047819 */ /* 0x000fc800000006ff */
[----:B------:R0:W1:Y:S01]  /*5e70*/  SYNCS.PHASECHK.TRANS64.TRYWAIT P2, [R21+URZ+0x28c50], R4 ;  /* 0x028c5004150075a7 */ /* 0x000062000804017f */
[----:B------:R-:W-:Y:S05]  /*5e80*/  @!P0 BRA `(.L_x_4910) ;  /* 0x0000000000048947 */ /* 0x000fea0003800000 */
[----:B------:R-:W-:Y:S01]  /*5e90*/  BPT.TRAP 0x1 ;  /* 0x000000040000795c */ /* 0x000fe20000300000 */
.L_x_4910:
[----:B------:R-:W-:Y:S04]  /*5ea0*/  BSSY B1, `(.L_x_4911) ;  /* 0x0000004000017945 */ /* 0x000fe80003800000 */
[----:B-1----:R-:W-:Y:S05]  /*5eb0*/  @P2 BRA `(.L_x_4912) ;  /* 0x0000000000082947 */ /* 0x002fea0003800000 */
[----:B------:R-:W1:Y:S02]  /*5ec0*/  SYNCS.PHASECHK.TRANS64.TRYWAIT P2, [R21+URZ+0x28c50], R4 ;  /* 0x028c5004150075a7 */ /* 0x000e64000804017f */
[----:B-1----:R-:W-:Y:S05]  /*5ed0*/  @!P2 BRA `(.L_x_4913) ;  /* 0x000001900084a947 */ /* 0x002fea0003800000 */
.L_x_4912:
[----:B------:R-:W-:Y:S05]  /*5ee0*/  BSYNC B1 ;  /* 0x0000000000017941 */ /* 0x000fea0003800000 */
.L_x_4911:
        /* <DEDUP_REMOVED lines=44> */
.L_x_4908:
[----:B------:R-:W-:Y:S05]  /*61b0*/  BSYNC B0 ;  /* 0x0000000000007941 */ /* 0x000fea0003800000 */
.L_x_4907:
        /* <DEDUP_REMOVED lines=143> */
.L_x_4900:
        /* <DEDUP_REMOVED lines=45> */
.L_x_4916:
[----:B------:R-:W-:Y:S05]  /*6d80*/  BSYNC B0 ;  /* 0x0000000000007941 */ /* 0x000fea0003800000 */
.L_x_4915:
        /* <DEDUP_REMOVED lines=100> */
.L_x_4918:
[----:B------:R-:W-:Y:S05]  /*73d0*/  BSYNC B6 ;  /* 0x0000000000067941 */ /* 0x000fea0003800000 */
.L_x_4917:
        /* <DEDUP_REMOVED lines=12> */
.L_x_4922:
[----:B-1----:R1:W2:Y:S02]  /*74a0*/  SYNCS.PHASECHK.TRANS64.TRYWAIT P0, [R2+URZ+0x28c00], R3 ;  /* 0x028c0003020075a7 */ /* 0x0022a4000800017f */
[----:B--2---:R-:W-:Y:S05]  /*74b0*/  @!P0 NANOSLEEP.SYNCS 0x989680 ;  /* 0x009896800000895d */ /* 0x004fea0003900000 */
[----:B------:R-:W2:Y:S02]  /*74c0*/  @!P0 SYNCS.PHASECHK.TRANS64 P0, [R2+URZ+0x28c00], R3 ;  /* 0x028c0003020085a7 */ /* 0x000ea4000800007f */
[----:B--2---:R-:W-:Y:S05]  /*74d0*/  @!P0 BRA `(.L_x_4922) ;  /* 0xfffffffc00f08947 */ /* 0x004fea000383ffff */
.L_x_4921:
[----:B------:R-:W-:Y:S05]  /*74e0*/  BSYNC B0 ;  /* 0x0000000000007941 */ /* 0x000fea0003800000 */
.L_x_4920:
[----:B------:R-:W-:Y:S05]  /*74f0*/  BRA `(.L_x_4923) ;  /* 0x0000002c000c7947 */ /* 0x000fea0003800000 */
.L_x_4919:
        /* <DEDUP_REMOVED lines=31> */
.L_x_4925:
[----:B------:R-:W-:Y:S05]  /*76f0*/  BSYNC B6 ;  /* 0x0000000000067941 */ /* 0x000fea0003800000 */
.L_x_4924:
[----:B------:R-:W0:Y:S01]  /*7700*/  S2R R0, SR_TID.X ;  /* 0x0000000000007919 */ /* 0x000e220000002100 */
[----:B------:R-:W-:Y:S01]  /*7710*/  ULDC.U8 UR4, c[0x0][0x410] ;  /* 0x0001040000047ab9 */ /* 0x000fe20000000000 */
[----:B------:R-:W-:Y:S01]  /*7720*/  BSSY B0, `(.L_x_4926) ;  /* 0x0000298000007945 */ /* 0x000fe20003800000 */
[----:B------:R-:W-:Y:S01]  /*7730*/  ISETP.NE.AND P0, PT, RZ, UR4, PT ;  /* 0x00000004ff007c0c */ /* 0x000fe2000bf05270 */
        /* <DEDUP_REMOVED lines=41> */
.L_x_5202:
        /* <DEDUP_REMOVED lines=9> */
[----:B-1----:R-:W-:Y:S01]  /*7a60*/  IMAD.MOV.U32 R5, RZ, RZ, R3 ;  /* 0x000000ffff057224 */ /* 0x002fe200078e0003 */
[----:B------:R-:W-:Y:S02]  /*7a70*/  ISETP.GE.AND P3, PT, R191, UR4, PT ;  /* 0x00000004bf007c0c */ /* 0x000fe4000bf66270 */
[----:B------:R-:W-:Y:S02]  /*7a80*/  CS2R R28, SRZ ;  /* 0x00000000001c7805 */ /* 0x000fe4000001ff00 */
[----:B------:R-:W-:Y:S01]  /*7a90*/  ISETP.GE.AND P2, PT, R186, UR4, PT ;  /* 0x00000004ba007c0c */ /* 0x000fe2000bf46270 */
[----:B---3--:R-:W-:Y:S01]  /*7aa0*/  IMAD.MOV.U32 R9, RZ, RZ, R0 ;  /* 0x000000ffff097224 */ /* 0x008fe200078e0000 */
[----:B------:R-:W-:-:S07]  /*7ab0*/  CS2R R26, SRZ ;  /* 0x00000000001a7805 */ /* 0x000fce000001ff00 */
[C---:B------:R-:W-:Y:S01]  /*7ac0*/  @!P3 IMAD.SHL.U32 R7, R191.reuse, 0x2, RZ ;  /* 0x00000002bf07b824 */ /* 0x040fe200078e00ff */
[----:B------:R-:W-:-:S03]  /*7ad0*/  @!P3 SHF.L.U64.HI R12, R191, 0x1, R36 ;  /* 0x00000001bf0cb819 */ /* 0x000fc60000010224 */
[----:B--2---:R-:W-:Y:S01]  /*7ae0*/  @!P2 IMAD.WIDE R10, R186, 0x2, R4 ;  /* 0x00000002ba0aa825 */ /* 0x004fe200078e0204 */
[-C--:B------:R-:W-:Y:S02]  /*7af0*/  @!P3 IADD3 R4, P0, R4, R7.reuse, RZ ;  /* 0x000000070404b210 */ /* 0x080fe40007f1e0ff */
[----:B----4-:R-:W-:Y:S02]  /*7b00*/  @!P3 IADD3 R6, P1, R8, R7, RZ ;  /* 0x000000070806b210 */ /* 0x010fe40007f3e0ff */
[----:B------:R-:W-:Y:S02]  /*7b10*/  CS2R R20, SRZ ;  /* 0x0000000000147805 */ /* 0x000fe4000001ff00 */
[----:B------:R-:W-:Y:S01]  /*7b20*/  CS2R R24, SRZ ;  /* 0x0000000000187805 */ /* 0x000fe2000001ff00 */
[----:B------:R-:W-:Y:S01]  /*7b30*/  @!P2 IMAD.WIDE R8, R186, 0x2, R8 ;  /* 0x00000002ba08a825 */ /* 0x000fe200078e0208 */
[----:B------:R1:W5:Y:S03]  /*7b40*/  @!P2 LD.E.64 R28, desc[UR42][R10.64] ;  /* 0x0000002a0a1ca980 */ /* 0x000366000c101b00 */
[--C-:B------:R-:W-:Y:S01]  /*7b50*/  @!P3 IMAD.X R5, R3, 0x1, R12.reuse, P0 ;  /* 0x000000010305b824 */ /* 0x100fe200000e060c */
[----:B------:R1:W5:Y:S01]  /*7b60*/  @!P2 LD.E.64 R26, desc[UR42][R8.64] ;  /* 0x0000002a081aa980 */ /* 0x000362000c101b00 */
[----:B------:R-:W-:-:S03]  /*7b70*/  @!P3 IMAD.X R7, R0, 0x1, R12, P1 ;  /* 0x000000010007b824 */ /* 0x000fc600008e060c */
[----:B------:R1:W5:Y:S04]  /*7b80*/  @!P3 LD.E.64 R20, desc[UR42][R4.64] ;  /* 0x0000002a0414b980 */ /* 0x000368000c101b00 */
[----:B------:R1:W5:Y:S02]  /*7b90*/  @!P3 LD.E.64 R24, desc[UR42][R6.64] ;  /* 0x0000002a0618b980 */ /* 0x000364000c101b00 */
.L_x_4930:
[----:B------:R-:W-:Y:S05]  /*7ba0*/  BSYNC B1 ;  /* 0x0000000000017941 */ /* 0x000fea0003800000 */
.L_x_4929:
[----:B---3-5:R-:W-:Y:S01]  /*7bb0*/  IMAD.MOV.U32 R0, RZ, RZ, R26 ;  /* 0x000000ffff007224 */ /* 0x028fe200078e001a */
[----:B------:R-:W-:Y:S01]  /*7bc0*/  UMOV UR4, 0xffffffff ;  /* 0xffffffff00047882 */ /* 0x000fe20000000000 */
[----:B-1----:R-:W-:Y:S01]  /*7bd0*/  IMAD.MOV.U32 R3, RZ, RZ, R27 ;  /* 0x000000ffff037224 */ /* 0x002fe200078e001b */
[----:B----4-:R-:W-:Y:S01]  /*7be0*/  CS2R R8, SRZ ;  /* 0x0000000000087805 */ /* 0x010fe2000001ff00 */
[----:B--2---:R-:W-:Y:S01]  /*7bf0*/  IMAD.MOV.U32 R4, RZ, RZ, R24 ;  /* 0x000000ffff047224 */ /* 0x004fe200078e0018 */
[----:B------:R-:W-:Y:S01]  /*7c00*/  PRMT R37, R0, 0x7610, R37 ;  /* 0x0000761000257816 */ /* 0x000fe20000000025 */
[----:B------:R-:W-:Y:S02]  /*7c10*/  IMAD.MOV.U32 R5, RZ, RZ, R25 ;  /* 0x000000ffff057224 */ /* 0x000fe400078e0019 */
[----:B------:R-:W-:Y:S01]  /*7c20*/  IMAD.MOV.U32 R0, RZ, RZ, R28 ;  /* 0x000000ffff007224 */ /* 0x000fe200078e001c */
[----:B------:R-:W-:Y:S01]  /*7c30*/  PRMT R43, R3, 0x5410, R4 ;  /* 0x00005410032b7816 */ /* 0x000fe20000000004 */
[----:B------:R-:W-:Y:S01]  /*7c40*/  IMAD.MOV.U32 R3, RZ, RZ, R29 ;  /* 0x000000ffff037224 */ /* 0x000fe200078e001d */
[----:B------:R-:W-:Y:S01]  /*7c50*/  PRMT R44, R5, 0x7610, R44 ;  /* 0x00007610052c7816 */ /* 0x000fe2000000002c */
[----:B------:R-:W-:Y:S01]  /*7c60*/  IMAD.MOV.U32 R4, RZ, RZ, R20 ;  /* 0x000000ffff047224 */ /* 0x000fe200078e0014 */
[----:B------:R-:W-:Y:S01]  /*7c70*/  PRMT R37, R37, 0x5410, R0 ;  /* 0x0000541025257816 */ /* 0x000fe20000000000 */
[----:B------:R-:W-:Y:S01]  /*7c80*/  IMAD.MOV.U32 R5, RZ, RZ, R21 ;  /* 0x000000ffff057224 */ /* 0x000fe200078e0015 */
[----:B------:R-:W-:-:S04]  /*7c90*/  PRMT R44, R44, 0x5410, R3 ;  /* 0x000054102c2c7816 */ /* 0x000fc80000000003 */
[----:B------:R-:W-:Y:S01]  /*7ca0*/  PRMT R45, R4, 0x5410, R5 ;  /* 0x00005410042d7816 */ /* 0x000fe20000000005 */
[----:B------:R-:W-:Y:S06]  /*7cb0*/  BRA.DIV UR4, `(.L_x_4931) ;  /* 0x0000017604947947 */ /* 0x000fec000b800000 */
[----:B------:R1:W2:Y:S04]  /*7cc0*/  SHFL.IDX PT, R0, R32, 0x1, 0x1c1f ;  /* 0x003c1f0020007f89 */ /* 0x0002a800000e0000 */
[----:B------:R1:W3:Y:S04]  /*7cd0*/  SHFL.IDX PT, R3, R31, 0x1, 0x1c1f ;  /* 0x003c1f001f037f89 */ /* 0x0002e800000e0000 */
[----:B------:R1:W4:Y:S04]  /*7ce0*/  SHFL.IDX PT, R7, R33, 0x1, 0x1c1f ;  /* 0x003c1f0021077f89 */ /* 0x00032800000e0000 */
[----:B0-----:R-:W0:Y:S02]  /*7cf0*/  SHFL.IDX PT, R30, R30, 0x1, 0x1c1f ;  /* 0x003c1f001e1e7f89 */ /* 0x001e2400000e0000 */
.L_x_5208:
[----:B------:R-:W-:Y:S01]  /*7d00*/  VIADD R34, R34, 0x20 ;  /* 0x0000002022227836 */ /* 0x000fe20000000000 */
[----:B------:R-:W-:Y:S01]  /*7d10*/  LEA.HI R4, R216, R216, RZ, 0x1 ;  /* 0x000000d8d8047211 */ /* 0x000fe200078f08ff */
[----:B------:R-:W-:Y:S01]  /*7d20*/  BSSY B1, `(.L_x_4932) ;  /* 0x0000021000017945 */ /* 0x000fe20003800000 */
[----:B------:R-:W-:Y:S02]  /*7d30*/  CS2R R10, SRZ ;  /* 0x00000000000a7805 */ /* 0x000fe4000001ff00 */
[----:B------:R-:W-:Y:S02]  /*7d40*/  CS2R R14, SRZ ;  /* 0x00000000000e7805 */ /* 0x000fe4000001ff00 */
[----:B------:R-:W-:Y:S01]  /*7d50*/  ISETP.GE.AND P0, PT, R34, R35, PT ;  /* 0x000000232200720c */ /* 0x000fe20003f06270 */
[----:B------:R-:W-:Y:S01]  /*7d60*/  IMAD.SHL.U32 R34, R190, 0x40, RZ ;  /* 0x00000040be227824 */ /* 0x000fe200078e00ff */
[----:B------:R-:W-:Y:S02]  /*7d70*/  LOP3.LUT R5, R4, 0xfffffffe, RZ, 0xc0, !PT ;  /* 0xfffffffe04057812 */ /* 0x000fe400078ec0ff */
[----:B------:R-:W-:-:S03]  /*7d80*/  CS2R R12, SRZ ;  /* 0x00000000000c7805 */ /* 0x000fc6000001ff00 */
[----:B------:R-:W-:-:S05]  /*7d90*/  IMAD.IADD R5, R216, 0x1, -R5 ;  /* 0x00000001d8057824 */ /* 0x000fca00078e0a05 */
[----:B-1----:R-:W-:Y:S01]  /*7da0*/  SHF.L.U32 R33, R5, 0x1f, RZ ;  /* 0x0000001f05217819 */ /* 0x002fe200000006ff */
[----:B------:R-:W-:Y:S06]  /*7db0*/  @P0 BRA `(.L_x_4933) ;  /* 0x00000000005c0947 */ /* 0x000fec0003800000 */
[----:B------:R-:W-:Y:S01]  /*7dc0*/  ULDC UR4, c[0x0][0x3f4] ;  /* 0x0000fd0000047ab9 */ /* 0x000fe20000000800 */
[----:B---3--:R-:W-:Y:S01]  /*7dd0*/  IMAD.MOV.U32 R4, RZ, RZ, R3 ;  /* 0x000000ffff047224 */ /* 0x008fe200078e0003 */
[----:B------:R-:W-:Y:S01]  /*7de0*/  ISETP.GE.AND P2, PT, R186, UR4, PT ;  /* 0x00000004ba007c0c */ /* 0x000fe2000bf46270 */
[----:B--2---:R-:W-:Y:S01]  /*7df0*/  IMAD.MOV.U32 R5, RZ, RZ, R0 ;  /* 0x000000ffff057224 */ /* 0x004fe200078e0000 */
[----:B------:R-:W-:Y:S02]  /*7e00*/  ISETP.GE.AND P3, PT, R191, UR4, PT ;  /* 0x00000004bf007c0c */ /* 0x000fe4000bf66270 */
[----:B------:R-:W-:Y:S01]  /*7e10*/  CS2R R14, SRZ ;  /* 0x00000000000e7805 */ /* 0x000fe2000001ff00 */
[----:B0-----:R-:W-:Y:S02]  /*7e20*/  IMAD.MOV.U32 R10, RZ, RZ, R30 ;  /* 0x000000ffff0a7224 */ /* 0x001fe400078e001e */
[----:B----4-:R-:W-:-:S06]  /*7e30*/  IMAD.MOV.U32 R11, RZ, RZ, R7 ;  /* 0x000000ffff0b7224 */ /* 0x010fcc00078e0007 */
[----:B------:R-:W-:Y:S02]  /*7e40*/  @!P2 IMAD.WIDE R4, R186, 0x2, R4 ;  /* 0x00000002ba04a825 */ /* 0x000fe400078e0204 */
[C---:B------:R-:W-:Y:S02]  /*7e50*/  @!P3 SHF.L.U64.HI R32, R191.reuse, 0x1, R36 ;  /* 0x00000001bf20b819 */ /* 0x040fe40000010224 */
[----:B------:R-:W-:Y:S01]  /*7e60*/  @!P3 IMAD.SHL.U32 R6, R191, 0x2, RZ ;  /* 0x00000002bf06b824 */ /* 0x000fe200078e00ff */
[----:B------:R0:W5:Y:S01]  /*7e70*/  @!P2 LD.E.64 R14, desc[UR42][R4.64] ;  /* 0x0000002a040ea980 */ /* 0x000162000c101b00 */
[----:B------:R-:W-:Y:S02]  /*7e80*/  CS2R R8, SRZ ;  /* 0x0000000000087805 */ /* 0x000fe4000001ff00 */
[----:B------:R-:W-:Y:S02]  /*7e90*/  CS2R R12, SRZ ;  /* 0x00000000000c7805 */ /* 0x000fe4000001ff00 */
[----:B0-----:R-:W-:-:S02]  /*7ea0*/  @!P3 IADD3 R4, P0, R3, R6, RZ ;  /* 0x000000060304b210 */ /* 0x001fc40007f1e0ff */
[----:B------:R-:W-:Y:S01]  /*7eb0*/  @!P3 IADD3 R6, P1, R30, R6, RZ ;  /* 0x000000061e06b210 */ /* 0x000fe20007f3e0ff */
[----:B------:R-:W-:Y:S01]  /*7ec0*/  @!P2 IMAD.WIDE R30, R186, 0x2, R10 ;  /* 0x00000002ba1ea825 */ /* 0x000fe200078e020a */
[----:B------:R-:W-:-:S03]  /*7ed0*/  CS2R R10, SRZ ;  /* 0x00000000000a7805 */ /* 0x000fc6000001ff00 */
[--C-:B------:R-:W-:Y:S01]  /*7ee0*/  @!P3 IMAD.X R5, R0, 0x1, R32.reuse, P0 ;  /* 0x000000010005b824 */ /* 0x100fe200000e0620 */
[----:B------:R1:W5:Y:S01]  /*7ef0*/  @!P2 LD.E.64 R8, desc[UR42][R30.64] ;  /* 0x0000002a1e08a980 */ /* 0x000362000c101b00 */
[----:B------:R-:W-:-:S03]  /*7f00*/  @!P3 IMAD.X R7, R7, 0x1, R32, P1 ;  /* 0x000000010707b824 */ /* 0x000fc600008e0620 */
[----:B------:R1:W5:Y:S04]  /*7f10*/  @!P3 LD.E.64 R12, desc[UR42][R4.64] ;  /* 0x0000002a040cb980 */ /* 0x000368000c101b00 */
[----:B------:R1:W5:Y:S02]  /*7f20*/  @!P3 LD.E.64 R10, desc[UR42][R6.64] ;  /* 0x0000002a060ab980 */ /* 0x000364000c101b00 */
.L_x_4933:
[----:B------:R-:W-:Y:S05]  /*7f30*/  BSYNC B1 ;  /* 0x0000000000017941 */ /* 0x000fea0003800000 */
.L_x_4932:
[----:B------:R-:W4:Y:S01]  /*7f40*/  SYNCS.PHASECHK.TRANS64.TRYWAIT P0, [R2+URZ+0x28c00], R33 ;  /* 0x028c0021020075a7 */ /* 0x000f22000800017f */
[----:B---3--:R-:W-:Y:S01]  /*7f50*/  LOP3.LUT R3, R34, 0x1c0, RZ, 0xc0, !PT ;  /* 0x000001c022037812 */ /* 0x008fe200078ec0ff */
[----:B-1---5:R-:W-:Y:S01]  /*7f60*/  IMAD.MOV.U32 R4, RZ, RZ, R8 ;  /* 0x000000ffff047224 */ /* 0x022fe200078e0008 */
[----:B------:R-:W-:Y:S01]  /*7f70*/  VIADDMNMX R32, R35, -R194, 0x40, PT ;  /* 0x0000004023207446 */ /* 0x000fe200038009c2 */
[----:B------:R-:W-:Y:S01]  /*7f80*/  IMAD.MOV.U32 R6, RZ, RZ, R14 ;  /* 0x000000ffff067224 */ /* 0x000fe200078e000e */
[----:B--2---:R-:W-:Y:S01]  /*7f90*/  LOP3.LUT R0, R3, 0x18, R16, 0xf8, !PT ;  /* 0x0000001803007812 */ /* 0x004fe200078ef810 */
[----:B------:R-:W-:Y:S01]  /*7fa0*/  IMAD.MOV.U32 R5, RZ, RZ, R11 ;  /* 0x000000ffff057224 */ /* 0x000fe200078e000b */
[----:B------:R-:W-:Y:S01]  /*7fb0*/  SHF.R.U32.HI R3, RZ, 0x3, R3 ;  /* 0x00000003ff037819 */ /* 0x000fe20000011603 */
[----:B------:R-:W-:Y:S01]  /*7fc0*/  BSSY B1, `(.L_x_4934) ;  /* 0x0000013000017945 */ /* 0x000fe20003800000 */
[----:B------:R-:W-:Y:S01]  /*7fd0*/  PRMT R31, R31, 0x5410, R4 ;  /* 0x000054101f1f7816 */ /* 0x000fe20000000004 */
[----:B------:R-:W-:Y:S01]  /*7fe0*/  IMAD.MOV.U32 R4, RZ, RZ, R10 ;  /* 0x000000ffff047224 */ /* 0x000fe200078e000a */
[----:B------:R-:W-:Y:S01]  /*7ff0*/  LOP3.LUT R0, R0, R3, RZ, 0x3c, !PT ;  /* 0x0000000300007212 */ /* 0x000fe200078e3cff */
[----:B------:R-:W-:Y:S01]  /*8000*/  IMAD.MOV.U32 R3, RZ, RZ, R9 ;  /* 0x000000ffff037224 */ /* 0x000fe200078e0009 */
[----:B0-----:R-:W-:Y:S01]  /*8010*/  PRMT R30, R5, 0x7610, R30 ;  /* 0x00007610051e7816 */ /* 0x001fe2000000001e */
        /* <DEDUP_REMOVED lines=13> */
.L_x_5209:
[----:B------:R-:W-:Y:S05]  /*80f0*/  BSYNC B1 ;  /* 0x0000000000017941 */ /* 0x000fea0003800000 */
.L_x_4934:
        /* <DEDUP_REMOVED lines=9> */
[----:B------:R-:W1:Y:S01]  /*8190*/  LDS.128 R4, [R3+0x20400] ;  /* 0x0204000003047984 */ /* 0x000e620000000c00 */
[----:B------:R-:W-:Y:S01]  /*81a0*/  SHF.R.U32.HI R36, RZ, 0x10, R27 ;  /* 0x00000010ff247819 */ /* 0x000fe2000001161b */
[--C-:B------:R-:W-:Y:S01]  /*81b0*/  HADD2.F32 R35, -RZ, R37.reuse.H0_H0 ;  /* 0x20000025ff237230 */ /* 0x100fe20000004100 */
[--C-:B------:R-:W-:Y:S01]  /*81c0*/  SHF.R.U32.HI R34, RZ, 0x10, R29.reuse ;  /* 0x00000010ff227819 */ /* 0x100fe2000001161d */
[----:B0-----:R-:W-:Y:S01]  /*81d0*/  HADD2.F32 R33, -RZ, R37.H1_H1 ;  /* 0x30000025ff217230 */ /* 0x001fe20000004100 */
        /* <DEDUP_REMOVED lines=37> */
.L_x_4939:
[----:B------:R-:W-:Y:S05]  /*8430*/  BSYNC B2 ;  /* 0x0000000000027941 */ /* 0x000fea0003800000 */
.L_x_4938:
[----:B------:R-:W-:Y:S05]  /*8440*/  @P1 BRA `(.L_x_4937) ;  /* 0x0000000000a81947 */ /* 0x000fea0003800000 */
[----:B-1----:R-:W1:Y:S01]  /*8450*/  LDS.128 R4, [R0] ;  /* 0x0000000000047984 */ /* 0x002e620000000c00 */
        /* <DEDUP_REMOVED lines=13> */
[-C--:B0-----:R-:W-:Y:S01]  /*8530*/  FMUL.FTZ R33, R25, R29.reuse ;  /* 0x0000001d19217220 */ /* 0x081fe20000410000 */
[--C-:B------:R-:W-:Y:S02]  /*8540*/  HADD2.F32 R20, -RZ, R6.reuse.H0_H0 ;  /* 0x20000006ff147230 */ /* 0x100fe40000004100 */
[----:B------:R-:W-:Y:S01]  /*8550*/  FMUL.FTZ R34, R4, R28 ;  /* 0x0000001c04227220 */ /* 0x000fe20000410000 */
[----:B------:R-:W-:Y:S01]  /*8560*/  FFMA.FTZ R38, R24, R29, R36 ;  /* 0x0000001d18267223 */ /* 0x000fe20000010024 */
[----:B------:R-:W-:-:S02]  /*8570*/  HADD2.F32 R21, -RZ, R6.H1_H1 ;  /* 0x30000006ff157230 */ /* 0x000fc40000004100 */
[-C--:B------:R-:W-:Y:S01]  /*8580*/  FMUL.FTZ R36, R4, R26.reuse ;  /* 0x0000001a04247220 */ /* 0x080fe20000410000 */
[C---:B------:R-:W-:Y:S01]  /*8590*/  FFMA.FTZ R34, R7.reuse, R26, -R34 ;  /* 0x0000001a07227223 */ /* 0x040fe20000010822 */
[--C-:B------:R-:W-:Y:S02]  /*85a0*/  HADD2.F32 R6, -RZ, R5.reuse.H0_H0 ;  /* 0x20000005ff067230 */ /* 0x100fe40000004100 */
        /* <DEDUP_REMOVED lines=20> */
.L_x_4937:
[----:B------:R-:W-:Y:S05]  /*86f0*/  BSYNC B1 ;  /* 0x0000000000017941 */ /* 0x000fea0003800000 */
.L_x_4936:
        /* <DEDUP_REMOVED lines=10> */
[----:B------:R-:W-:Y:S01]  /*87a0*/  HADD2.F32 R24, -RZ, R31.H1_H1 ;  /* 0x3000001fff187230 */ /* 0x000fe20000004100 */
[----:B------:R-:W-:Y:S01]  /*87b0*/  SHF.R.U32.HI R25, RZ, 0x10, R9 ;  /* 0x00000010ff197819 */ /* 0x000fe20000011609 */
[----:B------:R-:W-:Y:S01]  /*87c0*/  HADD2.F32 R20, -RZ, R46.H1_H1 ;  /* 0x3000002eff147230 */ /* 0x000fe20000004100 */
        /* <DEDUP_REMOVED lines=37> */
.L_x_4942:
[----:B------:R-:W-:Y:S05]  /*8a20*/  BSYNC B1 ;  /* 0x0000000000017941 */ /* 0x000fea0003800000 */
.L_x_4941:
[----:B------:R-:W-:Y:S05]  /*8a30*/  @P1 BRA `(.L_x_4940) ;  /* 0x0000001400981947 */ /* 0x000fea0003800000 */
[----:B-1----:R-:W1:Y:S01]  /*8a40*/  LDS.128 R4, [R0+0x1000] ;  /* 0x0010000000047984 */ /* 0x002e620000000c00 */
        /* <DEDUP_REMOVED lines=42> */
.L_x_4927:
        /* <DEDUP_REMOVED lines=19> */
[----:B------:R-:W-:-:S04]  /*8e20*/  IMAD.WIDE.U32 R6, R3, UR6, R6 ;  /* 0x0000000603067c25 */ /* 0x000fc8000f8e0006 */
[----:B------:R-:W-:Y:S01]  /*8e30*/  IMAD R11, R3, UR7, R0 ;  /* 0x00000007030b7c24 */ /* 0x000fe2000f8e0200 */
[----:B------:R-:W-:Y:S01]  /*8e40*/  ULDC.64 UR6, c[0x0][0x400] ;  /* 0x0001000000067ab9 */ /* 0x000fe20000000a00 */
[----:B------:R-:W-:Y:S01]  /*8e50*/  IMAD.IADD R5, R5, 0x1, R9 ;  /* 0x0000000105057824 */ /* 0x000fe200078e0209 */
[----:B------:R-:W-:Y:S01]  /*8e60*/  LEA R3, P0, R4, UR4, 0x1 ;  /* 0x0000000404037c11 */ /* 0x000fe2000f8008ff */
[----:B------:R-:W-:Y:S01]  /*8e70*/  IMAD.IADD R9, R7, 0x1, R11 ;  /* 0x0000000107097824 */ /* 0x000fe200078e020b */
[----:B------:R-:W-:Y:S01]  /*8e80*/  LEA R8, P1, R6, UR6, 0x1 ;  /* 0x0000000606087c11 */ /* 0x000fe2000f8208ff */
[----:B------:R-:W-:Y:S01]  /*8e90*/  UMOV UR4, 0xffffffff ;  /* 0xffffffff00047882 */ /* 0x000fe20000000000 */
[----:B------:R-:W-:Y:S02]  /*8ea0*/  LEA.HI.X R0, R4, UR5, R5, 0x1, P0 ;  /* 0x0000000504007c11 */ /* 0x000fe400080f0c05 */
[----:B------:R-:W-:Y:S01]  /*8eb0*/  LEA.HI.X R9, R6, UR7, R9, 0x1, P1 ;  /* 0x0000000706097c11 */ /* 0x000fe200088f0c09 */
[----:B------:R-:W-:Y:S08]  /*8ec0*/  BRA.DIV UR4, `(.L_x_4943) ;  /* 0x0000016604987947 */ /* 0x000ff0000b800000 */
[----:B------:R0:W1:Y:S04]  /*8ed0*/  SHFL.IDX PT, R5, R0, RZ, 0x1c1f ;  /* 0x001c1fff00057589 */ /* 0x00006800000e0000 */
[----:B------:R0:W2:Y:S04]  /*8ee0*/  SHFL.IDX PT, R4, R3, RZ, 0x1c1f ;  /* 0x001c1fff03047589 */ /* 0x0000a800000e0000 */
[----:B------:R0:W3:Y:S04]  /*8ef0*/  SHFL.IDX PT, R7, R9, RZ, 0x1c1f ;  /* 0x001c1fff09077589 */ /* 0x0000e800000e0000 */
[----:B------:R0:W4:Y:S02]  /*8f00*/  SHFL.IDX PT, R6, R8, RZ, 0x1c1f ;  /* 0x001c1fff08067589 */ /* 0x00012400000e0000 */
.L_x_5215:
        /* <DEDUP_REMOVED lines=15> */
.L_x_4945:
[----:B------:R-:W-:Y:S05]  /*9000*/  BSYNC B1 ;  /* 0x0000000000017941 */ /* 0x000fea0003800000 */
.L_x_4944:
[----:B-12--5:R-:W-:Y:S01]  /*9010*/  IMAD.MOV.U32 R4, RZ, RZ, R28 ;  /* 0x000000ffff047224 */ /* 0x026fe200078e001c */
[----:B------:R-:W-:Y:S01]  /*9020*/  UMOV UR4, 0xffffffff ;  /* 0xffffffff00047882 */ /* 0x000fe20000000000 */
[----:B------:R-:W-:Y:S02]  /*9030*/  IMAD.MOV.U32 R5, RZ, RZ, R29 ;  /* 0x000000ffff057224 */ /* 0x000fe400078e001d */
[----:B----4-:R-:W-:Y:S02]  /*9040*/  IMAD.MOV.U32 R6, RZ, RZ, R30 ;  /* 0x000000ffff067224 */ /* 0x010fe400078e001e */
        /* <DEDUP_REMOVED lines=8> */
[----:B------:R-:W-:-:S03]  /*90d0*/  IMAD.MOV.U32 R7, RZ, RZ, R27 ;  /* 0x000000ffff077224 */ /* 0x000fc600078e001b */
[----:B------:R-:W-:Y:S02]  /*90e0*/  PRMT R57, R4, 0x5410, R6 ;  /* 0x0000541004397816 */ /* 0x000fe40000000006 */
[----:B------:R-:W-:Y:S02]  /*90f0*/  CS2R R4, SRZ ;  /* 0x0000000000047805 */ /* 0x000fe4000001ff00 */
        /* <DEDUP_REMOVED lines=8> */
.L_x_5221:
        /* <DEDUP_REMOVED lines=23> */
.L_x_4948:
[----:B------:R-:W-:Y:S05]  /*92f0*/  BSYNC B1 ;  /* 0x0000000000017941 */ /* 0x000fea0003800000 */
.L_x_4947:
[----:B------:R-:W2:Y:S01]  /*9300*/  SYNCS.PHASECHK.TRANS64.TRYWAIT P1, [R2+URZ+0x28c00], R3 ;  /* 0x028c0003020075a7 */ /* 0x000ea2000802017f */
[----:B-1----:R-:W-:Y:S01]  /*9310*/  VIADDMNMX R12, R21, -R194, 0x40, PT ;  /* 0x00000040150c7446 */ /* 0x002fe200038009c2 */
[----:B-----5:R-:W-:Y:S01]  /*9320*/  IMAD.MOV.U32 R13, RZ, RZ, R4 ;  /* 0x000000ffff0d7224 */ /* 0x020fe200078e0004 */
[----:B0-----:R-:W-:Y:S01]  /*9330*/  ISETP.GE.AND P0, PT, R16, R33, PT ;  /* 0x000000211000720c */ /* 0x001fe20003f06270 */
[----:B----4-:R-:W-:Y:S01]  /*9340*/  IMAD.MOV.U32 R14, RZ, RZ, R5 ;  /* 0x000000ffff0e7224 */ /* 0x010fe200078e0005 */
[----:B------:R-:W-:Y:S01]  /*9350*/  BSSY B1, `(.L_x_4949) ;  /* 0x000000f000017945 */ /* 0x000fe20003800000 */
[C---:B------:R-:W-:Y:S01]  /*9360*/  VIADD R0, R23.reuse, 0x20 ;  /* 0x0000002017007836 */ /* 0x040fe20000000000 */
[-C--:B------:R-:W-:Y:S01]  /*9370*/  ISETP.GE.OR P2, PT, R23, R12.reuse, P0 ;  /* 0x0000000c1700720c */ /* 0x080fe20000746670 */
[----:B------:R-:W-:Y:S01]  /*9380*/  IMAD.MOV.U32 R15, RZ, RZ, R9 ;  /* 0x000000ffff0f7224 */ /* 0x000fe200078e0009 */
[----:B------:R-:W-:Y:S01]  /*9390*/  PRMT R38, R38, 0x5410, R13 ;  /* 0x0000541026267816 */ /* 0x000fe2000000000d */
[----:B------:R-:W-:Y:S01]  /*93a0*/  IMAD.MOV.U32 R13, RZ, RZ, R7 ;  /* 0x000000ffff0d7224 */ /* 0x000fe200078e0007 */
[----:B------:R-:W-:Y:S01]  /*93b0*/  PRMT R58, R14, 0x7610, R58 ;  /* 0x000076100e3a7816 */ /* 0x000fe2000000003a */
[----:B------:R-:W-:Y:S01]  /*93c0*/  IMAD.MOV.U32 R14, RZ, RZ, R8 ;  /* 0x000000ffff0e7224 */ /* 0x000fe200078e0008 */
[----:B------:R-:W-:Y:S01]  /*93d0*/  ISETP.GE.OR P0, PT, R0, R12, P0 ;  /* 0x0000000c0000720c */ /* 0x000fe20000706670 */
[----:B------:R-:W-:Y:S01]  /*93e0*/  IMAD.MOV.U32 R12, RZ, RZ, R6 ;  /* 0x000000ffff0c7224 */ /* 0x000fe200078e0006 */
[----:B------:R-:W-:Y:S01]  /*93f0*/  PRMT R58, R58, 0x5410, R15 ;  /* 0x000054103a3a7816 */ /* 0x000fe2000000000f */
[----:B------:R-:W-:Y:S01]  /*9400*/  IMAD.IADD R21, R16, 0x1, R33 ;  /* 0x0000000110157824 */ /* 0x000fe200078e0221 */
[----:B------:R-:W-:-:S02]  /*9410*/  PRMT R38, R14, 0x7610, R38 ;  /* 0x000076100e267816 */ /* 0x000fc40000000026 */
[----:B------:R-:W-:Y:S01]  /*9420*/  PRMT R36, R13, 0x5410, R12 ;  /* 0x000054100d247816 */ /* 0x000fe2000000000c */
[----:B--2---:R-:W-:Y:S06]  /*9430*/  @!P1 BRA `(.L_x_4950) ;  /* 0x0000016400289947 */ /* 0x004fec0003800000 */
.L_x_5222:
[----:B------:R-:W-:Y:S05]  /*9440*/  BSYNC B1 ;  /* 0x0000000000017941 */ /* 0x000fea0003800000 */
.L_x_4949:
[----:B------:R-:W-:Y:S01]  /*9450*/  BSSY B1, `(.L_x_4951) ;  /* 0x0000063000017945 */ /* 0x000fe20003800000 */
[----:B0-----:R-:W-:Y:S01]  /*9460*/  IMAD.MOV.U32 R3, RZ, RZ, R10 ;  /* 0x000000ffff037224 */ /* 0x001fe200078e000a */
[----:B------:R-:W-:Y:S01]  /*9470*/  LOP3.LUT R21, R21, 0x38, RZ, 0xc0, !PT ;  /* 0x0000003815157812 */ /* 0x000fe200078ec0ff */
[----:B------:R-:W-:Y:S01]  /*9480*/  IMAD.MOV.U32 R20, RZ, RZ, R11 ;  /* 0x000000ffff147224 */ /* 0x000fe200078e000b */
        /* <DEDUP_REMOVED lines=23> */
[----:B------:R-:W1:Y:S01]  /*9600*/  LDS.128 R12, [R37+0x20400] ;  /* 0x02040000250c7984 */ /* 0x000e620000000c00 */
        /* <DEDUP_REMOVED lines=71> */
.L_x_4952:
[----:B------:R-:W-:Y:S05]  /*9a80*/  BSYNC B1 ;  /* 0x0000000000017941 */ /* 0x000fea0003800000 */
.L_x_4951:
[----:B------:R-:W-:Y:S01]  /*9a90*/  PRMT R31, R3, 0x5410, R20 ;  /* 0x00005410031f7816 */ /* 0x000fe20000000014 */
[----:B------:R-:W-:Y:S06]  /*9aa0*/  @P0 BRA `(.L_x_4940) ;  /* 0x00000004007c0947 */ /* 0x000fec0003800000 */
[----:B------:R-:W2:Y:S01]  /*9ab0*/  LDL R42, [R1+0x64] ;  /* 0x00006400012a7983 */ /* 0x000ea20000100800 */
[----:B0-----:R-:W-:Y:S01]  /*9ac0*/  IMAD.SHL.U32 R12, R0, 0x40, RZ ;  /* 0x00000040000c7824 */ /* 0x001fe200078e00ff */
[----:B------:R-:W-:Y:S01]  /*9ad0*/  SHF.R.S32.HI R3, RZ, 0x1f, R0 ;  /* 0x0000001fff037819 */ /* 0x000fe20000011400 */
[----:B------:R-:W-:Y:S01]  /*9ae0*/  HADD2.F32 R20, -RZ, R58.H0_H0 ;  /* 0x2000003aff147230 */ /* 0x000fe20000004100 */
[--C-:B------:R-:W-:Y:S02]  /*9af0*/  SHF.R.U64 R35, R6, 0x10, R7.reuse ;  /* 0x0000001006237819 */ /* 0x100fe40000001207 */
[----:B------:R-:W-:Y:S02]  /*9b00*/  LEA.HI R3, R3, R0, RZ, 0x3 ;  /* 0x0000000003037211 */ /* 0x000fe400078f18ff */
[----:B------:R-:W-:Y:S02]  /*9b10*/  LOP3.LUT R12, R12, 0x1c0, RZ, 0xc0, !PT ;  /* 0x000001c00c0c7812 */ /* 0x000fe400078ec0ff */
[----:B------:R-:W-:Y:S01]  /*9b20*/  SHF.R.U32.HI R33, RZ, 0x10, R7 ;  /* 0x00000010ff217819 */ /* 0x000fe20000011607 */
[----:B------:R-:W-:Y:S01]  /*9b30*/  IMAD.SHL.U32 R3, R3, 0x40, RZ ;  /* 0x0000004003037824 */ /* 0x000fe200078e00ff */
[----:B------:R-:W-:-:S02]  /*9b40*/  SHF.R.U32.HI R0, RZ, 0x3, R12 ;  /* 0x00000003ff007819 */ /* 0x000fc4000001160c */
[----:B------:R-:W-:Y:S01]  /*9b50*/  SHF.R.U64 R40, R10, 0x10, R11 ;  /* 0x000000100a287819 */ /* 0x000fe2000000120b */
[----:B------:R-:W-:Y:S01]  /*9b60*/  HADD2.F32 R10, -RZ, R58.H1_H1 ;  /* 0x3000003aff0a7230 */ /* 0x000fe20000004100 */
[----:B------:R-:W-:Y:S02]  /*9b70*/  LOP3.LUT R21, R0, R21, R12, 0x1e, !PT ;  /* 0x0000001500157212 */ /* 0x000fe400078e1e0c */
[----:B------:R-:W-:Y:S02]  /*9b80*/  LOP3.LUT R0, R3, 0xfffffe00, RZ, 0xc0, !PT ;  /* 0xfffffe0003007812 */ /* 0x000fe400078ec0ff */
[----:B------:R-:W-:Y:S02]  /*9b90*/  SHF.R.U32.HI R29, RZ, 0x10, R9 ;  /* 0x00000010ff1d7819 */ /* 0x000fe40000011609 */
[----:B------:R-:W-:Y:S01]  /*9ba0*/  SHF.R.U32.HI R28, RZ, 0x10, R5 ;  /* 0x00000010ff1c7819 */ /* 0x000fe20000011605 */
[----:B------:R-:W-:Y:S01]  /*9bb0*/  IMAD.IADD R21, R0, 0x1, R21 ;  /* 0x0000000100157824 */ /* 0x000fe200078e0215 */
[----:B------:R-:W-:Y:S01]  /*9bc0*/  SHF.R.U32.HI R39, RZ, 0x10, R11 ;  /* 0x00000010ff277819 */ /* 0x000fe2000001160b */
[----:B------:R-:W-:Y:S01]  /*9bd0*/  HADD2.F32 R11, -RZ, R36.H1_H1 ;  /* 0x30000024ff0b7230 */ /* 0x000fe20000004100 */
[----:B------:R-:W-:Y:S01]  /*9be0*/  SHF.R.U64 R41, R8, 0x10, R9 ;  /* 0x0000001008297819 */ /* 0x000fe20000001209 */
[----:B------:R-:W-:Y:S01]  /*9bf0*/  IMAD R21, R21, 0x2, R2 ;  /* 0x0000000215157824 */ /* 0x000fe200078e0202 */
[----:B------:R-:W-:Y:S01]  /*9c00*/  SHF.R.U64 R37, R4, 0x10, R5 ;  /* 0x0000001004257819 */ /* 0x000fe20000001205 */
[----:B------:R-:W-:-:S02]  /*9c10*/  HADD2.F32 R28, -RZ, R28.H0_H0 ;  /* 0x2000001cff1c7230 */ /* 0x000fc40000004100 */
[----:B------:R-:W-:Y:S01]  /*9c20*/  HADD2.F32 R36, -RZ, R36.H0_H0 ;  /* 0x20000024ff247230 */ /* 0x000fe20000004100 */
        /* <DEDUP_REMOVED lines=9> */
[--C-:B------:R-:W-:Y:S02]  /*9cc0*/  HADD2.F32 R9, -RZ, R27.reuse.H0_H0 ;  /* 0x2000001bff097230 */ /* 0x100fe40000004100 */
[----:B------:R-:W-:Y:S02]  /*9cd0*/  HADD2.F32 R27, -RZ, R27.H1_H1 ;  /* 0x3000001bff1b7230 */ /* 0x000fe40000004100 */
[----:B------:R-:W-:Y:S02]  /*9ce0*/  HADD2.F32 R24, -RZ, R24.H1_H1 ;  /* 0x30000018ff187230 */ /* 0x000fe40000004100 */
[----:B------:R-:W-:Y:S01]  /*9cf0*/  HADD2.F32 R26, -RZ, R26.H1_H1 ;  /* 0x3000001aff1a7230 */ /* 0x000fe20000004100 */
[----:B--2---:R-:W0:Y:S02]  /*9d00*/  LDS.128 R12, [R42+0x20400] ;  /* 0x020400002a0c7984 */ /* 0x004e240000000c00 */
[----:B0-----:R-:W-:-:S02]  /*9d10*/  HADD2.F32 R3, -RZ, R13.H0_H0 ;  /* 0x2000000dff037230 */ /* 0x001fc40000004100 */
[----:B------:R-:W-:Y:S02]  /*9d20*/  HADD2.F32 R13, -RZ, R13.H1_H1 ;  /* 0x3000000dff0d7230 */ /* 0x000fe40000004100 */
[----:B------:R-:W-:Y:S02]  /*9d30*/  HADD2.F32 R0, -RZ, R12.H0_H0 ;  /* 0x2000000cff007230 */ /* 0x000fe40000004100 */
[C---:B------:R-:W-:Y:S01]  /*9d40*/  FFMA.FTZ R30, R3.reuse, R10, -R30 ;  /* 0x0000000a031e7223 */ /* 0x040fe2000001081e */
[----:B------:R-:W-:Y:S02]  /*9d50*/  HADD2.F32 R10, -RZ, R29.H0_H0 ;  /* 0x2000001dff0a7230 */ /* 0x000fe40000004100 */
[----:B------:R-:W-:Y:S01]  /*9d60*/  FFMA.FTZ R32, R3, R20, R32 ;  /* 0x0000001403207223 */ /* 0x000fe20000010020 */
[----:B------:R-:W-:Y:S02]  /*9d70*/  HADD2.F32 R3, -RZ, R38.H0_H0 ;  /* 0x20000026ff037230 */ /* 0x000fe40000004100 */
[----:B------:R-:W-:-:S02]  /*9d80*/  HADD2.F32 R4, -RZ, R14.H0_H0 ;  /* 0x2000000eff047230 */ /* 0x000fc40000004100 */
[-C--:B------:R-:W-:Y:S01]  /*9d90*/  FMUL.FTZ R20, R25, R10.reuse ;  /* 0x0000000a19147220 */ /* 0x080fe20000410000 */
[C---:B------:R-:W-:Y:S01]  /*9da0*/  FMUL.FTZ R25, R6.reuse, R7 ;  /* 0x0000000706197220 */ /* 0x040fe20000410000 */
[-C--:B------:R-:W-:Y:S01]  /*9db0*/  FMUL.FTZ R6, R6, R3.reuse ;  /* 0x0000000306067220 */ /* 0x080fe20000410000 */
[C---:B------:R-:W-:Y:S01]  /*9dc0*/  FFMA.FTZ R29, R13.reuse, R10, -R34 ;  /* 0x0000000a0d1d7223 */ /* 0x040fe20000010822 */
[----:B------:R-:W-:Y:S01]  /*9dd0*/  FFMA.FTZ R13, R13, R28, R20 ;  /* 0x0000001c0d0d7223 */ /* 0x000fe20000010014 */
[C---:B------:R-:W-:Y:S01]  /*9de0*/  FFMA.FTZ R25, R0.reuse, R3, -R25 ;  /* 0x0000000300197223 */ /* 0x040fe20000010819 */
[--C-:B------:R-:W-:Y:S02]  /*9df0*/  HADD2.F32 R3, -RZ, R31.reuse.H0_H0 ;  /* 0x2000001fff037230 */ /* 0x100fe40000004100 */
[----:B------:R-:W-:Y:S01]  /*9e00*/  FFMA.FTZ R10, R0, R7, R6 ;  /* 0x00000007000a7223 */ /* 0x000fe20000010006 */
[----:B------:R-:W-:Y:S02]  /*9e10*/  HADD2.F32 R0, -RZ, R31.H1_H1 ;  /* 0x3000001fff007230 */ /* 0x000fe40000004100 */
[----:B------:R-:W-:Y:S01]  /*9e20*/  FMUL.FTZ R7, R8, R11 ;  /* 0x0000000b08077220 */ /* 0x000fe20000410000 */
[----:B------:R-:W-:-:S02]  /*9e30*/  HADD2.F32 R5, -RZ, R15.H0_H0 ;  /* 0x2000000fff057230 */ /* 0x000fc40000004100 */
[-C--:B------:R-:W-:Y:S01]  /*9e40*/  FMUL.FTZ R31, R8, R3.reuse ;  /* 0x00000003081f7220 */ /* 0x080fe20000410000 */
[C---:B------:R-:W-:Y:S01]  /*9e50*/  FMUL.FTZ R28, R9.reuse, R36 ;  /* 0x00000024091c7220 */ /* 0x040fe20000410000 */
[----:B------:R-:W-:Y:S02]  /*9e60*/  HADD2.F32 R8, -RZ, R33.H0_H0 ;  /* 0x20000021ff087230 */ /* 0x000fe40000004100 */
[-C--:B------:R-:W-:Y:S01]  /*9e70*/  FMUL.FTZ R9, R9, R0.reuse ;  /* 0x0000000009097220 */ /* 0x080fe20000410000 */
[----:B------:R-:W-:Y:S02]  /*9e80*/  HADD2.F32 R6, -RZ, R39.H0_H0 ;  /* 0x20000027ff067230 */ /* 0x000fe40000004100 */
[C---:B------:R-:W-:Y:S01]  /*9e90*/  FFMA.FTZ R20, R4.reuse, R3, -R7 ;  /* 0x0000000304147223 */ /* 0x040fe20000010807 */
[----:B------:R-:W-:Y:S02]  /*9ea0*/  HADD2.F32 R15, -RZ, R15.H1_H1 ;  /* 0x3000000fff0f7230 */ /* 0x000fe40000004100 */
[----:B------:R-:W-:Y:S01]  /*9eb0*/  FFMA.FTZ R31, R4, R11, R31 ;  /* 0x0000000b041f7223 */ /* 0x000fe2000001001f */
[C---:B------:R-:W-:Y:S01]  /*9ec0*/  FFMA.FTZ R28, R5.reuse, R0, -R28 ;  /* 0x00000000051c7223 */ /* 0x040fe2000001081c */
[----:B------:R-:W-:Y:S01]  /*9ed0*/  FFMA.FTZ R36, R5, R36, R9 ;  /* 0x0000002405247223 */ /* 0x000fe20000010009 */
[----:B------:R-:W-:-:S02]  /*9ee0*/  HADD2.F32 R7, -RZ, R37.H0_H0 ;  /* 0x20000025ff077230 */ /* 0x000fc40000004100 */
[C---:B------:R-:W-:Y:S01]  /*9ef0*/  FMUL.FTZ R4, R27.reuse, R8 ;  /* 0x000000081b047220 */ /* 0x040fe20000410000 */
[-C--:B------:R-:W-:Y:S01]  /*9f00*/  FMUL.FTZ R0, R27, R6.reuse ;  /* 0x000000061b007220 */ /* 0x080fe20000410000 */
[----:B------:R-:W-:Y:S02]  /*9f10*/  HADD2.F32 R3, -RZ, R41.H0_H0 ;  /* 0x20000029ff037230 */ /* 0x000fe40000004100 */
[----:B------:R-:W-:Y:S02]  /*9f20*/  HADD2.F32 R9, -RZ, R35.H0_H0 ;  /* 0x20000023ff097230 */ /* 0x000fe40000004100 */
[C---:B------:R-:W-:Y:S01]  /*9f30*/  FFMA.FTZ R27, R15.reuse, R6, -R4 ;  /* 0x000000060f1b7223 */ /* 0x040fe20000010804 */
[----:B------:R-:W-:Y:S02]  /*9f40*/  HADD2.F32 R5, -RZ, R40.H0_H0 ;  /* 0x20000028ff057230 */ /* 0x000fe40000004100 */
[----:B------:R-:W-:Y:S01]  /*9f50*/  FFMA.FTZ R33, R15, R8, R0 ;  /* 0x000000080f217223 */ /* 0x000fe20000010000 */
[----:B------:R-:W-:-:S02]  /*9f60*/  HADD2.F32 R12, -RZ, R12.H1_H1 ;  /* 0x3000000cff0c7230 */ /* 0x000fc40000004100 */
[C---:B------:R-:W-:Y:S01]  /*9f70*/  FMUL.FTZ R11, R24.reuse, R7 ;  /* 0x00000007180b7220 */ /* 0x040fe20000410000 */
[----:B------:R-:W-:Y:S02]  /*9f80*/  HADD2.F32 R14, -RZ, R14.H1_H1 ;  /* 0x3000000eff0e7230 */ /* 0x000fe40000004100 */
[----:B------:R-:W-:Y:S01]  /*9f90*/  FMUL.FTZ R24, R24, R3 ;  /* 0x0000000318187220 */ /* 0x000fe20000410000 */
[C---:B------:R-:W-:Y:S01]  /*9fa0*/  FMUL.FTZ R15, R26.reuse, R9 ;  /* 0x000000091a0f7220 */ /* 0x040fe20000410000 */
[----:B------:R-:W-:Y:S01]  /*9fb0*/  FMUL.FTZ R26, R26, R5 ;  /* 0x000000051a1a7220 */ /* 0x000fe20000410000 */
[C---:B------:R-:W-:Y:S01]  /*9fc0*/  FFMA.FTZ R4, R12.reuse, R3, -R11 ;  /* 0x000000030c047223 */ /* 0x040fe2000001080b */
[----:B------:R-:W-:Y:S01]  /*9fd0*/  FFMA.FTZ R3, R12, R7, R24 ;  /* 0x000000070c037223 */ /* 0x000fe20000010018 */
[C---:B------:R-:W-:Y:S01]  /*9fe0*/  FFMA.FTZ R15, R14.reuse, R5, -R15 ;  /* 0x000000050e0f7223 */ /* 0x040fe2000001080f */
        /* <DEDUP_REMOVED lines=11> */
.L_x_4940:
[----:B------:R-:W-:Y:S05]  /*a0a0*/  BSYNC B0 ;  /* 0x0000000000007941 */ /* 0x000fea0003800000 */
.L_x_4926:
[----:B------:R-:W-:Y:S01]  /*a0b0*/  @!PT LDS RZ, [RZ] ;  /* 0x00000000fffff984 */ /* 0x000fe20000000800 */
[----:B------:R-:W-:Y:S01]  /*a0c0*/  @!PT LDS RZ, [RZ] ;  /* 0x00000000fffff984 */ /* 0x000fe20000000800 */
[----:B------:R-:W-:Y:S01]  /*a0d0*/  @!PT LDS RZ, [RZ] ;  /* 0x00000000fffff984 */ /* 0x000fe20000000800 */
[----:B------:R-:W-:Y:S01]  /*a0e0*/  @!PT LDS RZ, [RZ] ;  /* 0x00000000fffff984 */ /* 0x000fe20000000800 */
[----:B------:R4:W-:Y:S06]  /*a0f0*/  MEMBAR.ALL.CTA ;  /* 0x0000000000007992 */ /* 0x0009ec0000008000 */
[----:B----4-:R-:W4:Y:S01]  /*a100*/  FENCE.VIEW.ASYNC.S ;  /* 0x00000000000073c6 */ /* 0x010f220000000000 */
[----:B------:R-:W-:Y:S05]  /*a110*/  WARPSYNC.ALL ;  /* 0x0000000000007948 */ /* 0x000fea0003800000 */
[----:B----4-:R-:W-:Y:S06]  /*a120*/  BAR.SYNC.DEFER_BLOCKING 0xd, 0x80 ;  /* 0x0342000000007b1d */ /* 0x010fec0000010000 */
.L_x_4923:
[----:B--2---:R-:W-:-:S05]  /*a130*/  IMAD.U32 R0, RZ, RZ, UR37 ;  /* 0x00000025ff007e24 */ /* 0x004fca000f8e00ff */
[----:B------:R-:W-:-:S13]  /*a140*/  ISETP.NE.AND P0, PT, R0, 0x3, PT ;  /* 0x000000030000780c */ /* 0x000fda0003f05270 */
[----:B------:R-:W-:Y:S05]  /*a150*/  @!P0 BRA `(.L_x_4953) ;  /* 0x0000000000048947 */ /* 0x000fea0003800000 */
[----:B------:R-:W-:Y:S01]  /*a160*/  BPT.TRAP 0x1 ;  /* 0x000000040000795c */ /* 0x000fe20000300000 */
.L_x_4953:
[----:B---3--:R-:W-:Y:S01]  /*a170*/  IMAD R21, R18, 0x8, R2 ;  /* 0x0000000812157824 */ /* 0x008fe200078e0202 */
[----:B------:R-:W-:-:S04]  /*a180*/  SHF.L.U32 R58, R22, 0x1f, RZ ;  /* 0x0000001f163a7819 */ /* 0x000fc800000006ff */
[----:B------:R2:W3:Y:S01]  /*a190*/  SYNCS.PHASECHK.TRANS64.TRYWAIT P2, [R21+URZ+0x28c30], R58 ;  /* 0x028c303a150075a7 */ /* 0x0004e2000804017f */
[----:B------:R-:W-:Y:S05]  /*a1a0*/  @!P0 BRA `(.L_x_4954) ;  /* 0x0000000000048947 */ /* 0x000fea0003800000 */
[----:B------:R-:W-:Y:S01]  /*a1b0*/  BPT.TRAP 0x1 ;  /* 0x000000040000795c */ /* 0x000fe20000300000 */
.L_x_4954:
[----:B01----:R-:W0:Y:S01]  /*a1c0*/  S2R R3, SR_TID.X ;  /* 0x0000000000037919 */ /* 0x003e220000002100 */
[----:B------:R-:W-:-:S05]  /*a1d0*/  VIADD R0, R2, 0x22400 ;  /* 0x0002240002007836 */ /* 0x000fca0000000000 */
[----:B------:R-:W-:-:S04]  /*a1e0*/  SHF.R.U32.HI R0, RZ, 0x4, R0 ;  /* 0x00000004ff007819 */ /* 0x000fc80000011600 */
[----:B------:R-:W-:Y:S02]  /*a1f0*/  LOP3.LUT R0, R0, 0x3fff, RZ, 0xc0, !PT ;  /* 0x00003fff00007812 */ /* 0x000fe400078ec0ff */
[----:B0-----:R-:W-:-:S04]  /*a200*/  LOP3.LUT R3, R3, 0x7f, RZ, 0xc0, !PT ;  /* 0x0000007f03037812 */ /* 0x001fc800078ec0ff */
[----:B------:R-:W-:Y:S01]  /*a210*/  ISETP.NE.AND P1, PT, R3, RZ, PT ;  /* 0x000000ff0300720c */ /* 0x000fe20003f25270 */
[----:B---3--:R-:W-:-:S12]  /*a220*/  @P2 BRA `(.L_x_4955) ;  /* 0x0000000000082947 */ /* 0x008fd80003800000 */
[----:B------:R-:W0:Y:S02]  /*a230*/  SYNCS.PHASECHK.TRANS64.TRYWAIT P2, [R21+URZ+0x28c30], R58 ;  /* 0x028c303a150075a7 */ /* 0x000e24000804017f */
[----:B0-----:R-:W-:Y:S05]  /*a240*/  @!P2 BRA `(.L_x_4956) ;  /* 0x0000015400b8a947 */ /* 0x001fea0003800000 */
.L_x_4955:
[----:B------:R-:W-:Y:S05]  /*a250*/  WARPSYNC.ALL ;  /* 0x0000000000007948 */ /* 0x000fea0003800000 */
[----:B------:R-:W-:Y:S01]  /*a260*/  LOP3.LUT R13, R0, 0x10000, RZ, 0xfc, !PT ;  /* 0x00010000000d7812 */ /* 0x000fe200078efcff */
[----:B------:R-:W-:Y:S01]  /*a270*/  VIADD R0, R2, 0x20400 ;  /* 0x0002040002007836 */ /* 0x000fe20000000000 */
[----:B------:R-:W-:-:S03]  /*a280*/  WARPGROUP.ARRIVE ;  /* 0x00000000000079c5 */ /* 0x000fc60000000000 */
[----:B------:R-:W-:Y:S01]  /*a290*/  IMAD R6, R18, 0x200, R13 ;  /* 0x0000020012067824 */ /* 0x000fe200078e020d */
[----:B------:R-:W1:Y:S01]  /*a2a0*/  LDC R3, c[0x0][0x448] ;  /* 0x00011200ff037b82 */ /* 0x000e620000000800 */
[----:B------:R-:W-:Y:S01]  /*a2b0*/  IMAD.MOV.U32 R7, RZ, RZ, 0x40000040 ;  /* 0x40000040ff077424 */ /* 0x000fe200078e00ff */
        /* <DEDUP_REMOVED lines=14> */
[----:B------:R-:W-:Y:S01]  /*a3a0*/  LOP3.LUT R19, R19, 0xf7ffffff, RZ, 0xc0, !PT ;  /* 0xf7ffffff13137812 */ /* 0x000fe200078ec0ff */
[----:B------:R-:W-:-:S02]  /*a3b0*/  IMAD.MOV.U32 R7, RZ, RZ, 0x40000040 ;  /* 0x40000040ff077424 */ /* 0x000fc400078e00ff */
[----:B------:R-:W-:Y:S01]  /*a3c0*/  IMAD.IADD R0, R203, 0x1, R194 ;  /* 0x00000001cb007824 */ /* 0x000fe200078e02c2 */
[----:B-1----:R-:W-:-:S07]  /*a3d0*/  ISETP.NE.AND P6, PT, R3, 0x1, PT ;  /* 0x000000010300780c */ /* 0x002fce0003fc5270 */
[----:B------:R-:W-:Y:S01]  /*a3e0*/  HGMMA.64x64x16.F32 R24, gdesc[UR4], RZ, !UPT, gsb0 ;  /* 0x00e00000041879f0 */ /* 0x000fe2000c0008ff */
[----:B------:R-:W-:Y:S01]  /*a3f0*/  R2UR UR6, R8 ;  /* 0x00000000080672ca */ /* 0x000fe200000e0000 */
[----:B------:R-:W-:Y:S01]  /*a400*/  VIADD R8, R4, 0x4 ;  /* 0x0000000404087836 */ /* 0x000fe20000000000 */
[----:B------:R-:W-:Y:S01]  /*a410*/  R2UR UR7, R9 ;  /* 0x00000000090772ca */ /* 0x000fe200000e0000 */
[----:B------:R-:W-:Y:S01]  /*a420*/  IMAD.MOV.U32 R9, RZ, RZ, 0x40000040 ;  /* 0x40000040ff097424 */ /* 0x000fe200078e00ff */
[----:B------:R-:W-:Y:S02]  /*a430*/  R2UR UR4, R10 ;  /* 0x000000000a0472ca */ /* 0x000fe400000e0000 */
[----:B------:R-:W-:Y:S01]  /*a440*/  R2UR UR5, R11 ;  /* 0x000000000b0572ca */ /* 0x000fe200000e0000 */
[----:B------:R-:W1:Y:S01]  /*a450*/  @P6 LDC R3, c[0x0][0x44c] ;  /* 0x00011300ff036b82 */ /* 0x000e620000000800 */
[----:B------:R-:W-:-:S07]  /*a460*/  @P6 LOP3.LUT R19, R19, 0x8000000, RZ, 0xfc, !PT ;  /* 0x0800000013136812 */ /* 0x000fce00078efcff */
[----:B------:R-:W3:Y:S01]  /*a470*/  @P6 LDC R12, c[0x0][0x450] ;  /* 0x00011400ff0c6b82 */ /* 0x000ee20000000800 */
[----:B-1----:R-:W-:Y:S01]  /*a480*/  @P6 IMAD.HI.U32 R3, R0, R3, RZ ;  /* 0x0000000300036227 */ /* 0x002fe200078e00ff */
[----:B------:R-:W-:Y:S02]  /*a490*/  WARPGROUP.DEPBAR.LE gsb0, 0x0 ;  /* 0x00008000000079c5 */ /* 0x000fe40000010000 */
[----:B------:R-:W-:-:S06]  /*a4a0*/  WARPGROUP.ARRIVE ;  /* 0x00000000000079c5 */ /* 0x000fcc0000000000 */
        /* <DEDUP_REMOVED lines=11> */
[----:B------:R-:W-:Y:S01]  /*a560*/  R2UR UR6, R14 ;  /* 0x000000000e0672ca */ /* 0x000fe200000e0000 */
[----:B------:R-:W-:Y:S01]  /*a570*/  IMAD.MOV.U32 R14, RZ, RZ, R0 ;  /* 0x000000ffff0e7224 */ /* 0x000fe200078e0000 */
[----:B------:R-:W-:Y:S02]  /*a580*/  R2UR UR7, R15 ;  /* 0x000000000f0772ca */ /* 0x000fe400000e0000 */
[----:B------:R-:W-:Y:S02]  /*a590*/  R2UR UR4, R6 ;  /* 0x00000000060472ca */ /* 0x000fe400000e0000 */
[----:B------:R-:W-:Y:S02]  /*a5a0*/  R2UR UR5, R7 ;  /* 0x00000000070572ca */ /* 0x000fe400000e0000 */
[----:B---3--:R-:W-:Y:S01]  /*a5b0*/  @P6 SHF.R.U32.HI R14, RZ, R12, R3 ;  /* 0x0000000cff0e6219 */ /* 0x008fe20000011603 */
[----:B------:R-:W-:-:S04]  /*a5c0*/  IMAD.MOV.U32 R3, RZ, RZ, -0x40 ;  /* 0xffffffc0ff037424 */ /* 0x000fc800078e00ff */
[----:B------:R-:W1:Y:S01]  /*a5d0*/  SHFL.IDX PT, R12, R14, 0x1, 0x1c1f ;  /* 0x003c1f000e0c7f89 */ /* 0x000e6200000e0000 */
[----:B------:R-:W-:-:S03]  /*a5e0*/  IMAD R0, R168, R3, 0x40 ;  /* 0x00000040a8007424 */ /* 0x000fc600078e0203 */
[----:B------:R-:W3:Y:S02]  /*a5f0*/  SHFL.IDX PT, R14, R14, RZ, 0x1c1f ;  /* 0x001c1fff0e0e7589 */ /* 0x000ee400000e0000 */
[----:B------:R-:W-:Y:S02]  /*a600*/  IADD3 R3, R195, 0x1, R0 ;  /* 0x00000001c3037810 */ /* 0x000fe40007ffe000 */
[----:B------:R-:W-:Y:S02]  /*a610*/  IADD3 R20, -R202, R0, R195 ;  /* 0x00000000ca147210 */ /* 0x000fe40007ffe1c3 */
[----:B------:R-:W-:Y:S01]  /*a620*/  IADD3 R67, -R193, R3, -R202 ;  /* 0x00000003c1437210 */ /* 0x000fe20007ffe9ca */
        /* <DEDUP_REMOVED lines=10> */
[----:B------:R1:W4:Y:S01]  /*a6d0*/  MUFU.TANH R15, R26 ;  /* 0x0000001a000f7308 */ /* 0x0003220000002400 */
        /* <DEDUP_REMOVED lines=8> */
[----:B-1----:R-:W-:Y:S01]  /*a760*/  VIADDMNMX R26, R12, R67, R20, PT ;  /* 0x000000430c1a7246 */ /* 0x002fe20003800114 */
[----:B------:R-:W-:Y:S01]  /*a770*/  FMUL.FTZ R50, R50, UR4 ;  /* 0x0000000432327c20 */ /* 0x000fe20008410000 */
[----:B------:R-:W-:Y:S01]  /*a780*/  FMUL.FTZ R54, R54, UR4 ;  /* 0x0000000436367c20 */ /* 0x000fe20008410000 */
[----:B------:R-:W-:Y:S01]  /*a790*/  FMUL.FTZ R55, R55, UR4 ;  /* 0x0000000437377c20 */ /* 0x000fe20008410000 */
[----:B------:R-:W-:Y:S01]  /*a7a0*/  ISETP.GT.AND P2, PT, R26, RZ, PT ;  /* 0x000000ff1a00720c */ /* 0x000fe20003f44270 */
[----:B------:R-:W-:Y:S01]  /*a7b0*/  FMUL.FTZ R24, R24, UR4 ;  /* 0x0000000418187c20 */ /* 0x000fe20008410000 */
[C---:B------:R-:W-:Y:S01]  /*a7c0*/  ISETP.GT.AND P3, PT, R26.reuse, 0x1, PT ;  /* 0x000000011a00780c */ /* 0x040fe20003f64270 */
[----:B------:R-:W1:Y:S01]  /*a7d0*/  MUFU.TANH R30, R30 ;  /* 0x0000001e001e7308 */ /* 0x000e620000002400 */
[----:B------:R-:W-:Y:S01]  /*a7e0*/  ISETP.GT.AND P4, PT, R26, 0x8, PT ;  /* 0x000000081a00780c */ /* 0x000fe20003f84270 */
[----:B------:R-:W-:Y:S01]  /*a7f0*/  FMUL.FTZ R25, R25, UR4 ;  /* 0x0000000419197c20 */ /* 0x000fe20008410000 */
[----:B----4-:R-:W-:Y:S01]  /*a800*/  FSEL R0, R15, -INF , P2 ;  /* 0xff8000000f007808 */ /* 0x010fe20001000000 */
[----:B------:R-:W-:Y:S01]  /*a810*/  FMUL.FTZ R28, R28, UR4 ;  /* 0x000000041c1c7c20 */ /* 0x000fe20008410000 */
[----:B------:R-:W-:Y:S01]  /*a820*/  ISETP.GT.AND P2, PT, R26, 0x9, PT ;  /* 0x000000091a00780c */ /* 0x000fe20003f44270 */
        /* <DEDUP_REMOVED lines=13> */
[----:B------:R-:W-:-:S05]  /*a900*/  FMUL.FTZ R52, R52, UR4 ;  /* 0x0000000434347c20 */ /* 0x000fca0008410000 */
[----:B------:R-:W1:Y:S01]  /*a910*/  MUFU.TANH R35, R35 ;  /* 0x0000002300237308 */ /* 0x000e620000002400 */
[----:B----4-:R-:W-:Y:S02]  /*a920*/  FSEL R15, R31, -INF , P2 ;  /* 0xff8000001f0f7808 */ /* 0x010fe40001000000 */
[----:B------:R-:W-:-:S05]  /*a930*/  ISETP.GT.AND P2, PT, R26, 0x11, PT ;  /* 0x000000111a00780c */ /* 0x000fca0003f44270 */
[----:B------:R4:W-:Y:S08]  /*a940*/  MUFU.TANH R57, R39 ;  /* 0x0000002700397308 */ /* 0x0009f00000002400 */
[----:B------:R-:W2:Y:S01]  /*a950*/  MUFU.TANH R38, R38 ;  /* 0x0000002600267308 */ /* 0x000ea20000002400 */
[----:B----4-:R-:W-:Y:S02]  /*a960*/  FSEL R39, R27, -INF , P3 ;  /* 0xff8000001b277808 */ /* 0x010fe40001800000 */
[----:B------:R-:W-:-:S02]  /*a970*/  ISETP.GT.AND P3, PT, R26, 0x10, PT ;  /* 0x000000101a00780c */ /* 0x000fc40003f64270 */
[----:B------:R-:W-:Y:S02]  /*a980*/  FMNMX.FTZ R12, R0, R39, !PT ;  /* 0x00000027000c7209 */ /* 0x000fe40007810000 */
[----:B0-----:R-:W-:Y:S01]  /*a990*/  FSEL R27, R34, -INF , P3 ;  /* 0xff800000221b7808 */ /* 0x001fe20001800000 */
[----:B------:R-:W-:Y:S01]  /*a9a0*/  MUFU.TANH R42, R42 ;  /* 0x0000002a002a7308 */ /* 0x000fe20000002400 */
[----:B------:R-:W-:Y:S02]  /*a9b0*/  FMNMX.FTZ R12, R3, R12, !PT ;  /* 0x0000000c030c7209 */ /* 0x000fe40007810000 */
[C---:B------:R-:W-:Y:S02]  /*a9c0*/  ISETP.GT.AND P3, PT, R26.reuse, 0x18, PT ;  /* 0x000000181a00780c */ /* 0x040fe40003f64270 */
[----:B------:R-:W-:Y:S02]  /*a9d0*/  FMNMX.FTZ R12, R15, R12, !PT ;  /* 0x0000000c0f0c7209 */ /* 0x000fe40007810000 */
[----:B-1----:R-:W-:Y:S01]  /*a9e0*/  FSEL R31, R35, -INF , P2 ;  /* 0xff800000231f7808 */ /* 0x002fe20001000000 */
[----:B------:R0:W1:Y:S01]  /*a9f0*/  MUFU.TANH R59, R43 ;  /* 0x0000002b003b7308 */ /* 0x0000620000002400 */
[----:B------:R-:W-:Y:S01]  /*aa00*/  FMNMX.FTZ R30, R27, R12, !PT ;  /* 0x0000000c1b1e7209 */ /* 0x000fe20007810000 */
[----:B------:R-:W-:Y:S01]  /*aa10*/  FMUL.FTZ R12, R51, UR4 ;  /* 0x00000004330c7c20 */ /* 0x000fe20008410000 */
[----:B------:R-:W-:-:S02]  /*aa20*/  ISETP.GT.AND P2, PT, R26, 0x19, PT ;  /* 0x000000191a00780c */ /* 0x000fc40003f44270 */
[----:B--2---:R-:W-:Y:S02]  /*aa30*/  FSEL R35, R38, -INF , P3 ;  /* 0xff80000026237808 */ /* 0x004fe40001800000 */
[----:B------:R-:W-:Y:S01]  /*aa40*/  FMNMX.FTZ R30, R31, R30, !PT ;  /* 0x0000001e1f1e7209 */ /* 0x000fe20007810000 */
[----:B------:R-:W2:Y:S01]  /*aa50*/  MUFU.TANH R46, R46 ;  /* 0x0000002e002e7308 */ /* 0x000ea20000002400 */
[C---:B------:R-:W-:Y:S02]  /*aa60*/  ISETP.GT.AND P3, PT, R26.reuse, 0x20, PT ;  /* 0x000000201a00780c */ /* 0x040fe40003f64270 */
[----:B0-----:R-:W-:Y:S02]  /*aa70*/  FSEL R43, R57, -INF , P2 ;  /* 0xff800000392b7808 */ /* 0x001fe40001000000 */
[----:B------:R-:W-:Y:S02]  /*aa80*/  FMNMX.FTZ R30, R35, R30, !PT ;  /* 0x0000001e231e7209 */ /* 0x000fe40007810000 */
[----:B------:R-:W-:Y:S01]  /*aa90*/  ISETP.GT.AND P2, PT, R26, 0x21, PT ;  /* 0x000000211a00780c */ /* 0x000fe20003f44270 */
[----:B------:R0:W4:Y:S01]  /*aaa0*/  MUFU.TANH R63, R47 ;  /* 0x0000002f003f7308 */ /* 0x0001220000002400 */
[----:B------:R-:W-:-:S02]  /*aab0*/  FMNMX.FTZ R30, R43, R30, !PT ;  /* 0x0000001e2b1e7209 */ /* 0x000fc40007810000 */
[----:B-1----:R-:W-:Y:S02]  /*aac0*/  FSEL R51, R59, -INF , P2 ;  /* 0xff8000003b337808 */ /* 0x002fe40001000000 */
[----:B------:R-:W-:-:S03]  /*aad0*/  ISETP.GT.AND P2, PT, R26, 0x29, PT ;  /* 0x000000291a00780c */ /* 0x000fc60003f44270 */
[----:B------:R-:W1:Y:S01]  /*aae0*/  MUFU.TANH R50, R50 ;  /* 0x0000003200327308 */ /* 0x000e620000002400 */
[----:B0-----:R-:W-:Y:S02]  /*aaf0*/  FSEL R47, R42, -INF , P3 ;  /* 0xff8000002a2f7808 */ /* 0x001fe40001800000 */
[----:B------:R-:W-:Y:S02]  /*ab00*/  ISETP.GT.AND P3, PT, R26, 0x28, PT ;  /* 0x000000281a00780c */ /* 0x000fe40003f64270 */
[----:B------:R-:W-:Y:S02]  /*ab10*/  FMNMX.FTZ R30, R47, R30, !PT ;  /* 0x0000001e2f1e7209 */ /* 0x000fe40007810000 */
[----:B--2---:R-:W-:Y:S01]  /*ab20*/  FSEL R57, R46, -INF , P3 ;  /* 0xff8000002e397808 */ /* 0x004fe20001800000 */
[----:B------:R-:W0:Y:S01]  /*ab30*/  MUFU.TANH R12, R12 ;  /* 0x0000000c000c7308 */ /* 0x000e220000002400 */
[----:B------:R-:W-:Y:S02]  /*ab40*/  FMNMX.FTZ R30, R51, R30, !PT ;  /* 0x0000001e331e7209 */ /* 0x000fe40007810000 */
[----:B------:R-:W-:-:S02]  /*ab50*/  ISETP.GT.AND P3, PT, R26, 0x30, PT ;  /* 0x000000301a00780c */ /* 0x000fc40003f64270 */
[----:B----4-:R-:W-:Y:S02]  /*ab60*/  FSEL R63, R63, -INF , P2 ;  /* 0xff8000003f3f7808 */ /* 0x010fe40001000000 */
[----:B------:R-:W-:Y:S01]  /*ab70*/  FMNMX.FTZ R30, R57, R30, !PT ;  /* 0x0000001e391e7209 */ /* 0x000fe20007810000 */
[----:B------:R-:W2:Y:S01]  /*ab80*/  MUFU.TANH R54, R54 ;  /* 0x0000003600367308 */ /* 0x000ea20000002400 */
[----:B------:R-:W-:Y:S02]  /*ab90*/  ISETP.GT.AND P2, PT, R26, 0x31, PT ;  /* 0x000000311a00780c */ /* 0x000fe40003f44270 */
[----:B-1----:R-:W-:Y:S02]  /*aba0*/  FSEL R61, R50, -INF , P3 ;  /* 0xff800000323d7808 */ /* 0x002fe40001800000 */
[----:B------:R-:W-:Y:S02]  /*abb0*/  FMNMX.FTZ R30, R63, R30, !PT ;  /* 0x0000001e3f1e7209 */ /* 0x000fe40007810000 */
[----:B------:R-:W-:Y:S01]  /*abc0*/  ISETP.GT.AND P3, PT, R26, 0x38, PT ;  /* 0x000000381a00780c */ /* 0x000fe20003f64270 */
[----:B------:R-:W1:Y:S01]  /*abd0*/  MUFU.TANH R55, R55 ;  /* 0x0000003700377308 */ /* 0x000e620000002400 */
[----:B0-----:R-:W-:Y:S01]  /*abe0*/  FSEL R59, R12, -INF , P2 ;  /* 0xff8000000c3b7808 */ /* 0x001fe20001000000 */
[----:B------:R-:W-:Y:S01]  /*abf0*/  FMUL.FTZ R12, R49, UR4 ;  /* 0x00000004310c7c20 */ /* 0x000fe20008410000 */
[----:B------:R-:W-:-:S02]  /*ac00*/  FMNMX.FTZ R30, R61, R30, !PT ;  /* 0x0000001e3d1e7209 */ /* 0x000fc40007810000 */
[----:B------:R-:W-:Y:S02]  /*ac10*/  ISETP.GT.AND P2, PT, R26, 0x39, PT ;  /* 0x000000391a00780c */ /* 0x000fe40003f44270 */
[----:B------:R-:W-:Y:S01]  /*ac20*/  FMNMX.FTZ R30, R59, R30, !PT ;  /* 0x0000001e3b1e7209 */ /* 0x000fe20007810000 */
[----:B------:R0:W-:Y:S01]  /*ac30*/  MUFU.TANH R34, R24 ;  /* 0x0000001800227308 */ /* 0x0001e20000002400 */
[----:B--2---:R-:W-:-:S04]  /*ac40*/  FSEL R65, R54, -INF , P3 ;  /* 0xff80000036417808 */ /* 0x004fc80001800000 */
[----:B------:R-:W-:-:S03]  /*ac50*/  FMNMX.FTZ R30, R65, R30, !PT ;  /* 0x0000001e411e7209 */ /* 0x000fc60007810000 */
[----:B------:R3:W2:Y:S01]  /*ac60*/  MUFU.TANH R38, R25 ;  /* 0x0000001900267308 */ /* 0x0006a20000002400 */
[----:B-1----:R-:W-:Y:S01]  /*ac70*/  FSEL R55, R55, -INF , P2 ;  /* 0xff80000037377808 */ /* 0x002fe20001000000 */
[----:B0-----:R-:W-:Y:S01]  /*ac80*/  FMUL.FTZ R24, R53, UR4 ;  /* 0x0000000435187c20 */ /* 0x001fe20008410000 */
[----:B------:R-:W-:Y:S02]  /*ac90*/  ULDC UR4, c[0x0][0x988] ;  /* 0x0002620000047ab9 */ /* 0x000fe40000000800 */
[----:B------:R-:W-:-:S03]  /*aca0*/  FMNMX.FTZ R30, R55, R30, !PT ;  /* 0x0000001e371e7209 */ /* 0x000fc60007810000 */
[----:B------:R-:W0:Y:S01]  /*acb0*/  MUFU.TANH R28, R28 ;  /* 0x0000001c001c7308 */ /* 0x000e220000002400 */
[----:B---3--:R-:W-:Y:S01]  /*acc0*/  VIADDMNMX R25, R14, R67, R20, PT ;  /* 0x000000430e197246 */ /* 0x008fe20003800114 */
[----:B------:R-:W1:Y:S03]  /*acd0*/  SHFL.BFLY PT, R69, R30, 0x2, 0x1f ;  /* 0x0c401f001e457f89 */ /* 0x000e6600000e0000 */
[C---:B------:R-:W-:Y:S02]  /*ace0*/  ISETP.GT.AND P2, PT, R25.reuse, RZ, PT ;  /* 0x000000ff1900720c */ /* 0x040fe40003f44270 */
[C---:B------:R-:W-:Y:S01]  /*acf0*/  ISETP.GT.AND P3, PT, R25.reuse, 0x1, PT ;  /* 0x000000011900780c */ /* 0x040fe20003f64270 */
[----:B------:R-:W-:Y:S01]  /*ad00*/  MUFU.TANH R29, R29 ;  /* 0x0000001d001d7308 */ /* 0x000fe20000002400 */
[----:B------:R-:W-:Y:S02]  /*ad10*/  ISETP.GT.AND P4, PT, R25, 0x8, PT ;  /* 0x000000081900780c */ /* 0x000fe40003f84270 */
[----:B--2---:R-:W-:-:S02]  /*ad20*/  FSEL R67, R38, -INF , P3 ;  /* 0xff80000026437808 */ /* 0x004fc40001800000 */
[C---:B------:R-:W-:Y:S02]  /*ad30*/  ISETP.GT.AND P3, PT, R25.reuse, 0x10, PT ;  /* 0x000000101900780c */ /* 0x040fe40003f64270 */
[----:B------:R-:W-:Y:S01]  /*ad40*/  ISETP.GT.AND P5, PT, R25, 0x20, PT ;  /* 0x000000201900780c */ /* 0x000fe20003fa4270 */
[----:B------:R-:W2:Y:S08]  /*ad50*/  MUFU.TANH R32, R32 ;  /* 0x0000002000207308 */ /* 0x000eb00000002400 */
[----:B------:R0:W3:Y:S01]  /*ad60*/  MUFU.TANH R42, R33 ;  /* 0x00000021002a7308 */ /* 0x0000e20000002400 */
[----:B-1----:R-:W-:-:S02]  /*ad70*/  FMNMX.FTZ R69, R30, R69, !PT ;  /* 0x000000451e457209 */ /* 0x002fc40007810000 */
[----:B------:R-:W-:Y:S02]  /*ad80*/  FSEL R30, R34, -INF , P2 ;  /* 0xff800000221e7808 */ /* 0x000fe40001000000 */
[C---:B------:R-:W-:Y:S01]  /*ad90*/  ISETP.GT.AND P2, PT, R25.reuse, 0x9, PT ;  /* 0x000000091900780c */ /* 0x040fe20003f44270 */
[----:B------:R-:W1:Y:S02]  /*ada0*/  SHFL.BFLY PT, R26, R69, 0x1, 0x1f ;  /* 0x0c201f00451a7f89 */ /* 0x000e6400000e0000 */
[----:B------:R-:W4:Y:S01]  /*adb0*/  MUFU.TANH R36, R36 ;  /* 0x0000002400247308 */ /* 0x000f220000002400 */
[----:B0-----:R-:W-:Y:S02]  /*adc0*/  FSEL R33, R28, -INF , P4 ;  /* 0xff8000001c217808 */ /* 0x001fe40002000000 */
[----:B------:R-:W-:Y:S02]  /*add0*/  FMNMX.FTZ R14, R30, R67, !PT ;  /* 0x000000431e0e7209 */ /* 0x000fe40007810000 */
[----:B------:R-:W-:-:S03]  /*ade0*/  ISETP.GT.AND P4, PT, R25, 0x21, PT ;  /* 0x000000211900780c */ /* 0x000fc60003f84270 */
[----:B------:R2:W0:Y:S08]  /*adf0*/  MUFU.TANH R46, R37 ;  /* 0x00000025002e7308 */ /* 0x0004300000002400 */
[----:B------:R3:W-:Y:S01]  /*ae00*/  MUFU.TANH R73, R41 ;  /* 0x0000002900497308 */ /* 0x0007e20000002400 */
[----:B--2---:R-:W-:Y:S02]  /*ae10*/  FSEL R37, R32, -INF , P3 ;  /* 0xff80000020257808 */ /* 0x004fe40001800000 */
[----:B------:R-:W-:-:S02]  /*ae20*/  ISETP.GT.AND P3, PT, R25, 0x18, PT ;  /* 0x000000181900780c */ /* 0x000fc40003f64270 */
[----:B-1----:R-:W-:-:S03]  /*ae30*/  FMNMX.FTZ R20, R69, R26, !PT ;  /* 0x0000001a45147209 */ /* 0x002fc60007810000 */
[----:B------:R-:W1:Y:S01]  /*ae40*/  MUFU.TANH R40, R40 ;  /* 0x0000002800287308 */ /* 0x000e620000002400 */
[----:B---3--:R-:W-:Y:S02]  /*ae50*/  FSEL R41, R29, -INF , P2 ;  /* 0xff8000001d297808 */ /* 0x008fe40001000000 */
[----:B------:R-:W-:Y:S01]  /*ae60*/  FMNMX.FTZ R26, R33, R14, !PT ;  /* 0x0000000e211a7209 */ /* 0x000fe20007810000 */
[----:B------:R-:W-:Y:S01]  /*ae70*/  IMAD.U32 R14, RZ, RZ, UR4 ;  /* 0x00000004ff0e7e24 */ /* 0x000fe2000f8e00ff */
[----:B------:R-:W-:Y:S02]  /*ae80*/  ISETP.GT.AND P2, PT, R25, 0x11, PT ;  /* 0x000000111900780c */ /* 0x000fe40003f44270 */
[----:B------:R-:W-:Y:S01]  /*ae90*/  FMNMX.FTZ R26, R41, R26, !PT ;  /* 0x0000001a291a7209 */ /* 0x000fe20007810000 */
[----:B------:R-:W2:Y:S01]  /*aea0*/  MUFU.TANH R44, R44 ;  /* 0x0000002c002c7308 */ /* 0x000ea20000002400 */
[----:B------:R-:W-:Y:S02]  /*aeb0*/  FSEL R53, R42, -INF , P2 ;  /* 0xff8000002a357808 */ /* 0x000fe40001000000 */
[----:B------:R-:W-:-:S02]  /*aec0*/  FMNMX.FTZ R26, R37, R26, !PT ;  /* 0x0000001a251a7209 */ /* 0x000fc40007810000 */
[----:B------:R-:W-:Y:S02]  /*aed0*/  ISETP.GT.AND P2, PT, R25, 0x19, PT ;  /* 0x000000191900780c */ /* 0x000fe40003f44270 */
[----:B----4-:R-:W-:Y:S01]  /*aee0*/  FSEL R49, R36, -INF , P3 ;  /* 0xff80000024317808 */ /* 0x010fe20001800000 */
[----:B------:R-:W3:Y:S01]  /*aef0*/  MUFU.TANH R45, R45 ;  /* 0x0000002d002d7308 */ /* 0x000ee20000002400 */
[----:B------:R-:W-:Y:S02]  /*af00*/  FMNMX.FTZ R26, R53, R26, !PT ;  /* 0x0000001a351a7209 */ /* 0x000fe40007810000 */
[----:B0-----:R-:W-:Y:S02]  /*af10*/  FSEL R69, R46, -INF , P2 ;  /* 0xff8000002e457808 */ /* 0x001fe40001000000 */
[----:B------:R-:W-:Y:S02]  /*af20*/  FMNMX.FTZ R26, R49, R26, !PT ;  /* 0x0000001a311a7209 */ /* 0x000fe40007810000 */
[----:B-1----:R-:W-:Y:S01]  /*af30*/  FSEL R71, R40, -INF , P5 ;  /* 0xff80000028477808 */ /* 0x002fe20002800000 */
[----:B------:R-:W0:Y:S01]  /*af40*/  MUFU.TANH R48, R48 ;  /* 0x0000003000307308 */ /* 0x000e220000002400 */
[----:B------:R-:W-:-:S02]  /*af50*/  FMNMX.FTZ R26, R69, R26, !PT ;  /* 0x0000001a451a7209 */ /* 0x000fc40007810000 */
[----:B------:R-:W-:Y:S02]  /*af60*/  ISETP.GT.AND P3, PT, R25, 0x28, PT ;  /* 0x000000281900780c */ /* 0x000fe40003f64270 */
[----:B------:R-:W-:Y:S02]  /*af70*/  FSEL R73, R73, -INF , P4 ;  /* 0xff80000049497808 */ /* 0x000fe40002000000 */
[----:B------:R-:W-:Y:S01]  /*af80*/  FMNMX.FTZ R26, R71, R26, !PT ;  /* 0x0000001a471a7209 */ /* 0x000fe20007810000 */
[----:B------:R1:W4:Y:S01]  /*af90*/  MUFU.TANH R28, R12 ;  /* 0x0000000c001c7308 */ /* 0x0003220000002400 */
[----:B------:R-:W-:Y:S02]  /*afa0*/  ISETP.GT.AND P2, PT, R25, 0x29, PT ;  /* 0x000000291900780c */ /* 0x000fe40003f44270 */
[----:B--2---:R-:W-:Y:S02]  /*afb0*/  FSEL R75, R44, -INF , P3 ;  /* 0xff8000002c4b7808 */ /* 0x004fe40001800000 */
[----:B------:R-:W-:-:S02]  /*afc0*/  FMNMX.FTZ R26, R73, R26, !PT ;  /* 0x0000001a491a7209 */ /* 0x000fc40007810000 */
[----:B------:R-:W-:Y:S01]  /*afd0*/  ISETP.GT.AND P5, PT, R25, 0x30, PT ;  /* 0x000000301900780c */ /* 0x000fe20003fa4270 */
[----:B------:R-:W2:Y:S01]  /*afe0*/  MUFU.TANH R52, R52 ;  /* 0x0000003400347308 */ /* 0x000ea20000002400 */
[----:B---3--:R-:W-:Y:S01]  /*aff0*/  FSEL R77, R45, -INF , P2 ;  /* 0xff8000002d4d7808 */ /* 0x008fe20001000000 */
[----:B-1----:R-:W-:Y:S01]  /*b000*/  FMUL.FTZ R12, R20, R14 ;  /* 0x0000000e140c7220 */ /* 0x002fe20000410000 */
[----:B------:R-:W-:Y:S02]  /*b010*/  FMNMX.FTZ R26, R75, R26, !PT ;  /* 0x0000001a4b1a7209 */ /* 0x000fe40007810000 */
[----:B------:R-:W-:Y:S02]  /*b020*/  ISETP.GT.AND P2, PT, R25, 0x31, PT ;  /* 0x000000311900780c */ /* 0x000fe40003f44270 */
[----:B0-----:R-:W-:Y:S01]  /*b030*/  FSEL R79, R48, -INF , P5 ;  /* 0xff800000304f7808 */ /* 0x001fe20002800000 */
[----:B------:R-:W0:Y:S01]  /*b040*/  MUFU.TANH R24, R24 ;  /* 0x0000001800187308 */ /* 0x000e220000002400 */
[----:B------:R-:W-:-:S02]  /*b050*/  FMNMX.FTZ R26, R77, R26, !PT ;  /* 0x0000001a4d1a7209 */ /* 0x000fc40007810000 */
[----:B------:R-:W-:Y:S02]  /*b060*/  ISETP.GT.AND P3, PT, R25, 0x38, PT ;  /* 0x000000381900780c */ /* 0x000fe40003f64270 */
[----:B----4-:R-:W-:Y:S02]  /*b070*/  FSEL R45, R28, -INF , P2 ;  /* 0xff8000001c2d7808 */ /* 0x010fe40001000000 */
[----:B------:R-:W-:Y:S02]  /*b080*/  FMNMX.FTZ R26, R79, R26, !PT ;  /* 0x0000001a4f1a7209 */ /* 0x000fe40007810000 */
[----:B------:R-:W-:Y:S02]  /*b090*/  ISETP.GT.AND P2, PT, R25, 0x39, PT ;  /* 0x000000391900780c */ /* 0x000fe40003f44270 */
[----:B--2---:R-:W-:Y:S02]  /*b0a0*/  FSEL R25, R52, -INF , P3 ;  /* 0xff80000034197808 */ /* 0x004fe40001800000 */
[----:B------:R-:W-:-:S02]  /*b0b0*/  FMNMX.FTZ R26, R45, R26, !PT ;  /* 0x0000001a2d1a7209 */ /* 0x000fc40007810000 */
[----:B------:R-:W-:Y:S02]  /*b0c0*/  FSETP.NEU.FTZ.AND P4, PT, R20, -INF , PT ;  /* 0xff8000001400780b */ /* 0x000fe40003f9d000 */
[----:B0-----:R-:W-:Y:S02]  /*b0d0*/  FSEL R29, R24, -INF , P2 ;  /* 0xff800000181d7808 */ /* 0x001fe40001000000 */
[----:B------:R-:W-:Y:S02]  /*b0e0*/  FMNMX.FTZ R26, R25, R26, !PT ;  /* 0x0000001a191a7209 */ /* 0x000fe40007810000 */
[----:B------:R-:W-:Y:S02]  /*b0f0*/  FSEL R32, R12, RZ, P4 ;  /* 0x000000ff0c207208 */ /* 0x000fe40002000000 */
[----:B------:R-:W-:-:S03]  /*b100*/  FMNMX.FTZ R26, R29, R26, !PT ;  /* 0x0000001a1d1a7209 */ /* 0x000fc60007810000 */
[-CC-:B------:R-:W-:Y:S01]  /*b110*/  FFMA.FTZ R167, R3, R14.reuse, -R32.reuse ;  /* 0x0000000e03a77223 */ /* 0x180fe20000010820 */
[-CC-:B------:R-:W-:Y:S01]  /*b120*/  FFMA.FTZ R161, R27, R14.reuse, -R32.reuse ;  /* 0x0000000e1ba17223 */ /* 0x180fe20000010820 */
[----:B------:R-:W0:Y:S01]  /*b130*/  SHFL.BFLY PT, R3, R26, 0x2, 0x1f ;  /* 0x0c401f001a037f89 */ /* 0x000e2200000e0000 */
        /* <DEDUP_REMOVED lines=11> */
[----:B------:R-:W-:-:S02]  /*b1f0*/  FFMA.FTZ R55, R55, R14, -R32 ;  /* 0x0000000e37377223 */ /* 0x000fc40000010820 */
[----:B------:R-:W-:Y:S08]  /*b200*/  MUFU.EX2 R165, R165 ;  /* 0x000000a500a57308 */ /* 0x000ff00000000800 */
[----:B------:R-:W2:Y:S01]  /*b210*/  MUFU.EX2 R0, R0 ;  /* 0x0000000000007308 */ /* 0x000ea20000000800 */
[----:B0-----:R-:W-:Y:S01]  /*b220*/  FMNMX.FTZ R27, R26, R3, !PT ;  /* 0x000000031a1b7209 */ /* 0x001fe20007810000 */
[-CC-:B------:R-:W-:Y:S01]  /*b230*/  FFMA.FTZ R26, R57, R14.reuse, -R32.reuse ;  /* 0x0000000e391a7223 */ /* 0x180fe20000010820 */
[----:B------:R-:W-:-:S03]  /*b240*/  FFMA.FTZ R3, R63, R14, -R32 ;  /* 0x0000000e3f037223 */ /* 0x000fc60000010820 */
[----:B------:R-:W0:Y:S02]  /*b250*/  SHFL.BFLY PT, R28, R27, 0x1, 0x1f ;  /* 0x0c201f001b1c7f89 */ /* 0x000e2400000e0000 */
[----:B------:R-:W3:Y:S08]  /*b260*/  MUFU.EX2 R167, R167 ;  /* 0x000000a700a77308 */ /* 0x000ef00000000800 */
[----:B------:R-:W4:Y:S08]  /*b270*/  MUFU.EX2 R12, R12 ;  /* 0x0000000c000c7308 */ /* 0x000f300000000800 */
[----:B------:R-:W-:Y:S01]  /*b280*/  MUFU.EX2 R161, R161 ;  /* 0x000000a100a17308 */ /* 0x000fe20000000800 */
[----:B0-----:R-:W-:Y:S01]  /*b290*/  FMNMX.FTZ R15, R27, R28, !PT ;  /* 0x0000001c1b0f7209 */ /* 0x001fe20007810000 */
[----:B------:R-:W-:-:S06]  /*b2a0*/  FFMA.FTZ R28, R65, R14, -R32 ;  /* 0x0000000e411c7223 */ /* 0x000fcc0000010820 */
[----:B------:R-:W-:Y:S01]  /*b2b0*/  MUFU.EX2 R35, R35 ;  /* 0x0000002300237308 */ /* 0x000fe20000000800 */
[C---:B------:R-:W-:Y:S01]  /*b2c0*/  FSETP.NEU.FTZ.AND P2, PT, R15.reuse, -INF , PT ;  /* 0xff8000000f00780b */ /* 0x040fe20003f5d000 */
[----:B-1----:R-:W-:-:S05]  /*b2d0*/  FMUL.FTZ R31, R15, R14 ;  /* 0x0000000e0f1f7220 */ /* 0x002fca0000410000 */
[----:B------:R-:W-:Y:S01]  /*b2e0*/  FSEL R32, R31, RZ, P2 ;  /* 0x000000ff1f207208 */ /* 0x000fe20001000000 */
[----:B------:R-:W-:Y:S04]  /*b2f0*/  MUFU.EX2 R38, R43 ;  /* 0x0000002b00267308 */ /* 0x000fe80000000800 */
        /* <DEDUP_REMOVED lines=12> */
[-C--:B------:R-:W-:Y:S01]  /*b3c0*/  FFMA.FTZ R77, R77, R14.reuse, -R32 ;  /* 0x0000000e4d4d7223 */ /* 0x080fe20000010820 */
[----:B------:R-:W0:Y:S01]  /*b3d0*/  MUFU.EX2 R67, R67 ;  /* 0x0000004300437308 */ /* 0x000e220000000800 */
[----:B--2---:R-:W-:Y:S01]  /*b3e0*/  FADD.FTZ R30, R165, R0 ;  /* 0x00000000a51e7221 */ /* 0x004fe20000010000 */
[----:B------:R-:W-:Y:S01]  /*b3f0*/  F2FP.F16.F32.PACK_AB R165, R0, R165 ;  /* 0x000000a500a5723e */ /* 0x000fe200000000ff */
[-CC-:B------:R-:W-:Y:S01]  /*b400*/  FFMA.FTZ R79, R79, R14.reuse, -R32.reuse ;  /* 0x0000000e4f4f7223 */ /* 0x180fe20000010820 */
[----:B------:R-:W-:Y:S01]  /*b410*/  FFMA.FTZ R45, R45, R14, -R32 ;  /* 0x0000000e2d2d7223 */ /* 0x000fe20000010820 */
[----:B---3--:R-:W-:Y:S01]  /*b420*/  FADD.FTZ R39, R167, R30 ;  /* 0x0000001ea7277221 */ /* 0x008fe20000010000 */
[----:B------:R-:W-:-:S02]  /*b430*/  @!P1 VIADD R30, R21, 0x28c40 ;  /* 0x00028c40151e9836 */ /* 0x000fc40000000000 */
[-CC-:B------:R-:W-:Y:S01]  /*b440*/  FFMA.FTZ R25, R25, R14.reuse, -R32.reuse ;  /* 0x0000000e19197223 */ /* 0x180fe20000010820 */
[----:B------:R-:W1:Y:S01]  /*b450*/  MUFU.EX2 R33, R33 ;  /* 0x0000002100217308 */ /* 0x000e620000000800 */
[C---:B----4-:R-:W-:Y:S01]  /*b460*/  FADD.FTZ R44, R12.reuse, R39 ;  /* 0x000000270c2c7221 */ /* 0x050fe20000010000 */
[----:B------:R-:W-:Y:S01]  /*b470*/  FFMA.FTZ R29, R29, R14, -R32 ;  /* 0x0000000e1d1d7223 */ /* 0x000fe20000010820 */
[----:B------:R-:W-:Y:S02]  /*b480*/  @!P1 PRMT R30, RZ, 0x654, R30 ;  /* 0x00000654ff1e9816 */ /* 0x000fe4000000001e */
[----:B------:R-:W-:Y:S02]  /*b490*/  F2FP.F16.F32.PACK_AB R167, R12, R167 ;  /* 0x000000a70ca7723e */ /* 0x000fe400000000ff */
[----:B------:R2:W-:Y:S01]  /*b4a0*/  @!P1 SYNCS.ARRIVE.TRANS64.RED.A1T0 RZ, [R30+URZ], RZ ;  /* 0x000000ff1eff99a7 */ /* 0x0005e2000810043f */
[----:B------:R3:W4:Y:S01]  /*b4b0*/  MUFU.EX2 R166, R41 ;  /* 0x0000002900a67308 */ /* 0x0007220000000800 */
[----:B0-----:R-:W-:Y:S01]  /*b4c0*/  FADD.FTZ R42, R164, R67 ;  /* 0x00000043a42a7221 */ /* 0x001fe20000010000 */
[----:B------:R-:W-:-:S02]  /*b4d0*/  F2FP.F16.F32.PACK_AB R163, R38, R35 ;  /* 0x0000002326a3723e */ /* 0x000fc400000000ff */
[----:B------:R-:W-:-:S04]  /*b4e0*/  F2FP.F16.F32.PACK_AB R164, R67, R164 ;  /* 0x000000a443a4723e */ /* 0x000fc800000000ff */
[----:B------:R-:W0:Y:S01]  /*b4f0*/  MUFU.EX2 R37, R37 ;  /* 0x0000002500257308 */ /* 0x000e220000000800 */
[----:B-1----:R-:W-:Y:S01]  /*b500*/  FADD.FTZ R39, R33, R42 ;  /* 0x0000002a21277221 */ /* 0x002fe20000010000 */
[----:B---3--:R-:W-:Y:S01]  /*b510*/  FADD.FTZ R41, R161, R44 ;  /* 0x0000002ca1297221 */ /* 0x008fe20000010000 */
[----:B------:R-:W-:-:S03]  /*b520*/  F2FP.F16.F32.PACK_AB R161, R36, R161 ;  /* 0x000000a124a1723e */ /* 0x000fc600000000ff */
[----:B------:R-:W-:Y:S02]  /*b530*/  FADD.FTZ R44, R36, R41 ;  /* 0x00000029242c7221 */ /* 0x000fe40000010000 */
[----:B------:R-:W1:Y:S01]  /*b540*/  MUFU.EX2 R160, R53 ;  /* 0x0000003500a07308 */ /* 0x000e620000000800 */
[C---:B----4-:R-:W-:Y:S01]  /*b550*/  FADD.FTZ R42, R166.reuse, R39 ;  /* 0x00000027a62a7221 */ /* 0x050fe20000010000 */
[----:B------:R-:W-:Y:S01]  /*b560*/  FADD.FTZ R41, R35, R44 ;  /* 0x0000002c23297221 */ /* 0x000fe20000010000 */
[----:B------:R-:W-:Y:S01]  /*b570*/  F2FP.F16.F32.PACK_AB R166, R166, R33 ;  /* 0x00000021a6a6723e */ /* 0x000fe200000000ff */
[----:B------:R-:W-:Y:S02]  /*b580*/  BAR.SYNC.DEFER_BLOCKING 0xf, 0x100 ;  /* 0x03c4000000007b1d */ /* 0x000fe40000010000 */
[----:B------:R-:W-:Y:S01]  /*b590*/  FADD.FTZ R32, R38, R41 ;  /* 0x0000002926207221 */ /* 0x000fe20000010000 */
[----:B0-----:R-:W-:-:S03]  /*b5a0*/  FADD.FTZ R39, R37, R42 ;  /* 0x0000002a25277221 */ /* 0x001fc60000010000 */
[----:B------:R-:W0:Y:S01]  /*b5b0*/  MUFU.EX2 R49, R49 ;  /* 0x0000003100317308 */ /* 0x000e220000000800 */
[----:B-1----:R-:W-:-:S07]  /*b5c0*/  FADD.FTZ R0, R160, R39 ;  /* 0x00000027a0007221 */ /* 0x002fce0000010000 */
[----:B------:R-:W1:Y:S01]  /*b5d0*/  MUFU.EX2 R162, R69 ;  /* 0x0000004500a27308 */ /* 0x000e620000000800 */
[----:B------:R-:W-:-:S07]  /*b5e0*/  F2FP.F16.F32.PACK_AB R160, R160, R37 ;  /* 0x00000025a0a0723e */ /* 0x000fce00000000ff */
        /* <DEDUP_REMOVED lines=10> */
[----:B----4-:R-:W-:-:S07]  /*b690*/  FADD.FTZ R35, R71, R12 ;  /* 0x0000000c47237221 */ /* 0x010fce0000010000 */
[----:B------:R-:W4:Y:S01]  /*b6a0*/  MUFU.EX2 R26, R26 ;  /* 0x0000001a001a7308 */ /* 0x000f220000000800 */
[C---:B-1----:R-:W-:Y:S01]  /*b6b0*/  FADD.FTZ R41, R40.reuse, R41 ;  /* 0x0000002928297221 */ /* 0x042fe20000010000 */
[----:B------:R-:W-:-:S06]  /*b6c0*/  F2FP.F16.F32.PACK_AB R157, R40, R47 ;  /* 0x0000002f289d723e */ /* 0x000fcc00000000ff */
[----:B------:R-:W-:Y:S01]  /*b6d0*/  MUFU.EX2 R75, R75 ;  /* 0x0000004b004b7308 */ /* 0x000fe20000000800 */
[C---:B---3--:R-:W-:Y:S01]  /*b6e0*/  FADD.FTZ R12, R156.reuse, R35 ;  /* 0x000000239c0c7221 */ /* 0x048fe20000010000 */
[----:B------:R-:W-:-:S06]  /*b6f0*/  F2FP.F16.F32.PACK_AB R156, R156, R71 ;  /* 0x000000479c9c723e */ /* 0x000fcc00000000ff */
[----:B------:R-:W1:Y:S01]  /*b700*/  MUFU.EX2 R3, R3 ;  /* 0x0000000300037308 */ /* 0x000e620000000800 */
[----:B----4-:R-:W-:-:S07]  /*b710*/  FADD.FTZ R32, R26, R41 ;  /* 0x000000291a207221 */ /* 0x010fce0000010000 */
[----:B------:R-:W3:Y:S08]  /*b720*/  MUFU.EX2 R34, R77 ;  /* 0x0000004d00227308 */ /* 0x000ef00000000800 */
[----:B------:R-:W-:Y:S01]  /*b730*/  MUFU.EX2 R24, R24 ;  /* 0x0000001800187308 */ /* 0x000fe20000000800 */
[C---:B-1----:R-:W-:Y:S01]  /*b740*/  F2FP.F16.F32.PACK_AB R159, R3.reuse, R26 ;  /* 0x0000001a039f723e */ /* 0x042fe200000000ff */
[----:B------:R-:W-:-:S06]  /*b750*/  FADD.FTZ R3, R3, R32 ;  /* 0x0000002003037221 */ /* 0x000fcc0000010000 */
[----:B------:R-:W1:Y:S01]  /*b760*/  MUFU.EX2 R27, R59 ;  /* 0x0000003b001b7308 */ /* 0x000e620000000800 */
[----:B---3--:R-:W-:-:S05]  /*b770*/  F2FP.F16.F32.PACK_AB R158, R34, R75 ;  /* 0x0000004b229e723e */ /* 0x008fca00000000ff */
[----:B------:R0:W-:Y:S02]  /*b780*/  STSM.16.M88.4 [R199], R156 ;  /* 0x0000009cc7007844 */ /* 0x0001e40000000200 */
[----:B------:R-:W-:Y:S08]  /*b790*/  MUFU.EX2 R79, R79 ;  /* 0x0000004f004f7308 */ /* 0x000ff00000000800 */
[----:B--2---:R-:W2:Y:S01]  /*b7a0*/  MUFU.EX2 R30, R45 ;  /* 0x0000002d001e7308 */ /* 0x004ea20000000800 */
[----:B-1----:R-:W-:Y:S01]  /*b7b0*/  F2FP.F16.F32.PACK_AB R153, R27, R24 ;  /* 0x000000181b99723e */ /* 0x002fe200000000ff */
[----:B------:R-:W-:-:S04]  /*b7c0*/  FADD.FTZ R24, R24, R3 ;  /* 0x0000000318187221 */ /* 0x000fc80000010000 */
[----:B------:R-:W-:Y:S02]  /*b7d0*/  FADD.FTZ R27, R27, R24 ;  /* 0x000000181b1b7221 */ /* 0x000fe40000010000 */
[----:B------:R-:W-:Y:S08]  /*b7e0*/  MUFU.EX2 R28, R28 ;  /* 0x0000001c001c7308 */ /* 0x000ff00000000800 */
[----:B------:R-:W1:Y:S01]  /*b7f0*/  MUFU.EX2 R31, R55 ;  /* 0x00000037001f7308 */ /* 0x000e620000000800 */
[----:B--2--5:R-:W-:-:S07]  /*b800*/  F2FP.F16.F32.PACK_AB R152, R30, R79 ;  /* 0x0000004f1e98723e */ /* 0x024fce00000000ff */
[----:B------:R-:W-:Y:S08]  /*b810*/  MUFU.EX2 R25, R25 ;  /* 0x0000001900197308 */ /* 0x000ff00000000800 */
[----:B------:R2:W3:Y:S01]  /*b820*/  MUFU.EX2 R0, R29 ;  /* 0x0000001d00007308 */ /* 0x0004e20000000800 */
[----:B-1----:R-:W-:Y:S01]  /*b830*/  F2FP.F16.F32.PACK_AB R155, R31, R28 ;  /* 0x0000001c1f9b723e */ /* 0x002fe200000000ff */
[----:B------:R-:W-:-:S04]  /*b840*/  FADD.FTZ R28, R28, R27 ;  /* 0x0000001b1c1c7221 */ /* 0x000fc80000010000 */
[----:B------:R-:W-:Y:S01]  /*b850*/  FADD.FTZ R3, R31, R28 ;  /* 0x0000001c1f037221 */ /* 0x000fe20000010000 */
[----:B--2---:R-:W-:-:S04]  /*b860*/  FADD.FTZ R29, R75, R12 ;  /* 0x0000000c4b1d7221 */ /* 0x004fc80000010000 */
[----:B------:R-:W-:-:S04]  /*b870*/  FADD.FTZ R34, R34, R29 ;  /* 0x0000001d22227221 */ /* 0x000fc80000010000 */
[----:B------:R-:W-:Y:S01]  /*b880*/  FADD.FTZ R79, R79, R34 ;  /* 0x000000224f4f7221 */ /* 0x000fe20000010000 */
[----:B---3--:R-:W-:-:S03]  /*b890*/  F2FP.F16.F32.PACK_AB R154, R0, R25 ;  /* 0x00000019009a723e */ /* 0x008fc600000000ff */
[----:B------:R-:W-:Y:S02]  /*b8a0*/  FADD.FTZ R30, R30, R79 ;  /* 0x0000004f1e1e7221 */ /* 0x000fe40000010000 */
[----:B------:R0:W-:Y:S02]  /*b8b0*/  STSM.16.M88.4 [R198], R152 ;  /* 0x00000098c6007844 */ /* 0x0001e40000000200 */
[----:B------:R-:W-:-:S04]  /*b8c0*/  FADD.FTZ R25, R25, R30 ;  /* 0x0000001e19197221 */ /* 0x000fc80000010000 */
[----:B------:R-:W-:Y:S01]  /*b8d0*/  FADD.FTZ R0, R0, R25 ;  /* 0x0000001900007221 */ /* 0x000fe20000010000 */
[----:B------:R-:W-:Y:S06]  /*b8e0*/  @!P0 BRA `(.L_x_4957) ;  /* 0x0000000000048947 */ /* 0x000fec0003800000 */
[----:B------:R-:W-:Y:S01]  /*b8f0*/  BPT.TRAP 0x1 ;  /* 0x000000040000795c */ /* 0x000fe20000300000 */
.L_x_4957:
[----:B------:R1:W2:Y:S01]  /*b900*/  SYNCS.PHASECHK.TRANS64.TRYWAIT P2, [R21+URZ+0x28c50], R58 ;  /* 0x028c503a150075a7 */ /* 0x0002a2000804017f */
[----:B------:R-:W-:Y:S05]  /*b910*/  @!P0 BRA `(.L_x_4958) ;  /* 0x0000000000048947 */ /* 0x000fea0003800000 */
[----:B------:R-:W-:Y:S01]  /*b920*/  BPT.TRAP 0x1 ;  /* 0x000000040000795c */ /* 0x000fe20000300000 */
.L_x_4958:
[----:B------:R-:W3:Y:S01]  /*b930*/  @P6 LDC R27, c[0x0][0x44c] ;  /* 0x00011300ff1b6b82 */ /* 0x000ee20000000800 */
[----:B------:R-:W-:Y:S01]  /*b940*/  LOP3.LUT R12, R56, 0x2000000, RZ, 0xfc, !PT ;  /* 0x02000000380c7812 */ /* 0x000fe200078efcff */
[----:B------:R-:W-:Y:S01]  /*b950*/  ULDC UR41, c[0x0][0x9d8] ;  /* 0x0002760000297ab9 */ /* 0x000fe20000000800 */
[----:B------:R-:W-:Y:S01]  /*b960*/  ULDC UR44, c[0x0][0x9d8] ;  /* 0x00027600002c7ab9 */ /* 0x000fe20000000800 */
[----:B------:R-:W-:Y:S01]  /*b970*/  ULDC UR39, c[0x0][0x988] ;  /* 0x0002620000277ab9 */ /* 0x000fe20000000800 */
[----:B------:R-:W-:Y:S01]  /*b980*/  ULDC UR40, c[0x0][0x988] ;  /* 0x0002620000287ab9 */ /* 0x000fe20000000800 */
[----:B------:R-:W-:Y:S01]  /*b990*/  BSSY B0, `(.L_x_4959) ;  /* 0x0000006000007945 */ /* 0x000fe20003800000 */
[----:B------:R-:W-:Y:S01]  /*b9a0*/  IMAD R28, R18, 0x1000, R12 ;  /* 0x00001000121c7824 */ /* 0x000fe200078e020c */
[----:B------:R-:W4:Y:S02]  /*b9b0*/  @P6 LDC R30, c[0x0][0x450] ;  /* 0x00011400ff1e6b82 */ /* 0x000f240000000800 */
[----:B--2---:R-:W-:Y:S05]  /*b9c0*/  @P2 BRA `(.L_x_4960) ;  /* 0x0000000000082947 */ /* 0x004fea0003800000 */
[----:B------:R-:W2:Y:S02]  /*b9d0*/  SYNCS.PHASECHK.TRANS64.TRYWAIT P2, [R21+URZ+0x28c50], R58 ;  /* 0x028c503a150075a7 */ /* 0x000ea4000804017f */
[----:B--2---:R-:W-:Y:S05]  /*b9e0*/  @!P2 BRA `(.L_x_4961) ;  /* 0x0000013c00e4a947 */ /* 0x004fea0003800000 */
.L_x_4960:
[----:B------:R-:W-:Y:S05]  /*b9f0*/  BSYNC B0 ;  /* 0x0000000000007941 */ /* 0x000fea0003800000 */
.L_x_4959:
[----:B------:R-:W5:Y:S01]  /*ba00*/  LDC R24, c[0x0][0x448] ;  /* 0x00011200ff187b82 */ /* 0x000f620000000800 */
[----:B------:R-:W-:Y:S01]  /*ba10*/  IMAD.MOV.U32 R25, RZ, RZ, 0x40000040 ;  /* 0x40000040ff197424 */ /* 0x000fe200078e00ff */
[----:B------:R-:W-:Y:S01]  /*ba20*/  BSSY B0, `(.L_x_4962) ;  /* 0x0000276000007945 */ /* 0x000fe20003800000 */
[----:B------:R-:W-:Y:S02]  /*ba30*/  IMAD.MOV.U32 R169, RZ, RZ, R194 ;  /* 0x000000ffffa97224 */ /* 0x000fe400078e00c2 */
[----:B------:R-:W-:Y:S01]  /*ba40*/  VIADD R26, R28, 0x100 ;  /* 0x000001001c1a7836 */ /* 0x000fe20000000000 */
[C---:B------:R-:W-:Y:S01]  /*ba50*/  R2UR UR7, R25.reuse ;  /* 0x00000000190772ca */ /* 0x040fe200000e0000 */
[----:B------:R-:W-:Y:S01]  /*ba60*/  IMAD.MOV.U32 R29, RZ, RZ, 0x40000040 ;  /* 0x40000040ff1d7424 */ /* 0x000fe200078e00ff */
[----:B------:R-:W-:Y:S01]  /*ba70*/  R2UR UR11, R25 ;  /* 0x00000000190b72ca */ /* 0x000fe200000e0000 */
[----:B-12---:R-:W-:Y:S01]  /*ba80*/  @!P1 VIADD R21, R21, 0x28c60 ;  /* 0x00028c6015159836 */ /* 0x006fe20000000000 */
[----:B------:R-:W-:Y:S01]  /*ba90*/  R2UR UR14, R26 ;  /* 0x000000001a0e72ca */ /* 0x000fe200000e0000 */
[----:B------:R-:W-:Y:S01]  /*baa0*/  VIADD R214, R168, 0xfffffffe ;  /* 0xfffffffea8d67836 */ /* 0x000fe20000000000 */
[----:B------:R-:W-:-:S02]  /*bab0*/  R2UR UR19, R29 ;  /* 0x000000001d1372ca */ /* 0x000fc400000e0000 */
[----:B------:R-:W-:Y:S02]  /*bac0*/  @!P1 PRMT R21, RZ, 0x654, R21 ;  /* 0x00000654ff159816 */ /* 0x000fe40000000015 */
[----:B-----5:R-:W-:Y:S01]  /*bad0*/  ISETP.NE.AND P2, PT, R24, 0x1, PT ;  /* 0x000000011800780c */ /* 0x020fe20003f45270 */
[----:B------:R-:W-:-:S05]  /*bae0*/  IMAD.MOV.U32 R24, RZ, RZ, R28 ;  /* 0x000000ffff187224 */ /* 0x000fca00078e001c */
[----:B------:R-:W-:Y:S01]  /*baf0*/  R2UR UR6, R24 ;  /* 0x00000000180672ca */ /* 0x000fe200000e0000 */
[C---:B------:R-:W-:Y:S02]  /*bb00*/  VIADD R24, R28.reuse, 0x80 ;  /* 0x000000801c187836 */ /* 0x040fe40000000000 */
[----:B------:R-:W-:-:S03]  /*bb10*/  VIADD R28, R28, 0x180 ;  /* 0x000001801c1c7836 */ /* 0x000fc60000000000 */
[----:B------:R-:W-:Y:S01]  /*bb20*/  R2UR UR10, R24 ;  /* 0x00000000180a72ca */ /* 0x000fe200000e0000 */
[----:B---3--:R-:W-:Y:S01]  /*bb30*/  @P2 IMAD.HI.U32 R27, R194, R27, RZ ;  /* 0x0000001bc21b2227 */ /* 0x008fe200078e00ff */
[----:B------:R-:W-:-:S04]  /*bb40*/  R2UR UR18, R28 ;  /* 0x000000001c1272ca */ /* 0x000fc800000e0000 */
[----:B----4-:R-:W-:Y:S01]  /*bb50*/  @P2 SHF.R.U32.HI R169, RZ, R30, R27 ;  /* 0x0000001effa92219 */ /* 0x010fe2000001161b */
[----:B------:R-:W-:-:S05]  /*bb60*/  IMAD.MOV.U32 R27, RZ, RZ, 0x40000040 ;  /* 0x40000040ff1b7424 */ /* 0x000fca00078e00ff */
[----:B------:R-:W-:Y:S02]  /*bb70*/  R2UR UR15, R27 ;  /* 0x000000001b0f72ca */ /* 0x000fe400000e0000 */
[----:B------:R-:W-:-:S06]  /*bb80*/  WARPGROUP.ARRIVE ;  /* 0x00000000000079c5 */ /* 0x000fcc0000000000 */
        /* <DEDUP_REMOVED lines=19> */
[----:B-1----:R-:W1:Y:S01]  /*bcc0*/  FENCE.VIEW.ASYNC.S ;  /* 0x00000000000073c6 */ /* 0x002e620000000000 */
[----:B0-----:R-:W-:-:S04]  /*bcd0*/  IADD3 R152, R169, R195, -R193 ;  /* 0x000000c3a9987210 */ /* 0x001fc80007ffe8c1 */
[----:B------:R-:W-:-:S04]  /*bce0*/  SHF.R.S32.HI R153, RZ, 0x1f, R152 ;  /* 0x0000001fff997819 */ /* 0x000fc80000011498 */
[----:B------:R-:W-:Y:S01]  /*bcf0*/  LEA.HI R153, R153, R152, RZ, 0x6 ;  /* 0x0000009899997211 */ /* 0x000fe200078f30ff */
[----:B-1----:R-:W-:Y:S01]  /*bd00*/  NOP ;  /* 0x0000000000007918 */ /* 0x002fe20000000000 */
[----:B------:R-:W-:Y:S06]  /*bd10*/  BAR.ARV 0xe, 0x100 ;  /* 0x0384000000007b1d */ /* 0x000fec0000002000 */
[----:B------:R0:W-:Y:S02]  /*bd20*/  @!P1 SYNCS.ARRIVE.TRANS64.RED.A1T0 RZ, [R21+URZ], RZ ;  /* 0x000000ff15ff99a7 */ /* 0x0001e4000810043f */
[----:B0-----:R-:W-:-:S04]  /*bd30*/  SHF.R.S32.HI R21, RZ, 0x6, R153 ;  /* 0x00000006ff157819 */ /* 0x001fc80000011499 */
[----:B------:R-:W-:-:S04]  /*bd40*/  VIMNMX R21, R200, R21, !PT ;  /* 0x00000015c8157248 */ /* 0x000fc80007fe0100 */
[----:B------:R-:W-:-:S13]  /*bd50*/  ISETP.GE.AND P2, PT, R214, R21, PT ;  /* 0x00000015d600720c */ /* 0x000fda0003f46270 */
[----:B------:R-:W-:Y:S05]  /*bd60*/  @!P2 BRA `(.L_x_4963) ;  /* 0x000000240004a947 */ /* 0x000fea0003800000 */
[----:B------:R-:W-:Y:S01]  /*bd70*/  BSSY B1, `(.L_x_4963) ;  /* 0x0000240000017945 */ /* 0x000fe20003800000 */
[----:B------:R-:W-:Y:S02]  /*bd80*/  IMAD.MOV.U32 R227, RZ, RZ, R20 ;  /* 0x000000ffffe37224 */ /* 0x000fe400078e0014 */
[----:B------:R-:W-:Y:S02]  /*bd90*/  IMAD.MOV.U32 R225, RZ, RZ, R15 ;  /* 0x000000ffffe17224 */ /* 0x000fe400078e000f */
[----:B------:R-:W-:-:S07]  /*bda0*/  IMAD.MOV.U32 R226, RZ, RZ, R18 ;  /* 0x000000ffffe27224 */ /* 0x000fce00078e0012 */
.L_x_4974:
[----:B------:R-:W-:-:S05]  /*bdb0*/  VIADD R18, R226, 0x1 ;  /* 0x00000001e2127836 */ /* 0x000fca0000000000 */
[----:B------:R-:W-:-:S04]  /*bdc0*/  ISETP.NE.AND P2, PT, R18, 0x2, PT ;  /* 0x000000021200780c */ /* 0x000fc80003f45270 */
[----:B------:R-:W-:Y:S02]  /*bdd0*/  SEL R14, RZ, 0x1, P2 ;  /* 0x00000001ff0e7807 */ /* 0x000fe40001000000 */
[----:B------:R-:W-:Y:S02]  /*bde0*/  SEL R18, R18, RZ, P2 ;  /* 0x000000ff12127207 */ /* 0x000fe40001000000 */
[----:B------:R-:W-:Y:S01]  /*bdf0*/  LOP3.LUT R22, R22, R14, RZ, 0x3c, !PT ;  /* 0x0000000e16167212 */ /* 0x000fe200078e3cff */
[----:B0-----:R-:W-:Y:S06]  /*be00*/  @!P0 BRA `(.L_x_4964) ;  /* 0x0000000000048947 */ /* 0x001fec0003800000 */
[----:B------:R-:W-:Y:S01]  /*be10*/  BPT.TRAP 0x1 ;  /* 0x000000040000795c */ /* 0x000fe20000300000 */
.L_x_4964:
[----:B------:R-:W-:Y:S01]  /*be20*/  IMAD R215, R18, 0x8, R2 ;  /* 0x0000000812d77824 */ /* 0x000fe200078e0202 */
[----:B------:R-:W-:-:S04]  /*be30*/  SHF.L.U32 R220, R22, 0x1f, RZ ;  /* 0x0000001f16dc7819 */ /* 0x000fc800000006ff */
[----:B------:R0:W1:Y:S01]  /*be40*/  SYNCS.PHASECHK.TRANS64.TRYWAIT P2, [R215+URZ+0x28c30], R220 ;  /* 0x028c30dcd70075a7 */ /* 0x000062000804017f */
[----:B------:R-:W-:Y:S05]  /*be50*/  @!P0 BRA `(.L_x_4965) ;  /* 0x0000000000048947 */ /* 0x000fea0003800000 */
[----:B------:R-:W-:Y:S01]  /*be60*/  BPT.TRAP 0x1 ;  /* 0x000000040000795c */ /* 0x000fe20000300000 */
.L_x_4965:
[----:B------:R-:W2:Y:S01]  /*be70*/  LDC R14, c[0x0][0x448] ;  /* 0x00011200ff0e7b82 */ /* 0x000ea20000000800 */
[----:B------:R-:W-:Y:S01]  /*be80*/  IMAD.IADD R20, R203, 0x1, R194 ;  /* 0x00000001cb147824 */ /* 0x000fe200078e02c2 */
[----:B------:R-:W-:Y:S01]  /*be90*/  BSSY B2, `(.L_x_4966) ;  /* 0x0000009000027945 */ /* 0x000fe20003800000 */
[----:B--2---:R-:W-:-:S13]  /*bea0*/  ISETP.NE.AND P3, PT, R14, 0x1, PT ;  /* 0x000000010e00780c */ /* 0x004fda0003f65270 */
[----:B------:R-:W2:Y:S08]  /*beb0*/  @P3 LDC R15, c[0x0][0x44c] ;  /* 0x00011300ff0f3b82 */ /* 0x000eb00000000800 */
[----:B------:R-:W3:Y:S01]  /*bec0*/  @P3 LDC R14, c[0x0][0x450] ;  /* 0x00011400ff0e3b82 */ /* 0x000ee20000000800 */
[----:B--2---:R-:W-:-:S05]  /*bed0*/  @P3 IMAD.HI.U32 R15, R20, R15, RZ ;  /* 0x0000000f140f3227 */ /* 0x004fca00078e00ff */
[----:B---3--:R-:W-:Y:S01]  /*bee0*/  @P3 SHF.R.U32.HI R20, RZ, R14, R15 ;  /* 0x0000000eff143219 */ /* 0x008fe2000001160f */
[----:B-1----:R-:W-:Y:S06]  /*bef0*/  @P2 BRA `(.L_x_4967) ;  /* 0x0000000000082947 */ /* 0x002fec0003800000 */
[----:B------:R-:W1:Y:S02]  /*bf00*/  SYNCS.PHASECHK.TRANS64.TRYWAIT P2, [R215+URZ+0x28c30], R220 ;  /* 0x028c30dcd70075a7 */ /* 0x000e64000804017f */
[----:B-1----:R-:W-:Y:S05]  /*bf10*/  @!P2 BRA `(.L_x_4968) ;  /* 0x0000013800aca947 */ /* 0x002fea0003800000 */
.L_x_4967:
[----:B------:R-:W-:Y:S05]  /*bf20*/  BSYNC B2 ;  /* 0x0000000000027941 */ /* 0x000fea0003800000 */
.L_x_4966:
[----:B------:R-:W-:Y:S01]  /*bf30*/  IMAD.MOV.U32 R14, RZ, RZ, -0x40 ;  /* 0xffffffc0ff0e7424 */ /* 0x000fe200078e00ff */
[----:B------:R-:W-:Y:S01]  /*bf40*/  R2UR UR4, R4 ;  /* 0x00000000040472ca */ /* 0x000fe200000e0000 */
[----:B------:R-:W-:Y:S01]  /*bf50*/  IMAD R154, R18, 0x200, R13 ;  /* 0x00000200129a7824 */ /* 0x000fe200078e020d */
[----:B------:R-:W-:Y:S01]  /*bf60*/  R2UR UR5, R5 ;  /* 0x00000000050572ca */ /* 0x000fe200000e0000 */
[----:B------:R-:W-:Y:S01]  /*bf70*/  IMAD R14, R214, R14, 0x1 ;  /* 0x00000001d60e7424 */ /* 0x000fe200078e020e */
[----:B------:R-:W-:Y:S01]  /*bf80*/  R2UR UR8, R10 ;  /* 0x000000000a0872ca */ /* 0x000fe200000e0000 */
[----:B------:R-:W-:Y:S01]  /*bf90*/  IMAD.MOV.U32 R155, RZ, RZ, 0x40000040 ;  /* 0x40000040ff9b7424 */ /* 0x000fe200078e00ff */
[C---:B------:R-:W-:Y:S01]  /*bfa0*/  R2UR UR6, R154.reuse ;  /* 0x000000009a0672ca */ /* 0x040fe200000e0000 */
[----:B------:R-:W-:Y:S01]  /*bfb0*/  VIADD R152, R154, 0x2 ;  /* 0x000000029a987836 */ /* 0x000fe20000000000 */
[----:B------:R-:W-:Y:S01]  /*bfc0*/  IADD3 R14, R195, R14, -R202 ;  /* 0x0000000ec30e7210 */ /* 0x000fe20007ffe8ca */
[----:B------:R-:W-:Y:S01]  /*bfd0*/  IMAD.MOV.U32 R153, RZ, RZ, 0x40000040 ;  /* 0x40000040ff997424 */ /* 0x000fe200078e00ff */
[----:B------:R-:W-:Y:S01]  /*bfe0*/  R2UR UR7, R155 ;  /* 0x000000009b0772ca */ /* 0x000fe200000e0000 */
[----:B------:R-:W2:Y:S01]  /*bff0*/  SHFL.IDX PT, R228, R20, RZ, 0x1c1f ;  /* 0x001c1fff14e47589 */ /* 0x000ea200000e0000 */
[----:B------:R-:W-:Y:S01]  /*c000*/  R2UR UR10, R152 ;  /* 0x00000000980a72ca */ /* 0x000fe200000e0000 */
[----:B------:R-:W-:Y:S01]  /*c010*/  IMAD.IADD R15, R14, 0x1, -R193 ;  /* 0x000000010e0f7824 */ /* 0x000fe200078e0ac1 */
[----:B------:R-:W-:Y:S01]  /*c020*/  R2UR UR11, R153 ;  /* 0x00000000990b72ca */ /* 0x000fe200000e0000 */
[C---:B------:R-:W-:Y:S01]  /*c030*/  VIADD R14, R154.reuse, 0x4 ;  /* 0x000000049a0e7836 */ /* 0x040fe20000000000 */
[----:B------:R-:W-:Y:S01]  /*c040*/  R2UR UR19, R155 ;  /* 0x000000009b1372ca */ /* 0x000fe200000e0000 */
[----:B------:R-:W-:Y:S01]  /*c050*/  VIADD R154, R154, 0x6 ;  /* 0x000000069a9a7836 */ /* 0x000fe20000000000 */
[----:B------:R-:W-:Y:S01]  /*c060*/  R2UR UR9, R11 ;  /* 0x000000000b0972ca */ /* 0x000fe200000e0000 */
[----:B------:R-:W3:Y:S01]  /*c070*/  SHFL.IDX PT, R20, R20, 0x1, 0x1c1f ;  /* 0x003c1f0014147f89 */ /* 0x000ee200000e0000 */
        /* <DEDUP_REMOVED lines=8> */
[----:B------:R-:W-:Y:S01]  /*c100*/  LOP3.LUT R19, R19, 0xdfffffff, RZ, 0xc0, !PT ;  /* 0xdfffffff13137812 */ /* 0x000fe200078ec0ff */
[----:B--2---:R-:W-:-:S03]  /*c110*/  IMAD.IADD R228, R15, 0x1, R228 ;  /* 0x000000010fe47824 */ /* 0x004fc600078e02e4 */
[----:B------:R-:W-:-:S04]  /*c120*/  @P1 LOP3.LUT R19, R19, 0x20000000, RZ, 0xfc, !PT ;  /* 0x2000000013131812 */ /* 0x000fc800078efcff */
[----:B------:R-:W-:Y:S01]  /*c130*/  LOP3.LUT R19, R19, 0xefffffff, RZ, 0xc0, !PT ;  /* 0xefffffff13137812 */ /* 0x000fe200078ec0ff */
[----:B---3--:R-:W-:Y:S02]  /*c140*/  IMAD.IADD R20, R15, 0x1, R20 ;  /* 0x000000010f147824 */ /* 0x008fe400078e0214 */
[----:B------:R-:W-:Y:S01]  /*c150*/  IMAD.MOV.U32 R15, RZ, RZ, 0x40000040 ;  /* 0x40000040ff0f7424 */ /* 0x000fe200078e00ff */
[----:B------:R-:W-:Y:S02]  /*c160*/  @P0 LOP3.LUT R19, R19, 0x10000000, RZ, 0xfc, !PT ;  /* 0x1000000013130812 */ /* 0x000fe400078efcff */
[C---:B------:R-:W-:Y:S02]  /*c170*/  ISETP.GT.AND P1, PT, R20.reuse, 0x21, PT ;  /* 0x000000211400780c */ /* 0x040fe40003f24270 */
[----:B------:R-:W-:Y:S02]  /*c180*/  R2UR UR15, R15 ;  /* 0x000000000f0f72ca */ /* 0x000fe400000e0000 */
[----:B------:R-:W-:-:S02]  /*c190*/  ISETP.GT.AND P0, PT, R20, 0x28, PT ;  /* 0x000000281400780c */ /* 0x000fc40003f04270 */
[----:B------:R-:W-:Y:S02]  /*c1a0*/  LOP3.LUT R19, R19, 0xbfffffff, RZ, 0xc0, !PT ;  /* 0xbfffffff13137812 */ /* 0x000fe400078ec0ff */
[C---:B------:R-:W-:Y:S02]  /*c1b0*/  ISETP.GT.AND P2, PT, R20.reuse, 0x29, PT ;  /* 0x000000291400780c */ /* 0x040fe40003f44270 */
[C---:B------:R-:W-:Y:S02]  /*c1c0*/  ISETP.GT.AND P3, PT, R20.reuse, 0x30, PT ;  /* 0x000000301400780c */ /* 0x040fe40003f64270 */
[----:B------:R-:W-:Y:S02]  /*c1d0*/  ISETP.GT.AND P4, PT, R20, 0x31, PT ;  /* 0x000000311400780c */ /* 0x000fe40003f84270 */
[----:B------:R-:W-:Y:S02]  /*c1e0*/  @P1 LOP3.LUT R19, R19, 0x40000000, RZ, 0xfc, !PT ;  /* 0x4000000013131812 */ /* 0x000fe400078efcff */
[----:B------:R-:W-:-:S02]  /*c1f0*/  ISETP.GT.AND P1, PT, R228, 0x1, PT ;  /* 0x00000001e400780c */ /* 0x000fc40003f24270 */
[----:B------:R-:W-:Y:S02]  /*c200*/  LOP3.LUT R19, R19, 0x7fffffff, RZ, 0xc0, !PT ;  /* 0x7fffffff13137812 */ /* 0x000fe400078ec0ff */
[----:B------:R-:W-:Y:S02]  /*c210*/  ISETP.GT.AND P5, PT, R20, 0x38, PT ;  /* 0x000000381400780c */ /* 0x000fe40003fa4270 */
[----:B------:R-:W-:Y:S02]  /*c220*/  @P0 LOP3.LUT R19, R19, 0x80000000, RZ, 0xfc, !PT ;  /* 0x8000000013130812 */ /* 0x000fe400078efcff */
[----:B------:R-:W-:Y:S02]  /*c230*/  ISETP.GT.AND P0, PT, R228, RZ, PT ;  /* 0x000000ffe400720c */ /* 0x000fe40003f04270 */
[----:B------:R-:W-:Y:S01]  /*c240*/  ISETP.GT.AND P6, PT, R20, 0x39, PT ;  /* 0x000000391400780c */ /* 0x000fe20003fc4270 */
        /* <DEDUP_REMOVED lines=35> */
[----:B------:R-:W-:Y:S01]  /*c480*/  ISETP.GT.AND P0, PT, R228, 0x8, PT ;  /* 0x00000008e400780c */ /* 0x000fe20003f04270 */
[----:B------:R-:W-:Y:S01]  /*c490*/  FMUL.FTZ R174, R174, UR44 ;  /* 0x0000002caeae7c20 */ /* 0x000fe20008410000 */
[----:B------:R-:W-:Y:S01]  /*c4a0*/  FMUL.FTZ R175, R175, UR44 ;  /* 0x0000002cafaf7c20 */ /* 0x000fe20008410000 */
[----:B------:R-:W-:Y:S01]  /*c4b0*/  FMUL.FTZ R178, R178, UR44 ;  /* 0x0000002cb2b27c20 */ /* 0x000fe20008410000 */
[----:B------:R-:W-:Y:S01]  /*c4c0*/  FMUL.FTZ R179, R179, UR44 ;  /* 0x0000002cb3b37c20 */ /* 0x000fe20008410000 */
[----:B------:R-:W2:Y:S01]  /*c4d0*/  MUFU.TANH R157, R157 ;  /* 0x0000009d009d7308 */ /* 0x000ea20000002400 */
[----:B---3--:R-:W-:Y:S01]  /*c4e0*/  FSEL R233, R153, -INF , P1 ;  /* 0xff80000099e97808 */ /* 0x008fe20000800000 */
[----:B------:R-:W-:Y:S01]  /*c4f0*/  FMUL.FTZ R182, R182, UR44 ;  /* 0x0000002cb6b67c20 */ /* 0x000fe20008410000 */
[----:B------:R-:W-:Y:S01]  /*c500*/  ISETP.GT.AND P1, PT, R228, 0x9, PT ;  /* 0x00000009e400780c */ /* 0x000fe20003f24270 */
[----:B------:R-:W-:Y:S01]  /*c510*/  FMUL.FTZ R183, R183, UR44 ;  /* 0x0000002cb7b77c20 */ /* 0x000fe20008410000 */
[----:B------:R-:W-:Y:S01]  /*c520*/  FMUL.FTZ R173, R173, UR44 ;  /* 0x0000002cadad7c20 */ /* 0x000fe20008410000 */
[----:B------:R-:W-:Y:S01]  /*c530*/  FMUL.FTZ R177, R177, UR44 ;  /* 0x0000002cb1b17c20 */ /* 0x000fe20008410000 */
[----:B------:R-:W-:Y:S01]  /*c540*/  FMUL.FTZ R180, R180, UR44 ;  /* 0x0000002cb4b47c20 */ /* 0x000fe20008410000 */
[----:B------:R-:W3:Y:S01]  /*c550*/  MUFU.TANH R160, R160 ;  /* 0x000000a000a07308 */ /* 0x000ee20000002400 */
[----:B----4-:R-:W-:Y:S01]  /*c560*/  FSEL R156, R156, -INF , P0 ;  /* 0xff8000009c9c7808 */ /* 0x010fe20000000000 */
[----:B------:R-:W-:Y:S01]  /*c570*/  FMUL.FTZ R181, R181, UR44 ;  /* 0x0000002cb5b57c20 */ /* 0x000fe20008410000 */
[----:B------:R-:W-:-:S05]  /*c580*/  ISETP.GT.AND P0, PT, R228, 0x10, PT ;  /* 0x00000010e400780c */ /* 0x000fca0003f04270 */
[----:B------:R-:W4:Y:S01]  /*c590*/  MUFU.TANH R161, R161 ;  /* 0x000000a100a17308 */ /* 0x000f220000002400 */
[----:B--2---:R-:W-:Y:S02]  /*c5a0*/  FSEL R157, R157, -INF , P1 ;  /* 0xff8000009d9d7808 */ /* 0x004fe40000800000 */
[----:B------:R-:W-:-:S05]  /*c5b0*/  ISETP.GT.AND P1, PT, R228, 0x11, PT ;  /* 0x00000011e400780c */ /* 0x000fca0003f24270 */
[----:B------:R-:W2:Y:S01]  /*c5c0*/  MUFU.TANH R164, R164 ;  /* 0x000000a400a47308 */ /* 0x000ea20000002400 */
[----:B---3--:R-:W-:Y:S02]  /*c5d0*/  FSEL R160, R160, -INF , P0 ;  /* 0xff800000a0a07808 */ /* 0x008fe40000000000 */
[----:B------:R-:W-:-:S05]  /*c5e0*/  ISETP.GT.AND P0, PT, R228, 0x18, PT ;  /* 0x00000018e400780c */ /* 0x000fca0003f04270 */
[----:B------:R-:W3:Y:S01]  /*c5f0*/  MUFU.TANH R165, R165 ;  /* 0x000000a500a57308 */ /* 0x000ee20000002400 */
[----:B----4-:R-:W-:Y:S02]  /*c600*/  FSEL R161, R161, -INF , P1 ;  /* 0xff800000a1a17808 */ /* 0x010fe40000800000 */
        /* <DEDUP_REMOVED lines=12> */
[----:B------:R-:W-:-:S05]  /*c6d0*/  ISETP.GT.AND P1, PT, R20, RZ, PT ;  /* 0x000000ff1400720c */ /* 0x000fca0003f24270 */
[----:B------:R-:W2:Y:S01]  /*c6e0*/  MUFU.TANH R153, R155 ;  /* 0x0000009b00997308 */ /* 0x000ea20000002400 */
[----:B---3--:R-:W-:Y:S02]  /*c6f0*/  FSEL R172, R172, -INF , P0 ;  /* 0xff800000acac7808 */ /* 0x008fe40000000000 */
[----:B------:R-:W-:-:S05]  /*c700*/  ISETP.GT.AND P0, PT, R20, 0x1, PT ;  /* 0x000000011400780c */ /* 0x000fca0003f04270 */
[----:B------:R-:W3:Y:S01]  /*c710*/  MUFU.TANH R154, R158 ;  /* 0x0000009e009a7308 */ /* 0x000ee20000002400 */
[----:B----4-:R-:W-:Y:S02]  /*c720*/  FSEL R15, R15, -INF , P1 ;  /* 0xff8000000f0f7808 */ /* 0x010fe40000800000 */
[----:B------:R-:W-:Y:S02]  /*c730*/  ISETP.GT.AND P1, PT, R20, 0x8, PT ;  /* 0x000000081400780c */ /* 0x000fe40003f24270 */
[----:B------:R-:W-:-:S03]  /*c740*/  FMNMX.FTZ R14, R15, R227, !PT ;  /* 0x000000e30f0e7209 */ /* 0x000fc60007810000 */
[----:B------:R-:W4:Y:S01]  /*c750*/  MUFU.TANH R155, R159 ;  /* 0x0000009f009b7308 */ /* 0x000f220000002400 */
        /* <DEDUP_REMOVED lines=25> */
[----:B------:R-:W-:Y:S02]  /*c8f0*/  LOP3.LUT P0, RZ, R19, 0x80000000, RZ, 0xc0, !PT ;  /* 0x8000000013ff7812 */ /* 0x000fe4000780c0ff */
[----:B------:R-:W-:-:S03]  /*c900*/  FMNMX.FTZ R14, R163, R14, !PT ;  /* 0x0000000ea30e7209 */ /* 0x000fc60007810000 */
[----:B------:R-:W2:Y:S01]  /*c910*/  MUFU.TANH R170, R174 ;  /* 0x000000ae00aa7308 */ /* 0x000ea20000002400 */
[----:B---3--:R-:W-:Y:S02]  /*c920*/  FSEL R166, R166, -INF , P1 ;  /* 0xff800000a6a67808 */ /* 0x008fe40000800000 */
[----:B------:R-:W-:Y:S02]  /*c930*/  LOP3.LUT P1, RZ, R19, 0x40000000, RZ, 0xc0, !PT ;  /* 0x4000000013ff7812 */ /* 0x000fe4000782c0ff */
[----:B------:R-:W-:-:S03]  /*c940*/  FMNMX.FTZ R14, R166, R14, !PT ;  /* 0x0000000ea60e7209 */ /* 0x000fc60007810000 */
[----:B------:R-:W3:Y:S01]  /*c950*/  MUFU.TANH R171, R175 ;  /* 0x000000af00ab7308 */ /* 0x000ee20000002400 */
[----:B----4-:R-:W-:Y:S02]  /*c960*/  FSEL R167, R167, -INF , P1 ;  /* 0xff800000a7a77808 */ /* 0x010fe40000800000 */
[----:B------:R-:W-:Y:S02]  /*c970*/  LOP3.LUT P1, RZ, R19, 0x20000000, RZ, 0xc0, !PT ;  /* 0x2000000013ff7812 */ /* 0x000fe4000782c0ff */
[----:B------:R-:W-:-:S03]  /*c980*/  FMNMX.FTZ R14, R167, R14, !PT ;  /* 0x0000000ea70e7209 */ /* 0x000fc60007810000 */
[----:B------:R-:W4:Y:S01]  /*c990*/  MUFU.TANH R174, R178 ;  /* 0x000000b200ae7308 */ /* 0x000f220000002400 */
[----:B--2---:R-:W-:Y:S02]  /*c9a0*/  FSEL R170, R170, -INF , P0 ;  /* 0xff800000aaaa7808 */ /* 0x004fe40000000000 */
[----:B------:R-:W-:Y:S02]  /*c9b0*/  LOP3.LUT P0, RZ, R19, 0x10000000, RZ, 0xc0, !PT ;  /* 0x1000000013ff7812 */ /* 0x000fe4000780c0ff */
[----:B------:R-:W-:-:S03]  /*c9c0*/  FMNMX.FTZ R14, R170, R14, !PT ;  /* 0x0000000eaa0e7209 */ /* 0x000fc60007810000 */
[----:B------:R-:W2:Y:S01]  /*c9d0*/  MUFU.TANH R175, R179 ;  /* 0x000000b300af7308 */ /* 0x000ea20000002400 */
[----:B---3--:R-:W-:-:S04]  /*c9e0*/  FSEL R171, R171, -INF , P2 ;  /* 0xff800000abab7808 */ /* 0x008fc80001000000 */
        /* <DEDUP_REMOVED lines=10> */
[----:B---3--:R-:W-:-:S04]  /*ca90*/  FSEL R178, R178, -INF , P5 ;  /* 0xff800000b2b27808 */ /* 0x008fc80002800000 */
[----:B------:R-:W-:-:S03]  /*caa0*/  FMNMX.FTZ R14, R178, R14, !PT ;  /* 0x0000000eb20e7209 */ /* 0x000fc60007810000 */
[----:B------:R-:W3:Y:S01]  /*cab0*/  MUFU.TANH R177, R177 ;  /* 0x000000b100b17308 */ /* 0x000ee20000002400 */
[----:B----4-:R-:W-:-:S04]  /*cac0*/  FSEL R179, R179, -INF , P6 ;  /* 0xff800000b3b37808 */ /* 0x010fc80003000000 */
[----:B------:R-:W-:-:S03]  /*cad0*/  FMNMX.FTZ R14, R179, R14, !PT ;  /* 0x0000000eb30e7209 */ /* 0x000fc60007810000 */
[----:B------:R-:W-:Y:S01]  /*cae0*/  MUFU.TANH R180, R180 ;  /* 0x000000b400b47308 */ /* 0x000fe20000002400 */
[----:B--2---:R-:W-:Y:S01]  /*caf0*/  FSEL R173, R173, -INF , P3 ;  /* 0xff800000adad7808 */ /* 0x004fe20001800000 */
[----:B------:R-:W2:Y:S01]  /*cb00*/  SHFL.BFLY PT, R20, R14, 0x2, 0x1f ;  /* 0x0c401f000e147f89 */ /* 0x000ea200000e0000 */
[----:B------:R-:W-:-:S05]  /*cb10*/  ISETP.GT.AND P3, PT, R228, 0x31, PT ;  /* 0x00000031e400780c */ /* 0x000fca0003f64270 */
[----:B------:R-:W4:Y:S01]  /*cb20*/  MUFU.TANH R181, R181 ;  /* 0x000000b500b57308 */ /* 0x000f220000002400 */
[----:B---3--:R-:W-:Y:S02]  /*cb30*/  FSEL R177, R177, -INF , P3 ;  /* 0xff800000b1b17808 */ /* 0x008fe40001800000 */
[----:B------:R-:W-:-:S04]  /*cb40*/  ISETP.GT.AND P3, PT, R228, 0x39, PT ;  /* 0x00000039e400780c */ /* 0x000fc80003f64270 */
[----:B----4-:R-:W-:Y:S02]  /*cb50*/  FSEL R181, R181, -INF , P3 ;  /* 0xff800000b5b57808 */ /* 0x010fe40001800000 */
[----:B--2---:R-:W-:-:S05]  /*cb60*/  FMNMX.FTZ R20, R14, R20, !PT ;  /* 0x000000140e147209 */ /* 0x004fca0007810000 */
[----:B------:R-:W2:Y:S02]  /*cb70*/  SHFL.BFLY PT, R14, R20, 0x1, 0x1f ;  /* 0x0c201f00140e7f89 */ /* 0x000ea400000e0000 */
[----:B--2---:R-:W-:Y:S01]  /*cb80*/  FMNMX.FTZ R20, R20, R14, !PT ;  /* 0x0000000e14147209 */ /* 0x004fe20007810000 */
[----:B------:R-:W-:-:S03]  /*cb90*/  IMAD.U32 R14, RZ, RZ, UR40 ;  /* 0x00000028ff0e7e24 */ /* 0x000fc6000f8e00ff */
[C---:B------:R-:W-:Y:S01]  /*cba0*/  FSETP.NEU.FTZ.AND P2, PT, R20.reuse, -INF , PT ;  /* 0xff8000001400780b */ /* 0x040fe20003f5d000 */
[----:B------:R-:W-:-:S03]  /*cbb0*/  FMUL.FTZ R182, R20, R14 ;  /* 0x0000000e14b67220 */ /* 0x000fc60000410000 */
[----:B------:R-:W-:Y:S02]  /*cbc0*/  FSEL R183, R20, RZ, P2 ;  /* 0x000000ff14b77208 */ /* 0x000fe40001000000 */
[----:B------:R-:W-:Y:S02]  /*cbd0*/  FSEL R182, R182, RZ, P2 ;  /* 0x000000ffb6b67208 */ /* 0x000fe40001000000 */
[----:B------:R-:W-:Y:S01]  /*cbe0*/  ISETP.NE.AND P2, PT, R192, RZ, PT ;  /* 0x000000ffc000720c */ /* 0x000fe20003f45270 */
[----:B------:R-:W-:Y:S02]  /*cbf0*/  FADD.FTZ R183, -R183, R227 ;  /* 0x000000e3b7b77221 */ /* 0x000fe40000010100 */
[-CC-:B------:R-:W-:Y:S01]  /*cc00*/  FFMA.FTZ R227, R170, R14.reuse, -R182.reuse ;  /* 0x0000000eaae37223 */ /* 0x180fe200000108b6 */
[-CC-:B------:R-:W-:Y:S01]  /*cc10*/  FFMA.FTZ R15, R15, R14.reuse, -R182.reuse ;  /* 0x0000000e0f0f7223 */ /* 0x180fe200000108b6 */
        /* <DEDUP_REMOVED lines=16> */
[----:B------:R-:W-:Y:S01]  /*cd20*/  FFMA.FTZ R179, R179, R14, -R182 ;  /* 0x0000000eb3b37223 */ /* 0x000fe200000108b6 */
[----:B------:R-:W-:-:S04]  /*cd30*/  @!P2 IMAD R183, R226, 0x40, R189 ;  /* 0x00000040e2b7a824 */ /* 0x000fc800078e02bd */
[----:B------:R-:W3:Y:S01]  /*cd40*/  MUFU.EX2 R153, R153 ;  /* 0x0000009900997308 */ /* 0x000ee20000000800 */
[----:B------:R-:W-:-:S07]  /*cd50*/  @!P2 IMAD R183, R183, 0x4, R2 ;  /* 0x00000004b7b7a824 */ /* 0x000fce00078e0202 */
[----:B------:R-:W4:Y:S01]  /*cd60*/  MUFU.EX2 R154, R154 ;  /* 0x0000009a009a7308 */ /* 0x000f220000000800 */
[----:B--2---:R-:W-:Y:S01]  /*cd70*/  FFMA.FTZ R3, R170, R3, R15 ;  /* 0x00000003aa037223 */ /* 0x004fe2000001000f */
        /* <DEDUP_REMOVED lines=9> */
[----:B------:R-:W-:-:S02]  /*ce10*/  @!P1 VIADD R15, R215, 0x28c40 ;  /* 0x00028c40d70f9836 */ /* 0x000fc40000000000 */
[-C--:B------:R-:W-:Y:S01]  /*ce20*/  FMUL.FTZ R38, R38, R170.reuse ;  /* 0x000000aa26267220 */ /* 0x080fe20000410000 */
[-C--:B------:R-:W-:Y:S01]  /*ce30*/  FMUL.FTZ R39, R39, R170.reuse ;  /* 0x000000aa27277220 */ /* 0x080fe20000410000 */
[-C--:B------:R-:W-:Y:S01]  /*ce40*/  FMUL.FTZ R42, R42, R170.reuse ;  /* 0x000000aa2a2a7220 */ /* 0x080fe20000410000 */
[-C--:B------:R-:W-:Y:S01]  /*ce50*/  FMUL.FTZ R43, R43, R170.reuse ;  /* 0x000000aa2b2b7220 */ /* 0x080fe20000410000 */
[----:B------:R-:W-:Y:S01]  /*ce60*/  @!P1 PRMT R15, RZ, 0x654, R15 ;  /* 0x00000654ff0f9816 */ /* 0x000fe2000000000f */
[----:B----4-:R-:W-:Y:S01]  /*ce70*/  FADD.FTZ R3, R154, R3 ;  /* 0x000000039a037221 */ /* 0x010fe20000010000 */
[----:B------:R-:W-:Y:S01]  /*ce80*/  MUFU.EX2 R182, R163 ;  /* 0x000000a300b67308 */ /* 0x000fe20000000800 */
[-C--:B------:R-:W-:Y:S01]  /*ce90*/  FMUL.FTZ R46, R46, R170.reuse ;  /* 0x000000aa2e2e7220 */ /* 0x080fe20000410000 */
[----:B------:R3:W-:Y:S01]  /*cea0*/  @!P1 SYNCS.ARRIVE.TRANS64.RED.A1T0 RZ, [R15+URZ], RZ ;  /* 0x000000ff0fff99a7 */ /* 0x0007e2000810043f */
[----:B------:R-:W-:Y:S01]  /*ceb0*/  @!P2 STS [R183+0x28820], R170 ;  /* 0x028820aab700a388 */ /* 0x000fe20000000800 */
[-C--:B------:R-:W-:Y:S01]  /*cec0*/  FMUL.FTZ R47, R47, R170.reuse ;  /* 0x000000aa2f2f7220 */ /* 0x080fe20000410000 */
[-C--:B------:R-:W-:Y:S01]  /*ced0*/  FMUL.FTZ R50, R50, R170.reuse ;  /* 0x000000aa32327220 */ /* 0x080fe20000410000 */
[----:B------:R-:W-:Y:S01]  /*cee0*/  FMUL.FTZ R51, R51, R170 ;  /* 0x000000aa33337220 */ /* 0x000fe20000410000 */
[C---:B--2---:R-:W-:Y:S01]  /*cef0*/  FADD.FTZ R3, R155.reuse, R3 ;  /* 0x000000039b037221 */ /* 0x044fe20000010000 */
[----:B------:R-:W-:Y:S01]  /*cf00*/  F2FP.F16.F32.PACK_AB R155, R155, R154 ;  /* 0x0000009a9b9b723e */ /* 0x000fe200000000ff */
[----:B------:R-:W-:Y:S01]  /*cf10*/  FMUL.FTZ R154, R176, UR44 ;  /* 0x0000002cb09a7c20 */ /* 0x000fe20008410000 */
[----:B---3--:R-:W-:Y:S01]  /*cf20*/  FMNMX.FTZ R15, R152, R225, !PT ;  /* 0x000000e1980f7209 */ /* 0x008fe20007810000 */
[----:B------:R-:W2:Y:S01]  /*cf30*/  MUFU.EX2 R158, R158 ;  /* 0x0000009e009e7308 */ /* 0x000ea20000000800 */
[-C--:B------:R-:W-:Y:S01]  /*cf40*/  FMUL.FTZ R54, R54, R170.reuse ;  /* 0x000000aa36367220 */ /* 0x080fe20000410000 */
[-C--:B------:R-:W-:Y:S01]  /*cf50*/  FMUL.FTZ R55, R55, R170.reuse ;  /* 0x000000aa37377220 */ /* 0x080fe20000410000 */
[----:B------:R-:W-:Y:S01]  /*cf60*/  FMNMX.FTZ R15, R233, R15, !PT ;  /* 0x0000000fe90f7209 */ /* 0x000fe20007810000 */
[-C--:B------:R-:W-:Y:S01]  /*cf70*/  FMUL.FTZ R58, R58, R170.reuse ;  /* 0x000000aa3a3a7220 */ /* 0x080fe20000410000 */
[-C--:B------:R-:W-:Y:S01]  /*cf80*/  FMUL.FTZ R59, R59, R170.reuse ;  /* 0x000000aa3b3b7220 */ /* 0x080fe20000410000 */
[-C--:B------:R-:W-:Y:S01]  /*cf90*/  FMUL.FTZ R62, R62, R170.reuse ;  /* 0x000000aa3e3e7220 */ /* 0x080fe20000410000 */
[----:B------:R-:W-:Y:S01]  /*cfa0*/  FMNMX.FTZ R15, R156, R15, !PT ;  /* 0x0000000f9c0f7209 */ /* 0x000fe20007810000 */
[----:B------:R-:W3:Y:S01]  /*cfb0*/  MUFU.TANH R154, R154 ;  /* 0x0000009a009a7308 */ /* 0x000ee20000002400 */
[-C--:B------:R-:W-:Y:S01]  /*cfc0*/  FMUL.FTZ R63, R63, R170.reuse ;  /* 0x000000aa3f3f7220 */ /* 0x080fe20000410000 */
[-C--:B------:R-:W-:Y:S01]  /*cfd0*/  FMUL.FTZ R66, R66, R170.reuse ;  /* 0x000000aa42427220 */ /* 0x080fe20000410000 */
[----:B------:R-:W-:Y:S01]  /*cfe0*/  FMNMX.FTZ R15, R157, R15, !PT ;  /* 0x0000000f9d0f7209 */ /* 0x000fe20007810000 */
[-C--:B------:R-:W-:Y:S01]  /*cff0*/  FMUL.FTZ R67, R67, R170.reuse ;  /* 0x000000aa43437220 */ /* 0x080fe20000410000 */
[-C--:B------:R-:W-:Y:S01]  /*d000*/  FMUL.FTZ R70, R70, R170.reuse ;  /* 0x000000aa46467220 */ /* 0x080fe20000410000 */
[-C--:B------:R-:W-:Y:S01]  /*d010*/  FMUL.FTZ R71, R71, R170.reuse ;  /* 0x000000aa47477220 */ /* 0x080fe20000410000 */
[----:B------:R-:W-:Y:S01]  /*d020*/  FMNMX.FTZ R15, R160, R15, !PT ;  /* 0x0000000fa00f7209 */ /* 0x000fe20007810000 */
[----:B------:R-:W4:Y:S01]  /*d030*/  MUFU.EX2 R159, R159 ;  /* 0x0000009f009f7308 */ /* 0x000f220000000800 */
[----:B--2---:R-:W-:Y:S01]  /*d040*/  FADD.FTZ R3, R158, R3 ;  /* 0x000000039e037221 */ /* 0x004fe20000010000 */
[-C--:B------:R-:W-:Y:S01]  /*d050*/  FMUL.FTZ R74, R74, R170.reuse ;  /* 0x000000aa4a4a7220 */ /* 0x080fe20000410000 */
[----:B------:R-:W-:Y:S01]  /*d060*/  FMNMX.FTZ R15, R161, R15, !PT ;  /* 0x0000000fa10f7209 */ /* 0x000fe20007810000 */
[-C--:B------:R-:W-:Y:S01]  /*d070*/  FMUL.FTZ R75, R75, R170.reuse ;  /* 0x000000aa4b4b7220 */ /* 0x080fe20000410000 */
[-C--:B------:R-:W-:Y:S01]  /*d080*/  FMUL.FTZ R78, R78, R170.reuse ;  /* 0x000000aa4e4e7220 */ /* 0x080fe20000410000 */
[-C--:B------:R-:W-:Y:S01]  /*d090*/  FMUL.FTZ R79, R79, R170.reuse ;  /* 0x000000aa4f4f7220 */ /* 0x080fe20000410000 */
[----:B------:R-:W-:Y:S01]  /*d0a0*/  FMNMX.FTZ R15, R164, R15, !PT ;  /* 0x0000000fa40f7209 */ /* 0x000fe20007810000 */
[----:B------:R-:W2:Y:S01]  /*d0b0*/  MUFU.EX2 R162, R162 ;  /* 0x000000a200a27308 */ /* 0x000ea20000000800 */
[----:B---3--:R-:W-:Y:S01]  /*d0c0*/  FSEL R154, R154, -INF , P4 ;  /* 0xff8000009a9a7808 */ /* 0x008fe20002000000 */
[-C--:B------:R-:W-:Y:S01]  /*d0d0*/  FMUL.FTZ R82, R82, R170.reuse ;  /* 0x000000aa52527220 */ /* 0x080fe20000410000 */
[----:B------:R-:W-:Y:S01]  /*d0e0*/  FMNMX.FTZ R15, R165, R15, !PT ;  /* 0x0000000fa50f7209 */ /* 0x000fe20007810000 */
[-C--:B------:R-:W-:Y:S01]  /*d0f0*/  FMUL.FTZ R83, R83, R170.reuse ;  /* 0x000000aa53537220 */ /* 0x080fe20000410000 */
[----:B------:R-:W-:Y:S01]  /*d100*/  ISETP.GT.AND P4, PT, R228, 0x38, PT ;  /* 0x00000038e400780c */ /* 0x000fe20003f84270 */
[-C--:B------:R-:W-:Y:S01]  /*d110*/  FMUL.FTZ R86, R86, R170.reuse ;  /* 0x000000aa56567220 */ /* 0x080fe20000410000 */
[----:B------:R-:W-:Y:S01]  /*d120*/  FMNMX.FTZ R15, R168, R15, !PT ;  /* 0x0000000fa80f7209 */ /* 0x000fe20007810000 */
[----:B------:R-:W-:Y:S01]  /*d130*/  MUFU.EX2 R166, R166 ;  /* 0x000000a600a67308 */ /* 0x000fe20000000800 */
[----:B------:R-:W-:Y:S01]  /*d140*/  FSEL R180, R180, -INF , P4 ;  /* 0xff800000b4b47808 */ /* 0x000fe20002000000 */
[----:B----4-:R-:W-:Y:S01]  /*d150*/  FADD.FTZ R3, R159, R3 ;  /* 0x000000039f037221 */ /* 0x010fe20000010000 */
[----:B------:R-:W-:Y:S01]  /*d160*/  FMNMX.FTZ R15, R169, R15, !PT ;  /* 0x0000000fa90f7209 */ /* 0x000fe20007810000 */
[-C--:B------:R-:W-:Y:S01]  /*d170*/  FMUL.FTZ R87, R87, R170.reuse ;  /* 0x000000aa57577220 */ /* 0x080fe20000410000 */
[-C--:B------:R-:W-:Y:S01]  /*d180*/  FMUL.FTZ R90, R90, R170.reuse ;  /* 0x000000aa5a5a7220 */ /* 0x080fe20000410000 */
[-C--:B------:R-:W-:Y:S01]  /*d190*/  FMUL.FTZ R91, R91, R170.reuse ;  /* 0x000000aa5b5b7220 */ /* 0x080fe20000410000 */
[----:B------:R-:W-:Y:S01]  /*d1a0*/  FMNMX.FTZ R15, R172, R15, !PT ;  /* 0x0000000fac0f7209 */ /* 0x000fe20007810000 */
[----:B------:R-:W-:Y:S01]  /*d1b0*/  MUFU.EX2 R167, R167 ;  /* 0x000000a700a77308 */ /* 0x000fe20000000800 */
[----:B--2---:R-:W-:Y:S01]  /*d1c0*/  FADD.FTZ R3, R162, R3 ;  /* 0x00000003a2037221 */ /* 0x004fe20000010000 */
[-C--:B------:R-:W-:Y:S01]  /*d1d0*/  FMUL.FTZ R94, R94, R170.reuse ;  /* 0x000000aa5e5e7220 */ /* 0x080fe20000410000 */
[----:B------:R-:W-:Y:S01]  /*d1e0*/  FMNMX.FTZ R15, R173, R15, !PT ;  /* 0x0000000fad0f7209 */ /* 0x000fe20007810000 */
[-C--:B------:R-:W-:Y:S01]  /*d1f0*/  FMUL.FTZ R95, R95, R170.reuse ;  /* 0x000000aa5f5f7220 */ /* 0x080fe20000410000 */
[-C--:B------:R-:W-:Y:S01]  /*d200*/  FMUL.FTZ R98, R98, R170.reuse ;  /* 0x000000aa62627220 */ /* 0x080fe20000410000 */
[-C--:B------:R-:W-:Y:S01]  /*d210*/  FMUL.FTZ R99, R99, R170.reuse ;  /* 0x000000aa63637220 */ /* 0x080fe20000410000 */
[----:B------:R-:W-:Y:S01]  /*d220*/  FMNMX.FTZ R15, R154, R15, !PT ;  /* 0x0000000f9a0f7209 */ /* 0x000fe20007810000 */
[----:B------:R-:W-:Y:S01]  /*d230*/  MUFU.EX2 R171, R171 ;  /* 0x000000ab00ab7308 */ /* 0x000fe20000000800 */
[-C--:B------:R-:W-:Y:S01]  /*d240*/  FMUL.FTZ R102, R102, R170.reuse ;  /* 0x000000aa66667220 */ /* 0x080fe20000410000 */
        /* <DEDUP_REMOVED lines=13> */
[-C--:B------:R-:W-:Y:S01]  /*d320*/  FMUL.FTZ R122, R122, R170.reuse ;  /* 0x000000aa7a7a7220 */ /* 0x080fe20000410000 */
[----:B------:R-:W2:Y:S01]  /*d330*/  SHFL.BFLY PT, R176, R15, 0x2, 0x1f ;  /* 0x0c401f000fb07f89 */ /* 0x000ea200000e0000 */
        /* <DEDUP_REMOVED lines=17> */
[----:B--2---:R-:W-:-:S05]  /*d450*/  FMNMX.FTZ R15, R15, R176, !PT ;  /* 0x000000b00f0f7209 */ /* 0x004fca0007810000 */
[----:B------:R-:W2:Y:S02]  /*d460*/  SHFL.BFLY PT, R176, R15, 0x1, 0x1f ;  /* 0x0c201f000fb07f89 */ /* 0x000ea400000e0000 */
[----:B--2---:R-:W-:-:S04]  /*d470*/  FMNMX.FTZ R15, R15, R176, !PT ;  /* 0x000000b00f0f7209 */ /* 0x004fc80007810000 */
[----:B------:R-:W-:-:S04]  /*d480*/  FSETP.NEU.FTZ.AND P3, PT, R15, -INF , PT ;  /* 0xff8000000f00780b */ /* 0x000fc80003f7d000 */
[----:B------:R-:W-:-:S05]  /*d490*/  FSEL R163, R15, RZ, P3 ;  /* 0x000000ff0fa37208 */ /* 0x000fca0001800000 */
[----:B------:R-:W-:-:S04]  /*d4a0*/  FADD.FTZ R163, -R163, R225 ;  /* 0x000000e1a3a37221 */ /* 0x000fc80000010100 */
[----:B------:R-:W-:-:S04]  /*d4b0*/  FMUL.FTZ R163, R163, R14 ;  /* 0x0000000ea3a37220 */ /* 0x000fc80000410000 */
[----:B------:R-:W2:Y:S08]  /*d4c0*/  MUFU.EX2 R176, R163 ;  /* 0x000000a300b07308 */ /* 0x000eb00000000800 */
[----:B------:R-:W-:Y:S01]  /*d4d0*/  MUFU.EX2 R163, R227 ;  /* 0x000000e300a37308 */ /* 0x000fe20000000800 */
        /* <DEDUP_REMOVED lines=10> */
[----:B--2---:R-:W-:Y:S01]  /*d580*/  FMUL.FTZ R183, R15, R14 ;  /* 0x0000000e0fb77220 */ /* 0x004fe20000410000 */
[-C--:B------:R-:W-:Y:S01]  /*d590*/  FMUL.FTZ R41, R41, R176.reuse ;  /* 0x000000b029297220 */ /* 0x080fe20000410000 */
[-C--:B------:R-:W-:Y:S01]  /*d5a0*/  FMUL.FTZ R44, R44, R176.reuse ;  /* 0x000000b02c2c7220 */ /* 0x080fe20000410000 */
[-C--:B------:R-:W-:Y:S01]  /*d5b0*/  FMUL.FTZ R45, R45, R176.reuse ;  /* 0x000000b02d2d7220 */ /* 0x080fe20000410000 */
[-C--:B------:R-:W-:Y:S01]  /*d5c0*/  FMUL.FTZ R48, R48, R176.reuse ;  /* 0x000000b030307220 */ /* 0x080fe20000410000 */
[----:B------:R-:W-:Y:S01]  /*d5d0*/  FSEL R183, R183, RZ, P3 ;  /* 0x000000ffb7b77208 */ /* 0x000fe20001800000 */
[-C--:B------:R-:W-:Y:S01]  /*d5e0*/  FMUL.FTZ R49, R49, R176.reuse ;  /* 0x000000b031317220 */ /* 0x080fe20000410000 */
[-C--:B------:R-:W-:Y:S01]  /*d5f0*/  FMUL.FTZ R52, R52, R176.reuse ;  /* 0x000000b034347220 */ /* 0x080fe20000410000 */
[-C--:B------:R-:W-:Y:S01]  /*d600*/  FMUL.FTZ R53, R53, R176.reuse ;  /* 0x000000b035357220 */ /* 0x080fe20000410000 */
[----:B------:R-:W-:Y:S01]  /*d610*/  FMUL.FTZ R56, R56, R176 ;  /* 0x000000b038387220 */ /* 0x000fe20000410000 */
        /* <DEDUP_REMOVED lines=17> */
[----:B------:R-:W-:Y:S01]  /*d730*/  FFMA.FTZ R181, R181, R14, -R183 ;  /* 0x0000000eb5b57223 */ /* 0x000fe200000108b7 */
        /* <DEDUP_REMOVED lines=21> */
[----:B-----5:R-:W-:Y:S01]  /*d890*/  F2FP.F16.F32.PACK_AB R157, R159, R158 ;  /* 0x0000009e9f9d723e */ /* 0x020fe200000000ff */
[----:B--2---:R-:W-:Y:S01]  /*d8a0*/  FFMA.FTZ R158, R176, R0, R152 ;  /* 0x00000000b09e7223 */ /* 0x004fe20000010098 */
[C---:B------:R-:W-:Y:S01]  /*d8b0*/  FADD.FTZ R0, R182.reuse, R3 ;  /* 0x00000003b6007221 */ /* 0x040fe20000010000 */
[----:B------:R-:W-:Y:S01]  /*d8c0*/  F2FP.F16.F32.PACK_AB R159, R182, R162 ;  /* 0x000000a2b69f723e */ /* 0x000fe200000000ff */
[----:B------:R-:W-:Y:S01]  /*d8d0*/  FMUL.FTZ R93, R93, R176 ;  /* 0x000000b05d5d7220 */ /* 0x000fe20000410000 */
[C---:B---3--:R-:W-:Y:S01]  /*d8e0*/  FADD.FTZ R158, R233.reuse, R158 ;  /* 0x0000009ee99e7221 */ /* 0x048fe20000010000 */
[----:B------:R-:W-:Y:S01]  /*d8f0*/  F2FP.F16.F32.PACK_AB R152, R233, R152 ;  /* 0x00000098e998723e */ /* 0x000fe200000000ff */
[----:B------:R-:W2:Y:S01]  /*d900*/  MUFU.EX2 R161, R161 ;  /* 0x000000a100a17308 */ /* 0x000ea20000000800 */
[-C--:B------:R-:W-:Y:S01]  /*d910*/  FMUL.FTZ R96, R96, R176.reuse ;  /* 0x000000b060607220 */ /* 0x080fe20000410000 */
[----:B----4-:R-:W-:Y:S01]  /*d920*/  FADD.FTZ R158, R156, R158 ;  /* 0x0000009e9c9e7221 */ /* 0x010fe20000010000 */
[-C--:B------:R-:W-:Y:S01]  /*d930*/  FMUL.FTZ R97, R97, R176.reuse ;  /* 0x000000b061617220 */ /* 0x080fe20000410000 */
[-C--:B------:R-:W-:Y:S01]  /*d940*/  FMUL.FTZ R100, R100, R176.reuse ;  /* 0x000000b064647220 */ /* 0x080fe20000410000 */
[-C--:B------:R-:W-:Y:S01]  /*d950*/  FMUL.FTZ R101, R101, R176.reuse ;  /* 0x000000b065657220 */ /* 0x080fe20000410000 */
[----:B0-----:R-:W-:Y:S01]  /*d960*/  FADD.FTZ R158, R183, R158 ;  /* 0x0000009eb79e7221 */ /* 0x001fe20000010000 */
[-C--:B------:R-:W-:Y:S01]  /*d970*/  FMUL.FTZ R104, R104, R176.reuse ;  /* 0x000000b068687220 */ /* 0x080fe20000410000 */
[----:B------:R-:W0:Y:S01]  /*d980*/  MUFU.EX2 R164, R164 ;  /* 0x000000a400a47308 */ /* 0x000e220000000800 */
[-C--:B------:R-:W-:Y:S01]  /*d990*/  FMUL.FTZ R105, R105, R176.reuse ;  /* 0x000000b069697220 */ /* 0x080fe20000410000 */
[----:B-1----:R-:W-:Y:S01]  /*d9a0*/  FADD.FTZ R158, R160, R158 ;  /* 0x0000009ea09e7221 */ /* 0x002fe20000010000 */
        /* <DEDUP_REMOVED lines=26> */
[----:B------:R-:W-:-:S03]  /*db50*/  FMUL.FTZ R149, R149, R176 ;  /* 0x000000b095957220 */ /* 0x000fc60000410000 */
[----:B------:R-:W3:Y:S08]  /*db60*/  MUFU.EX2 R172, R172 ;  /* 0x000000ac00ac7308 */ /* 0x000ef00000000800 */
[----:B------:R4:W-:Y:S08]  /*db70*/  MUFU.EX2 R3, R154 ;  /* 0x0000009a00037308 */ /* 0x0009f00000000800 */
[----:B------:R-:W5:Y:S01]  /*db80*/  MUFU.EX2 R162, R173 ;  /* 0x000000ad00a27308 */ /* 0x000f620000000800 */
[----:B----4-:R-:W-:Y:S01]  /*db90*/  F2FP.F16.F32.PACK_AB R154, R183, R156 ;  /* 0x0000009cb79a723e */ /* 0x010fe200000000ff */
[----:B------:R-:W-:Y:S01]  /*dba0*/  BAR.SYNC.DEFER_BLOCKING 0xf, 0x100 ;  /* 0x03c4000000007b1d */ /* 0x000fe20000010000 */
[----:B------:R-:W-:Y:S01]  /*dbb0*/  F2FP.F16.F32.PACK_AB R156, R161, R160 ;  /* 0x000000a0a19c723e */ /* 0x000fe200000000ff */
[C---:B-1----:R-:W-:Y:S01]  /*dbc0*/  FADD.FTZ R160, R165.reuse, R158 ;  /* 0x0000009ea5a07221 */ /* 0x042fe20000010000 */
[----:B------:R-:W-:Y:S01]  /*dbd0*/  FADD.FTZ R161, R166, R0 ;  /* 0x00000000a6a17221 */ /* 0x000fe20000010000 */
[----:B------:R-:W-:-:S02]  /*dbe0*/  F2FP.F16.F32.PACK_AB R158, R165, R164 ;  /* 0x000000a4a59e723e */ /* 0x000fc400000000ff */
[----:B--2---:R-:W-:Y:S01]  /*dbf0*/  FADD.FTZ R160, R168, R160 ;  /* 0x000000a0a8a07221 */ /* 0x004fe20000010000 */
[----:B------:R-:W1:Y:S01]  /*dc00*/  MUFU.EX2 R177, R177 ;  /* 0x000000b100b17308 */ /* 0x000e620000000800 */
[C---:B------:R-:W-:Y:S01]  /*dc10*/  FADD.FTZ R164, R167.reuse, R161 ;  /* 0x000000a1a7a47221 */ /* 0x040fe20000010000 */
[----:B------:R-:W-:Y:S01]  /*dc20*/  F2FP.F16.F32.PACK_AB R161, R167, R166 ;  /* 0x000000a6a7a1723e */ /* 0x000fe200000000ff */
[C---:B0-----:R-:W-:Y:S01]  /*dc30*/  FADD.FTZ R0, R169.reuse, R160 ;  /* 0x000000a0a9007221 */ /* 0x041fe20000010000 */
[----:B------:R-:W-:Y:S01]  /*dc40*/  F2FP.F16.F32.PACK_AB R160, R169, R168 ;  /* 0x000000a8a9a0723e */ /* 0x000fe200000000ff */
[----:B------:R-:W-:Y:S01]  /*dc50*/  FADD.FTZ R164, R163, R164 ;  /* 0x000000a4a3a47221 */ /* 0x000fe20000010000 */
[C---:B------:R-:W-:Y:S01]  /*dc60*/  F2FP.F16.F32.PACK_AB R163, R171.reuse, R163 ;  /* 0x000000a3aba3723e */ /* 0x040fe200000000ff */
[----:B---3--:R-:W-:Y:S01]  /*dc70*/  FADD.FTZ R0, R172, R0 ;  /* 0x00000000ac007221 */ /* 0x008fe20000010000 */
[----:B------:R-:W0:Y:S01]  /*dc80*/  MUFU.EX2 R180, R180 ;  /* 0x000000b400b47308 */ /* 0x000e220000000800 */
[----:B------:R-:W-:-:S02]  /*dc90*/  FADD.FTZ R164, R171, R164 ;  /* 0x000000a4aba47221 */ /* 0x000fc40000010000 */
[C---:B-----5:R-:W-:Y:S01]  /*dca0*/  FADD.FTZ R0, R162.reuse, R0 ;  /* 0x00000000a2007221 */ /* 0x060fe20000010000 */
[----:B------:R-:W-:Y:S01]  /*dcb0*/  F2FP.F16.F32.PACK_AB R162, R162, R172 ;  /* 0x000000aca2a2723e */ /* 0x000fe200000000ff */
[----:B------:R-:W-:Y:S02]  /*dcc0*/  FADD.FTZ R165, R174, R164 ;  /* 0x000000a4aea57221 */ /* 0x000fe40000010000 */
[----:B------:R-:W-:Y:S01]  /*dcd0*/  FADD.FTZ R0, R3, R0 ;  /* 0x0000000003007221 */ /* 0x000fe20000010000 */
[----:B------:R-:W2:Y:S01]  /*dce0*/  MUFU.EX2 R166, R181 ;  /* 0x000000b500a67308 */ /* 0x000ea20000000800 */
[----:B-1----:R-:W-:Y:S01]  /*dcf0*/  F2FP.F16.F32.PACK_AB R164, R177, R3 ;  /* 0x00000003b1a4723e */ /* 0x002fe200000000ff */
[----:B------:R-:W-:Y:S01]  /*dd00*/  FADD.FTZ R3, R175, R165 ;  /* 0x000000a5af037221 */ /* 0x000fe20000010000 */
[----:B------:R-:W-:Y:S01]  /*dd10*/  FADD.FTZ R0, R177, R0 ;  /* 0x00000000b1007221 */ /* 0x000fe20000010000 */
[----:B------:R-:W-:Y:S01]  /*dd20*/  F2FP.F16.F32.PACK_AB R165, R175, R174 ;  /* 0x000000aeafa5723e */ /* 0x000fe200000000ff */
[----:B------:R1:W-:Y:S01]  /*dd30*/  STSM.16.M88.4 [R196+0x26800], R152 ;  /* 0x02680098c4007844 */ /* 0x0003e20000000200 */
[----:B------:R-:W-:-:S02]  /*dd40*/  FADD.FTZ R3, R178, R3 ;  /* 0x00000003b2037221 */ /* 0x000fc40000010000 */
[----:B------:R-:W3:Y:S01]  /*dd50*/  MUFU.EX2 R167, R179 ;  /* 0x000000b300a77308 */ /* 0x000ee20000000800 */
[----:B0-----:R-:W-:Y:S01]  /*dd60*/  FADD.FTZ R0, R180, R0 ;  /* 0x00000000b4007221 */ /* 0x001fe20000010000 */
[----:B------:R1:W-:Y:S04]  /*dd70*/  STSM.16.M88.4 [R197], R156 ;  /* 0x0000009cc5007844 */ /* 0x0003e80000000200 */
[----:B------:R1:W-:Y:S01]  /*dd80*/  STSM.16.M88.4 [R199], R160 ;  /* 0x000000a0c7007844 */ /* 0x0003e20000000200 */
[C---:B--2---:R-:W-:Y:S01]  /*dd90*/  FADD.FTZ R0, R166.reuse, R0 ;  /* 0x00000000a6007221 */ /* 0x044fe20000010000 */
[----:B------:R-:W-:Y:S01]  /*dda0*/  F2FP.F16.F32.PACK_AB R166, R166, R180 ;  /* 0x000000b4a6a6723e */ /* 0x000fe200000000ff */
[C---:B---3--:R-:W-:Y:S01]  /*ddb0*/  FADD.FTZ R3, R167.reuse, R3 ;  /* 0x00000003a7037221 */ /* 0x048fe20000010000 */
[----:B------:R-:W-:-:S05]  /*ddc0*/  F2FP.F16.F32.PACK_AB R167, R167, R178 ;  /* 0x000000b2a7a7723e */ /* 0x000fca00000000ff */
[----:B------:R1:W-:Y:S01]  /*ddd0*/  STSM.16.M88.4 [R198], R164 ;  /* 0x000000a4c6007844 */ /* 0x0003e20000000200 */
[----:B------:R-:W-:Y:S05]  /*dde0*/  @!P0 BRA `(.L_x_4969) ;  /* 0x0000000000048947 */ /* 0x000fea0003800000 */
[----:B------:R-:W-:Y:S01]  /*ddf0*/  BPT.TRAP 0x1 ;  /* 0x000000040000795c */ /* 0x000fe20000300000 */
.L_x_4969:
[----:B------:R0:W2:Y:S01]  /*de00*/  SYNCS.PHASECHK.TRANS64.TRYWAIT P2, [R215+URZ+0x28c50], R220 ;  /* 0x028c50dcd70075a7 */ /* 0x0000a2000804017f */
[----:B------:R-:W-:Y:S05]  /*de10*/  @!P0 BRA `(.L_x_4970) ;  /* 0x0000000000048947 */ /* 0x000fea0003800000 */
[----:B------:R-:W-:Y:S01]  /*de20*/  BPT.TRAP 0x1 ;  /* 0x000000040000795c */ /* 0x000fe20000300000 */
.L_x_4970:
[----:B------:R-:W-:Y:S04]  /*de30*/  BSSY B2, `(.L_x_4971) ;  /* 0x0000004000027945 */ /* 0x000fe80003800000 */
[----:B--2---:R-:W-:Y:S05]  /*de40*/  @P2 BRA `(.L_x_4972) ;  /* 0x0000000000082947 */ /* 0x004fea0003800000 */
[----:B------:R-:W2:Y:S02]  /*de50*/  SYNCS.PHASECHK.TRANS64.TRYWAIT P2, [R215+URZ+0x28c50], R220 ;  /* 0x028c50dcd70075a7 */ /* 0x000ea4000804017f */
[----:B--2---:R-:W-:Y:S05]  /*de60*/  @!P2 BRA `(.L_x_4973) ;  /* 0x0000011800eca947 */ /* 0x004fea0003800000 */
.L_x_4972:
[----:B------:R-:W-:Y:S05]  /*de70*/  BSYNC B2 ;  /* 0x0000000000027941 */ /* 0x000fea0003800000 */
.L_x_4971:
[----:B------:R-:W-:Y:S01]  /*de80*/  IMAD R168, R18, 0x1000, R12 ;  /* 0x0000100012a87824 */ /* 0x000fe200078e020c */
[----:B------:R-:W-:Y:S01]  /*de90*/  WARPGROUP.ARRIVE ;  /* 0x00000000000079c5 */ /* 0x000fe20000000000 */
[----:B------:R-:W-:Y:S01]  /*dea0*/  IMAD.MOV.U32 R169, RZ, RZ, 0x40000040 ;  /* 0x40000040ffa97424 */ /* 0x000fe200078e00ff */
[----:B------:R-:W-:Y:S01]  /*deb0*/  ISETP.GT.AND P2, PT, R214, R21, PT ;  /* 0x00000015d600720c */ /* 0x000fe20003f44270 */
[----:B0-2---:R-:W-:Y:S01]  /*dec0*/  @!P1 VIADD R215, R215, 0x28c60 ;  /* 0x00028c60d7d79836 */ /* 0x005fe20000000000 */
[----:B------:R-:W-:Y:S01]  /*ded0*/  R2UR UR6, R168 ;  /* 0x00000000a80672ca */ /* 0x000fe200000e0000 */
[----:B------:R-:W-:Y:S01]  /*dee0*/  VIADD R214, R214, 0xffffffff ;  /* 0xffffffffd6d67836 */ /* 0x000fe20000000000 */
[----:B------:R-:W-:Y:S01]  /*def0*/  R2UR UR7, R169 ;  /* 0x00000000a90772ca */ /* 0x000fe200000e0000 */
[----:B------:R-:W-:Y:S01]  /*df00*/  IMAD.MOV.U32 R169, RZ, RZ, 0x40000040 ;  /* 0x40000040ffa97424 */ /* 0x000fe200078e00ff */
[----:B------:R-:W-:Y:S01]  /*df10*/  @!P1 PRMT R215, RZ, 0x654, R215 ;  /* 0x00000654ffd79816 */ /* 0x000fe200000000d7 */
[----:B------:R-:W-:-:S02]  /*df20*/  IMAD.MOV.U32 R227, RZ, RZ, R20 ;  /* 0x000000ffffe37224 */ /* 0x000fc400078e0014 */
[----:B------:R-:W-:Y:S02]  /*df30*/  IMAD.MOV.U32 R225, RZ, RZ, R15 ;  /* 0x000000ffffe17224 */ /* 0x000fe400078e000f */
[----:B------:R-:W-:-:S06]  /*df40*/  IMAD.MOV.U32 R226, RZ, RZ, R18 ;  /* 0x000000ffffe27224 */ /* 0x000fcc00078e0012 */
[----:B------:R-:W-:Y:S03]  /*df50*/  HGMMA.64x256x16.F32 R24, R152, gdesc[UR4].tnspB, R24, gsb0 ;  /* 0x43e0000498187df0 */ /* 0x000fe60008000818 */
[----:B------:R-:W-:Y:S02]  /*df60*/  WARPGROUP.DEPBAR.LE gsb0, 0x0 ;  /* 0x00008000000079c5 */ /* 0x000fe40000010000 */
[----:B-1----:R-:W-:Y:S01]  /*df70*/  VIADD R152, R168, 0x80 ;  /* 0x00000080a8987836 */ /* 0x002fe20000000000 */
        /* <DEDUP_REMOVED lines=32> */
.L_x_4963:
[----:B------:R-:W-:Y:S05]  /*e180*/  BSYNC B0 ;  /* 0x0000000000007941 */ /* 0x000fea0003800000 */
.L_x_4962:
[----:B------:R-:W-:Y:S01]  /*e190*/  ISETP.GE.AND P2, PT, R214, R200, PT ;  /* 0x000000c8d600720c */ /* 0x000fe20003f46270 */
[----:B------:R-:W-:-:S12]  /*e1a0*/  BSSY B0, `(.L_x_4975) ;  /* 0x00001e1000007945 */ /* 0x000fd80003800000 */
[----:B------:R-:W-:Y:S05]  /*e1b0*/  @!P2 BRA `(.L_x_4976) ;  /* 0x0000001c007ca947 */ /* 0x000fea0003800000 */
[----:B------:R-:W-:Y:S02]  /*e1c0*/  IMAD.MOV.U32 R195, RZ, RZ, R20 ;  /* 0x000000ffffc37224 */ /* 0x000fe400078e0014 */
[----:B------:R-:W-:Y:S02]  /*e1d0*/  IMAD.MOV.U32 R220, RZ, RZ, R15 ;  /* 0x000000ffffdc7224 */ /* 0x000fe400078e000f */
[----:B0-----:R-:W-:-:S07]  /*e1e0*/  IMAD.MOV.U32 R215, RZ, RZ, R18 ;  /* 0x000000ffffd77224 */ /* 0x001fce00078e0012 */
.L_x_4987:
[----:B------:R-:W-:-:S05]  /*e1f0*/  VIADD R18, R215, 0x1 ;  /* 0x00000001d7127836 */ /* 0x000fca0000000000 */
[----:B------:R-:W-:-:S04]  /*e200*/  ISETP.NE.AND P2, PT, R18, 0x2, PT ;  /* 0x000000021200780c */ /* 0x000fc80003f45270 */
[----:B------:R-:W-:Y:S02]  /*e210*/  SEL R14, RZ, 0x1, P2 ;  /* 0x00000001ff0e7807 */ /* 0x000fe40001000000 */
[----:B------:R-:W-:Y:S02]  /*e220*/  SEL R18, R18, RZ, P2 ;  /* 0x000000ff12127207 */ /* 0x000fe40001000000 */
[----:B------:R-:W-:Y:S01]  /*e230*/  LOP3.LUT R22, R22, R14, RZ, 0x3c, !PT ;  /* 0x0000000e16167212 */ /* 0x000fe200078e3cff */
[----:B-1----:R-:W-:Y:S06]  /*e240*/  @!P0 BRA `(.L_x_4977) ;  /* 0x0000000000048947 */ /* 0x002fec0003800000 */
[----:B------:R-:W-:Y:S01]  /*e250*/  BPT.TRAP 0x1 ;  /* 0x000000040000795c */ /* 0x000fe20000300000 */
.L_x_4977:
[----:B------:R-:W-:Y:S01]  /*e260*/  IMAD R21, R18, 0x8, R2 ;  /* 0x0000000812157824 */ /* 0x000fe200078e0202 */
[----:B------:R-:W-:-:S04]  /*e270*/  SHF.L.U32 R193, R22, 0x1f, RZ ;  /* 0x0000001f16c17819 */ /* 0x000fc800000006ff */
[----:B------:R0:W1:Y:S01]  /*e280*/  SYNCS.PHASECHK.TRANS64.TRYWAIT P2, [R21+URZ+0x28c30], R193 ;  /* 0x028c30c1150075a7 */ /* 0x000062000804017f */
[----:B------:R-:W-:Y:S05]  /*e290*/  @!P0 BRA `(.L_x_4978) ;  /* 0x0000000000048947 */ /* 0x000fea0003800000 */
[----:B------:R-:W-:Y:S01]  /*e2a0*/  BPT.TRAP 0x1 ;  /* 0x000000040000795c */ /* 0x000fe20000300000 */
.L_x_4978:
[----:B------:R-:W-:Y:S01]  /*e2b0*/  BSSY B1, `(.L_x_4979) ;  /* 0x0000006000017945 */ /* 0x000fe20003800000 */
[----:B------:R-:W-:Y:S02]  /*e2c0*/  IMAD R154, R18, 0x200, R13 ;  /* 0x00000200129a7824 */ /* 0x000fe400078e020d */
[----:B------:R-:W-:Y:S01]  /*e2d0*/  IMAD.MOV.U32 R155, RZ, RZ, 0x40000040 ;  /* 0x40000040ff9b7424 */ /* 0x000fe200078e00ff */
[----:B-1----:R-:W-:Y:S06]  /*e2e0*/  @P2 BRA `(.L_x_4980) ;  /* 0x0000000000082947 */ /* 0x002fec0003800000 */
[----:B------:R-:W1:Y:S02]  /*e2f0*/  SYNCS.PHASECHK.TRANS64.TRYWAIT P2, [R21+URZ+0x28c30], R193 ;  /* 0x028c30c1150075a7 */ /* 0x000e64000804017f */
[----:B-1----:R-:W-:Y:S05]  /*e300*/  @!P2 BRA `(.L_x_4981) ;  /* 0x0000011400d8a947 */ /* 0x002fea0003800000 */
.L_x_4980:
[----:B------:R-:W-:Y:S05]  /*e310*/  BSYNC B1 ;  /* 0x0000000000017941 */ /* 0x000fea0003800000 */
.L_x_4979:
        /* <DEDUP_REMOVED lines=173> */
[----:B------:R-:W-:Y:S01]  /*edf0*/  @!P2 STS [R215+0x28800], R220 ;  /* 0x028800dcd700a388 */ /* 0x000fe20000000800 */
        /* <DEDUP_REMOVED lines=20> */
[-C--:B------:R-:W-:Y:S01]  /*ef40*/  FMUL.FTZ R100, R100, R220.reuse ;  /* 0x000000dc64647220 */ /* 0x080fe20000410000 */
[----:B------:R-:W-:Y:S01]  /*ef50*/  FMUL.FTZ R101, R101, R220 ;  /* 0x000000dc65657220 */ /* 0x000fe20000410000 */
[----:B------:R-:W-:Y:S01]  /*ef60*/  FMNMX.FTZ R20, R162, R20, !PT ;  /* 0x00000014a2147209 */ /* 0x000fe20007810000 */
[-C--:B------:R-:W-:Y:S01]  /*ef70*/  FMUL.FTZ R104, R104, R220.reuse ;  /* 0x000000dc68687220 */ /* 0x080fe20000410000 */
[-C--:B------:R-:W-:Y:S01]  /*ef80*/  FMUL.FTZ R105, R105, R220.reuse ;  /* 0x000000dc69697220 */ /* 0x080fe20000410000 */
[----:B------:R-:W-:Y:S01]  /*ef90*/  FMUL.FTZ R108, R108, R220 ;  /* 0x000000dc6c6c7220 */ /* 0x000fe20000410000 */
[----:B------:R-:W-:Y:S01]  /*efa0*/  FMNMX.FTZ R20, R163, R20, !PT ;  /* 0x00000014a3147209 */ /* 0x000fe20007810000 */
[----:B------:R-:W5:Y:S01]  /*efb0*/  MUFU.EX2 R156, R156 ;  /* 0x0000009c009c7308 */ /* 0x000f620000000800 */
[-C--:B------:R-:W-:Y:S01]  /*efc0*/  FMUL.FTZ R109, R109, R220.reuse ;  /* 0x000000dc6d6d7220 */ /* 0x080fe20000410000 */
[----:B------:R-:W-:Y:S01]  /*efd0*/  FMUL.FTZ R112, R112, R220 ;  /* 0x000000dc70707220 */ /* 0x000fe20000410000 */
[----:B--2---:R-:W-:Y:S01]  /*efe0*/  FMNMX.FTZ R20, R0, R20, !PT ;  /* 0x0000001400147209 */ /* 0x004fe20007810000 */
[-C--:B------:R-:W-:Y:S01]  /*eff0*/  FMUL.FTZ R113, R113, R220.reuse ;  /* 0x000000dc71717220 */ /* 0x080fe20000410000 */
[-C--:B------:R-:W-:Y:S01]  /*f000*/  FMUL.FTZ R116, R116, R220.reuse ;  /* 0x000000dc74747220 */ /* 0x080fe20000410000 */
[----:B------:R-:W-:Y:S01]  /*f010*/  FMUL.FTZ R117, R117, R220 ;  /* 0x000000dc75757220 */ /* 0x000fe20000410000 */
[----:B------:R-:W-:Y:S01]  /*f020*/  FMNMX.FTZ R20, R167, R20, !PT ;  /* 0x00000014a7147209 */ /* 0x000fe20007810000 */
[----:B------:R-:W2:Y:S01]  /*f030*/  MUFU.EX2 R157, R157 ;  /* 0x0000009d009d7308 */ /* 0x000ea20000000800 */
[-C--:B------:R-:W-:Y:S01]  /*f040*/  FMUL.FTZ R120, R120, R220.reuse ;  /* 0x000000dc78787220 */ /* 0x080fe20000410000 */
[----:B------:R-:W-:Y:S01]  /*f050*/  FMUL.FTZ R121, R121, R220 ;  /* 0x000000dc79797220 */ /* 0x000fe20000410000 */
[----:B----4-:R-:W-:Y:S01]  /*f060*/  FMNMX.FTZ R20, R181, R20, !PT ;  /* 0x00000014b5147209 */ /* 0x010fe20007810000 */
[-C--:B------:R-:W-:Y:S01]  /*f070*/  FMUL.FTZ R124, R124, R220.reuse ;  /* 0x000000dc7c7c7220 */ /* 0x080fe20000410000 */
[-C--:B------:R-:W-:Y:S01]  /*f080*/  FMUL.FTZ R125, R125, R220.reuse ;  /* 0x000000dc7d7d7220 */ /* 0x080fe20000410000 */
[----:B------:R-:W-:Y:S01]  /*f090*/  FMUL.FTZ R128, R128, R220 ;  /* 0x000000dc80807220 */ /* 0x000fe20000410000 */
[----:B------:R-:W-:Y:S01]  /*f0a0*/  FMNMX.FTZ R20, R171, R20, !PT ;  /* 0x00000014ab147209 */ /* 0x000fe20007810000 */
[----:B------:R-:W4:Y:S01]  /*f0b0*/  MUFU.EX2 R160, R160 ;  /* 0x000000a000a07308 */ /* 0x000f220000000800 */
[-C--:B------:R-:W-:Y:S01]  /*f0c0*/  FMUL.FTZ R129, R129, R220.reuse ;  /* 0x000000dc81817220 */ /* 0x080fe20000410000 */
        /* <DEDUP_REMOVED lines=8> */
[----:B------:R-:W-:Y:S01]  /*f150*/  FMUL.FTZ R141, R141, R220 ;  /* 0x000000dc8d8d7220 */ /* 0x000fe20000410000 */
[----:B------:R-:W-:Y:S01]  /*f160*/  FMNMX.FTZ R20, R178, R20, !PT ;  /* 0x00000014b2147209 */ /* 0x000fe20007810000 */
[-C--:B------:R-:W-:Y:S01]  /*f170*/  FMUL.FTZ R144, R144, R220.reuse ;  /* 0x000000dc90907220 */ /* 0x080fe20000410000 */
[-C--:B------:R-:W-:Y:S01]  /*f180*/  FMUL.FTZ R145, R145, R220.reuse ;  /* 0x000000dc91917220 */ /* 0x080fe20000410000 */
[----:B------:R-:W-:Y:S01]  /*f190*/  FMUL.FTZ R148, R148, R220 ;  /* 0x000000dc94947220 */ /* 0x000fe20000410000 */
[----:B------:R-:W-:Y:S01]  /*f1a0*/  FMNMX.FTZ R20, R179, R20, !PT ;  /* 0x00000014b3147209 */ /* 0x000fe20007810000 */
[----:B------:R-:W1:Y:S01]  /*f1b0*/  MUFU.EX2 R164, R164 ;  /* 0x000000a400a47308 */ /* 0x000e620000000800 */
[----:B------:R-:W-:Y:S01]  /*f1c0*/  FMUL.FTZ R149, R149, R220 ;  /* 0x000000dc95957220 */ /* 0x000fe20000410000 */
[----:B---3--:R-:W-:Y:S01]  /*f1d0*/  FADD.FTZ R166, R153, R166 ;  /* 0x000000a699a67221 */ /* 0x008fe20000010000 */
[----:B------:R-:W-:-:S03]  /*f1e0*/  FMNMX.FTZ R20, R182, R20, !PT ;  /* 0x00000014b6147209 */ /* 0x000fc60007810000 */
[----:B-----5:R-:W-:Y:S01]  /*f1f0*/  FADD.FTZ R166, R156, R166 ;  /* 0x000000a69ca67221 */ /* 0x020fe20000010000 */
[----:B------:R-:W-:Y:S01]  /*f200*/  FMNMX.FTZ R20, R183, R20, !PT ;  /* 0x00000014b7147209 */ /* 0x000fe20007810000 */
[----:B------:R-:W3:Y:S02]  /*f210*/  MUFU.EX2 R165, R165 ;  /* 0x000000a500a57308 */ /* 0x000ee40000000800 */
[----:B--2---:R-:W-:Y:S02]  /*f220*/  FADD.FTZ R166, R157, R166 ;  /* 0x000000a69da67221 */ /* 0x004fe40000010000 */
[----:B------:R-:W2:Y:S02]  /*f230*/  SHFL.BFLY PT, R170, R20, 0x2, 0x1f ;  /* 0x0c401f0014aa7f89 */ /* 0x000ea400000e0000 */
[----:B----4-:R-:W-:Y:S02]  /*f240*/  FADD.FTZ R166, R160, R166 ;  /* 0x000000a6a0a67221 */ /* 0x010fe40000010000 */
[----:B------:R-:W4:Y:S02]  /*f250*/  MUFU.EX2 R168, R168 ;  /* 0x000000a800a87308 */ /* 0x000f240000000800 */
[----:B0-----:R-:W-:-:S04]  /*f260*/  FADD.FTZ R166, R161, R166 ;  /* 0x000000a6a1a67221 */ /* 0x001fc80000010000 */
[----:B-1----:R-:W-:Y:S02]  /*f270*/  FADD.FTZ R166, R164, R166 ;  /* 0x000000a6a4a67221 */ /* 0x002fe40000010000 */
[----:B------:R-:W0:Y:S02]  /*f280*/  MUFU.EX2 R169, R169 ;  /* 0x000000a900a97308 */ /* 0x000e240000000800 */
[----:B---3--:R-:W-:-:S06]  /*f290*/  FADD.FTZ R166, R165, R166 ;  /* 0x000000a6a5a67221 */ /* 0x008fcc0000010000 */
[----:B------:R-:W1:Y:S01]  /*f2a0*/  MUFU.EX2 R172, R172 ;  /* 0x000000ac00ac7308 */ /* 0x000e620000000800 */
[----:B----4-:R-:W-:Y:S01]  /*f2b0*/  FADD.FTZ R166, R168, R166 ;  /* 0x000000a6a8a67221 */ /* 0x010fe20000010000 */
[----:B--2---:R-:W-:-:S06]  /*f2c0*/  FMNMX.FTZ R20, R20, R170, !PT ;  /* 0x000000aa14147209 */ /* 0x004fcc0007810000 */
[----:B------:R-:W2:Y:S01]  /*f2d0*/  MUFU.EX2 R173, R173 ;  /* 0x000000ad00ad7308 */ /* 0x000ea20000000800 */
[----:B------:R-:W3:Y:S01]  /*f2e0*/  SHFL.BFLY PT, R170, R20, 0x1, 0x1f ;  /* 0x0c201f0014aa7f89 */ /* 0x000ee200000e0000 */
[----:B0-----:R-:W-:-:S06]  /*f2f0*/  FADD.FTZ R166, R169, R166 ;  /* 0x000000a6a9a67221 */ /* 0x001fcc0000010000 */
[----:B------:R-:W0:Y:S01]  /*f300*/  MUFU.EX2 R176, R176 ;  /* 0x000000b000b07308 */ /* 0x000e220000000800 */
[----:B-1----:R-:W-:-:S07]  /*f310*/  FADD.FTZ R166, R172, R166 ;  /* 0x000000a6aca67221 */ /* 0x002fce0000010000 */
[----:B------:R-:W1:Y:S01]  /*f320*/  MUFU.EX2 R177, R177 ;  /* 0x000000b100b17308 */ /* 0x000e620000000800 */
[----:B--2---:R-:W-:-:S07]  /*f330*/  FADD.FTZ R166, R173, R166 ;  /* 0x000000a6ada67221 */ /* 0x004fce0000010000 */
[----:B------:R-:W-:Y:S01]  /*f340*/  MUFU.EX2 R180, R180 ;  /* 0x000000b400b47308 */ /* 0x000fe20000000800 */
[----:B---3--:R-:W-:Y:S01]  /*f350*/  FMNMX.FTZ R20, R20, R170, !PT ;  /* 0x000000aa14147209 */ /* 0x008fe20007810000 */
[----:B0-----:R-:W-:-:S04]  /*f360*/  FADD.FTZ R166, R176, R166 ;  /* 0x000000a6b0a67221 */ /* 0x001fc80000010000 */
[C---:B------:R-:W-:Y:S01]  /*f370*/  FADD.FTZ R170, -R20.reuse, R195 ;  /* 0x000000c314aa7221 */ /* 0x040fe20000010100 */
[-C--:B------:R-:W-:Y:S01]  /*f380*/  FMUL.FTZ R195, R20, R14.reuse ;  /* 0x0000000e14c37220 */ /* 0x080fe20000410000 */
[----:B-1----:R-:W-:Y:S02]  /*f390*/  FADD.FTZ R166, R177, R166 ;  /* 0x000000a6b1a67221 */ /* 0x002fe40000010000 */
        /* <DEDUP_REMOVED lines=19> */
[----:B0-----:R0:W-:Y:S01]  /*f4d0*/  @!P2 STS [R215+0x28820], R170 ;  /* 0x028820aad700a388 */ /* 0x0011e20000000800 */
[-C--:B------:R-:W-:Y:S01]  /*f4e0*/  FMUL.FTZ R26, R26, R170.reuse ;  /* 0x000000aa1a1a7220 */ /* 0x080fe20000410000 */
[----:B------:R-:W-:-:S05]  /*f4f0*/  FMUL.FTZ R27, R27, R170 ;  /* 0x000000aa1b1b7220 */ /* 0x000fca0000410000 */
[----:B------:R1:W2:Y:S01]  /*f500*/  MUFU.EX2 R195, R154 ;  /* 0x0000009a00c37308 */ /* 0x0002a20000000800 */
[-C--:B------:R-:W-:Y:S01]  /*f510*/  FMUL.FTZ R30, R30, R170.reuse ;  /* 0x000000aa1e1e7220 */ /* 0x080fe20000410000 */
[-C--:B------:R-:W-:Y:S01]  /*f520*/  FMUL.FTZ R31, R31, R170.reuse ;  /* 0x000000aa1f1f7220 */ /* 0x080fe20000410000 */
[-C--:B------:R-:W-:Y:S01]  /*f530*/  FMUL.FTZ R34, R34, R170.reuse ;  /* 0x000000aa22227220 */ /* 0x080fe20000410000 */
[-C--:B------:R-:W-:Y:S01]  /*f540*/  FMUL.FTZ R35, R35, R170.reuse ;  /* 0x000000aa23237220 */ /* 0x080fe20000410000 */
[-C--:B------:R-:W-:Y:S01]  /*f550*/  FMUL.FTZ R38, R38, R170.reuse ;  /* 0x000000aa26267220 */ /* 0x080fe20000410000 */
[-C--:B------:R-:W-:Y:S01]  /*f560*/  FMUL.FTZ R39, R39, R170.reuse ;  /* 0x000000aa27277220 */ /* 0x080fe20000410000 */
[-C--:B------:R-:W-:Y:S01]  /*f570*/  FMUL.FTZ R42, R42, R170.reuse ;  /* 0x000000aa2a2a7220 */ /* 0x080fe20000410000 */
[----:B0-----:R0:W3:Y:S01]  /*f580*/  MUFU.EX2 R215, R158 ;  /* 0x0000009e00d77308 */ /* 0x0010e20000000800 */
[----:B-1----:R-:W-:Y:S01]  /*f590*/  F2FP.F16.F32.PACK_AB R154, R156, R153 ;  /* 0x000000999c9a723e */ /* 0x002fe200000000ff */
[-C--:B------:R-:W-:Y:S01]  /*f5a0*/  FMUL.FTZ R43, R43, R170.reuse ;  /* 0x000000aa2b2b7220 */ /* 0x080fe20000410000 */
[----:B------:R-:W-:Y:S01]  /*f5b0*/  F2FP.F16.F32.PACK_AB R156, R160, R157 ;  /* 0x0000009da09c723e */ /* 0x000fe200000000ff */
[-C--:B------:R-:W-:Y:S01]  /*f5c0*/  FMUL.FTZ R46, R46, R170.reuse ;  /* 0x000000aa2e2e7220 */ /* 0x080fe20000410000 */
[----:B------:R-:W-:Y:S01]  /*f5d0*/  F2FP.F16.F32.PACK_AB R160, R168, R165 ;  /* 0x000000a5a8a0723e */ /* 0x000fe200000000ff */
[-C--:B------:R-:W-:Y:S01]  /*f5e0*/  FMUL.FTZ R47, R47, R170.reuse ;  /* 0x000000aa2f2f7220 */ /* 0x080fe20000410000 */
[-C--:B------:R-:W-:Y:S01]  /*f5f0*/  FMUL.FTZ R50, R50, R170.reuse ;  /* 0x000000aa32327220 */ /* 0x080fe20000410000 */
[----:B------:R-:W1:Y:S01]  /*f600*/  MUFU.EX2 R159, R159 ;  /* 0x0000009f009f7308 */ /* 0x000e620000000800 */
[----:B--2---:R-:W-:Y:S01]  /*f610*/  FFMA.FTZ R3, R170, R3, R195 ;  /* 0x00000003aa037223 */ /* 0x004fe200000100c3 */
[----:B0-----:R-:W-:Y:S01]  /*f620*/  F2FP.F16.F32.PACK_AB R158, R164, R161 ;  /* 0x000000a1a49e723e */ /* 0x001fe200000000ff */
[-C--:B------:R-:W-:Y:S01]  /*f630*/  FMUL.FTZ R51, R51, R170.reuse ;  /* 0x000000aa33337220 */ /* 0x080fe20000410000 */
[C---:B------:R-:W-:Y:S01]  /*f640*/  F2FP.F16.F32.PACK_AB R153, R155.reuse, R195 ;  /* 0x000000c39b99723e */ /* 0x040fe200000000ff */
[----:B------:R-:W-:Y:S01]  /*f650*/  FADD.FTZ R3, R155, R3 ;  /* 0x000000039b037221 */ /* 0x000fe20000010000 */
[----:B------:R-:W-:Y:S01]  /*f660*/  F2FP.F16.F32.PACK_AB R164, R176, R173 ;  /* 0x000000adb0a4723e */ /* 0x000fe200000000ff */
        /* <DEDUP_REMOVED lines=10> */
[C---:B-1----:R-:W-:Y:S01]  /*f710*/  FADD.FTZ R3, R159.reuse, R3 ;  /* 0x000000039f037221 */ /* 0x042fe20000010000 */
[----:B------:R-:W-:Y:S01]  /*f720*/  F2FP.F16.F32.PACK_AB R155, R159, R215 ;  /* 0x000000d79f9b723e */ /* 0x000fe200000000ff */
[----:B------:R-:W-:Y:S01]  /*f730*/  BAR.SYNC.DEFER_BLOCKING 0xf, 0x100 ;  /* 0x03c4000000007b1d */ /* 0x000fe20000010000 */
[----:B0-----:R-:W-:Y:S01]  /*f740*/  F2FP.F16.F32.PACK_AB R162, R172, R169 ;  /* 0x000000a9aca2723e */ /* 0x001fe200000000ff */
[-C--:B------:R-:W-:Y:S01]  /*f750*/  FMUL.FTZ R67, R67, R170.reuse ;  /* 0x000000aa43437220 */ /* 0x080fe20000410000 */
[-C--:B------:R-:W-:Y:S01]  /*f760*/  FMUL.FTZ R70, R70, R170.reuse ;  /* 0x000000aa46467220 */ /* 0x080fe20000410000 */
        /* <DEDUP_REMOVED lines=13> */
[C---:B0-----:R-:W-:Y:S01]  /*f840*/  FADD.FTZ R0, R180.reuse, R166 ;  /* 0x000000a6b4007221 */ /* 0x041fe20000010000 */
        /* <DEDUP_REMOVED lines=45> */
[C---:B0-----:R-:W-:Y:S01]  /*fb20*/  FADD.FTZ R3, R175.reuse, R3 ;  /* 0x00000003af037221 */ /* 0x041fe20000010000 */
[----:B------:R-:W-:Y:S01]  /*fb30*/  F2FP.F16.F32.PACK_AB R163, R175, R174 ;  /* 0x000000aeafa3723e */ /* 0x000fe200000000ff */
[-C--:B------:R-:W-:Y:S01]  /*fb40*/  FMUL.FTZ R146, R146, R170.reuse ;  /* 0x000000aa92927220 */ /* 0x080fe20000410000 */
[-C--:B------:R-:W-:Y:S01]  /*fb50*/  FMUL.FTZ R147, R147, R170.reuse ;  /* 0x000000aa93937220 */ /* 0x080fe20000410000 */
[-C--:B------:R-:W-:Y:S01]  /*fb60*/  FMUL.FTZ R150, R150, R170.reuse ;  /* 0x000000aa96967220 */ /* 0x080fe20000410000 */
[----:B------:R-:W-:Y:S01]  /*fb70*/  FMUL.FTZ R151, R151, R170 ;  /* 0x000000aa97977220 */ /* 0x000fe20000410000 */
[----:B------:R1:W-:Y:S01]  /*fb80*/  STSM.16.M88.4 [R199], R160 ;  /* 0x000000a0c7007844 */ /* 0x0003e20000000200 */
[----:B------:R-:W0:Y:S01]  /*fb90*/  MUFU.EX2 R182, R182 ;  /* 0x000000b600b67308 */ /* 0x000e220000000800 */
[----:B---3--:R-:W-:-:S07]  /*fba0*/  FADD.FTZ R3, R165, R3 ;  /* 0x00000003a5037221 */ /* 0x008fce0000010000 */
[----:B------:R-:W3:Y:S01]  /*fbb0*/  MUFU.EX2 R183, R183 ;  /* 0x000000b700b77308 */ /* 0x000ee20000000800 */
[C---:B--2---:R-:W-:Y:S01]  /*fbc0*/  FADD.FTZ R3, R179.reuse, R3 ;  /* 0x00000003b3037221 */ /* 0x044fe20000010000 */
[----:B------:R-:W-:-:S03]  /*fbd0*/  F2FP.F16.F32.PACK_AB R165, R179, R165 ;  /* 0x000000a5b3a5723e */ /* 0x000fc600000000ff */
[----:B0-----:R-:W-:Y:S01]  /*fbe0*/  FADD.FTZ R3, R182, R3 ;  /* 0x00000003b6037221 */ /* 0x001fe20000010000 */
[----:B---3--:R-:W-:-:S03]  /*fbf0*/  F2FP.F16.F32.PACK_AB R167, R183, R182 ;  /* 0x000000b6b7a7723e */ /* 0x008fc600000000ff */
[----:B------:R-:W-:Y:S02]  /*fc00*/  FADD.FTZ R3, R183, R3 ;  /* 0x00000003b7037221 */ /* 0x000fe40000010000 */
[----:B------:R1:W-:Y:S01]  /*fc10*/  STSM.16.M88.4 [R198], R164 ;  /* 0x000000a4c6007844 */ /* 0x0003e20000000200 */
[----:B------:R-:W-:Y:S05]  /*fc20*/  @!P0 BRA `(.L_x_4982) ;  /* 0x0000000000048947 */ /* 0x000fea0003800000 */
[----:B------:R-:W-:Y:S01]  /*fc30*/  BPT.TRAP 0x1 ;  /* 0x000000040000795c */ /* 0x000fe20000300000 */
.L_x_4982:
[----:B------:R0:W2:Y:S01]  /*fc40*/  SYNCS.PHASECHK.TRANS64.TRYWAIT P2, [R21+URZ+0x28c50], R193 ;  /* 0x028c50c1150075a7 */ /* 0x0000a2000804017f */
[----:B------:R-:W-:Y:S05]  /*fc50*/  @!P0 BRA `(.L_x_4983) ;  /* 0x0000000000048947 */ /* 0x000fea0003800000 */
[----:B------:R-:W-:Y:S01]  /*fc60*/  BPT.TRAP 0x1 ;  /* 0x000000040000795c */ /* 0x000fe20000300000 */
.L_x_4983:
[----:B------:R-:W-:Y:S04]  /*fc70*/  BSSY B1, `(.L_x_4984) ;  /* 0x0000004000017945 */ /* 0x000fe80003800000 */
[----:B--2---:R-:W-:Y:S05]  /*fc80*/  @P2 BRA `(.L_x_4985) ;  /* 0x0000000000082947 */ /* 0x004fea0003800000 */
[----:B------:R-:W2:Y:S02]  /*fc90*/  SYNCS.PHASECHK.TRANS64.TRYWAIT P2, [R21+URZ+0x28c50], R193 ;  /* 0x028c50c1150075a7 */ /* 0x000ea4000804017f */
[----:B--2---:R-:W-:Y:S05]  /*fca0*/  @!P2 BRA `(.L_x_4986) ;  /* 0x000000fc0084a947 */ /* 0x004fea0003800000 */
.L_x_4985:
[----:B------:R-:W-:Y:S05]  /*fcb0*/  BSYNC B1 ;  /* 0x0000000000017941 */ /* 0x000fea0003800000 */
.L_x_4984:
        /* <DEDUP_REMOVED lines=47> */
.L_x_4976:
[----:B------:R-:W-:Y:S05]  /*ffb0*/  BSYNC B0 ;  /* 0x0000000000007941 */ /* 0x000fea0003800000 */
.L_x_4975:
        /* <DEDUP_REMOVED lines=24> */
[-C--:B------:R-:W-:Y:S01]  /*10140*/  FMUL.FTZ R44, R44, R4.reuse ;  /* 0x000000042c2c7220 */ /* 0x080fe20000410000 */
        /* <DEDUP_REMOVED lines=74> */
[----:B------:R-:W-:Y:S01]  /*105f0*/  FMUL.FTZ R43, R43, R0 ;  /* 0x000000002b2b7220 */ /* 0x000fe20000410000 */
        /* <DEDUP_REMOVED lines=62> */
[----:B--2---:R-:W-:Y:S01]  /*109e0*/  SEL R0, RZ, 0x1, P1 ;  /* 0x00000001ff007807 */ /* 0x004fe20000800000 */
[----:B------:R-:W-:Y:S06]  /*109f0*/  BAR.ARV 0xe, 0x100 ;  /* 0x0384000000007b1d */ /* 0x000fec0000002000 */
[----:B------:R-:W-:-:S02]  /*10a00*/  PLOP3.LUT P0, PT, PT, PT, PT, 0x8, 0x0 ;  /* 0x000000000000781c */ /* 0x000fc40003f0e170 */
[----:B------:R-:W-:Y:S02]  /*10a10*/  LOP3.LUT R22, R22, R0, RZ, 0x3c, !PT ;  /* 0x0000000016167212 */ /* 0x000fe400078e3cff */
[----:B------:R-:W-:-:S09]  /*10a20*/  SEL R18, R18, RZ, P1 ;  /* 0x000000ff12127207 */ /* 0x000fd20000800000 */
.L_x_4903:
[----:B------:R-:W-:Y:S05]  /*10a30*/  BSYNC B7 ;  /* 0x0000000000077941 */ /* 0x000fea0003800000 */
.L_x_4899:
[----:B------:R-:W2:Y:S08]  /*10a40*/  S2UR UR5, SR_CgaCtaId ;  /* 0x00000000000579c3 */ /* 0x000eb00000008800 */
[----:B------:R-:W-:Y:S06]  /*10a50*/  BAR.SYNC.DEFER_BLOCKING 0x5, 0x180 ;  /* 0x0146000000007b1d */ /* 0x000fec0000010000 */
[----:B------:R-:W-:Y:S01]  /*10a60*/  UMOV UR4, 0x400 ;  /* 0x0000040000047882 */ /* 0x000fe20000000000 */
[----:B------:R-:W-:Y:S01]  /*10a70*/  BSSY B0, `(.L_x_4988) ;  /* 0x0000499000007945 */ /* 0x000fe20003800000 */
[----:B--2---:R-:W-:-:S06]  /*10a80*/  ULEA UR4, UR5, UR4, 0x18 ;  /* 0x0000000405047291 */ /* 0x004fcc000f8ec03f */
[----:B------:R-:W-:-:S05]  /*10a90*/  IMAD.U32 R2, RZ, RZ, UR4 ;  /* 0x00000004ff027e24 */ /* 0x000fca000f8e00ff */
[----:B0-----:R0:W2:Y:S01]  /*10aa0*/  LDS.128 R4, [R2+0x28cd0] ;  /* 0x028cd00002047984 */ /* 0x0010a20000000c00 */
[----:B------:R-:W-:Y:S06]  /*10ab0*/  BAR.ARV 0x4, 0x180 ;  /* 0x0106000000007b1d */ /* 0x000fec0000002000 */
[----:B------:R-:W-:Y:S05]  /*10ac0*/  @P0 BRA `(.L_x_4989) ;  /* 0x00000038008c0947 */ /* 0x000fea0003800000 */
[----:B------:R-:W3:Y:S01]  /*10ad0*/  LDL R8, [R1+0x6c] ;  /* 0x00006c0001087983 */ /* 0x000ee20000100800 */
        /* <DEDUP_REMOVED lines=12> */
[----:B---3-5:R-:W-:-:S04]  /*10ba0*/  IMAD.WIDE R152, R8, 0x2, R20 ;  /* 0x0000000208987825 */ /* 0x028fc800078e0214 */
        /* <DEDUP_REMOVED lines=8> */
[----:B-1----:R-:W-:Y:S02]  /*10c30*/  IADD3 R8, P0, R152, 0x20, RZ ;  /* 0x0000002098087810 */ /* 0x002fe40007f1e0ff */
        /* <DEDUP_REMOVED lines=8> */
[----:B-1----:R-:W-:Y:S02]  /*10cc0*/  IADD3 R8, P0, R152, 0x40, RZ ;  /* 0x0000004098087810 */ /* 0x002fe40007f1e0ff */
        /* <DEDUP_REMOVED lines=140> */
[----:B--2---:R-:W-:Y:S02]  /*11590*/  MOV R4, R8 ;  /* 0x0000000800047202 */ /* 0x004fe40000000f00 */
[----:B------:R-:W-:Y:S01]  /*115a0*/  F2FP.F16.F32.PACK_AB R8, R137, R136 ;  /* 0x000000888908723e */ /* 0x000fe200000000ff */
[----:B------:R-:W-:Y:S01]  /*115b0*/  IMAD.X R153, RZ, RZ, R153, P0 ;  /* 0x000000ffff997224 */ /* 0x000fe200000e0699 */
[----:B------:R-:W-:-:S02]  /*115c0*/  F2FP.F16.F32.PACK_AB R9, R139, R138 ;  /* 0x0000008a8b09723e */ /* 0x000fc400000000ff */
[----:B------:R-:W-:Y:S02]  /*115d0*/  F2FP.F16.F32.PACK_AB R15, R151, R150 ;  /* 0x00000096970f723e */ /* 0x000fe400000000ff */
[----:B------:R-:W-:Y:S01]  /*115e0*/  ISETP.NE.U32.AND P1, PT, RZ, UR6, PT ;  /* 0x00000006ff007c0c */ /* 0x000fe2000bf25070 */
[----:B------:R1:W-:Y:S03]  /*115f0*/  STSM.16.M88.4 [R4], R8 ;  /* 0x0000000804007844 */ /* 0x0003e60000000200 */
[----:B------:R-:W-:Y:S02]  /*11600*/  ISETP.NE.AND.EX P1, PT, RZ, UR7, PT, P1 ;  /* 0x00000007ff007c0c */ /* 0x000fe4000bf25310 */
[----:B-1----:R-:W-:Y:S02]  /*11610*/  LOP3.LUT R4, R0, 0x380, RZ, 0xc0, !PT ;  /* 0x0000038000047812 */ /* 0x002fe400078ec0ff */
[----:B------:R-:W-:-:S02]  /*11620*/  IADD3 R8, P0, R207, UR6, RZ ;  /* 0x00000006cf087c10 */ /* 0x000fc4000ff1e0ff */
[----:B------:R-:W-:Y:S02]  /*11630*/  SHF.R.U64 R4, R4, 0x3, RZ ;  /* 0x0000000304047819 */ /* 0x000fe400000012ff */
[----:B------:R-:W-:Y:S02]  /*11640*/  IADD3.X R9, R208, UR7, RZ, P0, !PT ;  /* 0x00000007d0097c10 */ /* 0x000fe400087fe4ff */
[----:B------:R-:W-:Y:S01]  /*11650*/  LOP3.LUT R152, R4, R0, RZ, 0x3c, !PT ;  /* 0x0000000004987212 */ /* 0x000fe200078e3cff */
[----:B------:R-:W-:-:S03]  /*11660*/  IMAD.MOV.U32 R0, RZ, RZ, RZ ;  /* 0x000000ffff007224 */ /* 0x000fc600078e00ff */
        /* <DEDUP_REMOVED lines=13> */
[----:B-----5:R-:W2:Y:S04]  /*11740*/  LDG.E R4, desc[UR42][R8.64] ;  /* 0x0000002a08047981 */ /* 0x020ea8000c1e1900 */
[----:B-1----:R-:W2:Y:S02]  /*11750*/  LDG.E R8, desc[UR42][R8.64+0x4] ;  /* 0x0000042a08087981 */ /* 0x002ea4000c1e1900 */
[----:B--2---:R-:W-:-:S07]  /*11760*/  IMAD.IADD R4, R8, 0x1, -R4 ;  /* 0x0000000108047824 */ /* 0x004fce00078e0a04 */
.L_x_4990:
[----:B-1----:R-:W2:Y:S01]  /*11770*/  LDL R8, [R1+0x44] ;  /* 0x0000440001087983 */ /* 0x002ea20000100800 */
[----:B------:R-:W-:Y:S01]  /*11780*/  ISETP.NE.AND P1, PT, R205, RZ, PT ;  /* 0x000000ffcd00720c */ /* 0x000fe20003f25270 */
[----:B------:R-:W-:-:S03]  /*11790*/  ULDC UR4, c[0x0][0xad4] ;  /* 0x0002b50000047ab9 */ /* 0x000fc60000000800 */
[----:B------:R-:W-:Y:S01]  /*117a0*/  SEL R205, R205, UR4, P1 ;  /* 0x00000004cdcd7c07 */ /* 0x000fe20008800000 */
[----:B--2---:R-:W1:Y:S02]  /*117b0*/  SHFL.IDX PT, R8, R8, RZ, 0x1f ;  /* 0x00001fff08087589 */ /* 0x004e6400000e0000 */
[----:B-1----:R-:W-:Y:S02]  /*117c0*/  ISETP.NE.AND P0, PT, R8, RZ, PT ;  /* 0x000000ff0800720c */ /* 0x002fe40003f05270 */
[----:B-----5:R-:W-:-:S11]  /*117d0*/  SHF.R.S32.HI R8, RZ, 0x1f, R0 ;  /* 0x0000001fff087819 */ /* 0x020fd60000011400 */
[----:B------:R-:W-:Y:S05]  /*117e0*/  @P0 BRA `(.L_x_4991) ;  /* 0x0000000000f80947 */ /* 0x000fea0003800000 */
[----:B------:R-:W2:Y:S01]  /*117f0*/  LDL.LU R14, [R1+0x40] ;  /* 0x00004000010e7983 */ /* 0x000ea20000300800 */
[----:B------:R-:W-:Y:S01]  /*11800*/  IMAD.MOV.U32 R9, RZ, RZ, 0x9b8 ;  /* 0x000009b8ff097424 */ /* 0x000fe200078e00ff */
[----:B------:R-:W-:Y:S01]  /*11810*/  ISETP.GT.AND P1, PT, R205, 0x1, PT ;  /* 0x00000001cd00780c */ /* 0x000fe20003f24270 */
[----:B------:R-:W1:Y:S01]  /*11820*/  LDC R156, c[0x0][0xbe8] ;  /* 0x0002fa00ff9c7b82 */ /* 0x000e620000000800 */
[----:B------:R-:W3:Y:S01]  /*11830*/  LDL R157, [R1+0x68] ;  /* 0x00006800019d7983 */ /* 0x000ee20000100800 */
[----:B------:R-:W-:Y:S02]  /*11840*/  ISETP.NE.U32.AND P0, PT, RZ, UR6, PT ;  /* 0x00000006ff007c0c */ /* 0x000fe4000bf05070 */
[----:B------:R-:W-:Y:S02]  /*11850*/  SEL R9, R9, 0x978, P1 ;  /* 0x0000097809097807 */ /* 0x000fe40000800000 */
[----:B------:R-:W-:Y:S02]  /*11860*/  ISETP.NE.AND.EX P0, PT, RZ, UR7, PT, P0 ;  /* 0x00000007ff007c0c */ /* 0x000fe4000bf05300 */
[----:B------:R-:W4:Y:S02]  /*11870*/  LDC.64 R12, c[0x0][R9+0x220] ;  /* 0x00008800090c7b82 */ /* 0x000f240000000a00 */
[----:B------:R-:W-:-:S06]  /*11880*/  SEL R15, R206, RZ, !P0 ;  /* 0x000000ffce0f7207 */ /* 0x000fcc0004000000 */
[----:B------:R-:W5:Y:S01]  /*11890*/  LDC.64 R10, c[0x0][R9+0x218] ;  /* 0x00008600090a7b82 */ /* 0x000f620000000a00 */
[----:B------:R-:W-:Y:S02]  /*118a0*/  IMAD.IADD R153, R203, 0x1, R194 ;  /* 0x00000001cb997824 */ /* 0x000fe400078e02c2 */
[----:B----4-:R-:W-:Y:S01]  /*118b0*/  IMAD R13, R13, R15, RZ ;  /* 0x0000000f0d0d7224 */ /* 0x010fe200078e02ff */
[----:B------:R-:W-:Y:S02]  /*118c0*/  SEL R155, R217, RZ, P1 ;  /* 0x000000ffd99b7207 */ /* 0x000fe40000800000 */
[----:B--2---:R-:W-:Y:S02]  /*118d0*/  SEL R14, R14, RZ, !P0 ;  /* 0x000000ff0e0e7207 */ /* 0x004fe40004000000 */
[----:B-1----:R-:W-:-:S03]  /*118e0*/  ISETP.NE.AND P0, PT, R156, 0x1, PT ;  /* 0x000000019c00780c */ /* 0x002fc60003f05270 */
[C---:B------:R-:W-:Y:S02]  /*118f0*/  IMAD R14, R12.reuse, R14, R13 ;  /* 0x0000000e0c0e7224 */ /* 0x040fe400078e020d */
[----:B------:R-:W-:-:S04]  /*11900*/  IMAD.WIDE.U32 R12, R12, R15, RZ ;  /* 0x0000000f0c0c7225 */ /* 0x000fc800078e00ff */
[-C--:B-----5:R-:W-:Y:S02]  /*11910*/  IMAD R15, R11, R204.reuse, RZ ;  /* 0x000000cc0b0f7224 */ /* 0x0a0fe400078e02ff */
[----:B------:R-:W-:-:S04]  /*11920*/  IMAD.WIDE.U32 R10, R10, R204, RZ ;  /* 0x000000cc0a0a7225 */ /* 0x000fc800078e00ff */
[----:B------:R-:W-:Y:S02]  /*11930*/  IMAD.IADD R15, R11, 0x1, R15 ;  /* 0x000000010b0f7824 */ /* 0x000fe400078e020f */
[----:B------:R-:W1:Y:S01]  /*11940*/  @P0 LDC R11, c[0x0][0xbec] ;  /* 0x0002fb00ff0b0b82 */ /* 0x000e620000000800 */
[----:B------:R-:W-:-:S07]  /*11950*/  IADD3 R152, P2, P3, R12, R10, R0 ;  /* 0x0000000a0c987210 */ /* 0x000fce0007b5e000 */
[----:B------:R-:W2:Y:S01]  /*11960*/  @P0 LDC R10, c[0x0][0xbf0] ;  /* 0x0002fc00ff0a0b82 */ /* 0x000ea20000000800 */
[----:B------:R-:W-:-:S05]  /*11970*/  IMAD.IADD R14, R13, 0x1, R14 ;  /* 0x000000010d0e7824 */ /* 0x000fca00078e020e */
[----:B------:R-:W-:Y:S01]  /*11980*/  IADD3.X R14, R14, R15, R8, P2, P3 ;  /* 0x0000000f0e0e7210 */ /* 0x000fe200017e6408 */
[----:B------:R-:W-:Y:S02]  /*11990*/  IMAD.MOV.U32 R15, RZ, RZ, R153 ;  /* 0x000000ffff0f7224 */ /* 0x000fe400078e0099 */
[----:B-1----:R-:W-:-:S05]  /*119a0*/  @P0 IMAD.HI.U32 R11, R153, R11, RZ ;  /* 0x0000000b990b0227 */ /* 0x002fca00078e00ff */
[----:B--2---:R-:W-:Y:S02]  /*119b0*/  @P0 SHF.R.U32.HI R15, RZ, R10, R11 ;  /* 0x0000000aff0f0219 */ /* 0x004fe4000001160b */
[----:B------:R-:W1:Y:S02]  /*119c0*/  LDC.64 R10, c[0x0][R9+0x228] ;  /* 0x00008a00090a7b82 */ /* 0x000e640000000a00 */
[----:B-1----:R-:W-:-:S04]  /*119d0*/  IMAD.WIDE.U32 R12, R10, R155, RZ ;  /* 0x0000009b0a0c7225 */ /* 0x002fc800078e00ff */
[----:B------:R-:W-:-:S04]  /*119e0*/  IMAD R10, R11, R155, RZ ;  /* 0x0000009b0b0a7224 */ /* 0x000fc800078e02ff */
[----:B------:R-:W-:Y:S02]  /*119f0*/  IMAD.IADD R13, R13, 0x1, R10 ;  /* 0x000000010d0d7824 */ /* 0x000fe400078e020a */
[----:B------:R1:W2:Y:S01]  /*11a00*/  LDC.64 R10, c[0x0][R9+0x210] ;  /* 0x00008400090a7b82 */ /* 0x0002a20000000a00 */
[----:B------:R-:W-:Y:S01]  /*11a10*/  IADD3 R12, P0, P2, R15, R152, R12 ;  /* 0x000000980f0c7210 */ /* 0x000fe20007a1e00c */
[--C-:B------:R-:W-:Y:S01]  /*11a20*/  IMAD.MOV R152, RZ, RZ, -R15.reuse ;  /* 0x000000ffff987224 */ /* 0x100fe200078e0a0f */
[----:B------:R-:W-:-:S03]  /*11a30*/  SHF.R.S32.HI R15, RZ, 0x1f, R15 ;  /* 0x0000001fff0f7819 */ /* 0x000fc6000001140f */
[----:B------:R-:W-:Y:S01]  /*11a40*/  IMAD R152, R156, R152, R153 ;  /* 0x000000989c987224 */ /* 0x000fe200078e0299 */
[----:B------:R-:W-:-:S04]  /*11a50*/  IADD3.X R13, R15, R14, R13, P0, P2 ;  /* 0x0000000e0f0d7210 */ /* 0x000fc800007e440d */
[----:B-1----:R-:W-:Y:S01]  /*11a60*/  SHF.R.S32.HI R9, RZ, 0x1f, R152 ;  /* 0x0000001fff097819 */ /* 0x002fe20000011498 */
[-C--:B--2---:R-:W-:Y:S02]  /*11a70*/  IMAD R11, R11, R152.reuse, RZ ;  /* 0x000000980b0b7224 */ /* 0x084fe400078e02ff */
[----:B------:R-:W-:-:S04]  /*11a80*/  IMAD.WIDE.U32 R12, R10, R152, R12 ;  /* 0x000000980a0c7225 */ /* 0x000fc800078e000c */
[----:B------:R-:W-:Y:S02]  /*11a90*/  IMAD R9, R10, R9, R11 ;  /* 0x000000090a097224 */ /* 0x000fe400078e020b */
[----:B------:R-:W1:Y:S08]  /*11aa0*/  LDC.64 R10, c[0x0][0xba8] ;  /* 0x0002ea00ff0a7b82 */ /* 0x000e700000000a00 */
[----:B-1----:R-:W1:Y:S08]  /*11ab0*/  @!P1 LDC R10, c[0x0][0xb50] ;  /* 0x0002d400ff0a9b82 */ /* 0x002e700000000800 */
[----:B------:R-:W2:Y:S01]  /*11ac0*/  @!P1 LDC R11, c[0x0][0xb54] ;  /* 0x0002d500ff0b9b82 */ /* 0x000ea20000000800 */
[----:B------:R-:W-:-:S02]  /*11ad0*/  IMAD.IADD R9, R13, 0x1, R9 ;  /* 0x000000010d097824 */ /* 0x000fc400078e0209 */
[----:B------:R-:W-:Y:S01]  /*11ae0*/  IMAD.IADD R14, R189, 0x1, R194 ;  /* 0x00000001bd0e7824 */ /* 0x000fe200078e02c2 */
[----:B-1----:R-:W-:Y:S01]  /*11af0*/  LEA R13, P0, R12, R10, 0x2 ;  /* 0x0000000a0c0d7211 */ /* 0x002fe200078010ff */
[----:B---3--:R-:W-:-:S03]  /*11b00*/  IMAD.MOV R10, RZ, RZ, -R157 ;  /* 0x000000ffff0a7224 */ /* 0x008fc600078e0a9d */
[----:B--2---:R-:W-:Y:S02]  /*11b10*/  LEA.HI.X R9, R12, R11, R9, 0x2, P0 ;  /* 0x0000000b0c097211 */ /* 0x004fe400000f1409 */
[----:B------:R-:W-:Y:S01]  /*11b20*/  ISETP.NE.AND P0, PT, R202, R10, PT ;  /* 0x0000000aca00720c */ /* 0x000fe20003f05270 */
[----:B------:R-:W-:Y:S04]  /*11b30*/  SHFL.IDX PT, R12, R13, 0x1, 0x1c1f ;  /* 0x003c1f000d0c7f89 */ /* 0x000fe800000e0000 */
[----:B------:R-:W-:Y:S04]  /*11b40*/  SHFL.IDX PT, R10, R13, RZ, 0x1c1f ;  /* 0x001c1fff0d0a7589 */ /* 0x000fe800000e0000 */
[----:B------:R-:W1:Y:S04]  /*11b50*/  SHFL.IDX PT, R11, R9, RZ, 0x1c1f ;  /* 0x001c1fff090b7589 */ /* 0x000e6800000e0000 */
[----:B------:R2:W3:Y:S02]  /*11b60*/  SHFL.IDX PT, R13, R9, 0x1, 0x1c1f ;  /* 0x003c1f00090d7f89 */ /* 0x0004e400000e0000 */
[----:B--2---:R-:W-:-:S05]  /*11b70*/  IMAD R9, R4, R156, RZ ;  /* 0x0000009c04097224 */ /* 0x004fca00078e02ff */
[C---:B------:R-:W-:Y:S01]  /*11b80*/  ISETP.GE.OR P1, PT, R14.reuse, R9, P0 ;  /* 0x000000090e00720c */ /* 0x040fe20000726670 */
[----:B------:R-:W-:-:S05]  /*11b90*/  VIADD R14, R14, 0x8 ;  /* 0x000000080e0e7836 */ /* 0x000fca0000000000 */
[----:B------:R-:W-:-:S07]  /*11ba0*/  ISETP.GE.OR P0, PT, R14, R9, P0 ;  /* 0x000000090e00720c */ /* 0x000fce0000706670 */
[----:B-1----:R1:W-:Y:S06]  /*11bb0*/  @!P1 ST.E desc[UR42][R10.64], R154 ;  /* 0x0000009a0a009985 */ /* 0x0023ec000c10192a */
[----:B---3--:R1:W-:Y:S02]  /*11bc0*/  @!P0 ST.E desc[UR42][R12.64], R3 ;  /* 0x000000030c008985 */ /* 0x0083e4000c10192a */
.L_x_4991:
[----:B------:R-:W-:Y:S02]  /*11bd0*/  ISETP.GT.AND P1, PT, R205, 0x1, PT ;  /* 0x00000001cd00780c */ /* 0x000fe40003f24270 */
[----:B------:R-:W-:-:S04]  /*11be0*/  ISETP.NE.U32.AND P0, PT, RZ, UR6, PT ;  /* 0x00000006ff007c0c */ /* 0x000fc8000bf05070 */
[----:B------:R-:W-:-:S04]  /*11bf0*/  ISETP.NE.AND.EX P0, PT, RZ, UR7, PT, P0 ;  /* 0x00000007ff007c0c */ /* 0x000fc8000bf05300 */
[----:B------:R-:W-:-:S03]  /*11c00*/  SEL R206, R206, RZ, !P0 ;  /* 0x000000ffcece7207 */ /* 0x000fc60004000000 */
[----:B------:R-:W-:Y:S06]  /*11c10*/  @P1 BRA `(.L_x_4992) ;  /* 0x0000001000381947 */ /* 0x000fec0003800000 */
[----:B-1----:R-:W1:Y:S01]  /*11c20*/  S2R R10, SR_TID.X ;  /* 0x00000000000a7919 */ /* 0x002e620000002100 */
[----:B------:R-:W2:Y:S01]  /*11c30*/  LDC R87, c[0x0][0xbe8] ;  /* 0x0002fa00ff577b82 */ /* 0x000ea20000000800 */
[----:B------:R-:W-:Y:S01]  /*11c40*/  ULDC.64 UR4, c[0x0][0xaa0] ;  /* 0x0002a80000047ab9 */ /* 0x000fe20000000a00 */
[----:B-1----:R-:W-:-:S05]  /*11c50*/  VIADD R10, R10, 0xffffff80 ;  /* 0xffffff800a0a7836 */ /* 0x002fca0000000000 */
[----:B------:R-:W-:-:S04]  /*11c60*/  SHF.R.S32.HI R11, RZ, 0x1f, R10 ;  /* 0x0000001fff0b7819 */ /* 0x000fc8000001140a */
        /* <DEDUP_REMOVED lines=14> */
[----:B------:R-:W-:Y:S01]  /*11d50*/  IADD3 R45, P1, R20, 0x6000, RZ ;  /* 0x00006000142d7810 */ /* 0x000fe20007f3e0ff */
[----:B--2---:R-:W-:Y:S01]  /*11d60*/  IMAD R90, R4, R87, RZ ;  /* 0x00000057045a7224 */ /* 0x004fe200078e02ff */
[----:B------:R-:W-:Y:S01]  /*11d70*/  IADD3 R49, P2, R20, 0x7000, RZ ;  /* 0x0000700014317810 */ /* 0x000fe20007f5e0ff */
[----:B------:R-:W5:Y:S01]  /*11d80*/  LD.E.128 R24, desc[UR42][R24.64] ;  /* 0x0000002a18187980 */ /* 0x000f62000c101d00 */
        /* <DEDUP_REMOVED lines=16> */
[----:B------:R-:W-:Y:S02]  /*11e90*/  IADD3 R14, P3, R20, 0xf000, RZ ;  /* 0x0000f000140e7810 */ /* 0x000fe40007f7e0ff */
        /* <DEDUP_REMOVED lines=12> */
[C---:B------:R-:W-:Y:S01]  /*11f60*/  IADD3 R57, P4, R20.reuse, 0x9000, RZ ;  /* 0x0000900014397810 */ /* 0x040fe20007f9e0ff */
[----:B------:R-:W-:Y:S01]  /*11f70*/  IMAD.X R81, RZ, RZ, R21, P3 ;  /* 0x000000ffff517224 */ /* 0x000fe200018e0615 */
        /* <DEDUP_REMOVED lines=10> */
[----:B------:R-:W5:Y:S01]  /*12020*/  LD.E.128 R40, desc[UR42][R40.64] ;  /* 0x0000002a28287980 */ /* 0x000f62000c101d00 */
[----:B------:R-:W-:-:S02]  /*12030*/  LOP3.LUT R60, R61, 0x380, RZ, 0xc0, !PT ;  /* 0x000003803d3c7812 */ /* 0x000fc400078ec0ff */
[----:B------:R-:W-:Y:S01]  /*12040*/  LOP3.LUT R64, R65, 0x380, RZ, 0xc0, !PT ;  /* 0x0000038041407812 */ /* 0x000fe200078ec0ff */
[----:B------:R-:W5:Y:S01]  /*12050*/  LD.E.128 R44, desc[UR42][R44.64] ;  /* 0x0000002a2c2c7980 */ /* 0x000f62000c101d00 */
[----:B------:R-:W-:Y:S02]  /*12060*/  LOP3.LUT R68, R69, 0x380, RZ, 0xc0, !PT ;  /* 0x0000038045447812 */ /* 0x000fe400078ec0ff */
[----:B------:R-:W-:Y:S01]  /*12070*/  LOP3.LUT R72, R73, 0x380, RZ, 0xc0, !PT ;  /* 0x0000038049487812 */ /* 0x000fe200078ec0ff */
[----:B------:R-:W5:Y:S01]  /*12080*/  LD.E.128 R48, desc[UR42][R48.64] ;  /* 0x0000002a30307980 */ /* 0x000f62000c101d00 */
[----:B------:R-:W-:Y:S02]  /*12090*/  LOP3.LUT R76, R77, 0x380, RZ, 0xc0, !PT ;  /* 0x000003804d4c7812 */ /* 0x000fe400078ec0ff */
[----:B------:R-:W-:Y:S01]  /*120a0*/  LOP3.LUT R13, R20, 0x380, RZ, 0xc0, !PT ;  /* 0x00000380140d7812 */ /* 0x000fe200078ec0ff */
[----:B------:R-:W5:Y:S01]  /*120b0*/  LD.E.128 R52, desc[UR42][R52.64] ;  /* 0x0000002a34347980 */ /* 0x000f62000c101d00 */
[----:B------:R-:W-:-:S02]  /*120c0*/  SHF.R.U64 R9, R9, 0x3, RZ ;  /* 0x0000000309097819 */ /* 0x000fc400000012ff */
        /* <DEDUP_REMOVED lines=8> */
[----:B------:R-:W-:Y:S01]  /*12150*/  IMAD R9, R8, UR4, RZ ;  /* 0x0000000408097c24 */ /* 0x000fe2000f8e02ff */
        /* <DEDUP_REMOVED lines=14> */
[----:B------:R-:W-:Y:S01]  /*12240*/  ISETP.NE.AND P3, PT, R87, 0x1, PT ;  /* 0x000000015700780c */ /* 0x000fe20003f65270 */
[C---:B------:R-:W-:Y:S01]  /*12250*/  IMAD R21, R0.reuse, UR5, R9 ;  /* 0x0000000500157c24 */ /* 0x040fe2000f8e0209 */
[----:B------:R-:W-:Y:S01]  /*12260*/  LOP3.LUT R11, R11, 0xfffffff8, RZ, 0xc0, !PT ;  /* 0xfffffff80b0b7812 */ /* 0x000fe200078ec0ff */
[----:B------:R-:W-:Y:S01]  /*12270*/  IMAD.WIDE.U32 R8, R0, UR4, RZ ;  /* 0x0000000400087c25 */ /* 0x000fe2000f8e00ff */
[----:B------:R-:W-:Y:S01]  /*12280*/  ULDC.64 UR4, c[0x0][0xae8] ;  /* 0x0002ba0000047ab9 */ /* 0x000fe20000000a00 */
[----:B------:R-:W1:Y:S01]  /*12290*/  LDC R0, c[0x0][0xac8] ;  /* 0x0002b200ff007b82 */ /* 0x000e620000000800 */
[----:B------:R-:W5:Y:S01]  /*122a0*/  LD.E.128 R12, desc[UR42][R12.64] ;  /* 0x0000002a0c0c7980 */ /* 0x000f62000c101d00 */
[----:B------:R-:W-:-:S03]  /*122b0*/  IMAD.IADD R9, R9, 0x1, R21 ;  /* 0x0000000109097824 */ /* 0x000fc600078e0215 */
[----:B------:R-:W5:Y:S03]  /*122c0*/  LD.E.128 R56, desc[UR42][R56.64] ;  /* 0x0000002a38387980 */ /* 0x000f66000c101d00 */
[----:B------:R-:W2:Y:S01]  /*122d0*/  @P3 LDC R89, c[0x0][0xbec] ;  /* 0x0002fb00ff593b82 */ /* 0x000ea20000000800 */
[----:B------:R-:W-:Y:S01]  /*122e0*/  IMAD.IADD R20, R10, 0x1, -R11 ;  /* 0x000000010a147824 */ /* 0x000fe200078e0a0b */
[----:B------:R-:W5:Y:S01]  /*122f0*/  LD.E.128 R60, desc[UR42][R60.64] ;  /* 0x0000002a3c3c7980 */ /* 0x000f62000c101d00 */
[----:B------:R-:W-:-:S03]  /*12300*/  IMAD.WIDE.U32 R8, R204, UR4, R8 ;  /* 0x00000004cc087c25 */ /* 0x000fc6000f8e0008 */
[----:B------:R-:W5:Y:S02]  /*12310*/  LD.E.128 R64, desc[UR42][R64.64] ;  /* 0x0000002a40407980 */ /* 0x000f64000c101d00 */
[----:B------:R-:W3:Y:S01]  /*12320*/  @P3 LDC R91, c[0x0][0xbf0] ;  /* 0x0002fc00ff5b3b82 */ /* 0x000ee20000000800 */
[----:B------:R-:W-:Y:S01]  /*12330*/  SHF.R.S32.HI R10, RZ, 0x1f, R206 ;  /* 0x0000001fff0a7819 */ /* 0x000fe200000114ce */
[----:B------:R-:W-:Y:S01]  /*12340*/  IMAD R11, R20, 0x20, R3 ;  /* 0x00000020140b7824 */ /* 0x000fe200078e0203 */
[----:B------:R-:W5:Y:S01]  /*12350*/  LD.E.128 R68, desc[UR42][R68.64] ;  /* 0x0000002a44447980 */ /* 0x000f62000c101d00 */
[----:B------:R-:W-:Y:S01]  /*12360*/  IMAD R9, R204, UR5, R9 ;  /* 0x00000005cc097c24 */ /* 0x000fe2000f8e0209 */
[----:B------:R-:W-:Y:S01]  /*12370*/  ULDC.64 UR4, c[0x0][0xaf0] ;  /* 0x0002bc0000047ab9 */ /* 0x000fe20000000a00 */
[----:B------:R-:W-:Y:S01]  /*12380*/  IMAD.IADD R3, R3, 0x1, R194 ;  /* 0x0000000103037824 */ /* 0x000fe200078e02c2 */
[----:B------:R-:W5:Y:S01]  /*12390*/  LD.E.128 R72, desc[UR42][R72.64] ;  /* 0x0000002a48487980 */ /* 0x000f62000c101d00 */
[----:B-1----:R-:W-:Y:S01]  /*123a0*/  ISETP.GE.AND P1, PT, R213, R0, PT ;  /* 0x00000000d500720c */ /* 0x002fe20003f26270 */
[----:B------:R-:W-:-:S02]  /*123b0*/  IMAD.IADD R194, R194, 0x1, R11 ;  /* 0x00000001c2c27824 */ /* 0x000fc400078e020b */
[----:B------:R-:W-:Y:S01]  /*123c0*/  IMAD R11, R10, UR4, RZ ;  /* 0x000000040a0b7c24 */ /* 0x000fe2000f8e02ff */
[----:B------:R-:W-:Y:S01]  /*123d0*/  SEL R10, RZ, 0xffffffff, P1 ;  /* 0xffffffffff0a7807 */ /* 0x000fe20000800000 */
[----:B------:R-:W5:Y:S01]  /*123e0*/  LD.E.128 R76, desc[UR42][R76.64] ;  /* 0x0000002a4c4c7980 */ /* 0x000f62000c101d00 */
[----:B------:R-:W-:-:S03]  /*123f0*/  ISETP.GE.AND P0, PT, R212, R0, PT ;  /* 0x00000000d400720c */ /* 0x000fc60003f06270 */
[----:B------:R-:W-:Y:S01]  /*12400*/  IMAD.SHL.U32 R93, R10, 0x2, RZ ;  /* 0x000000020a5d7824 */ /* 0x000fe200078e00ff */
[----:B------:R-:W-:Y:S01]  /*12410*/  SEL R21, RZ, 0xffffffff, P0 ;  /* 0xffffffffff157807 */ /* 0x000fe20000000000 */
[----:B--2---:R-:W-:Y:S01]  /*12420*/  @P3 IMAD.HI.U32 R10, R194, R89, RZ ;  /* 0x00000059c20a3227 */ /* 0x004fe200078e00ff */
[-C--:B------:R-:W-:Y:S01]  /*12430*/  ISETP.GE.AND P2, PT, R188, R0.reuse, PT ;  /* 0x00000000bc00720c */ /* 0x080fe20003f46270 */
[----:B------:R-:W5:Y:S01]  /*12440*/  LD.E.128 R80, desc[UR42][R80.64] ;  /* 0x0000002a50507980 */ /* 0x000f62000c101d00 */
[-C--:B------:R-:W-:Y:S01]  /*12450*/  ISETP.GE.AND P0, PT, R211, R0.reuse, PT ;  /* 0x00000000d300720c */ /* 0x080fe20003f06270 */
[C---:B------:R-:W-:Y:S02]  /*12460*/  IMAD R85, R206.reuse, UR5, R11 ;  /* 0x00000005ce557c24 */ /* 0x040fe4000f8e020b */
[----:B------:R-:W-:Y:S01]  /*12470*/  IMAD.MOV.U32 R11, RZ, RZ, R194 ;  /* 0x000000ffff0b7224 */ /* 0x000fe200078e00c2 */
[----:B---3--:R-:W-:Y:S01]  /*12480*/  @P3 SHF.R.U32.HI R11, RZ, R91, R10 ;  /* 0x0000005bff0b3219 */ /* 0x008fe2000001160a */
[----:B------:R-:W-:Y:S01]  /*12490*/  IMAD.WIDE.U32 R8, R206, UR4, R8 ;  /* 0x00000004ce087c25 */ /* 0x000fe2000f8e0008 */
[----:B------:R-:W-:Y:S01]  /*124a0*/  SEL R20, RZ, 0x1, P2 ;  /* 0x00000001ff147807 */ /* 0x000fe20001000000 */
[----:B------:R-:W-:Y:S01]  /*124b0*/  ULDC.64 UR4, c[0x0][0xae0] ;  /* 0x0002b80000047ab9 */ /* 0x000fe20000000a00 */
[----:B------:R-:W-:Y:S01]  /*124c0*/  SEL R10, RZ, 0xffffffff, P0 ;  /* 0xffffffffff0a7807 */ /* 0x000fe20000000000 */
[----:B------:R-:W-:Y:S01]  /*124d0*/  IMAD.SHL.U32 R21, R21, 0x4, RZ ;  /* 0x0000000415157824 */ /* 0x000fe200078e00ff */
[----:B------:R-:W-:Y:S01]  /*124e0*/  LOP3.LUT R20, R93, 0x2, R20, 0xe2, !PT ;  /* 0x000000025d147812 */ /* 0x000fe200078ee214 */
[----:B------:R-:W-:Y:S01]  /*124f0*/  IMAD.IADD R9, R9, 0x1, R85 ;  /* 0x0000000109097824 */ /* 0x000fe200078e0255 */
[-C--:B------:R-:W-:Y:S01]  /*12500*/  ISETP.GE.AND P0, PT, R210, R0.reuse, PT ;  /* 0x00000000d200720c */ /* 0x080fe20003f06270 */
[----:B------:R-:W-:Y:S01]  /*12510*/  IMAD.SHL.U32 R85, R10, 0x8, RZ ;  /* 0x000000080a557824 */ /* 0x000fe200078e00ff */
[--C-:B------:R-:W-:Y:S01]  /*12520*/  SHF.R.S32.HI R10, RZ, 0x1f, R11.reuse ;  /* 0x0000001fff0a7819 */ /* 0x100fe2000001140b */
[----:B------:R-:W-:Y:S01]  /*12530*/  @!PT LDS RZ, [RZ] ;  /* 0x00000000fffff984 */ /* 0x000fe20000000800 */
[----:B------:R-:W-:Y:S01]  /*12540*/  @!PT LDS RZ, [RZ] ;  /* 0x00000000fffff984 */ /* 0x000fe20000000800 */
[----:B------:R-:W-:Y:S01]  /*12550*/  @!PT LDS RZ, [RZ] ;  /* 0x00000000fffff984 */ /* 0x000fe20000000800 */
[----:B------:R-:W-:Y:S01]  /*12560*/  @!PT LDS RZ, [RZ] ;  /* 0x00000000fffff984 */ /* 0x000fe20000000800 */
[----:B------:R1:W-:Y:S06]  /*12570*/  MEMBAR.ALL.CTA ;  /* 0x0000000000007992 */ /* 0x0003ec0000008000 */
[----:B-1----:R-:W1:Y:S01]  /*12580*/  FENCE.VIEW.ASYNC.S ;  /* 0x00000000000073c6 */ /* 0x002e620000000000 */
[----:B------:R-:W-:Y:S01]  /*12590*/  LOP3.LUT R20, R21, 0x4, R20, 0xe2, !PT ;  /* 0x0000000415147812 */ /* 0x000fe200078ee214 */
[----:B------:R-:W-:Y:S01]  /*125a0*/  IMAD.MOV R21, RZ, RZ, -R11 ;  /* 0x000000ffff157224 */ /* 0x000fe200078e0a0b */
[----:B------:R-:W-:Y:S01]  /*125b0*/  SEL R4, RZ, 0xffffffff, P0 ;  /* 0xffffffffff047807 */ /* 0x000fe20000000000 */
[----:B------:R-:W-:Y:S01]  /*125c0*/  IMAD R10, R10, UR4, RZ ;  /* 0x000000040a0a7c24 */ /* 0x000fe2000f8e02ff */
[----:B------:R-:W-:Y:S01]  /*125d0*/  ISETP.GE.AND P0, PT, R209, R0, PT ;  /* 0x00000000d100720c */ /* 0x000fe20003f06270 */
[----:B------:R-:W-:Y:S01]  /*125e0*/  IMAD R21, R87, R21, R194 ;  /* 0x0000001557157224 */ /* 0x000fe200078e02c2 */
[----:B------:R-:W-:Y:S01]  /*125f0*/  LOP3.LUT R20, R85, 0x8, R20, 0xe2, !PT ;  /* 0x0000000855147812 */ /* 0x000fe200078ee214 */
[----:B------:R-:W-:Y:S01]  /*12600*/  IMAD.SHL.U32 R85, R4, 0x10, RZ ;  /* 0x0000001004557824 */ /* 0x000fe200078e00ff */
[----:B------:R-:W-:Y:S01]  /*12610*/  SEL R4, RZ, 0xffffffff, P0 ;  /* 0xffffffffff047807 */ /* 0x000fe20000000000 */
[----:B------:R-:W-:-:S04]  /*12620*/  IMAD.WIDE.U32 R8, R11, UR4, R8 ;  /* 0x000000040b087c25 */ /* 0x000fc8000f8e0008 */
[----:B------:R-:W-:Y:S01]  /*12630*/  IMAD R11, R11, UR5, R10 ;  /* 0x000000050b0b7c24 */ /* 0x000fe2000f8e020a */
[----:B------:R-:W-:Y:S01]  /*12640*/  SHF.R.S32.HI R10, RZ, 0x1f, R21 ;  /* 0x0000001fff0a7819 */ /* 0x000fe20000011415 */
[----:B------:R-:W-:Y:S01]  /*12650*/  VIADD R89, R188, 0x180 ;  /* 0x00000180bc597836 */ /* 0x000fe20000000000 */
[----:B------:R-:W-:Y:S01]  /*12660*/  LOP3.LUT R20, R85, 0x10, R20, 0xe2, !PT ;  /* 0x0000001055147812 */ /* 0x000fe200078ee214 */
[----:B------:R-:W-:Y:S01]  /*12670*/  IMAD.IADD R9, R9, 0x1, R11 ;  /* 0x0000000109097824 */ /* 0x000fe200078e020b */
[----:B------:R-:W-:Y:S01]  /*12680*/  ULDC.64 UR4, c[0x0][0xad8] ;  /* 0x0002b60000047ab9 */ /* 0x000fe20000000a00 */
[----:B------:R-:W-:Y:S01]  /*12690*/  IMAD.SHL.U32 R11, R4, 0x20, RZ ;  /* 0x00000020040b7824 */ /* 0x000fe200078e00ff */
[----:B------:R-:W-:Y:S01]  /*126a0*/  ISETP.GE.AND P0, PT, R89, R0, PT ;  /* 0x000000005900720c */ /* 0x000fe20003f06270 */
[----:B------:R-:W-:Y:S02]  /*126b0*/  IMAD R10, R10, UR4, RZ ;  /* 0x000000040a0a7c24 */ /* 0x000fe4000f8e02ff */
[----:B------:R-:W-:Y:S01]  /*126c0*/  VIADD R91, R188, 0x1c0 ;  /* 0x000001c0bc5b7836 */ /* 0x000fe20000000000 */
        /* <DEDUP_REMOVED lines=14> */
[----:B-1----:R1:W-:Y:S01]  /*127b0*/  SYNCS.ARRIVE.TRANS64.RED.A1T0 RZ, [R4+URZ], RZ ;  /* 0x000000ff04ff79a7 */ /* 0x0023e2000810043f */
[----:B------:R2:W3:Y:S01]  /*127c0*/  SHFL.IDX PT, R8, R87, RZ, 0x181f ;  /* 0x00181fff57087589 */ /* 0x0004e200000e0000 */
[----:B------:R-:W-:Y:S01]  /*127d0*/  BSSY B1, `(.L_x_4993) ;  /* 0x000002a000017945 */ /* 0x000fe20003800000 */
[----:B------:R-:W-:Y:S02]  /*127e0*/  SHF.R.S32.HI R152, RZ, 0x1f, R209 ;  /* 0x0000001fff987819 */ /* 0x000fe400000114d1 */
[----:B-1----:R-:W-:-:S02]  /*127f0*/  LOP3.LUT R4, R86, R9, RZ, 0xfc, !PT ;  /* 0x0000000956047212 */ /* 0x002fc400078efcff */
[----:B------:R2:W1:Y:S01]  /*12800*/  SHFL.IDX PT, R9, R88, RZ, 0x181f ;  /* 0x00181fff58097589 */ /* 0x00046200000e0000 */
[----:B------:R-:W-:Y:S02]  /*12810*/  SHF.R.S32.HI R153, RZ, 0x1f, R210 ;  /* 0x0000001fff997819 */ /* 0x000fe400000114d2 */
[----:B------:R-:W-:Y:S02]  /*12820*/  SHF.R.S32.HI R154, RZ, 0x1f, R211 ;  /* 0x0000001fff9a7819 */ /* 0x000fe400000114d3 */
[----:B------:R-:W-:Y:S02]  /*12830*/  SHF.R.S32.HI R155, RZ, 0x1f, R212 ;  /* 0x0000001fff9b7819 */ /* 0x000fe400000114d4 */
[----:B------:R-:W-:Y:S01]  /*12840*/  SHF.R.S32.HI R156, RZ, 0x1f, R213 ;  /* 0x0000001fff9c7819 */ /* 0x000fe200000114d5 */
[----:B--2---:R-:W-:Y:S06]  /*12850*/  @P1 BRA `(.L_x_4994) ;  /* 0x0000000000841947 */ /* 0x004fec0003800000 */
[-C--:B------:R-:W-:Y:S02]  /*12860*/  ISETP.GE.AND P2, PT, R188, R0.reuse, PT ;  /* 0x00000000bc00720c */ /* 0x080fe40003f46270 */
[-C--:B------:R-:W-:Y:S02]  /*12870*/  ISETP.GE.AND P4, PT, R213, R0.reuse, PT ;  /* 0x00000000d500720c */ /* 0x080fe40003f86270 */
[-C--:B------:R-:W-:Y:S02]  /*12880*/  ISETP.GE.AND P6, PT, R212, R0.reuse, PT ;  /* 0x00000000d400720c */ /* 0x080fe40003fc6270 */
[-C--:B------:R-:W-:Y:S02]  /*12890*/  ISETP.GE.AND P0, PT, R211, R0.reuse, PT ;  /* 0x00000000d300720c */ /* 0x080fe40003f06270 */
[----:B------:R-:W-:Y:S02]  /*128a0*/  ISETP.GE.AND P1, PT, R210, R0, PT ;  /* 0x00000000d200720c */ /* 0x000fe40003f26270 */
[----:B------:R-:W-:-:S03]  /*128b0*/  SHF.R.S32.HI R92, RZ, 0x1f, R89 ;  /* 0x0000001fff5c7819 */ /* 0x000fc60000011459 */
[----:B-1-3--:R-:W-:Y:S02]  /*128c0*/  @!P2 IMAD.WIDE R20, R188, 0x2, R8 ;  /* 0x00000002bc14a825 */ /* 0x00afe400078e0208 */
        /* <DEDUP_REMOVED lines=10> */
[CC--:B-1----:R-:W-:Y:S02]  /*12970*/  @!P1 LEA R20, P6, R210.reuse, R8.reuse, 0x1 ;  /* 0x00000008d2149211 */ /* 0x0c2fe400078c08ff */
[----:B------:R-:W-:Y:S02]  /*12980*/  SHF.R.S32.HI R13, RZ, 0x1f, R91 ;  /* 0x0000001fff0d7819 */ /* 0x000fe4000001145b */
[-C--:B------:R-:W-:Y:S02]  /*12990*/  @!P1 LEA.HI.X R21, R210, R9.reuse, R153, 0x1, P6 ;  /* 0x00000009d2159211 */ /* 0x080fe400030f0c99 */
[-C--:B--2---:R-:W-:Y:S02]  /*129a0*/  @!P0 LEA R10, P5, R211, R8.reuse, 0x1 ;  /* 0x00000008d30a8211 */ /* 0x084fe400078a08ff */
        /* <DEDUP_REMOVED lines=12> */
.L_x_4994:
[----:B------:R-:W-:Y:S05]  /*12a70*/  BSYNC B1 ;  /* 0x0000000000017941 */ /* 0x000fea0003800000 */
.L_x_4993:
[----:B------:R-:W-:Y:S01]  /*12a80*/  VIADD R3, R3, 0x20 ;  /* 0x0000002003037836 */ /* 0x000fe20000000000 */
[----:B-1--4-:R1:W2:Y:S04]  /*12a90*/  SHFL.IDX PT, R9, R88, 0x1, 0x181f ;  /* 0x00381f0058097f89 */ /* 0x0122a800000e0000 */
[----:B------:R-:W-:Y:S01]  /*12aa0*/  ISETP.GE.AND P0, PT, R3, R90, PT ;  /* 0x0000005a0300720c */ /* 0x000fe20003f06270 */
[----:B---3--:R1:W3:-:S12]  /*12ab0*/  SHFL.IDX PT, R8, R87, 0x1, 0x181f ;  /* 0x00381f0057087f89 */ /* 0x0082d800000e0000 */
[----:B-1----:R-:W-:Y:S05]  /*12ac0*/  @P0 BRA `(.L_x_4995) ;  /* 0x00000028004c0947 */ /* 0x002fea0003800000 */
[-C--:B------:R-:W-:Y:S02]  /*12ad0*/  ISETP.GE.AND P5, PT, R213, R0.reuse, PT ;  /* 0x00000000d500720c */ /* 0x080fe40003fa6270 */
[-C--:B------:R-:W-:Y:S02]  /*12ae0*/  ISETP.GE.AND P6, PT, R188, R0.reuse, PT ;  /* 0x00000000bc00720c */ /* 0x080fe40003fc6270 */
[-C--:B------:R-:W-:Y:S02]  /*12af0*/  ISETP.GE.AND P4, PT, R212, R0.reuse, PT ;  /* 0x00000000d400720c */ /* 0x080fe40003f86270 */
[-C--:B------:R-:W-:Y:S02]  /*12b00*/  ISETP.GE.AND P2, PT, R210, R0.reuse, PT ;  /* 0x00000000d200720c */ /* 0x080fe40003f46270 */
[----:B------:R-:W-:Y:S02]  /*12b10*/  ISETP.GE.AND P3, PT, R211, R0, PT ;  /* 0x00000000d300720c */ /* 0x000fe40003f66270 */
[----:B------:R-:W-:-:S03]  /*12b20*/  LOP3.LUT P0, RZ, R86, 0x40, RZ, 0xc0, !PT ;  /* 0x0000004056ff7812 */ /* 0x000fc6000780c0ff */
[C---:B---3-5:R-:W-:Y:S02]  /*12b30*/  @!P5 LEA R12, P1, R213.reuse, R8, 0x1 ;  /* 0x00000008d50cd211 */ /* 0x068fe400078208ff */
[----:B--2---:R-:W-:Y:S02]  /*12b40*/  @!P6 IMAD.WIDE R10, R188, 0x2, R8 ;  /* 0x00000002bc0ae825 */ /* 0x004fe400078e0208 */
[----:B------:R-:W-:Y:S02]  /*12b50*/  @!P5 LEA.HI.X R13, R213, R9, R156, 0x1, P1 ;  /* 0x00000009d50dd211 */ /* 0x000fe400008f0c9c */
[----:B------:R-:W-:Y:S01]  /*12b60*/  ISETP.GE.AND P1, PT, R209, R0, PT ;  /* 0x00000000d100720c */ /* 0x000fe20003f26270 */
[----:B------:R1:W-:Y:S01]  /*12b70*/  @!P6 ST.E.128 desc[UR42][R10.64], R24 ;  /* 0x000000180a00e985 */ /* 0x0003e2000c101d2a */
[----:B------:R-:W-:-:S03]  /*12b80*/  SHF.R.S32.HI R0, RZ, 0x1f, R89 ;  /* 0x0000001fff007819 */ /* 0x000fc60000011459 */
[----:B------:R2:W-:Y:S01]  /*12b90*/  @!P5 ST.E.128 desc[UR42][R12.64], R32 ;  /* 0x000000200c00d985 */ /* 0x0005e2000c101d2a */
[----:B-1----:R-:W-:-:S04]  /*12ba0*/  @!P4 LEA R10, P6, R212, R8, 0x1 ;  /* 0x00000008d40ac211 */ /* 0x002fc800078c08ff */
[-C--:B------:R-:W-:Y:S02]  /*12bb0*/  @!P4 LEA.HI.X R11, R212, R9.reuse, R155, 0x1, P6 ;  /* 0x00000009d40bc211 */ /* 0x080fe400030f0c9b */
[CC--:B------:R-:W-:Y:S02]  /*12bc0*/  @!P2 LEA R14, P6, R210.reuse, R8.reuse, 0x1 ;  /* 0x00000008d20ea211 */ /* 0x0c0fe400078c08ff */
[CC--:B--2---:R-:W-:Y:S01]  /*12bd0*/  @!P3 LEA R12, P5, R211.reuse, R8.reuse, 0x1 ;  /* 0x00000008d30cb211 */ /* 0x0c4fe200078a08ff */
[----:B------:R1:W-:Y:S01]  /*12be0*/  @!P4 ST.E.128 desc[UR42][R10.64], R40 ;  /* 0x000000280a00c985 */ /* 0x0003e2000c101d2a */
[-C--:B------:R-:W-:Y:S02]  /*12bf0*/  @!P2 LEA.HI.X R15, R210, R9.reuse, R153, 0x1, P6 ;  /* 0x00000009d20fa211 */ /* 0x080fe400030f0c99 */
[----:B------:R-:W-:Y:S02]  /*12c00*/  @!P3 LEA.HI.X R13, R211, R9, R154, 0x1, P5 ;  /* 0x00000009d30db211 */ /* 0x000fe400028f0c9a */
[----:B------:R-:W-:-:S02]  /*12c10*/  @!P1 LEA R24, P6, R209, R8, 0x1 ;  /* 0x00000008d1189211 */ /* 0x000fc400078c08ff */
[----:B------:R-:W-:Y:S01]  /*12c20*/  @P0 LEA R20, P5, R89, R8, 0x1 ;  /* 0x0000000859140211 */ /* 0x000fe200078a08ff */
        /* <DEDUP_REMOVED lines=13> */
.L_x_4992:
[----:B-1----:R-:W1:Y:S01]  /*12d00*/  LDC R10, c[0x0][0xbe8] ;  /* 0x0002fa00ff0a7b82 */ /* 0x002e620000000800 */
[----:B------:R-:W-:Y:S01]  /*12d10*/  ULDC.64 UR4, c[0x0][0xb08] ;  /* 0x0002c20000047ab9 */ /* 0x000fe20000000a00 */
[----:B------:R-:W-:Y:S01]  /*12d20*/  IMAD.IADD R11, R203, 0x1, R194 ;  /* 0x00000001cb0b7824 */ /* 0x000fe200078e02c2 */
[----:B------:R-:W-:Y:S01]  /*12d30*/  BSSY B1, `(.L_x_4996) ;  /* 0x00000f4000017945 */ /* 0x000fe20003800000 */
[----:B------:R-:W-:Y:S01]  /*12d40*/  IMAD R3, R8, UR4, RZ ;  /* 0x0000000408037c24 */ /* 0x000fe2000f8e02ff */
[----:B------:R-:W-:Y:S01]  /*12d50*/  SHF.R.S32.HI R152, RZ, 0x1f, R218 ;  /* 0x0000001fff987819 */ /* 0x000fe200000114da */
[C---:B------:R-:W-:Y:S01]  /*12d60*/  IMAD.WIDE.U32 R8, R0.reuse, UR4, RZ ;  /* 0x0000000400087c25 */ /* 0x040fe2000f8e00ff */
[----:B------:R-:W-:Y:S02]  /*12d70*/  SHF.R.S32.HI R153, RZ, 0x1f, R219 ;  /* 0x0000001fff997819 */ /* 0x000fe400000114db */
        /* <DEDUP_REMOVED lines=14> */
[----:B-1----:R-:W-:Y:S01]  /*12e60*/  ISETP.NE.AND P0, PT, R10, 0x1, PT ;  /* 0x000000010a00780c */ /* 0x002fe20003f05270 */
[----:B------:R-:W-:Y:S01]  /*12e70*/  ULDC.64 UR4, c[0x0][0xb40] ;  /* 0x0002d00000047ab9 */ /* 0x000fe20000000a00 */
[----:B------:R-:W-:Y:S01]  /*12e80*/  IMAD R4, R4, R10, RZ ;  /* 0x0000000a04047224 */ /* 0x000fe200078e02ff */
        /* <DEDUP_REMOVED lines=9> */
[----:B------:R-:W1:Y:S01]  /*12f20*/  @P0 LDC R12, c[0x0][0xbec] ;  /* 0x0002fb00ff0c0b82 */ /* 0x000e620000000800 */
[----:B------:R-:W-:Y:S01]  /*12f30*/  IMAD.IADD R9, R9, 0x1, R0 ;  /* 0x0000000109097824 */ /* 0x000fe200078e0200 */
[----:B------:R-:W-:Y:S01]  /*12f40*/  SHF.R.S32.HI R164, RZ, 0x1f, R236 ;  /* 0x0000001fffa47819 */ /* 0x000fe200000114ec */
[----:B------:R-:W-:Y:S01]  /*12f50*/  VIADD R169, R192, 0x80 ;  /* 0x00000080c0a97836 */ /* 0x000fe20000000000 */
[----:B------:R-:W-:Y:S01]  /*12f60*/  SHF.R.S32.HI R165, RZ, 0x1f, R237 ;  /* 0x0000001fffa57819 */ /* 0x000fe200000114ed */
[----:B------:R-:W-:Y:S01]  /*12f70*/  IMAD.WIDE.U32 R8, R217, UR4, R8 ;  /* 0x00000004d9087c25 */ /* 0x000fe2000f8e0008 */
[----:B------:R-:W-:-:S02]  /*12f80*/  SHF.R.S32.HI R167, RZ, 0x1f, R167 ;  /* 0x0000001fffa77819 */ /* 0x000fc400000114a7 */
[----:B------:R-:W2:Y:S01]  /*12f90*/  @P0 LDC R0, c[0x0][0xbf0] ;  /* 0x0002fc00ff000b82 */ /* 0x000ea20000000800 */
        /* <DEDUP_REMOVED lines=16> */
[----:B-1----:R-:W-:Y:S01]  /*130a0*/  @P0 IMAD.HI.U32 R12, R11, R12, RZ ;  /* 0x0000000c0b0c0227 */ /* 0x002fe200078e00ff */
[----:B------:R-:W-:-:S02]  /*130b0*/  SHF.R.S32.HI R181, RZ, 0x1f, R181 ;  /* 0x0000001fffb57819 */ /* 0x000fc400000114b5 */
[----:B------:R-:W-:Y:S01]  /*130c0*/  SHF.R.S32.HI R183, RZ, 0x1f, R183 ;  /* 0x0000001fffb77819 */ /* 0x000fe200000114b7 */
[C---:B------:R-:W-:Y:S02]  /*130d0*/  VIADD R195, R192.reuse, 0x40 ;  /* 0x00000040c0c37836 */ /* 0x040fe40000000000 */
[C---:B------:R-:W-:Y:S01]  /*130e0*/  VIADD R205, R192.reuse, 0x38 ;  /* 0x00000038c0cd7836 */ /* 0x040fe20000000000 */
[----:B--2---:R-:W-:Y:S01]  /*130f0*/  @P0 SHF.R.U32.HI R3, RZ, R0, R12 ;  /* 0x00000000ff030219 */ /* 0x004fe2000001160c */
[C---:B------:R-:W-:Y:S01]  /*13100*/  VIADD R208, R192.reuse, 0x30 ;  /* 0x00000030c0d07836 */ /* 0x040fe20000000000 */
[----:B------:R-:W-:Y:S01]  /*13110*/  SHF.R.S32.HI R195, RZ, 0x1f, R195 ;  /* 0x0000001fffc37819 */ /* 0x000fe200000114c3 */
[----:B------:R-:W-:Y:S01]  /*13120*/  VIADD R215, R192, 0x28 ;  /* 0x00000028c0d77836 */ /* 0x000fe20000000000 */
[----:B------:R-:W-:Y:S01]  /*13130*/  SHF.R.S32.HI R205, RZ, 0x1f, R205 ;  /* 0x0000001fffcd7819 */ /* 0x000fe200000114cd */
[----:B------:R-:W-:Y:S01]  /*13140*/  IMAD.MOV R0, RZ, RZ, -R3 ;  /* 0x000000ffff007224 */ /* 0x000fe200078e0a03 */
[----:B------:R-:W-:Y:S01]  /*13150*/  SHF.R.S32.HI R208, RZ, 0x1f, R208 ;  /* 0x0000001fffd07819 */ /* 0x000fe200000114d0 */
[----:B------:R-:W-:Y:S01]  /*13160*/  IMAD.WIDE.U32 R8, R3, UR4, R8 ;  /* 0x0000000403087c25 */ /* 0x000fe2000f8e0008 */
[----:B------:R-:W-:-:S03]  /*13170*/  SHF.R.S32.HI R215, RZ, 0x1f, R215 ;  /* 0x0000001fffd77819 */ /* 0x000fc600000114d7 */
[----:B------:R-:W-:Y:S01]  /*13180*/  IMAD R0, R10, R0, R11 ;  /* 0x000000000a007224 */ /* 0x000fe200078e020b */
[----:B------:R-:W-:Y:S01]  /*13190*/  SHF.R.S32.HI R10, RZ, 0x1f, R3 ;  /* 0x0000001fff0a7819 */ /* 0x000fe20000011403 */
[C---:B------:R-:W-:Y:S02]  /*131a0*/  VIADD R225, R192.reuse, 0x20 ;  /* 0x00000020c0e17836 */ /* 0x040fe40000000000 */
[----:B------:R-:W-:Y:S02]  /*131b0*/  VIADD R227, R192, 0x18 ;  /* 0x00000018c0e37836 */ /* 0x000fe40000000000 */
[----:B------:R-:W-:Y:S01]  /*131c0*/  IMAD R10, R10, UR4, RZ ;  /* 0x000000040a0a7c24 */ /* 0x000fe2000f8e02ff */
[----:B------:R-:W-:Y:S01]  /*131d0*/  SHF.R.S32.HI R225, RZ, 0x1f, R225 ;  /* 0x0000001fffe17819 */ /* 0x000fe200000114e1 */
[C---:B------:R-:W-:Y:S01]  /*131e0*/  VIADD R233, R192.reuse, 0x10 ;  /* 0x00000010c0e97836 */ /* 0x040fe20000000000 */
[----:B------:R-:W-:Y:S01]  /*131f0*/  SHF.R.S32.HI R227, RZ, 0x1f, R227 ;  /* 0x0000001fffe37819 */ /* 0x000fe200000114e3 */
[----:B------:R-:W-:Y:S01]  /*13200*/  IMAD R10, R3, UR5, R10 ;  /* 0x00000005030a7c24 */ /* 0x000fe2000f8e020a */
[----:B------:R-:W-:Y:S01]  /*13210*/  SHF.R.S32.HI R3, RZ, 0x1f, R0 ;  /* 0x0000001fff037819 */ /* 0x000fe20000011400 */
[----:B------:R-:W-:Y:S01]  /*13220*/  ULDC.64 UR4, c[0x0][0xb28] ;  /* 0x0002ca0000047ab9 */ /* 0x000fe20000000a00 */
[----:B------:R-:W-:Y:S01]  /*13230*/  VIADD R206, R192, 0x8 ;  /* 0x00000008c0ce7836 */ /* 0x000fe20000000000 */
[----:B------:R-:W-:Y:S01]  /*13240*/  SHF.R.S32.HI R233, RZ, 0x1f, R233 ;  /* 0x0000001fffe97819 */ /* 0x000fe200000114e9 */
[----:B------:R-:W-:-:S02]  /*13250*/  IMAD.IADD R9, R9, 0x1, R10 ;  /* 0x0000000109097824 */ /* 0x000fc400078e020a */
[----:B------:R-:W-:Y:S01]  /*13260*/  IMAD R3, R3, UR4, RZ ;  /* 0x0000000403037c24 */ /* 0x000fe2000f8e02ff */
[----:B------:R-:W-:Y:S01]  /*13270*/  SHF.R.S32.HI R206, RZ, 0x1f, R206 ;  /* 0x0000001fffce7819 */ /* 0x000fe200000114ce */
[----:B------:R-:W-:-:S04]  /*13280*/  IMAD.WIDE.U32 R8, R0, UR4, R8 ;  /* 0x0000000400087c25 */ /* 0x000fc8000f8e0008 */
[----:B------:R-:W-:Y:S01]  /*13290*/  IMAD R3, R0, UR5, R3 ;  /* 0x0000000500037c24 */ /* 0x000fe2000f8e0203 */
[----:B------:R-:W-:Y:S01]  /*132a0*/  ULDC.64 UR4, c[0x0][0xb00] ;  /* 0x0002c00000047ab9 */ /* 0x000fe20000000a00 */
[----:B------:R-:W-:Y:S01]  /*132b0*/  VIADD R166, R192, 0x88 ;  /* 0x00000088c0a67836 */ /* 0x000fe20000000000 */
[----:B------:R-:W-:Y:S01]  /*132c0*/  LEA R0, P0, R8, UR4, 0x2 ;  /* 0x0000000408007c11 */ /* 0x000fe2000f8010ff */
[----:B------:R-:W-:Y:S02]  /*132d0*/  IMAD.IADD R3, R9, 0x1, R3 ;  /* 0x0000000109037824 */ /* 0x000fe400078e0203 */
[----:B------:R-:W-:Y:S02]  /*132e0*/  VIADD R168, R192, 0x80 ;  /* 0x00000080c0a87836 */ /* 0x000fe40000000000 */
[----:B------:R1:W2:Y:S01]  /*132f0*/  SHFL.IDX PT, R15, R0, RZ, 0x1c1f ;  /* 0x001c1fff000f7589 */ /* 0x0002a200000e0000 */
[----:B------:R-:W-:Y:S01]  /*13300*/  LEA.HI.X R3, R8, UR5, R3, 0x2, P0 ;  /* 0x0000000508037c11 */ /* 0x000fe200080f1403 */
[----:B------:R-:W-:Y:S01]  /*13310*/  VIADD R8, R2, 0x28c20 ;  /* 0x00028c2002087836 */ /* 0x000fe20000000000 */
[----:B------:R-:W-:Y:S01]  /*13320*/  ISETP.GE.AND P0, PT, R194, R4, PT ;  /* 0x00000004c200720c */ /* 0x000fe20003f06270 */
[----:B------:R-:W-:-:S02]  /*13330*/  VIADD R170, R192, 0x78 ;  /* 0x00000078c0aa7836 */ /* 0x000fc40000000000 */
[----:B------:R1:W3:Y:S01]  /*13340*/  SHFL.IDX PT, R14, R3, RZ, 0x1c1f ;  /* 0x001c1fff030e7589 */ /* 0x0002e200000e0000 */
[----:B------:R-:W-:Y:S01]  /*13350*/  PRMT R8, RZ, 0x654, R8 ;  /* 0x00000654ff087816 */ /* 0x000fe20000000008 */
[C---:B------:R-:W-:Y:S02]  /*13360*/  VIADD R172, R192.reuse, 0x70 ;  /* 0x00000070c0ac7836 */ /* 0x040fe40000000000 */
[C---:B------:R-:W-:Y:S01]  /*13370*/  VIADD R174, R192.reuse, 0x68 ;  /* 0x00000068c0ae7836 */ /* 0x040fe20000000000 */
[----:B------:R1:W-:Y:S01]  /*13380*/  SYNCS.ARRIVE.TRANS64.RED.A1T0 RZ, [R8+URZ], RZ ;  /* 0x000000ff08ff79a7 */ /* 0x0003e2000810043f */
[C---:B------:R-:W-:Y:S02]  /*13390*/  VIADD R176, R192.reuse, 0x60 ;  /* 0x00000060c0b07836 */ /* 0x040fe40000000000 */
[C---:B------:R-:W-:Y:S02]  /*133a0*/  VIADD R178, R192.reuse, 0x58 ;  /* 0x00000058c0b27836 */ /* 0x040fe40000000000 */
[----:B------:R-:W-:-:S02]  /*133b0*/  VIADD R180, R192, 0x50 ;  /* 0x00000050c0b47836 */ /* 0x000fc40000000000 */
[C---:B------:R-:W-:Y:S02]  /*133c0*/  VIADD R182, R192.reuse, 0x48 ;  /* 0x00000048c0b67836 */ /* 0x040fe40000000000 */
[C---:B------:R-:W-:Y:S02]  /*133d0*/  VIADD R193, R192.reuse, 0x40 ;  /* 0x00000040c0c17836 */ /* 0x040fe40000000000 */
[C---:B------:R-:W-:Y:S02]  /*133e0*/  VIADD R200, R192.reuse, 0x38 ;  /* 0x00000038c0c87836 */ /* 0x040fe40000000000 */
[C---:B------:R-:W-:Y:S02]  /*133f0*/  VIADD R207, R192.reuse, 0x30 ;  /* 0x00000030c0cf7836 */ /* 0x040fe40000000000 */
[C---:B------:R-:W-:Y:S02]  /*13400*/  VIADD R214, R192.reuse, 0x28 ;  /* 0x00000028c0d67836 */ /* 0x040fe40000000000 */
[----:B------:R-:W-:-:S02]  /*13410*/  VIADD R220, R192, 0x20 ;  /* 0x00000020c0dc7836 */ /* 0x000fc40000000000 */
[C---:B------:R-:W-:Y:S02]  /*13420*/  VIADD R226, R192.reuse, 0x18 ;  /* 0x00000018c0e27836 */ /* 0x040fe40000000000 */
[C---:B------:R-:W-:Y:S02]  /*13430*/  VIADD R228, R192.reuse, 0x10 ;  /* 0x00000010c0e47836 */ /* 0x040fe40000000000 */
[----:B------:R-:W-:Y:S01]  /*13440*/  VIADD R204, R192, 0x8 ;  /* 0x00000008c0cc7836 */ /* 0x000fe20000000000 */
[----:B-123--:R-:W-:Y:S06]  /*13450*/  @P0 BRA `(.L_x_4997) ;  /* 0x0000000800040947 */ /* 0x00efec0003800000 */
[----:B------:R-:W-:Y:S02]  /*13460*/  ULDC UR4, c[0x0][0xac8] ;  /* 0x0002b20000047ab9 */ /* 0x000fe40000000800 */
[----:B------:R-:W-:Y:S02]  /*13470*/  ISETP.GE.AND P0, PT, R192, UR4, PT ;  /* 0x00000004c0007c0c */ /* 0x000fe4000bf06270 */
[----:B------:R-:W-:Y:S02]  /*13480*/  ISETP.GE.AND P4, PT, R176, UR4, PT ;  /* 0x00000004b0007c0c */ /* 0x000fe4000bf86270 */
[----:B------:R-:W-:-:S09]  /*13490*/  ISETP.GE.AND P5, PT, R174, UR4, PT ;  /* 0x00000004ae007c0c */ /* 0x000fd2000bfa6270 */
[----:B------:R-:W-:-:S04]  /*134a0*/  @!P0 LEA R8, P1, R192, R15, 0x2 ;  /* 0x0000000fc0088211 */ /* 0x000fc800078210ff */
[----:B------:R-:W-:-:S05]  /*134b0*/  @!P0 LEA.HI.X R9, R192, R14, R217, 0x2, P1 ;  /* 0x0000000ec0098211 */ /* 0x000fca00008f14d9 */
        /* <DEDUP_REMOVED lines=33> */
[-C--:B------:R-:W-:Y:S02]  /*136d0*/  @!P1 LEA R10, P6, R180, R15.reuse, 0x2 ;  /* 0x0000000fb40a9211 */ /* 0x080fe400078c10ff */
        /* <DEDUP_REMOVED lines=10> */
[-C--:B-1----:R-:W-:Y:S02]  /*13780*/  @!P3 LEA R8, P6, R178, R15.reuse, 0x2 ;  /* 0x0000000fb208b211 */ /* 0x082fe400078c10ff */
[-C--:B--2---:R-:W-:Y:S02]  /*13790*/  @!P4 LEA R10, P2, R176, R15.reuse, 0x2 ;  /* 0x0000000fb00ac211 */ /* 0x084fe400078410ff */
        /* <DEDUP_REMOVED lines=12> */
[-C--:B--2---:R-:W-:Y:S01]  /*13860*/  @!P1 LEA R10, P5, R170, R15.reuse, 0x2 ;  /* 0x0000000faa0a9211 */ /* 0x084fe200078a10ff */
        /* <DEDUP_REMOVED lines=15> */
[-C--:B---3--:R-:W-:Y:S01]  /*13960*/  @!P5 LEA R12, P6, R236, R15.reuse, 0x2 ;  /* 0x0000000fec0cd211 */ /* 0x088fe200078c10ff */
        /* <DEDUP_REMOVED lines=48> */
.L_x_4997:
[----:B------:R-:W-:Y:S05]  /*13c70*/  BSYNC B1 ;  /* 0x0000000000017941 */ /* 0x000fea0003800000 */
.L_x_4996:
[----:B-1----:R-:W-:Y:S01]  /*13c80*/  VIADD R9, R194, 0x8 ;  /* 0x00000008c2097836 */ /* 0x002fe20000000000 */
[----:B------:R-:W1:Y:S04]  /*13c90*/  SHFL.IDX PT, R3, R3, 0x1, 0x1c1f ;  /* 0x003c1f0003037f89 */ /* 0x000e6800000e0000 */
[----:B------:R-:W-:Y:S01]  /*13ca0*/  ISETP.GE.AND P0, PT, R9, R4, PT ;  /* 0x000000040900720c */ /* 0x000fe20003f06270 */
[----:B------:R2:W3:-:S12]  /*13cb0*/  SHFL.IDX PT, R29, R0, 0x1, 0x1c1f ;  /* 0x003c1f00001d7f89 */ /* 0x0004d800000e0000 */
[----:B--2---:R-:W-:Y:S05]  /*13cc0*/  @P0 BRA `(.L_x_4995) ;  /* 0x0000001400cc0947 */ /* 0x004fea0003800000 */
[----:B------:R-:W-:Y:S02]  /*13cd0*/  ULDC UR4, c[0x0][0xac8] ;  /* 0x0002b20000047ab9 */ /* 0x000fe40000000800 */
[----:B------:R-:W-:Y:S02]  /*13ce0*/  ISETP.GE.AND P4, PT, R192, UR4, PT ;  /* 0x00000004c0007c0c */ /* 0x000fe4000bf86270 */
[----:B------:R-:W-:Y:S02]  /*13cf0*/  ISETP.GE.AND P2, PT, R204, UR4, PT ;  /* 0x00000004cc007c0c */ /* 0x000fe4000bf46270 */
[----:B------:R-:W-:Y:S02]  /*13d00*/  ISETP.GE.AND P1, PT, R228, UR4, PT ;  /* 0x00000004e4007c0c */ /* 0x000fe4000bf26270 */
[----:B------:R-:W-:-:S07]  /*13d10*/  ISETP.GE.AND P0, PT, R226, UR4, PT ;  /* 0x00000004e2007c0c */ /* 0x000fce000bf06270 */
[----:B---3--:R-:W-:-:S04]  /*13d20*/  @!P4 LEA R8, P3, R192, R29, 0x2 ;  /* 0x0000001dc008c211 */ /* 0x008fc800078610ff */
[----:B-1----:R-:W-:Y:S02]  /*13d30*/  @!P4 LEA.HI.X R9, R192, R3, R217, 0x2, P3 ;  /* 0x00000003c009c211 */ /* 0x002fe400018f14d9 */
[----:B------:R-:W-:Y:S02]  /*13d40*/  ISETP.GE.AND P3, PT, R220, UR4, PT ;  /* 0x00000004dc007c0c */ /* 0x000fe4000bf66270 */
[----:B------:R-:W-:Y:S01]  /*13d50*/  @!P1 LEA R10, P5, R228, R29, 0x2 ;  /* 0x0000001de40a9211 */ /* 0x000fe200078a10ff */
[----:B------:R1:W-:Y:S01]  /*13d60*/  @!P4 ST.E.64 desc[UR42][R8.64], R26 ;  /* 0x0000001a0800c985 */ /* 0x0003e2000c101b2a */
[----:B------:R-:W-:Y:S02]  /*13d70*/  ISETP.GE.AND P4, PT, R214, UR4, PT ;  /* 0x00000004d6007c0c */ /* 0x000fe4000bf86270 */
[----:B------:R-:W-:Y:S02]  /*13d80*/  @!P1 LEA.HI.X R11, R228, R3, R233, 0x2, P5 ;  /* 0x00000003e40b9211 */ /* 0x000fe400028f14e9 */
[----:B------:R-:W-:-:S02]  /*13d90*/  ISETP.GE.AND P5, PT, R207, UR4, PT ;  /* 0x00000004cf007c0c */ /* 0x000fc4000bfa6270 */
[----:B-1----:R-:W-:-:S04]  /*13da0*/  @!P2 LEA R8, P6, R204, R29, 0x2 ;  /* 0x0000001dcc08a211 */ /* 0x002fc800078c10ff */
[----:B------:R-:W-:Y:S02]  /*13db0*/  @!P2 LEA.HI.X R9, R204, R3, R206, 0x2, P6 ;  /* 0x00000003cc09a211 */ /* 0x000fe400030f14ce */
[----:B------:R-:W-:-:S03]  /*13dc0*/  @!P0 LEA R12, P6, R226, R29, 0x2 ;  /* 0x0000001de20c8211 */ /* 0x000fc600078c10ff */
[----:B------:R1:W-:Y:S01]  /*13dd0*/  @!P2 ST.E.64 desc[UR42][R8.64], R30 ;  /* 0x0000001e0800a985 */ /* 0x0003e2000c101b2a */
[----:B------:R-:W-:-:S03]  /*13de0*/  @!P0 LEA.HI.X R13, R226, R3, R227, 0x2, P6 ;  /* 0x00000003e20d8211 */ /* 0x000fc600030f14e3 */
[----:B------:R2:W-:Y:S04]  /*13df0*/  @!P1 ST.E.64 desc[UR42][R10.64], R34 ;  /* 0x000000220a009985 */ /* 0x0005e8000c101b2a */
[----:B------:R3:W-:Y:S01]  /*13e00*/  @!P0 ST.E.64 desc[UR42][R12.64], R38 ;  /* 0x000000260c008985 */ /* 0x0007e2000c101b2a */
[----:B------:R-:W-:Y:S02]  /*13e10*/  ISETP.GE.AND P0, PT, R200, UR4, PT ;  /* 0x00000004c8007c0c */ /* 0x000fe4000bf06270 */
[-C--:B-1----:R-:W-:Y:S02]  /*13e20*/  @!P3 LEA R8, P1, R220, R29.reuse, 0x2 ;  /* 0x0000001ddc08b211 */ /* 0x082fe400078210ff */
[----:B--2---:R-:W-:Y:S02]  /*13e30*/  @!P4 LEA R10, P2, R214, R29, 0x2 ;  /* 0x0000001dd60ac211 */ /* 0x004fe400078410ff */
[----:B------:R-:W-:-:S02]  /*13e40*/  @!P3 LEA.HI.X R9, R220, R3, R225, 0x2, P1 ;  /* 0x00000003dc09b211 */ /* 0x000fc400008f14e1 */
[----:B------:R-:W-:Y:S02]  /*13e50*/  ISETP.GE.AND P1, PT, R193, UR4, PT ;  /* 0x00000004c1007c0c */ /* 0x000fe4000bf26270 */
[----:B------:R-:W-:Y:S01]  /*13e60*/  @!P4 LEA.HI.X R11, R214, R3, R215, 0x2, P2 ;  /* 0x00000003d60bc211 */ /* 0x000fe200010f14d7 */
[----:B------:R1:W-:Y:S01]  /*13e70*/  @!P3 ST.E.64 desc[UR42][R8.64], R42 ;  /* 0x0000002a0800b985 */ /* 0x0003e2000c101b2a */
[----:B------:R-:W-:Y:S02]  /*13e80*/  ISETP.GE.AND P2, PT, R182, UR4, PT ;  /* 0x00000004b6007c0c */ /* 0x000fe4000bf46270 */
[C---:B---3--:R-:W-:Y:S01]  /*13e90*/  @!P5 LEA R12, P6, R207.reuse, R29, 0x2 ;  /* 0x0000001dcf0cd211 */ /* 0x048fe200078c10ff */
[----:B------:R2:W-:Y:S01]  /*13ea0*/  @!P4 ST.E.64 desc[UR42][R10.64], R46 ;  /* 0x0000002e0a00c985 */ /* 0x0005e2000c101b2a */
[----:B------:R-:W-:Y:S02]  /*13eb0*/  ISETP.GE.AND P3, PT, R180, UR4, PT ;  /* 0x00000004b4007c0c */ /* 0x000fe4000bf66270 */
[----:B------:R-:W-:-:S02]  /*13ec0*/  @!P5 LEA.HI.X R13, R207, R3, R208, 0x2, P6 ;  /* 0x00000003cf0dd211 */ /* 0x000fc400030f14d0 */
[----:B------:R-:W-:-:S03]  /*13ed0*/  ISETP.GE.AND P4, PT, R178, UR4, PT ;  /* 0x00000004b2007c0c */ /* 0x000fc6000bf86270 */
[----:B------:R3:W-:Y:S01]  /*13ee0*/  @!P5 ST.E.64 desc[UR42][R12.64], R50 ;  /* 0x000000320c00d985 */ /* 0x0007e2000c101b2a */
[CC--:B-1----:R-:W-:Y:S02]  /*13ef0*/  @!P0 LEA R8, P6, R200.reuse, R29.reuse, 0x2 ;  /* 0x0000001dc8088211 */ /* 0x0c2fe400078c10ff */
[C---:B--2---:R-:W-:Y:S02]  /*13f00*/  @!P1 LEA R10, P5, R193.reuse, R29, 0x2 ;  /* 0x0000001dc10a9211 */ /* 0x044fe400078a10ff */
        /* <DEDUP_REMOVED lines=10> */
[-C--:B-1----:R-:W-:Y:S02]  /*13fb0*/  @!P3 LEA R8, P6, R180, R29.reuse, 0x2 ;  /* 0x0000001db408b211 */ /* 0x082fe400078c10ff */
[----:B--2---:R-:W-:Y:S02]  /*13fc0*/  @!P4 LEA R10, P2, R178, R29, 0x2 ;  /* 0x0000001db20ac211 */ /* 0x004fe400078410ff */
        /* <DEDUP_REMOVED lines=10> */
[----:B------:R-:W-:Y:S02]  /*14070*/  @!P0 LEA.HI.X R9, R174, R3, R175, 0x2, P4 ;  /* 0x00000003ae098211 */ /* 0x000fe400020f14af */
        /* <DEDUP_REMOVED lines=16> */
[----:B------:R-:W-:Y:S02]  /*14180*/  @!P4 LEA.HI.X R11, R166, R3, R167, 0x2, P0 ;  /* 0x00000003a60bc211 */ /* 0x000fe400000f14a7 */
[----:B------:R-:W-:Y:S02]  /*14190*/  ISETP.GE.AND P0, PT, R234, UR4, PT ;  /* 0x00000004ea007c0c */ /* 0x000fe4000bf06270 */
[----:B---3--:R-:W-:Y:S01]  /*141a0*/  @!P3 LEA R12, P6, R237, R29, 0x2 ;  /* 0x0000001ded0cb211 */ /* 0x008fe200078c10ff */
[----:B------:R2:W-:Y:S01]  /*141b0*/  @!P4 ST.E.64 desc[UR42][R10.64], R94 ;  /* 0x0000005e0a00c985 */ /* 0x0005e2000c101b2a */
[----:B------:R-:W-:Y:S02]  /*141c0*/  ISETP.GE.AND P4, PT, R231, UR4, PT ;  /* 0x00000004e7007c0c */ /* 0x000fe4000bf86270 */
[----:B------:R-:W-:-:S02]  /*141d0*/  @!P3 LEA.HI.X R13, R237, R3, R165, 0x2, P6 ;  /* 0x00000003ed0db211 */ /* 0x000fc400030f14a5 */
[----:B------:R-:W-:-:S03]  /*141e0*/  @!P2 LEA R14, P6, R236, R29, 0x2 ;  /* 0x0000001dec0ea211 */ /* 0x000fc600078c10ff */
[----:B------:R3:W-:Y:S01]  /*141f0*/  @!P3 ST.E.64 desc[UR42][R12.64], R98 ;  /* 0x000000620c00b985 */ /* 0x0007e2000c101b2a */
[C---:B------:R-:W-:Y:S02]  /*14200*/  @!P1 LEA R20, P3, R235.reuse, R29, 0x2 ;  /* 0x0000001deb149211 */ /* 0x040fe400078610ff */
[----:B------:R-:W-:Y:S02]  /*14210*/  @!P2 LEA.HI.X R15, R236, R3, R164, 0x2, P6 ;  /* 0x00000003ec0fa211 */ /* 0x000fe400030f14a4 */
[----:B------:R-:W-:Y:S02]  /*14220*/  @!P0 LEA R24, P6, R234, R29, 0x2 ;  /* 0x0000001dea188211 */ /* 0x000fe400078c10ff */
[-C--:B------:R-:W-:Y:S01]  /*14230*/  @!P1 LEA.HI.X R21, R235, R3.reuse, R163, 0x2, P3 ;  /* 0x00000003eb159211 */ /* 0x080fe200018f14a3 */
[----:B------:R4:W-:Y:S01]  /*14240*/  @!P2 ST.E.64 desc[UR42][R14.64], R102 ;  /* 0x000000660e00a985 */ /* 0x0009e2000c101b2a */
[----:B------:R-:W-:Y:S02]  /*14250*/  ISETP.GE.AND P3, PT, R230, UR4, PT ;  /* 0x00000004e6007c0c */ /* 0x000fe4000bf66270 */
[----:B------:R-:W-:Y:S01]  /*14260*/  @!P0 LEA.HI.X R25, R234, R3, R162, 0x2, P6 ;  /* 0x00000003ea198211 */ /* 0x000fe200030f14a2 */
[----:B------:R5:W-:Y:S01]  /*14270*/  @!P1 ST.E.64 desc[UR42][R20.64], R106 ;  /* 0x0000006a14009985 */ /* 0x000be2000c101b2a */
[----:B-1----:R-:W-:-:S02]  /*14280*/  @!P5 LEA R8, P1, R232, R29, 0x2 ;  /* 0x0000001de808d211 */ /* 0x002fc400078210ff */
[----:B--2---:R-:W-:Y:S01]  /*14290*/  @!P4 LEA R10, P2, R231, R29, 0x2 ;  /* 0x0000001de70ac211 */ /* 0x004fe200078410ff */
[----:B------:R-:W-:Y:S01]  /*142a0*/  @!P0 ST.E.64 desc[UR42][R24.64], R110 ;  /* 0x0000006e18008985 */ /* 0x000fe2000c101b2a */
[----:B------:R-:W-:Y:S02]  /*142b0*/  ISETP.GE.AND P0, PT, R229, UR4, PT ;  /* 0x00000004e5007c0c */ /* 0x000fe4000bf06270 */
[----:B------:R-:W-:Y:S02]  /*142c0*/  @!P5 LEA.HI.X R9, R232, R3, R161, 0x2, P1 ;  /* 0x00000003e809d211 */ /* 0x000fe400008f14a1 */
[----:B------:R-:W-:Y:S02]  /*142d0*/  ISETP.GE.AND P1, PT, R224, UR4, PT ;  /* 0x00000004e0007c0c */ /* 0x000fe4000bf26270 */
[----:B---3--:R-:W-:Y:S01]  /*142e0*/  @!P3 LEA R12, P6, R230, R29, 0x2 ;  /* 0x0000001de60cb211 */ /* 0x008fe200078c10ff */
[----:B------:R1:W-:Y:S01]  /*142f0*/  @!P5 ST.E.64 desc[UR42][R8.64], R114 ;  /* 0x000000720800d985 */ /* 0x0003e2000c101b2a */
[----:B------:R-:W-:-:S02]  /*14300*/  @!P4 LEA.HI.X R11, R231, R3, R160, 0x2, P2 ;  /* 0x00000003e70bc211 */ /* 0x000fc400010f14a0 */
[----:B------:R-:W-:Y:S02]  /*14310*/  @!P3 LEA.HI.X R13, R230, R3, R159, 0x2, P6 ;  /* 0x00000003e60db211 */ /* 0x000fe400030f149f */
[----:B------:R-:W-:Y:S01]  /*14320*/  ISETP.GE.AND P2, PT, R221, UR4, PT ;  /* 0x00000004dd007c0c */ /* 0x000fe2000bf46270 */
[----:B------:R2:W-:Y:S01]  /*14330*/  @!P4 ST.E.64 desc[UR42][R10.64], R118 ;  /* 0x000000760a00c985 */ /* 0x0005e2000c101b2a */
[----:B------:R-:W-:Y:S02]  /*14340*/  ISETP.GE.AND P4, PT, R223, UR4, PT ;  /* 0x00000004df007c0c */ /* 0x000fe4000bf86270 */
[C---:B----4-:R-:W-:Y:S01]  /*14350*/  @!P0 LEA R14, P5, R229.reuse, R29, 0x2 ;  /* 0x0000001de50e8211 */ /* 0x050fe200078a10ff */
[----:B------:R3:W-:Y:S01]  /*14360*/  @!P3 ST.E.64 desc[UR42][R12.64], R122 ;  /* 0x0000007a0c00b985 */ /* 0x0007e2000c101b2a */
[----:B------:R-:W-:Y:S02]  /*14370*/  ISETP.GE.AND P3, PT, R222, UR4, PT ;  /* 0x00000004de007c0c */ /* 0x000fe4000bf66270 */
[----:B------:R-:W-:-:S02]  /*14380*/  @!P0 LEA.HI.X R15, R229, R3, R158, 0x2, P5 ;  /* 0x00000003e50f8211 */ /* 0x000fc400028f149e */
[----:B------:R-:W-:Y:S02]  /*14390*/  ISETP.GE.AND P5, PT, R219, UR4, PT ;  /* 0x00000004db007c0c */ /* 0x000fe4000bfa6270 */
[CC--:B-----5:R-:W-:Y:S01]  /*143a0*/  @!P1 LEA R20, P6, R224.reuse, R29.reuse, 0x2 ;  /* 0x0000001de0149211 */ /* 0x0e0fe200078c10ff */
[----:B------:R4:W-:Y:S02]  /*143b0*/  @!P0 ST.E.64 desc[UR42][R14.64], R126 ;  /* 0x0000007e0e008985 */ /* 0x0009e4000c101b2a */
[C---:B-1----:R-:W-:Y:S02]  /*143c0*/  @!P4 LEA R8, P0, R223.reuse, R29, 0x2 ;  /* 0x0000001ddf08c211 */ /* 0x042fe400078010ff */
[----:B------:R-:W-:Y:S02]  /*143d0*/  @!P1 LEA.HI.X R21, R224, R3, R157, 0x2, P6 ;  /* 0x00000003e0159211 */ /* 0x000fe400030f149d */
[----:B--2---:R-:W-:Y:S02]  /*143e0*/  @!P3 LEA R10, P6, R222, R29, 0x2 ;  /* 0x0000001dde0ab211 */ /* 0x004fe400078c10ff */
[----:B------:R-:W-:Y:S01]  /*143f0*/  @!P4 LEA.HI.X R9, R223, R3, R156, 0x2, P0 ;  /* 0x00000003df09c211 */ /* 0x000fe200000f149c */
[----:B------:R4:W-:Y:S01]  /*14400*/  @!P1 ST.E.64 desc[UR42][R20.64], R130 ;  /* 0x0000008214009985 */ /* 0x0009e2000c101b2a */
[----:B---3--:R-:W-:-:S02]  /*14410*/  @!P2 LEA R12, P1, R221, R29, 0x2 ;  /* 0x0000001ddd0ca211 */ /* 0x008fc400078210ff */
        /* <DEDUP_REMOVED lines=14> */
.L_x_4989:
        /* <DEDUP_REMOVED lines=16> */
[----:B--2---:R-:W2:-:S12]  /*14600*/  S2R R4, SR_TID.X ;  /* 0x0000000000047919 */ /* 0x004e980000002100 */
[----:B------:R-:W4:Y:S01]  /*14610*/  @!P2 LDC R205, c[0x0][0xad4] ;  /* 0x0002b500ffcdab82 */ /* 0x000f220000000800 */
[----:B--2---:R-:W-:Y:S01]  /*14620*/  VIADD R32, R4, 0xffffff80 ;  /* 0xffffff8004207836 */ /* 0x004fe20000000000 */
[----:B----4-:R-:W-:-:S04]  /*14630*/  ISETP.GT.AND P2, PT, R205, 0x1, PT ;  /* 0x00000001cd00780c */ /* 0x010fc80003f44270 */
[----:B------:R-:W-:Y:S01]  /*14640*/  ISETP.GT.AND P3, PT, R32, 0x3f, PT ;  /* 0x0000003f2000780c */ /* 0x000fe20003f64270 */
[----:B---3--:R-:W-:-:S12]  /*14650*/  @P1 BRA `(.L_x_4998) ;  /* 0x0000000000101947 */ /* 0x008fd80003800000 */
[----:B------:R-:W-:Y:S05]  /*14660*/  @!P0 BRA `(.L_x_4998) ;  /* 0x00000000000c8947 */ /* 0x000fea0003800000 */
[----:B------:R-:W2:Y:S04]  /*14670*/  LDG.E R11, desc[UR42][R8.64] ;  /* 0x0000002a080b7981 */ /* 0x000ea8000c1e1900 */
[----:B-----5:R-:W2:Y:S02]  /*14680*/  LDG.E R0, desc[UR42][R8.64+0x4] ;  /* 0x0000042a08007981 */ /* 0x020ea4000c1e1900 */
[----:B--2---:R-:W-:-:S07]  /*14690*/  IMAD.IADD R0, R0, 0x1, -R11 ;  /* 0x0000000100007824 */ /* 0x004fce00078e0a0b */
.L_x_4998:
        /* <DEDUP_REMOVED lines=17> */
[----:B------:R-:W-:Y:S02]  /*147b0*/  SEL R26, R26, 0x978, P0 ;  /* 0x000009781a1a7807 */ /* 0x000fe40000000000 */
[----:B------:R-:W-:-:S03]  /*147c0*/  SEL R217, R217, RZ, P0 ;  /* 0x000000ffd9d97207 */ /* 0x000fc60000000000 */
[----:B------:R-:W3:Y:S08]  /*147d0*/  LDC.64 R14, c[0x0][R26+0x220] ;  /* 0x000088001a0e7b82 */ /* 0x000ef00000000a00 */
[----:B------:R-:W4:Y:S08]  /*147e0*/  LDC.64 R24, c[0x0][R26+0x218] ;  /* 0x000086001a187b82 */ /* 0x000f300000000a00 */
[----:B------:R-:W5:Y:S08]  /*147f0*/  LDC.64 R12, c[0x0][R26+0x228] ;  /* 0x00008a001a0c7b82 */ /* 0x000f700000000a00 */
[----:B------:R-:W0:Y:S08]  /*14800*/  LDC.64 R10, c[0x0][R26+0x210] ;  /* 0x000084001a0a7b82 */ /* 0x000e300000000a00 */
[----:B------:R-:W4:Y:S08]  /*14810*/  @P1 LDC R4, c[0x0][0xbec] ;  /* 0x0002fb00ff041b82 */ /* 0x000f300000000800 */
[----:B------:R-:W5:Y:S01]  /*14820*/  @P1 LDC R37, c[0x0][0xbf0] ;  /* 0x0002fc00ff251b82 */ /* 0x000f620000000800 */
[----:B---3--:R-:W-:-:S07]  /*14830*/  IMAD R15, R15, R31, RZ ;  /* 0x0000001f0f0f7224 */ /* 0x008fce00078e02ff */
[----:B--2---:R-:W2:Y:S01]  /*14840*/  @!P0 LDC R8, c[0x0][0xb50] ;  /* 0x0002d400ff088b82 */ /* 0x004ea20000000800 */
[----:B-1----:R-:W-:-:S04]  /*14850*/  IMAD.WIDE.U32 R20, R14, R31, RZ ;  /* 0x0000001f0e147225 */ /* 0x002fc800078e00ff */
[----:B------:R-:W-:Y:S02]  /*14860*/  IMAD R15, R14, R30, R15 ;  /* 0x0000001e0e0f7224 */ /* 0x000fe400078e020f */
[----:B----4-:R-:W-:Y:S01]  /*14870*/  @P1 IMAD.HI.U32 R4, R33, R4, RZ ;  /* 0x0000000421041227 */ /* 0x010fe200078e00ff */
[----:B------:R-:W1:Y:S03]  /*14880*/  @!P0 LDC R9, c[0x0][0xb54] ;  /* 0x0002d500ff098b82 */ /* 0x000e660000000800 */
[-C--:B------:R-:W-:Y:S02]  /*14890*/  IMAD R29, R25, R204.reuse, RZ ;  /* 0x000000cc191d7224 */ /* 0x080fe400078e02ff */
[----:B------:R-:W-:Y:S01]  /*148a0*/  IMAD.WIDE.U32 R24, R24, R204, RZ ;  /* 0x000000cc18187225 */ /* 0x000fe200078e00ff */
[----:B-----5:R-:W-:-:S03]  /*148b0*/  @P1 SHF.R.U32.HI R27, RZ, R37, R4 ;  /* 0x00000025ff1b1219 */ /* 0x020fc60000011604 */
        /* <DEDUP_REMOVED lines=12> */
[-C--:B0-----:R-:W-:Y:S01]  /*14980*/  IMAD R4, R11, R15.reuse, RZ ;  /* 0x0000000f0b047224 */ /* 0x081fe200078e02ff */
[----:B------:R-:W-:Y:S01]  /*14990*/  SHF.R.S32.HI R21, RZ, 0x1f, R15 ;  /* 0x0000001fff157819 */ /* 0x000fe2000001140f */
[----:B------:R-:W-:Y:S02]  /*149a0*/  IMAD.MOV.U32 R11, RZ, RZ, -0x800000 ;  /* 0xff800000ff0b7424 */ /* 0x000fe400078e00ff */
[----:B------:R-:W-:-:S04]  /*149b0*/  IMAD.WIDE.U32 R12, R10, R15, R12 ;  /* 0x0000000f0a0c7225 */ /* 0x000fc800078e000c */
[----:B------:R-:W-:Y:S01]  /*149c0*/  IMAD R21, R10, R21, R4 ;  /* 0x000000150a157224 */ /* 0x000fe200078e0204 */
[----:B--2---:R-:W-:-:S03]  /*149d0*/  LEA R8, P0, R12, R8, 0x2 ;  /* 0x000000080c087211 */ /* 0x004fc600078010ff */
[----:B------:R-:W-:-:S05]  /*149e0*/  IMAD.IADD R4, R13, 0x1, R21 ;  /* 0x000000010d047824 */ /* 0x000fca00078e0215 */
[----:B-1----:R-:W-:-:S05]  /*149f0*/  LEA.HI.X R9, R12, R9, R4, 0x2, P0 ;  /* 0x000000090c097211 */ /* 0x002fca00000f1404 */
[----:B------:R2:W-:Y:S02]  /*14a00*/  STG.E desc[UR42][R8.64], R11 ;  /* 0x0000000b08007986 */ /* 0x0005e4000c10192a */
.L_x_5000:
[----:B------:R-:W-:Y:S05]  /*14a10*/  BSYNC B1 ;  /* 0x0000000000017941 */ /* 0x000fea0003800000 */
.L_x_4999:
        /* <DEDUP_REMOVED lines=15> */
[----:B------:R-:W-:-:S02]  /*14b10*/  LOP3.LUT R3, R11, 0xfffffff8, RZ, 0xc0, !PT ;  /* 0xfffffff80b037812 */ /* 0x000fc400078ec0ff */
[----:B------:R-:W-:Y:S01]  /*14b20*/  SHF.R.S32.HI R35, RZ, 0x1f, R210 ;  /* 0x0000001fff237819 */ /* 0x000fe200000114d2 */
[----:B------:R-:W-:Y:S01]  /*14b30*/  IMAD.WIDE.U32 R8, R204, UR4, R8 ;  /* 0x00000004cc087c25 */ /* 0x000fe2000f8e0008 */
[----:B------:R-:W-:Y:S02]  /*14b40*/  SHF.R.S32.HI R36, RZ, 0x1f, R211 ;  /* 0x0000001fff247819 */ /* 0x000fe400000114d3 */
[----:B------:R-:W-:Y:S01]  /*14b50*/  SHF.R.S32.HI R37, RZ, 0x1f, R212 ;  /* 0x0000001fff257819 */ /* 0x000fe200000114d4 */
[----:B------:R-:W-:Y:S01]  /*14b60*/  IMAD.IADD R32, R32, 0x1, -R3 ;  /* 0x0000000120207824 */ /* 0x000fe200078e0a03 */
[----:B------:R-:W-:Y:S01]  /*14b70*/  SHF.R.S32.HI R38, RZ, 0x1f, R213 ;  /* 0x0000001fff267819 */ /* 0x000fe200000114d5 */
[----:B------:R-:W-:Y:S01]  /*14b80*/  IMAD R9, R204, UR5, R9 ;  /* 0x00000005cc097c24 */ /* 0x000fe2000f8e0209 */
[----:B---3--:R-:W-:Y:S01]  /*14b90*/  ISETP.NE.AND P0, PT, R13, 0x1, PT ;  /* 0x000000010d00780c */ /* 0x008fe20003f05270 */
[----:B------:R-:W-:Y:S01]  /*14ba0*/  IMAD R11, R32, 0x20, R25 ;  /* 0x00000020200b7824 */ /* 0x000fe200078e0219 */
[----:B------:R-:W-:Y:S01]  /*14bb0*/  ULDC.64 UR4, c[0x0][0xaf0] ;  /* 0x0002bc0000047ab9 */ /* 0x000fe20000000a00 */
[----:B------:R-:W-:-:S02]  /*14bc0*/  IMAD R29, R0, R13, RZ ;  /* 0x0000000d001d7224 */ /* 0x000fc400078e02ff */
[----:B------:R-:W-:Y:S02]  /*14bd0*/  IMAD.IADD R10, R194, 0x1, R11 ;  /* 0x00000001c20a7824 */ /* 0x000fe400078e020b */
[----:B------:R-:W-:Y:S01]  /*14be0*/  IMAD R3, R30, UR4, RZ ;  /* 0x000000041e037c24 */ /* 0x000fe2000f8e02ff */
[-C--:B--2---:R-:W-:Y:S01]  /*14bf0*/  ISETP.GE.AND P1, PT, R213, R26.reuse, PT ;  /* 0x0000001ad500720c */ /* 0x084fe20003f26270 */
[C---:B------:R-:W-:Y:S01]  /*14c00*/  IMAD.WIDE.U32 R8, R31.reuse, UR4, R8 ;  /* 0x000000041f087c25 */ /* 0x040fe2000f8e0008 */
[----:B------:R-:W-:Y:S02]  /*14c10*/  ISETP.GE.AND P2, PT, R188, R26, PT ;  /* 0x0000001abc00720c */ /* 0x000fe40003f46270 */
[----:B------:R-:W-:Y:S01]  /*14c20*/  SHF.R.S32.HI R30, RZ, 0x1f, R33 ;  /* 0x0000001fff1e7819 */ /* 0x000fe20000011421 */
[----:B------:R-:W2:Y:S01]  /*14c30*/  @P0 LDC R15, c[0x0][0xbec] ;  /* 0x0002fb00ff0f0b82 */ /* 0x000ea20000000800 */
[----:B------:R-:W-:Y:S01]  /*14c40*/  IMAD R11, R31, UR5, R3 ;  /* 0x000000051f0b7c24 */ /* 0x000fe2000f8e0203 */
[----:B------:R-:W-:Y:S01]  /*14c50*/  ULDC.64 UR4, c[0x0][0xae0] ;  /* 0x0002b80000047ab9 */ /* 0x000fe20000000a00 */
[----:B------:R-:W-:Y:S01]  /*14c60*/  IMAD.MOV.U32 R3, RZ, RZ, R10 ;  /* 0x000000ffff037224 */ /* 0x000fe200078e000a */
[----:B------:R-:W-:Y:S01]  /*14c70*/  SEL R0, RZ, 0x1, P2 ;  /* 0x00000001ff007807 */ /* 0x000fe20001000000 */
[----:B------:R-:W-:-:S02]  /*14c80*/  IMAD.IADD R9, R9, 0x1, R11 ;  /* 0x0000000109097824 */ /* 0x000fc400078e020b */
[----:B------:R-:W-:Y:S01]  /*14c90*/  IMAD.IADD R194, R25, 0x1, R194 ;  /* 0x0000000119c27824 */ /* 0x000fe200078e02c2 */
[----:B-1----:R-:W1:Y:S01]  /*14ca0*/  @P0 LDC R21, c[0x0][0xbf0] ;  /* 0x0002fc00ff150b82 */ /* 0x002e620000000800 */
[----:B------:R-:W-:-:S05]  /*14cb0*/  VIADD R31, R188, 0x1c0 ;  /* 0x000001c0bc1f7836 */ /* 0x000fca0000000000 */
[----:B------:R-:W-:Y:S02]  /*14cc0*/  ISETP.GE.AND P2, PT, R31, R26, PT ;  /* 0x0000001a1f00720c */ /* 0x000fe40003f46270 */
[----:B------:R-:W-:Y:S01]  /*14cd0*/  SHF.R.S32.HI R32, RZ, 0x1f, R31 ;  /* 0x0000001fff207819 */ /* 0x000fe2000001141f */
[----:B--2---:R-:W-:-:S05]  /*14ce0*/  @P0 IMAD.HI.U32 R4, R10, R15, RZ ;  /* 0x0000000f0a040227 */ /* 0x004fca00078e00ff */
        /* <DEDUP_REMOVED lines=11> */
[----:B------:R-:W-:Y:S01]  /*14da0*/  ISETP.GE.AND P0, PT, R211, R26, PT ;  /* 0x0000001ad300720c */ /* 0x000fe20003f06270 */
[----:B------:R-:W-:Y:S02]  /*14db0*/  IMAD.SHL.U32 R15, R10, 0x2, RZ ;  /* 0x000000020a0f7824 */ /* 0x000fe400078e00ff */
[----:B------:R-:W-:Y:S01]  /*14dc0*/  IMAD.SHL.U32 R3, R3, 0x4, RZ ;  /* 0x0000000403037824 */ /* 0x000fe200078e00ff */
[----:B------:R-:W-:Y:S01]  /*14dd0*/  SEL R4, RZ, 0xffffffff, P0 ;  /* 0xffffffffff047807 */ /* 0x000fe20000000000 */
[----:B------:R-:W-:Y:S01]  /*14de0*/  IMAD.IADD R9, R9, 0x1, R13 ;  /* 0x0000000109097824 */ /* 0x000fe200078e020d */
[----:B------:R-:W-:-:S02]  /*14df0*/  LOP3.LUT R0, R15, 0x2, R0, 0xe2, !PT ;  /* 0x000000020f007812 */ /* 0x000fc400078ee200 */
[-C--:B------:R-:W-:Y:S01]  /*14e00*/  ISETP.GE.AND P0, PT, R210, R26.reuse, PT ;  /* 0x0000001ad200720c */ /* 0x080fe20003f06270 */
[----:B------:R-:W-:Y:S01]  /*14e10*/  IMAD.SHL.U32 R10, R4, 0x8, RZ ;  /* 0x00000008040a7824 */ /* 0x000fe200078e00ff */
[----:B------:R-:W-:Y:S01]  /*14e20*/  LOP3.LUT R3, R3, 0x4, R0, 0xe2, !PT ;  /* 0x0000000403037812 */ /* 0x000fe200078ee200 */
[----:B------:R-:W-:Y:S01]  /*14e30*/  IMAD.WIDE.U32 R8, R11, UR4, R8 ;  /* 0x000000040b087c25 */ /* 0x000fe2000f8e0008 */
[----:B------:R-:W-:Y:S02]  /*14e40*/  SEL R4, RZ, 0xffffffff, P0 ;  /* 0xffffffffff047807 */ /* 0x000fe40000000000 */
[----:B------:R-:W-:Y:S02]  /*14e50*/  ISETP.GE.AND P0, PT, R209, R26, PT ;  /* 0x0000001ad100720c */ /* 0x000fe40003f06270 */
[----:B------:R-:W-:Y:S01]  /*14e60*/  SHF.R.S32.HI R0, RZ, 0x1f, R11 ;  /* 0x0000001fff007819 */ /* 0x000fe2000001140b */
[----:B------:R-:W-:Y:S01]  /*14e70*/  IMAD.SHL.U32 R4, R4, 0x10, RZ ;  /* 0x0000001004047824 */ /* 0x000fe200078e00ff */
        /* <DEDUP_REMOVED lines=13> */
[----:B------:R-:W-:Y:S02]  /*14f50*/  LOP3.LUT R27, R0, R11, RZ, 0xfc, !PT ;  /* 0x0000000b001b7212 */ /* 0x000fe400078efcff */
[----:B------:R-:W-:Y:S02]  /*14f60*/  LEA.HI.X R3, R8, UR5, R3, 0x1, P1 ;  /* 0x0000000508037c11 */ /* 0x000fe400088f0c03 */
[----:B------:R-:W-:Y:S01]  /*14f70*/  SEL R0, RZ, 0x80, P2 ;  /* 0x00000080ff007807 */ /* 0x000fe20001000000 */
[----:B------:R1:W2:Y:S03]  /*14f80*/  SHFL.IDX PT, R8, R4, RZ, 0x181f ;  /* 0x00181fff04087589 */ /* 0x0002a600000e0000 */
[----:B------:R-:W-:Y:S01]  /*14f90*/  LOP3.LUT R28, R27, R0, RZ, 0xfc, !PT ;  /* 0x000000001b1c7212 */ /* 0x000fe200078efcff */
[----:B------:R1:W3:Y:S01]  /*14fa0*/  SHFL.IDX PT, R9, R3, RZ, 0x181f ;  /* 0x00181fff03097589 */ /* 0x0002e200000e0000 */
[----:B------:R-:W-:Y:S05]  /*14fb0*/  @P0 BRA `(.L_x_5002) ;  /* 0x00000000007c0947 */ /* 0x000fea0003800000 */
[-C--:B------:R-:W-:Y:S02]  /*14fc0*/  ISETP.GE.AND P2, PT, R213, R26.reuse, PT ;  /* 0x0000001ad500720c */ /* 0x080fe40003f46270 */
[-C--:B------:R-:W-:Y:S02]  /*14fd0*/  ISETP.GE.AND P1, PT, R188, R26.reuse, PT ;  /* 0x0000001abc00720c */ /* 0x080fe40003f26270 */
[-C--:B------:R-:W-:Y:S02]  /*14fe0*/  ISETP.GE.AND P5, PT, R212, R26.reuse, PT ;  /* 0x0000001ad400720c */ /* 0x080fe40003fa6270 */
[----:B------:R-:W-:-:S07]  /*14ff0*/  ISETP.GE.AND P3, PT, R211, R26, PT ;  /* 0x0000001ad300720c */ /* 0x000fce0003f66270 */
[CC--:B--2---:R-:W-:Y:S02]  /*15000*/  @!P2 LEA R12, P0, R213.reuse, R8.reuse, 0x1 ;  /* 0x00000008d50ca211 */ /* 0x0c4fe400078008ff */
[----:B---3--:R-:W-:Y:S02]  /*15010*/  @!P1 IMAD.WIDE R10, R188, 0x2, R8 ;  /* 0x00000002bc0a9825 */ /* 0x008fe400078e0208 */
        /* <DEDUP_REMOVED lines=12> */
[----:B--2---:R-:W-:-:S02]  /*150e0*/  @!P1 LEA R12, P6, R209, R8, 0x1 ;  /* 0x00000008d10c9211 */ /* 0x004fc400078c08ff */
        /* <DEDUP_REMOVED lines=12> */
.L_x_5002:
[----:B------:R-:W-:Y:S05]  /*151b0*/  BSYNC B1 ;  /* 0x0000000000017941 */ /* 0x000fea0003800000 */
.L_x_5001:
[----:B------:R-:W-:Y:S01]  /*151c0*/  VIADD R0, R194, 0x20 ;  /* 0x00000020c2007836 */ /* 0x000fe20000000000 */
[----:B---34-:R3:W4:Y:S04]  /*151d0*/  SHFL.IDX PT, R9, R3, 0x1, 0x181f ;  /* 0x00381f0003097f89 */ /* 0x01872800000e0000 */
[----:B------:R-:W-:Y:S01]  /*151e0*/  ISETP.GE.AND P0, PT, R0, R29, PT ;  /* 0x0000001d0000720c */ /* 0x000fe20003f06270 */
[----:B--2---:R3:W2:-:S12]  /*151f0*/  SHFL.IDX PT, R8, R4, 0x1, 0x181f ;  /* 0x00381f0004087f89 */ /* 0x00469800000e0000 */
[----:B---3--:R-:W-:Y:S05]  /*15200*/  @P0 BRA `(.L_x_4995) ;  /* 0x00000000007c0947 */ /* 0x008fea0003800000 */
[-C--:B------:R-:W-:Y:S02]  /*15210*/  ISETP.GE.AND P5, PT, R213, R26.reuse, PT ;  /* 0x0000001ad500720c */ /* 0x080fe40003fa6270 */
[-C--:B------:R-:W-:Y:S02]  /*15220*/  ISETP.GE.AND P4, PT, R188, R26.reuse, PT ;  /* 0x0000001abc00720c */ /* 0x080fe40003f86270 */
[-C--:B------:R-:W-:Y:S02]  /*15230*/  ISETP.GE.AND P0, PT, R212, R26.reuse, PT ;  /* 0x0000001ad400720c */ /* 0x080fe40003f06270 */
[----:B------:R-:W-:Y:S02]  /*15240*/  ISETP.GE.AND P1, PT, R211, R26, PT ;  /* 0x0000001ad300720c */ /* 0x000fe40003f26270 */
[----:B------:R-:W-:-:S05]  /*15250*/  LOP3.LUT P2, RZ, R27, 0x40, RZ, 0xc0, !PT ;  /* 0x000000401bff7812 */ /* 0x000fca000784c0ff */
[C---:B--2---:R-:W-:Y:S02]  /*15260*/  @!P5 LEA R12, P3, R213.reuse, R8, 0x1 ;  /* 0x00000008d50cd211 */ /* 0x044fe400078608ff */
[----:B----4-:R-:W-:Y:S02]  /*15270*/  @!P4 IMAD.WIDE R10, R188, 0x2, R8 ;  /* 0x00000002bc0ac825 */ /* 0x010fe400078e0208 */
[----:B------:R-:W-:Y:S02]  /*15280*/  @!P5 LEA.HI.X R13, R213, R9, R38, 0x1, P3 ;  /* 0x00000009d50dd211 */ /* 0x000fe400018f0c26 */
[----:B------:R-:W-:Y:S01]  /*15290*/  ISETP.GE.AND P3, PT, R210, R26, PT ;  /* 0x0000001ad200720c */ /* 0x000fe20003f66270 */
        /* <DEDUP_REMOVED lines=9> */
[CC--:B--2---:R-:W-:Y:S02]  /*15330*/  @!P3 LEA R10, P6, R210.reuse, R8.reuse, 0x1 ;  /* 0x00000008d20ab211 */ /* 0x0c4fe400078c08ff */
[CC--:B------:R-:W-:Y:S01]  /*15340*/  @P2 LEA R24, P0, R33.reuse, R8.reuse, 0x1 ;  /* 0x0000000821182211 */ /* 0x0c0fe200078008ff */
        /* <DEDUP_REMOVED lines=11> */
.L_x_4995:
[----:B------:R-:W-:Y:S05]  /*15400*/  BSYNC B0 ;  /* 0x0000000000007941 */ /* 0x000fea0003800000 */
.L_x_4988:
[----:B------:R-:W-:Y:S02]  /*15410*/  ULDC UR4, c[0x0][0xc3c] ;  /* 0x00030f0000047ab9 */ /* 0x000fe40000000800 */
[----:B------:R-:W-:-:S13]  /*15420*/  ISETP.GE.AND P0, PT, R7, UR4, PT ;  /* 0x0000000407007c0c */ /* 0x000fda000bf06270 */
[----:B------:R-:W-:Y:S05]  /*15430*/  @!P0 BRA `(.L_x_5003) ;  /* 0xfffffec000688947 */ /* 0x000fea000383ffff */
[----:B------:R-:W-:Y:S05]  /*15440*/  BRA `(.L_x_4856) ;  /* 0x0000009800bc7947 */ /* 0x000fea0003800000 */
.L_x_4854:
        /* <DEDUP_REMOVED lines=18> */
.L_x_5004:
        /* <DEDUP_REMOVED lines=43> */
.L_x_5008:
        /* <DEDUP_REMOVED lines=39> */
.L_x_5006:
        /* <DEDUP_REMOVED lines=12> */
.L_x_5009:
        /* <DEDUP_REMOVED lines=63> */
.L_x_5010:
        /* <DEDUP_REMOVED lines=61> */
.L_x_5011:
[----:B01----:R-:W-:-:S05]  /*16310*/  LOP3.LUT R3, RZ, R2, RZ, 0x33, !PT ;  /* 0x00000002ff037212 */ /* 0x003fca00078e33ff */
[----:B------:R-:W-:-:S05]  /*16320*/  IMAD.IADD R2, R4, 0x1, R3 ;  /* 0x0000000104027824 */ /* 0x000fca00078e0203 */
[----:B------:R1:W-:Y:S01]  /*16330*/  STL [R1+0x4], R2 ;  /* 0x0000040201007387 */ /* 0x0003e20000100800 */
[----:B------:R-:W-:Y:S05]  /*16340*/  BRA `(.L_x_5012) ;  /* 0x0000000000107947 */ /* 0x000fea0003800000 */
.L_x_5007:
[----:B------:R-:W-:Y:S01]  /*16350*/  IMAD.U32 R2, RZ, RZ, UR6 ;  /* 0x00000006ff027e24 */ /* 0x000fe2000f8e00ff */
[----:B------:R0:W-:Y:S04]  /*16360*/  STL [R1+0x4], RZ ;  /* 0x000004ff01007387 */ /* 0x0001e80000100800 */
[----:B------:R0:W-:Y:S04]  /*16370*/  STL [R1+0x8], RZ ;  /* 0x000008ff01007387 */ /* 0x0001e80000100800 */
[----:B------:R0:W-:Y:S02]  /*16380*/  STL [R1], R2 ;  /* 0x0000000201007387 */ /* 0x0001e40000100800 */
.L_x_5012:
        /* <DEDUP_REMOVED lines=10> */
.L_x_5005:
        /* <DEDUP_REMOVED lines=13> */
[----:B------:R-:W-:Y:S01]  /*16500*/  ULDC.64 UR40, c[0x0][0x198] ;  /* 0x0000660000287ab9 */ /* 0x000fe20000000a00 */
[----:B------:R-:W-:Y:S01]  /*16510*/  LOP3.LUT R3, R0, 0x1f8, RZ, 0xc0, !PT ;  /* 0x000001f800037812 */ /* 0x000fe200078ec0ff */
[----:B01----:R-:W-:Y:S01]  /*16520*/  IMAD.SHL.U32 R2, R4, 0x8, RZ ;  /* 0x0000000804027824 */ /* 0x003fe200078e00ff */
[----:B------:R-:W-:Y:S01]  /*16530*/  ULDC UR37, c[0x0][0xc] ;  /* 0x0000030000257ab9 */ /* 0x000fe20000000800 */
        /* <DEDUP_REMOVED lines=12> */
[----:B------:R0:W-:Y:S04]  /*16600*/  STL [R1+0x14], RZ ;  /* 0x000014ff01007387 */ /* 0x0001e80000100800 */
[----:B------:R0:W-:Y:S04]  /*16610*/  STL [R1+0x10], RZ ;  /* 0x000010ff01007387 */ /* 0x0001e80000100800 */
[----:B------:R0:W-:Y:S02]  /*16620*/  STL [R1+0x18], R0 ;  /* 0x0000180001007387 */ /* 0x0001e40000100800 */
.L_x_5181:
[----:B0-2---:R-:W2:Y:S01]  /*16630*/  LDL R0, [R1+0xc] ;  /* 0x00000c0001007983 */ /* 0x005ea20000100800 */
[----:B-1----:R-:W2:Y:S01]  /*16640*/  LDC.64 R2, c[0x0][0xc88] ;  /* 0x00032200ff027b82 */ /* 0x002ea20000000a00 */
        /* <DEDUP_REMOVED lines=30> */
[----:B------:R-:W-:Y:S02]  /*16830*/  IADD3.X R3, R15, UR5, RZ, P4, !PT ;  /* 0x000000050f037c10 */ /* 0x000fe4000a7fe4ff */
        /* <DEDUP_REMOVED lines=9> */
[----:B------:R0:W5:Y:S04]  /*168d0*/  @P0 LDG.E R12, desc[UR42][R6.64] ;  /* 0x0000002a060c0981 */ /* 0x000168000c1e1900 */
[----:B------:R0:W5:Y:S04]  /*168e0*/  @P1 LDG.E R0, desc[UR42][R4.64] ;  /* 0x0000002a04001981 */ /* 0x000168000c1e1900 */
[----:B--2---:R1:W-:Y:S02]  /*168f0*/  STL [R1+0x40], R9 ;  /* 0x0000400901007387 */ /* 0x0043e40000100800 */
[----:B-1----:R-:W-:Y:S01]  /*16900*/  IMAD.U32 R9, RZ, RZ, UR4 ;  /* 0x00000004ff097e24 */ /* 0x002fe2000f8e00ff */
        /* <DEDUP_REMOVED lines=12> */
[----:B-1----:R-:W-:Y:S01]  /*169d0*/  IMAD.U32 R9, RZ, RZ, UR4 ;  /* 0x00000004ff097e24 */ /* 0x002fe2000f8e00ff */
[----:B0-----:R-:W-:Y:S06]  /*169e0*/  @P3 BRA `(.L_x_5014) ;  /* 0x0000000000143947 */ /* 0x001fec0003800000 */
[----:B------:R-:W-:Y:S05]  /*169f0*/  @!P2 BRA `(.L_x_5014) ;  /* 0x000000000010a947 */ /* 0x000fea0003800000 */
[----:B------:R-:W2:Y:S04]  /*16a00*/  LDG.E R10, desc[UR42][R2.64] ;  /* 0x0000002a020a7981 */ /* 0x000ea8000c1e1900 */
[----:B------:R-:W2:Y:S02]  /*16a10*/  LDG.E R2, desc[UR42][R2.64+0x4] ;  /* 0x0000042a02027981 */ /* 0x000ea4000c1e1900 */
[----:B--2--5:R-:W-:-:S05]  /*16a20*/  IMAD.IADD R14, R2, 0x1, -R10 ;  /* 0x00000001020e7824 */ /* 0x024fca00078e0a0a */
[----:B------:R0:W-:Y:S02]  /*16a30*/  STL [R1+0x44], R14 ;  /* 0x0000440e01007387 */ /* 0x0001e40000100800 */
.L_x_5014:
[----:B------:R-:W2:Y:S01]  /*16a40*/  LDL.LU R3, [R1+0x8] ;  /* 0x0000080001037983 */ /* 0x000ea20000300800 */
[----:B------:R-:W-:Y:S02]  /*16a50*/  ULDC.64 UR4, c[0x0][0xa20] ;  /* 0x0002880000047ab9 */ /* 0x000fe40000000a00 */
[----:B------:R-:W-:Y:S01]  /*16a60*/  ISETP.NE.U32.AND P2, PT, RZ, UR4, PT ;  /* 0x00000004ff007c0c */ /* 0x000fe2000bf45070 */
[----:B------:R1:W-:Y:S03]  /*16a70*/  STL [R1+0x8], R13 ;  /* 0x0000080d01007387 */ /* 0x0003e60000100800 */
[----:B------:R-:W-:Y:S02]  /*16a80*/  ISETP.NE.AND.EX P2, PT, RZ, UR5, PT, P2 ;  /* 0x00000005ff007c0c */ /* 0x000fe4000bf45320 */
[C---:B--2---:R-:W-:Y:S02]  /*16a90*/  LOP3.LUT R10, R3.reuse, 0xff000000, RZ, 0xc0, !PT ;  /* 0xff000000030a7812 */ /* 0x044fe400078ec0ff */
[----:B------:R-:W-:-:S02]  /*16aa0*/  LOP3.LUT R2, R3, 0xff0000, RZ, 0xc0, !PT ;  /* 0x00ff000003027812 */ /* 0x000fc400078ec0ff */
        /* <DEDUP_REMOVED lines=10> */
.L_x_5015:
[----:B------:R-:W-:Y:S05]  /*16b50*/  @!P0 BRA `(.L_x_5016) ;  /* 0x00000000000c8947 */ /* 0x000fea0003800000 */
[----:B------:R-:W2:Y:S04]  /*16b60*/  LDG.E R9, desc[UR42][R6.64] ;  /* 0x0000002a06097981 */ /* 0x000ea8000c1e1900 */
[----:B------:R-:W2:Y:S02]  /*16b70*/  LDG.E R6, desc[UR42][R6.64+0x4] ;  /* 0x0000042a06067981 */ /* 0x000ea4000c1e1900 */
[----:B--2---:R-:W-:-:S07]  /*16b80*/  IMAD.IADD R9, R6, 0x1, -R9 ;  /* 0x0000000106097824 */ /* 0x004fce00078e0a09 */
.L_x_5016:
[----:B------:R-:W3:Y:S01]  /*16b90*/  LDL R7, [R1+0x4] ;  /* 0x0000040001077983 */ /* 0x000ee20000100800 */
[----:B--2---:R-:W2:Y:S03]  /*16ba0*/  LDC R3, c[0x0][0x448] ;  /* 0x00011200ff037b82 */ /* 0x004ea60000000800 */
[----:B-1----:R-:W4:Y:S04]  /*16bb0*/  @P1 LDG.E R2, desc[UR42][R4.64] ;  /* 0x0000002a04021981 */ /* 0x002f28000c1e1900 */
[----:B------:R1:W4:Y:S01]  /*16bc0*/  @P1 LDG.E R4, desc[UR42][R4.64+0x4] ;  /* 0x0000042a04041981 */ /* 0x000322000c1e1900 */
[----:B------:R-:W-:Y:S01]  /*16bd0*/  LOP3.LUT R12, R10, 0xff, RZ, 0xc0, !PT ;  /* 0x000000ff0a0c7812 */ /* 0x000fe200078ec0ff */
[----:B------:R-:W-:Y:S01]  /*16be0*/  BSSY B0, `(.L_x_5017) ;  /* 0x0000037000007945 */ /* 0x000fe20003800000 */
[----:B------:R-:W-:-:S03]  /*16bf0*/  SHF.R.U32.HI R10, RZ, 0x10, R10 ;  /* 0x00000010ff0a7819 */ /* 0x000fc6000001160a */
[----:B------:R0:W-:Y:S01]  /*16c00*/  STL [R1+0x58], R12 ;  /* 0x0000580c01007387 */ /* 0x0001e20000100800 */
[----:B--2---:R-:W-:-:S13]  /*16c10*/  ISETP.NE.AND P0, PT, R3, 0x1, PT ;  /* 0x000000010300780c */ /* 0x004fda0003f05270 */
[----:B-1----:R-:W1:Y:S08]  /*16c20*/  @P0 LDC R5, c[0x0][0x44c] ;  /* 0x00011300ff050b82 */ /* 0x002e700000000800 */
[----:B------:R-:W2:Y:S01]  /*16c30*/  @P0 LDC R6, c[0x0][0x450] ;  /* 0x00011400ff060b82 */ /* 0x000ea20000000800 */
[----:B---3--:R-:W-:Y:S02]  /*16c40*/  IMAD.SHL.U32 R3, R7, 0x40, RZ ;  /* 0x0000004007037824 */ /* 0x008fe400078e00ff */
[----:B-----5:R-:W-:-:S02]  /*16c50*/  IMAD.IADD R7, R9, 0x1, -R8 ;  /* 0x0000000109077824 */ /* 0x020fc400078e0a08 */
[----:B------:R-:W-:Y:S02]  /*16c60*/  VIADD R3, R3, 0x3f ;  /* 0x0000003f03037836 */ /* 0x000fe40000000000 */
[----:B----4-:R-:W-:Y:S02]  /*16c70*/  @P1 IMAD.IADD R11, R4, 0x1, -R2 ;  /* 0x00000001040b1824 */ /* 0x010fe400078e0a02 */
[----:B-1----:R-:W-:-:S05]  /*16c80*/  @P0 IMAD.HI.U32 R2, R3, R5, RZ ;  /* 0x0000000503020227 */ /* 0x002fca00078e00ff */
[----:B--2---:R-:W-:Y:S01]  /*16c90*/  @P0 SHF.R.U32.HI R3, RZ, R6, R2 ;  /* 0x00000006ff030219 */ /* 0x004fe20000011602 */
[----:B------:R-:W-:-:S04]  /*16ca0*/  IMAD.IADD R2, R7, 0x1, R11 ;  /* 0x0000000107027824 */ /* 0x000fc800078e020b */
[C---:B------:R-:W-:Y:S01]  /*16cb0*/  VIADD R4, R2.reuse, 0x3f ;  /* 0x0000003f02047836 */ /* 0x040fe20000000000 */
[----:B------:R-:W-:-:S05]  /*16cc0*/  IADD3 R21, R2, 0x40, -R14 ;  /* 0x0000004002157810 */ /* 0x000fca0007ffe80e */
[----:B------:R-:W-:Y:S01]  /*16cd0*/  IMAD.IADD R2, R21, 0x1, R3 ;  /* 0x0000000115027824 */ /* 0x000fe200078e0203 */
[----:B------:R-:W-:-:S04]  /*16ce0*/  SHF.R.S32.HI R3, RZ, 0x1f, R4 ;  /* 0x0000001fff037819 */ /* 0x000fc80000011404 */
[----:B------:R-:W-:Y:S02]  /*16cf0*/  SHF.R.S32.HI R6, RZ, 0x1f, R2 ;  /* 0x0000001fff067819 */ /* 0x000fe40000011402 */
[----:B------:R-:W-:Y:S01]  /*16d00*/  LEA.HI R3, R3, R4, RZ, 0x6 ;  /* 0x0000000403037211 */ /* 0x000fe200078f30ff */
[----:B------:R-:W-:Y:S01]  /*16d10*/  IMAD.MOV.U32 R4, RZ, RZ, RZ ;  /* 0x000000ffff047224 */ /* 0x000fe200078e00ff */
[----:B------:R-:W-:Y:S02]  /*16d20*/  LEA.HI R6, R6, R2, RZ, 0x6 ;  /* 0x0000000206067211 */ /* 0x000fe400078f30ff */
[----:B------:R-:W-:Y:S02]  /*16d30*/  SHF.R.S32.HI R20, RZ, 0x6, R3 ;  /* 0x00000006ff147819 */ /* 0x000fe40000011403 */
[----:B------:R-:W-:-:S04]  /*16d40*/  SHF.R.S32.HI R6, RZ, 0x6, R6 ;  /* 0x00000006ff067819 */ /* 0x000fc80000011406 */
[----:B------:R-:W-:-:S04]  /*16d50*/  VIMNMX R6, R20, R6, PT ;  /* 0x0000000614067248 */ /* 0x000fc80003fe0100 */
[----:B------:R-:W-:-:S13]  /*16d60*/  ISETP.GE.AND P0, PT, R6, 0x1, PT ;  /* 0x000000010600780c */ /* 0x000fda0003f06270 */
[----:B0-----:R-:W-:Y:S05]  /*16d70*/  @!P0 BRA `(.L_x_5018) ;  /* 0x0000000000748947 */ /* 0x001fea0003800000 */
        /* <DEDUP_REMOVED lines=29> */
.L_x_5018:
[----:B------:R-:W-:Y:S05]  /*16f50*/  BSYNC B0 ;  /* 0x0000000000007941 */ /* 0x000fea0003800000 */
.L_x_5017:
        /* <DEDUP_REMOVED lines=23> */
[----:B------:R0:W1:Y:S02]  /*170d0*/  SHFL.IDX PT, R14, R4, RZ, 0x1f ;  /* 0x00001fff040e7589 */ /* 0x00006400000e0000 */
.L_x_5225:
[----:B-1----:R-:W-:Y:S02]  /*170e0*/  ISETP.NE.AND P0, PT, R14, RZ, PT ;  /* 0x000000ff0e00720c */ /* 0x002fe40003f05270 */
[----:B------:R-:W-:-:S11]  /*170f0*/  PLOP3.LUT P6, PT, PT, PT, PT, 0x8, 0x0 ;  /* 0x000000000000781c */ /* 0x000fd60003fce170 */
[----:B------:R-:W-:Y:S05]  /*17100*/  @P0 BRA `(.L_x_5022) ;  /* 0x00000000000c0947 */ /* 0x000fea0003800000 */
[----:B------:R-:W-:-:S03]  /*17110*/  UMOV UR4, 0xffffffff ;  /* 0xffffffff00047882 */ /* 0x000fc60000000000 */
[----:B------:R-:W-:Y:S05]  /*17120*/  BRA.DIV UR4, `(.L_x_5023) ;  /* 0x0000008a04ac7947 */ /* 0x000fea000b800000 */
[----:B------:R-:W-:-:S13]  /*17130*/  ELECT P6, URZ, PT ;  /* 0x00000000003f782f */ /* 0x000fda00038c0000 */
.L_x_5022:
        /* <DEDUP_REMOVED lines=9> */
.L_x_5228:
[----:B------:R-:W-:Y:S05]  /*171d0*/  BSYNC B1 ;  /* 0x0000000000017941 */ /* 0x000fea0003800000 */
.L_x_5024:
        /* <DEDUP_REMOVED lines=12> */
.L_x_5229:
[----:B------:R-:W-:Y:S05]  /*172a0*/  BSYNC B2 ;  /* 0x0000000000027941 */ /* 0x000fea0003800000 */
.L_x_5028:
        /* <DEDUP_REMOVED lines=9> */
.L_x_5031:
[----:B------:R-:W-:Y:S05]  /*17340*/  BSYNC B2 ;  /* 0x0000000000027941 */ /* 0x000fea0003800000 */
.L_x_5030:
        /* <DEDUP_REMOVED lines=13> */
.L_x_5032:
        /* <DEDUP_REMOVED lines=13> */
.L_x_5230:
[----:B------:R-:W-:Y:S05]  /*174f0*/  BSYNC B2 ;  /* 0x0000000000027941 */ /* 0x000fea0003800000 */
.L_x_5033:
        /* <DEDUP_REMOVED lines=11> */
.L_x_5036:
[----:B------:R-:W-:Y:S05]  /*175b0*/  BSYNC B2 ;  /* 0x0000000000027941 */ /* 0x000fea0003800000 */
.L_x_5035:
        /* <DEDUP_REMOVED lines=10> */
.L_x_5037:
        /* <DEDUP_REMOVED lines=15> */
.L_x_5038:
        /* <DEDUP_REMOVED lines=15> */
.L_x_5039:
        /* <DEDUP_REMOVED lines=15> */
.L_x_5040:
        /* <DEDUP_REMOVED lines=15> */
.L_x_5041:
        /* <DEDUP_REMOVED lines=15> */
.L_x_5042:
        /* <DEDUP_REMOVED lines=15> */
.L_x_5043:
        /* <DEDUP_REMOVED lines=15> */
.L_x_5044:
        /* <DEDUP_REMOVED lines=10> */
.L_x_5027:
[----:B------:R-:W-:Y:S05]  /*17d90*/  BSYNC B1 ;  /* 0x0000000000017941 */ /* 0x000fea0003800000 */
.L_x_5026:
        /* <DEDUP_REMOVED lines=13> */
.L_x_5064:
        /* <DEDUP_REMOVED lines=13> */
.L_x_5231:
[----:B------:R-:W-:Y:S05]  /*17f40*/  BSYNC B2 ;  /* 0x0000000000027941 */ /* 0x000fea0003800000 */
.L_x_5047:
        /* <DEDUP_REMOVED lines=9> */
.L_x_5050:
[----:B------:R-:W-:Y:S05]  /*17fe0*/  BSYNC B2 ;  /* 0x0000000000027941 */ /* 0x000fea0003800000 */
.L_x_5049:
        /* <DEDUP_REMOVED lines=12> */
.L_x_5051:
        /* <DEDUP_REMOVED lines=13> */
.L_x_5232:
[----:B------:R-:W-:Y:S05]  /*18180*/  BSYNC B2 ;  /* 0x0000000000027941 */ /* 0x000fea0003800000 */
.L_x_5052:
        /* <DEDUP_REMOVED lines=11> */
.L_x_5055:
[----:B------:R-:W-:Y:S05]  /*18240*/  BSYNC B2 ;  /* 0x0000000000027941 */ /* 0x000fea0003800000 */
.L_x_5054:
        /* <DEDUP_REMOVED lines=10> */
.L_x_5056:
        /* <DEDUP_REMOVED lines=15> */
.L_x_5057:
        /* <DEDUP_REMOVED lines=15> */
.L_x_5058:
        /* <DEDUP_REMOVED lines=15> */
.L_x_5059:
        /* <DEDUP_REMOVED lines=15> */
.L_x_5060:
        /* <DEDUP_REMOVED lines=15> */
.L_x_5061:
        /* <DEDUP_REMOVED lines=15> */
.L_x_5062:
        /* <DEDUP_REMOVED lines=15> */
.L_x_5063:
        /* <DEDUP_REMOVED lines=10> */
.L_x_5046:
[----:B------:R-:W-:Y:S05]  /*18a20*/  BSYNC B1 ;  /* 0x0000000000017941 */ /* 0x000fea0003800000 */
.L_x_5045:
        /* <DEDUP_REMOVED lines=12> */
.L_x_5020:
[----:B------:R-:W-:Y:S05]  /*18af0*/  BSYNC B0 ;  /* 0x0000000000007941 */ /* 0x000fea0003800000 */
.L_x_5019:
[----:B01----:R-:W2:Y:S01]  /*18b00*/  LDL R5, [R1+0x4] ;  /* 0x0000040001057983 */ /* 0x003ea20000100800 */
[----:B------:R-:W0:Y:S01]  /*18b10*/  LDC R0, c[0x0][0x448] ;  /* 0x00011200ff007b82 */ /* 0x000e220000000800 */
[----:B------:R-:W-:Y:S01]  /*18b20*/  ISETP.NE.AND P2, PT, R10, RZ, PT ;  /* 0x000000ff0a00720c */ /* 0x000fe20003f45270 */
[----:B------:R-:W-:Y:S05]  /*18b30*/  @!P0 WARPSYNC.ALL ;  /* 0x0000000000008948 */ /* 0x000fea0003800000 */
[----:B------:R-:W-:Y:S07]  /*18b40*/  BSSY B0, `(.L_x_5065) ;  /* 0x000002d000007945 */ /* 0x000fee0003800000 */
[----:B------:R-:W1:Y:S08]  /*18b50*/  @!P2 LDC R10, c[0x0][0x9f0] ;  /* 0x00027c00ff0aab82 */ /* 0x000e700000000800 */
[----:B------:R-:W-:Y:S01]  /*18b60*/  @!P0 BAR.SYNC.DEFER_BLOCKING 0xc, 0x180 ;  /* 0x0306000000008b1d */ /* 0x000fe20000010000 */
[----:B0-----:R-:W-:-:S13]  /*18b70*/  ISETP.NE.AND P1, PT, R0, 0x1, PT ;  /* 0x000000010000780c */ /* 0x001fda0003f25270 */
[----:B------:R-:W0:Y:S08]  /*18b80*/  @P1 LDC R2, c[0x0][0x44c] ;  /* 0x00011300ff021b82 */ /* 0x000e300000000800 */
[----:B------:R-:W3:Y:S01]  /*18b90*/  @P1 LDC R3, c[0x0][0x450] ;  /* 0x00011400ff031b82 */ /* 0x000ee20000000800 */
[----:B--2---:R-:W-:-:S05]  /*18ba0*/  LEA R0, R5, 0x3f, 0x6 ;  /* 0x0000003f05007811 */ /* 0x004fca00078e30ff */
[----:B0-----:R-:W-:-:S05]  /*18bb0*/  @P1 IMAD.HI.U32 R2, R0, R2, RZ ;  /* 0x0000000200021227 */ /* 0x001fca00078e00ff */
[----:B---3--:R-:W-:-:S05]  /*18bc0*/  @P1 SHF.R.U32.HI R0, RZ, R3, R2 ;  /* 0x00000003ff001219 */ /* 0x008fca0000011602 */
[----:B------:R-:W-:-:S05]  /*18bd0*/  IMAD.IADD R0, R21, 0x1, R0 ;  /* 0x0000000115007824 */ /* 0x000fca00078e0200 */
[----:B------:R-:W-:-:S04]  /*18be0*/  SHF.R.S32.HI R2, RZ, 0x1f, R0 ;  /* 0x0000001fff027819 */ /* 0x000fc80000011400 */
[----:B------:R-:W-:-:S04]  /*18bf0*/  LEA.HI R0, R2, R0, RZ, 0x6 ;  /* 0x0000000002007211 */ /* 0x000fc800078f30ff */
[----:B------:R-:W-:-:S04]  /*18c00*/  SHF.R.S32.HI R0, RZ, 0x6, R0 ;  /* 0x00000006ff007819 */ /* 0x000fc80000011400 */
[----:B------:R-:W-:-:S04]  /*18c10*/  VIMNMX R7, R20, R0, PT ;  /* 0x0000000014077248 */ /* 0x000fc80003fe0100 */
[----:B------:R-:W-:Y:S01]  /*18c20*/  ISETP.GE.AND P1, PT, R7, 0x1, PT ;  /* 0x000000010700780c */ /* 0x000fe20003f26270 */
[----:B------:R0:W-:Y:S04]  /*18c30*/  STL [R1+0x38], R7 ;  /* 0x0000380701007387 */ /* 0x0001e80000100800 */
[----:B------:R0:W-:Y:S08]  /*18c40*/  STL [R1+0x3c], RZ ;  /* 0x00003cff01007387 */ /* 0x0001f00000100800 */
[----:B01----:R-:W-:Y:S05]  /*18c50*/  @!P1 BRA `(.L_x_5066) ;  /* 0x00000000006c9947 */ /* 0x003fea0003800000 */
        /* <DEDUP_REMOVED lines=27> */
.L_x_5066:
[----:B------:R-:W-:Y:S05]  /*18e10*/  BSYNC B0 ;  /* 0x0000000000007941 */ /* 0x000fea0003800000 */
.L_x_5065:
[----:B------:R-:W2:Y:S04]  /*18e20*/  LDL R0, [R1+0x3c] ;  /* 0x00003c0001007983 */ /* 0x000ea80000100800 */
[----:B0-----:R-:W2:Y:S01]  /*18e30*/  LDL R2, [R1+0x58] ;  /* 0x0000580001027983 */ /* 0x001ea20000100800 */
[----:B------:R-:W-:Y:S01]  /*18e40*/  BSSY B7, `(.L_x_5067) ;  /* 0x00004b7000077945 */ /* 0x000fe20003800000 */
[----:B--2---:R-:W-:-:S05]  /*18e50*/  IMAD R2, R2, R0, RZ ;  /* 0x0000000002027224 */ /* 0x004fca00078e02ff */
[----:B------:R-:W-:Y:S01]  /*18e60*/  VIADDMNMX R0, R2, R0, R7, PT ;  /* 0x0000000002007246 */ /* 0x000fe20003800107 */
[----:B------:R0:W-:Y:S03]  /*18e70*/  STL [R1+0x28], R2 ;  /* 0x0000280201007387 */ /* 0x0001e60000100800 */
[----:B------:R-:W-:Y:S01]  /*18e80*/  ISETP.GT.AND P0, PT, R0, R2, PT ;  /* 0x000000020000720c */ /* 0x000fe20003f04270 */
[----:B------:R0:W-:-:S12]  /*18e90*/  STL [R1+0x34], R0 ;  /* 0x0000340001007387 */ /* 0x0001d80000100800 */
[----:B0-----:R-:W-:Y:S05]  /*18ea0*/  @P0 BRA `(.L_x_5068) ;  /* 0x0000000000480947 */ /* 0x001fea0003800000 */
[----:B------:R-:W0:Y:S02]  /*18eb0*/  S2R R0, SR_TID.X ;  /* 0x0000000000007919 */ /* 0x000e240000002100 */
[----:B0-----:R-:W-:-:S04]  /*18ec0*/  LOP3.LUT R0, R0, 0x7f, RZ, 0xc0, !PT ;  /* 0x0000007f00007812 */ /* 0x001fc800078ec0ff */
[----:B------:R-:W-:-:S13]  /*18ed0*/  ISETP.NE.AND P0, PT, R0, RZ, PT ;  /* 0x000000ff0000720c */ /* 0x000fda0003f05270 */
[----:B------:R-:W-:Y:S05]  /*18ee0*/  @P0 BRA `(.L_x_5069) ;  /* 0x0000004800b00947 */ /* 0x000fea0003800000 */
[----:B------:R-:W0:Y:S01]  /*18ef0*/  S2R R5, SR_LANEID ;  /* 0x0000000000057919 */ /* 0x000e220000000000 */
[----:B------:R-:W-:Y:S01]  /*18f00*/  VOTEU.ANY UR4, UPT, PT ;  /* 0x0000000000047886 */ /* 0x000fe200038e0100 */
[----:B------:R-:W1:Y:S01]  /*18f10*/  LDC.64 R2, c[0x0][0xc60] ;  /* 0x00031800ff027b82 */ /* 0x000e620000000a00 */
[----:B------:R-:W0:Y:S02]  /*18f20*/  FLO.U32 R0, UR4 ;  /* 0x0000000400007d00 */ /* 0x000e2400080e0000 */
[----:B0-----:R-:W-:-:S06]  /*18f30*/  ISETP.EQ.U32.AND P0, PT, R0, R5, PT ;  /* 0x000000050000720c */ /* 0x001fcc0003f02070 */
[----:B------:R-:W1:Y:S07]  /*18f40*/  POPC R5, UR4 ;  /* 0x0000000400057d09 */ /* 0x000e6e0008000000 */
[----:B-1----:R-:W2:Y:S01]  /*18f50*/  @P0 ATOMG.E.ADD.STRONG.GPU PT, R3, desc[UR42][R2.64], R5 ;  /* 0x00000005020309a8 */ /* 0x002ea200081ee1ea */
[----:B------:R-:W0:Y:S02]  /*18f60*/  S2R R4, SR_LTMASK ;  /* 0x0000000000047919 */ /* 0x000e240000003900 */
[----:B0-----:R-:W-:-:S04]  /*18f70*/  LOP3.LUT R4, R4, UR4, RZ, 0xc0, !PT ;  /* 0x0000000404047c12 */ /* 0x001fc8000f8ec0ff */
[----:B------:R-:W0:Y:S01]  /*18f80*/  POPC R7, R4 ;  /* 0x0000000400077309 */ /* 0x000e220000000000 */
[----:B--2---:R-:W0:Y:S02]  /*18f90*/  SHFL.IDX PT, R0, R3, R0, 0x1f ;  /* 0x00001f0003007589 */ /* 0x004e2400000e0000 */
[----:B0-----:R-:W-:-:S05]  /*18fa0*/  IADD3 R0, R0, UR37, R7 ;  /* 0x0000002500007c10 */ /* 0x001fca000fffe007 */
[----:B------:R4:W-:Y:S01]  /*18fb0*/  STL [R1], R0 ;  /* 0x0000000001007387 */ /* 0x0009e20000100800 */
[----:B------:R-:W-:Y:S05]  /*18fc0*/  BRA `(.L_x_5069) ;  /* 0x0000004800787947 */ /* 0x000fea0003800000 */
.L_x_5068:
        /* <DEDUP_REMOVED lines=20> */
.L_x_5071:
[----:B------:R-:W-:Y:S05]  /*19110*/  BSYNC B6 ;  /* 0x0000000000067941 */ /* 0x000fea0003800000 */
.L_x_5070:
        /* <DEDUP_REMOVED lines=20> */
.L_x_5074:
        /* <DEDUP_REMOVED lines=16> */
.L_x_5073:
[----:B------:R-:W-:Y:S05]  /*19360*/  BSYNC B6 ;  /* 0x0000000000067941 */ /* 0x000fea0003800000 */
.L_x_5072:
        /* <DEDUP_REMOVED lines=10> */
[----:B0-----:R-:W0:Y:S01]  /*19410*/  LDC.64 R2, c[0x0][0x418] ;  /* 0x00010600ff027b82 */ /* 0x001e220000000a00 */
[----:B----4-:R-:W-:Y:S01]  /*19420*/  VIADD R0, R0, 0xffffffff ;  /* 0xffffffff00007836 */ /* 0x010fe20000000000 */
        /* <DEDUP_REMOVED lines=11> */
[----:B------:R0:W1:Y:S02]  /*194e0*/  SHFL.IDX PT, R14, R4, RZ, 0x1f ;  /* 0x00001fff040e7589 */ /* 0x00006400000e0000 */
.L_x_5235:
        /* <DEDUP_REMOVED lines=9> */
.L_x_5238:
        /* <DEDUP_REMOVED lines=24> */
.L_x_5078:
[----:B------:R-:W2:Y:S04]  /*19700*/  LDL R0, [R1+0x10] ;  /* 0x0000100001007983 */ /* 0x000ea80000100800 */
[----:B-1----:R-:W3:Y:S01]  /*19710*/  LDL R2, [R1+0x18] ;  /* 0x0000180001027983 */ /* 0x002ee20000100800 */
[----:B--2---:R-:W-:Y:S01]  /*19720*/  IMAD R0, R0, 0x8, R18 ;  /* 0x0000000800007824 */ /* 0x004fe200078e0212 */
[----:B---3--:R-:W-:-:S04]  /*19730*/  SHF.L.U32 R2, R2, 0x1f, RZ ;  /* 0x0000001f02027819 */ /* 0x008fc800000006ff */
[----:B------:R-:W1:Y:S02]  /*19740*/  SYNCS.PHASECHK.TRANS64.TRYWAIT P0, [R0+URZ+0x28c40], R2 ;  /* 0x028c4002000075a7 */ /* 0x000e64000800017f */
[----:B-1----:R-:W-:Y:S05]  /*19750*/  @!P0 BRA `(.L_x_5079) ;  /* 0x0000006400f88947 */ /* 0x002fea0003800000 */
.L_x_5239:
        /* <DEDUP_REMOVED lines=11> */
.L_x_5080:
[----:B------:R-:W2:Y:S04]  /*19810*/  LDL R3, [R1+0x10] ;  /* 0x0000100001037983 */ /* 0x000ea80000100800 */
[----:B0-----:R-:W3:Y:S04]  /*19820*/  LDL R4, [R1+0x30] ;  /* 0x0000300001047983 */ /* 0x001ee80000100800 */
[----:B-1----:R-:W4:Y:S01]  /*19830*/  LDL R2, [R1+0x24] ;  /* 0x0000240001027983 */ /* 0x002f220000100800 */
        /* <DEDUP_REMOVED lines=11> */
[----:B--2---:R-:W-:Y:S01]  /*198f0*/  IMAD R0, R3, 0x2000, R18 ;  /* 0x0000200003007824 */ /* 0x004fe200078e0212 */
[----:B---3--:R-:W-:-:S04]  /*19900*/  R2UR UR11, R4 ;  /* 0x00000000040b72ca */ /* 0x008fc800000e0000 */
[----:B------:R-:W-:Y:S02]  /*19910*/  R2UR UR8, R0 ;  /* 0x00000000000872ca */ /* 0x000fe400000e0000 */
[----:B----4-:R-:W-:-:S11]  /*19920*/  R2UR UR4, R2 ;  /* 0x00000000020472ca */ /* 0x010fd600000e0000 */
[----:B------:R-:W-:Y:S02]  /*19930*/  UIADD3 UR8, UR8, 0x22400, URZ ;  /* 0x0002240008087890 */ /* 0x000fe4000fffe03f */
[----:B------:R-:W-:-:S03]  /*19940*/  ULEA UR11, UR11, UR4, 0x6 ;  /* 0x000000040b0b7291 */ /* 0x000fc6000f8e303f */
[----:B------:R-:W-:-:S06]  /*19950*/  UMOV UR4, 0x0 ;  /* 0x0000000000047882 */ /* 0x000fcc0000000000 */
[----:B------:R1:W-:Y:S02]  /*19960*/  UTMALDG.4D [UR8], [UR6], desc[UR4] ;  /* 0x00000408060075b4 */ /* 0x0003e40008019000 */
[----:B-1----:R-:W-:Y:S01]  /*19970*/  NOP ;  /* 0x0000000000007918 */ /* 0x002fe20000000000 */
.L_x_5076:
[----:B------:R-:W2:Y:S04]  /*19980*/  LDL.LU R3, [R1+0x40] ;  /* 0x0000400001037983 */ /* 0x000ea80000300800 */
[----:B------:R-:W3:Y:S04]  /*19990*/  LDL.LU R5, [R1+0x2c] ;  /* 0x00002c0001057983 */ /* 0x000ee80000300800 */
[----:B0-----:R-:W4:Y:S01]  /*199a0*/  LDL.LU R4, [R1+0x48] ;  /* 0x0000480001047983 */ /* 0x001f220000300800 */
        /* <DEDUP_REMOVED lines=37> */
.L_x_5082:
[----:B------:R-:W-:Y:S05]  /*19c00*/  BSYNC B6 ;  /* 0x0000000000067941 */ /* 0x000fea0003800000 */
.L_x_5081:
        /* <DEDUP_REMOVED lines=89> */
.L_x_5248:
        /* <DEDUP_REMOVED lines=10> */
.L_x_5084:
        /* <DEDUP_REMOVED lines=18> */
.L_x_5249:
[----:B------:R-:W-:Y:S05]  /*1a360*/  BSYNC B0 ;  /* 0x0000000000007941 */ /* 0x000fea0003800000 */
.L_x_5085:
[----:B------:R-:W-:Y:S01]  /*1a370*/  LOP3.LUT P0, RZ, R19, 0x1, RZ, 0xc0, !PT ;  /* 0x0000000113ff7812 */ /* 0x000fe2000780c0ff */
[----:B------:R-:W-:-:S12]  /*1a380*/  BSSY B0, `(.L_x_5087) ;  /* 0x0000097000007945 */ /* 0x000fd80003800000 */
[----:B------:R-:W-:Y:S05]  /*1a390*/  @!P0 BRA `(.L_x_5088) ;  /* 0x0000000800548947 */ /* 0x000fea0003800000 */
[----:B------:R-:W0:Y:S04]  /*1a3a0*/  LDL R4, [R1+0x10] ;  /* 0x0000100001047983 */ /* 0x000e280000100800 */
        /* <DEDUP_REMOVED lines=9> */
.L_x_5250:
[----:B------:R-:W-:Y:S05]  /*1a440*/  BSYNC B1 ;  /* 0x0000000000017941 */ /* 0x000fea0003800000 */
.L_x_5089:
        /* <DEDUP_REMOVED lines=9> */
.L_x_5092:
[----:B------:R-:W-:Y:S05]  /*1a4e0*/  BSYNC B1 ;  /* 0x0000000000017941 */ /* 0x000fea0003800000 */
.L_x_5091:
        /* <DEDUP_REMOVED lines=13> */
.L_x_5093:
        /* <DEDUP_REMOVED lines=15> */
.L_x_5094:
        /* <DEDUP_REMOVED lines=15> */
.L_x_5095:
        /* <DEDUP_REMOVED lines=15> */
.L_x_5096:
        /* <DEDUP_REMOVED lines=15> */
.L_x_5097:
        /* <DEDUP_REMOVED lines=15> */
.L_x_5098:
        /* <DEDUP_REMOVED lines=15> */
.L_x_5099:
        /* <DEDUP_REMOVED lines=15> */
.L_x_5100:
        /* <DEDUP_REMOVED lines=10> */
.L_x_5088:
[----:B------:R-:W-:Y:S05]  /*1acf0*/  BSYNC B0 ;  /* 0x0000000000007941 */ /* 0x000fea0003800000 */
.L_x_5087:
        /* <DEDUP_REMOVED lines=55> */
.L_x_5107:
        /* <DEDUP_REMOVED lines=8> */
.L_x_5251:
[----:B------:R-:W-:Y:S05]  /*1b0f0*/  BSYNC B3 ;  /* 0x0000000000037941 */ /* 0x000fea0003800000 */
.L_x_5108:
        /* <DEDUP_REMOVED lines=9> */
.L_x_5111:
[----:B------:R-:W-:Y:S05]  /*1b190*/  BSYNC B3 ;  /* 0x0000000000037941 */ /* 0x000fea0003800000 */
.L_x_5110:
        /* <DEDUP_REMOVED lines=13> */
.L_x_5112:
        /* <DEDUP_REMOVED lines=13> */
.L_x_5252:
[----:B------:R-:W-:Y:S05]  /*1b340*/  BSYNC B3 ;  /* 0x0000000000037941 */ /* 0x000fea0003800000 */
.L_x_5113:
        /* <DEDUP_REMOVED lines=11> */
.L_x_5116:
[----:B------:R-:W-:Y:S05]  /*1b400*/  BSYNC B3 ;  /* 0x0000000000037941 */ /* 0x000fea0003800000 */
.L_x_5115:
        /* <DEDUP_REMOVED lines=10> */
.L_x_5117:
        /* <DEDUP_REMOVED lines=15> */
.L_x_5118:
        /* <DEDUP_REMOVED lines=15> */
.L_x_5119:
        /* <DEDUP_REMOVED lines=15> */
.L_x_5120:
        /* <DEDUP_REMOVED lines=15> */
.L_x_5121:
        /* <DEDUP_REMOVED lines=15> */
.L_x_5122:
        /* <DEDUP_REMOVED lines=15> */
.L_x_5123:
        /* <DEDUP_REMOVED lines=15> */
.L_x_5124:
        /* <DEDUP_REMOVED lines=10> */
.L_x_5106:
[----:B------:R-:W-:Y:S05]  /*1bbe0*/  BSYNC B1 ;  /* 0x0000000000017941 */ /* 0x000fea0003800000 */
.L_x_5105:
[----:B------:R-:W2:Y:S02]  /*1bbf0*/  LDL.LU R5, [R1+0x34] ;  /* 0x0000340001057983 */ /* 0x000ea40000300800 */
[----:B--2---:R-:W-:-:S07]  /*1bc00*/  VIADD R0, R5, 0xfffffffd ;  /* 0xfffffffd05007836 */ /* 0x004fce0000000000 */
.L_x_5104:
[----:B------:R-:W-:Y:S05]  /*1bc10*/  BSYNC B2 ;  /* 0x0000000000027941 */ /* 0x000fea0003800000 */
.L_x_5103:
[----:B------:R-:W-:Y:S01]  /*1bc20*/  VIADD R8, R8, 0xfffffffe ;  /* 0xfffffffe08087836 */ /* 0x000fe20000000000 */
[----:B------:R-:W-:-:S04]  /*1bc30*/  LOP3.LUT R4, RZ, R4, RZ, 0x33, !PT ;  /* 0x00000004ff047212 */ /* 0x000fc800078e33ff */
[----:B------:R-:W-:-:S13]  /*1bc40*/  ISETP.NE.AND P0, PT, R8, R4, PT ;  /* 0x000000040800720c */ /* 0x000fda0003f05270 */
[----:B------:R-:W-:Y:S05]  /*1bc50*/  @!P0 BRA `(.L_x_5102) ;  /* 0x0000001800e08947 */ /* 0x000fea0003800000 */
.L_x_5165:
        /* <DEDUP_REMOVED lines=35> */
.L_x_5127:
        /* <DEDUP_REMOVED lines=8> */
.L_x_5253:
[----:B------:R-:W-:Y:S05]  /*1bf10*/  BSYNC B2 ;  /* 0x0000000000027941 */ /* 0x000fea0003800000 */
.L_x_5128:
        /* <DEDUP_REMOVED lines=9> */
.L_x_5131:
[----:B------:R-:W-:Y:S05]  /*1bfb0*/  BSYNC B2 ;  /* 0x0000000000027941 */ /* 0x000fea0003800000 */
.L_x_5130:
        /* <DEDUP_REMOVED lines=12> */
.L_x_5132:
        /* <DEDUP_REMOVED lines=13> */
.L_x_5254:
[----:B------:R-:W-:Y:S05]  /*1c150*/  BSYNC B2 ;  /* 0x0000000000027941 */ /* 0x000fea0003800000 */
.L_x_5133:
        /* <DEDUP_REMOVED lines=11> */
.L_x_5136:
[----:B------:R-:W-:Y:S05]  /*1c210*/  BSYNC B2 ;  /* 0x0000000000027941 */ /* 0x000fea0003800000 */
.L_x_5135:
        /* <DEDUP_REMOVED lines=9> */
.L_x_5137:
        /* <DEDUP_REMOVED lines=15> */
.L_x_5138:
        /* <DEDUP_REMOVED lines=15> */
.L_x_5139:
        /* <DEDUP_REMOVED lines=15> */
.L_x_5140:
        /* <DEDUP_REMOVED lines=15> */
.L_x_5141:
        /* <DEDUP_REMOVED lines=15> */
.L_x_5142:
        /* <DEDUP_REMOVED lines=15> */
.L_x_5143:
        /* <DEDUP_REMOVED lines=15> */
.L_x_5144:
        /* <DEDUP_REMOVED lines=10> */
.L_x_5126:
[----:B------:R-:W-:Y:S05]  /*1c9e0*/  BSYNC B1 ;  /* 0x0000000000017941 */ /* 0x000fea0003800000 */
.L_x_5125:
        /* <DEDUP_REMOVED lines=35> */
.L_x_5147:
        /* <DEDUP_REMOVED lines=8> */
.L_x_5255:
[----:B------:R-:W-:Y:S05]  /*1cca0*/  BSYNC B2 ;  /* 0x0000000000027941 */ /* 0x000fea0003800000 */
.L_x_5148:
        /* <DEDUP_REMOVED lines=9> */
.L_x_5151:
[----:B------:R-:W-:Y:S05]  /*1cd40*/  BSYNC B2 ;  /* 0x0000000000027941 */ /* 0x000fea0003800000 */
.L_x_5150:
        /* <DEDUP_REMOVED lines=13> */
.L_x_5152:
        /* <DEDUP_REMOVED lines=13> */
.L_x_5256:
[----:B------:R-:W-:Y:S05]  /*1cef0*/  BSYNC B2 ;  /* 0x0000000000027941 */ /* 0x000fea0003800000 */
.L_x_5153:
        /* <DEDUP_REMOVED lines=11> */
.L_x_5156:
[----:B------:R-:W-:Y:S05]  /*1cfb0*/  BSYNC B2 ;  /* 0x0000000000027941 */ /* 0x000fea0003800000 */
.L_x_5155:
        /* <DEDUP_REMOVED lines=10> */
.L_x_5157:
        /* <DEDUP_REMOVED lines=15> */
.L_x_5158:
        /* <DEDUP_REMOVED lines=15> */
.L_x_5159:
        /* <DEDUP_REMOVED lines=15> */
.L_x_5160:
        /* <DEDUP_REMOVED lines=15> */
.L_x_5161:
        /* <DEDUP_REMOVED lines=15> */
.L_x_5162:
        /* <DEDUP_REMOVED lines=15> */
.L_x_5163:
        /* <DEDUP_REMOVED lines=15> */
.L_x_5164:
        /* <DEDUP_REMOVED lines=10> */
.L_x_5146:
[----:B------:R-:W-:Y:S05]  /*1d790*/  BSYNC B1 ;  /* 0x0000000000017941 */ /* 0x000fea0003800000 */
.L_x_5145:
[----:B------:R-:W2:Y:S01]  /*1d7a0*/  LDL R5, [R1+0x28] ;  /* 0x0000280001057983 */ /* 0x000ea20000100800 */
[----:B------:R-:W-:Y:S01]  /*1d7b0*/  VIADD R0, R0, 0xfffffffe ;  /* 0xfffffffe00007836 */ /* 0x000fe20000000000 */
[----:B--2---:R-:W-:-:S13]  /*1d7c0*/  ISETP.GT.AND P0, PT, R6, R5, PT ;  /* 0x000000050600720c */ /* 0x004fda0003f04270 */
[----:B------:R-:W-:Y:S05]  /*1d7d0*/  @P0 BRA `(.L_x_5165) ;  /* 0xffffffe400200947 */ /* 0x000fea000383ffff */
.L_x_5102:
[----:B------:R-:W-:Y:S05]  /*1d7e0*/  BSYNC B0 ;  /* 0x0000000000007941 */ /* 0x000fea0003800000 */
.L_x_5101:
        /* <DEDUP_REMOVED lines=25> */
.L_x_5167:
[----:B------:R-:W-:Y:S05]  /*1d980*/  BSYNC B0 ;  /* 0x0000000000007941 */ /* 0x000fea0003800000 */
.L_x_5166:
[----:B------:R-:W-:-:S05]  /*1d990*/  SEL R0, R0, RZ, P0 ;  /* 0x000000ff00007207 */ /* 0x000fca0000000000 */
[----:B------:R3:W-:Y:S02]  /*1d9a0*/  STL [R1+0x10], R0 ;  /* 0x0000100001007387 */ /* 0x0007e40000100800 */
.L_x_5069:
[----:B------:R-:W-:Y:S05]  /*1d9b0*/  BSYNC B7 ;  /* 0x0000000000077941 */ /* 0x000fea0003800000 */
.L_x_5067:
        /* <DEDUP_REMOVED lines=8> */
[----:B------:R-:W5:Y:S04]  /*1da40*/  LDS.128 R4, [R18+0x28cd0] ;  /* 0x028cd00012047984 */ /* 0x000f680000000c00 */
[----:B-----5:R0:W-:Y:S04]  /*1da50*/  STL.64 [R1], R4 ;  /* 0x0000000401007387 */ /* 0x0201e80000100a00 */
[----:B------:R0:W-:Y:S01]  /*1da60*/  STL.64 [R1+0x8], R6 ;  /* 0x0000080601007387 */ /* 0x0001e20000100a00 */
[----:B------:R-:W-:Y:S06]  /*1da70*/  BAR.ARV 0x4, 0x180 ;  /* 0x0106000000007b1d */ /* 0x000fec0000002000 */
[----:B------:R-:W-:Y:S05]  /*1da80*/  BRA `(.L_x_5169) ;  /* 0x0000001000307947 */ /* 0x000fea0003800000 */
.L_x_5168:
[----:B------:R-:W5:Y:S01]  /*1da90*/  S2R R16, SR_TID.X ;  /* 0x0000000000107919 */ /* 0x000f620000002100 */
[----:B------:R-:W-:Y:S01]  /*1daa0*/  UMOV UR4, 0xffffffff ;  /* 0xffffffff00047882 */ /* 0x000fe20000000000 */
[----:B-----5:R-:W-:-:S04]  /*1dab0*/  LOP3.LUT R16, R16, 0x1f, RZ, 0xc0, !PT ;  /* 0x0000001f10107812 */ /* 0x020fc800078ec0ff */
[----:B------:R-:W-:Y:S01]  /*1dac0*/  ISETP.NE.AND P0, PT, R16, 0x1f, PT ;  /* 0x0000001f1000780c */ /* 0x000fe20003f05270 */
[----:B------:R-:W-:-:S12]  /*1dad0*/  BRA.DIV UR4, `(.L_x_5170) ;  /* 0x0000002e04187947 */ /* 0x000fd8000b800000 */
[----:B--2---:R-:W0:Y:S01]  /*1dae0*/  LDL.LU R2, [R1] ;  /* 0x0000000001027983 */ /* 0x004e220000300800 */
[----:B------:R-:W-:-:S03]  /*1daf0*/  ULDC UR4, c[0x0][0xc3c] ;  /* 0x00030f0000047ab9 */ /* 0x000fc60000000800 */
[----:B------:R-:W3:Y:S01]  /*1db00*/  LDL R7, [R1+0xc] ;  /* 0x00000c0001077983 */ /* 0x000ee20000100800 */
[----:B0-----:R-:W-:Y:S02]  /*1db10*/  IMAD.MOV.U32 R10, RZ, RZ, R2 ;  /* 0x000000ffff0a7224 */ /* 0x001fe400078e0002 */
[----:B---34-:R-:W-:-:S05]  /*1db20*/  IMAD.IADD R0, R7, 0x1, R16 ;  /* 0x0000000107007824 */ /* 0x018fca00078e0210 */
[----:B------:R-:W-:-:S13]  /*1db30*/  ISETP.GE.OR P1, PT, R0, UR4, !P0 ;  /* 0x0000000400007c0c */ /* 0x000fda000c726670 */
[----:B-1----:R-:W0:Y:S08]  /*1db40*/  @!P1 LDC.64 R2, c[0x0][0xc80] ;  /* 0x00032000ff029b82 */ /* 0x002e300000000a00 */
        /* <DEDUP_REMOVED lines=8> */
[C---:B------:R-:W-:Y:S01]  /*1dbd0*/  ISETP.GE.U32.AND P3, PT, R16.reuse, 0x4, PT ;  /* 0x000000041000780c */ /* 0x040fe20003f66070 */
[----:B------:R-:W-:Y:S01]  /*1dbe0*/  SHFL.IDX PT, R0, R10, 0x1, 0x1f ;  /* 0x00201f000a007f89 */ /* 0x000fe200000e0000 */
[C---:B------:R-:W-:Y:S02]  /*1dbf0*/  ISETP.GE.U32.AND P4, PT, R16.reuse, 0x8, PT ;  /* 0x000000081000780c */ /* 0x040fe40003f86070 */
[----:B------:R-:W-:Y:S01]  /*1dc00*/  ISETP.GE.U32.AND P5, PT, R16, 0x10, PT ;  /* 0x000000101000780c */ /* 0x000fe20003fa6070 */
[----:B--2---:R-:W-:Y:S02]  /*1dc10*/  @!P1 IMAD.MOV.U32 R4, RZ, RZ, R8 ;  /* 0x000000ffff049224 */ /* 0x004fe400078e0008 */
[----:B------:R-:W-:-:S02]  /*1dc20*/  IMAD.MOV.U32 R8, RZ, RZ, RZ ;  /* 0x000000ffff087224 */ /* 0x000fc400078e00ff */
[----:B---3--:R-:W-:Y:S01]  /*1dc30*/  @!P1 IMAD.MOV.U32 R6, RZ, RZ, R2 ;  /* 0x000000ffff069224 */ /* 0x008fe200078e0002 */
[----:B------:R-:W-:-:S03]  /*1dc40*/  ISETP.NE.AND P1, PT, R16, RZ, PT ;  /* 0x000000ff1000720c */ /* 0x000fc60003f25270 */
[----:B------:R-:W-:-:S05]  /*1dc50*/  IMAD R2, R6, R4, RZ ;  /* 0x0000000406027224 */ /* 0x000fca00078e02ff */
[----:B------:R-:W0:Y:S02]  /*1dc60*/  SHFL.UP PT, R3, R2, 0x1, RZ ;  /* 0x0420000002037989 */ /* 0x000e2400000e00ff */
[----:B0-----:R-:W-:-:S05]  /*1dc70*/  SEL R5, R3, RZ, P1 ;  /* 0x000000ff03057207 */ /* 0x001fca0000800000 */
[----:B------:R-:W-:Y:S02]  /*1dc80*/  IMAD.IADD R2, R2, 0x1, R5 ;  /* 0x0000000102027824 */ /* 0x000fe400078e0205 */
[----:B------:R-:W-:Y:S04]  /*1dc90*/  SHFL.IDX PT, R5, R10, RZ, 0x1f ;  /* 0x00001fff0a057589 */ /* 0x000fe800000e0000 */
        /* <DEDUP_REMOVED lines=13> */
.L_x_5266:
[----:B------:R-:W-:Y:S02]  /*1dd70*/  ULDC UR4, c[0x0][0xc38] ;  /* 0x00030e0000047ab9 */ /* 0x000fe40000000800 */
[----:B------:R-:W-:-:S04]  /*1dd80*/  IMAD.U32 R2, RZ, RZ, UR4 ;  /* 0x00000004ff027e24 */ /* 0x000fc8000f8e00ff */
[----:B-1----:R-:W-:-:S04]  /*1dd90*/  IMAD R9, R9, R2, RZ ;  /* 0x0000000209097224 */ /* 0x002fc800078e02ff */
[----:B------:R-:W-:-:S05]  /*1dda0*/  IMAD.IADD R0, R0, 0x1, R9 ;  /* 0x0000000100007824 */ /* 0x000fca00078e0209 */
[----:B------:R-:W-:-:S13]  /*1ddb0*/  ISETP.GT.AND P6, PT, R0, R5, PT ;  /* 0x000000050000720c */ /* 0x000fda0003fc4270 */
[----:B------:R-:W-:Y:S05]  /*1ddc0*/  @P6 BRA `(.L_x_5171) ;  /* 0x0000000000ac6947 */ /* 0x000fea0003800000 */
.L_x_5174:
        /* <DEDUP_REMOVED lines=37> */
.L_x_5274:
[----:B------:R-:W-:Y:S02]  /*1e020*/  ULDC UR4, c[0x0][0xc38] ;  /* 0x00030e0000047ab9 */ /* 0x000fe40000000800 */
[----:B------:R-:W-:-:S04]  /*1e030*/  IMAD.U32 R2, RZ, RZ, UR4 ;  /* 0x00000004ff027e24 */ /* 0x000fc8000f8e00ff */
[----:B-1----:R-:W-:-:S04]  /*1e040*/  IMAD R9, R9, R2, RZ ;  /* 0x0000000209097224 */ /* 0x002fc800078e02ff */
[----:B------:R-:W-:-:S05]  /*1e050*/  IMAD.IADD R0, R9, 0x1, R0 ;  /* 0x0000000109007824 */ /* 0x000fca00078e0200 */
[----:B------:R-:W-:-:S13]  /*1e060*/  ISETP.GT.AND P6, PT, R0, R5, PT ;  /* 0x000000050000720c */ /* 0x000fda0003fc4270 */
[----:B------:R-:W-:Y:S05]  /*1e070*/  @!P6 BRA `(.L_x_5174) ;  /* 0xfffffffc0054e947 */ /* 0x000fea000383ffff */
.L_x_5171:
        /* <DEDUP_REMOVED lines=12> */
.L_x_5279:
[----:B------:R-:W-:-:S13]  /*1e140*/  ISETP.NE.AND P0, PT, R0, RZ, PT ;  /* 0x000000ff0000720c */ /* 0x000fda0003f05270 */
[----:B------:R-:W-:Y:S05]  /*1e150*/  @!P0 BRA `(.L_x_5176) ;  /* 0x0000000000108947 */ /* 0x000fea0003800000 */
[----:B------:R-:W-:Y:S01]  /*1e160*/  UMOV UR4, 0xffffffff ;  /* 0xffffffff00047882 */ /* 0x000fe20000000000 */
[----:B-1----:R-:W-:Y:S02]  /*1e170*/  VIADD R7, R7, 0xffffffff ;  /* 0xffffffff07077836 */ /* 0x002fe40000000000 */
[----:B------:R-:W-:Y:S05]  /*1e180*/  BRA.DIV UR4, `(.L_x_5177) ;  /* 0x00000032040c7947 */ /* 0x000fea000b800000 */
[----:B------:R2:W3:Y:S02]  /*1e190*/  SHFL.IDX PT, R8, R3, R7, 0x1f ;  /* 0x00001f0703087589 */ /* 0x0004e400000e0000 */
.L_x_5176:
[----:B------:R-:W-:Y:S01]  /*1e1a0*/  ISETP.NE.AND P0, PT, R6, 0x1, PT ;  /* 0x000000010600780c */ /* 0x000fe20003f05270 */
[----:B---3--:R-:W-:-:S05]  /*1e1b0*/  IMAD R0, R8, R2, R9 ;  /* 0x0000000208007224 */ /* 0x008fca00078e0209 */
[----:B------:R3:W-:Y:S02]  /*1e1c0*/  STL [R1], R0 ;  /* 0x0000000001007387 */ /* 0x0007e40000100800 */
[----:B---3--:R-:W-:-:S05]  /*1e1d0*/  IMAD.IADD R0, R5, 0x1, -R0 ;  /* 0x0000000105007824 */ /* 0x008fca00078e0a00 */
[----:B------:R-:W-:Y:S05]  /*1e1e0*/  @!P0 BRA `(.L_x_5178) ;  /* 0x0000000000e48947 */ /* 0x000fea0003800000 */
[----:B------:R-:W-:-:S04]  /*1e1f0*/  IABS R5, R4 ;  /* 0x0000000400057213 */ /* 0x000fc80000000000 */
[----:B-12---:R-:W1:Y:S08]  /*1e200*/  I2F.RP R7, R5 ;  /* 0x0000000500077306 */ /* 0x006e700000209400 */
        /* <DEDUP_REMOVED lines=55> */
.L_x_5178:
[----:B0-2---:R-:W2:Y:S01]  /*1e580*/  LDL R3, [R1+0xc] ;  /* 0x00000c0001037983 */ /* 0x005ea20000100800 */
[----:B-1----:R-:W2:Y:S02]  /*1e590*/  LDC.64 R6, c[0x0][0xc90] ;  /* 0x00032400ff067b82 */ /* 0x002ea40000000a00 */
        /* <DEDUP_REMOVED lines=61> */
.L_x_5179:
[----:B------:R-:W-:-:S05]  /*1e970*/  LOP3.LUT R3, RZ, R0, RZ, 0x33, !PT ;  /* 0x00000000ff037212 */ /* 0x000fca00078e33ff */
[----:B------:R-:W-:-:S05]  /*1e980*/  IMAD.IADD R0, R4, 0x1, R3 ;  /* 0x0000000104007824 */ /* 0x000fca00078e0203 */
[----:B------:R2:W-:Y:S01]  /*1e990*/  STL [R1+0x4], R0 ;  /* 0x0000040001007387 */ /* 0x0005e20000100800 */
[----:B------:R-:W-:Y:S05]  /*1e9a0*/  BRA `(.L_x_5180) ;  /* 0x0000000000287947 */ /* 0x000fea0003800000 */
.L_x_5172:
        /* <DEDUP_REMOVED lines=10> */
.L_x_5180:
[----:B---3--:R-:W3:Y:S04]  /*1ea50*/  LDL R3, [R1+0x8] ;  /* 0x0000080001037983 */ /* 0x008ee80000100800 */
[----:B01----:R-:W4:Y:S04]  /*1ea60*/  LDL R2, [R1+0xc] ;  /* 0x00000c0001027983 */ /* 0x003f280000100800 */
        /* <DEDUP_REMOVED lines=14> */
.L_x_5169:
[----:B---34-:R-:W3:Y:S01]  /*1eb50*/  LDL R0, [R1+0xc] ;  /* 0x00000c0001007983 */ /* 0x018ee20000100800 */
[----:B------:R-:W-:Y:S02]  /*1eb60*/  ULDC UR4, c[0x0][0xc3c] ;  /* 0x00030f0000047ab9 */ /* 0x000fe40000000800 */
[----:B---3--:R-:W-:-:S13]  /*1eb70*/  ISETP.GE.AND P0, PT, R0, UR4, PT ;  /* 0x0000000400007c0c */ /* 0x008fda000bf06270 */
[----:B------:R-:W-:Y:S05]  /*1eb80*/  @!P0 BRA `(.L_x_5181) ;  /* 0xffffff7800a88947 */ /* 0x000fea000383ffff */
[----:B------:R-:W-:Y:S05]  /*1eb90*/  BSYNC B8 ;  /* 0x0000000000087941 */ /* 0x000fea0003800000 */
.L_x_5013:
[----:B---3--:R-:W3:Y:S01]  /*1eba0*/  LDL.LU R0, [R1+0x5c] ;  /* 0x00005c0001007983 */ /* 0x008ee20000300800 */
[----:B------:R-:W-:Y:S01]  /*1ebb0*/  BSSY B0, `(.L_x_5182) ;  /* 0x000000b000007945 */ /* 0x000fe20003800000 */
[----:B0-----:R-:W0:Y:S01]  /*1ebc0*/  S2R R5, SR_CgaCtaId ;  /* 0x0000000000057919 */ /* 0x001e220000008800 */
[----:B---3--:R-:W-:-:S05]  /*1ebd0*/  VIADD R0, R0, 0x1 ;  /* 0x0000000100007836 */ /* 0x008fca0000000000 */
[----:B-12---:R-:W-:-:S04]  /*1ebe0*/  LEA.HI R2, R0, R0, RZ, 0x1 ;  /* 0x0000000000027211 */ /* 0x006fc800078f08ff */
[----:B------:R-:W-:-:S05]  /*1ebf0*/  LOP3.LUT R3, R2, 0xfffffffe, RZ, 0xc0, !PT ;  /* 0xfffffffe02037812 */ /* 0x000fca00078ec0ff */
[----:B------:R-:W-:Y:S01]  /*1ec00*/  IMAD.IADD R3, R0, 0x1, -R3 ;  /* 0x0000000100037824 */ /* 0x000fe200078e0a03 */
[----:B------:R-:W-:-:S04]  /*1ec10*/  MOV R0, 0x400 ;  /* 0x0000040000007802 */ /* 0x000fc80000000f00 */
[----:B0-----:R-:W-:Y:S02]  /*1ec20*/  LEA R0, R5, R0, 0x18 ;  /* 0x0000000005007211 */ /* 0x001fe400078ec0ff */
[----:B------:R-:W-:-:S04]  /*1ec30*/  SHF.L.U32 R3, R3, 0x1f, RZ ;  /* 0x0000001f03037819 */ /* 0x000fc800000006ff */
[----:B------:R-:W0:Y:S02]  /*1ec40*/  SYNCS.PHASECHK.TRANS64.TRYWAIT P0, [R0+URZ+0x28c20], R3 ;  /* 0x028c2003000075a7 */ /* 0x000e24000800017f */
[----:B0-----:R-:W-:Y:S05]  /*1ec50*/  @!P0 BRA `(.L_x_5183) ;  /* 0x0000002400848947 */ /* 0x001fea0003800000 */
.L_x_5282:
[----:B------:R-:W-:Y:S05]  /*1ec60*/  BSYNC B0 ;  /* 0x0000000000007941 */ /* 0x000fea0003800000 */
.L_x_5182:
[----:B------:R-:W-:-:S03]  /*1ec70*/  UMOV UR4, 0xffffffff ;  /* 0xffffffff00047882 */ /* 0x000fc60000000000 */
[----:B------:R-:W-:Y:S05]  /*1ec80*/  BRA.DIV UR4, `(.L_x_5184) ;  /* 0x00000026048c7947 */ /* 0x000fea000b800000 */
[----:B------:R-:W1:Y:S02]  /*1ec90*/  S2R R2, SR_TID.X ;  /* 0x0000000000027919 */ /* 0x000e640000002100 */
[----:B-1----:R-:W-:-:S04]  /*1eca0*/  SHF.R.U32.HI R2, RZ, 0x5, R2 ;  /* 0x00000005ff027819 */ /* 0x002fc80000011602 */
[----:B------:R-:W-:-:S05]  /*1ecb0*/  LOP3.LUT R2, R2, 0x3, RZ, 0xc0, !PT ;  /* 0x0000000302027812 */ /* 0x000fca00078ec0ff */
[----:B------:R1:W2:Y:S02]  /*1ecc0*/  SHFL.IDX PT, R14, R2, RZ, 0x1f ;  /* 0x00001fff020e7589 */ /* 0x0002a400000e0000 */
.L_x_5285:
[----:B--2---:R-:W-:-:S13]  /*1ecd0*/  ISETP.NE.AND P0, PT, R14, RZ, PT ;  /* 0x000000ff0e00720c */ /* 0x004fda0003f05270 */
[----:B------:R-:W-:Y:S05]  /*1ece0*/  @P0 BRA `(.L_x_4856) ;  /* 0x0000000000940947 */ /* 0x000fea0003800000 */
[----:B------:R-:W-:-:S03]  /*1ecf0*/  UMOV UR4, 0xffffffff ;  /* 0xffffffff00047882 */ /* 0x000fc60000000000 */
[----:B------:R-:W-:Y:S05]  /*1ed00*/  BRA.DIV UR4, `(.L_x_5185) ;  /* 0x0000002604a07947 */ /* 0x000fea000b800000 */
[----:B------:R-:W-:-:S13]  /*1ed10*/  ELECT P6, URZ, PT ;  /* 0x00000000003f782f */ /* 0x000fda00038c0000 */
.L_x_5288:
[----:B------:R-:W-:Y:S05]  /*1ed20*/  @!P6 BRA `(.L_x_4856) ;  /* 0x000000000084e947 */ /* 0x000fea0003800000 */
[----:B------:R-:W-:-:S06]  /*1ed30*/  ULOP3.LUT UR4, UR36, 0x2, URZ, 0xfc, !UPT ;  /* 0x0000000224047892 */ /* 0x000fcc000f8efc3f */
[----:B-1----:R-:W-:-:S05]  /*1ed40*/  IMAD.U32 R2, RZ, RZ, UR4 ;  /* 0x00000004ff027e24 */ /* 0x002fca000f8e00ff */
[----:B------:R-:W-:-:S13]  /*1ed50*/  ISETP.NE.AND P2, PT, R2, 0x3, PT ;  /* 0x000000030200780c */ /* 0x000fda0003f45270 */
[----:B------:R-:W-:Y:S05]  /*1ed60*/  @!P2 BRA `(.L_x_5186) ;  /* 0x000000000004a947 */ /* 0x000fea0003800000 */
[----:B------:R-:W-:Y:S01]  /*1ed70*/  BPT.TRAP 0x1 ;  /* 0x000000040000795c */ /* 0x000fe20000300000 */
.L_x_5186:
        /* <DEDUP_REMOVED lines=14> */
.L_x_5289:
[----:B------:R-:W1:Y:S02]  /*1ee60*/  SYNCS.PHASECHK.TRANS64.TRYWAIT P0, [R7+URZ], R2 ;  /* 0x00000002070075a7 */ /* 0x000e64000800017f */
[----:B-1----:R-:W-:Y:S05]  /*1ee70*/  @!P0 BRA `(.L_x_5188) ;  /* 0x0000002400788947 */ /* 0x002fea0003800000 */
.L_x_5290:
[----:B------:R-:W-:Y:S05]  /*1ee80*/  @!P2 BRA `(.L_x_5189) ;  /* 0x000000000004a947 */ /* 0x000fea0003800000 */
[----:B------:R-:W-:Y:S01]  /*1ee90*/  BPT.TRAP 0x1 ;  /* 0x000000040000795c */ /* 0x000fe20000300000 */
.L_x_5189:
[----:B------:R-:W2:Y:S01]  /*1eea0*/  LDL.LU R4, [R1+0x10] ;  /* 0x0000100001047983 */ /* 0x000ea20000300800 */
[----:B------:R-:W-:-:S04]  /*1eeb0*/  VIADD R0, R0, 0x28c60 ;  /* 0x00028c6000007836 */ /* 0x000fc80000000000 */
[----:B--2---:R-:W-:-:S04]  /*1eec0*/  IMAD R4, R4, 0x8, R0 ;  /* 0x0000000804047824 */ /* 0x004fc800078e0200 */
[----:B------:R-:W2:Y:S02]  /*1eed0*/  SYNCS.PHASECHK.TRANS64.TRYWAIT P0, [R4+URZ], R5 ;  /* 0x00000005040075a7 */ /* 0x000ea4000800017f */
[----:B--2---:R-:W-:Y:S05]  /*1eee0*/  @!P0 BRA `(.L_x_5190) ;  /* 0x0000002400708947 */ /* 0x004fea0003800000 */
.L_x_5291:
[----:B------:R-:W-:-:S07]  /*1eef0*/  IMAD R3, R3, 0x8, R0 ;  /* 0x0000000803037824 */ /* 0x000fce00078e0200 */
.L_x_5191:
[----:B---3--:R3:W4:Y:S02]  /*1ef00*/  SYNCS.PHASECHK.TRANS64.TRYWAIT P0, [R3+URZ], R2 ;  /* 0x00000002030075a7 */ /* 0x008724000800017f */
[----:B----4-:R-:W-:Y:S05]  /*1ef10*/  @!P0 NANOSLEEP.SYNCS 0x989680 ;  /* 0x009896800000895d */ /* 0x010fea0003900000 */
[----:B------:R-:W4:Y:S02]  /*1ef20*/  @!P0 SYNCS.PHASECHK.TRANS64 P0, [R3+URZ], R2 ;  /* 0x00000002030085a7 */ /* 0x000f24000800007f */
[----:B----4-:R-:W-:Y:S05]  /*1ef30*/  @!P0 BRA `(.L_x_5191) ;  /* 0xfffffffc00f08947 */ /* 0x010fea000383ffff */
.L_x_4856:
[----:B------:R-:W-:Y:S05]  /*1ef40*/  BSYNC B9 ;  /* 0x0000000000097941 */ /* 0x000fea0003800000 */
.L_x_4853:
[----:B------:R-:W-:Y:S05]  /*1ef50*/  EXIT ;  /* 0x000000000000794d */ /* 0x000fea0003800000 */
.L_x_4874:
[----:B0-----:R0:W1:Y:S02]  /*1ef60*/  SYNCS.PHASECHK.TRANS64.TRYWAIT P5, [R75+URZ+0x28c90], R78 ;  /* 0x028c904e4b0075a7 */ /* 0x00106400080a017f */
[----:B-1----:R-:W-:Y:S05]  /*1ef70*/  @!P5 NANOSLEEP.SYNCS 0x989680 ;  /* 0x009896800000d95d */ /* 0x002fea0003900000 */
[----:B------:R-:W1:Y:S02]  /*1ef80*/  @!P5 SYNCS.PHASECHK.TRANS64 P5, [R75+URZ+0x28c90], R78 ;  /* 0x028c904e4b00d5a7 */ /* 0x000e6400080a007f */
[----:B-1----:R-:W-:Y:S05]  /*1ef90*/  @!P5 BRA `(.L_x_4874) ;  /* 0xfffffffc00f0d947 */ /* 0x002fea000383ffff */
[----:B------:R-:W-:Y:S05]  /*1efa0*/  BRA `(.L_x_5192) ;  /* 0xfffffe3c00787947 */ /* 0x000fea000383ffff */
.L_x_4884:
[----:B0-----:R0:W1:Y:S02]  /*1efb0*/  SYNCS.PHASECHK.TRANS64.TRYWAIT P5, [R75+URZ+0x28c90], R78 ;  /* 0x028c904e4b0075a7 */ /* 0x00106400080a017f */
[----:B-1----:R-:W-:Y:S05]  /*1efc0*/  @!P5 NANOSLEEP.SYNCS 0x989680 ;  /* 0x009896800000d95d */ /* 0x002fea0003900000 */
[----:B------:R-:W1:Y:S02]  /*1efd0*/  @!P5 SYNCS.PHASECHK.TRANS64 P5, [R75+URZ+0x28c90], R78 ;  /* 0x028c904e4b00d5a7 */ /* 0x000e6400080a007f */
[----:B-1----:R-:W-:Y:S05]  /*1efe0*/  @!P5 BRA `(.L_x_4884) ;  /* 0xfffffffc00f0d947 */ /* 0x002fea000383ffff */
[----:B------:R-:W-:Y:S05]  /*1eff0*/  BRA `(.L_x_5193) ;  /* 0xfffffe4400c87947 */ /* 0x000fea000383ffff */
.L_x_4889:
[----:B0-----:R0:W1:Y:S02]  /*1f000*/  SYNCS.PHASECHK.TRANS64.TRYWAIT P5, [R75+URZ+0x28c90], R78 ;  /* 0x028c904e4b0075a7 */ /* 0x00106400080a017f */
[----:B-1----:R-:W-:Y:S05]  /*1f010*/  @!P5 NANOSLEEP.SYNCS 0x989680 ;  /* 0x009896800000d95d */ /* 0x002fea0003900000 */
[----:B------:R-:W1:Y:S02]  /*1f020*/  @!P5 SYNCS.PHASECHK.TRANS64 P5, [R75+URZ+0x28c90], R78 ;  /* 0x028c904e4b00d5a7 */ /* 0x000e6400080a007f */
[----:B-1----:R-:W-:Y:S05]  /*1f030*/  @!P5 BRA `(.L_x_4889) ;  /* 0xfffffffc00f0d947 */ /* 0x002fea000383ffff */
[----:B------:R-:W-:Y:S05]  /*1f040*/  BRA `(.L_x_5194) ;  /* 0xfffffe4c00e07947 */ /* 0x000fea000383ffff */
.L_x_4893:
[----:B--2---:R2:W0:Y:S02]  /*1f050*/  SYNCS.PHASECHK.TRANS64.TRYWAIT P5, [R75+URZ+0x28cb0], R78 ;  /* 0x028cb04e4b0075a7 */ /* 0x00442400080a017f */
[----:B0-----:R-:W-:Y:S05]  /*1f060*/  @!P5 NANOSLEEP.SYNCS 0x989680 ;  /* 0x009896800000d95d */ /* 0x001fea0003900000 */
[----:B------:R-:W0:Y:S02]  /*1f070*/  @!P5 SYNCS.PHASECHK.TRANS64 P5, [R75+URZ+0x28cb0], R78 ;  /* 0x028cb04e4b00d5a7 */ /* 0x000e2400080a007f */
[----:B0-----:R-:W-:Y:S05]  /*1f080*/  @!P5 BRA `(.L_x_4893) ;  /* 0xfffffffc00f0d947 */ /* 0x001fea000383ffff */
[----:B------:R-:W-:Y:S05]  /*1f090*/  BRA `(.L_x_5195) ;  /* 0xfffffe50005c7947 */ /* 0x000fea000383ffff */
.L_x_4906:
[----:B0-----:R0:W1:Y:S02]  /*1f0a0*/  SYNCS.PHASECHK.TRANS64.TRYWAIT P1, [R5+URZ+0x28c50], R10 ;  /* 0x028c500a050075a7 */ /* 0x001064000802017f */
[----:B-1----:R-:W-:Y:S05]  /*1f0b0*/  @!P1 NANOSLEEP.SYNCS 0x989680 ;  /* 0x009896800000995d */ /* 0x002fea0003900000 */
[----:B------:R-:W1:Y:S02]  /*1f0c0*/  @!P1 SYNCS.PHASECHK.TRANS64 P1, [R5+URZ+0x28c50], R10 ;  /* 0x028c500a050095a7 */ /* 0x000e64000802007f */
[----:B-1----:R-:W-:Y:S05]  /*1f0d0*/  @!P1 BRA `(.L_x_4906) ;  /* 0xfffffffc00f09947 */ /* 0x002fea000383ffff */
[----:B------:R-:W-:Y:S05]  /*1f0e0*/  BRA `(.L_x_5196) ;  /* 0xfffffe6000387947 */ /* 0x000fea000383ffff */
.L_x_4913:
[----:B-1----:R1:W2:Y:S02]  /*1f0f0*/  SYNCS.PHASECHK.TRANS64.TRYWAIT P2, [R21+URZ+0x28c50], R4 ;  /* 0x028c5004150075a7 */ /* 0x0022a4000804017f */
[----:B--2---:R-:W-:Y:S05]  /*1f100*/  @!P2 NANOSLEEP.SYNCS 0x989680 ;  /* 0x009896800000a95d */ /* 0x004fea0003900000 */
[----:B------:R-:W2:Y:S02]  /*1f110*/  @!P2 SYNCS.PHASECHK.TRANS64 P2, [R21+URZ+0x28c50], R4 ;  /* 0x028c50041500a5a7 */ /* 0x000ea4000804007f */
[----:B--2---:R-:W-:Y:S05]  /*1f120*/  @!P2 BRA `(.L_x_4913) ;  /* 0xfffffffc00f0a947 */ /* 0x004fea000383ffff */
[----:B------:R-:W-:Y:S05]  /*1f130*/  BRA `(.L_x_4912) ;  /* 0xfffffe6c00687947 */ /* 0x000fea000383ffff */
.L_x_4928:
        /* <DEDUP_REMOVED lines=8> */
.L_x_5198:
[----:B------:R-:W-:Y:S05]  /*1f1c0*/  BSYNC B1 ;  /* 0x0000000000017941 */ /* 0x000fea0003800000 */
.L_x_5197:
        /* <DEDUP_REMOVED lines=8> */
.L_x_5199:
[----:B------:R-:W-:Y:S02]  /*1f250*/  IMAD.MOV.U32 R13, RZ, RZ, R33 ;  /* 0x000000ffff0d7224 */ /* 0x000fe400078e0021 */
[----:B------:R-:W-:-:S07]  /*1f260*/  IMAD.MOV.U32 R4, RZ, RZ, R14 ;  /* 0x000000ffff047224 */ /* 0x000fce00078e000e */
[----:B------:R-:W-:Y:S05]  /*1f270*/  WARPSYNC.COLLECTIVE R15, `(.L_x_5200) ;  /* 0x000000000f087348 */ /* 0x000fea0003c00000 */
[----:B------:R0:W1:Y:S02]  /*1f280*/  SHFL.IDX P6, R14, R13, R12, R11 ;  /* 0x0000000c0d0e7389 */ /* 0x00006400000c000b */
[----:B01----:R-:W-:Y:S01]  /*1f290*/  ENDCOLLECTIVE ;  /* 0x000000000000791b */ /* 0x003fe20003800000 */
.L_x_5200:
[----:B------:R-:W-:Y:S02]  /*1f2a0*/  IMAD.MOV.U32 R13, RZ, RZ, R30 ;  /* 0x000000ffff0d7224 */ /* 0x000fe400078e001e */
[----:B------:R-:W-:-:S07]  /*1f2b0*/  IMAD.MOV.U32 R0, RZ, RZ, R14 ;  /* 0x000000ffff007224 */ /* 0x000fce00078e000e */
[----:B------:R-:W-:Y:S05]  /*1f2c0*/  WARPSYNC.COLLECTIVE R15, `(.L_x_5201) ;  /* 0x000000000f087348 */ /* 0x000fea0003c00000 */
[----:B------:R0:W1:Y:S02]  /*1f2d0*/  SHFL.IDX P6, R14, R13, R12, R11 ;  /* 0x0000000c0d0e7389 */ /* 0x00006400000c000b */
[----:B01----:R-:W-:Y:S01]  /*1f2e0*/  ENDCOLLECTIVE ;  /* 0x000000000000791b */ /* 0x003fe20003800000 */
.L_x_5201:
[----:B------:R-:W-:Y:S01]  /*1f2f0*/  IMAD.MOV.U32 R8, RZ, RZ, R14 ;  /* 0x000000ffff087224 */ /* 0x000fe200078e000e */
[----:B------:R-:W-:Y:S06]  /*1f300*/  BRA `(.L_x_5202) ;  /* 0xfffffe8400b07947 */ /* 0x000fec000383ffff */
.L_x_4931:
        /* <DEDUP_REMOVED lines=8> */
.L_x_5204:
[----:B------:R-:W-:Y:S05]  /*1f390*/  BSYNC B1 ;  /* 0x0000000000017941 */ /* 0x000fea0003800000 */
.L_x_5203:
        /* <DEDUP_REMOVED lines=8> */
.L_x_5205:
[----:B------:R-:W-:Y:S02]  /*1f420*/  IMAD.MOV.U32 R13, RZ, RZ, R33 ;  /* 0x000000ffff0d7224 */ /* 0x000fe400078e0021 */
[----:B------:R-:W-:-:S07]  /*1f430*/  IMAD.MOV.U32 R3, RZ, RZ, R14 ;  /* 0x000000ffff037224 */ /* 0x000fce00078e000e */
[----:B------:R-:W-:Y:S05]  /*1f440*/  WARPSYNC.COLLECTIVE R15, `(.L_x_5206) ;  /* 0x000000000f087348 */ /* 0x000fea0003c00000 */
[----:B------:R0:W1:Y:S02]  /*1f450*/  SHFL.IDX P6, R14, R13, R12, R11 ;  /* 0x0000000c0d0e7389 */ /* 0x00006400000c000b */
[----:B01----:R-:W-:Y:S01]  /*1f460*/  ENDCOLLECTIVE ;  /* 0x000000000000791b */ /* 0x003fe20003800000 */
.L_x_5206:
[----:B------:R-:W-:Y:S02]  /*1f470*/  IMAD.MOV.U32 R13, RZ, RZ, R30 ;  /* 0x000000ffff0d7224 */ /* 0x000fe400078e001e */
[----:B------:R-:W-:-:S07]  /*1f480*/  IMAD.MOV.U32 R7, RZ, RZ, R14 ;  /* 0x000000ffff077224 */ /* 0x000fce00078e000e */
[----:B------:R-:W-:Y:S05]  /*1f490*/  WARPSYNC.COLLECTIVE R15, `(.L_x_5207) ;  /* 0x000000000f087348 */ /* 0x000fea0003c00000 */
[----:B------:R0:W1:Y:S02]  /*1f4a0*/  SHFL.IDX P6, R14, R13, R12, R11 ;  /* 0x0000000c0d0e7389 */ /* 0x00006400000c000b */
[----:B01----:R-:W-:Y:S01]  /*1f4b0*/  ENDCOLLECTIVE ;  /* 0x000000000000791b */ /* 0x003fe20003800000 */
.L_x_5207:
[----:B------:R-:W-:Y:S01]  /*1f4c0*/  IMAD.MOV.U32 R30, RZ, RZ, R14 ;  /* 0x000000ffff1e7224 */ /* 0x000fe200078e000e */
[----:B------:R-:W-:Y:S06]  /*1f4d0*/  BRA `(.L_x_5208) ;  /* 0xfffffe8800087947 */ /* 0x000fec000383ffff */
.L_x_4935:
[----:B0-----:R0:W1:Y:S02]  /*1f4e0*/  SYNCS.PHASECHK.TRANS64.TRYWAIT P0, [R2+URZ+0x28c00], R33 ;  /* 0x028c0021020075a7 */ /* 0x001064000800017f */
[----:B-1----:R-:W-:Y:S05]  /*1f4f0*/  @!P0 NANOSLEEP.SYNCS 0x989680 ;  /* 0x009896800000895d */ /* 0x002fea0003900000 */
[----:B------:R-:W1:Y:S02]  /*1f500*/  @!P0 SYNCS.PHASECHK.TRANS64 P0, [R2+URZ+0x28c00], R33 ;  /* 0x028c0021020085a7 */ /* 0x000e64000800007f */
[----:B-1----:R-:W-:Y:S05]  /*1f510*/  @!P0 BRA `(.L_x_4935) ;  /* 0xfffffffc00f08947 */ /* 0x002fea000383ffff */
[----:B------:R-:W-:Y:S05]  /*1f520*/  BRA `(.L_x_5209) ;  /* 0xfffffe8800f07947 */ /* 0x000fea000383ffff */
.L_x_4943:
        /* <DEDUP_REMOVED lines=8> */
.L_x_5211:
[----:B------:R-:W-:Y:S05]  /*1f5b0*/  BSYNC B1 ;  /* 0x0000000000017941 */ /* 0x000fea0003800000 */
.L_x_5210:
        /* <DEDUP_REMOVED lines=8> */
.L_x_5212:
[----:B------:R-:W-:Y:S02]  /*1f640*/  IMAD.MOV.U32 R13, RZ, RZ, R9 ;  /* 0x000000ffff0d7224 */ /* 0x000fe400078e0009 */
[----:B------:R-:W-:-:S07]  /*1f650*/  IMAD.MOV.U32 R4, RZ, RZ, R14 ;  /* 0x000000ffff047224 */ /* 0x000fce00078e000e */
[----:B------:R-:W-:Y:S05]  /*1f660*/  WARPSYNC.COLLECTIVE R15, `(.L_x_5213) ;  /* 0x000000000f087348 */ /* 0x000fea0003c00000 */
[----:B------:R0:W1:Y:S02]  /*1f670*/  SHFL.IDX P6, R14, R13, R12, R11 ;  /* 0x0000000c0d0e7389 */ /* 0x00006400000c000b */
[----:B01----:R-:W-:Y:S01]  /*1f680*/  ENDCOLLECTIVE ;  /* 0x000000000000791b */ /* 0x003fe20003800000 */
.L_x_5213:
[----:B------:R-:W-:Y:S02]  /*1f690*/  IMAD.MOV.U32 R13, RZ, RZ, R8 ;  /* 0x000000ffff0d7224 */ /* 0x000fe400078e0008 */
[----:B------:R-:W-:-:S07]  /*1f6a0*/  IMAD.MOV.U32 R7, RZ, RZ, R14 ;  /* 0x000000ffff077224 */ /* 0x000fce00078e000e */
[----:B------:R-:W-:Y:S05]  /*1f6b0*/  WARPSYNC.COLLECTIVE R15, `(.L_x_5214) ;  /* 0x000000000f087348 */ /* 0x000fea0003c00000 */
[----:B------:R0:W1:Y:S02]  /*1f6c0*/  SHFL.IDX P6, R14, R13, R12, R11 ;  /* 0x0000000c0d0e7389 */ /* 0x00006400000c000b */
[----:B01----:R-:W-:Y:S01]  /*1f6d0*/  ENDCOLLECTIVE ;  /* 0x000000000000791b */ /* 0x003fe20003800000 */
.L_x_5214:
[----:B------:R-:W-:Y:S01]  /*1f6e0*/  IMAD.MOV.U32 R6, RZ, RZ, R14 ;  /* 0x000000ffff067224 */ /* 0x000fe200078e000e */
[----:B------:R-:W-:Y:S06]  /*1f6f0*/  BRA `(.L_x_5215) ;  /* 0xfffffe9800047947 */ /* 0x000fec000383ffff */
.L_x_4946:
        /* <DEDUP_REMOVED lines=8> */
.L_x_5217:
[----:B------:R-:W-:Y:S05]  /*1f780*/  BSYNC B1 ;  /* 0x0000000000017941 */ /* 0x000fea0003800000 */
.L_x_5216:
        /* <DEDUP_REMOVED lines=8> */
.L_x_5218:
[----:B------:R-:W-:Y:S02]  /*1f810*/  IMAD.MOV.U32 R13, RZ, RZ, R9 ;  /* 0x000000ffff0d7224 */ /* 0x000fe400078e0009 */
[----:B------:R-:W-:-:S07]  /*1f820*/  IMAD.MOV.U32 R3, RZ, RZ, R14 ;  /* 0x000000ffff037224 */ /* 0x000fce00078e000e */
[----:B------:R-:W-:Y:S05]  /*1f830*/  WARPSYNC.COLLECTIVE R15, `(.L_x_5219) ;  /* 0x000000000f087348 */ /* 0x000fea0003c00000 */
[----:B------:R0:W1:Y:S02]  /*1f840*/  SHFL.IDX P6, R14, R13, R12, R11 ;  /* 0x0000000c0d0e7389 */ /* 0x00006400000c000b */
[----:B01----:R-:W-:Y:S01]  /*1f850*/  ENDCOLLECTIVE ;  /* 0x000000000000791b */ /* 0x003fe20003800000 */
.L_x_5219:
[----:B------:R-:W-:Y:S02]  /*1f860*/  IMAD.MOV.U32 R13, RZ, RZ, R8 ;  /* 0x000000ffff0d7224 */ /* 0x000fe400078e0008 */
[----:B------:R-:W-:-:S07]  /*1f870*/  IMAD.MOV.U32 R6, RZ, RZ, R14 ;  /* 0x000000ffff067224 */ /* 0x000fce00078e000e */
[----:B------:R-:W-:Y:S05]  /*1f880*/  WARPSYNC.COLLECTIVE R15, `(.L_x_5220) ;  /* 0x000000000f087348 */ /* 0x000fea0003c00000 */
[----:B------:R0:W1:Y:S02]  /*1f890*/  SHFL.IDX P6, R14, R13, R12, R11 ;  /* 0x0000000c0d0e7389 */ /* 0x00006400000c000b */
[----:B01----:R-:W-:Y:S01]  /*1f8a0*/  ENDCOLLECTIVE ;  /* 0x000000000000791b */ /* 0x003fe20003800000 */
.L_x_5220:
[----:B------:R-:W-:Y:S02]  /*1f8b0*/  IMAD.MOV.U32 R12, RZ, RZ, R3 ;  /* 0x000000ffff0c7224 */ /* 0x000fe400078e0003 */
[----:B------:R-:W-:Y:S01]  /*1f8c0*/  IMAD.MOV.U32 R13, RZ, RZ, R0 ;  /* 0x000000ffff0d7224 */ /* 0x000fe200078e0000 */
[----:B------:R-:W-:Y:S06]  /*1f8d0*/  BRA `(.L_x_5221) ;  /* 0xfffffe9800287947 */ /* 0x000fec000383ffff */
.L_x_4950:
[----:B0-----:R0:W1:Y:S02]  /*1f8e0*/  SYNCS.PHASECHK.TRANS64.TRYWAIT P1, [R2+URZ+0x28c00], R3 ;  /* 0x028c0003020075a7 */ /* 0x001064000802017f */
[----:B-1----:R-:W-:Y:S05]  /*1f8f0*/  @!P1 NANOSLEEP.SYNCS 0x989680 ;  /* 0x009896800000995d */ /* 0x002fea0003900000 */
[----:B------:R-:W1:Y:S02]  /*1f900*/  @!P1 SYNCS.PHASECHK.TRANS64 P1, [R2+URZ+0x28c00], R3 ;  /* 0x028c0003020095a7 */ /* 0x000e64000802007f */
[----:B-1----:R-:W-:Y:S05]  /*1f910*/  @!P1 BRA `(.L_x_4950) ;  /* 0xfffffffc00f09947 */ /* 0x002fea000383ffff */
[----:B------:R-:W-:Y:S05]  /*1f920*/  BRA `(.L_x_5222) ;  /* 0xfffffe9800c47947 */ /* 0x000fea000383ffff */
.L_x_4956:
[----:B0-----:R0:W1:Y:S02]  /*1f930*/  SYNCS.PHASECHK.TRANS64.TRYWAIT P2, [R21+URZ+0x28c30], R58 ;  /* 0x028c303a150075a7 */ /* 0x001064000804017f */
[----:B-1----:R-:W-:Y:S05]  /*1f940*/  @!P2 NANOSLEEP.SYNCS 0x989680 ;  /* 0x009896800000a95d */ /* 0x002fea0003900000 */
[----:B------:R-:W1:Y:S02]  /*1f950*/  @!P2 SYNCS.PHASECHK.TRANS64 P2, [R21+URZ+0x28c30], R58 ;  /* 0x028c303a1500a5a7 */ /* 0x000e64000804007f */
[----:B-1----:R-:W-:Y:S05]  /*1f960*/  @!P2 BRA `(.L_x_4956) ;  /* 0xfffffffc00f0a947 */ /* 0x002fea000383ffff */
[----:B------:R-:W-:Y:S05]  /*1f970*/  BRA `(.L_x_4955) ;  /* 0xfffffea800347947 */ /* 0x000fea000383ffff */
.L_x_4961:
[----:B--2---:R2:W0:Y:S02]  /*1f980*/  SYNCS.PHASECHK.TRANS64.TRYWAIT P2, [R21+URZ+0x28c50], R58 ;  /* 0x028c503a150075a7 */ /* 0x004424000804017f */
[----:B0-----:R-:W-:Y:S05]  /*1f990*/  @!P2 NANOSLEEP.SYNCS 0x989680 ;  /* 0x009896800000a95d */ /* 0x001fea0003900000 */
[----:B------:R-:W0:Y:S02]  /*1f9a0*/  @!P2 SYNCS.PHASECHK.TRANS64 P2, [R21+URZ+0x28c50], R58 ;  /* 0x028c503a1500a5a7 */ /* 0x000e24000804007f */
[----:B0-----:R-:W-:Y:S05]  /*1f9b0*/  @!P2 BRA `(.L_x_4961) ;  /* 0xfffffffc00f0a947 */ /* 0x001fea000383ffff */
[----:B------:R-:W-:Y:S05]  /*1f9c0*/  BRA `(.L_x_4960) ;  /* 0xfffffec000087947 */ /* 0x000fea000383ffff */
.L_x_4968:
[----:B-1----:R1:W2:Y:S02]  /*1f9d0*/  SYNCS.PHASECHK.TRANS64.TRYWAIT P2, [R215+URZ+0x28c30], R220 ;  /* 0x028c30dcd70075a7 */ /* 0x0022a4000804017f */
[----:B--2---:R-:W-:Y:S05]  /*1f9e0*/  @!P2 NANOSLEEP.SYNCS 0x989680 ;  /* 0x009896800000a95d */ /* 0x004fea0003900000 */
[----:B------:R-:W2:Y:S02]  /*1f9f0*/  @!P2 SYNCS.PHASECHK.TRANS64 P2, [R215+URZ+0x28c30], R220 ;  /* 0x028c30dcd700a5a7 */ /* 0x000ea4000804007f */
[----:B--2---:R-:W-:Y:S05]  /*1fa00*/  @!P2 BRA `(.L_x_4968) ;  /* 0xfffffffc00f0a947 */ /* 0x004fea000383ffff */
[----:B------:R-:W-:Y:S05]  /*1fa10*/  BRA `(.L_x_4967) ;  /* 0xfffffec400407947 */ /* 0x000fea000383ffff */
.L_x_4973:
[----:B--2---:R2:W3:Y:S02]  /*1fa20*/  SYNCS.PHASECHK.TRANS64.TRYWAIT P2, [R215+URZ+0x28c50], R220 ;  /* 0x028c50dcd70075a7 */ /* 0x0044e4000804017f */
[----:B---3--:R-:W-:Y:S05]  /*1fa30*/  @!P2 NANOSLEEP.SYNCS 0x989680 ;  /* 0x009896800000a95d */ /* 0x008fea0003900000 */
[----:B------:R-:W3:Y:S02]  /*1fa40*/  @!P2 SYNCS.PHASECHK.TRANS64 P2, [R215+URZ+0x28c50], R220 ;  /* 0x028c50dcd700a5a7 */ /* 0x000ee4000804007f */
[----:B---3--:R-:W-:Y:S05]  /*1fa50*/  @!P2 BRA `(.L_x_4973) ;  /* 0xfffffffc00f0a947 */ /* 0x008fea000383ffff */
[----:B------:R-:W-:Y:S05]  /*1fa60*/  BRA `(.L_x_4972) ;  /* 0xfffffee400007947 */ /* 0x000fea000383ffff */
.L_x_4981:
[----:B-1----:R1:W2:Y:S02]  /*1fa70*/  SYNCS.PHASECHK.TRANS64.TRYWAIT P2, [R21+URZ+0x28c30], R193 ;  /* 0x028c30c1150075a7 */ /* 0x0022a4000804017f */
[----:B--2---:R-:W-:Y:S05]  /*1fa80*/  @!P2 NANOSLEEP.SYNCS 0x989680 ;  /* 0x009896800000a95d */ /* 0x004fea0003900000 */
[----:B------:R-:W2:Y:S02]  /*1fa90*/  @!P2 SYNCS.PHASECHK.TRANS64 P2, [R21+URZ+0x28c30], R193 ;  /* 0x028c30c11500a5a7 */ /* 0x000ea4000804007f */
[----:B--2---:R-:W-:Y:S05]  /*1faa0*/  @!P2 BRA `(.L_x_4981) ;  /* 0xfffffffc00f0a947 */ /* 0x004fea000383ffff */
[----:B------:R-:W-:Y:S05]  /*1fab0*/  BRA `(.L_x_4980) ;  /* 0xfffffee800147947 */ /* 0x000fea000383ffff */
.L_x_4986:
[----:B--2---:R2:W3:Y:S02]  /*1fac0*/  SYNCS.PHASECHK.TRANS64.TRYWAIT P2, [R21+URZ+0x28c50], R193 ;  /* 0x028c50c1150075a7 */ /* 0x0044e4000804017f */
[----:B---3--:R-:W-:Y:S05]  /*1fad0*/  @!P2 NANOSLEEP.SYNCS 0x989680 ;  /* 0x009896800000a95d */ /* 0x008fea0003900000 */
[----:B------:R-:W3:Y:S02]  /*1fae0*/  @!P2 SYNCS.PHASECHK.TRANS64 P2, [R21+URZ+0x28c50], R193 ;  /* 0x028c50c11500a5a7 */ /* 0x000ee4000804007f */
[----:B---3--:R-:W-:Y:S05]  /*1faf0*/  @!P2 BRA `(.L_x_4986) ;  /* 0xfffffffc00f0a947 */ /* 0x008fea000383ffff */
[----:B------:R-:W-:Y:S05]  /*1fb00*/  BRA `(.L_x_4985) ;  /* 0xffffff0000687947 */ /* 0x000fea000383ffff */
.L_x_5021:
        /* <DEDUP_REMOVED lines=11> */
.L_x_5224:
[----:B------:R-:W-:Y:S05]  /*1fbc0*/  BSYNC B1 ;  /* 0x0000000000017941 */ /* 0x000fea0003800000 */
.L_x_5223:
[----:B------:R-:W-:Y:S05]  /*1fbd0*/  BRA `(.L_x_5225) ;  /* 0xffffff7400407947 */ /* 0x000fea000383ffff */
.L_x_5023:
[----:B------:R-:W-:Y:S01]  /*1fbe0*/  BSSY B1, `(.L_x_5226) ;  /* 0x0000006000017945 */ /* 0x000fe20003800000 */
[----:B------:R-:W-:-:S07]  /*1fbf0*/  IMAD.MOV.U32 R15, RZ, RZ, -0x1 ;  /* 0xffffffffff0f7424 */ /* 0x000fce00078e00ff */
[----:B0-----:R-:W-:Y:S05]  /*1fc00*/  WARPSYNC.COLLECTIVE R15, `(.L_x_5227) ;  /* 0x000000000f0c7348 */ /* 0x001fea0003c00000 */
[----:B------:R-:W-:Y:S02]  /*1fc10*/  ELECT P6, UR62, PT ;  /* 0x00000000003e782f */ /* 0x000fe400038c0000 */
[----:B------:R-:W-:Y:S01]  /*1fc20*/  MOV R14, UR62 ;  /* 0x0000003e000e7c02 */ /* 0x000fe20008000f00 */
[----:B0-----:R-:W-:Y:S10]  /*1fc30*/  ENDCOLLECTIVE ;  /* 0x000000000000791b */ /* 0x001ff40003800000 */
.L_x_5227:
[----:B------:R-:W-:Y:S05]  /*1fc40*/  BSYNC B1 ;  /* 0x0000000000017941 */ /* 0x000fea0003800000 */
.L_x_5226:
[----:B------:R-:W-:Y:S05]  /*1fc50*/  BRA `(.L_x_5022) ;  /* 0xffffff7400387947 */ /* 0x000fea000383ffff */
.L_x_5025:
[----:B0-----:R0:W1:Y:S02]  /*1fc60*/  SYNCS.PHASECHK.TRANS64.TRYWAIT P0, [R18+URZ+0x28c20], R4 ;  /* 0x028c2004120075a7 */ /* 0x001064000800017f */
[----:B-1----:R-:W-:Y:S05]  /*1fc70*/  @!P0 NANOSLEEP.SYNCS 0x989680 ;  /* 0x009896800000895d */ /* 0x002fea0003900000 */
[----:B------:R-:W1:Y:S02]  /*1fc80*/  @!P0 SYNCS.PHASECHK.TRANS64 P0, [R18+URZ+0x28c20], R4 ;  /* 0x028c2004120085a7 */ /* 0x000e64000800007f */
[----:B-1----:R-:W-:Y:S05]  /*1fc90*/  @!P0 BRA `(.L_x_5025) ;  /* 0xfffffffc00f08947 */ /* 0x002fea000383ffff */
[----:B------:R-:W-:Y:S05]  /*1fca0*/  BRA `(.L_x_5228) ;  /* 0xffffff7400487947 */ /* 0x000fea000383ffff */
.L_x_5029:
[----:B-1----:R1:W2:Y:S02]  /*1fcb0*/  SYNCS.PHASECHK.TRANS64.TRYWAIT P0, [R5+URZ+0x28ca0], R9 ;  /* 0x028ca009050075a7 */ /* 0x0022a4000800017f */
[----:B--2---:R-:W-:Y:S05]  /*1fcc0*/  @!P0 NANOSLEEP.SYNCS 0x989680 ;  /* 0x009896800000895d */ /* 0x004fea0003900000 */
[----:B------:R-:W2:Y:S02]  /*1fcd0*/  @!P0 SYNCS.PHASECHK.TRANS64 P0, [R5+URZ+0x28ca0], R9 ;  /* 0x028ca009050085a7 */ /* 0x000ea4000800007f */
[----:B--2---:R-:W-:Y:S05]  /*1fce0*/  @!P0 BRA `(.L_x_5029) ;  /* 0xfffffffc00f08947 */ /* 0x004fea000383ffff */
[----:B------:R-:W-:Y:S05]  /*1fcf0*/  BRA `(.L_x_5229) ;  /* 0xffffff7400687947 */ /* 0x000fea000383ffff */
.L_x_5034:
[----:B0-----:R0:W2:Y:S02]  /*1fd00*/  SYNCS.PHASECHK.TRANS64.TRYWAIT P0, [R5+URZ+0x28cc0], R9 ;  /* 0x028cc009050075a7 */ /* 0x0010a4000800017f */
[----:B--2---:R-:W-:Y:S05]  /*1fd10*/  @!P0 NANOSLEEP.SYNCS 0x989680 ;  /* 0x009896800000895d */ /* 0x004fea0003900000 */
[----:B------:R-:W2:Y:S02]  /*1fd20*/  @!P0 SYNCS.PHASECHK.TRANS64 P0, [R5+URZ+0x28cc0], R9 ;  /* 0x028cc009050085a7 */ /* 0x000ea4000800007f */
[----:B--2---:R-:W-:Y:S05]  /*1fd30*/  @!P0 BRA `(.L_x_5034) ;  /* 0xfffffffc00f08947 */ /* 0x004fea000383ffff */
[----:B------:R-:W-:Y:S05]  /*1fd40*/  BRA `(.L_x_5230) ;  /* 0xffffff7400e87947 */ /* 0x000fea000383ffff */
.L_x_5048:
[----:B0-----:R0:W1:Y:S02]  /*1fd50*/  SYNCS.PHASECHK.TRANS64.TRYWAIT P1, [R5+URZ+0x28ca0], R6 ;  /* 0x028ca006050075a7 */ /* 0x001064000802017f */
[----:B-1----:R-:W-:Y:S05]  /*1fd60*/  @!P1 NANOSLEEP.SYNCS 0x989680 ;  /* 0x009896800000995d */ /* 0x002fea0003900000 */
[----:B------:R-:W1:Y:S02]  /*1fd70*/  @!P1 SYNCS.PHASECHK.TRANS64 P1, [R5+URZ+0x28ca0], R6 ;  /* 0x028ca006050095a7 */ /* 0x000e64000802007f */
[----:B-1----:R-:W-:Y:S05]  /*1fd80*/  @!P1 BRA `(.L_x_5048) ;  /* 0xfffffffc00f09947 */ /* 0x002fea000383ffff */
[----:B------:R-:W-:Y:S05]  /*1fd90*/  BRA `(.L_x_5231) ;  /* 0xffffff8000687947 */ /* 0x000fea000383ffff */
.L_x_5053:
[----:B-1----:R1:W2:Y:S02]  /*1fda0*/  SYNCS.PHASECHK.TRANS64.TRYWAIT P1, [R5+URZ+0x28cc0], R6 ;  /* 0x028cc006050075a7 */ /* 0x0022a4000802017f */
[----:B--2---:R-:W-:Y:S05]  /*1fdb0*/  @!P1 NANOSLEEP.SYNCS 0x989680 ;  /* 0x009896800000995d */ /* 0x004fea0003900000 */
[----:B------:R-:W2:Y:S02]  /*1fdc0*/  @!P1 SYNCS.PHASECHK.TRANS64 P1, [R5+URZ+0x28cc0], R6 ;  /* 0x028cc006050095a7 */ /* 0x000ea4000802007f */
[----:B--2---:R-:W-:Y:S05]  /*1fdd0*/  @!P1 BRA `(.L_x_5053) ;  /* 0xfffffffc00f09947 */ /* 0x004fea000383ffff */
[----:B------:R-:W-:Y:S05]  /*1fde0*/  BRA `(.L_x_5232) ;  /* 0xffffff8000e47947 */ /* 0x000fea000383ffff */
.L_x_5075:
        /* <DEDUP_REMOVED lines=11> */
.L_x_5234:
[----:B------:R-:W-:Y:S05]  /*1fea0*/  BSYNC B0 ;  /* 0x0000000000007941 */ /* 0x000fea0003800000 */
.L_x_5233:
[----:B------:R-:W-:Y:S05]  /*1feb0*/  BRA `(.L_x_5235) ;  /* 0xffffff94008c7947 */ /* 0x000fea000383ffff */
.L_x_5077:
[----:B------:R-:W-:Y:S01]  /*1fec0*/  BSSY B0, `(.L_x_5236) ;  /* 0x0000006000007945 */ /* 0x000fe20003800000 */
[----:B------:R-:W-:-:S07]  /*1fed0*/  IMAD.MOV.U32 R15, RZ, RZ, -0x1 ;  /* 0xffffffffff0f7424 */ /* 0x000fce00078e00ff */
[----:B0-----:R-:W-:Y:S05]  /*1fee0*/  WARPSYNC.COLLECTIVE R15, `(.L_x_5237) ;  /* 0x000000000f0c7348 */ /* 0x001fea0003c00000 */
[----:B------:R-:W-:Y:S02]  /*1fef0*/  ELECT P6, UR62, PT ;  /* 0x00000000003e782f */ /* 0x000fe400038c0000 */
[----:B------:R-:W-:Y:S01]  /*1ff00*/  MOV R14, UR62 ;  /* 0x0000003e000e7c02 */ /* 0x000fe20008000f00 */
[----:B0-----:R-:W-:Y:S10]  /*1ff10*/  ENDCOLLECTIVE ;  /* 0x000000000000791b */ /* 0x001ff40003800000 */
.L_x_5237:
[----:B------:R-:W-:Y:S05]  /*1ff20*/  BSYNC B0 ;  /* 0x0000000000007941 */ /* 0x000fea0003800000 */
.L_x_5236:
[----:B------:R-:W-:Y:S05]  /*1ff30*/  BRA `(.L_x_5238) ;  /* 0xffffff9400907947 */ /* 0x000fea000383ffff */
.L_x_5079:
[----:B-1----:R1:W2:Y:S02]  /*1ff40*/  SYNCS.PHASECHK.TRANS64.TRYWAIT P0, [R0+URZ+0x28c40], R2 ;  /* 0x028c4002000075a7 */ /* 0x0022a4000800017f */
[----:B--2---:R-:W-:Y:S05]  /*1ff50*/  @!P0 NANOSLEEP.SYNCS 0x989680 ;  /* 0x009896800000895d */ /* 0x004fea0003900000 */
[----:B------:R-:W2:Y:S02]  /*1ff60*/  @!P0 SYNCS.PHASECHK.TRANS64 P0, [R0+URZ+0x28c40], R2 ;  /* 0x028c4002000085a7 */ /* 0x000ea4000800007f */
[----:B--2---:R-:W-:Y:S05]  /*1ff70*/  @!P0 BRA `(.L_x_5079) ;  /* 0xfffffffc00f08947 */ /* 0x004fea000383ffff */
[----:B------:R-:W-:Y:S05]  /*1ff80*/  BRA `(.L_x_5239) ;  /* 0xffffff9400f47947 */ /* 0x000fea000383ffff */
.L_x_5083:
        /* <DEDUP_REMOVED lines=15> */
.L_x_5240:
[----:B------:R-:W-:Y:S02]  /*20080*/  IMAD.MOV.U32 R13, RZ, RZ, R4 ;  /* 0x000000ffff0d7224 */ /* 0x000fe400078e0004 */
[----:B------:R-:W-:-:S07]  /*20090*/  IMAD.MOV.U32 R6, RZ, RZ, R14 ;  /* 0x000000ffff067224 */ /* 0x000fce00078e000e */
[----:B------:R-:W-:Y:S05]  /*200a0*/  WARPSYNC.COLLECTIVE R15, `(.L_x_5241) ;  /* 0x000000000f087348 */ /* 0x000fea0003c00000 */
[----:B------:R0:W1:Y:S02]  /*200b0*/  SHFL.IDX P6, R14, R13, R12, R11 ;  /* 0x0000000c0d0e7389 */ /* 0x00006400000c000b */
[----:B01----:R-:W-:Y:S01]  /*200c0*/  ENDCOLLECTIVE ;  /* 0x000000000000791b */ /* 0x003fe20003800000 */
.L_x_5241:
[----:B------:R-:W-:Y:S02]  /*200d0*/  IMAD.MOV.U32 R13, RZ, RZ, R3 ;  /* 0x000000ffff0d7224 */ /* 0x000fe400078e0003 */
[----:B------:R-:W-:Y:S02]  /*200e0*/  IMAD.MOV.U32 R12, RZ, RZ, 0x1 ;  /* 0x00000001ff0c7424 */ /* 0x000fe400078e00ff */
[----:B------:R-:W-:-:S07]  /*200f0*/  IMAD.MOV.U32 R7, RZ, RZ, R14 ;  /* 0x000000ffff077224 */ /* 0x000fce00078e000e */
[----:B------:R-:W-:Y:S05]  /*20100*/  WARPSYNC.COLLECTIVE R15, `(.L_x_5242) ;  /* 0x000000000f087348 */ /* 0x000fea0003c00000 */
[----:B------:R0:W1:Y:S02]  /*20110*/  SHFL.IDX P6, R14, R13, R12, R11 ;  /* 0x0000000c0d0e7389 */ /* 0x00006400000c000b */
[----:B01----:R-:W-:Y:S01]  /*20120*/  ENDCOLLECTIVE ;  /* 0x000000000000791b */ /* 0x003fe20003800000 */
.L_x_5242:
        /* <DEDUP_REMOVED lines=15> */
.L_x_5243:
[----:B------:R-:W-:Y:S02]  /*20220*/  IMAD.MOV.U32 R13, RZ, RZ, R3 ;  /* 0x000000ffff0d7224 */ /* 0x000fe400078e0003 */
[----:B------:R-:W-:Y:S02]  /*20230*/  IMAD.MOV.U32 R12, RZ, RZ, 0x2 ;  /* 0x00000002ff0c7424 */ /* 0x000fe400078e00ff */
[----:B------:R-:W-:-:S07]  /*20240*/  IMAD.MOV.U32 R5, RZ, RZ, R14 ;  /* 0x000000ffff057224 */ /* 0x000fce00078e000e */
[----:B------:R-:W-:Y:S05]  /*20250*/  WARPSYNC.COLLECTIVE R15, `(.L_x_5244) ;  /* 0x000000000f087348 */ /* 0x000fea0003c00000 */
[----:B------:R0:W1:Y:S02]  /*20260*/  SHFL.IDX P6, R14, R13, R12, R11 ;  /* 0x0000000c0d0e7389 */ /* 0x00006400000c000b */
[----:B01----:R-:W-:Y:S01]  /*20270*/  ENDCOLLECTIVE ;  /* 0x000000000000791b */ /* 0x003fe20003800000 */
.L_x_5244:
        /* <DEDUP_REMOVED lines=15> */
.L_x_5245:
[----:B------:R-:W-:Y:S02]  /*20370*/  IMAD.MOV.U32 R13, RZ, RZ, R3 ;  /* 0x000000ffff0d7224 */ /* 0x000fe400078e0003 */
[----:B------:R-:W-:Y:S02]  /*20380*/  IMAD.MOV.U32 R12, RZ, RZ, 0x3 ;  /* 0x00000003ff0c7424 */ /* 0x000fe400078e00ff */
[----:B------:R-:W-:-:S07]  /*20390*/  IMAD.MOV.U32 R5, RZ, RZ, R14 ;  /* 0x000000ffff057224 */ /* 0x000fce00078e000e */
[----:B------:R-:W-:Y:S05]  /*203a0*/  WARPSYNC.COLLECTIVE R15, `(.L_x_5246) ;  /* 0x000000000f087348 */ /* 0x000fea0003c00000 */
[----:B------:R0:W1:Y:S02]  /*203b0*/  SHFL.IDX P6, R14, R13, R12, R11 ;  /* 0x0000000c0d0e7389 */ /* 0x00006400000c000b */
[----:B01----:R-:W-:Y:S01]  /*203c0*/  ENDCOLLECTIVE ;  /* 0x000000000000791b */ /* 0x003fe20003800000 */
.L_x_5246:
        /* <DEDUP_REMOVED lines=13> */
.L_x_5247:
[----:B------:R-:W-:Y:S01]  /*204a0*/  IMAD.MOV.U32 R3, RZ, RZ, R14 ;  /* 0x000000ffff037224 */ /* 0x000fe200078e000e */
[----:B------:R-:W-:Y:S06]  /*204b0*/  BRA `(.L_x_5248) ;  /* 0xffffff9c00387947 */ /* 0x000fec000383ffff */
.L_x_5086:
[----:B0-----:R0:W1:Y:S02]  /*204c0*/  SYNCS.PHASECHK.TRANS64.TRYWAIT P0, [R18+URZ+0x28c20], R0 ;  /* 0x028c2000120075a7 */ /* 0x001064000800017f */
[----:B-1----:R-:W-:Y:S05]  /*204d0*/  @!P0 NANOSLEEP.SYNCS 0x989680 ;  /* 0x009896800000895d */ /* 0x002fea0003900000 */
[----:B------:R-:W1:Y:S02]  /*204e0*/  @!P0 SYNCS.PHASECHK.TRANS64 P0, [R18+URZ+0x28c20], R0 ;  /* 0x028c2000120085a7 */ /* 0x000e64000800007f */
[----:B-1----:R-:W-:Y:S05]  /*204f0*/  @!P0 BRA `(.L_x_5086) ;  /* 0xfffffffc00f08947 */ /* 0x002fea000383ffff */
[----:B------:R-:W-:Y:S05]  /*20500*/  BRA `(.L_x_5249) ;  /* 0xffffff9c00947947 */ /* 0x000fea000383ffff */
.L_x_5090:
[----:B0-----:R0:W1:Y:S02]  /*20510*/  SYNCS.PHASECHK.TRANS64.TRYWAIT P0, [R0+URZ+0x28c60], R2 ;  /* 0x028c6002000075a7 */ /* 0x001064000800017f */
[----:B-1----:R-:W-:Y:S05]  /*20520*/  @!P0 NANOSLEEP.SYNCS 0x989680 ;  /* 0x009896800000895d */ /* 0x002fea0003900000 */
[----:B------:R-:W1:Y:S02]  /*20530*/  @!P0 SYNCS.PHASECHK.TRANS64 P0, [R0+URZ+0x28c60], R2 ;  /* 0x028c6002000085a7 */ /* 0x000e64000800007f */
[----:B-1----:R-:W-:Y:S05]  /*20540*/  @!P0 BRA `(.L_x_5090) ;  /* 0xfffffffc00f08947 */ /* 0x002fea000383ffff */
[----:B------:R-:W-:Y:S05]  /*20550*/  BRA `(.L_x_5250) ;  /* 0xffffff9c00b87947 */ /* 0x000fea000383ffff */
.L_x_5109:
[----:B-1----:R1:W2:Y:S02]  /*20560*/  SYNCS.PHASECHK.TRANS64.TRYWAIT P0, [R2+URZ+0x28c40], R6 ;  /* 0x028c4006020075a7 */ /* 0x0022a4000800017f */
[----:B--2---:R-:W-:Y:S05]  /*20570*/  @!P0 NANOSLEEP.SYNCS 0x989680 ;  /* 0x009896800000895d */ /* 0x004fea0003900000 */
[----:B------:R-:W2:Y:S02]  /*20580*/  @!P0 SYNCS.PHASECHK.TRANS64 P0, [R2+URZ+0x28c40], R6 ;  /* 0x028c4006020085a7 */ /* 0x000ea4000800007f */
[----:B--2---:R-:W-:Y:S05]  /*20590*/  @!P0 BRA `(.L_x_5109) ;  /* 0xfffffffc00f08947 */ /* 0x004fea000383ffff */
[----:B------:R-:W-:Y:S05]  /*205a0*/  BRA `(.L_x_5251) ;  /* 0xffffffa800d07947 */ /* 0x000fea000383ffff */
.L_x_5114:
[----:B0-----:R0:W2:Y:S02]  /*205b0*/  SYNCS.PHASECHK.TRANS64.TRYWAIT P0, [R2+URZ+0x28c60], R6 ;  /* 0x028c6006020075a7 */ /* 0x0010a4000800017f */
[----:B--2---:R-:W-:Y:S05]  /*205c0*/  @!P0 NANOSLEEP.SYNCS 0x989680 ;  /* 0x009896800000895d */ /* 0x004fea0003900000 */
[----:B------:R-:W2:Y:S02]  /*205d0*/  @!P0 SYNCS.PHASECHK.TRANS64 P0, [R2+URZ+0x28c60], R6 ;  /* 0x028c6006020085a7 */ /* 0x000ea4000800007f */
[----:B--2---:R-:W-:Y:S05]  /*205e0*/  @!P0 BRA `(.L_x_5114) ;  /* 0xfffffffc00f08947 */ /* 0x004fea000383ffff */
[----:B------:R-:W-:Y:S05]  /*205f0*/  BRA `(.L_x_5252) ;  /* 0xffffffac00507947 */ /* 0x000fea000383ffff */
.L_x_5129:
[----:B-1----:R1:W2:Y:S02]  /*20600*/  SYNCS.PHASECHK.TRANS64.TRYWAIT P0, [R2+URZ+0x28c40], R3 ;  /* 0x028c4003020075a7 */ /* 0x0022a4000800017f */
[----:B--2---:R-:W-:Y:S05]  /*20610*/  @!P0 NANOSLEEP.SYNCS 0x989680 ;  /* 0x009896800000895d */ /* 0x004fea0003900000 */
[----:B------:R-:W2:Y:S02]  /*20620*/  @!P0 SYNCS.PHASECHK.TRANS64 P0, [R2+URZ+0x28c40], R3 ;  /* 0x028c4003020085a7 */ /* 0x000ea4000800007f */
[----:B--2---:R-:W-:Y:S05]  /*20630*/  @!P0 BRA `(.L_x_5129) ;  /* 0xfffffffc00f08947 */ /* 0x004fea000383ffff */
[----:B------:R-:W-:Y:S05]  /*20640*/  BRA `(.L_x_5253) ;  /* 0xffffffb800307947 */ /* 0x000fea000383ffff */
.L_x_5134:
[----:B0-----:R0:W2:Y:S02]  /*20650*/  SYNCS.PHASECHK.TRANS64.TRYWAIT P0, [R2+URZ+0x28c60], R3 ;  /* 0x028c6003020075a7 */ /* 0x0010a4000800017f */
[----:B--2---:R-:W-:Y:S05]  /*20660*/  @!P0 NANOSLEEP.SYNCS 0x989680 ;  /* 0x009896800000895d */ /* 0x004fea0003900000 */
[----:B------:R-:W2:Y:S02]  /*20670*/  @!P0 SYNCS.PHASECHK.TRANS64 P0, [R2+URZ+0x28c60], R3 ;  /* 0x028c6003020085a7 */ /* 0x000ea4000800007f */
[----:B--2---:R-:W-:Y:S05]  /*20680*/  @!P0 BRA `(.L_x_5134) ;  /* 0xfffffffc00f08947 */ /* 0x004fea000383ffff */
[----:B------:R-:W-:Y:S05]  /*20690*/  BRA `(.L_x_5254) ;  /* 0xffffffb800ac7947 */ /* 0x000fea000383ffff */
.L_x_5149:
[----:B-1----:R1:W2:Y:S02]  /*206a0*/  SYNCS.PHASECHK.TRANS64.TRYWAIT P0, [R3+URZ+0x28c40], R2 ;  /* 0x028c4002030075a7 */ /* 0x0022a4000800017f */
[----:B--2---:R-:W-:Y:S05]  /*206b0*/  @!P0 NANOSLEEP.SYNCS 0x989680 ;  /* 0x009896800000895d */ /* 0x004fea0003900000 */
[----:B------:R-:W2:Y:S02]  /*206c0*/  @!P0 SYNCS.PHASECHK.TRANS64 P0, [R3+URZ+0x28c40], R2 ;  /* 0x028c4002030085a7 */ /* 0x000ea4000800007f */
[----:B--2---:R-:W-:Y:S05]  /*206d0*/  @!P0 BRA `(.L_x_5149) ;  /* 0xfffffffc00f08947 */ /* 0x004fea000383ffff */
[----:B------:R-:W-:Y:S05]  /*206e0*/  BRA `(.L_x_5255) ;  /* 0xffffffc4006c7947 */ /* 0x000fea000383ffff */
.L_x_5154:
[----:B--2---:R2:W3:Y:S02]  /*206f0*/  SYNCS.PHASECHK.TRANS64.TRYWAIT P0, [R3+URZ+0x28c60], R2 ;  /* 0x028c6002030075a7 */ /* 0x0044e4000800017f */
[----:B---3--:R-:W-:Y:S05]  /*20700*/  @!P0 NANOSLEEP.SYNCS 0x989680 ;  /* 0x009896800000895d */ /* 0x008fea0003900000 */
[----:B------:R-:W3:Y:S02]  /*20710*/  @!P0 SYNCS.PHASECHK.TRANS64 P0, [R3+URZ+0x28c60], R2 ;  /* 0x028c6002030085a7 */ /* 0x000ee4000800007f */
[----:B---3--:R-:W-:Y:S05]  /*20720*/  @!P0 BRA `(.L_x_5154) ;  /* 0xfffffffc00f08947 */ /* 0x008fea000383ffff */
[----:B------:R-:W-:Y:S05]  /*20730*/  BRA `(.L_x_5256) ;  /* 0xffffffc400ec7947 */ /* 0x000fea000383ffff */
.L_x_5170:
        /* <DEDUP_REMOVED lines=9> */
.L_x_5258:
[----:B------:R-:W-:Y:S05]  /*207d0*/  BSYNC B0 ;  /* 0x0000000000007941 */ /* 0x000fea0003800000 */
.L_x_5257:
        /* <DEDUP_REMOVED lines=9> */
.L_x_5259:
        /* <DEDUP_REMOVED lines=26> */
.L_x_5260:
        /* <DEDUP_REMOVED lines=8> */
.L_x_5261:
        /* <DEDUP_REMOVED lines=8> */
.L_x_5262:
        /* <DEDUP_REMOVED lines=8> */
.L_x_5263:
        /* <DEDUP_REMOVED lines=8> */
.L_x_5264:
        /* <DEDUP_REMOVED lines=9> */
.L_x_5265:
[----:B------:R-:W-:Y:S01]  /*20ca0*/  IMAD.MOV.U32 R9, RZ, RZ, R14 ;  /* 0x000000ffff097224 */ /* 0x000fe200078e000e */
[----:B------:R-:W-:Y:S06]  /*20cb0*/  BRA `(.L_x_5266) ;  /* 0xffffffd0002c7947 */ /* 0x000fec000383ffff */
.L_x_5173:
        /* <DEDUP_REMOVED lines=8> */
.L_x_5268:
[----:B------:R-:W-:Y:S05]  /*20d40*/  BSYNC B0 ;  /* 0x0000000000007941 */ /* 0x000fea0003800000 */
.L_x_5267:
        /* <DEDUP_REMOVED lines=10> */
.L_x_5269:
        /* <DEDUP_REMOVED lines=8> */
.L_x_5270:
        /* <DEDUP_REMOVED lines=8> */
.L_x_5271:
        /* <DEDUP_REMOVED lines=8> */
.L_x_5272:
        /* <DEDUP_REMOVED lines=9> */
.L_x_5273:
[----:B------:R-:W-:Y:S01]  /*21000*/  IMAD.MOV.U32 R9, RZ, RZ, R14 ;  /* 0x000000ffff097224 */ /* 0x000fe200078e000e */
[----:B------:R-:W-:Y:S06]  /*21010*/  BRA `(.L_x_5274) ;  /* 0xffffffd000007947 */ /* 0x000fec000383ffff */
.L_x_5175:
[----:B------:R-:W-:Y:S01]  /*21020*/  BSSY B0, `(.L_x_5275) ;  /* 0x0000006000007945 */ /* 0x000fe20003800000 */
[----:B------:R-:W-:Y:S01]  /*21030*/  PLOP3.LUT P6, PT, P6, PT, PT, 0x8, 0x0 ;  /* 0x000000000000781c */ /* 0x000fe200037ce170 */
[----:B------:R-:W-:-:S12]  /*21040*/  IMAD.MOV.U32 R15, RZ, RZ, -0x1 ;  /* 0xffffffffff0f7424 */ /* 0x000fd800078e00ff */
[----:B0-----:R-:W-:Y:S05]  /*21050*/  WARPSYNC.COLLECTIVE R15, `(.L_x_5276) ;  /* 0x000000000f087348 */ /* 0x001fea0003c00000 */
[----:B------:R-:W-:Y:S01]  /*21060*/  VOTE.ANY R14, PT, P6 ;  /* 0x00000000000e7806 */ /* 0x000fe200030e0100 */
[----:B0-----:R-:W-:Y:S06]  /*21070*/  ENDCOLLECTIVE ;  /* 0x000000000000791b */ /* 0x001fec0003800000 */
.L_x_5276:
[----:B------:R-:W-:Y:S05]  /*21080*/  BSYNC B0 ;  /* 0x0000000000007941 */ /* 0x000fea0003800000 */
.L_x_5275:
        /* <DEDUP_REMOVED lines=10> */
.L_x_5277:
[----:B------:R-:W-:Y:S02]  /*21130*/  IMAD.MOV.U32 R13, RZ, RZ, R6 ;  /* 0x000000ffff0d7224 */ /* 0x000fe400078e0006 */
[----:B------:R-:W-:-:S07]  /*21140*/  IMAD.MOV.U32 R4, RZ, RZ, R14 ;  /* 0x000000ffff047224 */ /* 0x000fce00078e000e */
[----:B------:R-:W-:Y:S05]  /*21150*/  WARPSYNC.COLLECTIVE R15, `(.L_x_5278) ;  /* 0x000000000f087348 */ /* 0x000fea0003c00000 */
[----:B------:R0:W1:Y:S02]  /*21160*/  SHFL.IDX P6, R14, R13, R12, R11 ;  /* 0x0000000c0d0e7389 */ /* 0x00006400000c000b */
[----:B01----:R-:W-:Y:S01]  /*21170*/  ENDCOLLECTIVE ;  /* 0x000000000000791b */ /* 0x003fe20003800000 */
.L_x_5278:
[----:B------:R-:W-:Y:S02]  /*21180*/  IMAD.MOV.U32 R6, RZ, RZ, R14 ;  /* 0x000000ffff067224 */ /* 0x000fe400078e000e */
[----:B------:R-:W-:-:S05]  /*21190*/  IMAD.IADD R10, R7, 0x1, R10 ;  /* 0x00000001070a7824 */ /* 0x000fca00078e020a */
[----:B------:R0:W-:Y:S01]  /*211a0*/  STL [R1+0xc], R10 ;  /* 0x00000c0a01007387 */ /* 0x0001e20000100800 */
[----:B------:R-:W-:Y:S05]  /*211b0*/  BRA `(.L_x_5279) ;  /* 0xffffffcc00e07947 */ /* 0x000fea000383ffff */
.L_x_5177:
[----:B------:R-:W-:Y:S01]  /*211c0*/  BSSY B0, `(.L_x_5280) ;  /* 0x0000008000007945 */ /* 0x000fe20003800000 */
[----:B------:R-:W-:Y:S02]  /*211d0*/  IMAD.MOV.U32 R13, RZ, RZ, R3 ;  /* 0x000000ffff0d7224 */ /* 0x000fe400078e0003 */
[----:B------:R-:W-:Y:S02]  /*211e0*/  IMAD.MOV.U32 R12, RZ, RZ, R7 ;  /* 0x000000ffff0c7224 */ /* 0x000fe400078e0007 */
[----:B------:R-:W-:Y:S02]  /*211f0*/  IMAD.MOV.U32 R11, RZ, RZ, 0x1f ;  /* 0x0000001fff0b7424 */ /* 0x000fe400078e00ff */
[----:B------:R-:W-:-:S07]  /*21200*/  IMAD.MOV.U32 R15, RZ, RZ, -0x1 ;  /* 0xffffffffff0f7424 */ /* 0x000fce00078e00ff */
[----:B0-----:R-:W-:Y:S05]  /*21210*/  WARPSYNC.COLLECTIVE R15, `(.L_x_5281) ;  /* 0x000000000f087348 */ /* 0x001fea0003c00000 */
[----:B------:R1:W2:Y:S02]  /*21220*/  SHFL.IDX P6, R14, R13, R12, R11 ;  /* 0x0000000c0d0e7389 */ /* 0x0002a400000c000b */
[----:B012---:R-:W-:Y:S01]  /*21230*/  ENDCOLLECTIVE ;  /* 0x000000000000791b */ /* 0x007fe20003800000 */
.L_x_5281:
[----:B------:R-:W-:Y:S05]  /*21240*/  BSYNC B0 ;  /* 0x0000000000007941 */ /* 0x000fea0003800000 */
.L_x_5280:
[----:B------:R-:W-:Y:S01]  /*21250*/  IMAD.MOV.U32 R8, RZ, RZ, R14 ;  /* 0x000000ffff087224 */ /* 0x000fe200078e000e */
[----:B------:R-:W-:Y:S06]  /*21260*/  BRA `(.L_x_5176) ;  /* 0xffffffcc00cc7947 */ /* 0x000fec000383ffff */
.L_x_5183:
[----:B0-----:R0:W1:Y:S02]  /*21270*/  SYNCS.PHASECHK.TRANS64.TRYWAIT P0, [R0+URZ+0x28c20], R3 ;  /* 0x028c2003000075a7 */ /* 0x001064000800017f */
[----:B-1----:R-:W-:Y:S05]  /*21280*/  @!P0 NANOSLEEP.SYNCS 0x989680 ;  /* 0x009896800000895d */ /* 0x002fea0003900000 */
[----:B------:R-:W1:Y:S02]  /*21290*/  @!P0 SYNCS.PHASECHK.TRANS64 P0, [R0+URZ+0x28c20], R3 ;  /* 0x028c2003000085a7 */ /* 0x000e64000800007f */
[----:B-1----:R-:W-:Y:S05]  /*212a0*/  @!P0 BRA `(.L_x_5183) ;  /* 0xfffffffc00f08947 */ /* 0x002fea000383ffff */
[----:B------:R-:W-:Y:S05]  /*212b0*/  BRA `(.L_x_5282) ;  /* 0xffffffd800687947 */ /* 0x000fea000383ffff */
.L_x_5184:
        /* <DEDUP_REMOVED lines=11> */
.L_x_5284:
[----:B------:R-:W-:Y:S05]  /*21370*/  BSYNC B0 ;  /* 0x0000000000007941 */ /* 0x000fea0003800000 */
.L_x_5283:
[----:B------:R-:W-:Y:S05]  /*21380*/  BRA `(.L_x_5285) ;  /* 0xffffffd800507947 */ /* 0x000fea000383ffff */
.L_x_5185:
[----:B------:R-:W-:Y:S01]  /*21390*/  BSSY B0, `(.L_x_5286) ;  /* 0x0000006000007945 */ /* 0x000fe20003800000 */
[----:B------:R-:W-:-:S07]  /*213a0*/  IMAD.MOV.U32 R15, RZ, RZ, -0x1 ;  /* 0xffffffffff0f7424 */ /* 0x000fce00078e00ff */
[----:B01----:R-:W-:Y:S05]  /*213b0*/  WARPSYNC.COLLECTIVE R15, `(.L_x_5287) ;  /* 0x000000000f0c7348 */ /* 0x003fea0003c00000 */
[----:B------:R-:W-:Y:S02]  /*213c0*/  ELECT P6, UR62, PT ;  /* 0x00000000003e782f */ /* 0x000fe400038c0000 */
[----:B------:R-:W-:Y:S01]  /*213d0*/  MOV R14, UR62 ;  /* 0x0000003e000e7c02 */ /* 0x000fe20008000f00 */
[----:B01----:R-:W-:Y:S10]  /*213e0*/  ENDCOLLECTIVE ;  /* 0x000000000000791b */ /* 0x003ff40003800000 */
.L_x_5287:
[----:B------:R-:W-:Y:S05]  /*213f0*/  BSYNC B0 ;  /* 0x0000000000007941 */ /* 0x000fea0003800000 */
.L_x_5286:
[----:B------:R-:W-:Y:S05]  /*21400*/  BRA `(.L_x_5288) ;  /* 0xffffffd800447947 */ /* 0x000fea000383ffff */
.L_x_5187:
[----:B0-----:R0:W1:Y:S02]  /*21410*/  SYNCS.PHASECHK.TRANS64.TRYWAIT P0, [R6+URZ], R5 ;  /* 0x00000005060075a7 */ /* 0x001064000800017f */
[----:B-1----:R-:W-:Y:S05]  /*21420*/  @!P0 NANOSLEEP.SYNCS 0x989680 ;  /* 0x009896800000895d */ /* 0x002fea0003900000 */
[----:B------:R-:W1:Y:S02]  /*21430*/  @!P0 SYNCS.PHASECHK.TRANS64 P0, [R6+URZ], R5 ;  /* 0x00000005060085a7 */ /* 0x000e64000800007f */
[----:B-1----:R-:W-:Y:S05]  /*21440*/  @!P0 BRA `(.L_x_5187) ;  /* 0xfffffffc00f08947 */ /* 0x002fea000383ffff */
[----:B------:R-:W-:Y:S05]  /*21450*/  BRA `(.L_x_5289) ;  /* 0xffffffd800807947 */ /* 0x000fea000383ffff */
.L_x_5188:
[----:B-1----:R1:W2:Y:S02]  /*21460*/  SYNCS.PHASECHK.TRANS64.TRYWAIT P0, [R7+URZ], R2 ;  /* 0x00000002070075a7 */ /* 0x0022a4000800017f */
[----:B--2---:R-:W-:Y:S05]  /*21470*/  @!P0 NANOSLEEP.SYNCS 0x989680 ;  /* 0x009896800000895d */ /* 0x004fea0003900000 */
[----:B------:R-:W2:Y:S02]  /*21480*/  @!P0 SYNCS.PHASECHK.TRANS64 P0, [R7+URZ], R2 ;  /* 0x00000002070085a7 */ /* 0x000ea4000800007f */
[----:B--2---:R-:W-:Y:S05]  /*21490*/  @!P0 BRA `(.L_x_5188) ;  /* 0xfffffffc00f08947 */ /* 0x004fea000383ffff */
[----:B------:R-:W-:Y:S05]  /*214a0*/  BRA `(.L_x_5290) ;  /* 0xffffffd800747947 */ /* 0x000fea000383ffff */
.L_x_5190:
[----:B--2---:R2:W3:Y:S02]  /*214b0*/  SYNCS.PHASECHK.TRANS64.TRYWAIT P0, [R4+URZ], R5 ;  /* 0x00000005040075a7 */ /* 0x0044e4000800017f */
[----:B---3--:R-:W-:Y:S05]  /*214c0*/  @!P0 NANOSLEEP.SYNCS 0x989680 ;  /* 0x009896800000895d */ /* 0x008fea0003900000 */
[----:B------:R-:W3:Y:S02]  /*214d0*/  @!P0 SYNCS.PHASECHK.TRANS64 P0, [R4+URZ], R5 ;  /* 0x00000005040085a7 */ /* 0x000ee4000800007f */
[----:B---3--:R-:W-:Y:S05]  /*214e0*/  @!P0 BRA `(.L_x_5190) ;  /* 0xfffffffc00f08947 */ /* 0x008fea000383ffff */
[----:B------:R-:W-:Y:S05]  /*214f0*/  BRA `(.L_x_5291) ;  /* 0xffffffd8007c7947 */ /* 0x000fea000383ffff */
.L_x_5292:
        /* <DEDUP_REMOVED lines=16> */
.L_x_6056:


//--------------------- .text._ZN7cutlass13device_kernelIN5flash11enable_sm90INS1_16FlashAttnFwdSm90INS1_25CollectiveMainloopFwdSm90ILi2EN4cute5tupleIJNS5_1CILi1EEES8_S8_EEENS6_IJNS7_ILi64EEESA_SA_EEELi512ENS_6half_tEfNS_4arch4Sm90ELb1ELb0ELb1ELb1ELb0ELb0ELb1ELb0ELb0ELb1ELb1ELb0EEENS1_21CollectiveEpilogueFwdINS6_IJSA_NS7_ILi512EEESA_EEES9_SC_SE_Li256ELb1ELb1ELb1ELb0EEENS1_36VarlenDynamicPersistentTileSchedulerILi64ELi64ELi256ELi128ELb1ELb1ELb1ELb1ELb1ELb1EEEEEEEEEvNT_6ParamsE --------------------------
	.section	.text._ZN7cutlass13device_kernelIN5flash11enable_sm90INS1_16FlashAttnFwdSm90INS1_25CollectiveMainloopFwdSm90ILi2EN4cute5tupleIJNS5_1CILi1EEES8_S8_EEENS6_IJNS7_ILi64EEESA_SA_EEELi512ENS_6half_tEfNS_4arch4Sm90ELb1ELb0ELb1ELb1ELb0ELb0ELb1ELb0ELb0ELb1ELb1ELb0EEENS1_21CollectiveEpilogueFwdINS6_IJSA_NS7_ILi512EEESA_EEES9_SC_SE_Li256ELb1ELb1ELb1ELb0EEENS1_36VarlenDynamicPersistentTileSchedulerILi64ELi64ELi256ELi128ELb1ELb1ELb1ELb1ELb1ELb1EEEEEEEEEvNT_6ParamsE,"ax",@progbits
	.align	128
.text._ZN7cutlass13device_kernelIN5flash11enable_sm90INS1_16FlashAttnFwdSm90INS1_25CollectiveMainloopFwdSm90ILi2EN4cute5tupleIJNS5_1CILi1EEES8_S8_EEENS6_IJNS7_ILi64EEESA_SA_EEELi512ENS_6half_tEfNS_4arch4Sm90ELb1ELb0ELb1ELb1ELb0ELb0ELb1ELb0ELb0ELb1ELb1ELb0EEENS1_21CollectiveEpilogueFwdINS6_IJSA_NS7_ILi512EEESA_EEES9_SC_SE_Li256ELb1ELb1ELb1ELb0EEENS1_36VarlenDynamicPersistentTileSchedulerILi64ELi64ELi256ELi128ELb1ELb1ELb1ELb1ELb1ELb1EEEEEEEEEvNT_6ParamsE:
        .type           _ZN7cutlass13device_kernelIN5flash11enable_sm90INS1_16FlashAttnFwdSm90INS1_25CollectiveMainloopFwdSm90ILi2EN4cute5tupleIJNS5_1CILi1EEES8_S8_EEENS6_IJNS7_ILi64EEESA_SA_EEELi512ENS_6half_tEfNS_4arch4Sm90ELb1ELb0ELb1ELb1ELb0ELb0ELb1ELb0ELb0ELb1ELb1ELb0EEENS1_21CollectiveEpilogueFwdINS6_IJSA_NS7_ILi512EEESA_EEES9_SC_SE_Li256ELb1ELb1ELb1ELb0EEENS1_36VarlenDynamicPersistentTileSchedulerILi64ELi64ELi256ELi128ELb1ELb1ELb1ELb1ELb1ELb1EEEEEEEEEvNT_6ParamsE,@function
        .size           _ZN7cutlass13device_kernelIN5flash11enable_sm90INS1_16FlashAttnFwdSm90INS1_25CollectiveMainloopFwdSm90ILi2EN4cute5tupleIJNS5_1CILi1EEES8_S8_EEENS6_IJNS7_ILi64EEESA_SA_EEELi512ENS_6half_tEfNS_4arch4Sm90ELb1ELb0ELb1ELb1ELb0ELb0ELb1ELb0ELb0ELb1ELb1ELb0EEENS1_21CollectiveEpilogueFwdINS6_IJSA_NS7_ILi512EEESA_EEES9_SC_SE_Li256ELb1ELb1ELb1ELb0EEENS1_36VarlenDynamicPersistentTileSchedulerILi64ELi64ELi256ELi128ELb1ELb1ELb1ELb1ELb1ELb1EEEEEEEEEvNT_6ParamsE,(.L_x_6057 - _ZN7cutlass13device_kernelIN5flash11enable_sm90INS1_16FlashAttnFwdSm90INS1_25CollectiveMainloopFwdSm90ILi2EN4cute5tupleIJNS5_1CILi1EEES8_S8_EEENS6_IJNS7_ILi64EEESA_SA_EEELi512ENS_6half_tEfNS_4arch4Sm90ELb1ELb0ELb1ELb1ELb0ELb0ELb1ELb0ELb0ELb1ELb1ELb0EEENS1_21CollectiveEpilogueFwdINS6_IJSA_NS7_ILi512EEESA_EEES9_SC_SE_Li256ELb1ELb1ELb1ELb0EEENS1_36VarlenDynamicPersistentTileSchedulerILi64ELi64ELi256ELi128ELb1ELb1ELb1ELb1ELb1ELb1EEEEEEEEEvNT_6ParamsE)
        .other          _ZN7cutlass13device_kernelIN5flash11enable_sm90INS1_16FlashAttnFwdSm90INS1_25CollectiveMainloopFwdSm90ILi2EN4cute5tupleIJNS5_1CILi1EEES8_S8_EEENS6_IJNS7_ILi64EEESA_SA_EEELi512ENS_6half_tEfNS_4arch4Sm90ELb1ELb0ELb1ELb1ELb0ELb0ELb1ELb0ELb0ELb1ELb1ELb0EEENS1_21CollectiveEpilogueFwdINS6_IJSA_NS7_ILi512EEESA_EEES9_SC_SE_Li256ELb1ELb1ELb1ELb0EEENS1_36VarlenDynamicPersistentTileSchedulerILi64ELi64ELi256ELi128ELb1ELb1ELb1ELb1ELb1ELb1EEEEEEEEEvNT_6ParamsE,@"STO_CUDA_ENTRY STV_DEFAULT"
_ZN7cutlass13device_kernelIN5flash11enable_sm90INS1_16FlashAttnFwdSm90INS1_25CollectiveMainloopFwdSm90ILi2EN4cute5tupleIJNS5_1CILi1EEES8_S8_EEENS6_IJNS7_ILi64EEESA_SA_EEELi512ENS_6half_tEfNS_4arch4Sm90ELb1ELb0ELb1ELb1ELb0ELb0ELb1ELb0ELb0ELb1ELb1ELb0EEENS1_21CollectiveEpilogueFwdINS6_IJSA_NS7_ILi512EEESA_EEES9_SC_SE_Li256ELb1ELb1ELb1ELb0EEENS1_36VarlenDynamicPersistentTileSchedulerILi64ELi64ELi256ELi128ELb1ELb1ELb1ELb1ELb1ELb1EEEEEEEEEvNT_6ParamsE:
        /* <DEDUP_REMOVED lines=18> */
.L_x_5294:
[----:B------:R-:W-:Y:S05]  /*0120*/  BSYNC B0 ;  /* 0x0000000000007941 */ /* 0x000fea0003800000 */
.L_x_5293:
        /* <DEDUP_REMOVED lines=39> */
.L_x_5295:
        /* <DEDUP_REMOVED lines=22> */
.L_x_5296:
        /* <DEDUP_REMOVED lines=18> */
.L_x_5297:
        /* <DEDUP_REMOVED lines=22> */
.L_x_5298:
        /* <DEDUP_REMOVED lines=22> */
.L_x_5299:
[----:B------:R-:W-:Y:S01]  /*08e0*/  PLOP3.LUT P0, PT, PT, PT, UP0, 0x80, 0x0 ;  /* 0x000000000000781c */ /* 0x000fe20003f0f008 */
[----:B------:R-:W-:Y:S01]  /*08f0*/  UMOV UR36, 0x1 ;  /* 0x0000000100247882 */ /* 0x000fe20000000000 */
[----:B------:R-:W-:Y:S01]  /*0900*/  NOP ;  /* 0x0000000000007918 */ /* 0x000fe20000000000 */
[----:B------:R-:W-:Y:S01]  /*0910*/  USEL UR36, UR36, 0x2, !UP0 ;  /* 0x0000000224247887 */ /* 0x000fe2000c000000 */
[----:B------:R-:W-:Y:S01]  /*0920*/  ULDC.64 UR38, c[0x0][0x208] ;  /* 0x0000820000267ab9 */ /* 0x000fe20000000a00 */
[----:B0123--:R-:W-:Y:S08]  /*0930*/  BAR.SYNC.DEFER_BLOCKING 0x0 ;  /* 0x0000000000007b1d */ /* 0x00fff00000010000 */
[----:B------:R-:W-:Y:S05]  /*0940*/  @!P0 BRA `(.L_x_5300) ;  /* 0x0000012000dc8947 */ /* 0x000fea0003800000 */
.L_x_5301:
        /* <DEDUP_REMOVED lines=25> */
[----:B------:R-:W-:-:S03]  /*0ae0*/  UMOV UR40, URZ ;  /* 0x0000003f00287c82 */ /* 0x000fc60008000000 */
[CC--:B------:R-:W-:Y:S02]  /*0af0*/  LEA.HI R2, R3.reuse, R6.reuse, RZ, 0x4 ;  /* 0x0000000603027211 */ /* 0x0c0fe400078f20ff */
[CC--:B------:R-:W-:Y:S02]  /*0b00*/  LEA.HI R4, R3.reuse, R6.reuse, RZ, 0x5 ;  /* 0x0000000603047211 */ /* 0x0c0fe400078f28ff */
[CC--:B------:R-:W-:Y:S02]  /*0b10*/  LEA.HI R0, R3.reuse, R6.reuse, RZ, 0x7 ;  /* 0x0000000603007211 */ /* 0x0c0fe400078f38ff */
[CC--:B------:R-:W-:Y:S02]  /*0b20*/  LEA.HI R9, R3.reuse, R6.reuse, RZ, 0x3 ;  /* 0x0000000603097211 */ /* 0x0c0fe400078f18ff */
[----:B------:R-:W-:Y:S02]  /*0b30*/  LEA.HI R10, R3, R6, RZ, 0x2 ;  /* 0x00000006030a7211 */ /* 0x000fe400078f10ff */
[----:B------:R-:W-:-:S02]  /*0b40*/  SHF.R.S32.HI R7, RZ, 0x4, R2 ;  /* 0x00000004ff077819 */ /* 0x000fc40000011402 */
[C---:B------:R-:W-:Y:S02]  /*0b50*/  LOP3.LUT R3, R2.reuse, 0xfffffff0, RZ, 0xc0, !PT ;  /* 0xfffffff002037812 */ /* 0x040fe400078ec0ff */
[--C-:B------:R-:W-:Y:S02]  /*0b60*/  SHF.R.S32.HI R5, RZ, 0x5, R4.reuse ;  /* 0x00000005ff057819 */ /* 0x100fe40000011404 */
[----:B------:R-:W-:Y:S02]  /*0b70*/  SHF.R.S32.HI R8, RZ, 0x1f, R4 ;  /* 0x0000001fff087819 */ /* 0x000fe40000011404 */
[----:B------:R-:W-:Y:S01]  /*0b80*/  LEA.HI R4, R2, R7, RZ, 0x1 ;  /* 0x0000000702047211 */ /* 0x000fe200078f08ff */
[----:B------:R-:W-:Y:S01]  /*0b90*/  IMAD.IADD R2, R6, 0x1, -R3 ;  /* 0x0000000106027824 */ /* 0x000fe200078e0a03 */
[----:B------:R-:W-:Y:S02]  /*0ba0*/  LOP3.LUT R13, R10, 0xfffffffc, RZ, 0xc0, !PT ;  /* 0xfffffffc0a0d7812 */ /* 0x000fe400078ec0ff */
[----:B------:R-:W-:-:S02]  /*0bb0*/  LOP3.LUT R4, R4, 0x1ffffffe, RZ, 0xc0, !PT ;  /* 0x1ffffffe04047812 */ /* 0x000fc400078ec0ff */
[----:B------:R-:W-:Y:S01]  /*0bc0*/  SHF.R.S32.HI R3, RZ, 0x1f, R2 ;  /* 0x0000001fff037819 */ /* 0x000fe20000011402 */
[----:B------:R-:W-:Y:S01]  /*0bd0*/  IMAD.IADD R13, R6, 0x1, -R13 ;  /* 0x00000001060d7824 */ /* 0x000fe200078e0a0d */
[----:B------:R-:W-:Y:S01]  /*0be0*/  LOP3.LUT R11, R9, 0xfffffff8, RZ, 0xc0, !PT ;  /* 0xfffffff8090b7812 */ /* 0x000fe200078ec0ff */
[----:B------:R-:W-:Y:S01]  /*0bf0*/  IMAD.IADD R4, R7, 0x1, -R4 ;  /* 0x0000000107047824 */ /* 0x000fe200078e0a04 */
[----:B------:R-:W-:Y:S02]  /*0c00*/  LEA.HI R8, R8, R5, RZ, 0x2 ;  /* 0x0000000508087211 */ /* 0x000fe400078f10ff */
[----:B------:R-:W-:Y:S01]  /*0c10*/  LOP3.LUT R9, R0, 0xffffff80, RZ, 0xc0, !PT ;  /* 0xffffff8000097812 */ /* 0x000fe200078ec0ff */
[----:B------:R-:W-:Y:S01]  /*0c20*/  IMAD.IADD R17, R6, 0x1, -R11 ;  /* 0x0000000106117824 */ /* 0x000fe200078e0a0b */
[----:B------:R-:W-:Y:S01]  /*0c30*/  LEA.HI R7, R3, R2, RZ, 0x3 ;  /* 0x0000000203077211 */ /* 0x000fe200078f18ff */
[----:B------:R-:W-:Y:S01]  /*0c40*/  IMAD.SHL.U32 R4, R4, 0x8, RZ ;  /* 0x0000000804047824 */ /* 0x000fe200078e00ff */
[----:B------:R-:W-:Y:S01]  /*0c50*/  SHF.R.S32.HI R233, RZ, 0x7, R0 ;  /* 0x00000007ffe97819 */ /* 0x000fe20000011400 */
[----:B------:R-:W-:Y:S01]  /*0c60*/  IMAD.IADD R9, R6, 0x1, -R9 ;  /* 0x0000000106097824 */ /* 0x000fe200078e0a09 */
[----:B------:R-:W-:Y:S01]  /*0c70*/  LOP3.LUT R8, R8, 0x3ffffc, RZ, 0xc0, !PT ;  /* 0x003ffffc08087812 */ /* 0x000fe200078ec0ff */
[----:B------:R-:W-:Y:S01]  /*0c80*/  IMAD.SHL.U32 R17, R17, 0x8, RZ ;  /* 0x0000000811117824 */ /* 0x000fe200078e00ff */
[----:B------:R-:W-:Y:S01]  /*0c90*/  LEA.HI R6, R13, R13, RZ, 0x1 ;  /* 0x0000000d0d067211 */ /* 0x000fe200078f08ff */
[----:B------:R-:W-:Y:S01]  /*0ca0*/  IMAD R15, R233, 0x100, R2 ;  /* 0x00000100e90f7824 */ /* 0x000fe200078e0202 */
[----:B------:R-:W-:Y:S01]  /*0cb0*/  LOP3.LUT R11, R7, 0xfffffff8, RZ, 0xc0, !PT ;  /* 0xfffffff8070b7812 */ /* 0x000fe200078ec0ff */
[----:B------:R-:W-:Y:S01]  /*0cc0*/  IMAD.IADD R8, R5, 0x1, -R8 ;  /* 0x0000000105087824 */ /* 0x000fe200078e0a08 */
[----:B------:R-:W-:Y:S01]  /*0cd0*/  LOP3.LUT R10, R6, 0x1ffffffe, RZ, 0xc0, !PT ;  /* 0x1ffffffe060a7812 */ /* 0x000fe200078ec0ff */
[----:B------:R-:W-:Y:S01]  /*0ce0*/  IMAD.SHL.U32 R7, R7, 0x40, RZ ;  /* 0x0000004007077824 */ /* 0x000fe200078e00ff */
[----:B------:R-:W-:Y:S01]  /*0cf0*/  SHF.R.S32.HI R6, RZ, 0x1f, R9 ;  /* 0x0000001fff067819 */ /* 0x000fe20000011409 */
[----:B------:R-:W-:Y:S01]  /*0d00*/  IMAD.IADD R11, R2, 0x1, -R11 ;  /* 0x00000001020b7824 */ /* 0x000fe200078e0a0b */
[----:B------:R-:W-:Y:S01]  /*0d10*/  LEA.HI R0, R0, R233, RZ, 0x1 ;  /* 0x000000e900007211 */ /* 0x000fe200078f08ff */
[----:B------:R-:W-:Y:S01]  /*0d20*/  IMAD R15, R8, 0x10, R15 ;  /* 0x00000010080f7824 */ /* 0x000fe200078e020f */
[----:B------:R-:W-:Y:S01]  /*0d30*/  LOP3.LUT R8, R7, 0x7ffffe00, RZ, 0xc0, !PT ;  /* 0x7ffffe0007087812 */ /* 0x000fe200078ec0ff */
[----:B------:R-:W-:Y:S01]  /*0d40*/  IMAD.SHL.U32 R7, R11, 0x40, RZ ;  /* 0x000000400b077824 */ /* 0x000fe200078e00ff */
[----:B------:R-:W-:Y:S01]  /*0d50*/  LEA.HI R3, R6, R9, RZ, 0x2 ;  /* 0x0000000906037211 */ /* 0x000fe200078f10ff */
[----:B------:R-:W-:Y:S01]  /*0d60*/  IMAD.IADD R13, R13, 0x1, -R10 ;  /* 0x000000010d0d7824 */ /* 0x000fe200078e0a0a */
[----:B------:R-:W-:Y:S01]  /*0d70*/  LOP3.LUT R0, R0, 0xfffffe, RZ, 0xc0, !PT ;  /* 0x00fffffe00007812 */ /* 0x000fe200078ec0ff */
[----:B------:R-:W-:Y:S01]  /*0d80*/  IMAD R8, R5, 0x400, R8 ;  /* 0x0000040005087824 */ /* 0x000fe200078e0208 */
[----:B------:R-:W-:Y:S01]  /*0d90*/  LOP3.LUT R10, R3, 0x7ffffffc, RZ, 0xc0, !PT ;  /* 0x7ffffffc030a7812 */ /* 0x000fe200078ec0ff */
[----:B------:R-:W-:Y:S01]  /*0da0*/  IMAD.U32 R5, R15, 0x40, R4 ;  /* 0x000000400f057824 */ /* 0x000fe200078e0004 */
[----:B------:R-:W-:Y:S01]  /*0db0*/  LOP3.LUT R7, R7, 0x1c0, RZ, 0xc0, !PT ;  /* 0x000001c007077812 */ /* 0x000fe200078ec0ff */
[----:B------:R-:W-:Y:S01]  /*0dc0*/  IMAD.IADD R0, R233, 0x1, -R0 ;  /* 0x00000001e9007824 */ /* 0x000fe200078e0a00 */
[--C-:B------:R-:W-:Y:S01]  /*0dd0*/  SHF.R.S32.HI R2, RZ, 0x2, R3.reuse ;  /* 0x00000002ff027819 */ /* 0x100fe20000011403 */
[----:B------:R-:W-:Y:S01]  /*0de0*/  IMAD.IADD R10, R9, 0x1, -R10 ;  /* 0x00000001090a7824 */ /* 0x000fe200078e0a0a */
[----:B------:R-:W-:Y:S01]  /*0df0*/  SHF.R.S32.HI R3, RZ, 0x1f, R3 ;  /* 0x0000001fff037819 */ /* 0x000fe20000011403 */
[----:B------:R0:W-:Y:S01]  /*0e00*/  STL [R1+0x70], R5 ;  /* 0x0000700501007387 */ /* 0x0001e20000100800 */
[----:B------:R-:W-:Y:S01]  /*0e10*/  LOP3.LUT R4, R7, 0x8, R4, 0xf8, !PT ;  /* 0x0000000807047812 */ /* 0x000fe200078ef804 */
[----:B------:R-:W-:Y:S01]  /*0e20*/  IMAD.SHL.U32 R189, R10, 0x2, RZ ;  /* 0x000000020abd7824 */ /* 0x000fe200078e00ff */
[----:B------:R-:W-:Y:S01]  /*0e30*/  SHF.R.U32.HI R7, RZ, 0x3, R7 ;  /* 0x00000003ff077819 */ /* 0x000fe20000011607 */
[----:B------:R-:W-:Y:S01]  /*0e40*/  VIADD R194, R17, 0x40 ;  /* 0x0000004011c27836 */ /* 0x000fe20000000000 */
[----:B------:R-:W-:Y:S01]  /*0e50*/  LEA.HI R3, R3, R2, RZ, 0x3 ;  /* 0x0000000203037211 */ /* 0x000fe200078f18ff */
[----:B------:R-:W-:Y:S01]  /*0e60*/  VIADD R193, R17, 0x80 ;  /* 0x0000008011c17836 */ /* 0x000fe20000000000 */
[----:B------:R-:W-:-:S02]  /*0e70*/  LOP3.LUT R7, R4, R7, RZ, 0x3c, !PT ;  /* 0x0000000704077212 */ /* 0x000fc400078e3cff */
[----:B------:R-:W-:Y:S01]  /*0e80*/  LEA.HI R6, R6, R9, RZ, 0x5 ;  /* 0x0000000906067211 */ /* 0x000fe200078f28ff */
[----:B0-----:R-:W-:Y:S01]  /*0e90*/  IMAD.SHL.U32 R5, R0, 0x100, RZ ;  /* 0x0000010000057824 */ /* 0x001fe200078e00ff */
[----:B------:R-:W-:Y:S01]  /*0ea0*/  LOP3.LUT R3, R3, 0xfffffff8, RZ, 0xc0, !PT ;  /* 0xfffffff803037812 */ /* 0x000fe200078ec0ff */
[----:B------:R-:W-:Y:S01]  /*0eb0*/  IMAD.IADD R7, R8, 0x1, R7 ;  /* 0x0000000108077824 */ /* 0x000fe200078e0207 */
[----:B------:R-:W-:Y:S01]  /*0ec0*/  R2P PR, R11, 0x6 ;  /* 0x000000060b007804 */ /* 0x000fe20000000000 */
[----:B------:R-:W-:Y:S01]  /*0ed0*/  IMAD.IADD R22, R189, 0x1, R5 ;  /* 0x00000001bd167824 */ /* 0x000fe200078e0205 */
[----:B------:R0:W-:Y:S01]  /*0ee0*/  STL [R1+0x6c], R5 ;  /* 0x00006c0501007387 */ /* 0x0001e20000100800 */
[----:B------:R-:W-:Y:S01]  /*0ef0*/  SHF.R.S32.HI R6, RZ, 0x5, R6 ;  /* 0x00000005ff067819 */ /* 0x000fe20000011406 */
[----:B------:R-:W-:Y:S01]  /*0f00*/  IMAD.IADD R3, R2, 0x1, -R3 ;  /* 0x0000000102037824 */ /* 0x000fe200078e0a03 */
[----:B------:R-:W-:Y:S01]  /*0f10*/  SEL R185, R185, 0xffffffc0, !P2 ;  /* 0xffffffc0b9b97807 */ /* 0x000fe20005000000 */
[C---:B------:R-:W-:Y:S01]  /*0f20*/  VIADD R226, R22.reuse, 0x10 ;  /* 0x0000001016e27836 */ /* 0x040fe20000000000 */
[----:B------:R-:W-:Y:S01]  /*0f30*/  SHF.R.S32.HI R0, RZ, 0x1f, R22 ;  /* 0x0000001fff007819 */ /* 0x000fe20000011416 */
[----:B------:R-:W-:-:S02]  /*0f40*/  VIADD R227, R22, 0x8 ;  /* 0x0000000816e37836 */ /* 0x000fc40000000000 */
[C---:B------:R-:W-:Y:S01]  /*0f50*/  VIADD R223, R22.reuse, 0x28 ;  /* 0x0000002816df7836 */ /* 0x040fe20000000000 */
[----:B------:R-:W-:Y:S01]  /*0f60*/  SHF.R.S32.HI R0, RZ, 0x1f, R226 ;  /* 0x0000001fff007819 */ /* 0x000fe200000114e2 */
[C---:B------:R-:W-:Y:S02]  /*0f70*/  VIADD R225, R22.reuse, 0x18 ;  /* 0x0000001816e17836 */ /* 0x040fe40000000000 */
[C---:B------:R-:W-:Y:S01]  /*0f80*/  VIADD R224, R22.reuse, 0x20 ;  /* 0x0000002016e07836 */ /* 0x040fe20000000000 */
[----:B------:R-:W-:Y:S01]  /*0f90*/  SHF.R.S32.HI R0, RZ, 0x1f, R223 ;  /* 0x0000001fff007819 */ /* 0x000fe200000114df */
[C---:B------:R-:W-:Y:S01]  /*0fa0*/  VIADD R220, R22.reuse, 0x40 ;  /* 0x0000004016dc7836 */ /* 0x040fe20000000000 */
[----:B------:R-:W-:Y:S01]  /*0fb0*/  SHF.R.S32.HI R4, RZ, 0x1f, R225 ;  /* 0x0000001fff047819 */ /* 0x000fe200000114e1 */
[----:B------:R-:W-:Y:S02]  /*0fc0*/  IMAD R23, R7, 0x2, R16 ;  /* 0x0000000207177824 */ /* 0x000fe400078e0210 */
[C---:B------:R-:W-:Y:S01]  /*0fd0*/  VIADD R222, R22.reuse, 0x30 ;  /* 0x0000003016de7836 */ /* 0x040fe20000000000 */
[----:B------:R-:W-:Y:S01]  /*0fe0*/  SHF.R.S32.HI R0, RZ, 0x1f, R220 ;  /* 0x0000001fff007819 */ /* 0x000fe200000114dc */
[----:B------:R-:W-:-:S02]  /*0ff0*/  VIADD R221, R22, 0x38 ;  /* 0x0000003816dd7836 */ /* 0x000fc40000000000 */
        /* <DEDUP_REMOVED lines=57> */
[----:B------:R-:W-:Y:S02]  /*1390*/  IMAD.MOV.U32 R2, RZ, RZ, RZ ;  /* 0x000000ffff027224 */ /* 0x000fe400078e00ff */
[----:B------:R-:W-:Y:S02]  /*13a0*/  IMAD R190, R13, 0x8, R18 ;  /* 0x000000080dbe7824 */ /* 0x000fe400078e0212 */
[----:B0-----:R-:W-:-:S07]  /*13b0*/  IMAD.IADD R185, R185, 0x1, R184 ;  /* 0x00000001b9b97824 */ /* 0x001fce00078e02b8 */
.L_x_5357:
[----:B------:R-:W-:Y:S01]  /*13c0*/  ULDC.64 UR6, c[0x0][0xd88] ;  /* 0x0003620000067ab9 */ /* 0x000fe20000000a00 */
[----:B------:R-:W-:Y:S01]  /*13d0*/  ULDC.64 UR8, c[0x0][0xb10] ;  /* 0x0002c40000087ab9 */ /* 0x000fe20000000a00 */
[----:B------:R-:W-:Y:S01]  /*13e0*/  UIMAD.WIDE UR6, UR5, 0x4, UR6 ;  /* 0x00000004050678a5 */ /* 0x000fe2000f8e0206 */
[----:B0-----:R-:W0:Y:S05]  /*13f0*/  LDC R188, c[0x0][0x288] ;  /* 0x0000a200ffbc7b82 */ /* 0x001e2a0000000800 */
[----:B-1234-:R-:W-:Y:S02]  /*1400*/  IMAD.U32 R8, RZ, RZ, UR6 ;  /* 0x00000006ff087e24 */ /* 0x01efe4000f8e00ff */
[----:B------:R-:W-:Y:S01]  /*1410*/  IMAD.U32 R9, RZ, RZ, UR7 ;  /* 0x00000007ff097e24 */ /* 0x000fe2000f8e00ff */
[----:B------:R-:W-:Y:S01]  /*1420*/  ULDC.64 UR6, c[0x0][0xb20] ;  /* 0x0002c80000067ab9 */ /* 0x000fe20000000a00 */
[----:B-----5:R-:W1:Y:S03]  /*1430*/  LDC.64 R12, c[0x0][0x418] ;  /* 0x00010600ff0c7b82 */ /* 0x020e660000000a00 */
[----:B------:R-:W2:Y:S01]  /*1440*/  LDG.E R191, desc[UR38][R8.64] ;  /* 0x0000002608bf7981 */ /* 0x000ea2000c1e1900 */
[----:B------:R-:W-:Y:S01]  /*1450*/  ISETP.NE.U32.AND P1, PT, RZ, UR6, PT ;  /* 0x00000006ff007c0c */ /* 0x000fe2000bf25070 */
[----:B------:R-:W-:Y:S01]  /*1460*/  IMAD.MOV.U32 R10, RZ, RZ, RZ ;  /* 0x000000ffff0a7224 */ /* 0x000fe200078e00ff */
[----:B------:R-:W-:-:S02]  /*1470*/  ISETP.NE.U32.AND P0, PT, RZ, UR8, PT ;  /* 0x00000008ff007c0c */ /* 0x000fc4000bf05070 */
[----:B------:R-:W-:Y:S01]  /*1480*/  ISETP.NE.AND.EX P1, PT, RZ, UR7, PT, P1 ;  /* 0x00000007ff007c0c */ /* 0x000fe2000bf25310 */
[----:B------:R-:W3:Y:S01]  /*1490*/  LDC R3, c[0x0][0x424] ;  /* 0x00010900ff037b82 */ /* 0x000ee20000000800 */
[----:B------:R-:W-:-:S07]  /*14a0*/  ISETP.NE.AND.EX P0, PT, RZ, UR9, PT, P0 ;  /* 0x00000009ff007c0c */ /* 0x000fce000bf05300 */
[----:B------:R-:W4:Y:S01]  /*14b0*/  LDC R14, c[0x0][0x2f0] ;  /* 0x0000bc00ff0e7b82 */ /* 0x000f220000000800 */
[----:B--2---:R-:W-:-:S03]  /*14c0*/  SHF.R.S32.HI R196, RZ, 0x1f, R191 ;  /* 0x0000001fffc47819 */ /* 0x004fc600000114bf */
[----:B------:R-:W-:-:S04]  /*14d0*/  @P1 LEA R4, P2, R191, UR6, 0x2 ;  /* 0x00000006bf041c11 */ /* 0x000fc8000f8410ff */
[C---:B------:R-:W-:Y:S02]  /*14e0*/  @P1 LEA.HI.X R5, R191.reuse, UR7, R196, 0x2, P2 ;  /* 0x00000007bf051c11 */ /* 0x040fe400090f14c4 */
[----:B------:R-:W-:-:S03]  /*14f0*/  @P0 LEA R8, P2, R191, UR8, 0x2 ;  /* 0x00000008bf080c11 */ /* 0x000fc6000f8410ff */
[----:B------:R2:W5:Y:S01]  /*1500*/  @P1 LDG.E R10, desc[UR38][R4.64] ;  /* 0x00000026040a1981 */ /* 0x000562000c1e1900 */
[----:B------:R-:W-:Y:S01]  /*1510*/  @P0 LEA.HI.X R9, R191, UR9, R196, 0x2, P2 ;  /* 0x00000009bf090c11 */ /* 0x000fe200090f14c4 */
[----:B------:R-:W-:-:S04]  /*1520*/  ULDC.64 UR8, c[0x0][0xb18] ;  /* 0x0002c60000087ab9 */ /* 0x000fc80000000a00 */
[----:B0-----:R2:W5:Y:S01]  /*1530*/  @P0 LDG.E R188, desc[UR38][R8.64] ;  /* 0x0000002608bc0981 */ /* 0x001562000c1e1900 */
[----:B-1----:R-:W-:Y:S02]  /*1540*/  ISETP.NE.U32.AND P1, PT, R12, RZ, PT ;  /* 0x000000ff0c00720c */ /* 0x002fe40003f25070 */
[----:B------:R-:W-:Y:S02]  /*1550*/  ISETP.NE.U32.AND P2, PT, RZ, UR8, PT ;  /* 0x00000008ff007c0c */ /* 0x000fe4000bf45070 */
[C---:B------:R-:W-:Y:S02]  /*1560*/  LOP3.LUT R0, R6.reuse, 0xff000000, RZ, 0xc0, !PT ;  /* 0xff00000006007812 */ /* 0x040fe400078ec0ff */
[----:B------:R-:W-:Y:S02]  /*1570*/  ISETP.NE.AND.EX P1, PT, R13, RZ, PT, P1 ;  /* 0x000000ff0d00720c */ /* 0x000fe40003f25310 */
[----:B------:R-:W-:Y:S02]  /*1580*/  ISETP.NE.AND.EX P2, PT, RZ, UR9, PT, P2 ;  /* 0x00000009ff007c0c */ /* 0x000fe4000bf45320 */
[----:B------:R-:W-:-:S02]  /*1590*/  LOP3.LUT R192, R6, 0xffff, RZ, 0xc0, !PT ;  /* 0x0000ffff06c07812 */ /* 0x000fc400078ec0ff */
[----:B------:R-:W-:Y:S02]  /*15a0*/  LOP3.LUT R195, R6, 0xff0000, RZ, 0xc0, !PT ;  /* 0x00ff000006c37812 */ /* 0x000fe400078ec0ff */
[----:B------:R-:W-:Y:S02]  /*15b0*/  SHF.R.U32.HI R0, RZ, 0x8, R0 ;  /* 0x00000008ff007819 */ /* 0x000fe40000011600 */
[----:B---3--:R-:W-:Y:S01]  /*15c0*/  SEL R3, R3, 0x1, P1 ;  /* 0x0000000103037807 */ /* 0x008fe20000800000 */
[----:B--2-4-:R-:W-:Y:S06]  /*15d0*/  @P0 BRA `(.L_x_5302) ;  /* 0x0000000000240947 */ /* 0x014fec0003800000 */
        /* <DEDUP_REMOVED lines=9> */
.L_x_5302:
[----:B------:R-:W-:Y:S01]  /*1670*/  LEA.HI R195, R195, R0, RZ, 0x10 ;  /* 0x00000000c3c37211 */ /* 0x000fe200078f80ff */
[----:B------:R-:W-:Y:S01]  /*1680*/  IMAD R187, R3, R14, RZ ;  /* 0x0000000e03bb7224 */ /* 0x000fe200078e02ff */
[----:B------:R-:W-:Y:S06]  /*1690*/  @!P2 BRA `(.L_x_5303) ;  /* 0x000000000010a947 */ /* 0x000fec0003800000 */
[----:B------:R-:W-:-:S04]  /*16a0*/  LEA R4, P0, R191, UR8, 0x2 ;  /* 0x00000008bf047c11 */ /* 0x000fc8000f8010ff */
[----:B------:R-:W-:-:S05]  /*16b0*/  LEA.HI.X R5, R191, UR9, R196, 0x2, P0 ;  /* 0x00000009bf057c11 */ /* 0x000fca00080f14c4 */
[----:B------:R0:W5:Y:S01]  /*16c0*/  LDG.E R187, desc[UR38][R4.64] ;  /* 0x0000002604bb7981 */ /* 0x000162000c1e1900 */
[----:B------:R-:W-:Y:S05]  /*16d0*/  BRA `(.L_x_5304) ;  /* 0x0000000000247947 */ /* 0x000fea0003800000 */
.L_x_5303:
[----:B------:R-:W-:Y:S02]  /*16e0*/  ULDC.64 UR6, c[0x0][0xb00] ;  /* 0x0002c00000067ab9 */ /* 0x000fe40000000a00 */
[----:B------:R-:W-:-:S04]  /*16f0*/  ISETP.NE.U32.AND P0, PT, RZ, UR6, PT ;  /* 0x00000006ff007c0c */ /* 0x000fc8000bf05070 */
[----:B------:R-:W-:-:S13]  /*1700*/  ISETP.NE.AND.EX P0, PT, RZ, UR7, PT, P0 ;  /* 0x00000007ff007c0c */ /* 0x000fda000bf05300 */
[----:B------:R-:W-:Y:S05]  /*1710*/  @!P0 BRA `(.L_x_5304) ;  /* 0x0000000000148947 */ /* 0x000fea0003800000 */
[----:B------:R-:W0:Y:S02]  /*1720*/  LDC.64 R4, c[0x0][0xb00] ;  /* 0x0002c000ff047b82 */ /* 0x000e240000000a00 */
[----:B0-----:R-:W-:-:S05]  /*1730*/  IMAD.WIDE R4, R191, 0x4, R4 ;  /* 0x00000004bf047825 */ /* 0x001fca00078e0204 */
[----:B------:R-:W2:Y:S04]  /*1740*/  LDG.E R187, desc[UR38][R4.64] ;  /* 0x0000002604bb7981 */ /* 0x000ea8000c1e1900 */
[----:B------:R-:W2:Y:S02]  /*1750*/  LDG.E R0, desc[UR38][R4.64+0x4] ;  /* 0x0000042604007981 */ /* 0x000ea4000c1e1900 */
[----:B--2---:R-:W-:-:S07]  /*1760*/  IMAD.IADD R187, R0, 0x1, -R187 ;  /* 0x0000000100bb7824 */ /* 0x004fce00078e0abb */
.L_x_5304:
[----:B------:R-:W-:Y:S01]  /*1770*/  UISETP.NE.AND UP0, UPT, UR41, 0x1, UPT ;  /* 0x000000012900788c */ /* 0x000fe2000bf05270 */
[----:B-----5:R-:W-:Y:S01]  /*1780*/  IMAD.IADD R187, R187, 0x1, -R10 ;  /* 0x00000001bbbb7824 */ /* 0x020fe200078e0a0a */
[----:B------:R-:W-:-:S03]  /*1790*/  USHF.L.U32 UR42, UR4, 0x6, URZ ;  /* 0x00000006042a7899 */ /* 0x000fc6000800063f */
[----:B------:R-:W-:Y:S01]  /*17a0*/  VIADD R0, R187, 0x3f ;  /* 0x0000003fbb007836 */ /* 0x000fe20000000000 */
[----:B------:R-:W-:-:S04]  /*17b0*/  PLOP3.LUT P0, PT, PT, PT, UP0, 0x80, 0x0 ;  /* 0x000000000000781c */ /* 0x000fc80003f0f008 */
[----:B------:R-:W-:-:S04]  /*17c0*/  SHF.R.S32.HI R3, RZ, 0x1f, R0 ;  /* 0x0000001fff037819 */ /* 0x000fc80000011400 */
[----:B------:R-:W-:-:S04]  /*17d0*/  LEA.HI R3, R3, R0, RZ, 0x6 ;  /* 0x0000000003037211 */ /* 0x000fc800078f30ff */
[----:B------:R-:W-:Y:S01]  /*17e0*/  SHF.R.S32.HI R6, RZ, 0x6, R3 ;  /* 0x00000006ff067819 */ /* 0x000fe20000011403 */
[----:B------:R-:W-:Y:S06]  /*17f0*/  @!P0 BRA `(.L_x_5305) ;  /* 0x0000001c00d88947 */ /* 0x000fec0003800000 */
[----:B------:R-:W1:Y:S01]  /*1800*/  LDC R0, c[0x0][0x448] ;  /* 0x00011200ff007b82 */ /* 0x000e620000000800 */
[----:B------:R-:W-:Y:S01]  /*1810*/  UIADD3 UR4, UR42, 0x3f, URZ ;  /* 0x0000003f2a047890 */ /* 0x000fe2000fffe03f */
[----:B------:R-:W-:Y:S02]  /*1820*/  IADD3 R187, R187, 0x40, -R188 ;  /* 0x00000040bbbb7810 */ /* 0x000fe40007ffe8bc */
[----:B------:R-:W-:Y:S02]  /*1830*/  LOP3.LUT R8, R195, 0xff, RZ, 0xc0, !PT ;  /* 0x000000ffc3087812 */ /* 0x000fe400078ec0ff */
[----:B-1----:R-:W-:Y:S01]  /*1840*/  ISETP.NE.AND P0, PT, R0, 0x1, PT ;  /* 0x000000010000780c */ /* 0x002fe20003f05270 */
[----:B------:R-:W-:-:S12]  /*1850*/  IMAD.U32 R0, RZ, RZ, UR4 ;  /* 0x00000004ff007e24 */ /* 0x000fd8000f8e00ff */
[----:B------:R-:W1:Y:S08]  /*1860*/  @P0 LDC R3, c[0x0][0x44c] ;  /* 0x00011300ff030b82 */ /* 0x000e700000000800 */
[----:B0-----:R-:W0:Y:S01]  /*1870*/  @P0 LDC R4, c[0x0][0x450] ;  /* 0x00011400ff040b82 */ /* 0x001e220000000800 */
[----:B-1----:R-:W-:-:S05]  /*1880*/  @P0 IMAD.HI.U32 R3, R3, UR4, RZ ;  /* 0x0000000403030c27 */ /* 0x002fca000f8e00ff */
[----:B0-----:R-:W-:-:S05]  /*1890*/  @P0 SHF.R.U32.HI R0, RZ, R4, R3 ;  /* 0x00000004ff000219 */ /* 0x001fca0000011603 */
[----:B------:R-:W-:-:S05]  /*18a0*/  IMAD.IADD R0, R187, 0x1, R0 ;  /* 0x00000001bb007824 */ /* 0x000fca00078e0200 */
[----:B------:R-:W-:-:S04]  /*18b0*/  SHF.R.S32.HI R3, RZ, 0x1f, R0 ;  /* 0x0000001fff037819 */ /* 0x000fc80000011400 */
[----:B------:R-:W-:-:S04]  /*18c0*/  LEA.HI R3, R3, R0, RZ, 0x6 ;  /* 0x0000000003037211 */ /* 0x000fc800078f30ff */
[----:B------:R-:W-:-:S04]  /*18d0*/  SHF.R.S32.HI R3, RZ, 0x6, R3 ;  /* 0x00000006ff037819 */ /* 0x000fc80000011403 */
[----:B------:R-:W-:Y:S01]  /*18e0*/  VIMNMX R11, R6, R3, PT ;  /* 0x00000003060b7248 */ /* 0x000fe20003fe0100 */
[----:B------:R-:W-:-:S03]  /*18f0*/  IMAD.MOV.U32 R3, RZ, RZ, RZ ;  /* 0x000000ffff037224 */ /* 0x000fc600078e00ff */
[----:B------:R-:W-:-:S13]  /*1900*/  ISETP.GE.AND P0, PT, R11, 0x1, PT ;  /* 0x000000010b00780c */ /* 0x000fda0003f06270 */
[----:B------:R-:W-:Y:S05]  /*1910*/  @!P0 BRA `(.L_x_5306) ;  /* 0x0000000000788947 */ /* 0x000fea0003800000 */
[----:B------:R-:W-:-:S04]  /*1920*/  SHF.R.U32.HI R0, RZ, 0x10, R195 ;  /* 0x00000010ff007819 */ /* 0x000fc800000116c3 */
[----:B------:R-:W-:-:S13]  /*1930*/  ISETP.NE.AND P0, PT, R0, RZ, PT ;  /* 0x000000ff0000720c */ /* 0x000fda0003f05270 */
[----:B------:R-:W0:Y:S02]  /*1940*/  @!P0 LDC R0, c[0x0][0xae8] ;  /* 0x0002ba00ff008b82 */ /* 0x000e240000000800 */
        /* <DEDUP_REMOVED lines=27> */
.L_x_5306:
        /* <DEDUP_REMOVED lines=9> */
[----:B------:R-:W-:Y:S02]  /*1b90*/  R2UR UR4, R11 ;  /* 0x000000000b0472ca */ /* 0x000fe400000e0000 */
        /* <DEDUP_REMOVED lines=72> */
[----:B0-----:R-:W-:-:S04]  /*2020*/  LEA.HI R4, R3, R3, RZ, 0x1 ;  /* 0x0000000303047211 */ /* 0x001fc800078f08ff */
[----:B------:R-:W-:Y:S01]  /*2030*/  LOP3.LUT R4, R4, 0x1fffe, RZ, 0xc0, !PT ;  /* 0x0001fffe04047812 */ /* 0x000fe200078ec0ff */
[----:B------:R-:W-:-:S04]  /*2040*/  WARPGROUP.ARRIVE ;  /* 0x00000000000079c5 */ /* 0x000fc80000000000 */
[----:B------:R-:W-:Y:S02]  /*2050*/  IMAD.IADD R3, R3, 0x1, -R4 ;  /* 0x0000000103037824 */ /* 0x000fe400078e0a04 */
[----:B------:R-:W-:Y:S02]  /*2060*/  VIADD R4, R16, 0x36400 ;  /* 0x0003640010047836 */ /* 0x000fe40000000000 */
[----:B------:R-:W-:-:S03]  /*2070*/  IMAD R3, R3, 0x8000, R16 ;  /* 0x0000800003037824 */ /* 0x000fc600078e0210 */
[----:B------:R-:W-:Y:S01]  /*2080*/  SHF.R.U32.HI R4, RZ, 0x4, R4 ;  /* 0x00000004ff047819 */ /* 0x000fe20000011604 */
[----:B------:R-:W-:-:S03]  /*2090*/  VIADD R3, R3, 0x400 ;  /* 0x0000040003037836 */ /* 0x000fc60000000000 */
[----:B------:R-:W-:Y:S02]  /*20a0*/  LOP3.LUT R4, R4, 0x3fff, RZ, 0xc0, !PT ;  /* 0x00003fff04047812 */ /* 0x000fe400078ec0ff */
[----:B------:R-:W-:Y:S02]  /*20b0*/  SHF.R.U32.HI R3, RZ, 0x4, R3 ;  /* 0x00000004ff037819 */ /* 0x000fe40000011603 */
[----:B------:R-:W-:Y:S02]  /*20c0*/  LOP3.LUT R5, R4, 0x10000, RZ, 0xfc, !PT ;  /* 0x0001000004057812 */ /* 0x000fe400078efcff */
[----:B------:R-:W-:Y:S02]  /*20d0*/  LOP3.LUT R3, R3, 0x3fff, RZ, 0xc0, !PT ;  /* 0x00003fff03037812 */ /* 0x000fe400078ec0ff */
[C---:B------:R-:W-:Y:S01]  /*20e0*/  R2UR UR16, R5.reuse ;  /* 0x00000000051072ca */ /* 0x040fe200000e0000 */
[----:B------:R-:W-:Y:S01]  /*20f0*/  VIADD R7, R5, 0x2 ;  /* 0x0000000205077836 */ /* 0x000fe20000000000 */
[----:B------:R-:W-:-:S02]  /*2100*/  LOP3.LUT R3, R3, 0x2000000, RZ, 0xfc, !PT ;  /* 0x0200000003037812 */ /* 0x000fc400078efcff */
[----:B-1----:R-:W-:Y:S02]  /*2110*/  LOP3.LUT R9, R9, 0x7f, RZ, 0xc0, !PT ;  /* 0x0000007f09097812 */ /* 0x002fe400078ec0ff */
[----:B------:R-:W-:Y:S01]  /*2120*/  R2UR UR12, R7 ;  /* 0x00000000070c72ca */ /* 0x000fe200000e0000 */
[----:B------:R-:W-:Y:S01]  /*2130*/  IMAD R4, R2, 0x1000, R3 ;  /* 0x0000100002047824 */ /* 0x000fe200078e0203 */
[----:B------:R-:W-:Y:S01]  /*2140*/  ISETP.NE.AND P1, PT, R9, RZ, PT ;  /* 0x000000ff0900720c */ /* 0x000fe20003f25270 */
[C---:B------:R-:W-:Y:S02]  /*2150*/  VIADD R7, R5.reuse, 0x4 ;  /* 0x0000000405077836 */ /* 0x040fe40000000000 */
[C---:B------:R-:W-:Y:S01]  /*2160*/  VIADD R6, R4.reuse, 0x80 ;  /* 0x0000008004067836 */ /* 0x040fe20000000000 */
[----:B------:R-:W-:Y:S01]  /*2170*/  R2UR UR18, R4 ;  /* 0x00000000041272ca */ /* 0x000fe200000e0000 */
[----:B------:R-:W-:Y:S01]  /*2180*/  VIADD R5, R5, 0x6 ;  /* 0x0000000605057836 */ /* 0x000fe20000000000 */
[----:B------:R-:W-:-:S02]  /*2190*/  R2UR UR8, R7 ;  /* 0x00000000070872ca */ /* 0x000fc400000e0000 */
[----:B------:R-:W-:Y:S01]  /*21a0*/  R2UR UR14, R6 ;  /* 0x00000000060e72ca */ /* 0x000fe200000e0000 */
[C---:B------:R-:W-:Y:S01]  /*21b0*/  VIADD R6, R4.reuse, 0x100 ;  /* 0x0000010004067836 */ /* 0x040fe20000000000 */
[----:B------:R-:W-:Y:S01]  /*21c0*/  R2UR UR7, R5 ;  /* 0x00000000050772ca */ /* 0x000fe200000e0000 */
[----:B------:R-:W-:-:S03]  /*21d0*/  VIADD R4, R4, 0x180 ;  /* 0x0000018004047836 */ /* 0x000fc60000000000 */
[----:B------:R-:W-:Y:S02]  /*21e0*/  R2UR UR10, R6 ;  /* 0x00000000060a72ca */ /* 0x000fe400000e0000 */
[----:B------:R-:W-:Y:S01]  /*21f0*/  R2UR UR6, R4 ;  /* 0x00000000040672ca */ /* 0x000fe200000e0000 */
[----:B------:R-:W-:Y:S01]  /*2200*/  HGMMA.64x256x16.F32 R24, gdesc[UR16].tnspB, RZ, !UPT, gsb0 ;  /* 0x43e00000101879f0 */ /* 0x000fe2000c0008ff */
[----:B------:R-:W-:-:S04]  /*2210*/  @!P1 IMAD R4, R2, 0x8, R16 ;  /* 0x0000000802049824 */ /* 0x000fc800078e0210 */
[----:B------:R-:W-:-:S05]  /*2220*/  @!P1 VIADD R4, R4, 0x38860 ;  /* 0x0003886004049836 */ /* 0x000fca0000000000 */
[----:B------:R-:W-:Y:S01]  /*2230*/  @!P1 PRMT R4, RZ, 0x654, R4 ;  /* 0x00000654ff049816 */ /* 0x000fe20000000004 */
[----:B------:R-:W-:Y:S02]  /*2240*/  WARPGROUP.DEPBAR.LE gsb0, 0x0 ;  /* 0x00008000000079c5 */ /* 0x000fe40000010000 */
[----:B------:R-:W-:-:S15]  /*2250*/  WARPGROUP.ARRIVE ;  /* 0x00000000000079c5 */ /* 0x000fde0000000000 */
[----:B------:R-:W-:Y:S03]  /*2260*/  HGMMA.64x256x16.F32 R24, gdesc[UR12].tnspB, R24, gsb0 ;  /* 0x43e000000c1879f0 */ /* 0x000fe60008000818 */
[----:B------:R-:W-:Y:S02]  /*2270*/  WARPGROUP.DEPBAR.LE gsb0, 0x0 ;  /* 0x00008000000079c5 */ /* 0x000fe40000010000 */
[----:B------:R-:W-:-:S15]  /*2280*/  WARPGROUP.ARRIVE ;  /* 0x00000000000079c5 */ /* 0x000fde0000000000 */
[----:B------:R-:W-:-:S08]  /*2290*/  NOP ;  /* 0x0000000000007918 */ /* 0x000fd00000000000 */
[----:B------:R-:W-:Y:S01]  /*22a0*/  HGMMA.64x256x16.F32 R24, gdesc[UR8].tnspB, R24, gsb0 ;  /* 0x43e00000081879f0 */ /* 0x000fe20008000818 */
[----:B------:R-:W-:-:S03]  /*22b0*/  UIADD3 UR10, UR4, -0x2, URZ ;  /* 0xfffffffe040a7890 */ /* 0x000fc6000fffe03f */
[----:B------:R-:W-:Y:S01]  /*22c0*/  UMOV UR4, UR7 ;  /* 0x0000000700047c82 */ /* 0x000fe20008000000 */
[----:B------:R-:W-:Y:S02]  /*22d0*/  UMOV UR7, 0x40000040 ;  /* 0x4000004000077882 */ /* 0x000fe40000000000 */
[----:B------:R-:W-:Y:S01]  /*22e0*/  ISETP.LE.AND P0, PT, R0, UR10, PT ;  /* 0x0000000a00007c0c */ /* 0x000fe2000bf03270 */
[----:B------:R-:W-:Y:S02]  /*22f0*/  WARPGROUP.DEPBAR.LE gsb0, 0x0 ;  /* 0x00008000000079c5 */ /* 0x000fe40000010000 */
[----:B------:R-:W-:-:S15]  /*2300*/  WARPGROUP.ARRIVE ;  /* 0x00000000000079c5 */ /* 0x000fde0000000000 */
[----:B------:R-:W-:-:S03]  /*2310*/  NOP ;  /* 0x0000000000007918 */ /* 0x000fc60000000000 */
[----:B------:R-:W-:Y:S03]  /*2320*/  HGMMA.64x256x16.F32 R24, gdesc[UR4].tnspB, R24, gsb0 ;  /* 0x43e00000041879f0 */ /* 0x000fe60008000818 */
[----:B------:R-:W-:Y:S02]  /*2330*/  WARPGROUP.DEPBAR.LE gsb0, 0x0 ;  /* 0x00008000000079c5 */ /* 0x000fe40000010000 */
[----:B------:R-:W-:Y:S06]  /*2340*/  BAR.ARV 0xf, 0x100 ;  /* 0x03c4000000007b1d */ /* 0x000fec0000002000 */
[----:B------:R0:W-:Y:S01]  /*2350*/  @!P1 SYNCS.ARRIVE.TRANS64.RED.A1T0 RZ, [R4+URZ], RZ ;  /* 0x000000ff04ff99a7 */ /* 0x0001e2000810043f */
[----:B------:R-:W-:Y:S05]  /*2360*/  @!P0 BRA `(.L_x_5308) ;  /* 0x0000000800bc8947 */ /* 0x000fea0003800000 */
[----:B------:R-:W-:-:S05]  /*2370*/  UMOV UR20, UR10 ;  /* 0x0000000a00147c82 */ /* 0x000fca0008000000 */
.L_x_5309:
[----:B------:R-:W-:Y:S01]  /*2380*/  BAR.SYNC.DEFER_BLOCKING 0xe, 0x100 ;  /* 0x0384000000007b1d */ /* 0x000fe20000010000 */
[C---:B------:R-:W-:Y:S02]  /*2390*/  IMAD R5, R2.reuse, 0x40, R18 ;  /* 0x0000004002057824 */ /* 0x040fe400078e0212 */
[----:B------:R-:W-:Y:S02]  /*23a0*/  VIADD R2, R2, 0x1 ;  /* 0x0000000102027836 */ /* 0x000fe40000000000 */
[----:B------:R-:W-:Y:S01]  /*23b0*/  IMAD R5, R5, 0x4, R16 ;  /* 0x0000000405057824 */ /* 0x000fe200078e0210 */
[----:B------:R-:W-:Y:S01]  /*23c0*/  UMOV UR19, 0x40000040 ;  /* 0x4000004000137882 */ /* 0x000fe20000000000 */
[----:B------:R-:W-:Y:S01]  /*23d0*/  UMOV UR15, 0x40000040 ;  /* 0x40000040000f7882 */ /* 0x000fe20000000000 */
[----:B------:R-:W-:Y:S01]  /*23e0*/  ISETP.NE.AND P0, PT, R2, 0x2, PT ;  /* 0x000000020200780c */ /* 0x000fe20003f05270 */
[----:B------:R-:W-:Y:S01]  /*23f0*/  UMOV UR11, 0x40000040 ;  /* 0x40000040000b7882 */ /* 0x000fe20000000000 */
[----:B------:R-:W-:-:S02]  /*2400*/  UMOV UR7, 0x40000040 ;  /* 0x4000004000077882 */ /* 0x000fc40000000000 */
[----:B------:R-:W-:Y:S01]  /*2410*/  SEL R2, R2, RZ, P0 ;  /* 0x000000ff02027207 */ /* 0x000fe20000000000 */
        /* <DEDUP_REMOVED lines=67> */
[-C--:B-1----:R-:W-:Y:S01]  /*2850*/  FMUL.FTZ R26, R26, R6.reuse ;  /* 0x000000061a1a7220 */ /* 0x082fe20000410000 */
[-C--:B------:R-:W-:Y:S01]  /*2860*/  FMUL.FTZ R27, R27, R6.reuse ;  /* 0x000000061b1b7220 */ /* 0x080fe20000410000 */
[-C--:B------:R-:W-:Y:S01]  /*2870*/  FMUL.FTZ R30, R30, R6.reuse ;  /* 0x000000061e1e7220 */ /* 0x080fe20000410000 */
[-C--:B------:R-:W-:Y:S01]  /*2880*/  FMUL.FTZ R31, R31, R6.reuse ;  /* 0x000000061f1f7220 */ /* 0x080fe20000410000 */
[----:B------:R-:W-:Y:S01]  /*2890*/  R2UR UR18, R4 ;  /* 0x00000000041272ca */ /* 0x000fe200000e0000 */
        /* <DEDUP_REMOVED lines=60> */
[----:B------:R-:W-:-:S05]  /*2c60*/  VIADD R5, R4, 0x80 ;  /* 0x0000008004057836 */ /* 0x000fca0000000000 */
[----:B------:R-:W-:Y:S01]  /*2c70*/  WARPGROUP.ARRIVE ;  /* 0x00000000000079c5 */ /* 0x000fe20000000000 */
[----:B------:R-:W-:Y:S01]  /*2c80*/  R2UR UR14, R5 ;  /* 0x00000000050e72ca */ /* 0x000fe200000e0000 */
[C---:B------:R-:W-:Y:S02]  /*2c90*/  VIADD R5, R4.reuse, 0x100 ;  /* 0x0000010004057836 */ /* 0x040fe40000000000 */
[----:B------:R-:W-:Y:S02]  /*2ca0*/  VIADD R4, R4, 0x180 ;  /* 0x0000018004047836 */ /* 0x000fe40000000000 */
[----:B------:R-:W-:Y:S01]  /*2cb0*/  HGMMA.64x256x16.F32 R24, gdesc[UR16].tnspB, R24, gsb0 ;  /* 0x43e00000101879f0 */ /* 0x000fe20008000818 */
[----:B------:R-:W-:Y:S02]  /*2cc0*/  R2UR UR10, R5 ;  /* 0x00000000050a72ca */ /* 0x000fe400000e0000 */
[----:B------:R-:W-:Y:S01]  /*2cd0*/  R2UR UR6, R4 ;  /* 0x00000000040672ca */ /* 0x000fe200000e0000 */
[----:B------:R-:W-:Y:S01]  /*2ce0*/  @!P1 IMAD R4, R2, 0x8, R16 ;  /* 0x0000000802049824 */ /* 0x000fe200078e0210 */
[----:B------:R-:W-:-:S03]  /*2cf0*/  SEL R5, RZ, 0x1, P0 ;  /* 0x00000001ff057807 */ /* 0x000fc60000000000 */
[----:B------:R-:W-:-:S05]  /*2d00*/  @!P1 VIADD R4, R4, 0x38860 ;  /* 0x0003886004049836 */ /* 0x000fca0000000000 */
[----:B------:R-:W-:Y:S01]  /*2d10*/  @!P1 PRMT R4, RZ, 0x654, R4 ;  /* 0x00000654ff049816 */ /* 0x000fe20000000004 */
[----:B------:R-:W-:Y:S02]  /*2d20*/  WARPGROUP.DEPBAR.LE gsb0, 0x0 ;  /* 0x00008000000079c5 */ /* 0x000fe40000010000 */
[----:B------:R-:W-:-:S12]  /*2d30*/  WARPGROUP.ARRIVE ;  /* 0x00000000000079c5 */ /* 0x000fd80000000000 */
        /* <DEDUP_REMOVED lines=8> */
[----:B------:R-:W-:Y:S01]  /*2dc0*/  HGMMA.64x256x16.F32 R24, gdesc[UR4].tnspB, R24, gsb0 ;  /* 0x43e00000041879f0 */ /* 0x000fe20008000818 */
[----:B------:R-:W-:Y:S01]  /*2dd0*/  UMOV UR6, UR20 ;  /* 0x0000001400067c82 */ /* 0x000fe20008000000 */
[----:B------:R-:W-:Y:S01]  /*2de0*/  R2UR UR7, R5 ;  /* 0x00000000050772ca */ /* 0x000fe200000e0000 */
[----:B------:R-:W-:Y:S01]  /*2df0*/  UIADD3 UR20, UR20, -0x1, URZ ;  /* 0xffffffff14147890 */ /* 0x000fe2000fffe03f */
[----:B------:R-:W-:-:S11]  /*2e00*/  ISETP.LT.AND P0, PT, R0, UR6, PT ;  /* 0x0000000600007c0c */ /* 0x000fd6000bf01270 */
[----:B------:R-:W-:Y:S01]  /*2e10*/  ULOP3.LUT UR37, UR37, UR7, URZ, 0x3c, !UPT ;  /* 0x0000000725257292 */ /* 0x000fe2000f8e3c3f */
[----:B------:R-:W-:Y:S02]  /*2e20*/  WARPGROUP.DEPBAR.LE gsb0, 0x0 ;  /* 0x00008000000079c5 */ /* 0x000fe40000010000 */
[----:B------:R-:W-:Y:S06]  /*2e30*/  BAR.ARV 0xf, 0x100 ;  /* 0x03c4000000007b1d */ /* 0x000fec0000002000 */
[----:B------:R1:W-:Y:S01]  /*2e40*/  @!P1 SYNCS.ARRIVE.TRANS64.RED.A1T0 RZ, [R4+URZ], RZ ;  /* 0x000000ff04ff99a7 */ /* 0x0003e2000810043f */
[----:B------:R-:W-:Y:S05]  /*2e50*/  @P0 BRA `(.L_x_5309) ;  /* 0xfffffff400480947 */ /* 0x000fea000383ffff */
.L_x_5308:
[----:B------:R-:W-:Y:S01]  /*2e60*/  BAR.SYNC.DEFER_BLOCKING 0xe, 0x100 ;  /* 0x0384000000007b1d */ /* 0x000fe20000010000 */
[C---:B------:R-:W-:Y:S01]  /*2e70*/  IMAD R3, R2.reuse, 0x40, R18 ;  /* 0x0000004002037824 */ /* 0x040fe200078e0212 */
[----:B------:R-:W-:Y:S01]  /*2e80*/  PLOP3.LUT P0, PT, PT, PT, PT, 0x8, 0x0 ;  /* 0x000000000000781c */ /* 0x000fe20003f0e170 */
[----:B------:R-:W-:Y:S02]  /*2e90*/  VIADD R2, R2, 0x1 ;  /* 0x0000000102027836 */ /* 0x000fe40000000000 */
[----:B------:R-:W-:Y:S02]  /*2ea0*/  IMAD R16, R3, 0x4, R16 ;  /* 0x0000000403107824 */ /* 0x000fe400078e0210 */
[----:B------:R-:W-:Y:S01]  /*2eb0*/  IMAD.MOV.U32 R19, RZ, RZ, RZ ;  /* 0x000000ffff137224 */ /* 0x000fe200078e00ff */
[----:B------:R-:W-:-:S04]  /*2ec0*/  ISETP.NE.AND P1, PT, R2, 0x2, PT ;  /* 0x000000020200780c */ /* 0x000fc80003f25270 */
[----:B01----:R-:W-:Y:S02]  /*2ed0*/  SEL R4, RZ, 0x1, P1 ;  /* 0x00000001ff047807 */ /* 0x003fe40000800000 */
[----:B------:R-:W-:Y:S02]  /*2ee0*/  SEL R2, R2, RZ, P1 ;  /* 0x000000ff02027207 */ /* 0x000fe40000800000 */
[----:B------:R-:W-:Y:S01]  /*2ef0*/  R2UR UR4, R4 ;  /* 0x00000000040472ca */ /* 0x000fe200000e0000 */
[----:B------:R-:W0:Y:S04]  /*2f00*/  LDS R3, [R16+0x38400] ;  /* 0x0384000010037984 */ /* 0x000e280000000800 */
[----:B------:R-:W1:Y:S08]  /*2f10*/  LDS R0, [R16+0x38420] ;  /* 0x0384200010007984 */ /* 0x000e700000000800 */
[----:B------:R-:W-:Y:S01]  /*2f20*/  ULOP3.LUT UR37, UR37, UR4, URZ, 0x3c, !UPT ;  /* 0x0000000425257292 */ /* 0x000fe2000f8e3c3f */
        /* <DEDUP_REMOVED lines=131> */
.L_x_5305:
[----:B------:R-:W1:Y:S01]  /*3760*/  LDC R0, c[0x0][0x448] ;  /* 0x00011200ff007b82 */ /* 0x000e620000000800 */
[----:B------:R-:W-:Y:S01]  /*3770*/  UIADD3 UR4, UR42, 0x3f, URZ ;  /* 0x0000003f2a047890 */ /* 0x000fe2000fffe03f */
[----:B0-----:R-:W-:Y:S02]  /*3780*/  IADD3 R5, R187, 0x40, -R188 ;  /* 0x00000040bb057810 */ /* 0x001fe40007ffe8bc */
[----:B-1----:R-:W-:-:S13]  /*3790*/  ISETP.NE.AND P0, PT, R0, 0x1, PT ;  /* 0x000000010000780c */ /* 0x002fda0003f05270 */
[----:B------:R-:W0:Y:S08]  /*37a0*/  @P0 LDC R0, c[0x0][0x44c] ;  /* 0x00011300ff000b82 */ /* 0x000e300000000800 */
[----:B------:R-:W1:Y:S01]  /*37b0*/  @P0 LDC R4, c[0x0][0x450] ;  /* 0x00011400ff040b82 */ /* 0x000e620000000800 */
[----:B0-----:R-:W-:-:S04]  /*37c0*/  @P0 IMAD.HI.U32 R3, R0, UR4, RZ ;  /* 0x0000000400030c27 */ /* 0x001fc8000f8e00ff */
[----:B------:R-:W-:Y:S01]  /*37d0*/  IMAD.U32 R0, RZ, RZ, UR4 ;  /* 0x00000004ff007e24 */ /* 0x000fe2000f8e00ff */
[----:B------:R-:W-:Y:S01]  /*37e0*/  UMOV UR4, URZ ;  /* 0x0000003f00047c82 */ /* 0x000fe20008000000 */
[----:B-1----:R-:W-:-:S05]  /*37f0*/  @P0 SHF.R.U32.HI R0, RZ, R4, R3 ;  /* 0x00000004ff000219 */ /* 0x002fca0000011603 */
[----:B------:R-:W-:-:S05]  /*3800*/  IMAD.IADD R0, R5, 0x1, R0 ;  /* 0x0000000105007824 */ /* 0x000fca00078e0200 */
[----:B------:R-:W-:-:S04]  /*3810*/  SHF.R.S32.HI R3, RZ, 0x1f, R0 ;  /* 0x0000001fff037819 */ /* 0x000fc80000011400 */
[----:B------:R-:W-:Y:S02]  /*3820*/  LEA.HI R3, R3, R0, RZ, 0x6 ;  /* 0x0000000003037211 */ /* 0x000fe400078f30ff */
[----:B------:R-:W-:Y:S02]  /*3830*/  LOP3.LUT R0, R195, 0xff, RZ, 0xc0, !PT ;  /* 0x000000ffc3007812 */ /* 0x000fe400078ec0ff */
[----:B------:R-:W-:Y:S02]  /*3840*/  SHF.R.S32.HI R3, RZ, 0x6, R3 ;  /* 0x00000006ff037819 */ /* 0x000fe40000011403 */
[----:B------:R-:W-:Y:S02]  /*3850*/  R2UR UR43, R0 ;  /* 0x00000000002b72ca */ /* 0x000fe400000e0000 */
[----:B------:R-:W-:-:S04]  /*3860*/  VIMNMX R6, R6, R3, PT ;  /* 0x0000000306067248 */ /* 0x000fc80003fe0100 */
[----:B------:R-:W-:-:S13]  /*3870*/  ISETP.GE.AND P0, PT, R6, 0x1, PT ;  /* 0x000000010600780c */ /* 0x000fda0003f06270 */
[----:B------:R-:W-:Y:S05]  /*3880*/  @!P0 BRA `(.L_x_5310) ;  /* 0x0000000000948947 */ /* 0x000fea0003800000 */
[----:B------:R-:W-:Y:S01]  /*3890*/  SHF.R.U32.HI R5, RZ, 0x10, R195 ;  /* 0x00000010ff057819 */ /* 0x000fe200000116c3 */
[----:B------:R-:W-:-:S03]  /*38a0*/  UMOV UR4, URZ ;  /* 0x0000003f00047c82 */ /* 0x000fc60008000000 */
[----:B------:R-:W-:-:S13]  /*38b0*/  ISETP.NE.AND P0, PT, R5, RZ, PT ;  /* 0x000000ff0500720c */ /* 0x000fda0003f05270 */
[----:B------:R-:W0:Y:S02]  /*38c0*/  @!P0 LDC R5, c[0x0][0xae8] ;  /* 0x0002ba00ff058b82 */ /* 0x000e240000000800 */
[-C--:B0-----:R-:W-:Y:S02]  /*38d0*/  IABS R0, R5.reuse ;  /* 0x0000000500007213 */ /* 0x081fe40000000000 */
[----:B------:R-:W-:Y:S02]  /*38e0*/  IABS R8, R5 ;  /* 0x0000000500087213 */ /* 0x000fe40000000000 */
[----:B------:R-:W-:Y:S02]  /*38f0*/  R2UR UR8, R0 ;  /* 0x00000000000872ca */ /* 0x000fe400000e0000 */
[C---:B------:R-:W-:Y:S02]  /*3900*/  IADD3 R0, R5.reuse, -0x1, R6 ;  /* 0xffffffff05007810 */ /* 0x040fe40007ffe006 */
[----:B------:R-:W-:-:S02]  /*3910*/  R2UR UR9, R5 ;  /* 0x00000000050972ca */ /* 0x000fc400000e0000 */
[----:B------:R-:W-:Y:S02]  /*3920*/  IABS R7, R0 ;  /* 0x0000000000077213 */ /* 0x000fe40000000000 */
[----:B------:R-:W-:Y:S02]  /*3930*/  LOP3.LUT R0, R0, R5, RZ, 0x3c, !PT ;  /* 0x0000000500007212 */ /* 0x000fe400078e3cff */
[----:B------:R-:W-:-:S03]  /*3940*/  R2UR UR7, R7 ;  /* 0x00000000070772ca */ /* 0x000fc600000e0000 */
[----:B------:R-:W0:Y:S04]  /*3950*/  I2F.RP R3, UR8 ;  /* 0x0000000800037d06 */ /* 0x000e280008209400 */
[----:B------:R-:W-:-:S06]  /*3960*/  UISETP.NE.AND UP1, UPT, UR9, URZ, UPT ;  /* 0x0000003f0900728c */ /* 0x000fcc000bf25270 */
[----:B------:R-:W-:Y:S01]  /*3970*/  PLOP3.LUT P0, PT, PT, PT, UP1, 0x80, 0x0 ;  /* 0x000000000000781c */ /* 0x000fe20003f0f018 */
        /* <DEDUP_REMOVED lines=16> */
[----:B------:R-:W-:Y:S01]  /*3a80*/  UISETP.GE.AND UP2, UPT, UR6, URZ, UPT ;  /* 0x0000003f0600728c */ /* 0x000fe2000bf46270 */
[----:B------:R-:W-:-:S08]  /*3a90*/  @!P0 R2UR UR6, R5 ;  /* 0x00000000050682ca */ /* 0x000fd000000e0000 */
[----:B------:R-:W-:-:S07]  /*3aa0*/  @UP0 UIADD3 UR5, UR5, 0x1, URZ ;  /* 0x0000000105050890 */ /* 0x000fce000fffe03f */
[----:B------:R-:W-:Y:S02]  /*3ab0*/  UMOV UR4, UR5 ;  /* 0x0000000500047c82 */ /* 0x000fe40008000000 */
[----:B------:R-:W-:Y:S02]  /*3ac0*/  @!UP2 UIADD3 UR4, -UR4, URZ, URZ ;  /* 0x0000003f0404a290 */ /* 0x000fe4000fffe13f */
[----:B------:R-:W-:-:S12]  /*3ad0*/  @!UP1 ULOP3.LUT UR4, URZ, UR6, URZ, 0x33, !UPT ;  /* 0x000000063f049292 */ /* 0x000fd8000f8e333f */
.L_x_5310:
[----:B------:R-:W-:Y:S02]  /*3ae0*/  UIMAD UR43, UR43, UR4, URZ ;  /* 0x000000042b2b72a4 */ /* 0x000fe4000f8e023f */
[----:B------:R-:W-:Y:S01]  /*3af0*/  IMAD.U32 R5, RZ, RZ, UR4 ;  /* 0x00000004ff057e24 */ /* 0x000fe2000f8e00ff */
[----:B------:R-:W-:Y:S01]  /*3b00*/  PLOP3.LUT P0, PT, PT, PT, PT, 0x80, 0x0 ;  /* 0x000000000000781c */ /* 0x000fe20003f0f070 */
[----:B------:R-:W-:Y:S01]  /*3b10*/  IMAD.MOV.U32 R3, RZ, RZ, RZ ;  /* 0x000000ffff037224 */ /* 0x000fe200078e00ff */
[----:B------:R-:W-:Y:S01]  /*3b20*/  CS2R R150, SRZ ;  /* 0x0000000000967805 */ /* 0x000fe2000001ff00 */
[----:B------:R-:W-:Y:S01]  /*3b30*/  IMAD.MOV.U32 R19, RZ, RZ, RZ ;  /* 0x000000ffff137224 */ /* 0x000fe200078e00ff */
[----:B------:R-:W-:Y:S02]  /*3b40*/  VIADDMNMX R152, R5, UR43, R6, PT ;  /* 0x0000002b05987c46 */ /* 0x000fe4000b800106 */
[----:B------:R-:W-:Y:S02]  /*3b50*/  CS2R R148, SRZ ;  /* 0x0000000000947805 */ /* 0x000fe4000001ff00 */
        /* <DEDUP_REMOVED lines=64> */
[----:B------:R-:W0:Y:S02]  /*3f60*/  SHFL.IDX PT, R0, R233, RZ, 0x1f ;  /* 0x00001fffe9007589 */ /* 0x000e2400000e0000 */
        /* <DEDUP_REMOVED lines=27> */
.L_x_5311:
        /* <DEDUP_REMOVED lines=10> */
[----:B------:R-:W0:Y:S02]  /*41c0*/  SYNCS.PHASECHK.TRANS64.TRYWAIT P1, [R16+URZ+0x38800], R5 ;  /* 0x03880005100075a7 */ /* 0x000e24000802017f */
[----:B0-----:R-:W-:Y:S05]  /*41d0*/  @!P1 BRA `(.L_x_5312) ;  /* 0x0000017400d09947 */ /* 0x001fea0003800000 */
.L_x_5506:
[----:B------:R-:W-:Y:S05]  /*41e0*/  @!P0 BRA `(.L_x_5313) ;  /* 0x0000000000048947 */ /* 0x000fea0003800000 */
[----:B------:R-:W-:Y:S01]  /*41f0*/  BPT.TRAP 0x1 ;  /* 0x000000040000795c */ /* 0x000fe20000300000 */
.L_x_5313:
[----:B------:R-:W-:Y:S02]  /*4200*/  IMAD.U32 R6, RZ, RZ, UR37 ;  /* 0x00000025ff067e24 */ /* 0x000fe4000f8e00ff */
[----:B------:R-:W-:-:S03]  /*4210*/  IMAD R9, R2, 0x8, R16 ;  /* 0x0000000802097824 */ /* 0x000fc600078e0210 */
[----:B------:R-:W-:-:S04]  /*4220*/  SHF.L.U32 R6, R6, 0x1f, RZ ;  /* 0x0000001f06067819 */ /* 0x000fc800000006ff */
[----:B------:R1:W2:Y:S01]  /*4230*/  SYNCS.PHASECHK.TRANS64.TRYWAIT P1, [R9+URZ+0x38830], R6 ;  /* 0x03883006090075a7 */ /* 0x0002a2000802017f */
[----:B------:R-:W-:Y:S05]  /*4240*/  @!P0 BRA `(.L_x_5314) ;  /* 0x0000000000048947 */ /* 0x000fea0003800000 */
[----:B------:R-:W-:Y:S01]  /*4250*/  BPT.TRAP 0x1 ;  /* 0x000000040000795c */ /* 0x000fe20000300000 */
.L_x_5314:
[----:B------:R-:W-:-:S05]  /*4260*/  VIADD R0, R16, 0x22400 ;  /* 0x0002240010007836 */ /* 0x000fca0000000000 */
[----:B------:R-:W-:-:S04]  /*4270*/  SHF.R.U32.HI R0, RZ, 0x4, R0 ;  /* 0x00000004ff007819 */ /* 0x000fc80000011600 */
[----:B------:R-:W-:Y:S01]  /*4280*/  LOP3.LUT R0, R0, 0x3fff, RZ, 0xc0, !PT ;  /* 0x00003fff00007812 */ /* 0x000fe200078ec0ff */
[----:B--2---:R-:W-:Y:S06]  /*4290*/  @P1 BRA `(.L_x_5315) ;  /* 0x0000000000081947 */ /* 0x004fec0003800000 */
[----:B------:R-:W2:Y:S02]  /*42a0*/  SYNCS.PHASECHK.TRANS64.TRYWAIT P1, [R9+URZ+0x38830], R6 ;  /* 0x03883006090075a7 */ /* 0x000ea4000802017f */
[----:B--2---:R-:W-:Y:S05]  /*42b0*/  @!P1 BRA `(.L_x_5316) ;  /* 0x0000017400ac9947 */ /* 0x004fea0003800000 */
.L_x_5315:
[----:B------:R-:W-:Y:S05]  /*42c0*/  WARPSYNC.ALL ;  /* 0x0000000000007948 */ /* 0x000fea0003800000 */
[----:B------:R-:W-:Y:S01]  /*42d0*/  LOP3.LUT R0, R0, 0x10000, RZ, 0xfc, !PT ;  /* 0x0001000000007812 */ /* 0x000fe200078efcff */
[----:B------:R-:W-:Y:S01]  /*42e0*/  VIADD R3, R16, 0x20400 ;  /* 0x0002040010037836 */ /* 0x000fe20000000000 */
[----:B------:R-:W-:-:S03]  /*42f0*/  WARPGROUP.ARRIVE ;  /* 0x00000000000079c5 */ /* 0x000fc60000000000 */
[----:B------:R-:W-:Y:S01]  /*4300*/  IMAD R4, R2, 0x200, R0 ;  /* 0x0000020002047824 */ /* 0x000fe200078e0200 */
[----:B------:R-:W-:Y:S01]  /*4310*/  UMOV UR11, 0x40000040 ;  /* 0x40000040000b7882 */ /* 0x000fe20000000000 */
[----:B------:R-:W-:Y:S01]  /*4320*/  UMOV UR9, 0x40000040 ;  /* 0x4000004000097882 */ /* 0x000fe20000000000 */
[----:B------:R-:W-:Y:S01]  /*4330*/  SHF.R.U32.HI R3, RZ, 0x4, R3 ;  /* 0x00000004ff037819 */ /* 0x000fe20000011603 */
[----:B------:R-:W-:Y:S01]  /*4340*/  UMOV UR15, 0x40000040 ;  /* 0x40000040000f7882 */ /* 0x000fe20000000000 */
[----:B------:R-:W-:Y:S01]  /*4350*/  R2UR UR10, R4 ;  /* 0x00000000040a72ca */ /* 0x000fe200000e0000 */
[----:B------:R-:W-:Y:S01]  /*4360*/  UMOV UR13, 0x40000040 ;  /* 0x40000040000d7882 */ /* 0x000fe20000000000 */
[----:B------:R-:W-:Y:S01]  /*4370*/  LOP3.LUT R3, R3, 0x3fff, RZ, 0xc0, !PT ;  /* 0x00003fff03037812 */ /* 0x000fe200078ec0ff */
[----:B------:R-:W-:Y:S01]  /*4380*/  UMOV UR19, 0x40000040 ;  /* 0x4000004000137882 */ /* 0x000fe20000000000 */
[----:B------:R-:W-:Y:S01]  /*4390*/  UMOV UR17, 0x40000040 ;  /* 0x4000004000117882 */ /* 0x000fe20000000000 */
[----:B------:R-:W-:Y:S01]  /*43a0*/  UMOV UR23, 0x40000040 ;  /* 0x4000004000177882 */ /* 0x000fe20000000000 */
[----:B------:R-:W-:Y:S01]  /*43b0*/  LOP3.LUT R3, R3, 0x10000, RZ, 0xfc, !PT ;  /* 0x0001000003037812 */ /* 0x000fe200078efcff */
[----:B------:R-:W-:-:S03]  /*43c0*/  UMOV UR21, 0x40000040 ;  /* 0x4000004000157882 */ /* 0x000fc60000000000 */
[C---:B------:R-:W-:Y:S01]  /*43d0*/  R2UR UR8, R3.reuse ;  /* 0x00000000030872ca */ /* 0x040fe200000e0000 */
[C---:B------:R-:W-:Y:S02]  /*43e0*/  VIADD R4, R3.reuse, 0x2 ;  /* 0x0000000203047836 */ /* 0x040fe40000000000 */
[----:B------:R-:W-:Y:S02]  /*43f0*/  UIADD3 UR14, UR10, 0x2, URZ ;  /* 0x000000020a0e7890 */ /* 0x000fe4000fffe03f */
[----:B------:R-:W-:Y:S01]  /*4400*/  UIADD3 UR18, UR10, 0x4, URZ ;  /* 0x000000040a127890 */ /* 0x000fe2000fffe03f */
[----:B------:R-:W-:Y:S01]  /*4410*/  R2UR UR12, R4 ;  /* 0x00000000040c72ca */ /* 0x000fe200000e0000 */
[C---:B------:R-:W-:Y:S01]  /*4420*/  VIADD R4, R3.reuse, 0x4 ;  /* 0x0000000403047836 */ /* 0x040fe20000000000 */
[----:B------:R-:W-:Y:S01]  /*4430*/  UIADD3 UR22, UR10, 0x6, URZ ;  /* 0x000000060a167890 */ /* 0x000fe2000fffe03f */
[----:B------:R-:W-:-:S03]  /*4440*/  VIADD R3, R3, 0x6 ;  /* 0x0000000603037836 */ /* 0x000fc60000000000 */
[----:B------:R-:W-:Y:S01]  /*4450*/  R2UR UR16, R4 ;  /* 0x00000000041072ca */ /* 0x000fe200000e0000 */
[----:B------:R-:W-:Y:S01]  /*4460*/  HGMMA.64x64x16.F32 R24, gdesc[UR8], RZ, !UPT, gsb0 ;  /* 0x00e00000081879f0 */ /* 0x000fe2000c0008ff */
[----:B------:R-:W-:Y:S02]  /*4470*/  R2UR UR20, R3 ;  /* 0x00000000031472ca */ /* 0x000fe400000e0000 */
        /* <DEDUP_REMOVED lines=10> */
[----:B------:R-:W3:Y:S02]  /*4520*/  SYNCS.PHASECHK.TRANS64.TRYWAIT P1, [R16+URZ+0x38810], R5 ;  /* 0x03881005100075a7 */ /* 0x000ee4000802017f */
[----:B---3--:R-:W-:Y:S05]  /*4530*/  @!P1 BRA `(.L_x_5317) ;  /* 0x0000017400209947 */ /* 0x008fea0003800000 */
.L_x_5507:
[----:B------:R-:W-:Y:S05]  /*4540*/  @!P0 BRA `(.L_x_5318) ;  /* 0x0000000000048947 */ /* 0x000fea0003800000 */
[----:B------:R-:W-:Y:S01]  /*4550*/  BPT.TRAP 0x1 ;  /* 0x000000040000795c */ /* 0x000fe20000300000 */
.L_x_5318:
[----:B------:R4:W0:Y:S01]  /*4560*/  SYNCS.PHASECHK.TRANS64.TRYWAIT P1, [R9+URZ+0x38850], R6 ;  /* 0x03885006090075a7 */ /* 0x000822000802017f */
[----:B------:R-:W-:Y:S05]  /*4570*/  @!P0 BRA `(.L_x_5319) ;  /* 0x0000000000048947 */ /* 0x000fea0003800000 */
[----:B------:R-:W-:Y:S01]  /*4580*/  BPT.TRAP 0x1 ;  /* 0x000000040000795c */ /* 0x000fe20000300000 */
.L_x_5319:
[C---:B------:R-:W-:Y:S02]  /*4590*/  VIADD R3, R16.reuse, 0x400 ;  /* 0x0000040010037836 */ /* 0x040fe40000000000 */
[----:B------:R-:W-:-:S03]  /*45a0*/  VIADD R4, R16, 0x26400 ;  /* 0x0002640010047836 */ /* 0x000fc60000000000 */
[----:B------:R-:W-:Y:S02]  /*45b0*/  SHF.R.U32.HI R3, RZ, 0x4, R3 ;  /* 0x00000004ff037819 */ /* 0x000fe40000011603 */
[----:B------:R-:W-:Y:S02]  /*45c0*/  SHF.R.U32.HI R4, RZ, 0x4, R4 ;  /* 0x00000004ff047819 */ /* 0x000fe40000011604 */
[----:B------:R-:W-:Y:S02]  /*45d0*/  LOP3.LUT R3, R3, 0x3fff, RZ, 0xc0, !PT ;  /* 0x00003fff03037812 */ /* 0x000fe400078ec0ff */
[----:B------:R-:W-:Y:S02]  /*45e0*/  LOP3.LUT R4, R4, 0x3fff, RZ, 0xc0, !PT ;  /* 0x00003fff04047812 */ /* 0x000fe400078ec0ff */
[----:B------:R-:W-:Y:S02]  /*45f0*/  LOP3.LUT R3, R3, 0x10000, RZ, 0xfc, !PT ;  /* 0x0001000003037812 */ /* 0x000fe400078efcff */
[----:B------:R-:W-:-:S03]  /*4600*/  LOP3.LUT R4, R4, 0x10000, RZ, 0xfc, !PT ;  /* 0x0001000004047812 */ /* 0x000fc600078efcff */
[----:B0--3--:R-:W-:Y:S01]  /*4610*/  IMAD R5, R2, 0x1000, R3 ;  /* 0x0000100002057824 */ /* 0x009fe200078e0203 */
[----:B------:R-:W-:Y:S06]  /*4620*/  @P1 BRA `(.L_x_5320) ;  /* 0x0000000000081947 */ /* 0x000fec0003800000 */
[----:B------:R-:W0:Y:S02]  /*4630*/  SYNCS.PHASECHK.TRANS64.TRYWAIT P1, [R9+URZ+0x38850], R6 ;  /* 0x03885006090075a7 */ /* 0x000e24000802017f */
[----:B0-----:R-:W-:Y:S05]  /*4640*/  @!P1 BRA `(.L_x_5321) ;  /* 0x0000017000f09947 */ /* 0x001fea0003800000 */
.L_x_5320:
[C---:B------:R-:W-:Y:S01]  /*4650*/  R2UR UR24, R4.reuse ;  /* 0x00000000041872ca */ /* 0x040fe200000e0000 */
[----:B------:R-:W-:Y:S01]  /*4660*/  WARPGROUP.ARRIVE ;  /* 0x00000000000079c5 */ /* 0x000fe20000000000 */
[C---:B------:R-:W-:Y:S01]  /*4670*/  R2UR UR26, R5.reuse ;  /* 0x00000000051a72ca */ /* 0x040fe200000e0000 */
[----:B------:R-:W-:Y:S01]  /*4680*/  UMOV UR25, 0x40000040 ;  /* 0x4000004000197882 */ /* 0x000fe20000000000 */
[----:B------:R-:W-:Y:S01]  /*4690*/  UMOV UR27, 0x40000040 ;  /* 0x40000040001b7882 */ /* 0x000fe20000000000 */
[C---:B------:R-:W-:Y:S01]  /*46a0*/  VIADD R7, R4.reuse, 0x2 ;  /* 0x0000000204077836 */ /* 0x040fe20000000000 */
[----:B------:R-:W-:Y:S01]  /*46b0*/  UMOV UR5, 0x40000040 ;  /* 0x4000004000057882 */ /* 0x000fe20000000000 */
[----:B012-4-:R-:W-:Y:S01]  /*46c0*/  VIADD R6, R5, 0x2 ;  /* 0x0000000205067836 */ /* 0x017fe20000000000 */
[----:B------:R-:W-:Y:S01]  /*46d0*/  UMOV UR7, 0x40000040 ;  /* 0x4000004000077882 */ /* 0x000fe20000000000 */
[----:B------:R-:W0:Y:S01]  /*46e0*/  S2R R8, SR_TID.X ;  /* 0x0000000000087919 */ /* 0x000e220000002100 */
[----:B------:R-:W-:Y:S01]  /*46f0*/  R2UR UR4, R7 ;  /* 0x00000000070472ca */ /* 0x000fe200000e0000 */
[----:B------:R-:W-:Y:S01]  /*4700*/  VIADD R7, R4, 0x4 ;  /* 0x0000000404077836 */ /* 0x000fe20000000000 */
[----:B------:R-:W-:Y:S01]  /*4710*/  R2UR UR6, R6 ;  /* 0x00000000060672ca */ /* 0x000fe200000e0000 */
[C---:B------:R-:W-:Y:S01]  /*4720*/  VIADD R6, R5.reuse, 0x4 ;  /* 0x0000000405067836 */ /* 0x040fe20000000000 */
[----:B------:R-:W1:Y:S01]  /*4730*/  S2R R56, SR_TID.X ;  /* 0x0000000000387919 */ /* 0x000e620000002100 */
[----:B------:R-:W-:Y:S01]  /*4740*/  HGMMA.64x64x16.F32 R24, gdesc[UR24], R24, gsb0 ;  /* 0x00e00000181879f0 */ /* 0x000fe20008000818 */
[----:B------:R-:W-:Y:S01]  /*4750*/  VIADD R11, R5, 0x800 ;  /* 0x00000800050b7836 */ /* 0x000fe20000000000 */
[----:B------:R-:W-:Y:S01]  /*4760*/  UMOV UR15, 0x40000040 ;  /* 0x40000040000f7882 */ /* 0x000fe20000000000 */
[----:B------:R-:W-:Y:S01]  /*4770*/  UMOV UR11, 0x40000040 ;  /* 0x40000040000b7882 */ /* 0x000fe20000000000 */
[----:B0-----:R-:W-:-:S02]  /*4780*/  SHF.R.U32.HI R8, RZ, 0x7, R8 ;  /* 0x00000007ff087819 */ /* 0x001fc40000011608 */
[----:B-1----:R-:W-:Y:S01]  /*4790*/  LOP3.LUT R56, R56, 0x7f, RZ, 0xc0, !PT ;  /* 0x0000007f38387812 */ /* 0x002fe200078ec0ff */
        /* <DEDUP_REMOVED lines=124> */
[----:B------:R-:W0:Y:S01]  /*4f60*/  SHFL.IDX PT, R6, R8, RZ, 0x1f ;  /* 0x00001fff08067589 */ /* 0x000e2200000e0000 */
[----:B------:R-:W-:Y:S01]  /*4f70*/  VIADD R7, R4, 0x800 ;  /* 0x0000080004077836 */ /* 0x000fe20000000000 */
[----:B0-----:R-:W-:-:S04]  /*4f80*/  ISETP.GT.AND P1, PT, R6, 0x7f, PT ;  /* 0x0000007f0600780c */ /* 0x001fc80003f24270 */
[----:B------:R-:W-:-:S05]  /*4f90*/  SEL R6, RZ, 0x2, !P1 ;  /* 0x00000002ff067807 */ /* 0x000fca0004800000 */
[C---:B------:R-:W-:Y:S02]  /*4fa0*/  IMAD.IADD R8, R6.reuse, 0x1, R7 ;  /* 0x0000000106087824 */ /* 0x040fe400078e0207 */
        /* <DEDUP_REMOVED lines=12> */
[----:B------:R-:W-:Y:S02]  /*5070*/  IMAD.IADD R13, R11, 0x1, R8 ;  /* 0x000000010b0d7824 */ /* 0x000fe400078e0208 */
[--C-:B------:R-:W-:Y:S02]  /*5080*/  IMAD.IADD R7, R7, 0x1, R10.reuse ;  /* 0x0000000107077824 */ /* 0x100fe400078e020a */
        /* <DEDUP_REMOVED lines=42> */
[----:B------:R-:W-:Y:S02]  /*5330*/  IMAD.IADD R13, R8, 0x1, R11 ;  /* 0x00000001080d7824 */ /* 0x000fe400078e020b */
        /* <DEDUP_REMOVED lines=53> */
[----:B------:R-:W-:Y:S01]  /*5690*/  IMAD.MOV.U32 R13, RZ, RZ, 0x40 ;  /* 0x00000040ff0d7424 */ /* 0x000fe200078e00ff */
        /* <DEDUP_REMOVED lines=65> */
[----:B------:R-:W0:Y:S02]  /*5ab0*/  LDC R5, c[0x0][0x448] ;  /* 0x00011200ff057b82 */ /* 0x000e240000000800 */
[----:B0-----:R-:W-:Y:S01]  /*5ac0*/  ISETP.NE.AND P1, PT, R5, 0x1, PT ;  /* 0x000000010500780c */ /* 0x001fe20003f25270 */
[----:B------:R-:W-:-:S04]  /*5ad0*/  VIADD R5, R190, UR42 ;  /* 0x0000002abe057c36 */ /* 0x000fc80008000000 */
[----:B------:R-:W-:-:S08]  /*5ae0*/  IMAD.MOV.U32 R8, RZ, RZ, R5 ;  /* 0x000000ffff087224 */ /* 0x000fd000078e0005 */
[----:B------:R-:W0:Y:S08]  /*5af0*/  @P1 LDC R6, c[0x0][0x44c] ;  /* 0x00011300ff061b82 */ /* 0x000e300000000800 */
[----:B------:R-:W1:Y:S01]  /*5b00*/  @P1 LDC R7, c[0x0][0x450] ;  /* 0x00011400ff071b82 */ /* 0x000e620000000800 */
[----:B0-----:R-:W-:-:S05]  /*5b10*/  @P1 IMAD.HI.U32 R6, R5, R6, RZ ;  /* 0x0000000605061227 */ /* 0x001fca00078e00ff */
[----:B-1----:R-:W-:Y:S01]  /*5b20*/  @P1 SHF.R.U32.HI R8, RZ, R7, R6 ;  /* 0x00000007ff081219 */ /* 0x002fe20000011606 */
[C---:B------:R-:W-:Y:S01]  /*5b30*/  IMAD R6, R152.reuse, -0x40, R13 ;  /* 0xffffffc098067824 */ /* 0x040fe200078e020d */
[----:B------:R-:W-:Y:S02]  /*5b40*/  WARPGROUP.DEPBAR.LE gsb0, 0x0 ;  /* 0x00008000000079c5 */ /* 0x000fe40000010000 */
[----:B------:R-:W-:Y:S01]  /*5b50*/  WARPGROUP.ARRIVE ;  /* 0x00000000000079c5 */ /* 0x000fe20000000000 */
[----:B------:R-:W0:Y:S01]  /*5b60*/  SHFL.IDX PT, R7, R8, RZ, 0x1c1f ;  /* 0x001c1fff08077589 */ /* 0x000e2200000e0000 */
[----:B------:R-:W-:Y:S01]  /*5b70*/  IADD3 R5, R187, 0x1, R6 ;  /* 0x00000001bb057810 */ /* 0x000fe20007ffe006 */
[----:B------:R-:W-:Y:S01]  /*5b80*/  VIADD R152, R152, 0xfffffffe ;  /* 0xfffffffe98987836 */ /* 0x000fe20000000000 */
[----:B------:R-:W-:Y:S01]  /*5b90*/  IADD3 R21, -R189, R6, R187 ;  /* 0x00000006bd157210 */ /* 0x000fe20007ffe1bb */
[----:B------:R-:W1:Y:S01]  /*5ba0*/  SHFL.IDX PT, R8, R8, 0x1, 0x1c1f ;  /* 0x003c1f0008087f89 */ /* 0x000e6200000e0000 */
[----:B------:R-:W-:Y:S01]  /*5bb0*/  HGMMA.64x64x16.F32 R24, gdesc[UR4], R24, gsb0 ;  /* 0x00e00000041879f0 */ /* 0x000fe20008000818 */
[----:B------:R-:W-:Y:S01]  /*5bc0*/  ULDC UR4, c[0x0][0xad0] ;  /* 0x0002b40000047ab9 */ /* 0x000fe20000000800 */
[----:B------:R-:W-:Y:S01]  /*5bd0*/  R2UR UR7, R152 ;  /* 0x00000000980772ca */ /* 0x000fe200000e0000 */
[----:B------:R-:W-:-:S02]  /*5be0*/  WARPGROUP.DEPBAR.LE gsb0, 0x0 ;  /* 0x00008000000079c5 */ /* 0x000fc40000010000 */
        /* <DEDUP_REMOVED lines=12> */
[----:B------:R0:W4:Y:S01]  /*5cb0*/  MUFU.TANH R15, R25 ;  /* 0x00000019000f7308 */ /* 0x0001220000002400 */
[----:B--2---:R-:W-:Y:S01]  /*5cc0*/  IADD3 R24, -R188, R5, -R189 ;  /* 0x00000005bc187210 */ /* 0x004fe20007ffe9bd */
[----:B------:R-:W-:Y:S01]  /*5cd0*/  FMUL.FTZ R45, R45, UR4 ;  /* 0x000000042d2d7c20 */ /* 0x000fe20008410000 */
[----:B------:R-:W-:Y:S01]  /*5ce0*/  FMUL.FTZ R48, R48, UR4 ;  /* 0x0000000430307c20 */ /* 0x000fe20008410000 */
[----:B------:R-:W-:Y:S01]  /*5cf0*/  FMUL.FTZ R49, R49, UR4 ;  /* 0x0000000431317c20 */ /* 0x000fe20008410000 */
[----:B------:R-:W-:Y:S01]  /*5d00*/  FMUL.FTZ R52, R52, UR4 ;  /* 0x0000000434347c20 */ /* 0x000fe20008410000 */
[----:B------:R-:W-:Y:S01]  /*5d10*/  FMUL.FTZ R53, R53, UR4 ;  /* 0x0000000435357c20 */ /* 0x000fe20008410000 */
[----:B------:R-:W-:Y:S01]  /*5d20*/  FMUL.FTZ R26, R26, UR4 ;  /* 0x000000041a1a7c20 */ /* 0x000fe20008410000 */
[----:B------:R3:W2:Y:S01]  /*5d30*/  MUFU.TANH R11, R28 ;  /* 0x0000001c000b7308 */ /* 0x0006a20000002400 */
[--C-:B0-----:R-:W-:Y:S01]  /*5d40*/  VIADDMNMX R25, R7, R24, R21.reuse, PT ;  /* 0x0000001807197246 */ /* 0x101fe20003800115 */
[----:B------:R-:W-:Y:S01]  /*5d50*/  FMUL.FTZ R31, R31, UR4 ;  /* 0x000000041f1f7c20 */ /* 0x000fe20008410000 */
[----:B------:R-:W-:Y:S01]  /*5d60*/  FMUL.FTZ R27, R27, UR4 ;  /* 0x000000041b1b7c20 */ /* 0x000fe20008410000 */
[----:B------:R-:W-:Y:S01]  /*5d70*/  FMUL.FTZ R30, R30, UR4 ;  /* 0x000000041e1e7c20 */ /* 0x000fe20008410000 */
[C---:B------:R-:W-:Y:S01]  /*5d80*/  ISETP.GT.AND P2, PT, R25.reuse, RZ, PT ;  /* 0x000000ff1900720c */ /* 0x040fe20003f44270 */
[----:B------:R-:W-:Y:S01]  /*5d90*/  FMUL.FTZ R34, R34, UR4 ;  /* 0x0000000422227c20 */ /* 0x000fe20008410000 */
[C---:B------:R-:W-:Y:S01]  /*5da0*/  ISETP.GT.AND P3, PT, R25.reuse, 0x1, PT ;  /* 0x000000011900780c */ /* 0x040fe20003f64270 */
[----:B------:R-:W0:Y:S01]  /*5db0*/  MUFU.TANH R29, R29 ;  /* 0x0000001d001d7308 */ /* 0x000e220000002400 */
[----:B------:R-:W-:Y:S01]  /*5dc0*/  ISETP.GT.AND P4, PT, R25, 0x8, PT ;  /* 0x000000081900780c */ /* 0x000fe20003f84270 */
[----:B------:R-:W-:Y:S01]  /*5dd0*/  FMUL.FTZ R35, R35, UR4 ;  /* 0x0000000423237c20 */ /* 0x000fe20008410000 */
[----:B---3--:R-:W-:Y:S01]  /*5de0*/  FSEL R28, R10, -INF , P2 ;  /* 0xff8000000a1c7808 */ /* 0x008fe20001000000 */
[----:B------:R-:W-:Y:S01]  /*5df0*/  FMUL.FTZ R38, R38, UR4 ;  /* 0x0000000426267c20 */ /* 0x000fe20008410000 */
[----:B----4-:R-:W-:Y:S01]  /*5e00*/  FSEL R15, R15, -INF , P3 ;  /* 0xff8000000f0f7808 */ /* 0x010fe20001800000 */
[----:B------:R-:W-:Y:S01]  /*5e10*/  FMUL.FTZ R39, R39, UR4 ;  /* 0x0000000427277c20 */ /* 0x000fe20008410000 */
[----:B------:R-:W-:Y:S01]  /*5e20*/  ISETP.GT.AND P2, PT, R25, 0x9, PT ;  /* 0x000000091900780c */ /* 0x000fe20003f44270 */
[----:B------:R-:W3:Y:S01]  /*5e30*/  MUFU.TANH R32, R32 ;  /* 0x0000002000207308 */ /* 0x000ee20000002400 */
[----:B--2---:R-:W-:Y:S01]  /*5e40*/  FSEL R7, R11, -INF , P4 ;  /* 0xff8000000b077808 */ /* 0x004fe20002000000 */
[----:B------:R-:W-:Y:S01]  /*5e50*/  FMUL.FTZ R42, R42, UR4 ;  /* 0x000000042a2a7c20 */ /* 0x000fe20008410000 */
[----:B------:R-:W-:Y:S01]  /*5e60*/  FMNMX.FTZ R10, R28, R15, !PT ;  /* 0x0000000f1c0a7209 */ /* 0x000fe20007810000 */
[----:B------:R-:W-:Y:S01]  /*5e70*/  FMUL.FTZ R43, R43, UR4 ;  /* 0x000000042b2b7c20 */ /* 0x000fe20008410000 */
[----:B------:R-:W-:Y:S01]  /*5e80*/  ISETP.GT.AND P3, PT, R25, 0x10, PT ;  /* 0x000000101900780c */ /* 0x000fe20003f64270 */
[----:B------:R-:W-:Y:S01]  /*5e90*/  FMUL.FTZ R46, R46, UR4 ;  /* 0x000000042e2e7c20 */ /* 0x000fe20008410000 */
[----:B------:R-:W-:Y:S01]  /*5ea0*/  FMNMX.FTZ R11, R7, R10, !PT ;  /* 0x0000000a070b7209 */ /* 0x000fe20007810000 */
[----:B------:R-:W2:Y:S01]  /*5eb0*/  MUFU.TANH R33, R33 ;  /* 0x0000002100217308 */ /* 0x000ea20000002400 */
[----:B0-----:R-:W-:Y:S01]  /*5ec0*/  FSEL R6, R29, -INF , P2 ;  /* 0xff8000001d067808 */ /* 0x001fe20001000000 */
[----:B------:R-:W-:Y:S01]  /*5ed0*/  FMUL.FTZ R47, R47, UR4 ;  /* 0x000000042f2f7c20 */ /* 0x000fe20008410000 */
[----:B------:R-:W-:Y:S01]  /*5ee0*/  ISETP.GT.AND P2, PT, R25, 0x11, PT ;  /* 0x000000111900780c */ /* 0x000fe20003f44270 */
[----:B------:R-:W-:Y:S01]  /*5ef0*/  FMUL.FTZ R50, R50, UR4 ;  /* 0x0000000432327c20 */ /* 0x000fe20008410000 */
[----:B------:R-:W-:Y:S01]  /*5f00*/  FMNMX.FTZ R12, R6, R11, !PT ;  /* 0x0000000b060c7209 */ /* 0x000fe20007810000 */
[----:B------:R-:W-:Y:S01]  /*5f10*/  FMUL.FTZ R51, R51, UR4 ;  /* 0x0000000433337c20 */ /* 0x000fe20008410000 */
[----:B-1----:R-:W-:Y:S01]  /*5f20*/  VIADDMNMX R21, R8, R24, R21, PT ;  /* 0x0000001808157246 */ /* 0x002fe20003800115 */
[----:B------:R-:W0:Y:S01]  /*5f30*/  MUFU.TANH R36, R36 ;  /* 0x0000002400247308 */ /* 0x000e220000002400 */
[----:B---3--:R-:W-:Y:S01]  /*5f40*/  FSEL R5, R32, -INF , P3 ;  /* 0xff80000020057808 */ /* 0x008fe20001800000 */
[----:B------:R-:W-:Y:S01]  /*5f50*/  FMUL.FTZ R54, R54, UR4 ;  /* 0x0000000436367c20 */ /* 0x000fe20008410000 */
[----:B------:R-:W-:Y:S01]  /*5f60*/  ISETP.GT.AND P3, PT, R25, 0x18, PT ;  /* 0x000000181900780c */ /* 0x000fe20003f64270 */
[----:B------:R-:W-:Y:S01]  /*5f70*/  FMUL.FTZ R55, R55, UR4 ;  /* 0x0000000437377c20 */ /* 0x000fe20008410000 */
[----:B------:R-:W-:Y:S01]  /*5f80*/  FMNMX.FTZ R13, R5, R12, !PT ;  /* 0x0000000c050d7209 */ /* 0x000fe20007810000 */
[----:B------:R-:W-:Y:S01]  /*5f90*/  ULDC UR4, c[0x0][0xa80] ;  /* 0x0002a00000047ab9 */ /* 0x000fe20000000800 */
[----:B------:R-:W-:Y:S01]  /*5fa0*/  ISETP.GT.AND P4, PT, R21, 0x8, PT ;  /* 0x000000081500780c */ /* 0x000fe20003f84270 */
[----:B------:R-:W1:Y:S01]  /*5fb0*/  MUFU.TANH R14, R37 ;  /* 0x00000025000e7308 */ /* 0x000e620000002400 */
[----:B--2---:R-:W-:-:S02]  /*5fc0*/  FSEL R10, R33, -INF , P2 ;  /* 0xff800000210a7808 */ /* 0x004fc40001000000 */
[----:B------:R-:W-:Y:S02]  /*5fd0*/  ISETP.GT.AND P2, PT, R25, 0x19, PT ;  /* 0x000000191900780c */ /* 0x000fe40003f44270 */
[----:B------:R-:W-:Y:S02]  /*5fe0*/  FMNMX.FTZ R12, R10, R13, !PT ;  /* 0x0000000d0a0c7209 */ /* 0x000fe40007810000 */
[----:B------:R-:W-:Y:S01]  /*5ff0*/  ISETP.GT.AND P5, PT, R21, 0x28, PT ;  /* 0x000000281500780c */ /* 0x000fe20003fa4270 */
[----:B------:R-:W2:Y:S01]  /*6000*/  MUFU.TANH R40, R40 ;  /* 0x0000002800287308 */ /* 0x000ea20000002400 */
[----:B0-----:R-:W-:Y:S02]  /*6010*/  FSEL R11, R36, -INF , P3 ;  /* 0xff800000240b7808 */ /* 0x001fe40001800000 */
[----:B------:R-:W-:Y:S02]  /*6020*/  ISETP.GT.AND P3, PT, R25, 0x20, PT ;  /* 0x000000201900780c */ /* 0x000fe40003f64270 */
[----:B------:R-:W-:-:S03]  /*6030*/  FMNMX.FTZ R29, R11, R12, !PT ;  /* 0x0000000c0b1d7209 */ /* 0x000fc60007810000 */
[----:B------:R-:W0:Y:S01]  /*6040*/  MUFU.TANH R41, R41 ;  /* 0x0000002900297308 */ /* 0x000e220000002400 */
        /* <DEDUP_REMOVED lines=8> */
[----:B0-----:R-:W-:Y:S02]  /*60d0*/  FSEL R12, R41, -INF , P2 ;  /* 0xff800000290c7808 */ /* 0x001fe40001000000 */
[----:B------:R-:W-:Y:S02]  /*60e0*/  ISETP.GT.AND P2, PT, R25, 0x29, PT ;  /* 0x000000291900780c */ /* 0x000fe40003f44270 */
[----:B------:R-:W-:-:S03]  /*60f0*/  FMNMX.FTZ R33, R12, R29, !PT ;  /* 0x0000001d0c217209 */ /* 0x000fc60007810000 */
[----:B------:R0:W3:Y:S01]  /*6100*/  MUFU.TANH R32, R48 ;  /* 0x0000003000207308 */ /* 0x0000e20000002400 */
[----:B-1----:R-:W-:Y:S02]  /*6110*/  FSEL R20, R44, -INF , P3 ;  /* 0xff8000002c147808 */ /* 0x002fe40001800000 */
[----:B------:R-:W-:Y:S02]  /*6120*/  ISETP.GT.AND P3, PT, R25, 0x30, PT ;  /* 0x000000301900780c */ /* 0x000fe40003f64270 */
[----:B------:R-:W-:-:S03]  /*6130*/  FMNMX.FTZ R36, R20, R33, !PT ;  /* 0x0000002114247209 */ /* 0x000fc60007810000 */
[----:B------:R-:W1:Y:S01]  /*6140*/  MUFU.TANH R49, R49 ;  /* 0x0000003100317308 */ /* 0x000e620000002400 */
[----:B--2---:R-:W-:Y:S01]  /*6150*/  FSEL R29, R45, -INF , P2 ;  /* 0xff8000002d1d7808 */ /* 0x004fe20001000000 */
[----:B0-----:R-:W-:Y:S01]  /*6160*/  IMAD.U32 R48, RZ, RZ, UR42 ;  /* 0x0000002aff307e24 */ /* 0x001fe2000f8e00ff */
[----:B------:R-:W-:Y:S02]  /*6170*/  ISETP.GT.AND P2, PT, R25, 0x31, PT ;  /* 0x000000311900780c */ /* 0x000fe40003f44270 */
[----:B------:R-:W-:-:S03]  /*6180*/  FMNMX.FTZ R37, R29, R36, !PT ;  /* 0x000000241d257209 */ /* 0x000fc60007810000 */
[----:B------:R-:W0:Y:S01]  /*6190*/  MUFU.TANH R52, R52 ;  /* 0x0000003400347308 */ /* 0x000e220000002400 */
[----:B---3--:R-:W-:Y:S02]  /*61a0*/  FSEL R32, R32, -INF , P3 ;  /* 0xff80000020207808 */ /* 0x008fe40001800000 */
[----:B------:R-:W-:Y:S02]  /*61b0*/  ISETP.GT.AND P3, PT, R25, 0x38, PT ;  /* 0x000000381900780c */ /* 0x000fe40003f64270 */
[----:B------:R-:W-:-:S03]  /*61c0*/  FMNMX.FTZ R36, R32, R37, !PT ;  /* 0x0000002520247209 */ /* 0x000fc60007810000 */
[----:B------:R-:W2:Y:S01]  /*61d0*/  MUFU.TANH R53, R53 ;  /* 0x0000003500357308 */ /* 0x000ea20000002400 */
[----:B-1----:R-:W-:Y:S02]  /*61e0*/  FSEL R33, R49, -INF , P2 ;  /* 0xff80000031217808 */ /* 0x002fe40001000000 */
[----:B------:R-:W-:Y:S02]  /*61f0*/  ISETP.GT.AND P2, PT, R25, 0x39, PT ;  /* 0x000000391900780c */ /* 0x000fe40003f44270 */
[----:B------:R-:W-:-:S03]  /*6200*/  FMNMX.FTZ R40, R33, R36, !PT ;  /* 0x0000002421287209 */ /* 0x000fc60007810000 */
[----:B------:R-:W1:Y:S01]  /*6210*/  MUFU.TANH R41, R26 ;  /* 0x0000001a00297308 */ /* 0x000e620000002400 */
[----:B0-----:R-:W-:Y:S02]  /*6220*/  FSEL R25, R52, -INF , P3 ;  /* 0xff80000034197808 */ /* 0x001fe40001800000 */
[----:B------:R-:W-:Y:S02]  /*6230*/  ISETP.GT.AND P3, PT, R21, 0x1, PT ;  /* 0x000000011500780c */ /* 0x000fe40003f64270 */
[----:B------:R-:W-:-:S03]  /*6240*/  FMNMX.FTZ R37, R25, R40, !PT ;  /* 0x0000002819257209 */ /* 0x000fc60007810000 */
[----:B------:R-:W-:Y:S01]  /*6250*/  MUFU.TANH R40, R31 ;  /* 0x0000001f00287308 */ /* 0x000fe20000002400 */
[----:B--2---:R-:W-:Y:S02]  /*6260*/  FSEL R36, R53, -INF , P2 ;  /* 0xff80000035247808 */ /* 0x004fe40001000000 */
[----:B------:R-:W-:Y:S02]  /*6270*/  ISETP.GT.AND P2, PT, R21, RZ, PT ;  /* 0x000000ff1500720c */ /* 0x000fe40003f44270 */
[----:B------:R-:W-:-:S03]  /*6280*/  FMNMX.FTZ R37, R36, R37, !PT ;  /* 0x0000002524257209 */ /* 0x000fc60007810000 */
[----:B------:R-:W0:Y:S01]  /*6290*/  MUFU.TANH R27, R27 ;  /* 0x0000001b001b7308 */ /* 0x000e220000002400 */
[----:B-1----:R-:W-:Y:S01]  /*62a0*/  FSEL R24, R41, -INF , P2 ;  /* 0xff80000029187808 */ /* 0x002fe20001000000 */
[----:B------:R-:W1:Y:S01]  /*62b0*/  SHFL.BFLY PT, R26, R37, 0x2, 0x1f ;  /* 0x0c401f00251a7f89 */ /* 0x000e6200000e0000 */
[----:B------:R-:W-:-:S05]  /*62c0*/  ISETP.GT.AND P2, PT, R21, 0x9, PT ;  /* 0x000000091500780c */ /* 0x000fca0003f44270 */
[----:B------:R-:W2:Y:S08]  /*62d0*/  MUFU.TANH R30, R30 ;  /* 0x0000001e001e7308 */ /* 0x000eb00000002400 */
[----:B------:R-:W3:Y:S01]  /*62e0*/  MUFU.TANH R34, R34 ;  /* 0x0000002200227308 */ /* 0x000ee20000002400 */
[----:B0-----:R-:W-:Y:S02]  /*62f0*/  FSEL R27, R27, -INF , P3 ;  /* 0xff8000001b1b7808 */ /* 0x001fe40001800000 */
[----:B------:R-:W-:-:S05]  /*6300*/  ISETP.GT.AND P3, PT, R21, 0x10, PT ;  /* 0x000000101500780c */ /* 0x000fca0003f64270 */
[----:B------:R0:W4:Y:S01]  /*6310*/  MUFU.TANH R44, R35 ;  /* 0x00000023002c7308 */ /* 0x0001220000002400 */
[----:B-1----:R-:W-:-:S05]  /*6320*/  FMNMX.FTZ R26, R37, R26, !PT ;  /* 0x0000001a251a7209 */ /* 0x002fca0007810000 */
[----:B------:R-:W1:Y:S02]  /*6330*/  SHFL.BFLY PT, R31, R26, 0x1, 0x1f ;  /* 0x0c201f001a1f7f89 */ /* 0x000e6400000e0000 */
[----:B------:R5:W4:Y:S08]  /*6340*/  MUFU.TANH R45, R38 ;  /* 0x00000026002d7308 */ /* 0x000b300000002400 */
[----:B------:R-:W4:Y:S08]  /*6350*/  MUFU.TANH R39, R39 ;  /* 0x0000002700277308 */ /* 0x000f300000002400 */
[----:B------:R-:W4:Y:S01]  /*6360*/  MUFU.TANH R42, R42 ;  /* 0x0000002a002a7308 */ /* 0x000f220000002400 */
[----:B-1----:R-:W-:-:S07]  /*6370*/  FMNMX.FTZ R8, R26, R31, !PT ;  /* 0x0000001f1a087209 */ /* 0x002fce0007810000 */
[----:B------:R-:W1:Y:S01]  /*6380*/  MUFU.TANH R43, R43 ;  /* 0x0000002b002b7308 */ /* 0x000e620000002400 */
[----:B--2---:R-:W-:Y:S02]  /*6390*/  FSEL R26, R30, -INF , P4 ;  /* 0xff8000001e1a7808 */ /* 0x004fe40002000000 */
[----:B------:R-:W-:Y:S02]  /*63a0*/  FMNMX.FTZ R31, R24, R27, !PT ;  /* 0x0000001b181f7209 */ /* 0x000fe40007810000 */
[----:B------:R-:W-:Y:S02]  /*63b0*/  FSEL R30, R40, -INF , P2 ;  /* 0xff800000281e7808 */ /* 0x000fe40001000000 */
[----:B0-----:R-:W-:Y:S01]  /*63c0*/  FMNMX.FTZ R35, R26, R31, !PT ;  /* 0x0000001f1a237209 */ /* 0x001fe20007810000 */
[----:B------:R-:W0:Y:S01]  /*63d0*/  MUFU.TANH R46, R46 ;  /* 0x0000002e002e7308 */ /* 0x000e220000002400 */
[----:B------:R-:W-:Y:S02]  /*63e0*/  ISETP.GT.AND P2, PT, R21, 0x11, PT ;  /* 0x000000111500780c */ /* 0x000fe40003f44270 */
[----:B---3--:R-:W-:-:S02]  /*63f0*/  FSEL R31, R34, -INF , P3 ;  /* 0xff800000221f7808 */ /* 0x008fc40001800000 */
[----:B-----5:R-:W-:Y:S02]  /*6400*/  FMNMX.FTZ R38, R30, R35, !PT ;  /* 0x000000231e267209 */ /* 0x020fe40007810000 */
[----:B------:R-:W-:Y:S01]  /*6410*/  ISETP.GT.AND P3, PT, R21, 0x18, PT ;  /* 0x000000181500780c */ /* 0x000fe20003f64270 */
[----:B------:R-:W2:Y:S01]  /*6420*/  MUFU.TANH R47, R47 ;  /* 0x0000002f002f7308 */ /* 0x000ea20000002400 */
[----:B----4-:R-:W-:Y:S02]  /*6430*/  FSEL R34, R44, -INF , P2 ;  /* 0xff8000002c227808 */ /* 0x010fe40001000000 */
[----:B------:R-:W-:Y:S02]  /*6440*/  FMNMX.FTZ R37, R31, R38, !PT ;  /* 0x000000261f257209 */ /* 0x000fe40007810000 */
[----:B------:R-:W-:Y:S02]  /*6450*/  ISETP.GT.AND P4, PT, R21, 0x19, PT ;  /* 0x000000191500780c */ /* 0x000fe40003f84270 */
[----:B------:R-:W-:Y:S01]  /*6460*/  FSEL R35, R45, -INF , P3 ;  /* 0xff8000002d237808 */ /* 0x000fe20001800000 */
[----:B------:R-:W3:Y:S01]  /*6470*/  MUFU.TANH R50, R50 ;  /* 0x0000003200327308 */ /* 0x000ee20000002400 */
[----:B------:R-:W-:-:S02]  /*6480*/  FMNMX.FTZ R38, R34, R37, !PT ;  /* 0x0000002522267209 */ /* 0x000fc40007810000 */
[----:B------:R-:W-:Y:S02]  /*6490*/  ISETP.GT.AND P2, PT, R21, 0x20, PT ;  /* 0x000000201500780c */ /* 0x000fe40003f44270 */
[----:B------:R-:W-:Y:S02]  /*64a0*/  FSEL R37, R39, -INF , P4 ;  /* 0xff80000027257808 */ /* 0x000fe40002000000 */
[----:B------:R-:W-:Y:S01]  /*64b0*/  FMNMX.FTZ R40, R35, R38, !PT ;  /* 0x0000002623287209 */ /* 0x000fe20007810000 */
[----:B------:R-:W4:Y:S01]  /*64c0*/  MUFU.TANH R51, R51 ;  /* 0x0000003300337308 */ /* 0x000f220000002400 */
[----:B------:R-:W-:Y:S02]  /*64d0*/  ISETP.GT.AND P3, PT, R21, 0x21, PT ;  /* 0x000000211500780c */ /* 0x000fe40003f64270 */
[----:B------:R-:W-:Y:S02]  /*64e0*/  FSEL R38, R42, -INF , P2 ;  /* 0xff8000002a267808 */ /* 0x000fe40001000000 */
[----:B------:R-:W-:-:S02]  /*64f0*/  FMNMX.FTZ R41, R37, R40, !PT ;  /* 0x0000002825297209 */ /* 0x000fc40007810000 */
[----:B-1----:R-:W-:Y:S01]  /*6500*/  FSEL R39, R43, -INF , P3 ;  /* 0xff8000002b277808 */ /* 0x002fe20001800000 */
[----:B------:R-:W1:Y:S01]  /*6510*/  MUFU.TANH R54, R54 ;  /* 0x0000003600367308 */ /* 0x000e620000002400 */
[----:B------:R-:W-:Y:S01]  /*6520*/  FMNMX.FTZ R42, R38, R41, !PT ;  /* 0x00000029262a7209 */ /* 0x000fe20007810000 */
[C---:B------:R-:W-:Y:S01]  /*6530*/  FMUL.FTZ R41, R8.reuse, UR4 ;  /* 0x0000000408297c20 */ /* 0x040fe20008410000 */
[----:B------:R-:W-:Y:S02]  /*6540*/  FSETP.NEU.FTZ.AND P3, PT, R8, -INF , PT ;  /* 0xff8000000800780b */ /* 0x000fe40003f7d000 */
[----:B------:R-:W-:Y:S02]  /*6550*/  ISETP.GT.AND P4, PT, R21, 0x29, PT ;  /* 0x000000291500780c */ /* 0x000fe40003f84270 */
[----:B0-----:R-:W-:Y:S01]  /*6560*/  FSEL R40, R46, -INF , P5 ;  /* 0xff8000002e287808 */ /* 0x001fe20002800000 */
[----:B------:R-:W0:Y:S01]  /*6570*/  MUFU.TANH R55, R55 ;  /* 0x0000003700377308 */ /* 0x000e220000002400 */
[----:B------:R-:W-:-:S02]  /*6580*/  FMNMX.FTZ R43, R39, R42, !PT ;  /* 0x0000002a272b7209 */ /* 0x000fc40007810000 */
[----:B------:R-:W-:Y:S02]  /*6590*/  FSEL R45, R41, RZ, P3 ;  /* 0x000000ff292d7208 */ /* 0x000fe40001800000 */
[----:B------:R-:W-:Y:S02]  /*65a0*/  ISETP.GT.AND P2, PT, R21, 0x30, PT ;  /* 0x000000301500780c */ /* 0x000fe40003f44270 */
[----:B--2---:R-:W-:Y:S01]  /*65b0*/  FSEL R41, R47, -INF , P4 ;  /* 0xff8000002f297808 */ /* 0x004fe20002000000 */
[--C-:B------:R-:W-:Y:S01]  /*65c0*/  FFMA.FTZ R46, R28, UR4, -R45.reuse ;  /* 0x000000041c2e7c23 */ /* 0x100fe2000801082d */
        /* <DEDUP_REMOVED lines=10> */
[----:B----4-:R-:W-:Y:S01]  /*6670*/  FSEL R28, R51, -INF , P3 ;  /* 0xff800000331c7808 */ /* 0x010fe20001800000 */
[--C-:B------:R-:W-:Y:S01]  /*6680*/  FFMA.FTZ R11, R11, UR4, -R45.reuse ;  /* 0x000000040b0b7c23 */ /* 0x100fe2000801082d */
[----:B------:R-:W-:Y:S01]  /*6690*/  FMNMX.FTZ R43, R42, R43, !PT ;  /* 0x0000002b2a2b7209 */ /* 0x000fe20007810000 */
[--C-:B------:R-:W-:Y:S01]  /*66a0*/  FFMA.FTZ R14, R14, UR4, -R45.reuse ;  /* 0x000000040e0e7c23 */ /* 0x100fe2000801082d */
[----:B------:R-:W-:Y:S01]  /*66b0*/  ISETP.GT.AND P3, PT, R21, 0x39, PT ;  /* 0x000000391500780c */ /* 0x000fe20003f64270 */
[----:B------:R-:W-:Y:S01]  /*66c0*/  MUFU.EX2 R156, R5 ;  /* 0x00000005009c7308 */ /* 0x000fe20000000800 */
[----:B-1----:R-:W-:Y:S01]  /*66d0*/  FSEL R21, R54, -INF , P2 ;  /* 0xff80000036157808 */ /* 0x002fe20001000000 */
[--C-:B------:R-:W-:Y:S01]  /*66e0*/  FFMA.FTZ R13, R13, UR4, -R45.reuse ;  /* 0x000000040d0d7c23 */ /* 0x100fe2000801082d */
[----:B------:R-:W-:Y:S01]  /*66f0*/  FMNMX.FTZ R44, R28, R43, !PT ;  /* 0x0000002b1c2c7209 */ /* 0x000fe20007810000 */
[--C-:B------:R-:W-:Y:S01]  /*6700*/  FFMA.FTZ R43, R7, UR4, -R45.reuse ;  /* 0x00000004072b7c23 */ /* 0x100fe2000801082d */
[----:B0-----:R-:W-:Y:S01]  /*6710*/  FSEL R15, R55, -INF , P3 ;  /* 0xff800000370f7808 */ /* 0x001fe20001800000 */
        /* <DEDUP_REMOVED lines=8> */
[----:B------:R-:W-:Y:S01]  /*67a0*/  FFMA.FTZ R36, R36, UR4, -R45 ;  /* 0x0000000424247c23 */ /* 0x000fe2000801082d */
[----:B------:R-:W0:Y:S01]  /*67b0*/  @P1 LDC R50, c[0x0][0x450] ;  /* 0x00011400ff321b82 */ /* 0x000e220000000800 */
[----:B------:R-:W1:Y:S01]  /*67c0*/  SHFL.BFLY PT, R7, R44, 0x2, 0x1f ;  /* 0x0c401f002c077f89 */ /* 0x000e6200000e0000 */
[----:B------:R-:W-:Y:S06]  /*67d0*/  MUFU.EX2 R46, R46 ;  /* 0x0000002e002e7308 */ /* 0x000fec0000000800 */
[----:B------:R-:W2:Y:S02]  /*67e0*/  @P1 LDC R45, c[0x0][0x44c] ;  /* 0x00011300ff2d1b82 */ /* 0x000ea40000000800 */
[----:B------:R-:W3:Y:S08]  /*67f0*/  MUFU.EX2 R47, R47 ;  /* 0x0000002f002f7308 */ /* 0x000ef00000000800 */
[----:B------:R-:W-:Y:S01]  /*6800*/  MUFU.EX2 R43, R43 ;  /* 0x0000002b002b7308 */ /* 0x000fe20000000800 */
[----:B-1----:R-:W-:-:S07]  /*6810*/  FMNMX.FTZ R7, R44, R7, !PT ;  /* 0x000000072c077209 */ /* 0x002fce0007810000 */
[----:B------:R1:W-:Y:S01]  /*6820*/  MUFU.EX2 R49, R10 ;  /* 0x0000000a00317308 */ /* 0x0003e20000000800 */
[----:B---3--:R-:W-:Y:S01]  /*6830*/  F2FP.F16.F32.PACK_AB R152, R47, R46 ;  /* 0x0000002e2f98723e */ /* 0x008fe200000000ff */
[----:B------:R-:W3:Y:S06]  /*6840*/  SHFL.BFLY PT, R6, R7, 0x1, 0x1f ;  /* 0x0c201f0007067f89 */ /* 0x000eec00000e0000 */
[----:B------:R-:W-:Y:S01]  /*6850*/  MUFU.EX2 R11, R11 ;  /* 0x0000000b000b7308 */ /* 0x000fe20000000800 */
[----:B-1----:R-:W-:-:S04]  /*6860*/  IMAD R10, R2, 0x1000, R19 ;  /* 0x00001000020a7824 */ /* 0x002fc800078e0213 */
[C---:B------:R-:W-:Y:S01]  /*6870*/  VIADD R44, R10.reuse, 0x80 ;  /* 0x000000800a2c7836 */ /* 0x040fe20000000000 */
[----:B------:R-:W-:Y:S02]  /*6880*/  R2UR UR6, R10 ;  /* 0x000000000a0672ca */ /* 0x000fe400000e0000 */
[----:B------:R-:W1:Y:S02]  /*6890*/  MUFU.EX2 R14, R14 ;  /* 0x0000000e000e7308 */ /* 0x000e640000000800 */
[----:B------:R-:W-:-:S06]  /*68a0*/  R2UR UR10, R44 ;  /* 0x000000002c0a72ca */ /* 0x000fcc00000e0000 */
[----:B------:R-:W-:Y:S03]  /*68b0*/  MUFU.EX2 R13, R13 ;  /* 0x0000000d000d7308 */ /* 0x000fe60000000800 */
[----:B------:R-:W-:Y:S01]  /*68c0*/  UMOV UR14, UR6 ;  /* 0x00000006000e7c82 */ /* 0x000fe20008000000 */
[----:B---3--:R-:W-:-:S04]  /*68d0*/  FMNMX.FTZ R5, R7, R6, !PT ;  /* 0x0000000607057209 */ /* 0x008fc80007810000 */
[C---:B------:R-:W-:Y:S01]  /*68e0*/  FSETP.NEU.FTZ.AND P2, PT, R5.reuse, -INF , PT ;  /* 0xff8000000500780b */ /* 0x040fe20003f5d000 */
[----:B------:R-:W-:Y:S01]  /*68f0*/  FMUL.FTZ R6, R5, UR4 ;  /* 0x0000000405067c20 */ /* 0x000fe20008410000 */
[----:B------:R-:W3:Y:S01]  /*6900*/  MUFU.EX2 R12, R12 ;  /* 0x0000000c000c7308 */ /* 0x000ee20000000800 */
[----:B-1----:R-:W-:-:S03]  /*6910*/  F2FP.F16.F32.PACK_AB R158, R14, R11 ;  /* 0x0000000b0e9e723e */ /* 0x002fc600000000ff */
[----:B------:R-:W-:Y:S02]  /*6920*/  FSEL R7, R6, RZ, P2 ;  /* 0x000000ff06077208 */ /* 0x000fe40001000000 */
[----:B------:R-:W-:Y:S02]  /*6930*/  ISETP.NE.AND P2, PT, R56, RZ, PT ;  /* 0x000000ff3800720c */ /* 0x000fe40003f45270 */
        /* <DEDUP_REMOVED lines=10> */
[----:B------:R-:W-:Y:S01]  /*69e0*/  FFMA.FTZ R38, R38, UR4, -R7 ;  /* 0x0000000426267c23 */ /* 0x000fe20008010807 */
[----:B------:R-:W-:-:S02]  /*69f0*/  @!P2 VIADD R6, R9, 0x38840 ;  /* 0x000388400906a836 */ /* 0x000fc40000000000 */
[--C-:B------:R-:W-:Y:S01]  /*6a00*/  FFMA.FTZ R39, R39, UR4, -R7.reuse ;  /* 0x0000000427277c23 */ /* 0x100fe20008010807 */
[--C-:B------:R-:W-:Y:S01]  /*6a10*/  FFMA.FTZ R40, R40, UR4, -R7.reuse ;  /* 0x0000000428287c23 */ /* 0x100fe20008010807 */
[--C-:B------:R-:W-:Y:S01]  /*6a20*/  FFMA.FTZ R41, R41, UR4, -R7.reuse ;  /* 0x0000000429297c23 */ /* 0x100fe20008010807 */
[--C-:B------:R-:W-:Y:S01]  /*6a30*/  FFMA.FTZ R42, R42, UR4, -R7.reuse ;  /* 0x000000042a2a7c23 */ /* 0x100fe20008010807 */
[----:B------:R-:W1:Y:S01]  /*6a40*/  MUFU.EX2 R27, R27 ;  /* 0x0000001b001b7308 */ /* 0x000e620000000800 */
[----:B------:R-:W-:Y:S01]  /*6a50*/  @!P2 PRMT R6, RZ, 0x654, R6 ;  /* 0x00000654ff06a816 */ /* 0x000fe20000000006 */
[--C-:B------:R-:W-:Y:S01]  /*6a60*/  FFMA.FTZ R28, R28, UR4, -R7.reuse ;  /* 0x000000041c1c7c23 */ /* 0x100fe20008010807 */
[--C-:B------:R-:W-:Y:S01]  /*6a70*/  FFMA.FTZ R21, R21, UR4, -R7.reuse ;  /* 0x0000000415157c23 */ /* 0x100fe20008010807 */
[----:B------:R-:W-:Y:S01]  /*6a80*/  FFMA.FTZ R7, R15, UR4, -R7 ;  /* 0x000000040f077c23 */ /* 0x000fe20008010807 */
[----:B------:R4:W-:Y:S01]  /*6a90*/  @!P2 SYNCS.ARRIVE.TRANS64.RED.A1T0 RZ, [R6+URZ], RZ ;  /* 0x000000ff06ffa9a7 */ /* 0x0009e2000810043f */
[----:B---3--:R-:W-:Y:S01]  /*6aa0*/  F2FP.F16.F32.PACK_AB R160, R12, R13 ;  /* 0x0000000d0ca0723e */ /* 0x008fe200000000ff */
[----:B------:R-:W-:Y:S01]  /*6ab0*/  @!P2 VIADD R9, R9, 0x38860 ;  /* 0x000388600909a836 */ /* 0x000fe20000000000 */
[----:B------:R-:W3:Y:S04]  /*6ac0*/  MUFU.EX2 R26, R26 ;  /* 0x0000001a001a7308 */ /* 0x000ee80000000800 */
[----:B------:R-:W-:Y:S01]  /*6ad0*/  @!P2 PRMT R9, RZ, 0x654, R9 ;  /* 0x00000654ff09a816 */ /* 0x000fe20000000009 */
[----:B----4-:R-:W-:-:S03]  /*6ae0*/  FADD.FTZ R6, R46, R47 ;  /* 0x0000002f2e067221 */ /* 0x010fc60000010000 */
[----:B------:R-:W4:Y:S01]  /*6af0*/  MUFU.EX2 R155, R30 ;  /* 0x0000001e009b7308 */ /* 0x000f220000000800 */
[----:B-1----:R-:W-:-:S07]  /*6b00*/  F2FP.F16.F32.PACK_AB R153, R27, R24 ;  /* 0x000000181b99723e */ /* 0x002fce00000000ff */
[----:B------:R2:W-:Y:S08]  /*6b10*/  MUFU.EX2 R30, R37 ;  /* 0x00000025001e7308 */ /* 0x0005f00000000800 */
[----:B------:R-:W1:Y:S01]  /*6b20*/  MUFU.EX2 R31, R31 ;  /* 0x0000001f001f7308 */ /* 0x000e620000000800 */
[----:B--2---:R-:W-:-:S04]  /*6b30*/  @P1 IMAD.HI.U32 R37, R45, UR42, RZ ;  /* 0x0000002a2d251c27 */ /* 0x004fc8000f8e00ff */
[----:B------:R-:W-:Y:S01]  /*6b40*/  FADD.FTZ R45, R43, R6 ;  /* 0x000000062b2d7221 */ /* 0x000fe20000010000 */
[----:B0-----:R-:W-:Y:S01]  /*6b50*/  @P1 SHF.R.U32.HI R48, RZ, R50, R37 ;  /* 0x00000032ff301219 */ /* 0x001fe20000011625 */
[----:B------:R-:W-:Y:S01]  /*6b60*/  FADD.FTZ R37, R24, R27 ;  /* 0x0000001b18257221 */ /* 0x000fe20000010000 */
[----:B------:R-:W0:Y:S01]  /*6b70*/  MUFU.EX2 R34, R34 ;  /* 0x0000002200227308 */ /* 0x000e220000000800 */
[C---:B------:R-:W-:Y:S01]  /*6b80*/  FADD.FTZ R45, R154.reuse, R45 ;  /* 0x0000002d9a2d7221 */ /* 0x040fe20000010000 */
[----:B------:R-:W-:Y:S01]  /*6b90*/  F2FP.F16.F32.PACK_AB R154, R154, R43 ;  /* 0x0000002b9a9a723e */ /* 0x000fe200000000ff */
[----:B---3--:R-:W-:Y:S01]  /*6ba0*/  FADD.FTZ R6, R26, R37 ;  /* 0x000000251a067221 */ /* 0x008fe20000010000 */
[----:B------:R-:W-:Y:S01]  /*6bb0*/  IADD3 R48, R48, R187, -R188 ;  /* 0x000000bb30307210 */ /* 0x000fe20007ffe8bc */
[----:B------:R-:W-:Y:S01]  /*6bc0*/  FADD.FTZ R44, R156, R45 ;  /* 0x0000002d9c2c7221 */ /* 0x000fe20000010000 */
[----:B------:R-:W-:Y:S01]  /*6bd0*/  F2FP.F16.F32.PACK_AB R156, R49, R156 ;  /* 0x0000009c319c723e */ /* 0x000fe200000000ff */
[----:B----4-:R-:W-:Y:S01]  /*6be0*/  FADD.FTZ R6, R155, R6 ;  /* 0x000000069b067221 */ /* 0x010fe20000010000 */
[----:B------:R-:W2:Y:S01]  /*6bf0*/  MUFU.EX2 R35, R35 ;  /* 0x0000002300237308 */ /* 0x000ea20000000800 */
[----:B------:R-:W-:Y:S01]  /*6c00*/  FADD.FTZ R44, R49, R44 ;  /* 0x0000002c312c7221 */ /* 0x000fe20000010000 */
[----:B------:R-:W-:Y:S01]  /*6c10*/  F2FP.F16.F32.PACK_AB R155, R155, R26 ;  /* 0x0000001a9b9b723e */ /* 0x000fe200000000ff */
[----:B-1----:R-:W-:Y:S01]  /*6c20*/  FADD.FTZ R15, R31, R6 ;  /* 0x000000061f0f7221 */ /* 0x002fe20000010000 */
[----:B------:R-:W-:Y:S01]  /*6c30*/  BAR.SYNC.DEFER_BLOCKING 0xf, 0x100 ;  /* 0x03c4000000007b1d */ /* 0x000fe20000010000 */
[----:B------:R-:W-:-:S02]  /*6c40*/  R2UR UR5, R48 ;  /* 0x00000000300572ca */ /* 0x000fc400000e0000 */
[----:B0-----:R-:W-:-:S03]  /*6c50*/  FADD.FTZ R6, R34, R15 ;  /* 0x0000000f22067221 */ /* 0x001fc60000010000 */
[----:B------:R-:W0:Y:S01]  /*6c60*/  MUFU.EX2 R38, R38 ;  /* 0x0000002600267308 */ /* 0x000e220000000800 */
[----:B------:R-:W-:Y:S01]  /*6c70*/  FADD.FTZ R15, R11, R44 ;  /* 0x0000002c0b0f7221 */ /* 0x000fe20000010000 */
[----:B------:R-:W-:Y:S01]  /*6c80*/  F2FP.F16.F32.PACK_AB R157, R34, R31 ;  /* 0x0000001f229d723e */ /* 0x000fe200000000ff */
[----:B--2---:R-:W-:-:S05]  /*6c90*/  FADD.FTZ R37, R35, R6 ;  /* 0x0000000623257221 */ /* 0x004fca0000010000 */
[----:B------:R-:W1:Y:S01]  /*6ca0*/  MUFU.EX2 R39, R39 ;  /* 0x0000002700277308 */ /* 0x000e620000000800 */
[----:B------:R-:W-:Y:S01]  /*6cb0*/  FADD.FTZ R6, R14, R15 ;  /* 0x0000000f0e067221 */ /* 0x000fe20000010000 */
[C---:B------:R-:W-:Y:S01]  /*6cc0*/  F2FP.F16.F32.PACK_AB R159, R30.reuse, R35 ;  /* 0x000000231e9f723e */ /* 0x040fe200000000ff */
[----:B------:R-:W-:Y:S02]  /*6cd0*/  FADD.FTZ R37, R30, R37 ;  /* 0x000000251e257221 */ /* 0x000fe40000010000 */
[----:B------:R-:W-:-:S03]  /*6ce0*/  FADD.FTZ R15, R13, R6 ;  /* 0x000000060d0f7221 */ /* 0x000fc60000010000 */
[----:B------:R-:W2:Y:S01]  /*6cf0*/  MUFU.EX2 R40, R40 ;  /* 0x0000002800287308 */ /* 0x000ea20000000800 */
[----:B0-----:R-:W-:Y:S01]  /*6d00*/  FADD.FTZ R6, R38, R37 ;  /* 0x0000002526067221 */ /* 0x001fe20000010000 */
[----:B------:R-:W-:Y:S01]  /*6d10*/  FADD.FTZ R15, R12, R15 ;  /* 0x0000000f0c0f7221 */ /* 0x000fe20000010000 */
[----:B------:R0:W-:Y:S04]  /*6d20*/  STSM.16.M88.4 [R23+0x36400], R152 ;  /* 0x0364009817007844 */ /* 0x0001e80000000200 */
[----:B------:R0:W-:Y:S01]  /*6d30*/  STSM.16.M88.4 [R184], R156 ;  /* 0x0000009cb8007844 */ /* 0x0001e20000000200 */
[----:B------:R-:W3:Y:S01]  /*6d40*/  MUFU.EX2 R29, R29 ;  /* 0x0000001d001d7308 */ /* 0x000ee20000000800 */
[C---:B-1----:R-:W-:Y:S01]  /*6d50*/  FADD.FTZ R27, R39.reuse, R6 ;  /* 0x00000006271b7221 */ /* 0x042fe20000010000 */
[----:B------:R-:W-:Y:S01]  /*6d60*/  FADD.FTZ R6, R20, R15 ;  /* 0x0000000f14067221 */ /* 0x000fe20000010000 */
[----:B------:R-:W-:-:S05]  /*6d70*/  F2FP.F16.F32.PACK_AB R161, R39, R38 ;  /* 0x0000002627a1723e */ /* 0x000fca00000000ff */
[----:B------:R-:W1:Y:S01]  /*6d80*/  MUFU.EX2 R41, R41 ;  /* 0x0000002900297308 */ /* 0x000e620000000800 */
[----:B--2---:R-:W-:-:S07]  /*6d90*/  FADD.FTZ R24, R40, R27 ;  /* 0x0000001b28187221 */ /* 0x004fce0000010000 */
[----:B------:R-:W2:Y:S01]  /*6da0*/  MUFU.EX2 R32, R32 ;  /* 0x0000002000207308 */ /* 0x000ea20000000800 */
[C---:B---3--:R-:W-:Y:S01]  /*6db0*/  FADD.FTZ R11, R29.reuse, R6 ;  /* 0x000000061d0b7221 */ /* 0x048fe20000010000 */
[----:B------:R-:W-:-:S06]  /*6dc0*/  F2FP.F16.F32.PACK_AB R162, R29, R20 ;  /* 0x000000141da2723e */ /* 0x000fcc00000000ff */
[----:B------:R-:W3:Y:S01]  /*6dd0*/  MUFU.EX2 R42, R42 ;  /* 0x0000002a002a7308 */ /* 0x000ee20000000800 */
[C---:B-1----:R-:W-:Y:S01]  /*6de0*/  FADD.FTZ R15, R41.reuse, R24 ;  /* 0x00000018290f7221 */ /* 0x042fe20000010000 */
[----:B------:R-:W-:-:S05]  /*6df0*/  F2FP.F16.F32.PACK_AB R163, R41, R40 ;  /* 0x0000002829a3723e */ /* 0x000fca00000000ff */
[----:B------:R0:W-:Y:S01]  /*6e00*/  STSM.16.M88.4 [R186], R160 ;  /* 0x000000a0ba007844 */ /* 0x0001e20000000200 */
[----:B------:R-:W1:Y:S01]  /*6e10*/  MUFU.EX2 R33, R33 ;  /* 0x0000002100217308 */ /* 0x000e620000000800 */
[----:B--2---:R-:W-:-:S07]  /*6e20*/  FADD.FTZ R6, R32, R11 ;  /* 0x0000000b20067221 */ /* 0x004fce0000010000 */
[----:B------:R-:W2:Y:S01]  /*6e30*/  MUFU.EX2 R165, R28 ;  /* 0x0000001c00a57308 */ /* 0x000ea20000000800 */
[----:B---3--:R-:W-:-:S07]  /*6e40*/  FADD.FTZ R12, R42, R15 ;  /* 0x0000000f2a0c7221 */ /* 0x008fce0000010000 */
[----:B------:R-:W-:Y:S01]  /*6e50*/  MUFU.EX2 R25, R25 ;  /* 0x0000001900197308 */ /* 0x000fe20000000800 */
[C---:B-1----:R-:W-:Y:S01]  /*6e60*/  FADD.FTZ R6, R33.reuse, R6 ;  /* 0x0000000621067221 */ /* 0x042fe20000010000 */
[----:B------:R-:W-:-:S06]  /*6e70*/  F2FP.F16.F32.PACK_AB R164, R33, R32 ;  /* 0x0000002021a4723e */ /* 0x000fcc00000000ff */
[----:B------:R-:W1:Y:S01]  /*6e80*/  MUFU.EX2 R36, R36 ;  /* 0x0000002400247308 */ /* 0x000e620000000800 */
[C---:B--2---:R-:W-:Y:S01]  /*6e90*/  FADD.FTZ R12, R165.reuse, R12 ;  /* 0x0000000ca50c7221 */ /* 0x044fe20000010000 */
[----:B------:R-:W-:-:S06]  /*6ea0*/  F2FP.F16.F32.PACK_AB R165, R165, R42 ;  /* 0x0000002aa5a5723e */ /* 0x000fcc00000000ff */
[----:B------:R-:W2:Y:S08]  /*6eb0*/  MUFU.EX2 R21, R21 ;  /* 0x0000001500157308 */ /* 0x000eb00000000800 */
[----:B------:R3:W4:Y:S01]  /*6ec0*/  MUFU.EX2 R14, R7 ;  /* 0x00000007000e7308 */ /* 0x0007220000000800 */
[----:B-1----:R-:W-:Y:S01]  /*6ed0*/  F2FP.F16.F32.PACK_AB R166, R36, R25 ;  /* 0x0000001924a6723e */ /* 0x002fe200000000ff */
[----:B---3--:R-:W-:Y:S01]  /*6ee0*/  FADD.FTZ R7, R25, R6 ;  /* 0x0000000619077221 */ /* 0x008fe20000010000 */
[----:B--2---:R-:W-:-:S03]  /*6ef0*/  FADD.FTZ R11, R21, R12 ;  /* 0x0000000c150b7221 */ /* 0x004fc60000010000 */
[----:B------:R-:W-:Y:S01]  /*6f00*/  FADD.FTZ R6, R36, R7 ;  /* 0x0000000724067221 */ /* 0x000fe20000010000 */
[C---:B----4-:R-:W-:Y:S01]  /*6f10*/  F2FP.F16.F32.PACK_AB R167, R14.reuse, R21 ;  /* 0x000000150ea7723e */ /* 0x050fe200000000ff */
[----:B------:R-:W-:Y:S01]  /*6f20*/  FADD.FTZ R7, R14, R11 ;  /* 0x0000000b0e077221 */ /* 0x000fe20000010000 */
[C---:B------:R-:W-:Y:S02]  /*6f30*/  VIADD R11, R10.reuse, 0x100 ;  /* 0x000001000a0b7836 */ /* 0x040fe40000000000 */
[----:B------:R-:W-:Y:S01]  /*6f40*/  VIADD R10, R10, 0x180 ;  /* 0x000001800a0a7836 */ /* 0x000fe20000000000 */
[----:B------:R0:W-:Y:S01]  /*6f50*/  STSM.16.M88.4 [R185], R164 ;  /* 0x000000a4b9007844 */ /* 0x0001e20000000200 */
[----:B------:R-:W-:Y:S01]  /*6f60*/  WARPGROUP.ARRIVE ;  /* 0x00000000000079c5 */ /* 0x000fe20000000000 */
[----:B------:R-:W-:-:S05]  /*6f70*/  R2UR UR6, R11 ;  /* 0x000000000b0672ca */ /* 0x000fca00000e0000 */
[----:B------:R-:W-:Y:S03]  /*6f80*/  HGMMA.64x256x16.F32 R24, R152, gdesc[UR12].tnspB, RZ, !UPT, gsb0 ;  /* 0x43e0000c98187df0 */ /* 0x000fe6000c0008ff */
[----:B------:R-:W-:Y:S02]  /*6f90*/  WARPGROUP.DEPBAR.LE gsb0, 0x0 ;  /* 0x00008000000079c5 */ /* 0x000fe40000010000 */
[----:B------:R-:W-:-:S15]  /*6fa0*/  WARPGROUP.ARRIVE ;  /* 0x00000000000079c5 */ /* 0x000fde0000000000 */
[----:B------:R-:W-:-:S08]  /*6fb0*/  NOP ;  /* 0x0000000000007918 */ /* 0x000fd00000000000 */
[----:B------:R-:W-:Y:S01]  /*6fc0*/  HGMMA.64x256x16.F32 R24, R156, gdesc[UR8].tnspB, R24, gsb0 ;  /* 0x43e000089c187df0 */ /* 0x000fe20008000818 */
[----:B------:R-:W-:Y:S01]  /*6fd0*/  UMOV UR10, UR6 ;  /* 0x00000006000a7c82 */ /* 0x000fe20008000000 */
[----:B------:R-:W-:Y:S01]  /*6fe0*/  UMOV UR11, 0x40000040 ;  /* 0x40000040000b7882 */ /* 0x000fe20000000000 */
[----:B------:R-:W-:Y:S01]  /*6ff0*/  R2UR UR6, R10 ;  /* 0x000000000a0672ca */ /* 0x000fe200000e0000 */
[----:B------:R-:W-:Y:S02]  /*7000*/  WARPGROUP.DEPBAR.LE gsb0, 0x0 ;  /* 0x00008000000079c5 */ /* 0x000fe40000010000 */
[----:B------:R-:W-:-:S15]  /*7010*/  WARPGROUP.ARRIVE ;  /* 0x00000000000079c5 */ /* 0x000fde0000000000 */
[----:B------:R-:W-:-:S07]  /*7020*/  NOP ;  /* 0x0000000000007918 */ /* 0x000fce0000000000 */
[----:B------:R-:W-:Y:S01]  /*7030*/  HGMMA.64x256x16.F32 R24, R160, gdesc[UR8].tnspB, R24, gsb0 ;  /* 0x43e00008a0187df0 */ /* 0x000fe20008000818 */
[----:B------:R-:W-:Y:S01]  /*7040*/  UMOV UR10, UR6 ;  /* 0x00000006000a7c82 */ /* 0x000fe20008000000 */
[----:B------:R-:W-:Y:S01]  /*7050*/  UMOV UR11, 0x40000040 ;  /* 0x40000040000b7882 */ /* 0x000fe20000000000 */
        /* <DEDUP_REMOVED lines=8> */
[----:B------:R-:W-:-:S06]  /*70e0*/  WARPGROUP.ARRIVE ;  /* 0x00000000000079c5 */ /* 0x000fcc0000000000 */
        /* <DEDUP_REMOVED lines=13> */
[----:B------:R-:W-:Y:S01]  /*71c0*/  ULDC UR5, c[0x0][0xad0] ;  /* 0x0002b40000057ab9 */ /* 0x000fe20000000800 */
[----:B------:R-:W-:Y:S01]  /*71d0*/  IMAD.MOV.U32 R10, RZ, RZ, R8 ;  /* 0x000000ffff0a7224 */ /* 0x000fe200078e0008 */
[----:B------:R-:W-:Y:S01]  /*71e0*/  ULDC UR4, c[0x0][0xa80] ;  /* 0x0002a00000047ab9 */ /* 0x000fe20000000800 */
[----:B------:R-:W-:-:S07]  /*71f0*/  IMAD.MOV.U32 R12, RZ, RZ, R2 ;  /* 0x000000ffff0c7224 */ /* 0x000fce00078e0002 */
.L_x_5331:
        /* <DEDUP_REMOVED lines=8> */
.L_x_5323:
[----:B------:R-:W-:Y:S02]  /*7280*/  IMAD.U32 R5, RZ, RZ, UR37 ;  /* 0x00000025ff057e24 */ /* 0x000fe4000f8e00ff */
[----:B0-----:R-:W-:-:S03]  /*7290*/  IMAD R9, R2, 0x8, R16 ;  /* 0x0000000802097824 */ /* 0x001fc600078e0210 */
[----:B------:R-:W-:-:S04]  /*72a0*/  SHF.L.U32 R5, R5, 0x1f, RZ ;  /* 0x0000001f05057819 */ /* 0x000fc800000006ff */
[----:B------:R0:W1:Y:S01]  /*72b0*/  SYNCS.PHASECHK.TRANS64.TRYWAIT P3, [R9+URZ+0x38830], R5 ;  /* 0x03883005090075a7 */ /* 0x000062000806017f */
[----:B------:R-:W-:Y:S05]  /*72c0*/  @!P0 BRA `(.L_x_5324) ;  /* 0x0000000000048947 */ /* 0x000fea0003800000 */
[----:B------:R-:W-:Y:S01]  /*72d0*/  BPT.TRAP 0x1 ;  /* 0x000000040000795c */ /* 0x000fe20000300000 */
.L_x_5324:
[----:B------:R-:W-:Y:S01]  /*72e0*/  IMAD R8, R2, 0x200, R0 ;  /* 0x0000020002087824 */ /* 0x000fe200078e0200 */
[----:B-1----:R-:W-:Y:S06]  /*72f0*/  @P3 BRA `(.L_x_5325) ;  /* 0x0000000000083947 */ /* 0x002fec0003800000 */
[----:B------:R-:W1:Y:S02]  /*7300*/  SYNCS.PHASECHK.TRANS64.TRYWAIT P3, [R9+URZ+0x38830], R5 ;  /* 0x03883005090075a7 */ /* 0x000e64000806017f */
[----:B-1----:R-:W-:Y:S05]  /*7310*/  @!P3 BRA `(.L_x_5326) ;  /* 0x0000014400d0b947 */ /* 0x002fea0003800000 */
.L_x_5325:
[----:B------:R-:W-:Y:S01]  /*7320*/  R2UR UR10, R8 ;  /* 0x00000000080a72ca */ /* 0x000fe200000e0000 */
[----:B------:R-:W-:Y:S01]  /*7330*/  WARPGROUP.ARRIVE ;  /* 0x00000000000079c5 */ /* 0x000fe20000000000 */
[----:B------:R-:W-:Y:S01]  /*7340*/  UMOV UR11, 0x40000040 ;  /* 0x40000040000b7882 */ /* 0x000fe20000000000 */
[----:B------:R-:W-:Y:S01]  /*7350*/  UMOV UR15, 0x40000040 ;  /* 0x40000040000f7882 */ /* 0x000fe20000000000 */
[----:B------:R-:W-:Y:S01]  /*7360*/  UMOV UR19, 0x40000040 ;  /* 0x4000004000137882 */ /* 0x000fe20000000000 */
[----:B------:R-:W-:-:S08]  /*7370*/  UMOV UR23, 0x40000040 ;  /* 0x4000004000177882 */ /* 0x000fd00000000000 */
[----:B------:R-:W-:Y:S01]  /*7380*/  HGMMA.64x64x16.F32 R152, gdesc[UR8], RZ, !UPT, gsb0 ;  /* 0x00e00000089879f0 */ /* 0x000fe2000c0008ff */
[----:B------:R-:W-:Y:S02]  /*7390*/  UIADD3 UR14, UR10, 0x2, URZ ;  /* 0x000000020a0e7890 */ /* 0x000fe4000fffe03f */
[----:B------:R-:W-:Y:S02]  /*73a0*/  UIADD3 UR18, UR10, 0x4, URZ ;  /* 0x000000040a127890 */ /* 0x000fe4000fffe03f */
        /* <DEDUP_REMOVED lines=13> */
.L_x_5327:
[----:B------:R2:W3:Y:S01]  /*7480*/  SYNCS.PHASECHK.TRANS64.TRYWAIT P3, [R9+URZ+0x38850], R5 ;  /* 0x03885005090075a7 */ /* 0x0004e2000806017f */
[----:B------:R-:W-:Y:S05]  /*7490*/  @!P0 BRA `(.L_x_5328) ;  /* 0x0000000000048947 */ /* 0x000fea0003800000 */
[----:B------:R-:W-:Y:S01]  /*74a0*/  BPT.TRAP 0x1 ;  /* 0x000000040000795c */ /* 0x000fe20000300000 */
.L_x_5328:
[----:B---3--:R-:W-:Y:S05]  /*74b0*/  @P3 BRA `(.L_x_5329) ;  /* 0x0000000000083947 */ /* 0x008fea0003800000 */
[----:B------:R-:W3:Y:S02]  /*74c0*/  SYNCS.PHASECHK.TRANS64.TRYWAIT P3, [R9+URZ+0x38850], R5 ;  /* 0x03885005090075a7 */ /* 0x000ee4000806017f */
[----:B---3--:R-:W-:Y:S05]  /*74d0*/  @!P3 BRA `(.L_x_5330) ;  /* 0x000001440074b947 */ /* 0x008fea0003800000 */
.L_x_5329:
[----:B0123--:R-:W-:Y:S01]  /*74e0*/  IMAD R5, R2, 0x1000, R3 ;  /* 0x0000100002057824 */ /* 0x00ffe200078e0203 */
[----:B------:R-:W-:Y:S01]  /*74f0*/  WARPGROUP.ARRIVE ;  /* 0x00000000000079c5 */ /* 0x000fe20000000000 */
[----:B------:R-:W-:Y:S01]  /*7500*/  UMOV UR27, 0x40000040 ;  /* 0x40000040001b7882 */ /* 0x000fe20000000000 */
[----:B------:R-:W-:Y:S01]  /*7510*/  VIADD R8, R4, 0x2 ;  /* 0x0000000204087836 */ /* 0x000fe20000000000 */
[----:B------:R-:W-:Y:S01]  /*7520*/  UMOV UR29, 0x40000040 ;  /* 0x40000040001d7882 */ /* 0x000fe20000000000 */
[C---:B------:R-:W-:Y:S01]  /*7530*/  R2UR UR26, R5.reuse ;  /* 0x00000000051a72ca */ /* 0x040fe200000e0000 */
[----:B------:R-:W-:Y:S01]  /*7540*/  UMOV UR31, 0x40000040 ;  /* 0x40000040001f7882 */ /* 0x000fe20000000000 */
[----:B------:R-:W0:Y:S01]  /*7550*/  S2R R13, SR_TID.X ;  /* 0x00000000000d7919 */ /* 0x000e220000002100 */
[----:B------:R-:W-:Y:S01]  /*7560*/  R2UR UR28, R8 ;  /* 0x00000000081c72ca */ /* 0x000fe200000e0000 */
[C---:B------:R-:W-:Y:S01]  /*7570*/  VIADD R8, R5.reuse, 0x2 ;  /* 0x0000000205087836 */ /* 0x040fe20000000000 */
[----:B------:R-:W-:Y:S01]  /*7580*/  UMOV UR10, 0xffffffc0 ;  /* 0xffffffc0000a7882 */ /* 0x000fe20000000000 */
[----:B------:R-:W-:Y:S01]  /*7590*/  VIADD R20, R5, 0x800 ;  /* 0x0000080005147836 */ /* 0x000fe20000000000 */
[----:B------:R-:W-:Y:S01]  /*75a0*/  UIMAD UR10, UR7, UR10, 0x1 ;  /* 0x00000001070a74a4 */ /* 0x000fe2000f8e020a */
[----:B------:R-:W-:Y:S01]  /*75b0*/  IMAD.MOV.U32 R15, RZ, RZ, 0x4 ;  /* 0x00000004ff0f7424 */ /* 0x000fe200078e00ff */
[----:B------:R-:W-:Y:S01]  /*75c0*/  R2UR UR30, R8 ;  /* 0x00000000081e72ca */ /* 0x000fe200000e0000 */
[----:B------:R-:W-:Y:S01]  /*75d0*/  VIADD R8, R4, 0x4 ;  /* 0x0000000404087836 */ /* 0x000fe20000000000 */
[----:B------:R-:W-:Y:S01]  /*75e0*/  UMOV UR11, 0x40000040 ;  /* 0x40000040000b7882 */ /* 0x000fe20000000000 */
[----:B------:R-:W-:Y:S01]  /*75f0*/  UISETP.GT.AND UP0, UPT, UR7, UR6, UPT ;  /* 0x000000060700728c */ /* 0x000fe2000bf04270 */
[----:B------:R-:W-:Y:S01]  /*7600*/  HGMMA.64x64x16.F32 R152, gdesc[UR24], R152, gsb0 ;  /* 0x00e00000189879f0 */ /* 0x000fe20008000898 */
[----:B------:R-:W-:Y:S01]  /*7610*/  UIADD3 UR7, UR7, -0x1, URZ ;  /* 0xffffffff07077890 */ /* 0x000fe2000fffe03f */
[----:B0-----:R-:W-:Y:S01]  /*7620*/  SHF.R.U32.HI R13, RZ, 0x7, R13 ;  /* 0x00000007ff0d7819 */ /* 0x001fe2000001160d */
[----:B------:R-:W-:-:S02]  /*7630*/  WARPGROUP.DEPBAR.LE gsb0, 0x0 ;  /* 0x00008000000079c5 */ /* 0x000fc40000010000 */
[----:B------:R-:W-:-:S06]  /*7640*/  WARPGROUP.ARRIVE ;  /* 0x00000000000079c5 */ /* 0x000fcc0000000000 */
[----:B------:R-:W-:Y:S01]  /*7650*/  HGMMA.64x64x16.F32 R152, gdesc[UR28], R152, gsb0 ;  /* 0x00e000001c9879f0 */ /* 0x000fe20008000898 */
[----:B------:R-:W-:Y:S01]  /*7660*/  R2UR UR28, R8 ;  /* 0x00000000081c72ca */ /* 0x000fe200000e0000 */
[----:B------:R-:W-:Y:S01]  /*7670*/  VIADD R8, R5, 0x4 ;  /* 0x0000000405087836 */ /* 0x000fe20000000000 */
[----:B------:R-:W-:Y:S01]  /*7680*/  UMOV UR29, 0x40000040 ;  /* 0x40000040001d7882 */ /* 0x000fe20000000000 */
[----:B------:R-:W-:-:S03]  /*7690*/  UMOV UR31, 0x40000040 ;  /* 0x40000040001f7882 */ /* 0x000fc60000000000 */
[----:B------:R-:W-:Y:S01]  /*76a0*/  R2UR UR30, R8 ;  /* 0x00000000081e72ca */ /* 0x000fe200000e0000 */
[----:B------:R-:W-:Y:S01]  /*76b0*/  VIADD R8, R4, 0x6 ;  /* 0x0000000604087836 */ /* 0x000fe20000000000 */
[----:B------:R-:W-:Y:S02]  /*76c0*/  WARPGROUP.DEPBAR.LE gsb0, 0x0 ;  /* 0x00008000000079c5 */ /* 0x000fe40000010000 */
[----:B------:R-:W-:-:S09]  /*76d0*/  WARPGROUP.ARRIVE ;  /* 0x00000000000079c5 */ /* 0x000fd20000000000 */
        /* <DEDUP_REMOVED lines=113> */
[----:B------:R-:W-:Y:S02]  /*7df0*/  R2UR UR30, R8 ;  /* 0x00000000081e72ca */ /* 0x000fe400000e0000 */
[----:B------:R0:W1:Y:S02]  /*7e00*/  SHFL.IDX PT, R8, R13, RZ, 0x1f ;  /* 0x00001fff0d087589 */ /* 0x00006400000e0000 */
[----:B0-----:R-:W-:Y:S01]  /*7e10*/  VIADD R13, R4, 0x800 ;  /* 0x00000800040d7836 */ /* 0x001fe20000000000 */
[----:B-1----:R-:W-:-:S04]  /*7e20*/  ISETP.GT.AND P3, PT, R8, 0x7f, PT ;  /* 0x0000007f0800780c */ /* 0x002fc80003f64270 */
[----:B------:R-:W-:-:S05]  /*7e30*/  SEL R14, RZ, 0x2, !P3 ;  /* 0x00000002ff0e7807 */ /* 0x000fca0005800000 */
[----:B------:R-:W-:Y:S01]  /*7e40*/  IMAD.IADD R8, R13, 0x1, R14 ;  /* 0x000000010d087824 */ /* 0x000fe200078e020e */
[----:B------:R-:W-:Y:S02]  /*7e50*/  WARPGROUP.DEPBAR.LE gsb0, 0x0 ;  /* 0x00008000000079c5 */ /* 0x000fe40000010000 */
[----:B------:R-:W-:-:S06]  /*7e60*/  WARPGROUP.ARRIVE ;  /* 0x00000000000079c5 */ /* 0x000fcc0000000000 */
[----:B------:R-:W-:Y:S01]  /*7e70*/  HGMMA.64x64x16.F32 R152, gdesc[UR28], R152, gsb0 ;  /* 0x00e000001c9879f0 */ /* 0x000fe20008000898 */
[----:B------:R-:W-:Y:S01]  /*7e80*/  R2UR UR28, R8 ;  /* 0x00000000081c72ca */ /* 0x000fe200000e0000 */
[----:B------:R-:W-:Y:S01]  /*7e90*/  IMAD.IADD R8, R14, 0x1, R20 ;  /* 0x000000010e087824 */ /* 0x000fe200078e0214 */
[----:B------:R-:W-:Y:S01]  /*7ea0*/  UMOV UR29, 0x40000040 ;  /* 0x40000040001d7882 */ /* 0x000fe20000000000 */
[----:B------:R-:W-:-:S03]  /*7eb0*/  UMOV UR31, 0x40000040 ;  /* 0x40000040001f7882 */ /* 0x000fc60000000000 */
[----:B------:R-:W-:Y:S02]  /*7ec0*/  R2UR UR30, R8 ;  /* 0x00000000081e72ca */ /* 0x000fe400000e0000 */
[C---:B------:R-:W-:Y:S02]  /*7ed0*/  SEL R8, R15.reuse, 0x2, P3 ;  /* 0x000000020f087807 */ /* 0x040fe40001800000 */
[----:B------:R-:W-:-:S03]  /*7ee0*/  SEL R15, R15, 0x6, !P3 ;  /* 0x000000060f0f7807 */ /* 0x000fc60005800000 */
[C---:B------:R-:W-:Y:S02]  /*7ef0*/  IMAD.IADD R21, R13.reuse, 0x1, R8 ;  /* 0x000000010d157824 */ /* 0x040fe400078e0208 */
[----:B------:R-:W-:Y:S01]  /*7f00*/  IMAD.IADD R13, R13, 0x1, R15 ;  /* 0x000000010d0d7824 */ /* 0x000fe200078e020f */
[----:B------:R-:W-:Y:S02]  /*7f10*/  WARPGROUP.DEPBAR.LE gsb0, 0x0 ;  /* 0x00008000000079c5 */ /* 0x000fe40000010000 */
[----:B------:R-:W-:-:S06]  /*7f20*/  WARPGROUP.ARRIVE ;  /* 0x00000000000079c5 */ /* 0x000fcc0000000000 */
[----:B------:R-:W-:Y:S01]  /*7f30*/  HGMMA.64x64x16.F32 R152, gdesc[UR28], R152, gsb0 ;  /* 0x00e000001c9879f0 */ /* 0x000fe20008000898 */
[----:B------:R-:W-:Y:S01]  /*7f40*/  R2UR UR28, R21 ;  /* 0x00000000151c72ca */ /* 0x000fe200000e0000 */
[C---:B------:R-:W-:Y:S01]  /*7f50*/  IMAD.IADD R21, R20.reuse, 0x1, R8 ;  /* 0x0000000114157824 */ /* 0x040fe200078e0208 */
[----:B------:R-:W-:Y:S01]  /*7f60*/  UMOV UR29, 0x40000040 ;  /* 0x40000040001d7882 */ /* 0x000fe20000000000 */
[----:B------:R-:W-:Y:S01]  /*7f70*/  UMOV UR31, 0x40000040 ;  /* 0x40000040001f7882 */ /* 0x000fe20000000000 */
[----:B------:R-:W-:Y:S02]  /*7f80*/  IMAD.IADD R20, R20, 0x1, R15 ;  /* 0x0000000114147824 */ /* 0x000fe400078e020f */
[----:B------:R-:W-:Y:S01]  /*7f90*/  R2UR UR30, R21 ;  /* 0x00000000151e72ca */ /* 0x000fe200000e0000 */
[----:B------:R-:W-:Y:S02]  /*7fa0*/  WARPGROUP.DEPBAR.LE gsb0, 0x0 ;  /* 0x00008000000079c5 */ /* 0x000fe40000010000 */
[----:B------:R-:W-:-:S10]  /*7fb0*/  WARPGROUP.ARRIVE ;  /* 0x00000000000079c5 */ /* 0x000fd40000000000 */
        /* <DEDUP_REMOVED lines=26> */
[----:B------:R-:W-:Y:S01]  /*8160*/  VIADD R20, R5, 0xa00 ;  /* 0x00000a0005147836 */ /* 0x000fe20000000000 */
[----:B------:R-:W-:Y:S01]  /*8170*/  UMOV UR29, 0x40000040 ;  /* 0x40000040001d7882 */ /* 0x000fe20000000000 */
[----:B------:R-:W-:Y:S02]  /*8180*/  UMOV UR31, 0x40000040 ;  /* 0x40000040001f7882 */ /* 0x000fe40000000000 */
[----:B------:R-:W-:-:S05]  /*8190*/  IMAD.IADD R21, R14, 0x1, R20 ;  /* 0x000000010e157824 */ /* 0x000fca00078e0214 */
[----:B------:R-:W-:Y:S01]  /*81a0*/  R2UR UR30, R21 ;  /* 0x00000000151e72ca */ /* 0x000fe200000e0000 */
[C---:B------:R-:W-:Y:S02]  /*81b0*/  IMAD.IADD R21, R13.reuse, 0x1, R8 ;  /* 0x000000010d157824 */ /* 0x040fe400078e0208 */
[----:B------:R-:W-:Y:S01]  /*81c0*/  IMAD.IADD R13, R13, 0x1, R15 ;  /* 0x000000010d0d7824 */ /* 0x000fe200078e020f */
[----:B------:R-:W-:Y:S02]  /*81d0*/  WARPGROUP.DEPBAR.LE gsb0, 0x0 ;  /* 0x00008000000079c5 */ /* 0x000fe40000010000 */
[----:B------:R-:W-:-:S07]  /*81e0*/  WARPGROUP.ARRIVE ;  /* 0x00000000000079c5 */ /* 0x000fce0000000000 */
[----:B------:R-:W-:Y:S01]  /*81f0*/  HGMMA.64x64x16.F32 R152, gdesc[UR28], R152, gsb0 ;  /* 0x00e000001c9879f0 */ /* 0x000fe20008000898 */
[----:B------:R-:W-:Y:S01]  /*8200*/  R2UR UR28, R21 ;  /* 0x00000000151c72ca */ /* 0x000fe200000e0000 */
[--C-:B------:R-:W-:Y:S01]  /*8210*/  IMAD.IADD R21, R8, 0x1, R20.reuse ;  /* 0x0000000108157824 */ /* 0x100fe200078e0214 */
        /* <DEDUP_REMOVED lines=82> */
[--C-:B------:R-:W-:Y:S02]  /*8740*/  IMAD.IADD R8, R8, 0x1, R20.reuse ;  /* 0x0000000108087824 */ /* 0x100fe400078e0214 */
        /* <DEDUP_REMOVED lines=23> */
[----:B------:R-:W-:Y:S02]  /*88c0*/  IADD3 R8, R13, R8, R4 ;  /* 0x000000080d087210 */ /* 0x000fe40007ffe004 */
[----:B------:R-:W0:Y:S01]  /*88d0*/  @P1 LDC R13, c[0x0][0x44c] ;  /* 0x00011300ff0d1b82 */ /* 0x000e220000000800 */
[----:B------:R-:W-:Y:S02]  /*88e0*/  WARPGROUP.DEPBAR.LE gsb0, 0x0 ;  /* 0x00008000000079c5 */ /* 0x000fe40000010000 */
[----:B------:R-:W-:-:S06]  /*88f0*/  WARPGROUP.ARRIVE ;  /* 0x00000000000079c5 */ /* 0x000fcc0000000000 */
[----:B------:R-:W-:Y:S01]  /*8900*/  HGMMA.64x64x16.F32 R152, gdesc[UR28], R152, gsb0 ;  /* 0x00e000001c9879f0 */ /* 0x000fe20008000898 */
[----:B------:R-:W-:Y:S01]  /*8910*/  R2UR UR28, R8 ;  /* 0x00000000081c72ca */ /* 0x000fe200000e0000 */
[----:B------:R-:W-:Y:S01]  /*8920*/  UMOV UR29, 0x40000040 ;  /* 0x40000040001d7882 */ /* 0x000fe20000000000 */
[----:B------:R-:W-:Y:S01]  /*8930*/  R2UR UR30, R5 ;  /* 0x00000000051e72ca */ /* 0x000fe200000e0000 */
[----:B------:R-:W-:Y:S01]  /*8940*/  UMOV UR31, 0x40000040 ;  /* 0x40000040001f7882 */ /* 0x000fe20000000000 */
[----:B------:R-:W1:Y:S01]  /*8950*/  @P1 LDC R8, c[0x0][0x450] ;  /* 0x00011400ff081b82 */ /* 0x000e620000000800 */
[----:B------:R-:W-:-:S04]  /*8960*/  VIADD R5, R190, UR42 ;  /* 0x0000002abe057c36 */ /* 0x000fc80008000000 */
[----:B0-----:R-:W-:-:S05]  /*8970*/  @P1 IMAD.HI.U32 R13, R5, R13, RZ ;  /* 0x0000000d050d1227 */ /* 0x001fca00078e00ff */
[----:B-1----:R-:W-:Y:S02]  /*8980*/  @P1 SHF.R.U32.HI R5, RZ, R8, R13 ;  /* 0x00000008ff051219 */ /* 0x002fe4000001160d */
[----:B------:R-:W-:-:S05]  /*8990*/  IADD3 R8, R187, UR10, -R189 ;  /* 0x0000000abb087c10 */ /* 0x000fca000fffe8bd */
[----:B------:R-:W-:Y:S01]  /*89a0*/  IMAD.IADD R8, R8, 0x1, -R188 ;  /* 0x0000000108087824 */ /* 0x000fe200078e0abc */
[----:B------:R-:W-:Y:S02]  /*89b0*/  WARPGROUP.DEPBAR.LE gsb0, 0x0 ;  /* 0x00008000000079c5 */ /* 0x000fe40000010000 */
[----:B------:R-:W-:-:S06]  /*89c0*/  WARPGROUP.ARRIVE ;  /* 0x00000000000079c5 */ /* 0x000fcc0000000000 */
[----:B------:R-:W-:Y:S03]  /*89d0*/  HGMMA.64x64x16.F32 R152, gdesc[UR28], R152, gsb0 ;  /* 0x00e000001c9879f0 */ /* 0x000fe60008000898 */
[----:B------:R-:W-:Y:S02]  /*89e0*/  WARPGROUP.DEPBAR.LE gsb0, 0x0 ;  /* 0x00008000000079c5 */ /* 0x000fe40000010000 */
[----:B------:R-:W-:Y:S01]  /*89f0*/  FMUL.FTZ R15, R161, UR5 ;  /* 0x00000005a10f7c20 */ /* 0x000fe20008410000 */
[----:B------:R-:W-:Y:S01]  /*8a00*/  FMUL.FTZ R14, R152, UR5 ;  /* 0x00000005980e7c20 */ /* 0x000fe20008410000 */
[----:B------:R-:W0:Y:S01]  /*8a10*/  SHFL.IDX PT, R161, R5, RZ, 0x1c1f ;  /* 0x001c1fff05a17589 */ /* 0x000e2200000e0000 */
        /* <DEDUP_REMOVED lines=23> */
[----:B0-----:R-:W-:-:S02]  /*8b90*/  IMAD.IADD R161, R8, 0x1, R161 ;  /* 0x0000000108a17824 */ /* 0x001fc400078e02a1 */
[----:B------:R-:W-:-:S03]  /*8ba0*/  FMUL.FTZ R232, R183, UR5 ;  /* 0x00000005b7e87c20 */ /* 0x000fc60008410000 */
[C---:B------:R-:W-:Y:S02]  /*8bb0*/  ISETP.GT.AND P6, PT, R161.reuse, 0x1, PT ;  /* 0x00000001a100780c */ /* 0x040fe40003fc4270 */
[----:B------:R-:W0:Y:S01]  /*8bc0*/  MUFU.TANH R20, R20 ;  /* 0x0000001400147308 */ /* 0x000e220000002400 */
[C---:B------:R-:W-:Y:S02]  /*8bd0*/  ISETP.GT.AND P5, PT, R161.reuse, RZ, PT ;  /* 0x000000ffa100720c */ /* 0x040fe40003fa4270 */
[C---:B------:R-:W-:Y:S02]  /*8be0*/  ISETP.GT.AND P3, PT, R161.reuse, 0x8, PT ;  /* 0x00000008a100780c */ /* 0x040fe40003f64270 */
[----:B------:R-:W-:Y:S02]  /*8bf0*/  ISETP.GT.AND P4, PT, R161, 0x9, PT ;  /* 0x00000009a100780c */ /* 0x000fe40003f84270 */
[----:B-1----:R-:W-:Y:S01]  /*8c00*/  FSEL R13, R13, -INF , P6 ;  /* 0xff8000000d0d7808 */ /* 0x002fe20003000000 */
[----:B------:R-:W1:Y:S01]  /*8c10*/  MUFU.TANH R15, R15 ;  /* 0x0000000f000f7308 */ /* 0x000e620000002400 */
[----:B--2---:R-:W-:-:S02]  /*8c20*/  FSEL R14, R14, -INF , P5 ;  /* 0xff8000000e0e7808 */ /* 0x004fc40002800000 */
[C---:B------:R-:W-:Y:S02]  /*8c30*/  ISETP.GT.AND P6, PT, R161.reuse, 0x11, PT ;  /* 0x00000011a100780c */ /* 0x040fe40003fc4270 */
[----:B---3--:R-:W-:Y:S02]  /*8c40*/  FSEL R152, R152, -INF , P3 ;  /* 0xff80000098987808 */ /* 0x008fe40001800000 */
[C---:B------:R-:W-:Y:S01]  /*8c50*/  ISETP.GT.AND P5, PT, R161.reuse, 0x10, PT ;  /* 0x00000010a100780c */ /* 0x040fe20003fa4270 */
[----:B------:R-:W2:Y:S01]  /*8c60*/  MUFU.TANH R153, R153 ;  /* 0x0000009900997308 */ /* 0x000ea20000002400 */
[----:B0-----:R-:W-:Y:S02]  /*8c70*/  FSEL R20, R20, -INF , P4 ;  /* 0xff80000014147808 */ /* 0x001fe40002000000 */
[C---:B------:R-:W-:Y:S02]  /*8c80*/  ISETP.GT.AND P3, PT, R161.reuse, 0x18, PT ;  /* 0x00000018a100780c */ /* 0x040fe40003f64270 */
[----:B------:R-:W-:-:S03]  /*8c90*/  ISETP.GT.AND P4, PT, R161, 0x19, PT ;  /* 0x00000019a100780c */ /* 0x000fc60003f84270 */
[----:B------:R-:W0:Y:S01]  /*8ca0*/  MUFU.TANH R21, R21 ;  /* 0x0000001500157308 */ /* 0x000e220000002400 */
[----:B-1----:R-:W-:Y:S02]  /*8cb0*/  FSEL R15, R15, -INF , P6 ;  /* 0xff8000000f0f7808 */ /* 0x002fe40003000000 */
[----:B------:R-:W-:-:S05]  /*8cc0*/  ISETP.GT.AND P6, PT, R161, 0x21, PT ;  /* 0x00000021a100780c */ /* 0x000fca0003fc4270 */
[----:B------:R-:W1:Y:S01]  /*8cd0*/  MUFU.TANH R157, R157 ;  /* 0x0000009d009d7308 */ /* 0x000e620000002400 */
[----:B--2---:R-:W-:Y:S02]  /*8ce0*/  FSEL R153, R153, -INF , P5 ;  /* 0xff80000099997808 */ /* 0x004fe40002800000 */
[----:B------:R-:W-:-:S05]  /*8cf0*/  ISETP.GT.AND P5, PT, R161, 0x20, PT ;  /* 0x00000020a100780c */ /* 0x000fca0003fa4270 */
[----:B------:R-:W2:Y:S01]  /*8d00*/  MUFU.TANH R160, R160 ;  /* 0x000000a000a07308 */ /* 0x000ea20000002400 */
[----:B0-----:R-:W-:Y:S02]  /*8d10*/  FSEL R21, R21, -INF , P3 ;  /* 0xff80000015157808 */ /* 0x001fe40001800000 */
[----:B------:R-:W-:-:S05]  /*8d20*/  ISETP.GT.AND P3, PT, R161, 0x28, PT ;  /* 0x00000028a100780c */ /* 0x000fca0003f64270 */
        /* <DEDUP_REMOVED lines=9> */
[----:B------:R-:W-:Y:S01]  /*8dc0*/  MUFU.TANH R165, R165 ;  /* 0x000000a500a57308 */ /* 0x000fe20000002400 */
[----:B-1----:R-:W-:Y:S01]  /*8dd0*/  FSEL R160, R164, -INF , P3 ;  /* 0xff800000a4a07808 */ /* 0x002fe20001800000 */
[----:B------:R-:W-:Y:S01]  /*8de0*/  FMUL.FTZ R164, R176, UR5 ;  /* 0x00000005b0a47c20 */ /* 0x000fe20008410000 */
[----:B------:R-:W-:Y:S01]  /*8df0*/  ISETP.GT.AND P3, PT, R161, 0x38, PT ;  /* 0x00000038a100780c */ /* 0x000fe20003f64270 */
[----:B------:R-:W-:-:S04]  /*8e00*/  FMUL.FTZ R176, R181, UR5 ;  /* 0x00000005b5b07c20 */ /* 0x000fc80008410000 */
[----:B------:R-:W0:Y:S01]  /*8e10*/  MUFU.TANH R164, R164 ;  /* 0x000000a400a47308 */ /* 0x000e220000002400 */
[----:B--2---:R-:W-:Y:S02]  /*8e20*/  FSEL R155, R168, -INF , P4 ;  /* 0xff800000a89b7808 */ /* 0x004fe40002000000 */
[----:B------:R-:W-:Y:S02]  /*8e30*/  ISETP.GT.AND P4, PT, R161, 0x39, PT ;  /* 0x00000039a100780c */ /* 0x000fe40003f84270 */
[----:B------:R-:W-:-:S03]  /*8e40*/  FMNMX.FTZ R161, R14, R10, !PT ;  /* 0x0000000a0ea17209 */ /* 0x000fc60007810000 */
[----:B------:R1:W-:Y:S01]  /*8e50*/  MUFU.TANH R168, R169 ;  /* 0x000000a900a87308 */ /* 0x0003e20000002400 */
[----:B------:R-:W-:-:S04]  /*8e60*/  FMNMX.FTZ R161, R13, R161, !PT ;  /* 0x000000a10da17209 */ /* 0x000fc80007810000 */
[----:B------:R-:W-:-:S03]  /*8e70*/  FMNMX.FTZ R161, R152, R161, !PT ;  /* 0x000000a198a17209 */ /* 0x000fc60007810000 */
[----:B------:R-:W-:Y:S01]  /*8e80*/  MUFU.TANH R176, R176 ;  /* 0x000000b000b07308 */ /* 0x000fe20000002400 */
[----:B------:R-:W-:Y:S01]  /*8e90*/  FMNMX.FTZ R161, R20, R161, !PT ;  /* 0x000000a114a17209 */ /* 0x000fe20007810000 */
[----:B-1----:R-:W-:Y:S01]  /*8ea0*/  FMUL.FTZ R169, R158, UR5 ;  /* 0x000000059ea97c20 */ /* 0x002fe20008410000 */
[----:B0-----:R-:W-:Y:S02]  /*8eb0*/  FSEL R164, R164, -INF , P5 ;  /* 0xff800000a4a47808 */ /* 0x001fe40002800000 */
[----:B------:R-:W-:-:S03]  /*8ec0*/  FMNMX.FTZ R161, R153, R161, !PT ;  /* 0x000000a199a17209 */ /* 0x000fc60007810000 */
[----:B------:R-:W-:Y:S01]  /*8ed0*/  MUFU.TANH R169, R169 ;  /* 0x000000a900a97308 */ /* 0x000fe20000002400 */
[----:B------:R-:W-:-:S04]  /*8ee0*/  FMNMX.FTZ R158, R15, R161, !PT ;  /* 0x000000a10f9e7209 */ /* 0x000fc80007810000 */
[----:B------:R-:W-:-:S03]  /*8ef0*/  FMNMX.FTZ R158, R21, R158, !PT ;  /* 0x0000009e159e7209 */ /* 0x000fc60007810000 */
[----:B------:R-:W0:Y:S01]  /*8f00*/  MUFU.TANH R161, R177 ;  /* 0x000000b100a17308 */ /* 0x000e220000002400 */
[----:B------:R-:W-:-:S04]  /*8f10*/  FMNMX.FTZ R172, R157, R158, !PT ;  /* 0x0000009e9dac7209 */ /* 0x000fc80007810000 */
[----:B------:R-:W-:-:S03]  /*8f20*/  FMNMX.FTZ R172, R156, R172, !PT ;  /* 0x000000ac9cac7209 */ /* 0x000fc60007810000 */
[----:B------:R1:W2:Y:S01]  /*8f30*/  MUFU.TANH R158, R180 ;  /* 0x000000b4009e7308 */ /* 0x0002a20000002400 */
[----:B------:R-:W-:-:S04]  /*8f40*/  FMNMX.FTZ R172, R154, R172, !PT ;  /* 0x000000ac9aac7209 */ /* 0x000fc80007810000 */
[----:B------:R-:W-:-:S03]  /*8f50*/  FMNMX.FTZ R172, R160, R172, !PT ;  /* 0x000000aca0ac7209 */ /* 0x000fc60007810000 */
[----:B------:R-:W-:Y:S01]  /*8f60*/  MUFU.TANH R170, R170 ;  /* 0x000000aa00aa7308 */ /* 0x000fe20000002400 */
[----:B------:R-:W-:Y:S01]  /*8f70*/  FMNMX.FTZ R173, R155, R172, !PT ;  /* 0x000000ac9bad7209 */ /* 0x000fe20007810000 */
[----:B-1----:R-:W-:Y:S01]  /*8f80*/  FMUL.FTZ R180, R174, UR5 ;  /* 0x00000005aeb47c20 */ /* 0x002fe20008410000 */
[----:B0-----:R-:W-:Y:S02]  /*8f90*/  FSEL R161, R161, -INF , P6 ;  /* 0xff800000a1a17808 */ /* 0x001fe40003000000 */
[----:B------:R-:W-:-:S03]  /*8fa0*/  FMNMX.FTZ R173, R164, R173, !PT ;  /* 0x000000ada4ad7209 */ /* 0x000fc60007810000 */
[----:B------:R0:W1:Y:S01]  /*8fb0*/  MUFU.TANH R172, R159 ;  /* 0x0000009f00ac7308 */ /* 0x0000620000002400 */
[----:B--2---:R-:W-:Y:S02]  /*8fc0*/  FSEL R158, R158, -INF , P3 ;  /* 0xff8000009e9e7808 */ /* 0x004fe40001800000 */
[----:B------:R-:W-:-:S05]  /*8fd0*/  FMNMX.FTZ R177, R161, R173, !PT ;  /* 0x000000ada1b17209 */ /* 0x000fca0007810000 */
[----:B------:R2:W3:Y:S01]  /*8fe0*/  MUFU.TANH R173, R162 ;  /* 0x000000a200ad7308 */ /* 0x0004e20000002400 */
[----:B0-----:R-:W-:Y:S01]  /*8ff0*/  FSEL R159, R176, -INF , P4 ;  /* 0xff800000b09f7808 */ /* 0x001fe20002000000 */
[----:B------:R-:W-:Y:S02]  /*9000*/  FMUL.FTZ R176, R163, UR5 ;  /* 0x00000005a3b07c20 */ /* 0x000fe40008410000 */
[----:B------:R-:W0:Y:S04]  /*9010*/  SHFL.IDX PT, R163, R5, 0x1, 0x1c1f ;  /* 0x003c1f0005a37f89 */ /* 0x000e2800000e0000 */
[----:B------:R-:W-:Y:S01]  /*9020*/  MUFU.TANH R176, R176 ;  /* 0x000000b000b07308 */ /* 0x000fe20000002400 */
[----:B--2---:R-:W-:Y:S01]  /*9030*/  FMNMX.FTZ R162, R158, R177, !PT ;  /* 0x000000b19ea27209 */ /* 0x004fe20007810000 */
[----:B------:R-:W-:Y:S01]  /*9040*/  FMUL.FTZ R177, R166, UR5 ;  /* 0x00000005a6b17c20 */ /* 0x000fe20008410000 */
[----:B------:R-:W-:-:S02]  /*9050*/  FMUL.FTZ R166, R167, UR5 ;  /* 0x00000005a7a67c20 */ /* 0x000fc40008410000 */
[----:B------:R-:W-:-:S03]  /*9060*/  FMNMX.FTZ R162, R159, R162, !PT ;  /* 0x000000a29fa27209 */ /* 0x000fc60007810000 */
[----:B------:R-:W-:Y:S02]  /*9070*/  MUFU.TANH R175, R175 ;  /* 0x000000af00af7308 */ /* 0x000fe40000002400 */
[----:B------:R-:W2:Y:S06]  /*9080*/  SHFL.BFLY PT, R5, R162, 0x2, 0x1f ;  /* 0x0c401f00a2057f89 */ /* 0x000eac00000e0000 */
[----:B------:R-:W4:Y:S01]  /*9090*/  MUFU.TANH R166, R166 ;  /* 0x000000a600a67308 */ /* 0x000f220000002400 */
[----:B0-----:R-:W-:-:S07]  /*90a0*/  IMAD.IADD R8, R8, 0x1, R163 ;  /* 0x0000000108087824 */ /* 0x001fce00078e02a3 */
[----:B------:R-:W0:Y:S01]  /*90b0*/  MUFU.TANH R177, R177 ;  /* 0x000000b100b17308 */ /* 0x000e220000002400 */
[C---:B------:R-:W-:Y:S02]  /*90c0*/  ISETP.GT.AND P4, PT, R8.reuse, RZ, PT ;  /* 0x000000ff0800720c */ /* 0x040fe40003f84270 */
[C---:B------:R-:W-:Y:S02]  /*90d0*/  ISETP.GT.AND P3, PT, R8.reuse, 0x9, PT ;  /* 0x000000090800780c */ /* 0x040fe40003f64270 */
[----:B------:R-:W-:Y:S02]  /*90e0*/  ISETP.GT.AND P5, PT, R8, 0x1, PT ;  /* 0x000000010800780c */ /* 0x000fe40003fa4270 */
[----:B-1----:R-:W-:Y:S01]  /*90f0*/  FSEL R174, R172, -INF , P3 ;  /* 0xff800000acae7808 */ /* 0x002fe20001800000 */
[----:B------:R-:W1:Y:S01]  /*9100*/  MUFU.TANH R171, R171 ;  /* 0x000000ab00ab7308 */ /* 0x000e620000002400 */
[----:B------:R-:W-:Y:S02]  /*9110*/  ISETP.GT.AND P3, PT, R8, 0x19, PT ;  /* 0x000000190800780c */ /* 0x000fe40003f64270 */
[----:B--2---:R-:W-:-:S02]  /*9120*/  FMNMX.FTZ R5, R162, R5, !PT ;  /* 0x00000005a2057209 */ /* 0x004fc40007810000 */
[----:B------:R-:W-:Y:S02]  /*9130*/  FSEL R162, R165, -INF , P4 ;  /* 0xff800000a5a27808 */ /* 0x000fe40002000000 */
[----:B------:R-:W-:Y:S01]  /*9140*/  ISETP.GT.AND P4, PT, R8, 0x10, PT ;  /* 0x000000100800780c */ /* 0x000fe20003f84270 */
[----:B------:R-:W2:Y:S01]  /*9150*/  MUFU.TANH R180, R180 ;  /* 0x000000b400b47308 */ /* 0x000ea20000002400 */
[----:B------:R-:W-:Y:S02]  /*9160*/  FSEL R163, R168, -INF , P5 ;  /* 0xff800000a8a37808 */ /* 0x000fe40002800000 */
[C---:B------:R-:W-:Y:S02]  /*9170*/  ISETP.GT.AND P6, PT, R8.reuse, 0x8, PT ;  /* 0x000000080800780c */ /* 0x040fe40003fc4270 */
[----:B---3--:R-:W-:Y:S02]  /*9180*/  FSEL R168, R173, -INF , P4 ;  /* 0xff800000ada87808 */ /* 0x008fe40002000000 */
[----:B------:R-:W-:Y:S01]  /*9190*/  ISETP.GT.AND P4, PT, R8, 0x20, PT ;  /* 0x000000200800780c */ /* 0x000fe20003f84270 */
[----:B------:R-:W-:Y:S01]  /*91a0*/  MUFU.TANH R229, R229 ;  /* 0x000000e500e57308 */ /* 0x000fe20000002400 */
[----:B----4-:R-:W-:-:S02]  /*91b0*/  FSEL R166, R166, -INF , P3 ;  /* 0xff800000a6a67808 */ /* 0x010fc40001800000 */
[C---:B------:R-:W-:Y:S02]  /*91c0*/  ISETP.GT.AND P5, PT, R8.reuse, 0x11, PT ;  /* 0x000000110800780c */ /* 0x040fe40003fa4270 */
[----:B------:R-:W-:Y:S02]  /*91d0*/  ISETP.GT.AND P3, PT, R8, 0x29, PT ;  /* 0x000000290800780c */ /* 0x000fe40003f64270 */
[----:B------:R-:W-:Y:S01]  /*91e0*/  FSEL R167, R169, -INF , P6 ;  /* 0xff800000a9a77808 */ /* 0x000fe20003000000 */
[----:B------:R-:W-:Y:S01]  /*91f0*/  MUFU.TANH R232, R232 ;  /* 0x000000e800e87308 */ /* 0x000fe20000002400 */
[----:B------:R-:W-:Y:S02]  /*9200*/  FSEL R169, R170, -INF , P4 ;  /* 0xff800000aaa97808 */ /* 0x000fe40002000000 */
[----:B------:R-:W-:Y:S02]  /*9210*/  FSEL R173, R176, -INF , P5 ;  /* 0xff800000b0ad7808 */ /* 0x000fe40002800000 */
[----:B------:R-:W-:Y:S01]  /*9220*/  FSEL R170, R175, -INF , P3 ;  /* 0xff800000afaa7808 */ /* 0x000fe20001800000 */
[----:B------:R-:W3:Y:S01]  /*9230*/  SHFL.BFLY PT, R176, R5, 0x1, 0x1f ;  /* 0x0c201f0005b07f89 */ /* 0x000ee200000e0000 */
[----:B------:R-:W-:-:S02]  /*9240*/  FMNMX.FTZ R175, R162, R11, !PT ;  /* 0x0000000ba2af7209 */ /* 0x000fc40007810000 */
[----:B------:R-:W-:Y:S02]  /*9250*/  ISETP.GT.AND P6, PT, R8, 0x18, PT ;  /* 0x000000180800780c */ /* 0x000fe40003fc4270 */
[----:B------:R-:W-:Y:S02]  /*9260*/  FMNMX.FTZ R175, R163, R175, !PT ;  /* 0x000000afa3af7209 */ /* 0x000fe40007810000 */
[----:B0-----:R-:W-:Y:S01]  /*9270*/  FSEL R165, R177, -INF , P6 ;  /* 0xff800000b1a57808 */ /* 0x001fe20003000000 */
[----:B------:R-:W-:Y:S01]  /*9280*/  FMUL.FTZ R177, R178, UR5 ;  /* 0x00000005b2b17c20 */ /* 0x000fe20008410000 */
[----:B------:R-:W-:Y:S02]  /*9290*/  FMNMX.FTZ R175, R167, R175, !PT ;  /* 0x000000afa7af7209 */ /* 0x000fe40007810000 */
[----:B------:R-:W-:Y:S02]  /*92a0*/  ISETP.GT.AND P5, PT, R8, 0x21, PT ;  /* 0x000000210800780c */ /* 0x000fe40003fa4270 */
[----:B------:R-:W-:Y:S01]  /*92b0*/  FMNMX.FTZ R175, R174, R175, !PT ;  /* 0x000000afaeaf7209 */ /* 0x000fe20007810000 */
[----:B------:R-:W0:Y:S01]  /*92c0*/  MUFU.TANH R177, R177 ;  /* 0x000000b100b17308 */ /* 0x000e220000002400 */
[----:B------:R-:W-:-:S02]  /*92d0*/  ISETP.GT.AND P6, PT, R8, 0x28, PT ;  /* 0x000000280800780c */ /* 0x000fc40003fc4270 */
[----:B------:R-:W-:Y:S02]  /*92e0*/  FMNMX.FTZ R175, R168, R175, !PT ;  /* 0x000000afa8af7209 */ /* 0x000fe40007810000 */
[----:B-1----:R-:W-:Y:S02]  /*92f0*/  FSEL R171, R171, -INF , P5 ;  /* 0xff800000abab7808 */ /* 0x002fe40002800000 */
[----:B------:R-:W-:Y:S02]  /*9300*/  FMNMX.FTZ R175, R173, R175, !PT ;  /* 0x000000afadaf7209 */ /* 0x000fe40007810000 */
[----:B--2---:R-:W-:Y:S02]  /*9310*/  FSEL R172, R180, -INF , P6 ;  /* 0xff800000b4ac7808 */ /* 0x004fe40003000000 */
[C---:B------:R-:W-:Y:S02]  /*9320*/  ISETP.GT.AND P4, PT, R8.reuse, 0x30, PT ;  /* 0x000000300800780c */ /* 0x040fe40003f84270 */
[----:B------:R-:W-:-:S02]  /*9330*/  ISETP.GT.AND P5, PT, R8, 0x31, PT ;  /* 0x000000310800780c */ /* 0x000fc40003fa4270 */
[C---:B------:R-:W-:Y:S02]  /*9340*/  ISETP.GT.AND P6, PT, R8.reuse, 0x38, PT ;  /* 0x000000380800780c */ /* 0x040fe40003fc4270 */
[----:B------:R-:W-:Y:S02]  /*9350*/  ISETP.GT.AND P3, PT, R8, 0x39, PT ;  /* 0x000000390800780c */ /* 0x000fe40003f64270 */
[----:B---3--:R-:W-:Y:S01]  /*9360*/  FMNMX.FTZ R8, R5, R176, !PT ;  /* 0x000000b005087209 */ /* 0x008fe20007810000 */
[----:B------:R-:W-:Y:S01]  /*9370*/  FMUL.FTZ R5, R182, UR5 ;  /* 0x00000005b6057c20 */ /* 0x000fe20008410000 */
[----:B------:R-:W-:Y:S02]  /*9380*/  FMNMX.FTZ R175, R165, R175, !PT ;  /* 0x000000afa5af7209 */ /* 0x000fe40007810000 */
[----:B0-----:R-:W-:Y:S01]  /*9390*/  FSEL R177, R177, -INF , P4 ;  /* 0xff800000b1b17808 */ /* 0x001fe20002000000 */
[----:B------:R-:W-:Y:S01]  /*93a0*/  FMUL.FTZ R178, R8, UR4 ;  /* 0x0000000408b27c20 */ /* 0x000fe20008410000 */
[----:B------:R-:W-:Y:S01]  /*93b0*/  FMNMX.FTZ R175, R166, R175, !PT ;  /* 0x000000afa6af7209 */ /* 0x000fe20007810000 */
[----:B------:R-:W0:Y:S01]  /*93c0*/  MUFU.TANH R5, R5 ;  /* 0x0000000500057308 */ /* 0x000e220000002400 */
[----:B------:R-:W-:-:S02]  /*93d0*/  FSETP.NEU.FTZ.AND P4, PT, R8, -INF , PT ;  /* 0xff8000000800780b */ /* 0x000fc40003f9d000 */
[----:B------:R-:W-:Y:S02]  /*93e0*/  FMNMX.FTZ R175, R169, R175, !PT ;  /* 0x000000afa9af7209 */ /* 0x000fe40007810000 */
[----:B------:R-:W-:Y:S02]  /*93f0*/  FSEL R178, R178, RZ, P4 ;  /* 0x000000ffb2b27208 */ /* 0x000fe40002000000 */
[----:B------:R-:W-:Y:S02]  /*9400*/  FMNMX.FTZ R175, R171, R175, !PT ;  /* 0x000000afabaf7209 */ /* 0x000fe40007810000 */
[----:B------:R-:W-:Y:S01]  /*9410*/  FSEL R229, R229, -INF , P5 ;  /* 0xff800000e5e57808 */ /* 0x000fe20002800000 */
[--C-:B------:R-:W-:Y:S01]  /*9420*/  FFMA.FTZ R228, R13, UR4, -R178.reuse ;  /* 0x000000040de47c23 */ /* 0x100fe200080108b2 */
[----:B------:R-:W-:Y:S01]  /*9430*/  FMNMX.FTZ R13, R172, R175, !PT ;  /* 0x000000afac0d7209 */ /* 0x000fe20007810000 */
[--C-:B------:R-:W-:Y:S01]  /*9440*/  FFMA.FTZ R181, R152, UR4, -R178.reuse ;  /* 0x0000000498b57c23 */ /* 0x100fe200080108b2 */
[----:B------:R-:W-:Y:S01]  /*9450*/  FSEL R232, R232, -INF , P3 ;  /* 0xff800000e8e87808 */ /* 0x000fe20001800000 */
        /* <DEDUP_REMOVED lines=19> */
[----:B------:R-:W-:-:S03]  /*9590*/  FFMA.FTZ R179, R159, UR4, -R178 ;  /* 0x000000049fb37c23 */ /* 0x000fc600080108b2 */
[----:B------:R-:W0:Y:S01]  /*95a0*/  SHFL.BFLY PT, R20, R5, 0x2, 0x1f ;  /* 0x0c401f0005147f89 */ /* 0x000e2200000e0000 */
[----:B------:R-:W-:Y:S08]  /*95b0*/  MUFU.EX2 R228, R228 ;  /* 0x000000e400e47308 */ /* 0x000ff00000000800 */
[----:B------:R-:W-:Y:S08]  /*95c0*/  MUFU.EX2 R181, R181 ;  /* 0x000000b500b57308 */ /* 0x000ff00000000800 */
[----:B------:R-:W-:Y:S01]  /*95d0*/  MUFU.EX2 R230, R230 ;  /* 0x000000e600e67308 */ /* 0x000fe20000000800 */
[----:B0-----:R-:W-:Y:S01]  /*95e0*/  FMNMX.FTZ R5, R5, R20, !PT ;  /* 0x0000001405057209 */ /* 0x001fe20007810000 */
[----:B------:R-:W-:Y:S01]  /*95f0*/  FFMA.FTZ R20, R160, UR4, -R178 ;  /* 0x00000004a0147c23 */ /* 0x000fe200080108b2 */
[----:B------:R-:W-:-:S05]  /*9600*/  FSEL R160, R8, RZ, P4 ;  /* 0x000000ff08a07208 */ /* 0x000fca0002000000 */
[----:B------:R-:W-:Y:S01]  /*9610*/  MUFU.EX2 R178, R158 ;  /* 0x0000009e00b27308 */ /* 0x000fe20000000800 */
[----:B------:R-:W0:Y:S01]  /*9620*/  SHFL.BFLY PT, R153, R5, 0x1, 0x1f ;  /* 0x0c201f0005997f89 */ /* 0x000e2200000e0000 */
[----:B------:R-:W-:-:S04]  /*9630*/  FADD.FTZ R160, -R160, R10 ;  /* 0x0000000aa0a07221 */ /* 0x000fc80000010100 */
[----:B------:R-:W-:Y:S02]  /*9640*/  FMUL.FTZ R160, R160, UR4 ;  /* 0x00000004a0a07c20 */ /* 0x000fe40008410000 */
[----:B------:R-:W-:Y:S08]  /*9650*/  MUFU.EX2 R182, R182 ;  /* 0x000000b600b67308 */ /* 0x000ff00000000800 */
[----:B------:R-:W1:Y:S08]  /*9660*/  MUFU.EX2 R160, R160 ;  /* 0x000000a000a07308 */ /* 0x000e700000000800 */
[----:B------:R-:W-:Y:S01]  /*9670*/  MUFU.EX2 R231, R231 ;  /* 0x000000e700e77308 */ /* 0x000fe20000000800 */
[----:B0-----:R-:W-:-:S04]  /*9680*/  FMNMX.FTZ R5, R5, R153, !PT ;  /* 0x0000009905057209 */ /* 0x001fc80007810000 */
[C---:B------:R-:W-:Y:S01]  /*9690*/  FSETP.NEU.FTZ.AND P3, PT, R5.reuse, -INF , PT ;  /* 0xff8000000500780b */ /* 0x040fe20003f7d000 */
[C---:B------:R-:W-:Y:S02]  /*96a0*/  FMUL.FTZ R153, R5.reuse, UR4 ;  /* 0x0000000405997c20 */ /* 0x040fe40008410000 */
[----:B------:R-:W-:Y:S01]  /*96b0*/  MUFU.EX2 R183, R183 ;  /* 0x000000b700b77308 */ /* 0x000fe20000000800 */
[----:B------:R-:W-:Y:S01]  /*96c0*/  FSEL R161, R5, RZ, P3 ;  /* 0x000000ff05a17208 */ /* 0x000fe20001800000 */
[-C--:B-1----:R-:W-:Y:S01]  /*96d0*/  FMUL.FTZ R24, R24, R160.reuse ;  /* 0x000000a018187220 */ /* 0x082fe20000410000 */
[----:B------:R-:W-:Y:S01]  /*96e0*/  FSEL R153, R153, RZ, P3 ;  /* 0x000000ff99997208 */ /* 0x000fe20001800000 */
[----:B------:R-:W-:Y:S01]  /*96f0*/  FMUL.FTZ R25, R25, R160 ;  /* 0x000000a019197220 */ /* 0x000fe20000410000 */
[----:B------:R-:W-:Y:S01]  /*9700*/  ISETP.NE.AND P3, PT, R22, RZ, PT ;  /* 0x000000ff1600720c */ /* 0x000fe20003f65270 */
[----:B------:R-:W-:Y:S01]  /*9710*/  FADD.FTZ R161, -R161, R11 ;  /* 0x0000000ba1a17221 */ /* 0x000fe20000010100 */
[----:B------:R-:W-:-:S02]  /*9720*/  @!P2 VIADD R11, R9, 0x38840 ;  /* 0x00038840090ba836 */ /* 0x000fc40000000000 */
[--C-:B------:R-:W-:Y:S01]  /*9730*/  FFMA.FTZ R154, R162, UR4, -R153.reuse ;  /* 0x00000004a29a7c23 */ /* 0x100fe20008010899 */
[--C-:B------:R-:W-:Y:S01]  /*9740*/  FFMA.FTZ R156, R163, UR4, -R153.reuse ;  /* 0x00000004a39c7c23 */ /* 0x100fe20008010899 */
[----:B------:R-:W-:Y:S01]  /*9750*/  FMUL.FTZ R161, R161, UR4 ;  /* 0x00000004a1a17c20 */ /* 0x000fe20008410000 */
[--C-:B------:R-:W-:Y:S01]  /*9760*/  FFMA.FTZ R155, R167, UR4, -R153.reuse ;  /* 0x00000004a79b7c23 */ /* 0x100fe20008010899 */
[--C-:B------:R-:W-:Y:S01]  /*9770*/  FFMA.FTZ R158, R174, UR4, -R153.reuse ;  /* 0x00000004ae9e7c23 */ /* 0x100fe20008010899 */
[----:B------:R-:W-:Y:S01]  /*9780*/  FFMA.FTZ R157, R168, UR4, -R153 ;  /* 0x00000004a89d7c23 */ /* 0x000fe20008010899 */
[----:B------:R-:W-:Y:S01]  /*9790*/  MUFU.EX2 R154, R154 ;  /* 0x0000009a009a7308 */ /* 0x000fe20000000800 */
[----:B------:R-:W-:Y:S01]  /*97a0*/  @!P2 PRMT R11, RZ, 0x654, R11 ;  /* 0x00000654ff0ba816 */ /* 0x000fe2000000000b */
[--C-:B------:R-:W-:Y:S01]  /*97b0*/  FFMA.FTZ R159, R173, UR4, -R153.reuse ;  /* 0x00000004ad9f7c23 */ /* 0x100fe20008010899 */
[----:B------:R-:W-:Y:S01]  /*97c0*/  FFMA.FTZ R168, R165, UR4, -R153 ;  /* 0x00000004a5a87c23 */ /* 0x000fe20008010899 */
[----:B------:R-:W-:-:S02]  /*97d0*/  @!P3 IMAD R163, R12, 0x40, R18 ;  /* 0x000000400ca3b824 */ /* 0x000fc400078e0212 */
[--C-:B------:R-:W-:Y:S01]  /*97e0*/  FFMA.FTZ R173, R166, UR4, -R153.reuse ;  /* 0x00000004a6ad7c23 */ /* 0x100fe20008010899 */
[--C-:B------:R-:W-:Y:S01]  /*97f0*/  FFMA.FTZ R10, R169, UR4, -R153.reuse ;  /* 0x00000004a90a7c23 */ /* 0x100fe20008010899 */
[----:B------:R0:W-:Y:S01]  /*9800*/  @!P2 SYNCS.ARRIVE.TRANS64.RED.A1T0 RZ, [R11+URZ], RZ ;  /* 0x000000ff0bffa9a7 */ /* 0x0001e2000810043f */
[----:B------:R-:W1:Y:S01]  /*9810*/  MUFU.EX2 R161, R161 ;  /* 0x000000a100a17308 */ /* 0x000e620000000800 */
[----:B------:R-:W-:Y:S02]  /*9820*/  @!P3 IMAD R163, R163, 0x4, R16 ;  /* 0x00000004a3a3b824 */ /* 0x000fe400078e0210 */
[--C-:B------:R-:W-:Y:S01]  /*9830*/  FFMA.FTZ R12, R172, UR4, -R153.reuse ;  /* 0x00000004ac0c7c23 */ /* 0x100fe20008010899 */
[--C-:B------:R-:W-:Y:S01]  /*9840*/  FFMA.FTZ R171, R171, UR4, -R153.reuse ;  /* 0x00000004abab7c23 */ /* 0x100fe20008010899 */
[--C-:B------:R-:W-:Y:S01]  /*9850*/  FFMA.FTZ R229, R229, UR4, -R153.reuse ;  /* 0x00000004e5e57c23 */ /* 0x100fe20008010899 */
[--C-:B------:R-:W-:Y:S01]  /*9860*/  FFMA.FTZ R162, R152, UR4, -R153.reuse ;  /* 0x0000000498a27c23 */ /* 0x100fe20008010899 */
[--C-:B------:R-:W-:Y:S01]  /*9870*/  FFMA.FTZ R232, R232, UR4, -R153.reuse ;  /* 0x00000004e8e87c23 */ /* 0x100fe20008010899 */
[----:B------:R-:W-:Y:S01]  /*9880*/  @!P3 STS [R163+0x38400], R160 ;  /* 0x038400a0a300b388 */ /* 0x000fe20000000800 */
[----:B------:R-:W2:Y:S01]  /*9890*/  MUFU.EX2 R156, R156 ;  /* 0x0000009c009c7308 */ /* 0x000ea20000000800 */
[--C-:B------:R-:W-:Y:S01]  /*98a0*/  FFMA.FTZ R170, R170, UR4, -R153.reuse ;  /* 0x00000004aaaa7c23 */ /* 0x100fe20008010899 */
[----:B------:R-:W-:Y:S01]  /*98b0*/  FFMA.FTZ R152, R160, R6, R180 ;  /* 0x00000006a0987223 */ /* 0x000fe200000100b4 */
[----:B------:R-:W-:Y:S01]  /*98c0*/  FFMA.FTZ R177, R177, UR4, -R153 ;  /* 0x00000004b1b17c23 */ /* 0x000fe20008010899 */
[-C--:B------:R-:W-:Y:S01]  /*98d0*/  FMUL.FTZ R28, R28, R160.reuse ;  /* 0x000000a01c1c7220 */ /* 0x080fe20000410000 */
[-C--:B------:R-:W-:Y:S01]  /*98e0*/  FMUL.FTZ R29, R29, R160.reuse ;  /* 0x000000a01d1d7220 */ /* 0x080fe20000410000 */
[-C--:B------:R-:W-:Y:S01]  /*98f0*/  FMUL.FTZ R32, R32, R160.reuse ;  /* 0x000000a020207220 */ /* 0x080fe20000410000 */
[-C--:B------:R-:W-:Y:S01]  /*9900*/  FMUL.FTZ R33, R33, R160.reuse ;  /* 0x000000a021217220 */ /* 0x080fe20000410000 */
[----:B------:R-:W3:Y:S01]  /*9910*/  MUFU.EX2 R155, R155 ;  /* 0x0000009b009b7308 */ /* 0x000ee20000000800 */
[----:B-1----:R1:W-:Y:S01]  /*9920*/  @!P3 STS [R163+0x38420], R161 ;  /* 0x038420a1a300b388 */ /* 0x0023e20000000800 */
[----:B------:R-:W-:Y:S01]  /*9930*/  FFMA.FTZ R7, R161, R7, R154 ;  /* 0x00000007a1077223 */ /* 0x000fe2000001009a */
        /* <DEDUP_REMOVED lines=8> */
[C---:B-1----:R-:W-:Y:S01]  /*99c0*/  FADD.FTZ R163, R228.reuse, R152 ;  /* 0x00000098e4a37221 */ /* 0x042fe20000010000 */
[----:B------:R-:W-:Y:S01]  /*99d0*/  F2FP.F16.F32.PACK_AB R152, R228, R180 ;  /* 0x000000b4e498723e */ /* 0x000fe200000000ff */
[----:B------:R-:W-:Y:S01]  /*99e0*/  FMUL.FTZ R45, R45, R160 ;  /* 0x000000a02d2d7220 */ /* 0x000fe20000410000 */
[C---:B------:R-:W-:Y:S01]  /*99f0*/  F2FP.F16.F32.PACK_AB R154, R230.reuse, R181 ;  /* 0x000000b5e69a723e */ /* 0x040fe200000000ff */
[----:B------:R-:W-:Y:S01]  /*9a00*/  FADD.FTZ R163, R181, R163 ;  /* 0x000000a3b5a37221 */ /* 0x000fe20000010000 */
[----:B------:R-:W1:Y:S01]  /*9a10*/  MUFU.EX2 R157, R157 ;  /* 0x0000009d009d7308 */ /* 0x000e620000000800 */
[----:B---3--:R-:W-:Y:S01]  /*9a20*/  FADD.FTZ R164, R155, R164 ;  /* 0x000000a49ba47221 */ /* 0x008fe20000010000 */
[----:B------:R-:W-:Y:S01]  /*9a30*/  F2FP.F16.F32.PACK_AB R156, R231, R182 ;  /* 0x000000b6e79c723e */ /* 0x000fe200000000ff */
[----:B------:R-:W-:Y:S01]  /*9a40*/  FADD.FTZ R163, R230, R163 ;  /* 0x000000a3e6a37221 */ /* 0x000fe20000010000 */
[-C--:B------:R-:W-:Y:S01]  /*9a50*/  FMUL.FTZ R48, R48, R160.reuse ;  /* 0x000000a030307220 */ /* 0x080fe20000410000 */
[-C--:B------:R-:W-:Y:S01]  /*9a60*/  FMUL.FTZ R49, R49, R160.reuse ;  /* 0x000000a031317220 */ /* 0x080fe20000410000 */
[-C--:B------:R-:W-:Y:S01]  /*9a70*/  FMUL.FTZ R52, R52, R160.reuse ;  /* 0x000000a034347220 */ /* 0x080fe20000410000 */
[----:B------:R-:W-:Y:S01]  /*9a80*/  FADD.FTZ R163, R182, R163 ;  /* 0x000000a3b6a37221 */ /* 0x000fe20000010000 */
[----:B------:R-:W2:Y:S01]  /*9a90*/  MUFU.EX2 R159, R159 ;  /* 0x0000009f009f7308 */ /* 0x000ea20000000800 */
[C---:B----4-:R-:W-:Y:S01]  /*9aa0*/  FADD.FTZ R164, R158.reuse, R164 ;  /* 0x000000a49ea47221 */ /* 0x050fe20000010000 */
[----:B------:R-:W-:Y:S01]  /*9ab0*/  F2FP.F16.F32.PACK_AB R155, R158, R155 ;  /* 0x0000009b9e9b723e */ /* 0x000fe200000000ff */
[----:B------:R-:W-:Y:S01]  /*9ac0*/  BAR.SYNC.DEFER_BLOCKING 0xf, 0x100 ;  /* 0x03c4000000007b1d */ /* 0x000fe20000010000 */
[----:B------:R-:W-:Y:S01]  /*9ad0*/  FADD.FTZ R172, R231, R163 ;  /* 0x000000a3e7ac7221 */ /* 0x000fe20000010000 */
        /* <DEDUP_REMOVED lines=13> */
[C---:B--2---:R-:W-:Y:S01]  /*9bb0*/  FADD.FTZ R169, R159.reuse, R164 ;  /* 0x000000a49fa97221 */ /* 0x044fe20000010000 */
[----:B------:R-:W-:Y:S01]  /*9bc0*/  F2FP.F16.F32.PACK_AB R157, R159, R157 ;  /* 0x0000009d9f9d723e */ /* 0x000fe200000000ff */
        /* <DEDUP_REMOVED lines=78> */
[----:B----4-:R-:W-:-:S02]  /*a0b0*/  IMAD R170, R2, 0x1000, R19 ;  /* 0x0000100002aa7824 */ /* 0x010fc400078e0213 */
        /* <DEDUP_REMOVED lines=39> */
[----:B------:R-:W-:Y:S01]  /*a330*/  FMUL.FTZ R151, R151, R161 ;  /* 0x000000a197977220 */ /* 0x000fe20000410000 */
[----:B---3--:R-:W-:Y:S01]  /*a340*/  F2FP.F16.F32.PACK_AB R158, R13, R183 ;  /* 0x000000b70d9e723e */ /* 0x008fe200000000ff */
[----:B------:R3:W-:Y:S01]  /*a350*/  STSM.16.M88.4 [R23+0x36400], R152 ;  /* 0x0364009817007844 */ /* 0x0007e20000000200 */
[----:B-1----:R-:W-:Y:S01]  /*a360*/  F2FP.F16.F32.PACK_AB R159, R173, R168 ;  /* 0x000000a8ad9f723e */ /* 0x002fe200000000ff */
[----:B------:R-:W-:Y:S01]  /*a370*/  FADD.FTZ R172, R183, R172 ;  /* 0x000000acb7ac7221 */ /* 0x000fe20000010000 */
[----:B------:R-:W-:Y:S01]  /*a380*/  R2UR UR10, R170 ;  /* 0x00000000aa0a72ca */ /* 0x000fe200000e0000 */
[----:B------:R-:W-:Y:S01]  /*a390*/  FADD.FTZ R169, R168, R169 ;  /* 0x000000a9a8a97221 */ /* 0x000fe20000010000 */
[----:B------:R-:W1:Y:S01]  /*a3a0*/  MUFU.EX2 R232, R232 ;  /* 0x000000e800e87308 */ /* 0x000e620000000800 */
[----:B--2---:R-:W-:Y:S01]  /*a3b0*/  F2FP.F16.F32.PACK_AB R160, R15, R14 ;  /* 0x0000000e0fa0723e */ /* 0x004fe200000000ff */
[----:B------:R2:W-:Y:S01]  /*a3c0*/  STSM.16.M88.4 [R184], R156 ;  /* 0x0000009cb8007844 */ /* 0x0005e20000000200 */
[----:B0-----:R-:W-:Y:S01]  /*a3d0*/  F2FP.F16.F32.PACK_AB R161, R11, R10 ;  /* 0x0000000a0ba1723e */ /* 0x001fe200000000ff */
[----:B------:R-:W-:Y:S01]  /*a3e0*/  FADD.FTZ R172, R13, R172 ;  /* 0x000000ac0dac7221 */ /* 0x000fe20000010000 */
[----:B-----5:R-:W-:Y:S01]  /*a3f0*/  F2FP.F16.F32.PACK_AB R162, R21, R20 ;  /* 0x0000001415a2723e */ /* 0x020fe200000000ff */
[----:B------:R-:W-:Y:S01]  /*a400*/  FADD.FTZ R169, R173, R169 ;  /* 0x000000a9ada97221 */ /* 0x000fe20000010000 */
[----:B------:R-:W-:Y:S01]  /*a410*/  F2FP.F16.F32.PACK_AB R163, R6, R12 ;  /* 0x0000000c06a3723e */ /* 0x000fe200000000ff */
[----:B------:R-:W-:Y:S01]  /*a420*/  FADD.FTZ R172, R14, R172 ;  /* 0x000000ac0eac7221 */ /* 0x000fe20000010000 */
[----:B----4-:R-:W-:Y:S01]  /*a430*/  F2FP.F16.F32.PACK_AB R164, R176, R175 ;  /* 0x000000afb0a4723e */ /* 0x010fe200000000ff */
[----:B------:R-:W-:Y:S01]  /*a440*/  FADD.FTZ R169, R10, R169 ;  /* 0x000000a90aa97221 */ /* 0x000fe20000010000 */
[----:B------:R-:W-:Y:S01]  /*a450*/  F2FP.F16.F32.PACK_AB R165, R229, R7 ;  /* 0x00000007e5a5723e */ /* 0x000fe200000000ff */
[----:B------:R2:W-:Y:S01]  /*a460*/  STSM.16.M88.4 [R186], R160 ;  /* 0x000000a0ba007844 */ /* 0x0005e20000000200 */
[----:B------:R-:W-:Y:S01]  /*a470*/  F2FP.F16.F32.PACK_AB R166, R179, R178 ;  /* 0x000000b2b3a6723e */ /* 0x000fe200000000ff */
[----:B------:R-:W-:Y:S01]  /*a480*/  FADD.FTZ R172, R15, R172 ;  /* 0x000000ac0fac7221 */ /* 0x000fe20000010000 */
[----:B------:R-:W-:Y:S01]  /*a490*/  FADD.FTZ R169, R11, R169 ;  /* 0x000000a90ba97221 */ /* 0x000fe20000010000 */
[----:B------:R-:W-:Y:S01]  /*a4a0*/  PLOP3.LUT P3, PT, PT, PT, UP0, 0x80, 0x0 ;  /* 0x000000000000781c */ /* 0x000fe20003f6f008 */
[----:B------:R-:W-:Y:S01]  /*a4b0*/  @!P2 VIADD R9, R9, 0x38860 ;  /* 0x000388600909a836 */ /* 0x000fe20000000000 */
[----:B-1----:R-:W-:Y:S01]  /*a4c0*/  F2FP.F16.F32.PACK_AB R167, R232, R171 ;  /* 0x000000abe8a7723e */ /* 0x002fe200000000ff */
[----:B------:R-:W-:Y:S01]  /*a4d0*/  FADD.FTZ R172, R20, R172 ;  /* 0x000000ac14ac7221 */ /* 0x000fe20000010000 */
[----:B------:R-:W-:Y:S01]  /*a4e0*/  FADD.FTZ R169, R12, R169 ;  /* 0x000000a90ca97221 */ /* 0x000fe20000010000 */
[----:B------:R-:W-:Y:S01]  /*a4f0*/  IMAD.MOV.U32 R12, RZ, RZ, R2 ;  /* 0x000000ffff0c7224 */ /* 0x000fe200078e0002 */
[----:B------:R-:W-:Y:S01]  /*a500*/  @!P2 PRMT R9, RZ, 0x654, R9 ;  /* 0x00000654ff09a816 */ /* 0x000fe20000000009 */
[----:B------:R2:W-:Y:S01]  /*a510*/  STSM.16.M88.4 [R185], R164 ;  /* 0x000000a4b9007844 */ /* 0x0005e20000000200 */
[----:B------:R-:W-:Y:S01]  /*a520*/  WARPGROUP.ARRIVE ;  /* 0x00000000000079c5 */ /* 0x000fe20000000000 */
[----:B------:R-:W-:Y:S01]  /*a530*/  FADD.FTZ R172, R21, R172 ;  /* 0x000000ac15ac7221 */ /* 0x000fe20000010000 */
[----:B------:R-:W-:Y:S01]  /*a540*/  FADD.FTZ R6, R6, R169 ;  /* 0x000000a906067221 */ /* 0x000fe20000010000 */
[----:B------:R-:W-:-:S02]  /*a550*/  IMAD.MOV.U32 R11, RZ, RZ, R5 ;  /* 0x000000ffff0b7224 */ /* 0x000fc400078e0005 */
[----:B------:R-:W-:Y:S01]  /*a560*/  FADD.FTZ R175, R175, R172 ;  /* 0x000000acafaf7221 */ /* 0x000fe20000010000 */
[----:B------:R-:W-:Y:S01]  /*a570*/  HGMMA.64x256x16.F32 R24, R152, gdesc[UR8].tnspB, R24, gsb0 ;  /* 0x43e0000898187df0 */ /* 0x000fe20008000818 */
[----:B------:R-:W-:Y:S01]  /*a580*/  UMOV UR11, 0x40000040 ;  /* 0x40000040000b7882 */ /* 0x000fe20000000000 */
[----:B------:R-:W-:Y:S01]  /*a590*/  FADD.FTZ R6, R7, R6 ;  /* 0x0000000607067221 */ /* 0x000fe20000010000 */
[----:B------:R-:W-:Y:S01]  /*a5a0*/  FADD.FTZ R175, R176, R175 ;  /* 0x000000afb0af7221 */ /* 0x000fe20000010000 */
[----:B------:R-:W-:Y:S02]  /*a5b0*/  IMAD.MOV.U32 R10, RZ, RZ, R8 ;  /* 0x000000ffff0a7224 */ /* 0x000fe400078e0008 */
[----:B------:R-:W-:Y:S01]  /*a5c0*/  FADD.FTZ R6, R229, R6 ;  /* 0x00000006e5067221 */ /* 0x000fe20000010000 */
[----:B------:R-:W-:-:S03]  /*a5d0*/  FADD.FTZ R178, R178, R175 ;  /* 0x000000afb2b27221 */ /* 0x000fc60000010000 */
[----:B------:R-:W-:Y:S01]  /*a5e0*/  FADD.FTZ R7, R171, R6 ;  /* 0x00000006ab077221 */ /* 0x000fe20000010000 */
[----:B------:R-:W-:-:S03]  /*a5f0*/  FADD.FTZ R6, R179, R178 ;  /* 0x000000b2b3067221 */ /* 0x000fc60000010000 */
[----:B------:R-:W-:Y:S01]  /*a600*/  FADD.FTZ R7, R232, R7 ;  /* 0x00000007e8077221 */ /* 0x000fe20000010000 */
[----:B------:R-:W-:Y:S02]  /*a610*/  WARPGROUP.DEPBAR.LE gsb0, 0x0 ;  /* 0x00008000000079c5 */ /* 0x000fe40000010000 */
[----:B---3--:R-:W-:Y:S01]  /*a620*/  VIADD R152, R170, 0x80 ;  /* 0x00000080aa987836 */ /* 0x008fe20000000000 */
[----:B------:R-:W-:-:S04]  /*a630*/  WARPGROUP.ARRIVE ;  /* 0x00000000000079c5 */ /* 0x000fc80000000000 */
[----:B------:R-:W-:Y:S01]  /*a640*/  R2UR UR10, R152 ;  /* 0x00000000980a72ca */ /* 0x000fe200000e0000 */
[C---:B------:R-:W-:Y:S02]  /*a650*/  VIADD R152, R170.reuse, 0x100 ;  /* 0x00000100aa987836 */ /* 0x040fe40000000000 */
[----:B------:R-:W-:-:S10]  /*a660*/  VIADD R170, R170, 0x180 ;  /* 0x00000180aaaa7836 */ /* 0x000fd40000000000 */
        /* <DEDUP_REMOVED lines=24> */
.L_x_5322:
[----:B------:R-:W-:-:S06]  /*a7f0*/  UISETP.GE.AND UP0, UPT, UR7, UR43, UPT ;  /* 0x0000002b0700728c */ /* 0x000fcc000bf06270 */
[----:B------:R-:W-:-:S13]  /*a800*/  PLOP3.LUT P1, PT, PT, PT, UP0, 0x80, 0x0 ;  /* 0x000000000000781c */ /* 0x000fda0003f2f008 */
[----:B------:R-:W-:Y:S05]  /*a810*/  @!P1 BRA `(.L_x_5332) ;  /* 0x0000003000509947 */ /* 0x000fea0003800000 */
[----:B------:R-:W-:Y:S01]  /*a820*/  IMAD.MOV.U32 R11, RZ, RZ, R5 ;  /* 0x000000ffff0b7224 */ /* 0x000fe200078e0005 */
[----:B------:R-:W-:Y:S01]  /*a830*/  ULDC UR5, c[0x0][0xad0] ;  /* 0x0002b40000057ab9 */ /* 0x000fe20000000800 */
[----:B------:R-:W-:Y:S01]  /*a840*/  IMAD.MOV.U32 R12, RZ, RZ, R8 ;  /* 0x000000ffff0c7224 */ /* 0x000fe200078e0008 */
[----:B------:R-:W-:Y:S01]  /*a850*/  ULDC UR4, c[0x0][0xa80] ;  /* 0x0002a00000047ab9 */ /* 0x000fe20000000800 */
[----:B------:R-:W-:-:S07]  /*a860*/  IMAD.MOV.U32 R10, RZ, RZ, R2 ;  /* 0x000000ffff0a7224 */ /* 0x000fce00078e0002 */
.L_x_5341:
        /* <DEDUP_REMOVED lines=8> */
.L_x_5333:
[----:B------:R-:W-:Y:S02]  /*a8f0*/  IMAD.U32 R5, RZ, RZ, UR37 ;  /* 0x00000025ff057e24 */ /* 0x000fe4000f8e00ff */
[----:B0-2---:R-:W-:-:S03]  /*a900*/  IMAD R9, R2, 0x8, R16 ;  /* 0x0000000802097824 */ /* 0x005fc600078e0210 */
[----:B------:R-:W-:-:S04]  /*a910*/  SHF.L.U32 R5, R5, 0x1f, RZ ;  /* 0x0000001f05057819 */ /* 0x000fc800000006ff */
[----:B------:R0:W1:Y:S01]  /*a920*/  SYNCS.PHASECHK.TRANS64.TRYWAIT P1, [R9+URZ+0x38830], R5 ;  /* 0x03883005090075a7 */ /* 0x000062000802017f */
[----:B------:R-:W-:Y:S05]  /*a930*/  @!P0 BRA `(.L_x_5334) ;  /* 0x0000000000048947 */ /* 0x000fea0003800000 */
[----:B------:R-:W-:Y:S01]  /*a940*/  BPT.TRAP 0x1 ;  /* 0x000000040000795c */ /* 0x000fe20000300000 */
.L_x_5334:
[----:B------:R-:W-:Y:S01]  /*a950*/  IMAD R8, R2, 0x200, R0 ;  /* 0x0000020002087824 */ /* 0x000fe200078e0200 */
[----:B-1----:R-:W-:Y:S06]  /*a960*/  @P1 BRA `(.L_x_5335) ;  /* 0x0000000000081947 */ /* 0x002fec0003800000 */
[----:B------:R-:W1:Y:S02]  /*a970*/  SYNCS.PHASECHK.TRANS64.TRYWAIT P1, [R9+URZ+0x38830], R5 ;  /* 0x03883005090075a7 */ /* 0x000e64000802017f */
[----:B-1----:R-:W-:Y:S05]  /*a980*/  @!P1 BRA `(.L_x_5336) ;  /* 0x00000110005c9947 */ /* 0x002fea0003800000 */
.L_x_5335:
        /* <DEDUP_REMOVED lines=22> */
.L_x_5337:
[----:B------:R2:W3:Y:S01]  /*aaf0*/  SYNCS.PHASECHK.TRANS64.TRYWAIT P1, [R9+URZ+0x38850], R5 ;  /* 0x03885005090075a7 */ /* 0x0004e2000802017f */
[----:B------:R-:W-:Y:S05]  /*ab00*/  @!P0 BRA `(.L_x_5338) ;  /* 0x0000000000048947 */ /* 0x000fea0003800000 */
[----:B------:R-:W-:Y:S01]  /*ab10*/  BPT.TRAP 0x1 ;  /* 0x000000040000795c */ /* 0x000fe20000300000 */
.L_x_5338:
[----:B---3--:R-:W-:Y:S05]  /*ab20*/  @P1 BRA `(.L_x_5339) ;  /* 0x0000000000081947 */ /* 0x008fea0003800000 */
[----:B------:R-:W3:Y:S02]  /*ab30*/  SYNCS.PHASECHK.TRANS64.TRYWAIT P1, [R9+URZ+0x38850], R5 ;  /* 0x03885005090075a7 */ /* 0x000ee4000802017f */
[----:B---3--:R-:W-:Y:S05]  /*ab40*/  @!P1 BRA `(.L_x_5340) ;  /* 0x0000011000009947 */ /* 0x008fea0003800000 */
.L_x_5339:
        /* <DEDUP_REMOVED lines=12> */
[----:B------:R-:W-:Y:S01]  /*ac10*/  UISETP.GT.AND UP0, UPT, UR7, UR43, UPT ;  /* 0x0000002b0700728c */ /* 0x000fe2000bf04270 */
[----:B------:R-:W-:Y:S01]  /*ac20*/  IMAD.MOV.U32 R15, RZ, RZ, 0x4 ;  /* 0x00000004ff0f7424 */ /* 0x000fe200078e00ff */
[----:B------:R-:W-:Y:S01]  /*ac30*/  R2UR UR30, R8 ;  /* 0x00000000081e72ca */ /* 0x000fe200000e0000 */
[----:B------:R-:W-:Y:S01]  /*ac40*/  VIADD R8, R4, 0x4 ;  /* 0x0000000404087836 */ /* 0x000fe20000000000 */
[----:B------:R-:W-:-:S02]  /*ac50*/  UIADD3 UR7, UR7, -0x1, URZ ;  /* 0xffffffff07077890 */ /* 0x000fc4000fffe03f */
[----:B------:R-:W-:Y:S01]  /*ac60*/  HGMMA.64x64x16.F32 R152, gdesc[UR24], R152, gsb0 ;  /* 0x00e00000189879f0 */ /* 0x000fe20008000898 */
[----:B0-----:R-:W-:Y:S02]  /*ac70*/  SHF.R.U32.HI R13, RZ, 0x7, R13 ;  /* 0x00000007ff0d7819 */ /* 0x001fe4000001160d */
[----:B------:R-:W-:Y:S02]  /*ac80*/  WARPGROUP.DEPBAR.LE gsb0, 0x0 ;  /* 0x00008000000079c5 */ /* 0x000fe40000010000 */
        /* <DEDUP_REMOVED lines=382> */
[----:B0-----:R-:W-:-:S05]  /*c470*/  FMNMX.FTZ R8, R8, R172, !PT ;  /* 0x000000ac08087209 */ /* 0x001fca0007810000 */
[----:B------:R-:W0:Y:S01]  /*c480*/  MUFU.TANH R163, R163 ;  /* 0x000000a300a37308 */ /* 0x000e220000002400 */
[----:B-1----:R-:W-:Y:S01]  /*c490*/  FMNMX.FTZ R175, R153, R175, !PT ;  /* 0x000000af99af7209 */ /* 0x002fe20007810000 */
[----:B------:R-:W1:Y:S06]  /*c4a0*/  SHFL.BFLY PT, R172, R8, 0x1, 0x1f ;  /* 0x0c201f0008ac7f89 */ /* 0x000e6c00000e0000 */
[----:B------:R-:W3:Y:S01]  /*c4b0*/  MUFU.TANH R166, R166 ;  /* 0x000000a600a67308 */ /* 0x000ee20000002400 */
[----:B--2---:R-:W-:-:S07]  /*c4c0*/  FMNMX.FTZ R175, R162, R175, !PT ;  /* 0x000000afa2af7209 */ /* 0x004fce0007810000 */
[----:B------:R-:W2:Y:S01]  /*c4d0*/  MUFU.TANH R167, R167 ;  /* 0x000000a700a77308 */ /* 0x000ea20000002400 */
[----:B0-----:R-:W-:-:S07]  /*c4e0*/  FMNMX.FTZ R175, R163, R175, !PT ;  /* 0x000000afa3af7209 */ /* 0x001fce0007810000 */
[----:B------:R-:W0:Y:S01]  /*c4f0*/  MUFU.TANH R170, R170 ;  /* 0x000000aa00aa7308 */ /* 0x000e220000002400 */
[----:B---3--:R-:W-:Y:S02]  /*c500*/  FMNMX.FTZ R175, R166, R175, !PT ;  /* 0x000000afa6af7209 */ /* 0x008fe40007810000 */
[----:B-1----:R-:W-:-:S05]  /*c510*/  FMNMX.FTZ R8, R8, R172, !PT ;  /* 0x000000ac08087209 */ /* 0x002fca0007810000 */
[----:B------:R-:W1:Y:S01]  /*c520*/  MUFU.TANH R171, R171 ;  /* 0x000000ab00ab7308 */ /* 0x000e620000002400 */
[C---:B------:R-:W-:Y:S01]  /*c530*/  FADD.FTZ R12, -R8.reuse, R12 ;  /* 0x0000000c080c7221 */ /* 0x040fe20000010100 */
[----:B------:R-:W-:-:S03]  /*c540*/  FMUL.FTZ R183, R8, UR4 ;  /* 0x0000000408b77c20 */ /* 0x000fc60008410000 */
[----:B------:R-:W-:Y:S01]  /*c550*/  FMUL.FTZ R172, R12, UR4 ;  /* 0x000000040cac7c20 */ /* 0x000fe20008410000 */
[----:B--2---:R-:W-:Y:S01]  /*c560*/  FMNMX.FTZ R12, R167, R175, !PT ;  /* 0x000000afa70c7209 */ /* 0x004fe20007810000 */
[--C-:B------:R-:W-:Y:S01]  /*c570*/  FFMA.FTZ R229, R5, UR4, -R183.reuse ;  /* 0x0000000405e57c23 */ /* 0x100fe200080108b7 */
[----:B------:R-:W2:Y:S01]  /*c580*/  MUFU.TANH R173, R173 ;  /* 0x000000ad00ad7308 */ /* 0x000ea20000002400 */
[--C-:B------:R-:W-:Y:S01]  /*c590*/  FFMA.FTZ R228, R20, UR4, -R183.reuse ;  /* 0x0000000414e47c23 */ /* 0x100fe200080108b7 */
[----:B0-----:R-:W-:Y:S01]  /*c5a0*/  FMNMX.FTZ R12, R170, R12, !PT ;  /* 0x0000000caa0c7209 */ /* 0x001fe20007810000 */
        /* <DEDUP_REMOVED lines=10> */
[--C-:B------:R-:W-:Y:S01]  /*c650*/  FFMA.FTZ R177, R161, UR4, -R183.reuse ;  /* 0x00000004a1b17c23 */ /* 0x100fe200080108b7 */
[--C-:B------:R-:W-:Y:S01]  /*c660*/  FFMA.FTZ R179, R164, UR4, -R183.reuse ;  /* 0x00000004a4b37c23 */ /* 0x100fe200080108b7 */
[--C-:B------:R-:W-:Y:S01]  /*c670*/  FFMA.FTZ R168, R168, UR4, -R183.reuse ;  /* 0x00000004a8a87c23 */ /* 0x100fe200080108b7 */
[----:B------:R-:W1:Y:S01]  /*c680*/  MUFU.TANH R176, R176 ;  /* 0x000000b000b07308 */ /* 0x000e620000002400 */
[----:B--2---:R-:W-:Y:S01]  /*c690*/  FMNMX.FTZ R12, R173, R12, !PT ;  /* 0x0000000cad0c7209 */ /* 0x004fe20007810000 */
[----:B------:R-:W-:-:S06]  /*c6a0*/  FFMA.FTZ R182, R165, UR4, -R183 ;  /* 0x00000004a5b67c23 */ /* 0x000fcc00080108b7 */
[----:B------:R-:W2:Y:S01]  /*c6b0*/  MUFU.TANH R178, R178 ;  /* 0x000000b200b27308 */ /* 0x000ea20000002400 */
[----:B0-----:R-:W-:-:S07]  /*c6c0*/  FMNMX.FTZ R12, R174, R12, !PT ;  /* 0x0000000cae0c7209 */ /* 0x001fce0007810000 */
[----:B------:R-:W0:Y:S01]  /*c6d0*/  MUFU.TANH R180, R180 ;  /* 0x000000b400b47308 */ /* 0x000e220000002400 */
[----:B-1----:R-:W-:-:S07]  /*c6e0*/  FMNMX.FTZ R12, R176, R12, !PT ;  /* 0x0000000cb00c7209 */ /* 0x002fce0007810000 */
[----:B------:R-:W1:Y:S01]  /*c6f0*/  MUFU.TANH R181, R181 ;  /* 0x000000b500b57308 */ /* 0x000e620000002400 */
[----:B--2---:R-:W-:-:S07]  /*c700*/  FMNMX.FTZ R12, R178, R12, !PT ;  /* 0x0000000cb20c7209 */ /* 0x004fce0007810000 */
[----:B------:R-:W2:Y:S01]  /*c710*/  MUFU.EX2 R172, R172 ;  /* 0x000000ac00ac7308 */ /* 0x000ea20000000800 */
[----:B0-----:R-:W-:Y:S01]  /*c720*/  FMNMX.FTZ R5, R180, R12, !PT ;  /* 0x0000000cb4057209 */ /* 0x001fe20007810000 */
[----:B------:R-:W-:-:S06]  /*c730*/  FFMA.FTZ R12, R157, UR4, -R183 ;  /* 0x000000049d0c7c23 */ /* 0x000fcc00080108b7 */
[----:B------:R-:W0:Y:S01]  /*c740*/  MUFU.EX2 R229, R229 ;  /* 0x000000e500e57308 */ /* 0x000e220000000800 */
[----:B-1----:R-:W-:-:S05]  /*c750*/  FMNMX.FTZ R5, R181, R5, !PT ;  /* 0x00000005b5057209 */ /* 0x002fca0007810000 */
[----:B------:R-:W1:Y:S02]  /*c760*/  SHFL.BFLY PT, R20, R5, 0x2, 0x1f ;  /* 0x0c401f0005147f89 */ /* 0x000e6400000e0000 */
[----:B------:R-:W-:Y:S01]  /*c770*/  MUFU.EX2 R230, R230 ;  /* 0x000000e600e67308 */ /* 0x000fe20000000800 */
[-C--:B--2---:R-:W-:Y:S01]  /*c780*/  FMUL.FTZ R24, R24, R172.reuse ;  /* 0x000000ac18187220 */ /* 0x084fe20000410000 */
        /* <DEDUP_REMOVED lines=20> */
[----:B-1----:R-:W-:Y:S01]  /*c8d0*/  FMNMX.FTZ R5, R5, R20, !PT ;  /* 0x0000001405057209 */ /* 0x002fe20007810000 */
[----:B------:R-:W-:Y:S01]  /*c8e0*/  FFMA.FTZ R20, R159, UR4, -R183 ;  /* 0x000000049f147c23 */ /* 0x000fe200080108b7 */
[----:B------:R-:W-:Y:S01]  /*c8f0*/  MUFU.EX2 R188, R188 ;  /* 0x000000bc00bc7308 */ /* 0x000fe20000000800 */
[-C--:B------:R-:W-:Y:S01]  /*c900*/  FMUL.FTZ R61, R61, R172.reuse ;  /* 0x000000ac3d3d7220 */ /* 0x080fe20000410000 */
[-C--:B------:R-:W-:Y:S01]  /*c910*/  FMUL.FTZ R64, R64, R172.reuse ;  /* 0x000000ac40407220 */ /* 0x080fe20000410000 */
[----:B------:R-:W1:Y:S01]  /*c920*/  SHFL.BFLY PT, R152, R5, 0x1, 0x1f ;  /* 0x0c201f0005987f89 */ /* 0x000e6200000e0000 */
        /* <DEDUP_REMOVED lines=23> */
[----:B-1----:R-:W-:Y:S01]  /*caa0*/  FMNMX.FTZ R5, R5, R152, !PT ;  /* 0x0000009805057209 */ /* 0x002fe20007810000 */
[-C--:B------:R-:W-:Y:S01]  /*cab0*/  FMUL.FTZ R105, R105, R172.reuse ;  /* 0x000000ac69697220 */ /* 0x080fe20000410000 */
[-C--:B------:R-:W-:Y:S01]  /*cac0*/  FMUL.FTZ R108, R108, R172.reuse ;  /* 0x000000ac6c6c7220 */ /* 0x080fe20000410000 */
[-C--:B------:R-:W-:Y:S01]  /*cad0*/  FMUL.FTZ R109, R109, R172.reuse ;  /* 0x000000ac6d6d7220 */ /* 0x080fe20000410000 */
[-C--:B------:R-:W-:Y:S01]  /*cae0*/  FMUL.FTZ R112, R112, R172.reuse ;  /* 0x000000ac70707220 */ /* 0x080fe20000410000 */
[----:B------:R-:W-:Y:S01]  /*caf0*/  FADD.FTZ R152, -R5, R11 ;  /* 0x0000000b05987221 */ /* 0x000fe20000010100 */
[----:B------:R-:W-:Y:S01]  /*cb00*/  MUFU.EX2 R14, R14 ;  /* 0x0000000e000e7308 */ /* 0x000fe20000000800 */
[-C--:B------:R-:W-:Y:S01]  /*cb10*/  FMUL.FTZ R113, R113, R172.reuse ;  /* 0x000000ac71717220 */ /* 0x080fe20000410000 */
[-C--:B------:R-:W-:Y:S01]  /*cb20*/  FMUL.FTZ R116, R116, R172.reuse ;  /* 0x000000ac74747220 */ /* 0x080fe20000410000 */
[----:B------:R-:W-:Y:S01]  /*cb30*/  FMUL.FTZ R152, R152, UR4 ;  /* 0x0000000498987c20 */ /* 0x000fe20008410000 */
        /* <DEDUP_REMOVED lines=13> */
[----:B-1----:R-:W-:Y:S01]  /*cc10*/  FMUL.FTZ R152, R5, UR4 ;  /* 0x0000000405987c20 */ /* 0x002fe20008410000 */
[-C--:B------:R-:W-:Y:S01]  /*cc20*/  FMUL.FTZ R140, R140, R172.reuse ;  /* 0x000000ac8c8c7220 */ /* 0x080fe20000410000 */
[-C--:B------:R-:W-:Y:S01]  /*cc30*/  FMUL.FTZ R141, R141, R172.reuse ;  /* 0x000000ac8d8d7220 */ /* 0x080fe20000410000 */
[----:B------:R-:W-:Y:S01]  /*cc40*/  FMUL.FTZ R144, R144, R172 ;  /* 0x000000ac90907220 */ /* 0x000fe20000410000 */
[--C-:B------:R-:W-:Y:S01]  /*cc50*/  FFMA.FTZ R154, R13, UR4, -R152.reuse ;  /* 0x000000040d9a7c23 */ /* 0x100fe20008010898 */
[--C-:B------:R-:W-:Y:S01]  /*cc60*/  FFMA.FTZ R156, R15, UR4, -R152.reuse ;  /* 0x000000040f9c7c23 */ /* 0x100fe20008010898 */
[----:B------:R-:W-:Y:S01]  /*cc70*/  FFMA.FTZ R159, R153, UR4, -R152 ;  /* 0x00000004999f7c23 */ /* 0x000fe20008010898 */
[----:B------:R-:W-:-:S02]  /*cc80*/  @!P2 VIADD R153, R9, 0x38840 ;  /* 0x000388400999a836 */ /* 0x000fc40000000000 */
[--C-:B------:R-:W-:Y:S01]  /*cc90*/  FFMA.FTZ R155, R21, UR4, -R152.reuse ;  /* 0x00000004159b7c23 */ /* 0x100fe20008010898 */
[--C-:B------:R-:W-:Y:S01]  /*cca0*/  FFMA.FTZ R157, R162, UR4, -R152.reuse ;  /* 0x00000004a29d7c23 */ /* 0x100fe20008010898 */
[----:B------:R-:W1:Y:S01]  /*ccb0*/  MUFU.EX2 R154, R154 ;  /* 0x0000009a009a7308 */ /* 0x000e620000000800 */
[--C-:B------:R-:W-:Y:S01]  /*ccc0*/  FFMA.FTZ R160, R163, UR4, -R152.reuse ;  /* 0x00000004a3a07c23 */ /* 0x100fe20008010898 */
[----:B------:R-:W-:Y:S01]  /*ccd0*/  @!P2 PRMT R153, RZ, 0x654, R153 ;  /* 0x00000654ff99a816 */ /* 0x000fe20000000099 */
[--C-:B------:R-:W-:Y:S01]  /*cce0*/  FFMA.FTZ R13, R166, UR4, -R152.reuse ;  /* 0x00000004a60d7c23 */ /* 0x100fe20008010898 */
[--C-:B------:R-:W-:Y:S01]  /*ccf0*/  FFMA.FTZ R15, R167, UR4, -R152.reuse ;  /* 0x00000004a70f7c23 */ /* 0x100fe20008010898 */
[--C-:B------:R-:W-:Y:S01]  /*cd00*/  FFMA.FTZ R21, R170, UR4, -R152.reuse ;  /* 0x00000004aa157c23 */ /* 0x100fe20008010898 */
[----:B------:R3:W-:Y:S01]  /*cd10*/  @!P2 SYNCS.ARRIVE.TRANS64.RED.A1T0 RZ, [R153+URZ], RZ ;  /* 0x000000ff99ffa9a7 */ /* 0x0007e2000810043f */
[--C-:B--2---:R-:W-:Y:S01]  /*cd20*/  FFMA.FTZ R169, R171, UR4, -R152.reuse ;  /* 0x00000004aba97c23 */ /* 0x104fe20008010898 */
[----:B------:R-:W2:Y:S01]  /*cd30*/  MUFU.EX2 R156, R156 ;  /* 0x0000009c009c7308 */ /* 0x000ea20000000800 */
[--C-:B------:R-:W-:Y:S01]  /*cd40*/  FFMA.FTZ R174, R174, UR4, -R152.reuse ;  /* 0x00000004aeae7c23 */ /* 0x100fe20008010898 */
[--C-:B------:R-:W-:Y:S01]  /*cd50*/  FFMA.FTZ R176, R176, UR4, -R152.reuse ;  /* 0x00000004b0b07c23 */ /* 0x100fe20008010898 */
[--C-:B------:R-:W-:Y:S01]  /*cd60*/  FFMA.FTZ R178, R178, UR4, -R152.reuse ;  /* 0x00000004b2b27c23 */ /* 0x100fe20008010898 */
[--C-:B------:R-:W-:Y:S01]  /*cd70*/  FFMA.FTZ R180, R180, UR4, -R152.reuse ;  /* 0x00000004b4b47c23 */ /* 0x100fe20008010898 */
[----:B------:R-:W-:Y:S01]  /*cd80*/  FFMA.FTZ R181, R181, UR4, -R152 ;  /* 0x00000004b5b57c23 */ /* 0x000fe20008010898 */
[----:B---3--:R-:W-:-:S02]  /*cd90*/  @!P1 IMAD R153, R10, 0x40, R18 ;  /* 0x000000400a999824 */ /* 0x008fc400078e0212 */
[----:B------:R-:W-:Y:S01]  /*cda0*/  FFMA.FTZ R10, R173, UR4, -R152 ;  /* 0x00000004ad0a7c23 */ /* 0x000fe20008010898 */
[----:B------:R-:W3:Y:S01]  /*cdb0*/  MUFU.EX2 R155, R155 ;  /* 0x0000009b009b7308 */ /* 0x000ee20000000800 */
[----:B0-----:R-:W-:Y:S01]  /*cdc0*/  FFMA.FTZ R152, R172, R6, R229 ;  /* 0x00000006ac987223 */ /* 0x001fe200000100e5 */
[----:B------:R-:W-:Y:S02]  /*cdd0*/  @!P1 IMAD R153, R153, 0x4, R16 ;  /* 0x0000000499999824 */ /* 0x000fe400078e0210 */
[----:B-1----:R-:W-:Y:S01]  /*cde0*/  FFMA.FTZ R7, R158, R7, R154 ;  /* 0x000000079e077223 */ /* 0x002fe2000001009a */
[----:B------:R-:W-:Y:S02]  /*cdf0*/  IMAD R171, R2, 0x1000, R19 ;  /* 0x0000100002ab7824 */ /* 0x000fe400078e0213 */
[----:B------:R-:W-:Y:S01]  /*ce00*/  FADD.FTZ R161, R230, R152 ;  /* 0x00000098e6a17221 */ /* 0x000fe20000010000 */
[-C--:B------:R-:W-:Y:S01]  /*ce10*/  FMUL.FTZ R145, R145, R172.reuse ;  /* 0x000000ac91917220 */ /* 0x080fe20000410000 */
[----:B------:R-:W-:Y:S01]  /*ce20*/  @!P1 STS [R153+0x38400], R172 ;  /* 0x038400ac99009388 */ /* 0x000fe20000000800 */
[----:B------:R-:W0:Y:S01]  /*ce30*/  MUFU.EX2 R159, R159 ;  /* 0x0000009f009f7308 */ /* 0x000e220000000800 */
[----:B--2---:R-:W-:Y:S01]  /*ce40*/  FADD.FTZ R162, R156, R7 ;  /* 0x000000079ca27221 */ /* 0x004fe20000010000 */
[----:B------:R-:W-:Y:S01]  /*ce50*/  FADD.FTZ R161, R228, R161 ;  /* 0x000000a1e4a17221 */ /* 0x000fe20000010000 */
[----:B------:R1:W-:Y:S01]  /*ce60*/  @!P1 STS [R153+0x38420], R158 ;  /* 0x0384209e99009388 */ /* 0x0003e20000000800 */
[-C--:B------:R-:W-:Y:S01]  /*ce70*/  FMUL.FTZ R148, R148, R172.reuse ;  /* 0x000000ac94947220 */ /* 0x080fe20000410000 */
[----:B------:R-:W-:Y:S01]  /*ce80*/  FMUL.FTZ R149, R149, R172 ;  /* 0x000000ac95957220 */ /* 0x000fe20000410000 */
[----:B------:R-:W-:Y:S01]  /*ce90*/  FADD.FTZ R161, R231, R161 ;  /* 0x000000a1e7a17221 */ /* 0x000fe20000010000 */
[----:B------:R-:W-:Y:S01]  /*cea0*/  F2FP.F16.F32.PACK_AB R152, R230, R229 ;  /* 0x000000e5e698723e */ /* 0x000fe200000000ff */
[----:B------:R-:W2:Y:S01]  /*ceb0*/  MUFU.EX2 R157, R157 ;  /* 0x0000009d009d7308 */ /* 0x000ea20000000800 */
[----:B---3--:R-:W-:Y:S01]  /*cec0*/  FADD.FTZ R162, R155, R162 ;  /* 0x000000a29ba27221 */ /* 0x008fe20000010000 */
[----:B------:R-:W-:Y:S01]  /*ced0*/  R2UR UR6, R171 ;  /* 0x00000000ab0672ca */ /* 0x000fe200000e0000 */
[-C--:B------:R-:W-:Y:S01]  /*cee0*/  FMUL.FTZ R26, R26, R158.reuse ;  /* 0x0000009e1a1a7220 */ /* 0x080fe20000410000 */
[----:B------:R-:W-:Y:S01]  /*cef0*/  FMUL.FTZ R27, R27, R158 ;  /* 0x0000009e1b1b7220 */ /* 0x000fe20000410000 */
[----:B-1----:R-:W-:Y:S01]  /*cf00*/  F2FP.F16.F32.PACK_AB R153, R156, R154 ;  /* 0x0000009a9c99723e */ /* 0x002fe200000000ff */
[----:B------:R-:W-:Y:S01]  /*cf10*/  FMUL.FTZ R30, R30, R158 ;  /* 0x0000009e1e1e7220 */ /* 0x000fe20000410000 */
[----:B------:R-:W-:Y:S01]  /*cf20*/  F2FP.F16.F32.PACK_AB R154, R231, R228 ;  /* 0x000000e4e79a723e */ /* 0x000fe200000000ff */
[----:B------:R-:W1:Y:S01]  /*cf30*/  MUFU.EX2 R160, R160 ;  /* 0x000000a000a07308 */ /* 0x000e620000000800 */
[C---:B0-----:R-:W-:Y:S01]  /*cf40*/  FADD.FTZ R162, R159.reuse, R162 ;  /* 0x000000a29fa27221 */ /* 0x041fe20000010000 */
[----:B------:R-:W-:Y:S01]  /*cf50*/  F2FP.F16.F32.PACK_AB R155, R159, R155 ;  /* 0x0000009b9f9b723e */ /* 0x000fe200000000ff */
[----:B------:R-:W-:Y:S01]  /*cf60*/  BAR.SYNC.DEFER_BLOCKING 0xf, 0x100 ;  /* 0x03c4000000007b1d */ /* 0x000fe20000010000 */
[----:B------:R-:W-:Y:S01]  /*cf70*/  FADD.FTZ R159, R188, R161 ;  /* 0x000000a1bc9f7221 */ /* 0x000fe20000010000 */
[-C--:B------:R-:W-:Y:S01]  /*cf80*/  FMUL.FTZ R31, R31, R158.reuse ;  /* 0x0000009e1f1f7220 */ /* 0x080fe20000410000 */
[-C--:B------:R-:W-:Y:S01]  /*cf90*/  FMUL.FTZ R34, R34, R158.reuse ;  /* 0x0000009e22227220 */ /* 0x080fe20000410000 */
[-C--:B------:R-:W-:Y:S01]  /*cfa0*/  FMUL.FTZ R35, R35, R158.reuse ;  /* 0x0000009e23237220 */ /* 0x080fe20000410000 */
[----:B------:R-:W-:Y:S01]  /*cfb0*/  FADD.FTZ R159, R232, R159 ;  /* 0x0000009fe89f7221 */ /* 0x000fe20000010000 */
        /* <DEDUP_REMOVED lines=67> */
[----:B------:R-:W-:Y:S01]  /*d3f0*/  FMUL.FTZ R151, R151, R158 ;  /* 0x0000009e97977220 */ /* 0x000fe20000410000 */
[----:B------:R-:W-:Y:S01]  /*d400*/  FADD.FTZ R172, R187, R159 ;  /* 0x0000009fbbac7221 */ /* 0x000fe20000010000 */
[----:B------:R-:W-:Y:S01]  /*d410*/  F2FP.F16.F32.PACK_AB R156, R232, R188 ;  /* 0x000000bce89c723e */ /* 0x000fe200000000ff */
[C---:B-1----:R-:W-:Y:S01]  /*d420*/  FADD.FTZ R170, R160.reuse, R162 ;  /* 0x000000a2a0aa7221 */ /* 0x042fe20000010000 */
[----:B------:R-:W-:Y:S01]  /*d430*/  F2FP.F16.F32.PACK_AB R157, R160, R157 ;  /* 0x0000009da09d723e */ /* 0x000fe200000000ff */
[----:B------:R-:W-:Y:S01]  /*d440*/  MUFU.EX2 R179, R179 ;  /* 0x000000b300b37308 */ /* 0x000fe20000000800 */
[----:B------:R-:W-:Y:S01]  /*d450*/  F2FP.F16.F32.PACK_AB R158, R12, R187 ;  /* 0x000000bb0c9e723e */ /* 0x000fe200000000ff */
[----:B------:R1:W-:Y:S01]  /*d460*/  STSM.16.M88.4 [R23+0x36400], R152 ;  /* 0x0364009817007844 */ /* 0x0003e20000000200 */
[----:B0-----:R-:W-:Y:S01]  /*d470*/  F2FP.F16.F32.PACK_AB R159, R15, R13 ;  /* 0x0000000d0f9f723e */ /* 0x001fe200000000ff */
[----:B------:R-:W-:Y:S01]  /*d480*/  UMOV UR10, UR6 ;  /* 0x00000006000a7c82 */ /* 0x000fe20008000000 */
[----:B--2---:R-:W-:Y:S01]  /*d490*/  F2FP.F16.F32.PACK_AB R160, R20, R14 ;  /* 0x0000000e14a0723e */ /* 0x004fe200000000ff */
[----:B------:R-:W-:Y:S01]  /*d4a0*/  FADD.FTZ R170, R13, R170 ;  /* 0x000000aa0daa7221 */ /* 0x000fe20000010000 */
[----:B---3--:R-:W-:Y:S01]  /*d4b0*/  F2FP.F16.F32.PACK_AB R161, R169, R21 ;  /* 0x00000015a9a1723e */ /* 0x008fe200000000ff */
[----:B------:R-:W0:Y:S01]  /*d4c0*/  MUFU.EX2 R168, R168 ;  /* 0x000000a800a87308 */ /* 0x000e220000000800 */
[----:B------:R-:W-:Y:S01]  /*d4d0*/  F2FP.F16.F32.PACK_AB R162, R177, R175 ;  /* 0x000000afb1a2723e */ /* 0x000fe200000000ff */
[----:B------:R3:W-:Y:S01]  /*d4e0*/  STSM.16.M88.4 [R184], R156 ;  /* 0x0000009cb8007844 */ /* 0x0007e20000000200 */
[----:B----4-:R-:W-:Y:S01]  /*d4f0*/  F2FP.F16.F32.PACK_AB R163, R6, R10 ;  /* 0x0000000a06a3723e */ /* 0x010fe200000000ff */
[----:B------:R-:W-:Y:S01]  /*d500*/  FADD.FTZ R172, R12, R172 ;  /* 0x000000ac0cac7221 */ /* 0x000fe20000010000 */
[----:B------:R-:W-:Y:S01]  /*d510*/  FADD.FTZ R170, R15, R170 ;  /* 0x000000aa0faa7221 */ /* 0x000fe20000010000 */
[----:B------:R-:W-:Y:S01]  /*d520*/  PLOP3.LUT P1, PT, PT, PT, UP0, 0x80, 0x0 ;  /* 0x000000000000781c */ /* 0x000fe20003f2f008 */
[----:B------:R-:W-:Y:S01]  /*d530*/  @!P2 VIADD R9, R9, 0x38860 ;  /* 0x000388600909a836 */ /* 0x000fe20000000000 */
[----:B------:R-:W2:Y:S01]  /*d540*/  MUFU.EX2 R182, R182 ;  /* 0x000000b600b67308 */ /* 0x000ea20000000800 */
[----:B------:R3:W-:Y:S01]  /*d550*/  STSM.16.M88.4 [R186], R160 ;  /* 0x000000a0ba007844 */ /* 0x0007e20000000200 */
[----:B------:R-:W-:Y:S01]  /*d560*/  FADD.FTZ R172, R14, R172 ;  /* 0x000000ac0eac7221 */ /* 0x000fe20000010000 */
[----:B------:R-:W-:Y:S01]  /*d570*/  FADD.FTZ R170, R21, R170 ;  /* 0x000000aa15aa7221 */ /* 0x000fe20000010000 */
[----:B------:R-:W-:Y:S01]  /*d580*/  @!P2 PRMT R9, RZ, 0x654, R9 ;  /* 0x00000654ff09a816 */ /* 0x000fe20000000009 */
[----:B------:R-:W-:-:S02]  /*d590*/  IMAD.MOV.U32 R12, RZ, RZ, R8 ;  /* 0x000000ffff0c7224 */ /* 0x000fc400078e0008 */
[----:B------:R-:W-:Y:S01]  /*d5a0*/  FADD.FTZ R172, R20, R172 ;  /* 0x000000ac14ac7221 */ /* 0x000fe20000010000 */
[----:B------:R-:W-:Y:S01]  /*d5b0*/  FADD.FTZ R169, R169, R170 ;  /* 0x000000aaa9a97221 */ /* 0x000fe20000010000 */
[----:B------:R-:W-:Y:S01]  /*d5c0*/  MUFU.EX2 R7, R176 ;  /* 0x000000b000077308 */ /* 0x000fe20000000800 */
[----:B0-----:R-:W-:Y:S01]  /*d5d0*/  F2FP.F16.F32.PACK_AB R164, R168, R179 ;  /* 0x000000b3a8a4723e */ /* 0x001fe200000000ff */
[----:B------:R-:W-:Y:S01]  /*d5e0*/  FADD.FTZ R172, R175, R172 ;  /* 0x000000acafac7221 */ /* 0x000fe20000010000 */
[----:B------:R-:W-:Y:S01]  /*d5f0*/  FADD.FTZ R169, R10, R169 ;  /* 0x000000a90aa97221 */ /* 0x000fe20000010000 */
[----:B------:R-:W-:Y:S02]  /*d600*/  IMAD.MOV.U32 R10, RZ, RZ, R2 ;  /* 0x000000ffff0a7224 */ /* 0x000fe400078e0002 */
[----:B------:R-:W-:Y:S01]  /*d610*/  FADD.FTZ R172, R177, R172 ;  /* 0x000000acb1ac7221 */ /* 0x000fe20000010000 */
[----:B------:R-:W-:Y:S01]  /*d620*/  FADD.FTZ R6, R6, R169 ;  /* 0x000000a906067221 */ /* 0x000fe20000010000 */
[----:B------:R-:W0:Y:S01]  /*d630*/  MUFU.EX2 R178, R178 ;  /* 0x000000b200b27308 */ /* 0x000e220000000800 */
[----:B--2---:R-:W-:Y:S01]  /*d640*/  F2FP.F16.F32.PACK_AB R166, R11, R182 ;  /* 0x000000b60ba6723e */ /* 0x004fe200000000ff */
[----:B------:R-:W-:-:S04]  /*d650*/  FADD.FTZ R179, R179, R172 ;  /* 0x000000acb3b37221 */ /* 0x000fc80000010000 */
[----:B------:R-:W-:Y:S02]  /*d660*/  FADD.FTZ R179, R168, R179 ;  /* 0x000000b3a8b37221 */ /* 0x000fe40000010000 */
[----:B------:R-:W-:Y:S08]  /*d670*/  MUFU.EX2 R180, R180 ;  /* 0x000000b400b47308 */ /* 0x000ff00000000800 */
[----:B------:R-:W2:Y:S01]  /*d680*/  MUFU.EX2 R181, R181 ;  /* 0x000000b500b57308 */ /* 0x000ea20000000800 */
[----:B0-----:R-:W-:Y:S01]  /*d690*/  F2FP.F16.F32.PACK_AB R165, R178, R7 ;  /* 0x00000007b2a5723e */ /* 0x001fe200000000ff */
[----:B------:R-:W-:Y:S01]  /*d6a0*/  FADD.FTZ R7, R7, R6 ;  /* 0x0000000607077221 */ /* 0x000fe20000010000 */
[----:B------:R-:W-:-:S03]  /*d6b0*/  FADD.FTZ R6, R182, R179 ;  /* 0x000000b3b6067221 */ /* 0x000fc60000010000 */
[----:B------:R-:W-:Y:S01]  /*d6c0*/  FADD.FTZ R7, R178, R7 ;  /* 0x00000007b2077221 */ /* 0x000fe20000010000 */
[----:B------:R-:W-:Y:S01]  /*d6d0*/  FADD.FTZ R6, R11, R6 ;  /* 0x000000060b067221 */ /* 0x000fe20000010000 */
[----:B------:R-:W-:Y:S01]  /*d6e0*/  IMAD.MOV.U32 R11, RZ, RZ, R5 ;  /* 0x000000ffff0b7224 */ /* 0x000fe200078e0005 */
[----:B--2---:R-:W-:Y:S01]  /*d6f0*/  F2FP.F16.F32.PACK_AB R167, R181, R180 ;  /* 0x000000b4b5a7723e */ /* 0x004fe200000000ff */
[----:B------:R-:W-:-:S04]  /*d700*/  FADD.FTZ R180, R180, R7 ;  /* 0x00000007b4b47221 */ /* 0x000fc80000010000 */
[----:B------:R3:W-:Y:S01]  /*d710*/  STSM.16.M88.4 [R185], R164 ;  /* 0x000000a4b9007844 */ /* 0x0007e20000000200 */
[----:B------:R-:W-:Y:S01]  /*d720*/  WARPGROUP.ARRIVE ;  /* 0x00000000000079c5 */ /* 0x000fe20000000000 */
[----:B------:R-:W-:-:S05]  /*d730*/  FADD.FTZ R7, R181, R180 ;  /* 0x000000b4b5077221 */ /* 0x000fca0000010000 */
[----:B------:R-:W-:Y:S01]  /*d740*/  HGMMA.64x256x16.F32 R24, R152, gdesc[UR8].tnspB, R24, gsb0 ;  /* 0x43e0000898187df0 */ /* 0x000fe20008000818 */
[----:B------:R-:W-:Y:S02]  /*d750*/  UMOV UR11, 0x40000040 ;  /* 0x40000040000b7882 */ /* 0x000fe40000000000 */
[----:B------:R-:W-:Y:S02]  /*d760*/  WARPGROUP.DEPBAR.LE gsb0, 0x0 ;  /* 0x00008000000079c5 */ /* 0x000fe40000010000 */
[----:B-1----:R-:W-:Y:S01]  /*d770*/  VIADD R152, R171, 0x80 ;  /* 0x00000080ab987836 */ /* 0x002fe20000000000 */
[----:B------:R-:W-:-:S04]  /*d780*/  WARPGROUP.ARRIVE ;  /* 0x00000000000079c5 */ /* 0x000fc80000000000 */
[----:B------:R-:W-:Y:S01]  /*d790*/  R2UR UR6, R152 ;  /* 0x00000000980672ca */ /* 0x000fe200000e0000 */
[C---:B------:R-:W-:Y:S02]  /*d7a0*/  VIADD R152, R171.reuse, 0x100 ;  /* 0x00000100ab987836 */ /* 0x040fe40000000000 */
[----:B------:R-:W-:-:S10]  /*d7b0*/  VIADD R171, R171, 0x180 ;  /* 0x00000180abab7836 */ /* 0x000fd40000000000 */
[----:B------:R-:W-:Y:S01]  /*d7c0*/  UMOV UR10, UR6 ;  /* 0x00000006000a7c82 */ /* 0x000fe20008000000 */
[----:B------:R-:W-:-:S04]  /*d7d0*/  R2UR UR6, R152 ;  /* 0x00000000980672ca */ /* 0x000fc800000e0000 */
[----:B------:R-:W-:Y:S01]  /*d7e0*/  HGMMA.64x256x16.F32 R24, R156, gdesc[UR8].tnspB, R24, gsb0 ;  /* 0x43e000089c187df0 */ /* 0x000fe20008000818 */
[----:B------:R-:W-:-:S08]  /*d7f0*/  UMOV UR11, 0x40000040 ;  /* 0x40000040000b7882 */ /* 0x000fd00000000000 */
[----:B------:R-:W-:Y:S01]  /*d800*/  UMOV UR10, UR6 ;  /* 0x00000006000a7c82 */ /* 0x000fe20008000000 */
[----:B------:R-:W-:Y:S01]  /*d810*/  R2UR UR6, R171 ;  /* 0x00000000ab0672ca */ /* 0x000fe200000e0000 */
[----:B------:R-:W-:Y:S02]  /*d820*/  WARPGROUP.DEPBAR.LE gsb0, 0x0 ;  /* 0x00008000000079c5 */ /* 0x000fe40000010000 */
[----:B------:R-:W-:-:S15]  /*d830*/  WARPGROUP.ARRIVE ;  /* 0x00000000000079c5 */ /* 0x000fde0000000000 */
        /* <DEDUP_REMOVED lines=18> */
.L_x_5332:
[----:B------:R-:W1:Y:S01]  /*d960*/  SHFL.BFLY PT, R3, R6, 0x2, 0x1f ;  /* 0x0c401f0006037f89 */ /* 0x000e6200000e0000 */
[----:B------:R-:W-:Y:S01]  /*d970*/  IMAD.U32 R11, RZ, RZ, UR4 ;  /* 0x00000004ff0b7e24 */ /* 0x000fe2000f8e00ff */
[----:B------:R-:W-:Y:S06]  /*d980*/  BAR.ARV 0x8, 0x100 ;  /* 0x0204000000007b1d */ /* 0x000fec0000002000 */
[----:B------:R-:W-:Y:S02]  /*d990*/  IMAD.MOV.U32 R19, RZ, RZ, -0x800000 ;  /* 0xff800000ff137424 */ /* 0x000fe400078e00ff */
[----:B------:R-:W-:Y:S01]  /*d9a0*/  BAR.SYNC.DEFER_BLOCKING 0xf, 0x100 ;  /* 0x03c4000000007b1d */ /* 0x000fe20000010000 */
[----:B------:R-:W-:Y:S01]  /*d9b0*/  ISETP.NE.AND P3, PT, R22, RZ, PT ;  /* 0x000000ff1600720c */ /* 0x000fe20003f65270 */
[----:B------:R-:W-:-:S04]  /*d9c0*/  UIADD3 UR40, UR40, 0x1, URZ ;  /* 0x0000000128287890 */ /* 0x000fc8000fffe03f */
[----:B------:R-:W4:Y:S01]  /*d9d0*/  SHFL.BFLY PT, R4, R7, 0x2, 0x1f ;  /* 0x0c401f0007047f89 */ /* 0x000f2200000e0000 */
[----:B-1----:R-:W-:-:S05]  /*d9e0*/  FADD.FTZ R3, R3, R6 ;  /* 0x0000000603037221 */ /* 0x002fca0000010000 */
[----:B------:R-:W1:Y:S01]  /*d9f0*/  SHFL.BFLY PT, R0, R3, 0x1, 0x1f ;  /* 0x0c201f0003007f89 */ /* 0x000e6200000e0000 */
[----:B----4-:R-:W-:Y:S01]  /*da00*/  FADD.FTZ R4, R4, R7 ;  /* 0x0000000704047221 */ /* 0x010fe20000010000 */
[----:B------:R-:W-:-:S04]  /*da10*/  @!P3 IMAD R7, R2, 0x40, R18 ;  /* 0x000000400207b824 */ /* 0x000fc800078e0212 */
[----:B0-23--:R-:W0:Y:S01]  /*da20*/  SHFL.BFLY PT, R9, R4, 0x1, 0x1f ;  /* 0x0c201f0004097f89 */ /* 0x00de2200000e0000 */
[----:B------:R-:W-:Y:S02]  /*da30*/  @!P3 IMAD R7, R7, 0x4, R16 ;  /* 0x000000040707b824 */ /* 0x000fe400078e0210 */
[----:B-1----:R-:W-:Y:S01]  /*da40*/  FADD.FTZ R10, R3, R0 ;  /* 0x00000000030a7221 */ /* 0x002fe20000010000 */
[----:B------:R-:W-:-:S04]  /*da50*/  IMAD.MOV.U32 R3, RZ, RZ, RZ ;  /* 0x000000ffff037224 */ /* 0x000fc800078e00ff */
[----:B------:R-:W-:-:S13]  /*da60*/  FSETP.NE.FTZ.AND P0, PT, R10, RZ, PT ;  /* 0x000000ff0a00720b */ /* 0x000fda0003f15000 */
[----:B------:R-:W1:Y:S01]  /*da70*/  @P0 MUFU.LG2 R0, R10 ;  /* 0x0000000a00000308 */ /* 0x000e620000000c00 */
[----:B------:R-:W-:Y:S01]  /*da80*/  @P0 FMUL.FTZ R11, R11, 0.69314718246459960938 ;  /* 0x3f3172180b0b0820 */ /* 0x000fe20000410000 */
[----:B0-----:R-:W-:Y:S01]  /*da90*/  FADD.FTZ R9, R4, R9 ;  /* 0x0000000904097221 */ /* 0x001fe20000010000 */
[----:B------:R-:W-:-:S04]  /*daa0*/  VIADD R4, R2, 0x1 ;  /* 0x0000000102047836 */ /* 0x000fc80000000000 */
[----:B------:R-:W-:Y:S01]  /*dab0*/  FSETP.NE.FTZ.AND P2, PT, R9, RZ, PT ;  /* 0x000000ff0900720b */ /* 0x000fe20003f55000 */
[----:B------:R-:W0:Y:S01]  /*dac0*/  @P0 MUFU.RCP R3, R10 ;  /* 0x0000000a00030308 */ /* 0x000e220000001000 */
[----:B------:R-:W-:-:S04]  /*dad0*/  ISETP.NE.AND P1, PT, R4, 0x2, PT ;  /* 0x000000020400780c */ /* 0x000fc80003f25270 */
[----:B------:R-:W-:Y:S01]  /*dae0*/  SEL R2, RZ, 0x1, P1 ;  /* 0x00000001ff027807 */ /* 0x000fe20000800000 */
[----:B-1----:R-:W-:-:S03]  /*daf0*/  @P0 FMUL.FTZ R0, R0, 0.69314718246459960938 ;  /* 0x3f31721800000820 */ /* 0x002fc60000410000 */
[----:B------:R-:W-:Y:S01]  /*db00*/  R2UR UR5, R2 ;  /* 0x00000000020572ca */ /* 0x000fe200000e0000 */
[----:B------:R-:W-:Y:S02]  /*db10*/  IMAD.U32 R2, RZ, RZ, UR4 ;  /* 0x00000004ff027e24 */ /* 0x000fe4000f8e00ff */
[----:B------:R-:W1:Y:S01]  /*db20*/  @P2 MUFU.LG2 R6, R9 ;  /* 0x0000000900062308 */ /* 0x000e620000000c00 */
[----:B------:R-:W-:Y:S01]  /*db30*/  @P0 FFMA.FTZ R19, R11, R8, R0 ;  /* 0x000000080b130223 */ /* 0x000fe20000010000 */
[----:B------:R-:W-:Y:S02]  /*db40*/  IMAD.MOV.U32 R0, RZ, RZ, RZ ;  /* 0x000000ffff007224 */ /* 0x000fe400078e00ff */
[----:B------:R-:W-:Y:S01]  /*db50*/  @P2 FMUL.FTZ R2, R2, 0.69314718246459960938 ;  /* 0x3f31721802022820 */ /* 0x000fe20000410000 */
[----:B------:R-:W-:Y:S01]  /*db60*/  PLOP3.LUT P0, PT, PT, PT, PT, 0x8, 0x0 ;  /* 0x000000000000781c */ /* 0x000fe20003f0e170 */
[----:B0-----:R0:W-:Y:S01]  /*db70*/  @!P3 STS [R7+0x38400], R3 ;  /* 0x038400030700b388 */ /* 0x0011e20000000800 */
[-C--:B------:R-:W-:Y:S01]  /*db80*/  FMUL.FTZ R24, R24, R3.reuse ;  /* 0x0000000318187220 */ /* 0x080fe20000410000 */
[-C--:B------:R-:W-:Y:S01]  /*db90*/  FMUL.FTZ R25, R25, R3.reuse ;  /* 0x0000000319197220 */ /* 0x080fe20000410000 */
        /* <DEDUP_REMOVED lines=65> */
[----:B0-----:R-:W-:-:S02]  /*dfb0*/  IMAD.MOV.U32 R3, RZ, RZ, -0x800000 ;  /* 0xff800000ff037424 */ /* 0x001fc400078e00ff */
[----:B------:R-:W-:Y:S01]  /*dfc0*/  @P2 FFMA.FTZ R3, R2, R5, R6 ;  /* 0x0000000502032223 */ /* 0x000fe20000010006 */
        /* <DEDUP_REMOVED lines=64> */
[----:B------:R-:W-:Y:S01]  /*e3d0*/  SEL R2, R4, RZ, P1 ;  /* 0x000000ff04027207 */ /* 0x000fe20000800000 */
[----:B------:R-:W-:Y:S01]  /*e3e0*/  ULOP3.LUT UR37, UR37, UR5, URZ, 0x3c, !UPT ;  /* 0x0000000525257292 */ /* 0x000fe2000f8e3c3f */
[----:B-1----:R-:W-:Y:S11]  /*e3f0*/  BAR.ARV 0xe, 0x100 ;  /* 0x0384000000007b1d */ /* 0x002ff60000002000 */
.L_x_5307:
[----:B------:R-:W0:Y:S01]  /*e400*/  S2R R5, SR_CgaCtaId ;  /* 0x0000000000057919 */ /* 0x000e220000008800 */
[----:B------:R-:W-:Y:S01]  /*e410*/  MOV R16, 0x400 ;  /* 0x0000040000107802 */ /* 0x000fe20000000f00 */
[----:B------:R-:W-:Y:S01]  /*e420*/  BSSY B0, `(.L_x_5342) ;  /* 0x0000484000007945 */ /* 0x000fe20003800000 */
[----:B------:R-:W-:Y:S01]  /*e430*/  SHF.R.U32.HI R0, RZ, 0x10, R195 ;  /* 0x00000010ff007819 */ /* 0x000fe200000116c3 */
[----:B------:R-:W-:Y:S01]  /*e440*/  BAR.SYNC.DEFER_BLOCKING 0x5, 0x180 ;  /* 0x0146000000007b1d */ /* 0x000fe20000010000 */
[----:B0-----:R-:W-:-:S05]  /*e450*/  LEA R16, R5, R16, 0x18 ;  /* 0x0000001005107211 */ /* 0x001fca00078ec0ff */
[----:B------:R-:W0:Y:S02]  /*e460*/  LDS.128 R4, [R16+0x388d0] ;  /* 0x0388d00010047984 */ /* 0x000e240000000c00 */
[----:B0-----:R-:W-:Y:S02]  /*e470*/  R2UR UR4, R5 ;  /* 0x00000000050472ca */ /* 0x001fe400000e0000 */
[----:B------:R-:W-:Y:S01]  /*e480*/  R2UR UR5, R7 ;  /* 0x00000000070572ca */ /* 0x000fe200000e0000 */
[----:B------:R-:W-:Y:S06]  /*e490*/  BAR.ARV 0x4, 0x180 ;  /* 0x0106000000007b1d */ /* 0x000fec0000002000 */
[----:B------:R-:W-:Y:S08]  /*e4a0*/  @P0 BRA `(.L_x_5343) ;  /* 0x00000038001c0947 */ /* 0x000ff00003800000 */
[----:B------:R-:W2:Y:S01]  /*e4b0*/  LDL R8, [R1+0x70] ;  /* 0x0000700001087983 */ /* 0x000ea20000100800 */
[----:B------:R-:W-:Y:S01]  /*e4c0*/  ULDC.64 UR6, c[0x0][0xd08] ;  /* 0x0003420000067ab9 */ /* 0x000fe20000000a00 */
[----:B------:R-:W0:Y:S01]  /*e4d0*/  S2R R7, SR_SWINHI ;  /* 0x0000000000077919 */ /* 0x000e220000002f00 */
[----:B------:R-:W-:Y:S02]  /*e4e0*/  MOV R4, R16 ;  /* 0x0000001000047202 */ /* 0x000fe40000000f00 */
[----:B0-----:R-:W-:Y:S01]  /*e4f0*/  MOV R5, R7 ;  /* 0x0000000700057202 */ /* 0x001fe20000000f00 */
[----:B------:R-:W-:Y:S02]  /*e500*/  BAR.SYNC.DEFER_BLOCKING 0x1, 0x100 ;  /* 0x0044000000007b1d */ /* 0x000fe40000010000 */
        /* <DEDUP_REMOVED lines=12> */
[----:B------:R-:W-:Y:S02]  /*e5d0*/  MOV R166, R8 ;  /* 0x0000000800a67202 */ /* 0x000fe40000000f00 */
[----:B------:R-:W-:Y:S02]  /*e5e0*/  LOP3.LUT R9, R20, 0x380, RZ, 0xc0, !PT ;  /* 0x0000038014097812 */ /* 0x000fe400078ec0ff */
[----:B------:R-:W-:-:S02]  /*e5f0*/  LOP3.LUT R10, R11, 0x380, RZ, 0xc0, !PT ;  /* 0x000003800b0a7812 */ /* 0x000fc400078ec0ff */
[----:B------:R-:W-:Y:S02]  /*e600*/  SHF.R.U64 R9, R9, 0x3, RZ ;  /* 0x0000000309097819 */ /* 0x000fe400000012ff */
[----:B------:R-:W-:Y:S02]  /*e610*/  MOV R164, R12 ;  /* 0x0000000c00a47202 */ /* 0x000fe40000000f00 */
[----:B------:R-:W-:Y:S01]  /*e620*/  LOP3.LUT R8, R9, R20, RZ, 0x3c, !PT ;  /* 0x0000001409087212 */ /* 0x000fe200078e3cff */
[----:B------:R-:W-:Y:S01]  /*e630*/  IMAD.MOV.U32 R9, RZ, RZ, R21 ;  /* 0x000000ffff097224 */ /* 0x000fe200078e0015 */
[----:B------:R-:W-:Y:S02]  /*e640*/  SHF.R.U64 R10, R10, 0x3, RZ ;  /* 0x000000030a0a7819 */ /* 0x000fe400000012ff */
[----:B------:R-:W-:Y:S02]  /*e650*/  IADD3 R156, P5, R20, 0x4020, RZ ;  /* 0x00004020149c7810 */ /* 0x000fe40007fbe0ff */
[----:B------:R-:W-:-:S02]  /*e660*/  MOV R12, R8 ;  /* 0x00000008000c7202 */ /* 0x000fc40000000f00 */
[----:B------:R-:W0:Y:S01]  /*e670*/  LDC R9, c[0x0][0xbd4] ;  /* 0x0002f500ff097b82 */ /* 0x000e220000000800 */
[----:B------:R-:W-:Y:S01]  /*e680*/  LOP3.LUT R10, R10, R11, RZ, 0x3c, !PT ;  /* 0x0000000b0a0a7212 */ /* 0x000fe200078e3cff */
[----:B------:R-:W-:Y:S01]  /*e690*/  IMAD.X R11, RZ, RZ, R21, P0 ;  /* 0x000000ffff0b7224 */ /* 0x000fe200000e0615 */
[----:B------:R-:W-:Y:S02]  /*e6a0*/  IADD3 R160, P0, R20, 0x2060, RZ ;  /* 0x0000206014a07810 */ /* 0x000fe40007f1e0ff */
[----:B------:R-:W-:Y:S02]  /*e6b0*/  LOP3.LUT R157, R156, 0x380, RZ, 0xc0, !PT ;  /* 0x000003809c9d7812 */ /* 0x000fe400078ec0ff */
[----:B------:R-:W-:Y:S02]  /*e6c0*/  LOP3.LUT R161, R160, 0x380, RZ, 0xc0, !PT ;  /* 0x00000380a0a17812 */ /* 0x000fe400078ec0ff */
[----:B------:R-:W-:Y:S02]  /*e6d0*/  MOV R165, R10 ;  /* 0x0000000a00a57202 */ /* 0x000fe40000000f00 */
[----:B------:R-:W-:-:S02]  /*e6e0*/  SHF.R.U64 R161, R161, 0x3, RZ ;  /* 0x00000003a1a17819 */ /* 0x000fc400000012ff */
[----:B------:R-:W-:Y:S02]  /*e6f0*/  IADD3 R11, P1, R20, 0x2040, RZ ;  /* 0x00002040140b7810 */ /* 0x000fe40007f3e0ff */
[----:B------:R-:W-:Y:S01]  /*e700*/  LOP3.LUT R160, R161, R160, RZ, 0x3c, !PT ;  /* 0x000000a0a1a07212 */ /* 0x000fe200078e3cff */
[----:B------:R-:W-:Y:S01]  /*e710*/  IMAD.X R161, RZ, RZ, R21, P0 ;  /* 0x000000ffffa17224 */ /* 0x000fe200000e0615 */
[----:B------:R-:W-:Y:S02]  /*e720*/  LOP3.LUT R8, R11, 0x380, RZ, 0xc0, !PT ;  /* 0x000003800b087812 */ /* 0x000fe400078ec0ff */
[----:B------:R-:W-:Y:S02]  /*e730*/  SHF.R.U64 R157, R157, 0x3, RZ ;  /* 0x000000039d9d7819 */ /* 0x000fe400000012ff */
[----:B------:R-:W-:Y:S02]  /*e740*/  ISETP.NE.AND P0, PT, R0, RZ, PT ;  /* 0x000000ff0000720c */ /* 0x000fe40003f05270 */
[----:B------:R-:W-:-:S02]  /*e750*/  SHF.R.U64 R8, R8, 0x3, RZ ;  /* 0x0000000308087819 */ /* 0x000fc400000012ff */
[----:B------:R-:W-:Y:S01]  /*e760*/  LOP3.LUT R156, R157, R156, RZ, 0x3c, !PT ;  /* 0x0000009c9d9c7212 */ /* 0x000fe200078e3cff */
[--C-:B------:R-:W-:Y:S01]  /*e770*/  IMAD.X R157, RZ, RZ, R21.reuse, P5 ;  /* 0x000000ffff9d7224 */ /* 0x100fe200028e0615 */
[----:B0-----:R-:W-:Y:S01]  /*e780*/  SEL R0, R0, R9, P0 ;  /* 0x0000000900007207 */ /* 0x001fe20000000000 */
[----:B------:R-:W-:Y:S01]  /*e790*/  IMAD.X R9, RZ, RZ, R21, P1 ;  /* 0x000000ffff097224 */ /* 0x000fe200008e0615 */
[----:B------:R-:W-:Y:S02]  /*e7a0*/  IADD3 R15, P2, R20, 0x6000, RZ ;  /* 0x00006000140f7810 */ /* 0x000fe40007f5e0ff */
[----:B------:R-:W-:Y:S02]  /*e7b0*/  LOP3.LUT R8, R8, R11, RZ, 0x3c, !PT ;  /* 0x0000000b08087212 */ /* 0x000fe400078e3cff */
[----:B------:R-:W-:Y:S02]  /*e7c0*/  MOV R156, R156 ;  /* 0x0000009c009c7202 */ /* 0x000fe40000000f00 */
[----:B------:R-:W-:-:S02]  /*e7d0*/  LOP3.LUT R14, R15, 0x380, RZ, 0xc0, !PT ;  /* 0x000003800f0e7812 */ /* 0x000fc400078ec0ff */
[C---:B------:R-:W-:Y:S02]  /*e7e0*/  IADD3 R158, P6, R20.reuse, 0x4000, RZ ;  /* 0x00004000149e7810 */ /* 0x040fe40007fde0ff */
[----:B------:R-:W-:Y:S02]  /*e7f0*/  MOV R157, R8 ;  /* 0x00000008009d7202 */ /* 0x000fe40000000f00 */
[----:B------:R-:W-:Y:S02]  /*e800*/  IADD3 R9, P0, R20, 0x2020, RZ ;  /* 0x0000202014097810 */ /* 0x000fe40007f1e0ff */
[----:B------:R-:W-:Y:S02]  /*e810*/  SHF.R.U64 R14, R14, 0x3, RZ ;  /* 0x000000030e0e7819 */ /* 0x000fe400000012ff */
[----:B------:R-:W-:Y:S02]  /*e820*/  LOP3.LUT R159, R158, 0x380, RZ, 0xc0, !PT ;  /* 0x000003809e9f7812 */ /* 0x000fe400078ec0ff */
[----:B------:R-:W-:-:S02]  /*e830*/  LOP3.LUT R8, R9, 0x380, RZ, 0xc0, !PT ;  /* 0x0000038009087812 */ /* 0x000fc400078ec0ff */
[----:B------:R-:W-:Y:S01]  /*e840*/  LOP3.LUT R14, R14, R15, RZ, 0x3c, !PT ;  /* 0x0000000f0e0e7212 */ /* 0x000fe200078e3cff */
[--C-:B------:R-:W-:Y:S01]  /*e850*/  IMAD.X R15, RZ, RZ, R21.reuse, P2 ;  /* 0x000000ffff0f7224 */ /* 0x100fe200010e0615 */
[----:B------:R-:W-:Y:S02]  /*e860*/  SHF.R.U64 R159, R159, 0x3, RZ ;  /* 0x000000039f9f7819 */ /* 0x000fe400000012ff */
[----:B------:R-:W-:Y:S02]  /*e870*/  SHF.R.U64 R8, R8, 0x3, RZ ;  /* 0x0000000308087819 */ /* 0x000fe400000012ff */
[----:B------:R-:W-:Y:S01]  /*e880*/  LOP3.LUT R158, R159, R158, RZ, 0x3c, !PT ;  /* 0x0000009e9f9e7212 */ /* 0x000fe200078e3cff */
[--C-:B------:R-:W-:Y:S01]  /*e890*/  IMAD.X R159, RZ, RZ, R21.reuse, P6 ;  /* 0x000000ffff9f7224 */ /* 0x100fe200030e0615 */
[----:B------:R-:W-:Y:S01]  /*e8a0*/  LOP3.LUT R8, R8, R9, RZ, 0x3c, !PT ;  /* 0x0000000908087212 */ /* 0x000fe200078e3cff */
[----:B------:R-:W-:Y:S01]  /*e8b0*/  IMAD.X R9, RZ, RZ, R21, P0 ;  /* 0x000000ffff097224 */ /* 0x000fe200000e0615 */
[----:B------:R-:W-:-:S02]  /*e8c0*/  MOV R163, R14 ;  /* 0x0000000e00a37202 */ /* 0x000fc40000000f00 */
[----:B------:R-:W-:Y:S02]  /*e8d0*/  IADD3 R14, P0, R20, 0x20, RZ ;  /* 0x00000020140e7810 */ /* 0x000fe40007f1e0ff */
[----:B------:R-:W-:Y:S02]  /*e8e0*/  MOV R158, R158 ;  /* 0x0000009e009e7202 */ /* 0x000fe40000000f00 */
[----:B------:R-:W-:Y:S02]  /*e8f0*/  MOV R159, R8 ;  /* 0x00000008009f7202 */ /* 0x000fe40000000f00 */
[----:B------:R-:W-:Y:S02]  /*e900*/  LOP3.LUT R13, R14, 0x380, RZ, 0xc0, !PT ;  /* 0x000003800e0d7812 */ /* 0x000fe400078ec0ff */
[----:B------:R-:W-:Y:S02]  /*e910*/  F2FP.F16.F32.PACK_AB R8, R25, R24 ;  /* 0x000000181908723e */ /* 0x000fe400000000ff */
[----:B------:R-:W-:-:S02]  /*e920*/  F2FP.F16.F32.PACK_AB R9, R27, R26 ;  /* 0x0000001a1b09723e */ /* 0x000fc400000000ff */
[----:B------:R-:W-:Y:S02]  /*e930*/  F2FP.F16.F32.PACK_AB R10, R29, R28 ;  /* 0x0000001c1d0a723e */ /* 0x000fe400000000ff */
[----:B------:R-:W-:Y:S02]  /*e940*/  F2FP.F16.F32.PACK_AB R11, R31, R30 ;  /* 0x0000001e1f0b723e */ /* 0x000fe400000000ff */
[----:B------:R-:W-:Y:S02]  /*e950*/  SHF.R.U64 R13, R13, 0x3, RZ ;  /* 0x000000030d0d7819 */ /* 0x000fe400000012ff */
[----:B------:R-:W-:Y:S01]  /*e960*/  F2FP.F16.F32.PACK_AB R15, R39, R38 ;  /* 0x00000026270f723e */ /* 0x000fe200000000ff */
[----:B------:R0:W-:Y:S01]  /*e970*/  STSM.16.M88.4 [R12], R8 ;  /* 0x000000080c007844 */ /* 0x0001e20000000200 */
[C---:B------:R-:W-:Y:S02]  /*e980*/  IADD3 R153, P3, R20.reuse, 0x4060, RZ ;  /* 0x0000406014997810 */ /* 0x040fe40007f7e0ff */
[----:B------:R-:W-:-:S02]  /*e990*/  IADD3 R154, P4, R20, 0x4040, RZ ;  /* 0x00004040149a7810 */ /* 0x000fc40007f9e0ff */
[----:B------:R-:W-:Y:S02]  /*e9a0*/  LOP3.LUT R152, R153, 0x380, RZ, 0xc0, !PT ;  /* 0x0000038099987812 */ /* 0x000fe400078ec0ff */
[----:B------:R-:W-:Y:S02]  /*e9b0*/  LOP3.LUT R155, R154, 0x380, RZ, 0xc0, !PT ;  /* 0x000003809a9b7812 */ /* 0x000fe400078ec0ff */
[----:B------:R-:W-:Y:S02]  /*e9c0*/  SHF.R.U64 R152, R152, 0x3, RZ ;  /* 0x0000000398987819 */ /* 0x000fe400000012ff */
[----:B------:R-:W-:Y:S02]  /*e9d0*/  SHF.R.U64 R155, R155, 0x3, RZ ;  /* 0x000000039b9b7819 */ /* 0x000fe400000012ff */
[----:B------:R-:W-:Y:S01]  /*e9e0*/  LOP3.LUT R152, R152, R153, RZ, 0x3c, !PT ;  /* 0x0000009998987212 */ /* 0x000fe200078e3cff */
[--C-:B------:R-:W-:Y:S01]  /*e9f0*/  IMAD.X R153, RZ, RZ, R21.reuse, P3 ;  /* 0x000000ffff997224 */ /* 0x100fe200018e0615 */
[----:B------:R-:W-:Y:S01]  /*ea00*/  LOP3.LUT R154, R155, R154, RZ, 0x3c, !PT ;  /* 0x0000009a9b9a7212 */ /* 0x000fe200078e3cff */
[--C-:B0-----:R-:W-:Y:S01]  /*ea10*/  IMAD.X R9, RZ, RZ, R21.reuse, P0 ;  /* 0x000000ffff097224 */ /* 0x101fe200000e0615 */
[----:B------:R-:W-:Y:S01]  /*ea20*/  LOP3.LUT R8, R13, R14, RZ, 0x3c, !PT ;  /* 0x0000000e0d087212 */ /* 0x000fe200078e3cff */
[----:B------:R-:W-:Y:S01]  /*ea30*/  IMAD.X R155, RZ, RZ, R21, P4 ;  /* 0x000000ffff9b7224 */ /* 0x000fe200020e0615 */
[----:B------:R-:W-:-:S02]  /*ea40*/  IADD3 R10, P0, R20, 0x40, RZ ;  /* 0x00000040140a7810 */ /* 0x000fc40007f1e0ff */
[----:B------:R-:W-:Y:S02]  /*ea50*/  MOV R8, R8 ;  /* 0x0000000800087202 */ /* 0x000fe40000000f00 */
[----:B------:R-:W-:Y:S02]  /*ea60*/  LOP3.LUT R9, R10, 0x380, RZ, 0xc0, !PT ;  /* 0x000003800a097812 */ /* 0x000fe400078ec0ff */
[----:B------:R-:W-:Y:S02]  /*ea70*/  F2FP.F16.F32.PACK_AB R12, R33, R32 ;  /* 0x00000020210c723e */ /* 0x000fe400000000ff */
[----:B------:R-:W-:Y:S02]  /*ea80*/  F2FP.F16.F32.PACK_AB R13, R35, R34 ;  /* 0x00000022230d723e */ /* 0x000fe400000000ff */
[----:B------:R-:W-:Y:S02]  /*ea90*/  F2FP.F16.F32.PACK_AB R14, R37, R36 ;  /* 0x00000024250e723e */ /* 0x000fe400000000ff */
[----:B------:R-:W-:-:S02]  /*eaa0*/  SHF.R.U64 R9, R9, 0x3, RZ ;  /* 0x0000000309097819 */ /* 0x000fc400000012ff */
[----:B------:R-:W-:Y:S01]  /*eab0*/  F2FP.F16.F32.PACK_AB R11, R47, R46 ;  /* 0x0000002e2f0b723e */ /* 0x000fe200000000ff */
[----:B------:R0:W-:Y:S01]  /*eac0*/  STSM.16.M88.4 [R8], R12 ;  /* 0x0000000c08007844 */ /* 0x0001e20000000200 */
[----:B------:R-:W-:Y:S02]  /*ead0*/  MOV R7, R152 ;  /* 0x0000009800077202 */ /* 0x000fe40000000f00 */
[----:B------:R-:W-:Y:S02]  /*eae0*/  MOV R162, R154 ;  /* 0x0000009a00a27202 */ /* 0x000fe40000000f00 */
[----:B------:R-:W-:Y:S02]  /*eaf0*/  F2FP.F16.F32.PACK_AB R153, R67, R66 ;  /* 0x000000424399723e */ /* 0x000fe400000000ff */
[----:B------:R-:W-:Y:S02]  /*eb00*/  F2FP.F16.F32.PACK_AB R154, R69, R68 ;  /* 0x00000044459a723e */ /* 0x000fe400000000ff */
[----:B------:R-:W-:-:S02]  /*eb10*/  F2FP.F16.F32.PACK_AB R155, R71, R70 ;  /* 0x00000046479b723e */ /* 0x000fc400000000ff */
[----:B------:R-:W-:Y:S02]  /*eb20*/  MOV R160, R160 ;  /* 0x000000a000a07202 */ /* 0x000fe40000000f00 */
[----:B0-----:R-:W-:Y:S01]  /*eb30*/  LOP3.LUT R8, R9, R10, RZ, 0x3c, !PT ;  /* 0x0000000a09087212 */ /* 0x001fe200078e3cff */
[----:B------:R-:W-:Y:S01]  /*eb40*/  IMAD.X R9, RZ, RZ, R21, P0 ;  /* 0x000000ffff097224 */ /* 0x000fe200000e0615 */
[----:B------:R-:W-:Y:S02]  /*eb50*/  IADD3 R14, P0, R20, 0x2000, RZ ;  /* 0x00002000140e7810 */ /* 0x000fe40007f1e0ff */
[----:B------:R-:W-:Y:S02]  /*eb60*/  F2FP.F16.F32.PACK_AB R10, R45, R44 ;  /* 0x0000002c2d0a723e */ /* 0x000fe400000000ff */
[----:B------:R-:W-:Y:S02]  /*eb70*/  MOV R12, R8 ;  /* 0x00000008000c7202 */ /* 0x000fe40000000f00 */
[----:B------:R-:W-:-:S02]  /*eb80*/  F2FP.F16.F32.PACK_AB R8, R41, R40 ;  /* 0x000000282908723e */ /* 0x000fc400000000ff */
[----:B------:R-:W-:Y:S02]  /*eb90*/  F2FP.F16.F32.PACK_AB R9, R43, R42 ;  /* 0x0000002a2b09723e */ /* 0x000fe400000000ff */
[----:B------:R-:W-:Y:S02]  /*eba0*/  LOP3.LUT R13, R14, 0x380, RZ, 0xc0, !PT ;  /* 0x000003800e0d7812 */ /* 0x000fe400078ec0ff */
[----:B------:R-:W-:Y:S01]  /*ebb0*/  F2FP.F16.F32.PACK_AB R15, R63, R62 ;  /* 0x0000003e3f0f723e */ /* 0x000fe200000000ff */
[----:B------:R0:W-:Y:S01]  /*ebc0*/  STSM.16.M88.4 [R12], R8 ;  /* 0x000000080c007844 */ /* 0x0001e20000000200 */
[----:B------:R-:W-:Y:S02]  /*ebd0*/  SHF.R.U64 R13, R13, 0x3, RZ ;  /* 0x000000030d0d7819 */ /* 0x000fe400000012ff */
[----:B0-----:R-:W-:Y:S01]  /*ebe0*/  IADD3 R10, P1, R20, 0x60, RZ ;  /* 0x00000060140a7810 */ /* 0x001fe20007f3e0ff */
[----:B------:R-:W-:Y:S01]  /*ebf0*/  IMAD.X R9, RZ, RZ, R21, P0 ;  /* 0x000000ffff097224 */ /* 0x000fe200000e0615 */
[----:B------:R-:W-:-:S02]  /*ec00*/  LOP3.LUT R8, R13, R14, RZ, 0x3c, !PT ;  /* 0x0000000e0d087212 */ /* 0x000fc400078e3cff */
[----:B------:R-:W-:Y:S01]  /*ec10*/  LOP3.LUT R13, R10, 0x380, RZ, 0xc0, !PT ;  /* 0x000003800a0d7812 */ /* 0x000fe200078ec0ff */
[----:B------:R-:W-:Y:S01]  /*ec20*/  IMAD.X R21, RZ, RZ, R21, P1 ;  /* 0x000000ffff157224 */ /* 0x000fe200008e0615 */
[----:B------:R-:W-:Y:S02]  /*ec30*/  MOV R152, R8 ;  /* 0x0000000800987202 */ /* 0x000fe40000000f00 */
[----:B------:R-:W-:Y:S02]  /*ec40*/  SHF.R.U64 R13, R13, 0x3, RZ ;  /* 0x000000030d0d7819 */ /* 0x000fe400000012ff */
[----:B------:R-:W-:Y:S02]  /*ec50*/  F2FP.F16.F32.PACK_AB R8, R49, R48 ;  /* 0x000000303108723e */ /* 0x000fe400000000ff */
[----:B------:R-:W-:Y:S02]  /*ec60*/  LOP3.LUT R20, R13, R10, RZ, 0x3c, !PT ;  /* 0x0000000a0d147212 */ /* 0x000fe400078e3cff */
[----:B------:R-:W-:-:S02]  /*ec70*/  F2FP.F16.F32.PACK_AB R9, R51, R50 ;  /* 0x000000323309723e */ /* 0x000fc400000000ff */
[----:B------:R-:W-:Y:S02]  /*ec80*/  MOV R20, R20 ;  /* 0x0000001400147202 */ /* 0x000fe40000000f00 */
[----:B------:R-:W-:Y:S02]  /*ec90*/  F2FP.F16.F32.PACK_AB R10, R53, R52 ;  /* 0x00000034350a723e */ /* 0x000fe400000000ff */
[----:B------:R-:W-:Y:S02]  /*eca0*/  F2FP.F16.F32.PACK_AB R11, R55, R54 ;  /* 0x00000036370b723e */ /* 0x000fe400000000ff */
[----:B------:R-:W-:Y:S02]  /*ecb0*/  F2FP.F16.F32.PACK_AB R12, R57, R56 ;  /* 0x00000038390c723e */ /* 0x000fe400000000ff */
[----:B------:R-:W-:Y:S01]  /*ecc0*/  F2FP.F16.F32.PACK_AB R13, R59, R58 ;  /* 0x0000003a3b0d723e */ /* 0x000fe200000000ff */
[----:B------:R0:W-:Y:S01]  /*ecd0*/  STSM.16.M88.4 [R20], R8 ;  /* 0x0000000814007844 */ /* 0x0001e20000000200 */
[----:B------:R-:W-:-:S02]  /*ece0*/  F2FP.F16.F32.PACK_AB R14, R61, R60 ;  /* 0x0000003c3d0e723e */ /* 0x000fc400000000ff */
[----:B------:R-:W-:-:S03]  /*ecf0*/  ISETP.NE.U32.AND P0, PT, RZ, UR6, PT ;  /* 0x00000006ff007c0c */ /* 0x000fc6000bf05070 */
[----:B------:R1:W-:Y:S01]  /*ed00*/  STSM.16.M88.4 [R152], R12 ;  /* 0x0000000c98007844 */ /* 0x0003e20000000200 */
[----:B------:R-:W-:Y:S02]  /*ed10*/  ISETP.NE.AND.EX P0, PT, RZ, UR7, PT, P0 ;  /* 0x00000007ff007c0c */ /* 0x000fe4000bf05300 */
[----:B0-----:R-:W-:Y:S02]  /*ed20*/  F2FP.F16.F32.PACK_AB R8, R73, R72 ;  /* 0x000000484908723e */ /* 0x001fe400000000ff */
[----:B------:R-:W-:Y:S02]  /*ed30*/  F2FP.F16.F32.PACK_AB R9, R75, R74 ;  /* 0x0000004a4b09723e */ /* 0x000fe400000000ff */
[----:B------:R-:W-:Y:S02]  /*ed40*/  F2FP.F16.F32.PACK_AB R10, R77, R76 ;  /* 0x0000004c4d0a723e */ /* 0x000fe400000000ff */
[----:B-1----:R-:W-:Y:S02]  /*ed50*/  F2FP.F16.F32.PACK_AB R152, R65, R64 ;  /* 0x000000404198723e */ /* 0x002fe400000000ff */
[----:B------:R-:W-:-:S02]  /*ed60*/  F2FP.F16.F32.PACK_AB R11, R79, R78 ;  /* 0x0000004e4f0b723e */ /* 0x000fc400000000ff */
[----:B------:R-:W-:Y:S01]  /*ed70*/  F2FP.F16.F32.PACK_AB R12, R81, R80 ;  /* 0x00000050510c723e */ /* 0x000fe200000000ff */
[----:B------:R0:W-:Y:S01]  /*ed80*/  STSM.16.M88.4 [R159], R152 ;  /* 0x000000989f007844 */ /* 0x0001e20000000200 */
[----:B------:R-:W-:Y:S02]  /*ed90*/  F2FP.F16.F32.PACK_AB R13, R83, R82 ;  /* 0x00000052530d723e */ /* 0x000fe400000000ff */
[----:B------:R-:W-:Y:S01]  /*eda0*/  F2FP.F16.F32.PACK_AB R14, R85, R84 ;  /* 0x00000054550e723e */ /* 0x000fe200000000ff */
[----:B------:R1:W-:Y:S01]  /*edb0*/  STSM.16.M88.4 [R157], R8 ;  /* 0x000000089d007844 */ /* 0x0003e20000000200 */
        /* <DEDUP_REMOVED lines=33> */
[----:B------:R-:W-:Y:S01]  /*efd0*/  F2FP.F16.F32.PACK_AB R153, R139, R138 ;  /* 0x0000008a8b99723e */ /* 0x000fe200000000ff */
[----:B------:R-:W-:Y:S01]  /*efe0*/  IMAD.SHL.U32 R7, R191, 0x4, RZ ;  /* 0x00000004bf077824 */ /* 0x000fe200078e00ff */
[----:B------:R-:W-:Y:S02]  /*eff0*/  F2FP.F16.F32.PACK_AB R154, R141, R140 ;  /* 0x0000008c8d9a723e */ /* 0x000fe400000000ff */
[----:B------:R-:W-:Y:S02]  /*f000*/  F2FP.F16.F32.PACK_AB R155, R143, R142 ;  /* 0x0000008e8f9b723e */ /* 0x000fe400000000ff */
[----:B0-----:R-:W-:Y:S02]  /*f010*/  F2FP.F16.F32.PACK_AB R8, R145, R144 ;  /* 0x000000909108723e */ /* 0x001fe400000000ff */
[----:B------:R-:W-:Y:S01]  /*f020*/  F2FP.F16.F32.PACK_AB R9, R147, R146 ;  /* 0x000000929309723e */ /* 0x000fe200000000ff */
[----:B------:R-:W-:Y:S01]  /*f030*/  STSM.16.M88.4 [R165], R152 ;  /* 0x00000098a5007844 */ /* 0x000fe20000000200 */
[----:B------:R-:W-:-:S02]  /*f040*/  F2FP.F16.F32.PACK_AB R10, R149, R148 ;  /* 0x00000094950a723e */ /* 0x000fc400000000ff */
[----:B------:R-:W-:Y:S02]  /*f050*/  F2FP.F16.F32.PACK_AB R11, R151, R150 ;  /* 0x00000096970b723e */ /* 0x000fe400000000ff */
[----:B-1----:R-:W-:Y:S02]  /*f060*/  SHF.L.U64.HI R14, R191, 0x2, R196 ;  /* 0x00000002bf0e7819 */ /* 0x002fe400000102c4 */
[----:B------:R-:W-:Y:S01]  /*f070*/  @P0 IADD3 R12, P2, R7, UR6, RZ ;  /* 0x00000006070c0c10 */ /* 0x000fe2000ff5e0ff */
[----:B------:R0:W-:Y:S03]  /*f080*/  STSM.16.M88.4 [R166], R8 ;  /* 0x00000008a6007844 */ /* 0x0001e60000000200 */
[----:B------:R-:W-:Y:S01]  /*f090*/  @P0 IADD3.X R13, R14, UR7, RZ, P2, !PT ;  /* 0x000000070e0d0c10 */ /* 0x000fe200097fe4ff */
[----:B------:R-:W-:Y:S08]  /*f0a0*/  BAR.SYNC.DEFER_BLOCKING 0x1, 0x100 ;  /* 0x0044000000007b1d */ /* 0x000ff00000010000 */
[----:B0-----:R-:W0:Y:S01]  /*f0b0*/  LDC.64 R10, c[0x0][0xd00] ;  /* 0x00034000ff0a7b82 */ /* 0x001e220000000a00 */
[----:B------:R-:W2:Y:S01]  /*f0c0*/  @P0 LDG.E R12, desc[UR38][R12.64] ;  /* 0x000000260c0c0981 */ /* 0x000ea2000c1e1900 */
[----:B0-----:R-:W-:-:S02]  /*f0d0*/  ISETP.NE.U32.AND P1, PT, R10, RZ, PT ;  /* 0x000000ff0a00720c */ /* 0x001fc40003f25070 */
[----:B------:R-:W-:Y:S02]  /*f0e0*/  IADD3 R8, P2, R7, R10, RZ ;  /* 0x0000000a07087210 */ /* 0x000fe40007f5e0ff */
[----:B------:R-:W-:Y:S01]  /*f0f0*/  ISETP.NE.AND.EX P1, PT, R11, RZ, PT, P1 ;  /* 0x000000ff0b00720c */ /* 0x000fe20003f25310 */
[----:B------:R-:W-:Y:S02]  /*f100*/  IMAD.MOV.U32 R7, RZ, RZ, RZ ;  /* 0x000000ffff077224 */ /* 0x000fe400078e00ff */
[----:B------:R-:W-:-:S10]  /*f110*/  IMAD.X R9, R14, 0x1, R11, P2 ;  /* 0x000000010e097824 */ /* 0x000fd400010e060b */
        /* <DEDUP_REMOVED lines=10> */
.L_x_5344:
[----:B------:R-:W0:Y:S01]  /*f1c0*/  SHFL.IDX PT, R8, R233, RZ, 0x1f ;  /* 0x00001fffe9087589 */ /* 0x000e2200000e0000 */
[----:B------:R-:W-:Y:S02]  /*f1d0*/  LOP3.LUT R195, R195, 0xff, RZ, 0xc0, !PT ;  /* 0x000000ffc3c37812 */ /* 0x000fe400078ec0ff */
[----:B0-----:R-:W-:Y:S02]  /*f1e0*/  ISETP.NE.AND P0, PT, R8, RZ, PT ;  /* 0x000000ff0800720c */ /* 0x001fe40003f05270 */
[----:B-----5:R-:W-:-:S11]  /*f1f0*/  SHF.R.S32.HI R8, RZ, 0x1f, R7 ;  /* 0x0000001fff087819 */ /* 0x020fd60000011407 */
[----:B------:R-:W-:Y:S05]  /*f200*/  @P0 BRA `(.L_x_5345) ;  /* 0x0000000000f40947 */ /* 0x000fea0003800000 */
[----:B------:R-:W2:Y:S01]  /*f210*/  LDL R156, [R1+0x6c] ;  /* 0x00006c00019c7983 */ /* 0x000ea20000100800 */
[----:B------:R-:W-:Y:S01]  /*f220*/  IMAD.MOV.U32 R20, RZ, RZ, 0xab8 ;  /* 0x00000ab8ff147424 */ /* 0x000fe200078e00ff */
[----:B------:R-:W-:Y:S01]  /*f230*/  ISETP.GT.AND P1, PT, R0, 0x1, PT ;  /* 0x000000010000780c */ /* 0x000fe20003f24270 */
[----:B------:R-:W0:Y:S01]  /*f240*/  LDC R9, c[0x0][0xce8] ;  /* 0x00033a00ff097b82 */ /* 0x000e220000000800 */
[----:B------:R-:W-:Y:S01]  /*f250*/  ISETP.NE.U32.AND P0, PT, R10, RZ, PT ;  /* 0x000000ff0a00720c */ /* 0x000fe20003f05070 */
[----:B------:R-:W-:Y:S01]  /*f260*/  VIADD R152, R190, UR42 ;  /* 0x0000002abe987c36 */ /* 0x000fe20008000000 */
[----:B------:R-:W-:Y:S02]  /*f270*/  SEL R20, R20, 0xa78, P1 ;  /* 0x00000a7814147807 */ /* 0x000fe40000800000 */
[----:B------:R-:W-:-:S03]  /*f280*/  ISETP.NE.AND.EX P0, PT, R11, RZ, PT, P0 ;  /* 0x000000ff0b00720c */ /* 0x000fc60003f05300 */
[----:B------:R-:W1:Y:S01]  /*f290*/  LDC.64 R12, c[0x0][R20+0x220] ;  /* 0x00008800140c7b82 */ /* 0x000e620000000a00 */
[----:B------:R-:W-:Y:S02]  /*f2a0*/  SEL R21, R191, RZ, !P0 ;  /* 0x000000ffbf157207 */ /* 0x000fe40004000000 */
[----:B------:R-:W-:-:S05]  /*f2b0*/  SEL R153, R196, RZ, !P0 ;  /* 0x000000ffc4997207 */ /* 0x000fca0004000000 */
[----:B------:R-:W3:Y:S01]  /*f2c0*/  LDC.64 R14, c[0x0][R20+0x218] ;  /* 0x00008600140e7b82 */ /* 0x000ee20000000a00 */
[----:B0-----:R-:W-:Y:S01]  /*f2d0*/  ISETP.NE.AND P2, PT, R9, 0x1, PT ;  /* 0x000000010900780c */ /* 0x001fe20003f45270 */
[----:B-1----:R-:W-:-:S04]  /*f2e0*/  IMAD R13, R13, R21, RZ ;  /* 0x000000150d0d7224 */ /* 0x002fc800078e02ff */
[C---:B------:R-:W-:Y:S02]  /*f2f0*/  IMAD R153, R12.reuse, R153, R13 ;  /* 0x000000990c997224 */ /* 0x040fe400078e020d */
[----:B------:R-:W-:-:S04]  /*f300*/  IMAD.WIDE.U32 R12, R12, R21, RZ ;  /* 0x000000150c0c7225 */ /* 0x000fc800078e00ff */
[-C--:B---3--:R-:W-:Y:S02]  /*f310*/  IMAD R155, R15, R192.reuse, RZ ;  /* 0x000000c00f9b7224 */ /* 0x088fe400078e02ff */
[----:B------:R-:W-:Y:S02]  /*f320*/  IMAD.IADD R13, R13, 0x1, R153 ;  /* 0x000000010d0d7824 */ /* 0x000fe400078e0299 */
[----:B------:R-:W-:Y:S01]  /*f330*/  IMAD.WIDE.U32 R14, R14, R192, RZ ;  /* 0x000000c00e0e7225 */ /* 0x000fe200078e00ff */
[----:B------:R-:W0:Y:S03]  /*f340*/  @P2 LDC R153, c[0x0][0xcec] ;  /* 0x00033b00ff992b82 */ /* 0x000e260000000800 */
[----:B------:R-:W-:Y:S01]  /*f350*/  IMAD.IADD R154, R15, 0x1, R155 ;  /* 0x000000010f9a7824 */ /* 0x000fe200078e029b */
[----:B------:R-:W-:-:S04]  /*f360*/  IADD3 R21, P0, P3, R12, R14, R7 ;  /* 0x0000000e0c157210 */ /* 0x000fc80007b1e007 */
[----:B------:R-:W1:Y:S01]  /*f370*/  @P2 LDC R155, c[0x0][0xcf0] ;  /* 0x00033c00ff9b2b82 */ /* 0x000e620000000800 */
[----:B------:R-:W-:Y:S02]  /*f380*/  IADD3.X R154, R13, R154, R8, P0, P3 ;  /* 0x0000009a0d9a7210 */ /* 0x000fe400007e6408 */
[----:B------:R-:W-:-:S05]  /*f390*/  SEL R13, R195, RZ, P1 ;  /* 0x000000ffc30d7207 */ /* 0x000fca0000800000 */
[----:B------:R-:W3:Y:S01]  /*f3a0*/  LDC.64 R14, c[0x0][R20+0x228] ;  /* 0x00008a00140e7b82 */ /* 0x000ee20000000a00 */
[----:B0-----:R-:W-:-:S04]  /*f3b0*/  @P2 IMAD.HI.U32 R12, R152, R153, RZ ;  /* 0x00000099980c2227 */ /* 0x001fc800078e00ff */
[----:B------:R-:W-:Y:S01]  /*f3c0*/  IMAD.MOV.U32 R153, RZ, RZ, R152 ;  /* 0x000000ffff997224 */ /* 0x000fe200078e0098 */
[----:B-1----:R-:W-:Y:S01]  /*f3d0*/  @P2 SHF.R.U32.HI R153, RZ, R155, R12 ;  /* 0x0000009bff992219 */ /* 0x002fe2000001160c */
[-C--:B---3--:R-:W-:Y:S02]  /*f3e0*/  IMAD R155, R15, R13.reuse, RZ ;  /* 0x0000000d0f9b7224 */ /* 0x088fe400078e02ff */
[----:B------:R-:W-:Y:S02]  /*f3f0*/  IMAD.WIDE.U32 R14, R14, R13, RZ ;  /* 0x0000000d0e0e7225 */ /* 0x000fe400078e00ff */
[----:B------:R-:W0:Y:S02]  /*f400*/  LDC.64 R12, c[0x0][0xca8] ;  /* 0x00032a00ff0c7b82 */ /* 0x000e240000000a00 */
[----:B------:R-:W-:Y:S01]  /*f410*/  IMAD.IADD R15, R15, 0x1, R155 ;  /* 0x000000010f0f7824 */ /* 0x000fe200078e029b */
[----:B------:R-:W-:Y:S01]  /*f420*/  IADD3 R14, P0, P2, R153, R21, R14 ;  /* 0x00000015990e7210 */ /* 0x000fe20007a1e00e */
[--C-:B------:R-:W-:Y:S01]  /*f430*/  IMAD.MOV R155, RZ, RZ, -R153.reuse ;  /* 0x000000ffff9b7224 */ /* 0x100fe200078e0a99 */
[----:B------:R-:W-:-:S03]  /*f440*/  SHF.R.S32.HI R153, RZ, 0x1f, R153 ;  /* 0x0000001fff997819 */ /* 0x000fc60000011499 */
[----:B------:R-:W1:Y:S01]  /*f450*/  LDC.64 R20, c[0x0][R20+0x210] ;  /* 0x0000840014147b82 */ /* 0x000e620000000a00 */
[----:B------:R-:W-:Y:S01]  /*f460*/  IMAD R155, R9, R155, R152 ;  /* 0x0000009b099b7224 */ /* 0x000fe200078e0298 */
[----:B------:R-:W-:Y:S01]  /*f470*/  IADD3.X R15, R153, R154, R15, P0, P2 ;  /* 0x0000009a990f7210 */ /* 0x000fe200007e440f */
[----:B------:R-:W-:Y:S02]  /*f480*/  IMAD R152, R9, UR6, RZ ;  /* 0x0000000609987c24 */ /* 0x000fe4000f8e02ff */
[----:B------:R-:W-:Y:S01]  /*f490*/  VIADD R9, R18, UR42 ;  /* 0x0000002a12097c36 */ /* 0x000fe20008000000 */
[----:B------:R-:W-:Y:S02]  /*f4a0*/  SHF.R.S32.HI R153, RZ, 0x1f, R155 ;  /* 0x0000001fff997819 */ /* 0x000fe4000001149b */
[----:B0-----:R-:W0:Y:S08]  /*f4b0*/  @!P1 LDC R12, c[0x0][0xc50] ;  /* 0x00031400ff0c9b82 */ /* 0x001e300000000800 */
[----:B------:R-:W3:Y:S01]  /*f4c0*/  @!P1 LDC R13, c[0x0][0xc54] ;  /* 0x00031500ff0d9b82 */ /* 0x000ee20000000800 */
[----:B-1----:R-:W-:-:S02]  /*f4d0*/  IMAD R21, R21, R155, RZ ;  /* 0x0000009b15157224 */ /* 0x002fc400078e02ff */
[----:B------:R-:W-:-:S04]  /*f4e0*/  IMAD.WIDE.U32 R14, R20, R155, R14 ;  /* 0x0000009b140e7225 */ /* 0x000fc800078e000e */
[----:B------:R-:W-:-:S04]  /*f4f0*/  IMAD R21, R20, R153, R21 ;  /* 0x0000009914157224 */ /* 0x000fc800078e0215 */
[----:B------:R-:W-:Y:S01]  /*f500*/  IMAD.IADD R15, R15, 0x1, R21 ;  /* 0x000000010f0f7824 */ /* 0x000fe200078e0215 */
[----:B0-----:R-:W-:-:S04]  /*f510*/  LEA R20, P0, R14, R12, 0x2 ;  /* 0x0000000c0e147211 */ /* 0x001fc800078010ff */
[----:B---3--:R-:W-:Y:S02]  /*f520*/  LEA.HI.X R21, R14, R13, R15, 0x2, P0 ;  /* 0x0000000d0e157211 */ /* 0x008fe400000f140f */
[----:B------:R-:W-:Y:S04]  /*f530*/  SHFL.IDX PT, R14, R20, 0x1, 0x1c1f ;  /* 0x003c1f00140e7f89 */ /* 0x000fe800000e0000 */
[----:B------:R-:W-:Y:S04]  /*f540*/  SHFL.IDX PT, R13, R21, RZ, 0x1c1f ;  /* 0x001c1fff150d7589 */ /* 0x000fe800000e0000 */
[----:B------:R-:W-:Y:S01]  /*f550*/  SHFL.IDX PT, R15, R21, 0x1, 0x1c1f ;  /* 0x003c1f00150f7f89 */ /* 0x000fe200000e0000 */
[----:B--2---:R-:W-:-:S05]  /*f560*/  IMAD.MOV R12, RZ, RZ, -R156 ;  /* 0x000000ffff0c7224 */ /* 0x004fca00078e0a9c */
[----:B------:R-:W-:Y:S02]  /*f570*/  ISETP.NE.AND P0, PT, R189, R12, PT ;  /* 0x0000000cbd00720c */ /* 0x000fe40003f05270 */
[----:B------:R-:W0:Y:S02]  /*f580*/  SHFL.IDX PT, R12, R20, RZ, 0x1c1f ;  /* 0x001c1fff140c7589 */ /* 0x000e2400000e0000 */
[C---:B------:R-:W-:Y:S01]  /*f590*/  ISETP.GE.OR P1, PT, R9.reuse, R152, P0 ;  /* 0x000000980900720c */ /* 0x040fe20000726670 */
[----:B------:R-:W-:-:S05]  /*f5a0*/  VIADD R9, R9, 0x8 ;  /* 0x0000000809097836 */ /* 0x000fca0000000000 */
[----:B------:R-:W-:-:S07]  /*f5b0*/  ISETP.GE.OR P0, PT, R9, R152, P0 ;  /* 0x000000980900720c */ /* 0x000fce0000706670 */
[----:B0-----:R0:W-:Y:S06]  /*f5c0*/  @!P1 ST.E desc[UR38][R12.64], R19 ;  /* 0x000000130c009985 */ /* 0x0011ec000c101926 */
[----:B------:R0:W-:Y:S02]  /*f5d0*/  @!P0 ST.E desc[UR38][R14.64], R3 ;  /* 0x000000030e008985 */ /* 0x0001e4000c101926 */
.L_x_5345:
[----:B------:R-:W-:Y:S02]  /*f5e0*/  ISETP.GT.AND P1, PT, R0, 0x1, PT ;  /* 0x000000010000780c */ /* 0x000fe40003f24270 */
[----:B------:R-:W-:-:S04]  /*f5f0*/  ISETP.NE.U32.AND P0, PT, R10, RZ, PT ;  /* 0x000000ff0a00720c */ /* 0x000fc80003f05070 */
[----:B------:R-:W-:-:S04]  /*f600*/  ISETP.NE.AND.EX P0, PT, R11, RZ, PT, P0 ;  /* 0x000000ff0b00720c */ /* 0x000fc80003f05300 */
[----:B------:R-:W-:-:S03]  /*f610*/  SEL R191, R191, RZ, !P0 ;  /* 0x000000ffbfbf7207 */ /* 0x000fc60004000000 */
[----:B------:R-:W-:Y:S06]  /*f620*/  @P1 BRA `(.L_x_5346) ;  /* 0x0000001000501947 */ /* 0x000fec0003800000 */
[----:B0-----:R-:W0:Y:S01]  /*f630*/  S2R R3, SR_TID.X ;  /* 0x0000000000037919 */ /* 0x001e220000002100 */
[----:B------:R-:W1:Y:S01]  /*f640*/  LDC R21, c[0x0][0xce8] ;  /* 0x00033a00ff157b82 */ /* 0x000e620000000800 */
[----:B------:R-:W-:Y:S01]  /*f650*/  ULDC.64 UR8, c[0x0][0xba0] ;  /* 0x0002e80000087ab9 */ /* 0x000fe20000000a00 */
[----:B------:R-:W-:Y:S01]  /*f660*/  ULDC UR7, c[0x0][0xbc8] ;  /* 0x0002f20000077ab9 */ /* 0x000fe20000000800 */
[----:B0-----:R-:W-:-:S05]  /*f670*/  VIADD R3, R3, 0xffffff80 ;  /* 0xffffff8003037836 */ /* 0x001fca0000000000 */
        /* <DEDUP_REMOVED lines=14> */
[C---:B------:R-:W-:Y:S02]  /*f760*/  IADD3 R53, P3, R4.reuse, 0x8000, RZ ;  /* 0x0000800004357810 */ /* 0x040fe40007f7e0ff */
[----:B------:R-:W-:Y:S01]  /*f770*/  IADD3 R45, P1, R4, 0x6000, RZ ;  /* 0x00006000042d7810 */ /* 0x000fe20007f3e0ff */
[----:B------:R-:W-:Y:S01]  /*f780*/  IMAD R8, R8, UR8, RZ ;  /* 0x0000000808087c24 */ /* 0x000fe2000f8e02ff */
[----:B------:R-:W-:Y:S01]  /*f790*/  SHF.R.U64 R48, R48, 0x3, RZ ;  /* 0x0000000330307819 */ /* 0x000fe200000012ff */
[C---:B------:R-:W-:Y:S01]  /*f7a0*/  VIADD R97, R17.reuse, 0x140 ;  /* 0x0000014011617836 */ /* 0x040fe20000000000 */
[----:B------:R-:W-:Y:S01]  /*f7b0*/  SHF.R.U64 R40, R40, 0x3, RZ ;  /* 0x0000000328287819 */ /* 0x000fe200000012ff */
[----:B------:R-:W-:Y:S01]  /*f7c0*/  VIADD R93, R17, 0x180 ;  /* 0x00000180115d7836 */ /* 0x000fe20000000000 */
[----:B------:R-:W-:Y:S01]  /*f7d0*/  LOP3.LUT R52, R53, 0x380, RZ, 0xc0, !PT ;  /* 0x0000038035347812 */ /* 0x000fe200078ec0ff */
[----:B------:R-:W5:Y:S01]  /*f7e0*/  LD.E.128 R24, desc[UR38][R24.64] ;  /* 0x0000002618187980 */ /* 0x000f62000c101d00 */
[----:B------:R-:W-:-:S02]  /*f7f0*/  IADD3 R29, P4, R4, 0x2000, RZ ;  /* 0x00002000041d7810 */ /* 0x000fc40007f9e0ff */
[C---:B------:R-:W-:Y:S02]  /*f800*/  IADD3 R33, P5, R4.reuse, 0x3000, RZ ;  /* 0x0000300004217810 */ /* 0x040fe40007fbe0ff */
[----:B------:R-:W-:Y:S02]  /*f810*/  IADD3 R37, P6, R4, 0x4000, RZ ;  /* 0x0000400004257810 */ /* 0x000fe40007fde0ff */
[----:B------:R-:W-:Y:S02]  /*f820*/  LOP3.LUT R44, R45, 0x380, RZ, 0xc0, !PT ;  /* 0x000003802d2c7812 */ /* 0x000fe400078ec0ff */
[----:B------:R-:W-:Y:S01]  /*f830*/  LOP3.LUT R48, R48, R49, RZ, 0x3c, !PT ;  /* 0x0000003130307212 */ /* 0x000fe200078e3cff */
[--C-:B------:R-:W-:Y:S01]  /*f840*/  IMAD.X R49, RZ, RZ, R5.reuse, P2 ;  /* 0x000000ffff317224 */ /* 0x100fe200010e0605 */
[----:B------:R-:W-:Y:S01]  /*f850*/  LOP3.LUT R40, R40, R41, RZ, 0x3c, !PT ;  /* 0x0000002928287212 */ /* 0x000fe200078e3cff */
[----:B------:R-:W-:Y:S01]  /*f860*/  IMAD.X R41, RZ, RZ, R5, P0 ;  /* 0x000000ffff297224 */ /* 0x000fe200000e0605 */
[----:B------:R-:W-:-:S02]  /*f870*/  SHF.R.U64 R52, R52, 0x3, RZ ;  /* 0x0000000334347819 */ /* 0x000fc400000012ff */
[----:B------:R-:W-:Y:S01]  /*f880*/  LOP3.LUT R28, R29, 0x380, RZ, 0xc0, !PT ;  /* 0x000003801d1c7812 */ /* 0x000fe200078ec0ff */
[----:B------:R-:W5:Y:S01]  /*f890*/  LD.E.128 R48, desc[UR38][R48.64] ;  /* 0x0000002630307980 */ /* 0x000f62000c101d00 */
[----:B------:R-:W-:Y:S02]  /*f8a0*/  LOP3.LUT R32, R33, 0x380, RZ, 0xc0, !PT ;  /* 0x0000038021207812 */ /* 0x000fe400078ec0ff */
[----:B------:R-:W-:Y:S01]  /*f8b0*/  LOP3.LUT R36, R37, 0x380, RZ, 0xc0, !PT ;  /* 0x0000038025247812 */ /* 0x000fe200078ec0ff */
[----:B------:R-:W5:Y:S01]  /*f8c0*/  LD.E.128 R40, desc[UR38][R40.64] ;  /* 0x0000002628287980 */ /* 0x000f62000c101d00 */
[----:B------:R-:W-:Y:S02]  /*f8d0*/  IADD3 R77, P2, R4, 0xe000, RZ ;  /* 0x0000e000044d7810 */ /* 0x000fe40007f5e0ff */
[----:B------:R-:W-:Y:S02]  /*f8e0*/  SHF.R.U64 R44, R44, 0x3, RZ ;  /* 0x000000032c2c7819 */ /* 0x000fe400000012ff */
[----:B------:R-:W-:-:S02]  /*f8f0*/  IADD3 R69, P0, R4, 0xc000, RZ ;  /* 0x0000c00004457810 */ /* 0x000fc40007f1e0ff */
[----:B------:R-:W-:Y:S01]  /*f900*/  LOP3.LUT R52, R52, R53, RZ, 0x3c, !PT ;  /* 0x0000003534347212 */ /* 0x000fe200078e3cff */
[--C-:B------:R-:W-:Y:S01]  /*f910*/  IMAD.X R53, RZ, RZ, R5.reuse, P3 ;  /* 0x000000ffff357224 */ /* 0x100fe200018e0605 */
[----:B------:R-:W-:Y:S02]  /*f920*/  SHF.R.U64 R28, R28, 0x3, RZ ;  /* 0x000000031c1c7819 */ /* 0x000fe400000012ff */
[----:B------:R-:W-:Y:S02]  /*f930*/  SHF.R.U64 R32, R32, 0x3, RZ ;  /* 0x0000000320207819 */ /* 0x000fe400000012ff */
[----:B------:R-:W-:Y:S01]  /*f940*/  SHF.R.U64 R36, R36, 0x3, RZ ;  /* 0x0000000324247819 */ /* 0x000fe200000012ff */
[----:B------:R-:W5:Y:S01]  /*f950*/  LD.E.128 R52, desc[UR38][R52.64] ;  /* 0x0000002634347980 */ /* 0x000f62000c101d00 */
[----:B------:R-:W-:Y:S02]  /*f960*/  LOP3.LUT R76, R77, 0x380, RZ, 0xc0, !PT ;  /* 0x000003804d4c7812 */ /* 0x000fe400078ec0ff */
[----:B------:R-:W-:Y:S01]  /*f970*/  LOP3.LUT R44, R44, R45, RZ, 0x3c, !PT ;  /* 0x0000002d2c2c7212 */ /* 0x000fe200078e3cff */
[----:B------:R-:W-:Y:S01]  /*f980*/  IMAD.X R45, RZ, RZ, R5, P1 ;  /* 0x000000ffff2d7224 */ /* 0x000fe200008e0605 */
[----:B------:R-:W-:-:S02]  /*f990*/  LOP3.LUT R68, R69, 0x380, RZ, 0xc0, !PT ;  /* 0x0000038045447812 */ /* 0x000fc400078ec0ff */
[C---:B------:R-:W-:Y:S02]  /*f9a0*/  IADD3 R11, P3, R4.reuse, 0xf000, RZ ;  /* 0x0000f000040b7810 */ /* 0x040fe40007f7e0ff */
        /* <DEDUP_REMOVED lines=8> */
[----:B------:R-:W-:Y:S01]  /*fa30*/  SHF.R.U64 R76, R76, 0x3, RZ ;  /* 0x000000034c4c7819 */ /* 0x000fe200000012ff */
[----:B------:R-:W-:Y:S01]  /*fa40*/  IMAD.X R81, RZ, RZ, R5, P3 ;  /* 0x000000ffff517224 */ /* 0x000fe200018e0605 */
[----:B------:R-:W-:Y:S01]  /*fa50*/  SHF.R.U64 R68, R68, 0x3, RZ ;  /* 0x0000000344447819 */ /* 0x000fe200000012ff */
[----:B------:R-:W5:Y:S01]  /*fa60*/  LD.E.128 R28, desc[UR38][R28.64] ;  /* 0x000000261c1c7980 */ /* 0x000f62000c101d00 */
[----:B------:R-:W-:-:S02]  /*fa70*/  LOP3.LUT R10, R11, 0x380, RZ, 0xc0, !PT ;  /* 0x000003800b0a7812 */ /* 0x000fc400078ec0ff */
[C---:B------:R-:W-:Y:S01]  /*fa80*/  IADD3 R57, P4, R4.reuse, 0x9000, RZ ;  /* 0x0000900004397810 */ /* 0x040fe20007f9e0ff */
[----:B------:R-:W5:Y:S01]  /*fa90*/  LD.E.128 R32, desc[UR38][R32.64] ;  /* 0x0000002620207980 */ /* 0x000f62000c101d00 */
[C---:B------:R-:W-:Y:S02]  /*faa0*/  IADD3 R61, P5, R4.reuse, 0xa000, RZ ;  /* 0x0000a000043d7810 */ /* 0x040fe40007fbe0ff */
[C---:B------:R-:W-:Y:S01]  /*fab0*/  IADD3 R65, P6, R4.reuse, 0xb000, RZ ;  /* 0x0000b00004417810 */ /* 0x040fe20007fde0ff */
[----:B------:R-:W5:Y:S01]  /*fac0*/  LD.E.128 R36, desc[UR38][R36.64] ;  /* 0x0000002624247980 */ /* 0x000f62000c101d00 */
[----:B------:R-:W-:Y:S02]  /*fad0*/  LOP3.LUT R13, R4, 0x380, RZ, 0xc0, !PT ;  /* 0x00000380040d7812 */ /* 0x000fe400078ec0ff */
        /* <DEDUP_REMOVED lines=11> */
[----:B------:R-:W-:Y:S02]  /*fb90*/  SHF.R.U64 R13, R13, 0x3, RZ ;  /* 0x000000030d0d7819 */ /* 0x000fe400000012ff */
[----:B-1----:R-:W-:Y:S02]  /*fba0*/  ISETP.NE.AND P2, PT, R21, 0x1, PT ;  /* 0x000000011500780c */ /* 0x002fe40003f45270 */
[----:B------:R-:W-:-:S02]  /*fbb0*/  SHF.R.U64 R72, R72, 0x3, RZ ;  /* 0x0000000348487819 */ /* 0x000fc400000012ff */
[----:B------:R-:W-:Y:S02]  /*fbc0*/  ISETP.GE.AND P0, PT, R194, UR7, PT ;  /* 0x00000007c2007c0c */ /* 0x000fe4000bf06270 */
[----:B------:R-:W-:Y:S01]  /*fbd0*/  LOP3.LUT R80, R10, R11, RZ, 0x3c, !PT ;  /* 0x0000000b0a507212 */ /* 0x000fe200078e3cff */
[----:B------:R-:W-:Y:S01]  /*fbe0*/  IMAD R11, R7, UR9, R8 ;  /* 0x00000009070b7c24 */ /* 0x000fe2000f8e0208 */
[----:B------:R-:W-:Y:S02]  /*fbf0*/  SHF.R.U64 R56, R56, 0x3, RZ ;  /* 0x0000000338387819 */ /* 0x000fe400000012ff */
[----:B------:R-:W-:Y:S02]  /*fc00*/  SHF.R.U64 R60, R60, 0x3, RZ ;  /* 0x000000033c3c7819 */ /* 0x000fe400000012ff */
[----:B------:R-:W-:Y:S01]  /*fc10*/  SHF.R.U64 R64, R64, 0x3, RZ ;  /* 0x0000000340407819 */ /* 0x000fe200000012ff */
[----:B------:R-:W0:Y:S01]  /*fc20*/  @P2 LDC R85, c[0x0][0xcec] ;  /* 0x00033b00ff552b82 */ /* 0x000e220000000800 */
[----:B------:R-:W-:Y:S01]  /*fc30*/  LOP3.LUT R4, R13, R4, RZ, 0x3c, !PT ;  /* 0x000000040d047212 */ /* 0x000fe200078e3cff */
[----:B------:R-:W5:Y:S01]  /*fc40*/  LD.E.128 R80, desc[UR38][R80.64] ;  /* 0x0000002650507980 */ /* 0x000f62000c101d00 */
[----:B------:R-:W-:Y:S01]  /*fc50*/  LOP3.LUT R72, R72, R73, RZ, 0x3c, !PT ;  /* 0x0000004948487212 */ /* 0x000fe200078e3cff */
[--C-:B------:R-:W-:Y:S01]  /*fc60*/  IMAD.X R73, RZ, RZ, R5.reuse, P1 ;  /* 0x000000ffff497224 */ /* 0x100fe200008e0605 */
[----:B------:R-:W-:Y:S01]  /*fc70*/  SEL R8, RZ, 0xffffffff, P0 ;  /* 0xffffffffff087807 */ /* 0x000fe20000000000 */
[----:B------:R1:W5:Y:S01]  /*fc80*/  LD.E.128 R12, desc[UR38][R4.64] ;  /* 0x00000026040c7980 */ /* 0x000362000c101d00 */
[----:B------:R-:W-:Y:S01]  /*fc90*/  ISETP.GE.AND P1, PT, R17, UR7, PT ;  /* 0x0000000711007c0c */ /* 0x000fe2000bf26270 */
[----:B------:R-:W2:Y:S01]  /*fca0*/  @P2 LDC R87, c[0x0][0xcf0] ;  /* 0x00033c00ff572b82 */ /* 0x000ea20000000800 */
[----:B------:R-:W-:Y:S01]  /*fcb0*/  LOP3.LUT R56, R56, R57, RZ, 0x3c, !PT ;  /* 0x0000003938387212 */ /* 0x000fe200078e3cff */
[--C-:B------:R-:W-:Y:S01]  /*fcc0*/  IMAD.X R57, RZ, RZ, R5.reuse, P4 ;  /* 0x000000ffff397224 */ /* 0x100fe200020e0605 */
[----:B------:R-:W-:Y:S01]  /*fcd0*/  LOP3.LUT R60, R60, R61, RZ, 0x3c, !PT ;  /* 0x0000003d3c3c7212 */ /* 0x000fe200078e3cff */
[--C-:B------:R-:W-:Y:S01]  /*fce0*/  IMAD.X R61, RZ, RZ, R5.reuse, P5 ;  /* 0x000000ffff3d7224 */ /* 0x100fe200028e0605 */
[----:B------:R-:W-:Y:S01]  /*fcf0*/  LOP3.LUT R64, R64, R65, RZ, 0x3c, !PT ;  /* 0x0000004140407212 */ /* 0x000fe200078e3cff */
[----:B------:R-:W-:Y:S01]  /*fd00*/  IMAD.X R65, RZ, RZ, R5, P6 ;  /* 0x000000ffff417224 */ /* 0x000fe200030e0605 */
[----:B------:R-:W-:Y:S01]  /*fd10*/  ISETP.GE.AND P0, PT, R193, UR7, PT ;  /* 0x00000007c1007c0c */ /* 0x000fe2000bf06270 */
[----:B-1----:R-:W-:Y:S01]  /*fd20*/  IMAD.WIDE.U32 R4, R7, UR8, RZ ;  /* 0x0000000807047c25 */ /* 0x002fe2000f8e00ff */
[----:B------:R-:W-:Y:S01]  /*fd30*/  SEL R7, RZ, 0x1, P1 ;  /* 0x00000001ff077807 */ /* 0x000fe20000800000 */
[----:B------:R-:W-:Y:S01]  /*fd40*/  ULDC.64 UR8, c[0x0][0xbe8] ;  /* 0x0002fa0000087ab9 */ /* 0x000fe20000000a00 */
[----:B------:R-:W5:Y:S01]  /*fd50*/  LD.E.128 R56, desc[UR38][R56.64] ;  /* 0x0000002638387980 */ /* 0x000f62000c101d00 */
[----:B------:R-:W-:Y:S01]  /*fd60*/  IMAD.SHL.U32 R10, R8, 0x2, RZ ;  /* 0x00000002080a7824 */ /* 0x000fe200078e00ff */
[----:B------:R-:W-:-:S02]  /*fd70*/  SEL R8, RZ, 0xffffffff, P0 ;  /* 0xffffffffff087807 */ /* 0x000fc40000000000 */
[----:B------:R-:W5:Y:S02]  /*fd80*/  LD.E.128 R60, desc[UR38][R60.64] ;  /* 0x000000263c3c7980 */ /* 0x000f64000c101d00 */
[----:B------:R-:W-:Y:S01]  /*fd90*/  LOP3.LUT R7, R10, 0x2, R7, 0xe2, !PT ;  /* 0x000000020a077812 */ /* 0x000fe200078ee207 */
[----:B------:R-:W-:Y:S01]  /*fda0*/  IMAD.SHL.U32 R8, R8, 0x4, RZ ;  /* 0x0000000408087824 */ /* 0x000fe200078e00ff */
[----:B------:R-:W-:Y:S01]  /*fdb0*/  LOP3.LUT R10, R9, 0xfffffff8, RZ, 0xc0, !PT ;  /* 0xfffffff8090a7812 */ /* 0x000fe200078ec0ff */
[----:B------:R-:W-:Y:S01]  /*fdc0*/  IMAD.IADD R5, R5, 0x1, R11 ;  /* 0x0000000105057824 */ /* 0x000fe200078e020b */
[----:B------:R-:W5:Y:S03]  /*fdd0*/  LD.E.128 R64, desc[UR38][R64.64] ;  /* 0x0000002640407980 */ /* 0x000f66000c101d00 */
[----:B------:R-:W-:Y:S01]  /*fde0*/  IMAD.IADD R11, R3, 0x1, -R10 ;  /* 0x00000001030b7824 */ /* 0x000fe200078e0a0a */
[----:B------:R-:W-:Y:S01]  /*fdf0*/  LOP3.LUT R10, R8, 0x4, R7, 0xe2, !PT ;  /* 0x00000004080a7812 */ /* 0x000fe200078ee207 */
[----:B------:R-:W-:Y:S01]  /*fe00*/  VIADD R7, R17, 0xc0 ;  /* 0x000000c011077836 */ /* 0x000fe20000000000 */
[----:B------:R-:W5:Y:S01]  /*fe10*/  LD.E.128 R72, desc[UR38][R72.64] ;  /* 0x0000002648487980 */ /* 0x000f62000c101d00 */
[----:B------:R-:W-:Y:S01]  /*fe20*/  IMAD.WIDE.U32 R4, R192, UR8, R4 ;  /* 0x00000008c0047c25 */ /* 0x000fe2000f8e0004 */
[----:B------:R-:W-:-:S02]  /*fe30*/  SHF.R.S32.HI R9, RZ, 0x1f, R191 ;  /* 0x0000001fff097819 */ /* 0x000fc400000114bf */
[----:B------:R-:W-:Y:S01]  /*fe40*/  ISETP.GE.AND P1, PT, R7, UR7, PT ;  /* 0x0000000707007c0c */ /* 0x000fe2000bf26270 */
[----:B------:R-:W-:Y:S01]  /*fe50*/  VIADD R3, R17, 0x100 ;  /* 0x0000010011037836 */ /* 0x000fe20000000000 */
[----:B------:R-:W-:Y:S01]  /*fe60*/  @!PT LDS RZ, [RZ] ;  /* 0x00000000fffff984 */ /* 0x000fe20000000800 */
[----:B------:R-:W-:Y:S01]  /*fe70*/  @!PT LDS RZ, [RZ] ;  /* 0x00000000fffff984 */ /* 0x000fe20000000800 */
[----:B------:R-:W-:Y:S01]  /*fe80*/  @!PT LDS RZ, [RZ] ;  /* 0x00000000fffff984 */ /* 0x000fe20000000800 */
[----:B------:R-:W-:Y:S01]  /*fe90*/  @!PT LDS RZ, [RZ] ;  /* 0x00000000fffff984 */ /* 0x000fe20000000800 */
[----:B------:R1:W-:Y:S06]  /*fea0*/  MEMBAR.ALL.CTA ;  /* 0x0000000000007992 */ /* 0x0003ec0000008000 */
[----:B-1----:R-:W1:Y:S01]  /*feb0*/  FENCE.VIEW.ASYNC.S ;  /* 0x00000000000073c6 */ /* 0x002e620000000000 */
[----:B------:R-:W-:Y:S01]  /*fec0*/  IMAD R5, R192, UR9, R5 ;  /* 0x00000009c0057c24 */ /* 0x000fe2000f8e0205 */
[----:B------:R-:W-:Y:S01]  /*fed0*/  ULDC.64 UR8, c[0x0][0xbf0] ;  /* 0x0002fc0000087ab9 */ /* 0x000fe20000000a00 */
[----:B------:R-:W-:Y:S01]  /*fee0*/  IMAD R8, R11, 0x20, R0 ;  /* 0x000000200b087824 */ /* 0x000fe200078e0200 */
[----:B------:R-:W-:Y:S01]  /*fef0*/  ISETP.GE.AND P0, PT, R3, UR7, PT ;  /* 0x0000000703007c0c */ /* 0x000fe2000bf06270 */
[----:B------:R-:W-:Y:S01]  /*ff00*/  IMAD R20, R9, UR8, RZ ;  /* 0x0000000809147c24 */ /* 0x000fe2000f8e02ff */
[----:B------:R-:W-:Y:S01]  /*ff10*/  SEL R9, RZ, 0xffffffff, P1 ;  /* 0xffffffffff097807 */ /* 0x000fe20000800000 */
[----:B------:R-:W-:Y:S01]  /*ff20*/  VIADD R84, R8, UR42 ;  /* 0x0000002a08547c36 */ /* 0x000fe20008000000 */
[----:B------:R-:W-:-:S03]  /*ff30*/  SEL R11, RZ, 0xffffffff, P0 ;  /* 0xffffffffff0b7807 */ /* 0x000fc60000000000 */
[----:B------:R-:W-:Y:S02]  /*ff40*/  IMAD.SHL.U32 R89, R9, 0x8, RZ ;  /* 0x0000000809597824 */ /* 0x000fe400078e00ff */
[----:B0-----:R-:W-:-:S03]  /*ff50*/  @P2 IMAD.HI.U32 R8, R84, R85, RZ ;  /* 0x0000005554082227 */ /* 0x001fc600078e00ff */
[----:B------:R-:W-:Y:S01]  /*ff60*/  LOP3.LUT R10, R89, 0x8, R10, 0xe2, !PT ;  /* 0x00000008590a7812 */ /* 0x000fe200078ee20a */
[----:B------:R-:W-:Y:S01]  /*ff70*/  IMAD.MOV.U32 R9, RZ, RZ, R84 ;  /* 0x000000ffff097224 */ /* 0x000fe200078e0054 */
[----:B--2---:R-:W-:Y:S01]  /*ff80*/  @P2 SHF.R.U32.HI R9, RZ, R87, R8 ;  /* 0x00000057ff092219 */ /* 0x004fe20000011608 */
[----:B------:R-:W-:Y:S02]  /*ff90*/  IMAD.SHL.U32 R11, R11, 0x10, RZ ;  /* 0x000000100b0b7824 */ /* 0x000fe400078e00ff */
[C---:B------:R-:W-:Y:S02]  /*ffa0*/  IMAD R19, R191.reuse, UR9, R20 ;  /* 0x00000009bf137c24 */ /* 0x040fe4000f8e0214 */
[----:B------:R-:W-:Y:S01]  /*ffb0*/  IMAD.WIDE.U32 R4, R191, UR8, R4 ;  /* 0x00000008bf047c25 */ /* 0x000fe2000f8e0004 */
[----:B------:R-:W-:Y:S01]  /*ffc0*/  LOP3.LUT R10, R11, 0x10, R10, 0xe2, !PT ;  /* 0x000000100b0a7812 */ /* 0x000fe200078ee20a */
[----:B------:R-:W-:Y:S01]  /*ffd0*/  ULDC.64 UR8, c[0x0][0xbe0] ;  /* 0x0002f80000087ab9 */ /* 0x000fe20000000a00 */
[----:B------:R-:W-:Y:S01]  /*ffe0*/  ISETP.GE.AND P0, PT, R97, UR7, PT ;  /* 0x0000000761007c0c */ /* 0x000fe2000bf06270 */
[----:B------:R-:W-:Y:S01]  /*fff0*/  IMAD.IADD R5, R5, 0x1, R19 ;  /* 0x0000000105057824 */ /* 0x000fe200078e0213 */
[--C-:B------:R-:W-:Y:S01]  /*10000*/  SHF.R.S32.HI R19, RZ, 0x1f, R9.reuse ;  /* 0x0000001fff137819 */ /* 0x100fe20000011409 */
[----:B------:R-:W-:Y:S01]  /*10010*/  IMAD.MOV R11, RZ, RZ, -R9 ;  /* 0x000000ffff0b7224 */ /* 0x000fe200078e0a09 */
[----:B------:R-:W-:-:S03]  /*10020*/  SEL R8, RZ, 0xffffffff, P0 ;  /* 0xffffffffff087807 */ /* 0x000fc60000000000 */
[----:B------:R-:W-:Y:S02]  /*10030*/  IMAD R11, R21, R11, R84 ;  /* 0x0000000b150b7224 */ /* 0x000fe400078e0254 */
[----:B------:R-:W-:Y:S01]  /*10040*/  IMAD R20, R19, UR8, RZ ;  /* 0x0000000813147c24 */ /* 0x000fe2000f8e02ff */
[----:B------:R-:W-:Y:S01]  /*10050*/  ISETP.GE.AND P0, PT, R93, UR7, PT ;  /* 0x000000075d007c0c */ /* 0x000fe2000bf06270 */
[----:B------:R-:W-:Y:S01]  /*10060*/  IMAD.SHL.U32 R85, R8, 0x20, RZ ;  /* 0x0000002008557824 */ /* 0x000fe200078e00ff */
[----:B------:R-:W-:Y:S01]  /*10070*/  SHF.R.S32.HI R8, RZ, 0x1f, R11 ;  /* 0x0000001fff087819 */ /* 0x000fe2000001140b */
[----:B------:R-:W-:-:S04]  /*10080*/  IMAD.WIDE.U32 R4, R9, UR8, R4 ;  /* 0x0000000809047c25 */ /* 0x000fc8000f8e0004 */
[----:B------:R-:W-:Y:S01]  /*10090*/  IMAD R19, R9, UR9, R20 ;  /* 0x0000000909137c24 */ /* 0x000fe2000f8e0214 */
[----:B------:R-:W-:Y:S01]  /*100a0*/  ULDC.64 UR8, c[0x0][0xbd8] ;  /* 0x0002f60000087ab9 */ /* 0x000fe20000000a00 */
[----:B------:R-:W-:Y:S01]  /*100b0*/  LOP3.LUT R10, R85, 0x20, R10, 0xe2, !PT ;  /* 0x00000020550a7812 */ /* 0x000fe200078ee20a */
[----:B------:R-:W-:Y:S01]  /*100c0*/  IMAD R8, R8, UR8, RZ ;  /* 0x0000000808087c24 */ /* 0x000fe2000f8e02ff */
[----:B------:R-:W-:Y:S01]  /*100d0*/  SEL R9, RZ, 0x40, P0 ;  /* 0x00000040ff097807 */ /* 0x000fe20000000000 */
[----:B------:R-:W-:Y:S02]  /*100e0*/  IMAD.IADD R5, R5, 0x1, R19 ;  /* 0x0000000105057824 */ /* 0x000fe400078e0213 */
[----:B------:R-:W-:Y:S02]  /*100f0*/  IMAD R91, R21, UR6, RZ ;  /* 0x00000006155b7c24 */ /* 0x000fe4000f8e02ff */
[----:B------:R-:W-:Y:S01]  /*10100*/  VIADD R90, R0, UR42 ;  /* 0x0000002a005a7c36 */ /* 0x000fe20008000000 */
[----:B------:R-:W-:Y:S01]  /*10110*/  LOP3.LUT R19, R10, R9, RZ, 0xfc, !PT ;  /* 0x000000090a137212 */ /* 0x000fe200078efcff */
[----:B------:R-:W-:-:S02]  /*10120*/  IMAD R9, R11, UR9, R8 ;  /* 0x000000090b097c24 */ /* 0x000fc4000f8e0208 */
[----:B------:R-:W-:Y:S01]  /*10130*/  IMAD.WIDE.U32 R4, R11, UR8, R4 ;  /* 0x000000080b047c25 */ /* 0x000fe2000f8e0004 */
[----:B------:R-:W-:Y:S01]  /*10140*/  ISETP.GE.AND P1, PT, R90, R91, PT ;  /* 0x0000005b5a00720c */ /* 0x000fe20003f26270 */
[----:B------:R-:W-:Y:S02]  /*10150*/  ULDC.64 UR8, c[0x0][0xb80] ;  /* 0x0002e00000087ab9 */ /* 0x000fe40000000a00 */
[----:B------:R-:W-:Y:S01]  /*10160*/  VIADD R95, R17, 0x1c0 ;  /* 0x000001c0115f7836 */ /* 0x000fe20000000000 */
[----:B------:R-:W-:Y:S01]  /*10170*/  LEA R88, P2, R4, UR8, 0x1 ;  /* 0x0000000804587c11 */ /* 0x000fe2000f8408ff */
[----:B------:R-:W-:Y:S02]  /*10180*/  IMAD.IADD R5, R5, 0x1, R9 ;  /* 0x0000000105057824 */ /* 0x000fe400078e0209 */
[----:B------:R-:W-:Y:S01]  /*10190*/  VIADD R8, R16, 0x38820 ;  /* 0x0003882010087836 */ /* 0x000fe20000000000 */
[----:B------:R-:W-:Y:S02]  /*101a0*/  ISETP.GE.AND P0, PT, R95, UR7, PT ;  /* 0x000000075f007c0c */ /* 0x000fe4000bf06270 */
[----:B------:R-:W-:-:S02]  /*101b0*/  LEA.HI.X R89, R4, UR9, R5, 0x1, P2 ;  /* 0x0000000904597c11 */ /* 0x000fc400090f0c05 */
[----:B------:R-:W-:Y:S01]  /*101c0*/  PRMT R8, RZ, 0x654, R8 ;  /* 0x00000654ff087816 */ /* 0x000fe20000000008 */
[----:B-1----:R0:W1:Y:S01]  /*101d0*/  SHFL.IDX PT, R4, R88, RZ, 0x181f ;  /* 0x00181fff58047589 */ /* 0x00206200000e0000 */
[----:B------:R-:W-:Y:S01]  /*101e0*/  SEL R0, RZ, 0x80, P0 ;  /* 0x00000080ff007807 */ /* 0x000fe20000000000 */
[----:B------:R-:W-:Y:S01]  /*101f0*/  BSSY B1, `(.L_x_5347) ;  /* 0x000002b000017945 */ /* 0x000fe20003800000 */
[----:B------:R0:W-:Y:S01]  /*10200*/  SYNCS.ARRIVE.TRANS64.RED.A1T0 RZ, [R8+URZ], RZ ;  /* 0x000000ff08ff79a7 */ /* 0x0001e2000810043f */
        /* <DEDUP_REMOVED lines=11> */
[CC--:B01----:R-:W-:Y:S01]  /*102c0*/  @!P1 LEA R8, P2, R194.reuse, R4.reuse, 0x1 ;  /* 0x00000004c2089211 */ /* 0x0c3fe200078408ff */
        /* <DEDUP_REMOVED lines=14> */
[----:B0-----:R-:W-:Y:S01]  /*103b0*/  SHF.R.S32.HI R11, RZ, 0x1f, R93 ;  /* 0x0000001fff0b7819 */ /* 0x001fe2000001145d */
[----:B------:R3:W-:Y:S01]  /*103c0*/  @!P3 ST.E.128 desc[UR38][R84.64], R44 ;  /* 0x0000002c5400b985 */ /* 0x0007e2000c101d26 */
[----:B------:R-:W-:-:S02]  /*103d0*/  @!P2 LEA.HI.X R87, R3, R5, R87, 0x1, P5 ;  /* 0x000000050357a211 */ /* 0x000fc400028f0c57 */
[----:B-1----:R-:W-:Y:S02]  /*103e0*/  SHF.R.S32.HI R9, RZ, 0x1f, R97 ;  /* 0x0000001fff097819 */ /* 0x002fe40000011461 */
[CC--:B------:R-:W-:Y:S01]  /*103f0*/  @!P1 LEA R8, P5, R97.reuse, R4.reuse, 0x1 ;  /* 0x0000000461089211 */ /* 0x0c0fe200078a08ff */
[----:B------:R3:W-:Y:S01]  /*10400*/  @!P2 ST.E.128 desc[UR38][R86.64], R52 ;  /* 0x000000345600a985 */ /* 0x0007e2000c101d26 */
[----:B------:R-:W-:Y:S02]  /*10410*/  SHF.R.S32.HI R12, RZ, 0x1f, R95 ;  /* 0x0000001fff0c7819 */ /* 0x000fe4000001145f */
        /* <DEDUP_REMOVED lines=8> */
.L_x_5348:
[----:B------:R-:W-:Y:S05]  /*104a0*/  BSYNC B1 ;  /* 0x0000000000017941 */ /* 0x000fea0003800000 */
.L_x_5347:
[----:B0--3--:R-:W-:Y:S01]  /*104b0*/  VIADD R8, R90, 0x20 ;  /* 0x000000205a087836 */ /* 0x009fe20000000000 */
[----:B--2---:R4:W0:Y:S04]  /*104c0*/  SHFL.IDX PT, R5, R89, 0x1, 0x181f ;  /* 0x00381f0059057f89 */ /* 0x00482800000e0000 */
[----:B------:R-:W-:Y:S01]  /*104d0*/  ISETP.GE.AND P0, PT, R8, R91, PT ;  /* 0x0000005b0800720c */ /* 0x000fe20003f06270 */
[----:B-1----:R4:W1:-:S12]  /*104e0*/  SHFL.IDX PT, R4, R88, 0x1, 0x181f ;  /* 0x00381f0058047f89 */ /* 0x00285800000e0000 */
[----:B----4-:R-:W-:Y:S05]  /*104f0*/  @P0 BRA `(.L_x_5349) ;  /* 0x0000002400d80947 */ /* 0x010fea0003800000 */
[----:B------:R-:W-:Y:S02]  /*10500*/  ISETP.GE.AND P0, PT, R17, UR7, PT ;  /* 0x0000000711007c0c */ /* 0x000fe4000bf06270 */
[----:B------:R-:W-:Y:S02]  /*10510*/  ISETP.GE.AND P4, PT, R194, UR7, PT ;  /* 0x00000007c2007c0c */ /* 0x000fe4000bf86270 */
[----:B------:R-:W-:Y:S02]  /*10520*/  ISETP.GE.AND P3, PT, R193, UR7, PT ;  /* 0x00000007c1007c0c */ /* 0x000fe4000bf66270 */
[----:B------:R-:W-:Y:S02]  /*10530*/  ISETP.GE.AND P2, PT, R7, UR7, PT ;  /* 0x0000000707007c0c */ /* 0x000fe4000bf46270 */
[----:B------:R-:W-:Y:S02]  /*10540*/  ISETP.GE.AND P1, PT, R3, UR7, PT ;  /* 0x0000000703007c0c */ /* 0x000fe4000bf26270 */
[----:B-----5:R-:W-:-:S02]  /*10550*/  SHF.R.S32.HI R13, RZ, 0x1f, R193 ;  /* 0x0000001fff0d7819 */ /* 0x020fc400000114c1 */
[----:B------:R-:W-:Y:S01]  /*10560*/  SHF.R.S32.HI R15, RZ, 0x1f, R7 ;  /* 0x0000001fff0f7819 */ /* 0x000fe20000011407 */
[----:B01----:R-:W-:Y:S02]  /*10570*/  @!P0 IMAD.WIDE R8, R17, 0x2, R4 ;  /* 0x0000000211088825 */ /* 0x003fe400078e0204 */
[CC--:B------:R-:W-:Y:S02]  /*10580*/  @!P4 LEA R10, P5, R194.reuse, R4.reuse, 0x1 ;  /* 0x00000004c20ac211 */ /* 0x0c0fe400078a08ff */
[-C--:B------:R-:W-:Y:S01]  /*10590*/  @!P3 LEA R12, P6, R193, R4.reuse, 0x1 ;  /* 0x00000004c10cb211 */ /* 0x080fe200078c08ff */
[----:B------:R0:W-:Y:S01]  /*105a0*/  @!P0 ST.E.128 desc[UR38][R8.64], R24 ;  /* 0x0000001808008985 */ /* 0x0001e2000c101d26 */
[----:B------:R-:W-:Y:S02]  /*105b0*/  ISETP.GE.AND P0, PT, R97, UR7, PT ;  /* 0x0000000761007c0c */ /* 0x000fe4000bf06270 */
[----:B------:R-:W-:Y:S02]  /*105c0*/  @!P4 LEA.HI.X R11, R194, R5, R152, 0x1, P5 ;  /* 0x00000005c20bc211 */ /* 0x000fe400028f0c98 */
[----:B------:R-:W-:-:S02]  /*105d0*/  @!P2 LEA R14, P5, R7, R4, 0x1 ;  /* 0x00000004070ea211 */ /* 0x000fc400078a08ff */
        /* <DEDUP_REMOVED lines=25> */
.L_x_5346:
[----:B------:R-:W-:Y:S01]  /*10770*/  ULDC UR7, c[0x0][0xce8] ;  /* 0x00033a0000077ab9 */ /* 0x000fe20000000800 */
[----:B------:R-:W-:Y:S01]  /*10780*/  ULDC.64 UR8, c[0x0][0xc08] ;  /* 0x0003020000087ab9 */ /* 0x000fe20000000a00 */
[----:B------:R-:W-:Y:S01]  /*10790*/  UISETP.NE.AND UP0, UPT, UR7, 0x1, UPT ;  /* 0x000000010700788c */ /* 0x000fe2000bf05270 */
[----:B------:R-:W-:Y:S01]  /*107a0*/  IMAD R8, R8, UR8, RZ ;  /* 0x0000000808087c24 */ /* 0x000fe2000f8e02ff */
[----:B------:R-:W-:Y:S01]  /*107b0*/  SHF.R.S32.HI R0, RZ, 0x1f, R191 ;  /* 0x0000001fff007819 */ /* 0x000fe200000114bf */
[C---:B------:R-:W-:Y:S01]  /*107c0*/  IMAD.WIDE.U32 R4, R7.reuse, UR8, RZ ;  /* 0x0000000807047c25 */ /* 0x040fe2000f8e00ff */
[----:B------:R-:W-:Y:S01]  /*107d0*/  ULDC.64 UR10, c[0x0][0xc40] ;  /* 0x00031000000a7ab9 */ /* 0x000fe20000000a00 */
[----:B------:R-:W-:Y:S01]  /*107e0*/  UIMAD UR6, UR6, UR7, URZ ;  /* 0x00000007060672a4 */ /* 0x000fe2000f8e023f */
[----:B------:R-:W-:Y:S01]  /*107f0*/  PLOP3.LUT P0, PT, PT, PT, UP0, 0x80, 0x0 ;  /* 0x000000000000781c */ /* 0x000fe20003f0f008 */
[----:B------:R-:W-:Y:S01]  /*10800*/  IMAD R7, R7, UR9, R8 ;  /* 0x0000000907077c24 */ /* 0x000fe2000f8e0208 */
[----:B------:R-:W-:Y:S01]  /*10810*/  ULDC.64 UR8, c[0x0][0xc38] ;  /* 0x00030e0000087ab9 */ /* 0x000fe20000000a00 */
[----:B------:R-:W-:Y:S01]  /*10820*/  IMAD R0, R0, UR10, RZ ;  /* 0x0000000a00007c24 */ /* 0x000fe2000f8e02ff */
[----:B------:R-:W-:Y:S01]  /*10830*/  BSSY B1, `(.L_x_5350) ;  /* 0x00000c6000017945 */ /* 0x000fe20003800000 */
[----:B------:R-:W-:Y:S01]  /*10840*/  IMAD.IADD R5, R5, 0x1, R7 ;  /* 0x0000000105057824 */ /* 0x000fe200078e0207 */
[----:B0-----:R-:W-:Y:S01]  /*10850*/  SHF.R.S32.HI R19, RZ, 0x1f, R201 ;  /* 0x0000001fff137819 */ /* 0x001fe200000114c9 */
[----:B------:R-:W-:Y:S01]  /*10860*/  VIADD R8, R190, UR42 ;  /* 0x0000002abe087c36 */ /* 0x000fe20008000000 */
[----:B------:R-:W-:Y:S01]  /*10870*/  SHF.R.S32.HI R152, RZ, 0x1f, R202 ;  /* 0x0000001fff987819 */ /* 0x000fe200000114ca */
[----:B------:R-:W-:Y:S01]  /*10880*/  IMAD.WIDE.U32 R4, R192, UR8, R4 ;  /* 0x00000008c0047c25 */ /* 0x000fe2000f8e0004 */
[----:B------:R-:W-:Y:S01]  /*10890*/  @UP0 ULDC UR8, c[0x0][0xcec] ;  /* 0x00033b0000080ab9 */ /* 0x000fe20000000800 */
[----:B------:R-:W-:-:S02]  /*108a0*/  SHF.R.S32.HI R153, RZ, 0x1f, R203 ;  /* 0x0000001fff997819 */ /* 0x000fc400000114cb */
[C---:B------:R-:W-:Y:S01]  /*108b0*/  IMAD R7, R191.reuse, UR11, R0 ;  /* 0x0000000bbf077c24 */ /* 0x040fe2000f8e0200 */
[----:B------:R-:W-:Y:S01]  /*108c0*/  SHF.R.S32.HI R154, RZ, 0x1f, R204 ;  /* 0x0000001fff9a7819 */ /* 0x000fe200000114cc */
[----:B------:R-:W-:Y:S01]  /*108d0*/  @P0 IMAD.HI.U32 R0, R8, UR8, RZ ;  /* 0x0000000808000c27 */ /* 0x000fe2000f8e00ff */
[----:B------:R-:W-:Y:S01]  /*108e0*/  @UP0 ULDC UR8, c[0x0][0xcf0] ;  /* 0x00033c0000080ab9 */ /* 0x000fe20000000800 */
[----:B------:R-:W-:Y:S02]  /*108f0*/  SHF.R.S32.HI R155, RZ, 0x1f, R205 ;  /* 0x0000001fff9b7819 */ /* 0x000fe400000114cd */
[----:B------:R-:W-:Y:S01]  /*10900*/  IMAD R5, R192, UR9, R5 ;  /* 0x00000009c0057c24 */ /* 0x000fe2000f8e0205 */
[----:B------:R-:W-:Y:S01]  /*10910*/  SHF.R.S32.HI R156, RZ, 0x1f, R206 ;  /* 0x0000001fff9c7819 */ /* 0x000fe200000114ce */
[----:B------:R-:W-:Y:S01]  /*10920*/  IMAD.MOV.U32 R3, RZ, RZ, R8 ;  /* 0x000000ffff037224 */ /* 0x000fe200078e0008 */
[----:B------:R-:W-:Y:S01]  /*10930*/  @P0 SHF.R.U32.HI R3, RZ, UR8, R0 ;  /* 0x00000008ff030c19 */ /* 0x000fe20008011600 */
[----:B------:R-:W-:Y:S01]  /*10940*/  IMAD.WIDE.U32 R4, R191, UR10, R4 ;  /* 0x0000000abf047c25 */ /* 0x000fe2000f8e0004 */
[----:B------:R-:W-:Y:S01]  /*10950*/  ULDC.64 UR10, c[0x0][0xc30] ;  /* 0x00030c00000a7ab9 */ /* 0x000fe20000000a00 */
[----:B------:R-:W-:Y:S01]  /*10960*/  ULDC.64 UR8, c[0x0][0xc48] ;  /* 0x0003120000087ab9 */ /* 0x000fe20000000a00 */
[----:B------:R-:W-:Y:S01]  /*10970*/  SHF.R.S32.HI R0, RZ, 0x1f, R3 ;  /* 0x0000001fff007819 */ /* 0x000fe20000011403 */
[----:B------:R-:W-:Y:S01]  /*10980*/  IMAD.IADD R5, R5, 0x1, R7 ;  /* 0x0000000105057824 */ /* 0x000fe200078e0207 */
[----:B------:R-:W-:Y:S01]  /*10990*/  SHF.R.S32.HI R157, RZ, 0x1f, R207 ;  /* 0x0000001fff9d7819 */ /* 0x000fe200000114cf */
[----:B------:R-:W-:Y:S01]  /*109a0*/  IMAD.MOV R7, RZ, RZ, -R3 ;  /* 0x000000ffff077224 */ /* 0x000fe200078e0a03 */
[----:B------:R-:W-:Y:S01]  /*109b0*/  SHF.R.S32.HI R158, RZ, 0x1f, R208 ;  /* 0x0000001fff9e7819 */ /* 0x000fe200000114d0 */
[----:B------:R-:W-:Y:S01]  /*109c0*/  IMAD R0, R0, UR10, RZ ;  /* 0x0000000a00007c24 */ /* 0x000fe2000f8e02ff */
[----:B------:R-:W-:Y:S01]  /*109d0*/  SHF.R.S32.HI R159, RZ, 0x1f, R209 ;  /* 0x0000001fff9f7819 */ /* 0x000fe200000114d1 */
[----:B------:R-:W-:Y:S01]  /*109e0*/  IMAD R7, R7, UR7, R8 ;  /* 0x0000000707077c24 */ /* 0x000fe2000f8e0208 */
[----:B------:R-:W-:Y:S01]  /*109f0*/  SHF.R.S32.HI R160, RZ, 0x1f, R210 ;  /* 0x0000001fffa07819 */ /* 0x000fe200000114d2 */
[----:B------:R-:W-:Y:S01]  /*10a00*/  IMAD.WIDE.U32 R4, R195, UR8, R4 ;  /* 0x00000008c3047c25 */ /* 0x000fe2000f8e0004 */
[----:B------:R-:W-:-:S02]  /*10a10*/  SHF.R.S32.HI R161, RZ, 0x1f, R211 ;  /* 0x0000001fffa17819 */ /* 0x000fc400000114d3 */
[----:B------:R-:W-:Y:S01]  /*10a20*/  SHF.R.S32.HI R162, RZ, 0x1f, R212 ;  /* 0x0000001fffa27819 */ /* 0x000fe200000114d4 */
[----:B------:R-:W-:Y:S01]  /*10a30*/  IMAD R9, R3, UR11, R0 ;  /* 0x0000000b03097c24 */ /* 0x000fe2000f8e0200 */
[----:B------:R-:W-:Y:S01]  /*10a40*/  SHF.R.S32.HI R0, RZ, 0x1f, R7 ;  /* 0x0000001fff007819 */ /* 0x000fe20000011407 */
[----:B------:R-:W-:Y:S01]  /*10a50*/  IMAD R5, R195, UR9, R5 ;  /* 0x00000009c3057c24 */ /* 0x000fe2000f8e0205 */
[----:B------:R-:W-:Y:S01]  /*10a60*/  ULDC.64 UR8, c[0x0][0xc28] ;  /* 0x00030a0000087ab9 */ /* 0x000fe20000000a00 */
[----:B------:R-:W-:Y:S01]  /*10a70*/  VIADD R8, R16, 0x38820 ;  /* 0x0003882010087836 */ /* 0x000fe20000000000 */
[----:B------:R-:W-:Y:S01]  /*10a80*/  SHF.R.S32.HI R163, RZ, 0x1f, R213 ;  /* 0x0000001fffa37819 */ /* 0x000fe200000114d5 */
[----:B------:R-:W-:Y:S01]  /*10a90*/  IMAD.WIDE.U32 R4, R3, UR10, R4 ;  /* 0x0000000a03047c25 */ /* 0x000fe2000f8e0004 */
[----:B------:R-:W-:Y:S02]  /*10aa0*/  SHF.R.S32.HI R164, RZ, 0x1f, R214 ;  /* 0x0000001fffa47819 */ /* 0x000fe400000114d6 */
[----:B------:R-:W-:Y:S01]  /*10ab0*/  PRMT R8, RZ, 0x654, R8 ;  /* 0x00000654ff087816 */ /* 0x000fe20000000008 */
[----:B------:R-:W-:Y:S01]  /*10ac0*/  IMAD R0, R0, UR8, RZ ;  /* 0x0000000800007c24 */ /* 0x000fe2000f8e02ff */
[----:B------:R-:W-:Y:S01]  /*10ad0*/  SHF.R.S32.HI R165, RZ, 0x1f, R215 ;  /* 0x0000001fffa57819 */ /* 0x000fe200000114d7 */
[----:B------:R-:W-:Y:S01]  /*10ae0*/  IMAD.IADD R5, R5, 0x1, R9 ;  /* 0x0000000105057824 */ /* 0x000fe200078e0209 */
[----:B------:R0:W-:Y:S01]  /*10af0*/  SYNCS.ARRIVE.TRANS64.RED.A1T0 RZ, [R8+URZ], RZ ;  /* 0x000000ff08ff79a7 */ /* 0x0001e2000810043f */
        /* <DEDUP_REMOVED lines=9> */
[C---:B------:R-:W-:Y:S02]  /*10b90*/  LEA R3, P1, R4.reuse, UR8, 0x2 ;  /* 0x0000000804037c11 */ /* 0x040fe4000f8210ff */
[----:B------:R-:W-:Y:S02]  /*10ba0*/  SHF.R.S32.HI R169, RZ, 0x1f, R219 ;  /* 0x0000001fffa97819 */ /* 0x000fe400000114db */
[----:B------:R-:W-:Y:S01]  /*10bb0*/  LEA.HI.X R7, R4, UR9, R7, 0x2, P1 ;  /* 0x0000000904077c11 */ /* 0x000fe200088f1407 */
[----:B------:R0:W1:Y:S01]  /*10bc0*/  SHFL.IDX PT, R12, R3, RZ, 0x1c1f ;  /* 0x001c1fff030c7589 */ /* 0x00006200000e0000 */
[----:B------:R-:W-:Y:S02]  /*10bd0*/  SHF.R.S32.HI R170, RZ, 0x1f, R220 ;  /* 0x0000001fffaa7819 */ /* 0x000fe400000114dc */
[----:B------:R-:W-:Y:S01]  /*10be0*/  SHF.R.S32.HI R171, RZ, 0x1f, R221 ;  /* 0x0000001fffab7819 */ /* 0x000fe200000114dd */
[----:B------:R0:W2:Y:S01]  /*10bf0*/  SHFL.IDX PT, R13, R7, RZ, 0x1c1f ;  /* 0x001c1fff070d7589 */ /* 0x0000a200000e0000 */
[----:B------:R-:W-:-:S02]  /*10c00*/  SHF.R.S32.HI R172, RZ, 0x1f, R222 ;  /* 0x0000001fffac7819 */ /* 0x000fc400000114de */
[----:B------:R-:W-:Y:S02]  /*10c10*/  SHF.R.S32.HI R173, RZ, 0x1f, R223 ;  /* 0x0000001fffad7819 */ /* 0x000fe400000114df */
[----:B------:R-:W-:Y:S02]  /*10c20*/  SHF.R.S32.HI R174, RZ, 0x1f, R224 ;  /* 0x0000001fffae7819 */ /* 0x000fe400000114e0 */
[----:B------:R-:W-:Y:S02]  /*10c30*/  SHF.R.S32.HI R14, RZ, 0x1f, R225 ;  /* 0x0000001fff0e7819 */ /* 0x000fe400000114e1 */
[----:B------:R-:W-:Y:S02]  /*10c40*/  SHF.R.S32.HI R15, RZ, 0x1f, R226 ;  /* 0x0000001fff0f7819 */ /* 0x000fe400000114e2 */
[----:B------:R-:W-:Y:S02]  /*10c50*/  SHF.R.S32.HI R20, RZ, 0x1f, R227 ;  /* 0x0000001fff147819 */ /* 0x000fe400000114e3 */
[----:B------:R-:W-:Y:S01]  /*10c60*/  SHF.R.S32.HI R21, RZ, 0x1f, R22 ;  /* 0x0000001fff157819 */ /* 0x000fe20000011416 */
[----:B0-----:R-:W-:Y:S06]  /*10c70*/  @P0 BRA `(.L_x_5351) ;  /* 0x0000000800040947 */ /* 0x001fec0003800000 */
        /* <DEDUP_REMOVED lines=14> */
[CC--:B0-----:R-:W-:Y:S02]  /*10d60*/  @!P2 LEA R4, P6, R226.reuse, R12.reuse, 0x2 ;  /* 0x0000000ce204a211 */ /* 0x0c1fe400078c10ff */
[CC--:B-1----:R-:W-:Y:S02]  /*10d70*/  @!P1 LEA R8, P5, R225.reuse, R12.reuse, 0x2 ;  /* 0x0000000ce1089211 */ /* 0x0c2fe400078a10ff */
        /* <DEDUP_REMOVED lines=12> */
[----:B------:R-:W-:Y:S02]  /*10e40*/  ISETP.GE.AND P1, PT, R219, UR7, PT ;  /* 0x00000007db007c0c */ /* 0x000fe4000bf26270 */
[----:B------:R-:W-:Y:S01]  /*10e50*/  @!P4 LEA.HI.X R9, R222, R13, R172, 0x2, P2 ;  /* 0x0000000dde09c211 */ /* 0x000fe200010f14ac */
[----:B------:R0:W-:Y:S01]  /*10e60*/  @!P3 ST.E.64 desc[UR38][R4.64], R44 ;  /* 0x0000002c0400b985 */ /* 0x0001e2000c101b26 */
[----:B------:R-:W-:Y:S02]  /*10e70*/  ISETP.GE.AND P2, PT, R218, UR7, PT ;  /* 0x00000007da007c0c */ /* 0x000fe4000bf46270 */
[----:B--2---:R-:W-:Y:S01]  /*10e80*/  @!P5 LEA R10, P6, R221, R12, 0x2 ;  /* 0x0000000cdd0ad211 */ /* 0x004fe200078c10ff */
[----:B------:R1:W-:Y:S01]  /*10e90*/  @!P4 ST.E.64 desc[UR38][R8.64], R48 ;  /* 0x000000300800c985 */ /* 0x0003e2000c101b26 */
[----:B------:R-:W-:-:S02]  /*10ea0*/  ISETP.GE.AND P3, PT, R217, UR7, PT ;  /* 0x00000007d9007c0c */ /* 0x000fc4000bf66270 */
[----:B------:R-:W-:Y:S02]  /*10eb0*/  @!P5 LEA.HI.X R11, R221, R13, R171, 0x2, P6 ;  /* 0x0000000ddd0bd211 */ /* 0x000fe400030f14ab */
        /* <DEDUP_REMOVED lines=8> */
[----:B--2---:R-:W-:-:S02]  /*10f40*/  @!P2 LEA R10, P6, R218, R12, 0x2 ;  /* 0x0000000cda0aa211 */ /* 0x004fc400078c10ff */
[----:B------:R-:W-:Y:S01]  /*10f50*/  ISETP.GE.AND P0, PT, R214, UR7, PT ;  /* 0x00000007d6007c0c */ /* 0x000fe2000bf06270 */
[----:B------:R1:W-:Y:S01]  /*10f60*/  @!P1 ST.E.64 desc[UR38][R8.64], R60 ;  /* 0x0000003c08009985 */ /* 0x0003e2000c101b26 */
        /* <DEDUP_REMOVED lines=9> */
[----:B--2---:R-:W-:-:S03]  /*11000*/  @!P5 LEA R10, P6, R215, R12, 0x2 ;  /* 0x0000000cd70ad211 */ /* 0x004fc600078c10ff */
[----:B------:R1:W-:Y:S01]  /*11010*/  @!P4 ST.E.64 desc[UR38][R8.64], R72 ;  /* 0x000000480800c985 */ /* 0x0003e2000c101b26 */
[----:B------:R-:W-:-:S05]  /*11020*/  @!P5 LEA.HI.X R11, R215, R13, R165, 0x2, P6 ;  /* 0x0000000dd70bd211 */ /* 0x000fca00030f14a5 */
[----:B------:R2:W-:Y:S01]  /*11030*/  @!P5 ST.E.64 desc[UR38][R10.64], R76 ;  /* 0x0000004c0a00d985 */ /* 0x0005e2000c101b26 */
[----:B------:R-:W-:Y:S02]  /*11040*/  ISETP.GE.AND P5, PT, R211, UR7, PT ;  /* 0x00000007d3007c0c */ /* 0x000fe4000bfa6270 */
[----:B0-----:R-:W-:-:S04]  /*11050*/  @!P0 LEA R4, P4, R214, R12, 0x2 ;  /* 0x0000000cd6048211 */ /* 0x001fc800078810ff */
[-C--:B------:R-:W-:Y:S02]  /*11060*/  @!P0 LEA.HI.X R5, R214, R13.reuse, R164, 0x2, P4 ;  /* 0x0000000dd6058211 */ /* 0x080fe400020f14a4 */
[----:B------:R-:W-:Y:S02]  /*11070*/  ISETP.GE.AND P4, PT, R210, UR7, PT ;  /* 0x00000007d2007c0c */ /* 0x000fe4000bf86270 */
[CC--:B-1----:R-:W-:Y:S01]  /*11080*/  @!P1 LEA R8, P3, R213.reuse, R12.reuse, 0x2 ;  /* 0x0000000cd5089211 */ /* 0x0c2fe200078610ff */
[----:B------:R0:W-:Y:S01]  /*11090*/  @!P0 ST.E.64 desc[UR38][R4.64], R80 ;  /* 0x0000005004008985 */ /* 0x0001e2000c101b26 */
[----:B--2---:R-:W-:Y:S02]  /*110a0*/  @!P2 LEA R10, P6, R212, R12, 0x2 ;  /* 0x0000000cd40aa211 */ /* 0x004fe400078c10ff */
        /* <DEDUP_REMOVED lines=12> */
[-C--:B------:R-:W-:Y:S02]  /*11170*/  @!P4 LEA.HI.X R9, R210, R13.reuse, R160, 0x2, P0 ;  /* 0x0000000dd209c211 */ /* 0x080fe400000f14a0 */
[----:B------:R-:W-:Y:S02]  /*11180*/  ISETP.GE.AND P0, PT, R206, UR7, PT ;  /* 0x00000007ce007c0c */ /* 0x000fe4000bf06270 */
[C---:B--2---:R-:W-:Y:S01]  /*11190*/  @!P3 LEA R10, P6, R209.reuse, R12, 0x2 ;  /* 0x0000000cd10ab211 */ /* 0x044fe200078c10ff */
[----:B------:R1:W-:Y:S01]  /*111a0*/  @!P4 ST.E.64 desc[UR38][R8.64], R96 ;  /* 0x000000600800c985 */ /* 0x0003e2000c101b26 */
[----:B------:R-:W-:Y:S02]  /*111b0*/  ISETP.GE.AND P4, PT, R204, UR7, PT ;  /* 0x00000007cc007c0c */ /* 0x000fe4000bf86270 */
[----:B------:R-:W-:-:S02]  /*111c0*/  @!P3 LEA.HI.X R11, R209, R13, R159, 0x2, P6 ;  /* 0x0000000dd10bb211 */ /* 0x000fc400030f149f */
[----:B0-----:R-:W-:-:S03]  /*111d0*/  @!P2 LEA R4, P6, R208, R12, 0x2 ;  /* 0x0000000cd004a211 */ /* 0x001fc600078c10ff */
[----:B------:R0:W-:Y:S01]  /*111e0*/  @!P3 ST.E.64 desc[UR38][R10.64], R100 ;  /* 0x000000640a00b985 */ /* 0x0001e2000c101b26 */
        /* <DEDUP_REMOVED lines=33> */
[----:B------:R-:W-:Y:S02]  /*11400*/  @!P4 LEA.HI.X R5, R200, R13, R237, 0x2, P0 ;  /* 0x0000000dc805c211 */ /* 0x000fe400000f14ed */
[----:B0-----:R-:W-:-:S03]  /*11410*/  @!P2 LEA R8, P1, R198, R12, 0x2 ;  /* 0x0000000cc608a211 */ /* 0x001fc600078210ff */
[----:B------:R0:W-:Y:S01]  /*11420*/  @!P4 ST.E.64 desc[UR38][R4.64], R136 ;  /* 0x000000880400c985 */ /* 0x0001e2000c101b26 */
[C---:B------:R-:W-:Y:S02]  /*11430*/  @!P5 LEA R12, P0, R197.reuse, R12, 0x2 ;  /* 0x0000000cc50cd211 */ /* 0x040fe400078010ff */
[-C--:B------:R-:W-:Y:S01]  /*11440*/  @!P2 LEA.HI.X R9, R198, R13.reuse, R235, 0x2, P1 ;  /* 0x0000000dc609a211 */ /* 0x080fe200008f14eb */
[----:B------:R0:W-:Y:S01]  /*11450*/  @!P3 ST.E.64 desc[UR38][R10.64], R140 ;  /* 0x0000008c0a00b985 */ /* 0x0001e2000c101b26 */
[----:B------:R-:W-:-:S03]  /*11460*/  @!P5 LEA.HI.X R13, R197, R13, R234, 0x2, P0 ;  /* 0x0000000dc50dd211 */ /* 0x000fc600000f14ea */
[----:B------:R0:W-:Y:S04]  /*11470*/  @!P2 ST.E.64 desc[UR38][R8.64], R144 ;  /* 0x000000900800a985 */ /* 0x0001e8000c101b26 */
[----:B------:R0:W-:Y:S02]  /*11480*/  @!P5 ST.E.64 desc[UR38][R12.64], R148 ;  /* 0x000000940c00d985 */ /* 0x0001e4000c101b26 */
.L_x_5351:
[----:B------:R-:W-:Y:S05]  /*11490*/  BSYNC B1 ;  /* 0x0000000000017941 */ /* 0x000fea0003800000 */
.L_x_5350:
[----:B------:R-:W-:Y:S01]  /*114a0*/  VIADD R0, R0, 0x8 ;  /* 0x0000000800007836 */ /* 0x000fe20000000000 */
[----:B------:R-:W3:Y:S04]  /*114b0*/  SHFL.IDX PT, R7, R7, 0x1, 0x1c1f ;  /* 0x003c1f0007077f89 */ /* 0x000ee800000e0000 */
[----:B------:R-:W-:Y:S01]  /*114c0*/  ISETP.GE.AND P0, PT, R0, UR6, PT ;  /* 0x0000000600007c0c */ /* 0x000fe2000bf06270 */
[----:B------:R-:W4:-:S12]  /*114d0*/  SHFL.IDX PT, R3, R3, 0x1, 0x1c1f ;  /* 0x003c1f0003037f89 */ /* 0x000f1800000e0000 */
[----:B------:R-:W-:Y:S05]  /*114e0*/  @P0 BRA `(.L_x_5349) ;  /* 0x0000001400dc0947 */ /* 0x000fea0003800000 */
[----:B------:R-:W-:Y:S02]  /*114f0*/  ULDC UR6, c[0x0][0xbc8] ;  /* 0x0002f20000067ab9 */ /* 0x000fe40000000800 */
[----:B------:R-:W-:Y:S02]  /*11500*/  ISETP.GE.AND P4, PT, R22, UR6, PT ;  /* 0x0000000616007c0c */ /* 0x000fe4000bf86270 */
[----:B------:R-:W-:Y:S02]  /*11510*/  ISETP.GE.AND P2, PT, R227, UR6, PT ;  /* 0x00000006e3007c0c */ /* 0x000fe4000bf46270 */
[----:B------:R-:W-:Y:S02]  /*11520*/  ISETP.GE.AND P1, PT, R226, UR6, PT ;  /* 0x00000006e2007c0c */ /* 0x000fe4000bf26270 */
[----:B------:R-:W-:-:S07]  /*11530*/  ISETP.GE.AND P0, PT, R225, UR6, PT ;  /* 0x00000006e1007c0c */ /* 0x000fce000bf06270 */
[CC--:B01--4-:R-:W-:Y:S02]  /*11540*/  @!P4 LEA R12, P3, R22.reuse, R3.reuse, 0x2 ;  /* 0x00000003160cc211 */ /* 0x0d3fe400078610ff */
[----:B------:R-:W-:Y:S02]  /*11550*/  @!P2 LEA R4, P6, R227, R3, 0x2 ;  /* 0x00000003e304a211 */ /* 0x000fe400078c10ff */
[----:B--23--:R-:W-:Y:S02]  /*11560*/  @!P4 LEA.HI.X R13, R22, R7, R21, 0x2, P3 ;  /* 0x00000007160dc211 */ /* 0x00cfe400018f1415 */
        /* <DEDUP_REMOVED lines=14> */
[C---:B------:R-:W-:Y:S02]  /*11650*/  @!P4 LEA R14, P2, R223.reuse, R3, 0x2 ;  /* 0x00000003df0ec211 */ /* 0x040fe400078410ff */
        /* <DEDUP_REMOVED lines=12> */
[----:B--2---:R-:W-:-:S02]  /*11720*/  @!P1 LEA R8, P5, R220, R3, 0x2 ;  /* 0x00000003dc089211 */ /* 0x004fc400078a10ff */
        /* <DEDUP_REMOVED lines=20> */
[----:B--2---:R-:W-:Y:S01]  /*11870*/  @!P1 LEA R8, P3, R214, R3, 0x2 ;  /* 0x00000003d6089211 */ /* 0x004fe200078610ff */
        /* <DEDUP_REMOVED lines=23> */
[-C--:B--2---:R-:W-:Y:S02]  /*119f0*/  @!P2 LEA R4, P6, R209, R3.reuse, 0x2 ;  /* 0x00000003d104a211 */ /* 0x084fe400078c10ff */
[----:B------:R-:W-:Y:S01]  /*11a00*/  ISETP.GE.AND P4, PT, R205, UR6, PT ;  /* 0x00000006cd007c0c */ /* 0x000fe2000bf86270 */
[----:B------:R2:W-:Y:S01]  /*11a10*/  @!P3 ST.E.64 desc[UR38][R20.64], R98 ;  /* 0x000000621400b985 */ /* 0x0005e2000c101b26 */
[----:B---3--:R-:W-:Y:S02]  /*11a20*/  @!P1 LEA R8, P3, R208, R3, 0x2 ;  /* 0x00000003d0089211 */ /* 0x008fe400078610ff */
        /* <DEDUP_REMOVED lines=13> */
[C---:B--2---:R-:W-:Y:S01]  /*11b00*/  @!P3 LEA R20, P6, R204.reuse, R3, 0x2 ;  /* 0x00000003cc14b211 */ /* 0x044fe200078c10ff */
        /* <DEDUP_REMOVED lines=11> */
[-C--:B---3--:R-:W-:Y:S01]  /*11bc0*/  @!P1 LEA R8, P6, R202, R3.reuse, 0x2 ;  /* 0x00000003ca089211 */ /* 0x088fe200078c10ff */
[----:B------:R3:W-:Y:S02]  /*11bd0*/  @!P0 ST.E.64 desc[UR38][R4.64], R126 ;  /* 0x0000007e04008985 */ /* 0x0007e4000c101b26 */
[----:B0-----:R-:W-:-:S02]  /*11be0*/  @!P4 LEA R10, P0, R201, R3, 0x2 ;  /* 0x00000003c90ac211 */ /* 0x001fc400078010ff */
[----:B------:R-:W-:Y:S02]  /*11bf0*/  @!P1 LEA.HI.X R9, R202, R7, R152, 0x2, P6 ;  /* 0x00000007ca099211 */ /* 0x000fe400030f1498 */
[----:B--2---:R-:W-:Y:S02]  /*11c00*/  @!P3 LEA R12, P6, R200, R3, 0x2 ;  /* 0x00000003c80cb211 */ /* 0x004fe400078c10ff */
        /* <DEDUP_REMOVED lines=17> */
.L_x_5343:
        /* <DEDUP_REMOVED lines=26> */
.L_x_5352:
[----:B------:R-:W-:Y:S01]  /*11ec0*/  BSSY B1, `(.L_x_5353) ;  /* 0x0000038000017945 */ /* 0x000fe20003800000 */
[----:B------:R-:W-:Y:S02]  /*11ed0*/  SEL R191, R191, RZ, !P0 ;  /* 0x000000ffbfbf7207 */ /* 0x000fe40004000000 */
[----:B------:R-:W-:Y:S02]  /*11ee0*/  SEL R196, R196, RZ, !P0 ;  /* 0x000000ffc4c47207 */ /* 0x000fe40004000000 */
[----:B-----5:R-:W-:Y:S01]  /*11ef0*/  SHF.R.S32.HI R26, RZ, 0x1f, R3 ;  /* 0x0000001fff1a7819 */ /* 0x020fe20000011403 */
[----:B------:R-:W-:Y:S06]  /*11f00*/  @P3 BRA `(.L_x_5354) ;  /* 0x0000000000cc3947 */ /* 0x000fec0003800000 */
[----:B------:R-:W0:Y:S01]  /*11f10*/  S2R R29, SR_TID.X ;  /* 0x00000000001d7919 */ /* 0x000e220000002100 */
[----:B------:R-:W1:Y:S01]  /*11f20*/  LDC R28, c[0x0][0xce8] ;  /* 0x00033a00ff1c7b82 */ /* 0x000e620000000800 */
[----:B------:R-:W-:Y:S02]  /*11f30*/  IMAD.U32 R8, RZ, RZ, UR42 ;  /* 0x0000002aff087e24 */ /* 0x000fe4000f8e00ff */
[----:B-1----:R-:W-:-:S03]  /*11f40*/  IMAD R4, R7, R28, RZ ;  /* 0x0000001c07047224 */ /* 0x002fc600078e02ff */
[----:B0-----:R-:W-:-:S04]  /*11f50*/  IADD3 R29, R8, -0x80, R29 ;  /* 0xffffff80081d7810 */ /* 0x001fc80007ffe01d */
[----:B------:R-:W-:-:S13]  /*11f60*/  ISETP.GE.AND P0, PT, R29, R4, PT ;  /* 0x000000041d00720c */ /* 0x000fda0003f06270 */
[----:B------:R-:W-:Y:S05]  /*11f70*/  @P0 BRA `(.L_x_5354) ;  /* 0x0000000000b00947 */ /* 0x000fea0003800000 */
[----:B------:R-:W-:Y:S01]  /*11f80*/  ISETP.NE.AND P1, PT, R28, 0x1, PT ;  /* 0x000000011c00780c */ /* 0x000fe20003f25270 */
[----:B------:R-:W-:Y:S01]  /*11f90*/  IMAD.MOV.U32 R24, RZ, RZ, 0xab8 ;  /* 0x00000ab8ff187424 */ /* 0x000fe200078e00ff */
[----:B------:R-:W-:Y:S01]  /*11fa0*/  ISETP.GT.AND P0, PT, R0, 0x1, PT ;  /* 0x000000010000780c */ /* 0x000fe20003f04270 */
[----:B------:R-:W0:Y:S01]  /*11fb0*/  LDC.64 R4, c[0x0][0xca8] ;  /* 0x00032a00ff047b82 */ /* 0x000e220000000a00 */
[----:B------:R-:W-:Y:S01]  /*11fc0*/  LOP3.LUT R195, R195, 0xff, RZ, 0xc0, !PT ;  /* 0x000000ffc3c37812 */ /* 0x000fe200078ec0ff */
[----:B------:R-:W-:Y:S01]  /*11fd0*/  IMAD.MOV.U32 R19, RZ, RZ, R29 ;  /* 0x000000ffff137224 */ /* 0x000fe200078e001d */
[----:B------:R-:W-:-:S05]  /*11fe0*/  SEL R24, R24, 0xa78, P0 ;  /* 0x00000a7818187807 */ /* 0x000fca0000000000 */
[----:B------:R-:W1:Y:S08]  /*11ff0*/  LDC.64 R12, c[0x0][R24+0x220] ;  /* 0x00008800180c7b82 */ /* 0x000e700000000a00 */
[----:B------:R-:W2:Y:S08]  /*12000*/  @P1 LDC R0, c[0x0][0xcec] ;  /* 0x00033b00ff001b82 */ /* 0x000eb00000000800 */
[----:B------:R-:W3:Y:S08]  /*12010*/  LDC.64 R10, c[0x0][R24+0x218] ;  /* 0x00008600180a7b82 */ /* 0x000ef00000000a00 */
[----:B------:R-:W4:Y:S01]  /*12020*/  @P1 LDC R27, c[0x0][0xcf0] ;  /* 0x00033c00ff1b1b82 */ /* 0x000f220000000800 */
[----:B-1----:R-:W-:-:S02]  /*12030*/  IMAD R13, R13, R191, RZ ;  /* 0x000000bf0d0d7224 */ /* 0x002fc400078e02ff */
[----:B------:R-:W-:-:S05]  /*12040*/  IMAD.WIDE.U32 R20, R12, R191, RZ ;  /* 0x000000bf0c147225 */ /* 0x000fca00078e00ff */
[----:B------:R-:W1:Y:S01]  /*12050*/  LDC.64 R14, c[0x0][R24+0x228] ;  /* 0x00008a00180e7b82 */ /* 0x000e620000000a00 */
[----:B--2---:R-:W-:-:S07]  /*12060*/  @P1 IMAD.HI.U32 R0, R29, R0, RZ ;  /* 0x000000001d001227 */ /* 0x004fce00078e00ff */
[----:B------:R-:W2:Y:S01]  /*12070*/  LDC.64 R8, c[0x0][R24+0x210] ;  /* 0x0000840018087b82 */ /* 0x000ea20000000a00 */
[-C--:B---3--:R-:W-:Y:S02]  /*12080*/  IMAD R25, R11, R192.reuse, RZ ;  /* 0x000000c00b197224 */ /* 0x088fe400078e02ff */
[----:B------:R-:W-:-:S04]  /*12090*/  IMAD.WIDE.U32 R10, R10, R192, RZ ;  /* 0x000000c00a0a7225 */ /* 0x000fc800078e00ff */
[----:B------:R-:W-:Y:S01]  /*120a0*/  IMAD.IADD R25, R11, 0x1, R25 ;  /* 0x000000010b197824 */ /* 0x000fe200078e0219 */
[----:B----4-:R-:W-:Y:S01]  /*120b0*/  @P1 SHF.R.U32.HI R19, RZ, R27, R0 ;  /* 0x0000001bff131219 */ /* 0x010fe20000011600 */
[----:B------:R-:W-:Y:S01]  /*120c0*/  IMAD R27, R12, R196, R13 ;  /* 0x000000c40c1b7224 */ /* 0x000fe200078e020d */
[----:B------:R-:W-:Y:S01]  /*120d0*/  SEL R13, R195, RZ, P0 ;  /* 0x000000ffc30d7207 */ /* 0x000fe20000000000 */
[----:B0-----:R-:W0:Y:S01]  /*120e0*/  @!P0 LDC R4, c[0x0][0xc50] ;  /* 0x00031400ff048b82 */ /* 0x001e220000000800 */
[----:B------:R-:W-:Y:S01]  /*120f0*/  IADD3 R0, P1, P3, R20, R10, R3 ;  /* 0x0000000a14007210 */ /* 0x000fe20007b3e003 */
[----:B------:R-:W-:Y:S02]  /*12100*/  IMAD.MOV R12, RZ, RZ, -R19 ;  /* 0x000000ffff0c7224 */ /* 0x000fe400078e0a13 */
[----:B------:R-:W-:Y:S02]  /*12110*/  IMAD.IADD R27, R21, 0x1, R27 ;  /* 0x00000001151b7824 */ /* 0x000fe400078e021b */
[----:B-1----:R-:W-:-:S02]  /*12120*/  IMAD.WIDE.U32 R10, R14, R13, RZ ;  /* 0x0000000d0e0a7225 */ /* 0x002fc400078e00ff */
[----:B------:R-:W1:Y:S02]  /*12130*/  @!P0 LDC R5, c[0x0][0xc54] ;  /* 0x00031500ff058b82 */ /* 0x000e640000000800 */
[----:B------:R-:W-:Y:S02]  /*12140*/  IMAD R15, R15, R13, RZ ;  /* 0x0000000d0f0f7224 */ /* 0x000fe400078e02ff */
[----:B------:R-:W-:Y:S01]  /*12150*/  IMAD R13, R28, R12, R29 ;  /* 0x0000000c1c0d7224 */ /* 0x000fe200078e021d */
[----:B------:R-:W-:Y:S01]  /*12160*/  IADD3.X R12, R27, R25, R26, P1, P3 ;  /* 0x000000191b0c7210 */ /* 0x000fe20000fe641a */
[----:B------:R-:W-:Y:S01]  /*12170*/  IMAD.IADD R15, R11, 0x1, R15 ;  /* 0x000000010b0f7824 */ /* 0x000fe200078e020f */
[----:B------:R-:W-:Y:S01]  /*12180*/  IADD3 R10, P0, P1, R19, R0, R10 ;  /* 0x00000000130a7210 */ /* 0x000fe2000791e00a */
[----:B--2---:R-:W-:Y:S01]  /*12190*/  IMAD R0, R9, R13, RZ ;  /* 0x0000000d09007224 */ /* 0x004fe200078e02ff */
[----:B------:R-:W-:-:S04]  /*121a0*/  SHF.R.S32.HI R19, RZ, 0x1f, R19 ;  /* 0x0000001fff137819 */ /* 0x000fc80000011413 */
[----:B------:R-:W-:Y:S02]  /*121b0*/  IADD3.X R11, R19, R12, R15, P0, P1 ;  /* 0x0000000c130b7210 */ /* 0x000fe400007e240f */
[----:B------:R-:W-:-:S05]  /*121c0*/  SHF.R.S32.HI R15, RZ, 0x1f, R13 ;  /* 0x0000001fff0f7819 */ /* 0x000fca000001140d */
[C---:B------:R-:W-:Y:S02]  /*121d0*/  IMAD R15, R8.reuse, R15, R0 ;  /* 0x0000000f080f7224 */ /* 0x040fe400078e0200 */
[----:B------:R-:W-:-:S04]  /*121e0*/  IMAD.WIDE.U32 R8, R8, R13, R10 ;  /* 0x0000000d08087225 */ /* 0x000fc800078e000a */
[----:B------:R-:W-:Y:S01]  /*121f0*/  IMAD.IADD R0, R9, 0x1, R15 ;  /* 0x0000000109007824 */ /* 0x000fe200078e020f */
[----:B0-----:R-:W-:Y:S01]  /*12200*/  LEA R4, P0, R8, R4, 0x2 ;  /* 0x0000000408047211 */ /* 0x001fe200078010ff */
[----:B------:R-:W-:-:S03]  /*12210*/  IMAD.MOV.U32 R9, RZ, RZ, -0x800000 ;  /* 0xff800000ff097424 */ /* 0x000fc600078e00ff */
[----:B-1----:R-:W-:-:S05]  /*12220*/  LEA.HI.X R5, R8, R5, R0, 0x2, P0 ;  /* 0x0000000508057211 */ /* 0x002fca00000f1400 */
[----:B------:R0:W-:Y:S04]  /*12230*/  STG.E desc[UR38][R4.64], R9 ;  /* 0x0000000904007986 */ /* 0x0001e8000c101926 */
.L_x_5354:
[----:B------:R-:W-:Y:S05]  /*12240*/  BSYNC B1 ;  /* 0x0000000000017941 */ /* 0x000fea0003800000 */
.L_x_5353:
[----:B------:R-:W-:Y:S05]  /*12250*/  @P2 BRA `(.L_x_5349) ;  /* 0x0000000800802947 */ /* 0x000fea0003800000 */
[----:B------:R-:W1:Y:S01]  /*12260*/  LDC R10, c[0x0][0xce8] ;  /* 0x00033a00ff0a7b82 */ /* 0x000e620000000800 */
[----:B------:R-:W-:Y:S01]  /*12270*/  ULDC.64 UR6, c[0x0][0xba0] ;  /* 0x0002e80000067ab9 */ /* 0x000fe20000000a00 */
[----:B------:R-:W-:Y:S01]  /*12280*/  ULDC UR8, c[0x0][0xbc8] ;  /* 0x0002f20000087ab9 */ /* 0x000fe20000000800 */
[----:B------:R-:W-:Y:S01]  /*12290*/  IMAD R0, R26, UR6, RZ ;  /* 0x000000061a007c24 */ /* 0x000fe2000f8e02ff */
[----:B------:R-:W-:Y:S01]  /*122a0*/  ISETP.GE.AND P1, PT, R194, UR8, PT ;  /* 0x00000008c2007c0c */ /* 0x000fe2000bf26270 */
[----:B0-----:R-:W-:Y:S01]  /*122b0*/  IMAD.WIDE.U32 R4, R3, UR6, RZ ;  /* 0x0000000603047c25 */ /* 0x001fe2000f8e00ff */
[----:B------:R-:W-:Y:S01]  /*122c0*/  ISETP.GE.AND P2, PT, R17, UR8, PT ;  /* 0x0000000811007c0c */ /* 0x000fe2000bf46270 */
[----:B------:R-:W-:Y:S01]  /*122d0*/  BSSY B1, `(.L_x_5355) ;  /* 0x0000074000017945 */ /* 0x000fe20003800000 */
[----:B------:R-:W-:Y:S01]  /*122e0*/  SHF.R.S32.HI R36, RZ, 0x1f, R193 ;  /* 0x0000001fff247819 */ /* 0x000fe200000114c1 */
[----:B------:R-:W-:Y:S01]  /*122f0*/  IMAD R3, R3, UR7, R0 ;  /* 0x0000000703037c24 */ /* 0x000fe2000f8e0200 */
[----:B------:R-:W-:Y:S01]  /*12300*/  ULDC.64 UR6, c[0x0][0xbe8] ;  /* 0x0002fa0000067ab9 */ /* 0x000fe20000000a00 */
[----:B------:R-:W-:Y:S01]  /*12310*/  SEL R0, RZ, 0x1, P2 ;  /* 0x00000001ff007807 */ /* 0x000fe20001000000 */
[----:B------:R-:W-:Y:S01]  /*12320*/  VIADD R29, R17, 0xc0 ;  /* 0x000000c0111d7836 */ /* 0x000fe20000000000 */
[----:B------:R-:W-:Y:S01]  /*12330*/  ISETP.GE.AND P2, PT, R193, UR8, PT ;  /* 0x00000008c1007c0c */ /* 0x000fe2000bf46270 */
[----:B------:R-:W-:Y:S01]  /*12340*/  IMAD.IADD R5, R5, 0x1, R3 ;  /* 0x0000000105057824 */ /* 0x000fe200078e0203 */
[----:B------:R-:W-:Y:S01]  /*12350*/  SHF.R.S32.HI R3, RZ, 0x1f, R30 ;  /* 0x0000001fff037819 */ /* 0x000fe2000001141e */
[----:B------:R-:W-:Y:S01]  /*12360*/  VIADD R31, R17, 0x100 ;  /* 0x00000100111f7836 */ /* 0x000fe20000000000 */
[----:B------:R-:W-:Y:S01]  /*12370*/  SEL R14, RZ, 0xffffffff, P2 ;  /* 0xffffffffff0e7807 */ /* 0x000fe20001000000 */
[----:B------:R-:W-:Y:S01]  /*12380*/  IMAD.WIDE.U32 R4, R192, UR6, R4 ;  /* 0x00000006c0047c25 */ /* 0x000fe2000f8e0004 */
[----:B------:R-:W-:-:S02]  /*12390*/  LEA.HI R8, R3, R30, RZ, 0x3 ;  /* 0x0000001e03087211 */ /* 0x000fc400078f18ff */
[----:B------:R-:W-:Y:S01]  /*123a0*/  SEL R3, RZ, 0xffffffff, P1 ;  /* 0xffffffffff037807 */ /* 0x000fe20000800000 */
[----:B------:R-:W-:Y:S01]  /*123b0*/  IMAD R5, R192, UR7, R5 ;  /* 0x00000007c0057c24 */ /* 0x000fe2000f8e0205 */
[----:B------:R-:W-:Y:S01]  /*123c0*/  LOP3.LUT R9, R8, 0xfffffff8, RZ, 0xc0, !PT ;  /* 0xfffffff808097812 */ /* 0x000fe200078ec0ff */
[----:B------:R-:W-:Y:S01]  /*123d0*/  ULDC.64 UR6, c[0x0][0xbf0] ;  /* 0x0002fc0000067ab9 */ /* 0x000fe20000000a00 */
[----:B-1----:R-:W-:Y:S01]  /*123e0*/  ISETP.NE.AND P0, PT, R10, 0x1, PT ;  /* 0x000000010a00780c */ /* 0x002fe20003f05270 */
[----:B------:R-:W-:Y:S01]  /*123f0*/  IMAD.SHL.U32 R15, R3, 0x2, RZ ;  /* 0x00000002030f7824 */ /* 0x000fe200078e00ff */
[----:B------:R-:W-:Y:S01]  /*12400*/  SHF.R.S32.HI R20, RZ, 0x3, R8 ;  /* 0x00000003ff147819 */ /* 0x000fe20000011408 */
[----:B------:R-:W-:Y:S01]  /*12410*/  IMAD.IADD R3, R30, 0x1, -R9 ;  /* 0x000000011e037824 */ /* 0x000fe200078e0a09 */
[----:B------:R-:W-:Y:S01]  /*12420*/  ISETP.GE.AND P1, PT, R29, UR8, PT ;  /* 0x000000081d007c0c */ /* 0x000fe2000bf26270 */
[----:B------:R-:W-:Y:S01]  /*12430*/  IMAD.WIDE.U32 R4, R191, UR6, R4 ;  /* 0x00000006bf047c25 */ /* 0x000fe2000f8e0004 */
[----:B------:R-:W-:-:S02]  /*12440*/  LOP3.LUT R12, R15, 0x2, R0, 0xe2, !PT ;  /* 0x000000020f0c7812 */ /* 0x000fc400078ee200 */
[----:B------:R-:W-:Y:S01]  /*12450*/  SHF.R.S32.HI R28, RZ, 0x1f, R29 ;  /* 0x0000001fff1c7819 */ /* 0x000fe2000001141d */
[----:B------:R-:W-:Y:S01]  /*12460*/  IMAD R3, R3, 0x20, R20 ;  /* 0x0000002003037824 */ /* 0x000fe200078e0214 */
[----:B------:R-:W-:Y:S01]  /*12470*/  SHF.R.S32.HI R34, RZ, 0x1f, R31 ;  /* 0x0000001fff227819 */ /* 0x000fe2000001141f */
[----:B------:R-:W-:Y:S01]  /*12480*/  IMAD R0, R196, UR6, RZ ;  /* 0x00000006c4007c24 */ /* 0x000fe2000f8e02ff */
[----:B------:R-:W-:Y:S01]  /*12490*/  SHF.R.S32.HI R37, RZ, 0x1f, R194 ;  /* 0x0000001fff257819 */ /* 0x000fe200000114c2 */
[----:B------:R-:W0:Y:S01]  /*124a0*/  @P0 LDC R11, c[0x0][0xcec] ;  /* 0x00033b00ff0b0b82 */ /* 0x000e220000000800 */
[----:B------:R-:W-:Y:S02]  /*124b0*/  VIADD R8, R3, UR42 ;  /* 0x0000002a03087c36 */ /* 0x000fe40008000000 */
[----:B------:R-:W-:Y:S01]  /*124c0*/  IMAD R9, R191, UR7, R0 ;  /* 0x00000007bf097c24 */ /* 0x000fe2000f8e0200 */
[----:B------:R-:W-:Y:S01]  /*124d0*/  ULDC.64 UR6, c[0x0][0xbe0] ;  /* 0x0002f80000067ab9 */ /* 0x000fe20000000a00 */
[----:B------:R-:W-:Y:S01]  /*124e0*/  IMAD.SHL.U32 R15, R14, 0x4, RZ ;  /* 0x000000040e0f7824 */ /* 0x000fe200078e00ff */
[----:B------:R-:W-:Y:S01]  /*124f0*/  SEL R14, RZ, 0xffffffff, P1 ;  /* 0xffffffffff0e7807 */ /* 0x000fe20000800000 */
[----:B------:R-:W-:Y:S01]  /*12500*/  IMAD.MOV.U32 R3, RZ, RZ, R8 ;  /* 0x000000ffff037224 */ /* 0x000fe200078e0008 */
[----:B------:R-:W1:Y:S01]  /*12510*/  @P0 LDC R13, c[0x0][0xcf0] ;  /* 0x00033c00ff0d0b82 */ /* 0x000e620000000800 */
[----:B------:R-:W-:Y:S01]  /*12520*/  IMAD.IADD R5, R5, 0x1, R9 ;  /* 0x0000000105057824 */ /* 0x000fe200078e0209 */
[----:B------:R-:W-:Y:S01]  /*12530*/  LOP3.LUT R12, R15, 0x4, R12, 0xe2, !PT ;  /* 0x000000040f0c7812 */ /* 0x000fe200078ee20c */
[----:B------:R-:W-:-:S02]  /*12540*/  VIADD R33, R17, 0x140 ;  /* 0x0000014011217836 */ /* 0x000fc40000000000 */
[----:B------:R-:W-:Y:S02]  /*12550*/  VIADD R27, R17, 0x180 ;  /* 0x00000180111b7836 */ /* 0x000fe40000000000 */
[----:B------:R-:W-:Y:S01]  /*12560*/  IMAD R25, R7, R10, RZ ;  /* 0x0000000a07197224 */ /* 0x000fe200078e02ff */
[----:B------:R-:W-:Y:S01]  /*12570*/  SHF.R.S32.HI R32, RZ, 0x1f, R33 ;  /* 0x0000001fff207819 */ /* 0x000fe20000011421 */
[----:B------:R-:W-:Y:S01]  /*12580*/  VIADD R35, R17, 0x1c0 ;  /* 0x000001c011237836 */ /* 0x000fe20000000000 */
[----:B------:R-:W-:-:S04]  /*12590*/  SHF.R.S32.HI R26, RZ, 0x1f, R27 ;  /* 0x0000001fff1a7819 */ /* 0x000fc8000001141b */
[----:B------:R-:W-:Y:S01]  /*125a0*/  ISETP.GE.AND P1, PT, R35, UR8, PT ;  /* 0x0000000823007c0c */ /* 0x000fe2000bf26270 */
[----:B0-----:R-:W-:Y:S01]  /*125b0*/  @P0 IMAD.HI.U32 R0, R8, R11, RZ ;  /* 0x0000000b08000227 */ /* 0x001fe200078e00ff */
[----:B------:R-:W-:-:S03]  /*125c0*/  SHF.R.S32.HI R30, RZ, 0x1f, R35 ;  /* 0x0000001fff1e7819 */ /* 0x000fc60000011423 */
[----:B------:R-:W-:Y:S01]  /*125d0*/  IMAD.SHL.U32 R11, R14, 0x8, RZ ;  /* 0x000000080e0b7824 */ /* 0x000fe200078e00ff */
[----:B-1----:R-:W-:Y:S02]  /*125e0*/  @P0 SHF.R.U32.HI R3, RZ, R13, R0 ;  /* 0x0000000dff030219 */ /* 0x002fe40000011600 */
[----:B------:R-:W-:Y:S02]  /*125f0*/  ISETP.GE.AND P0, PT, R31, UR8, PT ;  /* 0x000000081f007c0c */ /* 0x000fe4000bf06270 */
[--C-:B------:R-:W-:Y:S01]  /*12600*/  SHF.R.S32.HI R0, RZ, 0x1f, R3.reuse ;  /* 0x0000001fff007819 */ /* 0x100fe20000011403 */
[----:B------:R-:W-:Y:S01]  /*12610*/  IMAD.MOV R9, RZ, RZ, -R3 ;  /* 0x000000ffff097224 */ /* 0x000fe200078e0a03 */
[----:B------:R-:W-:Y:S01]  /*12620*/  LOP3.LUT R12, R11, 0x8, R12, 0xe2, !PT ;  /* 0x000000080b0c7812 */ /* 0x000fe200078ee20c */
[----:B------:R-:W-:Y:S01]  /*12630*/  IMAD.WIDE.U32 R4, R3, UR6, R4 ;  /* 0x0000000603047c25 */ /* 0x000fe2000f8e0004 */
[----:B------:R-:W-:Y:S02]  /*12640*/  SEL R11, RZ, 0xffffffff, P0 ;  /* 0xffffffffff0b7807 */ /* 0x000fe40000000000 */
[----:B------:R-:W-:Y:S01]  /*12650*/  ISETP.GE.AND P0, PT, R33, UR8, PT ;  /* 0x0000000821007c0c */ /* 0x000fe2000bf06270 */
[----:B------:R-:W-:-:S02]  /*12660*/  IMAD R0, R0, UR6, RZ ;  /* 0x0000000600007c24 */ /* 0x000fc4000f8e02ff */
[----:B------:R-:W-:Y:S02]  /*12670*/  IMAD R9, R10, R9, R8 ;  /* 0x000000090a097224 */ /* 0x000fe400078e0208 */
[----:B------:R-:W-:Y:S02]  /*12680*/  IMAD.SHL.U32 R13, R11, 0x10, RZ ;  /* 0x000000100b0d7824 */ /* 0x000fe400078e00ff */
[----:B------:R-:W-:Y:S01]  /*12690*/  IMAD R11, R3, UR7, R0 ;  /* 0x00000007030b7c24 */ /* 0x000fe2000f8e0200 */
[----:B------:R-:W-:Y:S01]  /*126a0*/  SHF.R.S32.HI R0, RZ, 0x1f, R9 ;  /* 0x0000001fff007819 */ /* 0x000fe20000011409 */
[----:B------:R-:W-:Y:S01]  /*126b0*/  ULDC.64 UR6, c[0x0][0xbd8] ;  /* 0x0002f60000067ab9 */ /* 0x000fe20000000a00 */
[----:B------:R-:W-:Y:S01]  /*126c0*/  SEL R3, RZ, 0xffffffff, P0 ;  /* 0xffffffffff037807 */ /* 0x000fe20000000000 */
[----:B------:R-:W-:Y:S01]  /*126d0*/  IMAD.IADD R5, R5, 0x1, R11 ;  /* 0x0000000105057824 */ /* 0x000fe200078e020b */
[----:B------:R-:W-:Y:S01]  /*126e0*/  ISETP.GE.AND P0, PT, R27, UR8, PT ;  /* 0x000000081b007c0c */ /* 0x000fe2000bf06270 */
[----:B------:R-:W-:Y:S01]  /*126f0*/  IMAD R0, R0, UR6, RZ ;  /* 0x0000000600007c24 */ /* 0x000fe2000f8e02ff */
[----:B------:R-:W-:Y:S01]  /*12700*/  LOP3.LUT R12, R13, 0x10, R12, 0xe2, !PT ;  /* 0x000000100d0c7812 */ /* 0x000fe200078ee20c */
[----:B------:R-:W-:-:S02]  /*12710*/  IMAD.SHL.U32 R11, R3, 0x20, RZ ;  /* 0x00000020030b7824 */ /* 0x000fc400078e00ff */
[C---:B------:R-:W-:Y:S02]  /*12720*/  IMAD R3, R9.reuse, UR7, R0 ;  /* 0x0000000709037c24 */ /* 0x040fe4000f8e0200 */
[----:B------:R-:W-:Y:S01]  /*12730*/  IMAD.WIDE.U32 R4, R9, UR6, R4 ;  /* 0x0000000609047c25 */ /* 0x000fe2000f8e0004 */
[----:B------:R-:W-:Y:S01]  /*12740*/  ULDC.64 UR6, c[0x0][0xb80] ;  /* 0x0002e00000067ab9 */ /* 0x000fe20000000a00 */
[----:B------:R-:W-:Y:S02]  /*12750*/  SEL R9, RZ, 0x40, P0 ;  /* 0x00000040ff097807 */ /* 0x000fe40000000000 */
[----:B------:R-:W-:Y:S01]  /*12760*/  IMAD.IADD R3, R5, 0x1, R3 ;  /* 0x0000000105037824 */ /* 0x000fe200078e0203 */
[----:B------:R-:W-:Y:S01]  /*12770*/  LEA R19, P0, R4, UR6, 0x1 ;  /* 0x0000000604137c11 */ /* 0x000fe2000f8008ff */
[----:B------:R-:W-:Y:S01]  /*12780*/  VIADD R0, R20, UR42 ;  /* 0x0000002a14007c36 */ /* 0x000fe20008000000 */
[----:B------:R-:W-:Y:S02]  /*12790*/  LOP3.LUT R12, R11, 0x20, R12, 0xe2, !PT ;  /* 0x000000200b0c7812 */ /* 0x000fe400078ee20c */
[----:B------:R-:W-:Y:S01]  /*127a0*/  LEA.HI.X R3, R4, UR7, R3, 0x1, P0 ;  /* 0x0000000704037c11 */ /* 0x000fe200080f0c03 */
[----:B------:R0:W1:Y:S01]  /*127b0*/  SHFL.IDX PT, R8, R19, RZ, 0x181f ;  /* 0x00181fff13087589 */ /* 0x00006200000e0000 */
[----:B------:R-:W-:-:S02]  /*127c0*/  ISETP.GE.AND P0, PT, R0, R25, PT ;  /* 0x000000190000720c */ /* 0x000fc40003f06270 */
[----:B------:R-:W-:Y:S02]  /*127d0*/  LOP3.LUT R24, R12, R9, RZ, 0xfc, !PT ;  /* 0x000000090c187212 */ /* 0x000fe400078efcff */
[----:B------:R-:W-:Y:S01]  /*127e0*/  SEL R5, RZ, 0x80, P1 ;  /* 0x00000080ff057807 */ /* 0x000fe20000800000 */
[----:B------:R0:W2:Y:S03]  /*127f0*/  SHFL.IDX PT, R9, R3, RZ, 0x181f ;  /* 0x00181fff03097589 */ /* 0x0000a600000e0000 */
[----:B------:R-:W-:-:S05]  /*12800*/  LOP3.LUT R7, R24, R5, RZ, 0xfc, !PT ;  /* 0x0000000518077212 */ /* 0x000fca00078efcff */
        /* <DEDUP_REMOVED lines=32> */
.L_x_5356:
[----:B------:R-:W-:Y:S05]  /*12a10*/  BSYNC B1 ;  /* 0x0000000000017941 */ /* 0x000fea0003800000 */
.L_x_5355:
        /* <DEDUP_REMOVED lines=36> */
.L_x_5349:
[----:B------:R-:W-:Y:S05]  /*12c60*/  BSYNC B0 ;  /* 0x0000000000007941 */ /* 0x000fea0003800000 */
.L_x_5342:
[----:B------:R-:W-:Y:S02]  /*12c70*/  ULDC UR6, c[0x0][0xd3c] ;  /* 0x00034f0000067ab9 */ /* 0x000fe40000000800 */
[----:B------:R-:W-:-:S06]  /*12c80*/  UISETP.GE.AND UP0, UPT, UR5, UR6, UPT ;  /* 0x000000060500728c */ /* 0x000fcc000bf06270 */
[----:B------:R-:W-:-:S13]  /*12c90*/  PLOP3.LUT P0, PT, PT, PT, UP0, 0x80, 0x0 ;  /* 0x000000000000781c */ /* 0x000fda0003f0f008 */
[----:B------:R-:W-:Y:S05]  /*12ca0*/  @!P0 BRA `(.L_x_5357) ;  /* 0xfffffee400c48947 */ /* 0x000fea000383ffff */
[----:B------:R-:W-:Y:S05]  /*12cb0*/  EXIT ;  /* 0x000000000000794d */ /* 0x000fea0003800000 */
.L_x_5300:
        /* <DEDUP_REMOVED lines=18> */
.L_x_5358:
        /* <DEDUP_REMOVED lines=43> */
.L_x_5362:
        /* <DEDUP_REMOVED lines=39> */
.L_x_5360:
        /* <DEDUP_REMOVED lines=12> */
.L_x_5363:
        /* <DEDUP_REMOVED lines=63> */
.L_x_5364:
        /* <DEDUP_REMOVED lines=61> */
.L_x_5365:
[----:B01----:R-:W-:-:S05]  /*13b80*/  LOP3.LUT R3, RZ, R2, RZ, 0x33, !PT ;  /* 0x00000002ff037212 */ /* 0x003fca00078e33ff */
[----:B------:R-:W-:-:S05]  /*13b90*/  IMAD.IADD R2, R4, 0x1, R3 ;  /* 0x0000000104027824 */ /* 0x000fca00078e0203 */
[----:B------:R1:W-:Y:S01]  /*13ba0*/  STL [R1+0x4], R2 ;  /* 0x0000040201007387 */ /* 0x0003e20000100800 */
[----:B------:R-:W-:Y:S05]  /*13bb0*/  BRA `(.L_x_5366) ;  /* 0x0000000000107947 */ /* 0x000fea0003800000 */
.L_x_5361:
[----:B------:R-:W-:Y:S01]  /*13bc0*/  IMAD.U32 R2, RZ, RZ, UR6 ;  /* 0x00000006ff027e24 */ /* 0x000fe2000f8e00ff */
[----:B------:R0:W-:Y:S04]  /*13bd0*/  STL [R1+0x4], RZ ;  /* 0x000004ff01007387 */ /* 0x0001e80000100800 */
[----:B------:R0:W-:Y:S04]  /*13be0*/  STL [R1+0x8], RZ ;  /* 0x000008ff01007387 */ /* 0x0001e80000100800 */
[----:B------:R0:W-:Y:S02]  /*13bf0*/  STL [R1], R2 ;  /* 0x0000000201007387 */ /* 0x0001e40000100800 */
.L_x_5366:
        /* <DEDUP_REMOVED lines=10> */
.L_x_5359:
        /* <DEDUP_REMOVED lines=25> */
[----:B--2---:R-:W-:Y:S01]  /*13e30*/  ULEA UR4, UR5, UR4, 0x18 ;  /* 0x0000000405047291 */ /* 0x004fe2000f8ec03f */
        /* <DEDUP_REMOVED lines=12> */
.L_x_5493:
[----:B--2---:R-:W2:Y:S01]  /*13f00*/  LDL R0, [R1+0xc] ;  /* 0x00000c0001007983 */ /* 0x004ea20000100800 */
[----:B------:R-:W2:Y:S01]  /*13f10*/  LDC.64 R2, c[0x0][0xd88] ;  /* 0x00036200ff027b82 */ /* 0x000ea20000000a00 */
[----:B------:R-:W-:Y:S05]  /*13f20*/  YIELD ;  /* 0x0000000000007946 */ /* 0x000fea0003800000 */
[----:B------:R-:W-:Y:S01]  /*13f30*/  ULDC.64 UR4, c[0x0][0xb20] ;  /* 0x0002c80000047ab9 */ /* 0x000fe20000000a00 */
[----:B0---4-:R-:W-:Y:S01]  /*13f40*/  IMAD.MOV.U32 R6, RZ, RZ, RZ ;  /* 0x000000ffff067224 */ /* 0x011fe200078e00ff */
        /* <DEDUP_REMOVED lines=51> */
.L_x_5368:
        /* <DEDUP_REMOVED lines=18> */
.L_x_5369:
[----:B------:R-:W-:Y:S05]  /*143a0*/  @!P0 BRA `(.L_x_5370) ;  /* 0x00000000000c8947 */ /* 0x000fea0003800000 */
[----:B------:R-:W3:Y:S04]  /*143b0*/  LDG.E R6, desc[UR38][R4.64] ;  /* 0x0000002604067981 */ /* 0x000ee8000c1e1900 */
[----:B------:R-:W3:Y:S02]  /*143c0*/  LDG.E R4, desc[UR38][R4.64+0x4] ;  /* 0x0000042604047981 */ /* 0x000ee4000c1e1900 */
[----:B---3--:R-:W-:-:S07]  /*143d0*/  IMAD.IADD R6, R4, 0x1, -R6 ;  /* 0x0000000104067824 */ /* 0x008fce00078e0a06 */
.L_x_5370:
        /* <DEDUP_REMOVED lines=60> */
.L_x_5372:
[----:B------:R-:W-:Y:S05]  /*147a0*/  BSYNC B0 ;  /* 0x0000000000007941 */ /* 0x000fea0003800000 */
.L_x_5371:
        /* <DEDUP_REMOVED lines=12> */
[----:B------:R-:W1:Y:S01]  /*14870*/  S2R R2, SR_LANEID ;  /* 0x0000000000027919 */ /* 0x000e620000000000 */
[----:B------:R-:W-:Y:S02]  /*14880*/  VOTEU.ANY UR4, UPT, PT ;  /* 0x0000000000047886 */ /* 0x000fe400038e0100 */
[----:B------:R-:W1:Y:S08]  /*14890*/  FLO.U32 R0, UR4 ;  /* 0x0000000400007d00 */ /* 0x000e7000080e0000 */
[----:B------:R-:W3:Y:S01]  /*148a0*/  POPC R4, UR4 ;  /* 0x0000000400047d09 */ /* 0x000ee20008000000 */
[----:B-1----:R-:W-:-:S02]  /*148b0*/  ISETP.EQ.U32.AND P0, PT, R0, R2, PT ;  /* 0x000000020000720c */ /* 0x002fc40003f02070 */
[----:B------:R-:W3:Y:S11]  /*148c0*/  LDC.64 R2, c[0x0][0xd60] ;  /* 0x00035800ff027b82 */ /* 0x000ef60000000a00 */
[----:B---3--:R-:W3:Y:S04]  /*148d0*/  @P0 ATOMG.E.ADD.STRONG.GPU PT, R2, desc[UR38][R2.64], R4 ;  /* 0x00000004020209a8 */ /* 0x008ee800081ee1e6 */
[----:B---3--:R1:W3:Y:S02]  /*148e0*/  SHFL.IDX PT, R2, R2, R0, 0x1f ;  /* 0x00001f0002027589 */ /* 0x0082e400000e0000 */
[----:B-1----:R-:W1:Y:S02]  /*148f0*/  S2R R0, SR_LTMASK ;  /* 0x0000000000007919 */ /* 0x002e640000003900 */
[----:B-1----:R-:W-:-:S06]  /*14900*/  LOP3.LUT R0, R0, UR4, RZ, 0xc0, !PT ;  /* 0x0000000400007c12 */ /* 0x002fcc000f8ec0ff */
[----:B------:R-:W3:Y:S02]  /*14910*/  POPC R0, R0 ;  /* 0x0000000000007309 */ /* 0x000ee40000000000 */
[----:B---3--:R-:W-:-:S05]  /*14920*/  IADD3 R0, R2, UR37, R0 ;  /* 0x0000002502007c10 */ /* 0x008fca000fffe000 */
[----:B------:R1:W-:Y:S01]  /*14930*/  STL [R1], R0 ;  /* 0x0000000001007387 */ /* 0x0003e20000100800 */
[----:B------:R-:W-:Y:S05]  /*14940*/  BRA `(.L_x_5375) ;  /* 0x0000005800847947 */ /* 0x000fea0003800000 */
.L_x_5374:
        /* <DEDUP_REMOVED lines=20> */
.L_x_5377:
[----:B------:R-:W-:Y:S05]  /*14a90*/  BSYNC B6 ;  /* 0x0000000000067941 */ /* 0x000fea0003800000 */
.L_x_5376:
        /* <DEDUP_REMOVED lines=20> */
.L_x_5380:
        /* <DEDUP_REMOVED lines=16> */
.L_x_5379:
[----:B------:R-:W-:Y:S05]  /*14ce0*/  BSYNC B6 ;  /* 0x0000000000067941 */ /* 0x000fea0003800000 */
.L_x_5378:
        /* <DEDUP_REMOVED lines=24> */
.L_x_5510:
        /* <DEDUP_REMOVED lines=9> */
.L_x_5513:
        /* <DEDUP_REMOVED lines=24> */
.L_x_5384:
[----:B------:R-:W3:Y:S04]  /*15080*/  LDL R0, [R1+0x10] ;  /* 0x0000100001007983 */ /* 0x000ee80000100800 */
[----:B-1----:R-:W4:Y:S01]  /*15090*/  LDL R2, [R1+0x18] ;  /* 0x0000180001027983 */ /* 0x002f220000100800 */
[----:B---3--:R-:W-:Y:S01]  /*150a0*/  IMAD R0, R0, 0x8, R18 ;  /* 0x0000000800007824 */ /* 0x008fe200078e0212 */
[----:B----4-:R-:W-:-:S04]  /*150b0*/  SHF.L.U32 R2, R2, 0x1f, RZ ;  /* 0x0000001f02027819 */ /* 0x010fc800000006ff */
[----:B------:R-:W1:Y:S02]  /*150c0*/  SYNCS.PHASECHK.TRANS64.TRYWAIT P0, [R0+URZ+0x38840], R2 ;  /* 0x03884002000075a7 */ /* 0x000e64000800017f */
[----:B-1----:R-:W-:Y:S05]  /*150d0*/  @!P0 BRA `(.L_x_5385) ;  /* 0x0000006c00048947 */ /* 0x002fea0003800000 */
.L_x_5514:
        /* <DEDUP_REMOVED lines=11> */
.L_x_5386:
        /* <DEDUP_REMOVED lines=23> */
.L_x_5382:
[----:B0-----:R-:W3:Y:S04]  /*15300*/  LDL.LU R4, [R1+0x28] ;  /* 0x0000280001047983 */ /* 0x001ee80000300800 */
[----:B------:R-:W4:Y:S04]  /*15310*/  LDL.LU R3, [R1+0x48] ;  /* 0x0000480001037983 */ /* 0x000f280000300800 */
[----:B------:R-:W5:Y:S01]  /*15320*/  LDL R2, [R1+0x2c] ;  /* 0x00002c0001027983 */ /* 0x000f620000100800 */
        /* <DEDUP_REMOVED lines=8> */
[----:B---3--:R-:W-:Y:S02]  /*153b0*/  SEL R4, R4, RZ, !P0 ;  /* 0x000000ff04047207 */ /* 0x008fe40004000000 */
[----:B----4-:R-:W-:-:S03]  /*153c0*/  SEL R3, R3, RZ, !P0 ;  /* 0x000000ff03037207 */ /* 0x010fc60004000000 */
[----:B------:R0:W-:Y:S01]  /*153d0*/  STL [R1+0x38], R4 ;  /* 0x0000380401007387 */ /* 0x0001e20000100800 */
[----:B-----5:R-:W-:-:S05]  /*153e0*/  SHF.R.S32.HI R0, RZ, 0x1f, R2 ;  /* 0x0000001fff007819 */ /* 0x020fca0000011402 */
[----:B------:R0:W-:Y:S04]  /*153f0*/  STL [R1+0x50], R0 ;  /* 0x0000500001007387 */ /* 0x0001e80000100800 */
[----:B------:R0:W-:Y:S01]  /*15400*/  STL [R1+0x58], R3 ;  /* 0x0000580301007387 */ /* 0x0001e20000100800 */
        /* <DEDUP_REMOVED lines=17> */
.L_x_5388:
[----:B------:R-:W-:Y:S05]  /*15520*/  BSYNC B6 ;  /* 0x0000000000067941 */ /* 0x000fea0003800000 */
.L_x_5387:
[----:B--2---:R-:W2:Y:S01]  /*15530*/  LDL R10, [R1+0x4] ;  /* 0x00000400010a7983 */ /* 0x004ea20000100800 */
[----:B------:R-:W1:Y:S01]  /*15540*/  LDC R7, c[0x0][0x448] ;  /* 0x00011200ff077b82 */ /* 0x000e620000000800 */
[----:B------:R-:W-:Y:S01]  /*15550*/  ULDC.64 UR4, c[0x0][0x298] ;  /* 0x0000a60000047ab9 */ /* 0x000fe20000000a00 */
[----:B------:R-:W-:Y:S01]  /*15560*/  ULDC.64 UR6, c[0x0][0x280] ;  /* 0x0000a00000067ab9 */ /* 0x000fe20000000a00 */
[----:B0-----:R-:W3:Y:S04]  /*15570*/  LDL R4, [R1+0x50] ;  /* 0x0000500001047983 */ /* 0x001ee80000100800 */
        /* <DEDUP_REMOVED lines=93> */
.L_x_5523:
        /* <DEDUP_REMOVED lines=12> */
.L_x_5390:
        /* <DEDUP_REMOVED lines=37> */
.L_x_5392:
[----:B------:R-:W-:Y:S05]  /*15e60*/  BSYNC B6 ;  /* 0x0000000000067941 */ /* 0x000fea0003800000 */
.L_x_5391:
        /* <DEDUP_REMOVED lines=183> */
.L_x_5533:
        /* <DEDUP_REMOVED lines=30> */
.L_x_5395:
[----:B------:R-:W-:Y:S05]  /*16bc0*/  BSYNC B0 ;  /* 0x0000000000007941 */ /* 0x000fea0003800000 */
.L_x_5394:
[----:B------:R-:W-:Y:S01]  /*16bd0*/  NOP ;  /* 0x0000000000007918 */ /* 0x000fe20000000000 */
[----:B------:R-:W-:-:S13]  /*16be0*/  PLOP3.LUT P0, PT, PT, PT, PT, 0x80, 0x0 ;  /* 0x000000000000781c */ /* 0x000fda0003f0f070 */
.L_x_5396:
        /* <DEDUP_REMOVED lines=18> */
.L_x_5534:
[----:B------:R-:W-:Y:S05]  /*16d10*/  BSYNC B0 ;  /* 0x0000000000007941 */ /* 0x000fea0003800000 */
.L_x_5397:
        /* <DEDUP_REMOVED lines=13> */
.L_x_5535:
[----:B------:R-:W-:Y:S05]  /*16df0*/  BSYNC B1 ;  /* 0x0000000000017941 */ /* 0x000fea0003800000 */
.L_x_5401:
        /* <DEDUP_REMOVED lines=9> */
.L_x_5404:
[----:B------:R-:W-:Y:S05]  /*16e90*/  BSYNC B1 ;  /* 0x0000000000017941 */ /* 0x000fea0003800000 */
.L_x_5403:
        /* <DEDUP_REMOVED lines=13> */
.L_x_5405:
        /* <DEDUP_REMOVED lines=15> */
.L_x_5406:
        /* <DEDUP_REMOVED lines=15> */
.L_x_5407:
        /* <DEDUP_REMOVED lines=15> */
.L_x_5408:
        /* <DEDUP_REMOVED lines=15> */
.L_x_5409:
        /* <DEDUP_REMOVED lines=15> */
.L_x_5410:
        /* <DEDUP_REMOVED lines=15> */
.L_x_5411:
        /* <DEDUP_REMOVED lines=15> */
.L_x_5412:
        /* <DEDUP_REMOVED lines=10> */
.L_x_5400:
[----:B------:R-:W-:Y:S05]  /*176a0*/  BSYNC B0 ;  /* 0x0000000000007941 */ /* 0x000fea0003800000 */
.L_x_5399:
        /* <DEDUP_REMOVED lines=55> */
.L_x_5419:
        /* <DEDUP_REMOVED lines=8> */
.L_x_5536:
[----:B------:R-:W-:Y:S05]  /*17aa0*/  BSYNC B3 ;  /* 0x0000000000037941 */ /* 0x000fea0003800000 */
.L_x_5420:
        /* <DEDUP_REMOVED lines=9> */
.L_x_5423:
[----:B------:R-:W-:Y:S05]  /*17b40*/  BSYNC B3 ;  /* 0x0000000000037941 */ /* 0x000fea0003800000 */
.L_x_5422:
        /* <DEDUP_REMOVED lines=13> */
.L_x_5424:
        /* <DEDUP_REMOVED lines=13> */
.L_x_5537:
[----:B------:R-:W-:Y:S05]  /*17cf0*/  BSYNC B3 ;  /* 0x0000000000037941 */ /* 0x000fea0003800000 */
.L_x_5425:
        /* <DEDUP_REMOVED lines=11> */
.L_x_5428:
[----:B------:R-:W-:Y:S05]  /*17db0*/  BSYNC B3 ;  /* 0x0000000000037941 */ /* 0x000fea0003800000 */
.L_x_5427:
        /* <DEDUP_REMOVED lines=10> */
.L_x_5429:
        /* <DEDUP_REMOVED lines=15> */
.L_x_5430:
        /* <DEDUP_REMOVED lines=15> */
.L_x_5431:
        /* <DEDUP_REMOVED lines=15> */
.L_x_5432:
        /* <DEDUP_REMOVED lines=15> */
.L_x_5433:
        /* <DEDUP_REMOVED lines=15> */
.L_x_5434:
        /* <DEDUP_REMOVED lines=15> */
.L_x_5435:
        /* <DEDUP_REMOVED lines=15> */
.L_x_5436:
        /* <DEDUP_REMOVED lines=10> */
.L_x_5418:
[----:B------:R-:W-:Y:S05]  /*18590*/  BSYNC B1 ;  /* 0x0000000000017941 */ /* 0x000fea0003800000 */
.L_x_5417:
[----:B------:R-:W2:Y:S02]  /*185a0*/  LDL.LU R5, [R1+0x40] ;  /* 0x0000400001057983 */ /* 0x000ea40000300800 */
[----:B--2---:R-:W-:-:S07]  /*185b0*/  VIADD R0, R5, 0xfffffffd ;  /* 0xfffffffd05007836 */ /* 0x004fce0000000000 */
.L_x_5416:
[----:B------:R-:W-:Y:S05]  /*185c0*/  BSYNC B2 ;  /* 0x0000000000027941 */ /* 0x000fea0003800000 */
.L_x_5415:
[----:B------:R-:W-:Y:S01]  /*185d0*/  VIADD R8, R8, 0xfffffffe ;  /* 0xfffffffe08087836 */ /* 0x000fe20000000000 */
[----:B------:R-:W-:-:S04]  /*185e0*/  LOP3.LUT R4, RZ, R4, RZ, 0x33, !PT ;  /* 0x00000004ff047212 */ /* 0x000fc800078e33ff */
[----:B------:R-:W-:-:S13]  /*185f0*/  ISETP.NE.AND P0, PT, R8, R4, PT ;  /* 0x000000040800720c */ /* 0x000fda0003f05270 */
[----:B------:R-:W-:Y:S05]  /*18600*/  @!P0 BRA `(.L_x_5414) ;  /* 0x0000001800e08947 */ /* 0x000fea0003800000 */
.L_x_5477:
        /* <DEDUP_REMOVED lines=35> */
.L_x_5439:
        /* <DEDUP_REMOVED lines=8> */
.L_x_5538:
[----:B------:R-:W-:Y:S05]  /*188c0*/  BSYNC B2 ;  /* 0x0000000000027941 */ /* 0x000fea0003800000 */
.L_x_5440:
        /* <DEDUP_REMOVED lines=9> */
.L_x_5443:
[----:B------:R-:W-:Y:S05]  /*18960*/  BSYNC B2 ;  /* 0x0000000000027941 */ /* 0x000fea0003800000 */
.L_x_5442:
        /* <DEDUP_REMOVED lines=12> */
.L_x_5444:
        /* <DEDUP_REMOVED lines=13> */
.L_x_5539:
[----:B------:R-:W-:Y:S05]  /*18b00*/  BSYNC B2 ;  /* 0x0000000000027941 */ /* 0x000fea0003800000 */
.L_x_5445:
        /* <DEDUP_REMOVED lines=11> */
.L_x_5448:
[----:B------:R-:W-:Y:S05]  /*18bc0*/  BSYNC B2 ;  /* 0x0000000000027941 */ /* 0x000fea0003800000 */
.L_x_5447:
        /* <DEDUP_REMOVED lines=9> */
.L_x_5449:
        /* <DEDUP_REMOVED lines=15> */
.L_x_5450:
        /* <DEDUP_REMOVED lines=15> */
.L_x_5451:
        /* <DEDUP_REMOVED lines=15> */
.L_x_5452:
        /* <DEDUP_REMOVED lines=15> */
.L_x_5453:
        /* <DEDUP_REMOVED lines=15> */
.L_x_5454:
        /* <DEDUP_REMOVED lines=15> */
.L_x_5455:
        /* <DEDUP_REMOVED lines=15> */
.L_x_5456:
        /* <DEDUP_REMOVED lines=10> */
.L_x_5438:
[----:B------:R-:W-:Y:S05]  /*19390*/  BSYNC B1 ;  /* 0x0000000000017941 */ /* 0x000fea0003800000 */
.L_x_5437:
        /* <DEDUP_REMOVED lines=35> */
.L_x_5459:
        /* <DEDUP_REMOVED lines=8> */
.L_x_5540:
[----:B------:R-:W-:Y:S05]  /*19650*/  BSYNC B2 ;  /* 0x0000000000027941 */ /* 0x000fea0003800000 */
.L_x_5460:
        /* <DEDUP_REMOVED lines=9> */
.L_x_5463:
[----:B------:R-:W-:Y:S05]  /*196f0*/  BSYNC B2 ;  /* 0x0000000000027941 */ /* 0x000fea0003800000 */
.L_x_5462:
        /* <DEDUP_REMOVED lines=13> */
.L_x_5464:
        /* <DEDUP_REMOVED lines=13> */
.L_x_5541:
[----:B------:R-:W-:Y:S05]  /*198a0*/  BSYNC B2 ;  /* 0x0000000000027941 */ /* 0x000fea0003800000 */
.L_x_5465:
        /* <DEDUP_REMOVED lines=11> */
.L_x_5468:
[----:B------:R-:W-:Y:S05]  /*19960*/  BSYNC B2 ;  /* 0x0000000000027941 */ /* 0x000fea0003800000 */
.L_x_5467:
        /* <DEDUP_REMOVED lines=10> */
.L_x_5469:
        /* <DEDUP_REMOVED lines=15> */
.L_x_5470:
        /* <DEDUP_REMOVED lines=15> */
.L_x_5471:
        /* <DEDUP_REMOVED lines=15> */
.L_x_5472:
        /* <DEDUP_REMOVED lines=15> */
.L_x_5473:
        /* <DEDUP_REMOVED lines=15> */
.L_x_5474:
        /* <DEDUP_REMOVED lines=15> */
.L_x_5475:
        /* <DEDUP_REMOVED lines=15> */
.L_x_5476:
        /* <DEDUP_REMOVED lines=10> */
.L_x_5458:
[----:B------:R-:W-:Y:S05]  /*1a140*/  BSYNC B1 ;  /* 0x0000000000017941 */ /* 0x000fea0003800000 */
.L_x_5457:
[----:B------:R-:W2:Y:S01]  /*1a150*/  LDL R2, [R1+0x24] ;  /* 0x0000240001027983 */ /* 0x000ea20000100800 */
[----:B------:R-:W-:Y:S01]  /*1a160*/  VIADD R0, R0, 0xfffffffe ;  /* 0xfffffffe00007836 */ /* 0x000fe20000000000 */
[----:B--2---:R-:W-:-:S13]  /*1a170*/  ISETP.GT.AND P0, PT, R6, R2, PT ;  /* 0x000000020600720c */ /* 0x004fda0003f04270 */
[----:B------:R-:W-:Y:S05]  /*1a180*/  @P0 BRA `(.L_x_5477) ;  /* 0xffffffe400200947 */ /* 0x000fea000383ffff */
.L_x_5414:
[----:B------:R-:W-:Y:S05]  /*1a190*/  BSYNC B0 ;  /* 0x0000000000007941 */ /* 0x000fea0003800000 */
.L_x_5413:
        /* <DEDUP_REMOVED lines=25> */
.L_x_5479:
[----:B------:R-:W-:Y:S05]  /*1a330*/  BSYNC B0 ;  /* 0x0000000000007941 */ /* 0x000fea0003800000 */
.L_x_5478:
[----:B------:R-:W-:-:S05]  /*1a340*/  SEL R0, R0, RZ, P0 ;  /* 0x000000ff00007207 */ /* 0x000fca0000000000 */
[----:B------:R3:W-:Y:S02]  /*1a350*/  STL [R1+0x10], R0 ;  /* 0x0000100001007387 */ /* 0x0007e40000100800 */
.L_x_5375:
[----:B------:R-:W-:Y:S05]  /*1a360*/  BSYNC B7 ;  /* 0x0000000000077941 */ /* 0x000fea0003800000 */
.L_x_5373:
        /* <DEDUP_REMOVED lines=8> */
[----:B0-----:R-:W0:Y:S04]  /*1a3f0*/  LDS.128 R4, [R18+0x388d0] ;  /* 0x0388d00012047984 */ /* 0x001e280000000c00 */
[----:B0-----:R0:W-:Y:S04]  /*1a400*/  STL.64 [R1], R4 ;  /* 0x0000000401007387 */ /* 0x0011e80000100a00 */
[----:B------:R0:W-:Y:S01]  /*1a410*/  STL.64 [R1+0x8], R6 ;  /* 0x0000080601007387 */ /* 0x0001e20000100a00 */
[----:B------:R-:W-:Y:S06]  /*1a420*/  BAR.ARV 0x4, 0x180 ;  /* 0x0106000000007b1d */ /* 0x000fec0000002000 */
[----:B------:R-:W-:Y:S05]  /*1a430*/  BRA `(.L_x_5481) ;  /* 0x0000001000307947 */ /* 0x000fea0003800000 */
.L_x_5480:
[----:B------:R-:W4:Y:S01]  /*1a440*/  S2R R16, SR_TID.X ;  /* 0x0000000000107919 */ /* 0x000f220000002100 */
[----:B------:R-:W-:Y:S01]  /*1a450*/  UMOV UR4, 0xffffffff ;  /* 0xffffffff00047882 */ /* 0x000fe20000000000 */
[----:B----4-:R-:W-:-:S04]  /*1a460*/  LOP3.LUT R16, R16, 0x1f, RZ, 0xc0, !PT ;  /* 0x0000001f10107812 */ /* 0x010fc800078ec0ff */
[----:B------:R-:W-:Y:S01]  /*1a470*/  ISETP.NE.AND P0, PT, R16, 0x1f, PT ;  /* 0x0000001f1000780c */ /* 0x000fe20003f05270 */
[----:B------:R-:W-:-:S12]  /*1a480*/  BRA.DIV UR4, `(.L_x_5482) ;  /* 0x0000002a04f87947 */ /* 0x000fd8000b800000 */
[----:B-1----:R-:W0:Y:S01]  /*1a490*/  LDL.LU R3, [R1] ;  /* 0x0000000001037983 */ /* 0x002e220000300800 */
[----:B------:R-:W-:-:S03]  /*1a4a0*/  ULDC UR4, c[0x0][0xd3c] ;  /* 0x00034f0000047ab9 */ /* 0x000fc60000000800 */
[----:B------:R-:W3:Y:S01]  /*1a4b0*/  LDL R4, [R1+0xc] ;  /* 0x00000c0001047983 */ /* 0x000ee20000100800 */
[----:B0-----:R-:W-:Y:S02]  /*1a4c0*/  IMAD.MOV.U32 R8, RZ, RZ, R3 ;  /* 0x000000ffff087224 */ /* 0x001fe400078e0003 */
[----:B---3--:R-:W-:-:S05]  /*1a4d0*/  IMAD.IADD R0, R4, 0x1, R16 ;  /* 0x0000000104007824 */ /* 0x008fca00078e0210 */
        /* <DEDUP_REMOVED lines=35> */
.L_x_5551:
[----:B------:R-:W-:Y:S02]  /*1a710*/  ULDC UR4, c[0x0][0xd38] ;  /* 0x00034e0000047ab9 */ /* 0x000fe40000000800 */
[----:B------:R-:W-:-:S04]  /*1a720*/  IMAD.U32 R8, RZ, RZ, UR4 ;  /* 0x00000004ff087e24 */ /* 0x000fc8000f8e00ff */
[----:B-1----:R-:W-:-:S04]  /*1a730*/  IMAD R10, R10, R8, RZ ;  /* 0x000000080a0a7224 */ /* 0x002fc800078e02ff */
[----:B------:R-:W-:-:S05]  /*1a740*/  IMAD.IADD R4, R9, 0x1, R10 ;  /* 0x0000000109047824 */ /* 0x000fca00078e020a */
[----:B------:R-:W-:-:S13]  /*1a750*/  ISETP.GT.AND P6, PT, R4, R0, PT ;  /* 0x000000000400720c */ /* 0x000fda0003fc4270 */
[----:B------:R-:W-:Y:S05]  /*1a760*/  @P6 BRA `(.L_x_5483) ;  /* 0x0000000000ac6947 */ /* 0x000fea0003800000 */
.L_x_5486:
        /* <DEDUP_REMOVED lines=37> */
.L_x_5559:
[----:B------:R-:W-:Y:S02]  /*1a9c0*/  ULDC UR4, c[0x0][0xd38] ;  /* 0x00034e0000047ab9 */ /* 0x000fe40000000800 */
[----:B------:R-:W-:-:S04]  /*1a9d0*/  IMAD.U32 R8, RZ, RZ, UR4 ;  /* 0x00000004ff087e24 */ /* 0x000fc8000f8e00ff */
[----:B-1----:R-:W-:-:S04]  /*1a9e0*/  IMAD R10, R10, R8, RZ ;  /* 0x000000080a0a7224 */ /* 0x002fc800078e02ff */
[----:B------:R-:W-:-:S05]  /*1a9f0*/  IMAD.IADD R4, R10, 0x1, R4 ;  /* 0x000000010a047824 */ /* 0x000fca00078e0204 */
[----:B------:R-:W-:-:S13]  /*1aa00*/  ISETP.GT.AND P6, PT, R4, R0, PT ;  /* 0x000000000400720c */ /* 0x000fda0003fc4270 */
[----:B------:R-:W-:Y:S05]  /*1aa10*/  @!P6 BRA `(.L_x_5486) ;  /* 0xfffffffc0054e947 */ /* 0x000fea000383ffff */
.L_x_5483:
        /* <DEDUP_REMOVED lines=12> */
.L_x_5564:
[----:B------:R-:W-:-:S13]  /*1aae0*/  ISETP.NE.AND P0, PT, R3, RZ, PT ;  /* 0x000000ff0300720c */ /* 0x000fda0003f05270 */
[----:B------:R-:W-:Y:S05]  /*1aaf0*/  @!P0 BRA `(.L_x_5488) ;  /* 0x0000000000148947 */ /* 0x000fea0003800000 */
[----:B------:R-:W-:Y:S01]  /*1ab00*/  UMOV UR4, 0xffffffff ;  /* 0xffffffff00047882 */ /* 0x000fe20000000000 */
[----:B---3--:R-:W-:Y:S02]  /*1ab10*/  VIADD R9, R9, 0xffffffff ;  /* 0xffffffff09097836 */ /* 0x008fe40000000000 */
[----:B------:R-:W-:Y:S05]  /*1ab20*/  BRA.DIV UR4, `(.L_x_5489) ;  /* 0x0000002e04ec7947 */ /* 0x000fea000b800000 */
[----:B0-----:R0:W1:Y:S02]  /*1ab30*/  SHFL.IDX PT, R2, R2, R9, 0x1f ;  /* 0x00001f0902027589 */ /* 0x00106400000e0000 */
.L_x_5567:
[----:B-1----:R-:W-:-:S07]  /*1ab40*/  IMAD.MOV.U32 R6, RZ, RZ, R2 ;  /* 0x000000ffff067224 */ /* 0x002fce00078e0002 */
.L_x_5488:
[----:B0-----:R-:W-:Y:S01]  /*1ab50*/  IMAD R2, R6, R8, R10 ;  /* 0x0000000806027224 */ /* 0x001fe200078e020a */
[----:B------:R-:W-:-:S03]  /*1ab60*/  ISETP.NE.AND P0, PT, R7, 0x1, PT ;  /* 0x000000010700780c */ /* 0x000fc60003f05270 */
[----:B------:R-:W-:Y:S01]  /*1ab70*/  IMAD.IADD R0, R0, 0x1, -R2 ;  /* 0x0000000100007824 */ /* 0x000fe200078e0a02 */
[----:B------:R0:W-:Y:S09]  /*1ab80*/  STL [R1], R2 ;  /* 0x0000000201007387 */ /* 0x0001f20000100800 */
[----:B------:R-:W-:Y:S05]  /*1ab90*/  @!P0 BRA `(.L_x_5490) ;  /* 0x0000000000e48947 */ /* 0x000fea0003800000 */
[----:B---3--:R-:W-:-:S04]  /*1aba0*/  IABS R5, R4 ;  /* 0x0000000400057213 */ /* 0x008fc80000000000 */
        /* <DEDUP_REMOVED lines=56> */
.L_x_5490:
[----:B---3--:R-:W2:Y:S01]  /*1af30*/  LDL R5, [R1+0xc] ;  /* 0x00000c0001057983 */ /* 0x008ea20000100800 */
        /* <DEDUP_REMOVED lines=62> */
.L_x_5491:
[----:B------:R-:W-:-:S05]  /*1b320*/  LOP3.LUT R0, RZ, R0, RZ, 0x33, !PT ;  /* 0x00000000ff007212 */ /* 0x000fca00078e33ff */
[----:B------:R-:W-:-:S05]  /*1b330*/  IMAD.IADD R0, R4, 0x1, R0 ;  /* 0x0000000104007824 */ /* 0x000fca00078e0200 */
[----:B------:R2:W-:Y:S01]  /*1b340*/  STL [R1+0x4], R0 ;  /* 0x0000040001007387 */ /* 0x0005e20000100800 */
[----:B------:R-:W-:Y:S05]  /*1b350*/  BRA `(.L_x_5492) ;  /* 0x0000000000287947 */ /* 0x000fea0003800000 */
.L_x_5484:
        /* <DEDUP_REMOVED lines=10> */
.L_x_5492:
[----:B-1----:R-:W3:Y:S04]  /*1b400*/  LDL R2, [R1+0xc] ;  /* 0x00000c0001027983 */ /* 0x002ee80000100800 */
[----:B0-----:R-:W4:Y:S04]  /*1b410*/  LDL R3, [R1+0x8] ;  /* 0x0000080001037983 */ /* 0x001f280000100800 */
[----:B------:R-:W5:Y:S04]  /*1b420*/  LDL R5, [R1+0x4] ;  /* 0x0000040001057983 */ /* 0x000f680000100800 */
[----:B------:R-:W5:Y:S01]  /*1b430*/  LDL R4, [R1] ;  /* 0x0000000001047983 */ /* 0x000f620000100800 */
        /* <DEDUP_REMOVED lines=12> */
.L_x_5481:
[----:B-1-3--:R-:W3:Y:S01]  /*1b500*/  LDL R0, [R1+0xc] ;  /* 0x00000c0001007983 */ /* 0x00aee20000100800 */
[----:B------:R-:W-:Y:S02]  /*1b510*/  ULDC UR4, c[0x0][0xd3c] ;  /* 0x00034f0000047ab9 */ /* 0x000fe40000000800 */
[----:B---3--:R-:W-:-:S13]  /*1b520*/  ISETP.GE.AND P0, PT, R0, UR4, PT ;  /* 0x0000000400007c0c */ /* 0x008fda000bf06270 */
[----:B------:R-:W-:Y:S05]  /*1b530*/  @!P0 BRA `(.L_x_5493) ;  /* 0xffffff8800708947 */ /* 0x000fea000383ffff */
[----:B------:R-:W-:Y:S05]  /*1b540*/  BSYNC B8 ;  /* 0x0000000000087941 */ /* 0x000fea0003800000 */
.L_x_5367:
[----:B---3--:R-:W3:Y:S01]  /*1b550*/  LDL.LU R0, [R1+0x64] ;  /* 0x0000640001007983 */ /* 0x008ee20000300800 */
[----:B------:R-:W-:Y:S01]  /*1b560*/  BSSY B0, `(.L_x_5494) ;  /* 0x000000b000007945 */ /* 0x000fe20003800000 */
[----:B0---4-:R-:W0:Y:S01]  /*1b570*/  S2R R5, SR_CgaCtaId ;  /* 0x0000000000057919 */ /* 0x011e220000008800 */
        /* <DEDUP_REMOVED lines=9> */
.L_x_5568:
[----:B------:R-:W-:Y:S05]  /*1b610*/  BSYNC B0 ;  /* 0x0000000000007941 */ /* 0x000fea0003800000 */
.L_x_5494:
[----:B------:R-:W-:-:S03]  /*1b620*/  UMOV UR4, 0xffffffff ;  /* 0xffffffff00047882 */ /* 0x000fc60000000000 */
[----:B------:R-:W-:Y:S05]  /*1b630*/  BRA.DIV UR4, `(.L_x_5496) ;  /* 0x0000002604687947 */ /* 0x000fea000b800000 */
[----:B------:R-:W1:Y:S02]  /*1b640*/  S2R R2, SR_TID.X ;  /* 0x0000000000027919 */ /* 0x000e640000002100 */
[----:B-1----:R-:W-:-:S04]  /*1b650*/  SHF.R.U32.HI R2, RZ, 0x5, R2 ;  /* 0x00000005ff027819 */ /* 0x002fc80000011602 */
[----:B------:R-:W-:-:S05]  /*1b660*/  LOP3.LUT R2, R2, 0x3, RZ, 0xc0, !PT ;  /* 0x0000000302027812 */ /* 0x000fca00078ec0ff */
[----:B------:R1:W2:Y:S02]  /*1b670*/  SHFL.IDX PT, R14, R2, RZ, 0x1f ;  /* 0x00001fff020e7589 */ /* 0x0002a400000e0000 */
.L_x_5571:
[----:B--2---:R-:W-:Y:S01]  /*1b680*/  ISETP.NE.AND P0, PT, R14, RZ, PT ;  /* 0x000000ff0e00720c */ /* 0x004fe20003f05270 */
[----:B------:R-:W-:-:S12]  /*1b690*/  BSSY B0, `(.L_x_5497) ;  /* 0x0000027000007945 */ /* 0x000fd80003800000 */
[----:B------:R-:W-:Y:S05]  /*1b6a0*/  @P0 BRA `(.L_x_5498) ;  /* 0x0000000000940947 */ /* 0x000fea0003800000 */
[----:B------:R-:W-:-:S03]  /*1b6b0*/  UMOV UR4, 0xffffffff ;  /* 0xffffffff00047882 */ /* 0x000fc60000000000 */
[----:B------:R-:W-:Y:S05]  /*1b6c0*/  BRA.DIV UR4, `(.L_x_5499) ;  /* 0x0000002604787947 */ /* 0x000fea000b800000 */
[----:B------:R-:W-:-:S13]  /*1b6d0*/  ELECT P6, URZ, PT ;  /* 0x00000000003f782f */ /* 0x000fda00038c0000 */
.L_x_5574:
[----:B------:R-:W-:Y:S05]  /*1b6e0*/  @!P6 BRA `(.L_x_5498) ;  /* 0x000000000084e947 */ /* 0x000fea0003800000 */
[----:B------:R-:W-:-:S06]  /*1b6f0*/  ULOP3.LUT UR4, UR36, 0x2, URZ, 0xfc, !UPT ;  /* 0x0000000224047892 */ /* 0x000fcc000f8efc3f */
[----:B-1----:R-:W-:-:S05]  /*1b700*/  IMAD.U32 R2, RZ, RZ, UR4 ;  /* 0x00000004ff027e24 */ /* 0x002fca000f8e00ff */
[----:B------:R-:W-:-:S13]  /*1b710*/  ISETP.NE.AND P2, PT, R2, 0x3, PT ;  /* 0x000000030200780c */ /* 0x000fda0003f45270 */
[----:B------:R-:W-:Y:S05]  /*1b720*/  @!P2 BRA `(.L_x_5500) ;  /* 0x000000000004a947 */ /* 0x000fea0003800000 */
[----:B------:R-:W-:Y:S01]  /*1b730*/  BPT.TRAP 0x1 ;  /* 0x000000040000795c */ /* 0x000fe20000300000 */
.L_x_5500:
        /* <DEDUP_REMOVED lines=14> */
.L_x_5575:
[----:B------:R-:W1:Y:S02]  /*1b820*/  SYNCS.PHASECHK.TRANS64.TRYWAIT P0, [R7+URZ], R2 ;  /* 0x00000002070075a7 */ /* 0x000e64000800017f */
[----:B-1----:R-:W-:Y:S05]  /*1b830*/  @!P0 BRA `(.L_x_5502) ;  /* 0x0000002400508947 */ /* 0x002fea0003800000 */
.L_x_5576:
[----:B------:R-:W-:Y:S05]  /*1b840*/  @!P2 BRA `(.L_x_5503) ;  /* 0x000000000004a947 */ /* 0x000fea0003800000 */
[----:B------:R-:W-:Y:S01]  /*1b850*/  BPT.TRAP 0x1 ;  /* 0x000000040000795c */ /* 0x000fe20000300000 */
.L_x_5503:
[----:B------:R-:W2:Y:S01]  /*1b860*/  LDL.LU R4, [R1+0x10] ;  /* 0x0000100001047983 */ /* 0x000ea20000300800 */
[----:B------:R-:W-:-:S04]  /*1b870*/  VIADD R0, R0, 0x38860 ;  /* 0x0003886000007836 */ /* 0x000fc80000000000 */
[----:B--2---:R-:W-:-:S04]  /*1b880*/  IMAD R4, R4, 0x8, R0 ;  /* 0x0000000804047824 */ /* 0x004fc800078e0200 */
[----:B------:R-:W2:Y:S02]  /*1b890*/  SYNCS.PHASECHK.TRANS64.TRYWAIT P0, [R4+URZ], R5 ;  /* 0x00000005040075a7 */ /* 0x000ea4000800017f */
[----:B--2---:R-:W-:Y:S05]  /*1b8a0*/  @!P0 BRA `(.L_x_5504) ;  /* 0x0000002400488947 */ /* 0x004fea0003800000 */
.L_x_5577:
[----:B------:R-:W-:-:S07]  /*1b8b0*/  IMAD R3, R3, 0x8, R0 ;  /* 0x0000000803037824 */ /* 0x000fce00078e0200 */
.L_x_5505:
[----:B---3--:R3:W4:Y:S02]  /*1b8c0*/  SYNCS.PHASECHK.TRANS64.TRYWAIT P0, [R3+URZ], R2 ;  /* 0x00000002030075a7 */ /* 0x008724000800017f */
[----:B----4-:R-:W-:Y:S05]  /*1b8d0*/  @!P0 NANOSLEEP.SYNCS 0x989680 ;  /* 0x009896800000895d */ /* 0x010fea0003900000 */
[----:B------:R-:W4:Y:S02]  /*1b8e0*/  @!P0 SYNCS.PHASECHK.TRANS64 P0, [R3+URZ], R2 ;  /* 0x00000002030085a7 */ /* 0x000f24000800007f */
[----:B----4-:R-:W-:Y:S05]  /*1b8f0*/  @!P0 BRA `(.L_x_5505) ;  /* 0xfffffffc00f08947 */ /* 0x010fea000383ffff */
.L_x_5498:
[----:B------:R-:W-:Y:S05]  /*1b900*/  BSYNC B0 ;  /* 0x0000000000007941 */ /* 0x000fea0003800000 */
.L_x_5497:
[----:B------:R-:W-:Y:S05]  /*1b910*/  EXIT ;  /* 0x000000000000794d */ /* 0x000fea0003800000 */
.L_x_5312:
[----:B0-----:R0:W1:Y:S02]  /*1b920*/  SYNCS.PHASECHK.TRANS64.TRYWAIT P1, [R16+URZ+0x38800], R5 ;  /* 0x03880005100075a7 */ /* 0x001064000802017f */
[----:B-1----:R-:W-:Y:S05]  /*1b930*/  @!P1 NANOSLEEP.SYNCS 0x989680 ;  /* 0x009896800000995d */ /* 0x002fea0003900000 */
[----:B------:R-:W1:Y:S02]  /*1b940*/  @!P1 SYNCS.PHASECHK.TRANS64 P1, [R16+URZ+0x38800], R5 ;  /* 0x03880005100095a7 */ /* 0x000e64000802007f */
[----:B-1----:R-:W-:Y:S05]  /*1b950*/  @!P1 BRA `(.L_x_5312) ;  /* 0xfffffffc00f09947 */ /* 0x002fea000383ffff */
[----:B------:R-:W-:Y:S05]  /*1b960*/  BRA `(.L_x_5506) ;  /* 0xfffffe88001c7947 */ /* 0x000fea000383ffff */
.L_x_5316:
[----:B--2---:R2:W3:Y:S02]  /*1b970*/  SYNCS.PHASECHK.TRANS64.TRYWAIT P1, [R9+URZ+0x38830], R6 ;  /* 0x03883006090075a7 */ /* 0x0044e4000802017f */
[----:B---3--:R-:W-:Y:S05]  /*1b980*/  @!P1 NANOSLEEP.SYNCS 0x989680 ;  /* 0x009896800000995d */ /* 0x008fea0003900000 */
[----:B------:R-:W3:Y:S02]  /*1b990*/  @!P1 SYNCS.PHASECHK.TRANS64 P1, [R9+URZ+0x38830], R6 ;  /* 0x03883006090095a7 */ /* 0x000ee4000802007f */
[----:B---3--:R-:W-:Y:S05]  /*1b9a0*/  @!P1 BRA `(.L_x_5316) ;  /* 0xfffffffc00f09947 */ /* 0x008fea000383ffff */
[----:B------:R-:W-:Y:S05]  /*1b9b0*/  BRA `(.L_x_5315) ;  /* 0xfffffe8800407947 */ /* 0x000fea000383ffff */
.L_x_5317:
[----:B---3--:R3:W4:Y:S02]  /*1b9c0*/  SYNCS.PHASECHK.TRANS64.TRYWAIT P1, [R16+URZ+0x38810], R5 ;  /* 0x03881005100075a7 */ /* 0x008724000802017f */
[----:B----4-:R-:W-:Y:S05]  /*1b9d0*/  @!P1 NANOSLEEP.SYNCS 0x989680 ;  /* 0x009896800000995d */ /* 0x010fea0003900000 */
[----:B------:R-:W4:Y:S02]  /*1b9e0*/  @!P1 SYNCS.PHASECHK.TRANS64 P1, [R16+URZ+0x38810], R5 ;  /* 0x03881005100095a7 */ /* 0x000f24000802007f */
[----:B----4-:R-:W-:Y:S05]  /*1b9f0*/  @!P1 BRA `(.L_x_5317) ;  /* 0xfffffffc00f09947 */ /* 0x010fea000383ffff */
[----:B------:R-:W-:Y:S05]  /*1ba00*/  BRA `(.L_x_5507) ;  /* 0xfffffe8800cc7947 */ /* 0x000fea000383ffff */
.L_x_5321:
[----:B0-----:R0:W3:Y:S02]  /*1ba10*/  SYNCS.PHASECHK.TRANS64.TRYWAIT P1, [R9+URZ+0x38850], R6 ;  /* 0x03885006090075a7 */ /* 0x0010e4000802017f */
[----:B---3--:R-:W-:Y:S05]  /*1ba20*/  @!P1 NANOSLEEP.SYNCS 0x989680 ;  /* 0x009896800000995d */ /* 0x008fea0003900000 */
[----:B------:R-:W3:Y:S02]  /*1ba30*/  @!P1 SYNCS.PHASECHK.TRANS64 P1, [R9+URZ+0x38850], R6 ;  /* 0x03885006090095a7 */ /* 0x000ee4000802007f */
[----:B---3--:R-:W-:Y:S05]  /*1ba40*/  @!P1 BRA `(.L_x_5321) ;  /* 0xfffffffc00f09947 */ /* 0x008fea000383ffff */
[----:B------:R-:W-:Y:S05]  /*1ba50*/  BRA `(.L_x_5320) ;  /* 0xfffffe8800fc7947 */ /* 0x000fea000383ffff */
.L_x_5326:
[----:B-1----:R1:W2:Y:S02]  /*1ba60*/  SYNCS.PHASECHK.TRANS64.TRYWAIT P3, [R9+URZ+0x38830], R5 ;  /* 0x03883005090075a7 */ /* 0x0022a4000806017f */
[----:B--2---:R-:W-:Y:S05]  /*1ba70*/  @!P3 NANOSLEEP.SYNCS 0x989680 ;  /* 0x009896800000b95d */ /* 0x004fea0003900000 */
[----:B------:R-:W2:Y:S02]  /*1ba80*/  @!P3 SYNCS.PHASECHK.TRANS64 P3, [R9+URZ+0x38830], R5 ;  /* 0x038830050900b5a7 */ /* 0x000ea4000806007f */
[----:B--2---:R-:W-:Y:S05]  /*1ba90*/  @!P3 BRA `(.L_x_5326) ;  /* 0xfffffffc00f0b947 */ /* 0x004fea000383ffff */
[----:B------:R-:W-:Y:S05]  /*1baa0*/  BRA `(.L_x_5325) ;  /* 0xfffffeb8001c7947 */ /* 0x000fea000383ffff */
.L_x_5330:
[----:B---3--:R3:W4:Y:S02]  /*1bab0*/  SYNCS.PHASECHK.TRANS64.TRYWAIT P3, [R9+URZ+0x38850], R5 ;  /* 0x03885005090075a7 */ /* 0x008724000806017f */
[----:B----4-:R-:W-:Y:S05]  /*1bac0*/  @!P3 NANOSLEEP.SYNCS 0x989680 ;  /* 0x009896800000b95d */ /* 0x010fea0003900000 */
[----:B------:R-:W4:Y:S02]  /*1bad0*/  @!P3 SYNCS.PHASECHK.TRANS64 P3, [R9+URZ+0x38850], R5 ;  /* 0x038850050900b5a7 */ /* 0x000f24000806007f */
[----:B----4-:R-:W-:Y:S05]  /*1bae0*/  @!P3 BRA `(.L_x_5330) ;  /* 0xfffffffc00f0b947 */ /* 0x010fea000383ffff */
[----:B------:R-:W-:Y:S05]  /*1baf0*/  BRA `(.L_x_5329) ;  /* 0xfffffeb800787947 */ /* 0x000fea000383ffff */
.L_x_5336:
[----:B-1----:R1:W2:Y:S02]  /*1bb00*/  SYNCS.PHASECHK.TRANS64.TRYWAIT P1, [R9+URZ+0x38830], R5 ;  /* 0x03883005090075a7 */ /* 0x0022a4000802017f */
[----:B--2---:R-:W-:Y:S05]  /*1bb10*/  @!P1 NANOSLEEP.SYNCS 0x989680 ;  /* 0x009896800000995d */ /* 0x004fea0003900000 */
[----:B------:R-:W2:Y:S02]  /*1bb20*/  @!P1 SYNCS.PHASECHK.TRANS64 P1, [R9+URZ+0x38830], R5 ;  /* 0x03883005090095a7 */ /* 0x000ea4000802007f */
[----:B--2---:R-:W-:Y:S05]  /*1bb30*/  @!P1 BRA `(.L_x_5336) ;  /* 0xfffffffc00f09947 */ /* 0x004fea000383ffff */
[----:B------:R-:W-:Y:S05]  /*1bb40*/  BRA `(.L_x_5335) ;  /* 0xfffffeec00907947 */ /* 0x000fea000383ffff */
.L_x_5340:
[----:B---3--:R3:W4:Y:S02]  /*1bb50*/  SYNCS.PHASECHK.TRANS64.TRYWAIT P1, [R9+URZ+0x38850], R5 ;  /* 0x03885005090075a7 */ /* 0x008724000802017f */
[----:B----4-:R-:W-:Y:S05]  /*1bb60*/  @!P1 NANOSLEEP.SYNCS 0x989680 ;  /* 0x009896800000995d */ /* 0x010fea0003900000 */
[----:B------:R-:W4:Y:S02]  /*1bb70*/  @!P1 SYNCS.PHASECHK.TRANS64 P1, [R9+URZ+0x38850], R5 ;  /* 0x03885005090095a7 */ /* 0x000f24000802007f */
[----:B----4-:R-:W-:Y:S05]  /*1bb80*/  @!P1 BRA `(.L_x_5340) ;  /* 0xfffffffc00f09947 */ /* 0x010fea000383ffff */
[----:B------:R-:W-:Y:S05]  /*1bb90*/  BRA `(.L_x_5339) ;  /* 0xfffffeec00ec7947 */ /* 0x000fea000383ffff */
.L_x_5381:
        /* <DEDUP_REMOVED lines=11> */
.L_x_5509:
[----:B------:R-:W-:Y:S05]  /*1bc50*/  BSYNC B0 ;  /* 0x0000000000007941 */ /* 0x000fea0003800000 */
.L_x_5508:
[----:B------:R-:W-:Y:S05]  /*1bc60*/  BRA `(.L_x_5510) ;  /* 0xffffff9000807947 */ /* 0x000fea000383ffff */
.L_x_5383:
[----:B------:R-:W-:Y:S01]  /*1bc70*/  BSSY B0, `(.L_x_5511) ;  /* 0x0000006000007945 */ /* 0x000fe20003800000 */
[----:B------:R-:W-:-:S07]  /*1bc80*/  IMAD.MOV.U32 R15, RZ, RZ, -0x1 ;  /* 0xffffffffff0f7424 */ /* 0x000fce00078e00ff */
[----:B0-2---:R-:W-:Y:S05]  /*1bc90*/  WARPSYNC.COLLECTIVE R15, `(.L_x_5512) ;  /* 0x000000000f0c7348 */ /* 0x005fea0003c00000 */
[----:B------:R-:W-:Y:S02]  /*1bca0*/  ELECT P6, UR62, PT ;  /* 0x00000000003e782f */ /* 0x000fe400038c0000 */
[----:B------:R-:W-:Y:S01]  /*1bcb0*/  MOV R14, UR62 ;  /* 0x0000003e000e7c02 */ /* 0x000fe20008000f00 */
[----:B0-2---:R-:W-:Y:S10]  /*1bcc0*/  ENDCOLLECTIVE ;  /* 0x000000000000791b */ /* 0x005ff40003800000 */
.L_x_5512:
[----:B------:R-:W-:Y:S05]  /*1bcd0*/  BSYNC B0 ;  /* 0x0000000000007941 */ /* 0x000fea0003800000 */
.L_x_5511:
[----:B------:R-:W-:Y:S05]  /*1bce0*/  BRA `(.L_x_5513) ;  /* 0xffffff9000847947 */ /* 0x000fea000383ffff */
.L_x_5385:
[----:B-1----:R1:W3:Y:S02]  /*1bcf0*/  SYNCS.PHASECHK.TRANS64.TRYWAIT P0, [R0+URZ+0x38840], R2 ;  /* 0x03884002000075a7 */ /* 0x0022e4000800017f */
[----:B---3--:R-:W-:Y:S05]  /*1bd00*/  @!P0 NANOSLEEP.SYNCS 0x989680 ;  /* 0x009896800000895d */ /* 0x008fea0003900000 */
[----:B------:R-:W3:Y:S02]  /*1bd10*/  @!P0 SYNCS.PHASECHK.TRANS64 P0, [R0+URZ+0x38840], R2 ;  /* 0x03884002000085a7 */ /* 0x000ee4000800007f */
[----:B---3--:R-:W-:Y:S05]  /*1bd20*/  @!P0 BRA `(.L_x_5385) ;  /* 0xfffffffc00f08947 */ /* 0x008fea000383ffff */
[----:B------:R-:W-:Y:S05]  /*1bd30*/  BRA `(.L_x_5514) ;  /* 0xffffff9000e87947 */ /* 0x000fea000383ffff */
.L_x_5389:
        /* <DEDUP_REMOVED lines=9> */
.L_x_5515:
[----:B------:R-:W-:Y:S02]  /*1bdd0*/  IMAD.MOV.U32 R13, RZ, RZ, R3 ;  /* 0x000000ffff0d7224 */ /* 0x000fe400078e0003 */
[----:B------:R-:W-:Y:S01]  /*1bde0*/  IMAD.MOV.U32 R4, RZ, RZ, R14 ;  /* 0x000000ffff047224 */ /* 0x000fe200078e000e */
[----:B------:R-:W-:-:S07]  /*1bdf0*/  LOP3.LUT R6, R6, 0x7f, RZ, 0xc0, !PT ;  /* 0x0000007f06067812 */ /* 0x000fce00078ec0ff */
[----:B------:R-:W-:Y:S05]  /*1be00*/  WARPSYNC.COLLECTIVE R15, `(.L_x_5516) ;  /* 0x000000000f087348 */ /* 0x000fea0003c00000 */
[----:B------:R0:W1:Y:S02]  /*1be10*/  SHFL.IDX P6, R14, R13, R12, R11 ;  /* 0x0000000c0d0e7389 */ /* 0x00006400000c000b */
[----:B01----:R-:W-:Y:S01]  /*1be20*/  ENDCOLLECTIVE ;  /* 0x000000000000791b */ /* 0x003fe20003800000 */
.L_x_5516:
        /* <DEDUP_REMOVED lines=9> */
.L_x_5517:
[----:B------:R-:W-:Y:S02]  /*1bec0*/  IMAD.MOV.U32 R13, RZ, RZ, R3 ;  /* 0x000000ffff0d7224 */ /* 0x000fe400078e0003 */
[----:B------:R-:W-:-:S07]  /*1bed0*/  IMAD.MOV.U32 R6, RZ, RZ, R14 ;  /* 0x000000ffff067224 */ /* 0x000fce00078e000e */
[----:B------:R-:W-:Y:S05]  /*1bee0*/  WARPSYNC.COLLECTIVE R15, `(.L_x_5518) ;  /* 0x000000000f087348 */ /* 0x000fea0003c00000 */
[----:B------:R0:W1:Y:S02]  /*1bef0*/  SHFL.IDX P6, R14, R13, R12, R11 ;  /* 0x0000000c0d0e7389 */ /* 0x00006400000c000b */
[----:B01----:R-:W-:Y:S01]  /*1bf00*/  ENDCOLLECTIVE ;  /* 0x000000000000791b */ /* 0x003fe20003800000 */
.L_x_5518:
        /* <DEDUP_REMOVED lines=22> */
.L_x_5519:
        /* <DEDUP_REMOVED lines=10> */
.L_x_5520:
        /* <DEDUP_REMOVED lines=11> */
.L_x_5521:
        /* <DEDUP_REMOVED lines=14> */
.L_x_5522:
[----:B------:R-:W-:Y:S01]  /*1c2a0*/  IMAD.MOV.U32 R3, RZ, RZ, R14 ;  /* 0x000000ffff037224 */ /* 0x000fe200078e000e */
[----:B------:R-:W-:Y:S06]  /*1c2b0*/  BRA `(.L_x_5523) ;  /* 0xffffff9800247947 */ /* 0x000fec000383ffff */
.L_x_5393:
        /* <DEDUP_REMOVED lines=26> */
.L_x_5525:
[----:B------:R-:W-:Y:S05]  /*1c460*/  BSYNC B0 ;  /* 0x0000000000007941 */ /* 0x000fea0003800000 */
.L_x_5524:
        /* <DEDUP_REMOVED lines=13> */
.L_x_5526:
        /* <DEDUP_REMOVED lines=41> */
.L_x_5527:
        /* <DEDUP_REMOVED lines=16> */
.L_x_5528:
        /* <DEDUP_REMOVED lines=29> */
.L_x_5529:
        /* <DEDUP_REMOVED lines=12> */
.L_x_5530:
        /* <DEDUP_REMOVED lines=34> */
.L_x_5531:
[----:B------:R-:W-:Y:S02]  /*1cd80*/  IMAD.MOV.U32 R13, RZ, RZ, R0 ;  /* 0x000000ffff0d7224 */ /* 0x000fe400078e0000 */
[----:B------:R-:W-:-:S07]  /*1cd90*/  IMAD.MOV.U32 R4, RZ, RZ, R14 ;  /* 0x000000ffff047224 */ /* 0x000fce00078e000e */
[----:B------:R-:W-:Y:S05]  /*1cda0*/  WARPSYNC.COLLECTIVE R15, `(.L_x_5532) ;  /* 0x000000000f087348 */ /* 0x000fea0003c00000 */
[----:B------:R0:W1:Y:S02]  /*1cdb0*/  SHFL.IDX P6, R14, R13, R12, R11 ;  /* 0x0000000c0d0e7389 */ /* 0x00006400000c000b */
[----:B01----:R-:W-:Y:S01]  /*1cdc0*/  ENDCOLLECTIVE ;  /* 0x000000000000791b */ /* 0x003fe20003800000 */
.L_x_5532:
[----:B------:R-:W-:Y:S01]  /*1cdd0*/  IMAD.MOV.U32 R0, RZ, RZ, R14 ;  /* 0x000000ffff007224 */ /* 0x000fe200078e000e */
[----:B------:R-:W-:Y:S06]  /*1cde0*/  BRA `(.L_x_5533) ;  /* 0xffffff9800fc7947 */ /* 0x000fec000383ffff */
.L_x_5398:
[----:B0-----:R0:W2:Y:S02]  /*1cdf0*/  SYNCS.PHASECHK.TRANS64.TRYWAIT P0, [R18+URZ+0x38820], R0 ;  /* 0x03882000120075a7 */ /* 0x0010a4000800017f */
[----:B--2---:R-:W-:Y:S05]  /*1ce00*/  @!P0 NANOSLEEP.SYNCS 0x989680 ;  /* 0x009896800000895d */ /* 0x004fea0003900000 */
[----:B------:R-:W2:Y:S02]  /*1ce10*/  @!P0 SYNCS.PHASECHK.TRANS64 P0, [R18+URZ+0x38820], R0 ;  /* 0x03882000120085a7 */ /* 0x000ea4000800007f */
[----:B--2---:R-:W-:Y:S05]  /*1ce20*/  @!P0 BRA `(.L_x_5398) ;  /* 0xfffffffc00f08947 */ /* 0x004fea000383ffff */
[----:B------:R-:W-:Y:S05]  /*1ce30*/  BRA `(.L_x_5534) ;  /* 0xffffff9c00b47947 */ /* 0x000fea000383ffff */
.L_x_5402:
[----:B0-----:R0:W1:Y:S02]  /*1ce40*/  SYNCS.PHASECHK.TRANS64.TRYWAIT P0, [R0+URZ+0x38860], R2 ;  /* 0x03886002000075a7 */ /* 0x001064000800017f */
[----:B-1----:R-:W-:Y:S05]  /*1ce50*/  @!P0 NANOSLEEP.SYNCS 0x989680 ;  /* 0x009896800000895d */ /* 0x002fea0003900000 */
[----:B------:R-:W1:Y:S02]  /*1ce60*/  @!P0 SYNCS.PHASECHK.TRANS64 P0, [R0+URZ+0x38860], R2 ;  /* 0x03886002000085a7 */ /* 0x000e64000800007f */
[----:B-1----:R-:W-:Y:S05]  /*1ce70*/  @!P0 BRA `(.L_x_5402) ;  /* 0xfffffffc00f08947 */ /* 0x002fea000383ffff */
[----:B------:R-:W-:Y:S05]  /*1ce80*/  BRA `(.L_x_5535) ;  /* 0xffffff9c00d87947 */ /* 0x000fea000383ffff */
.L_x_5421:
[----:B--2---:R2:W3:Y:S02]  /*1ce90*/  SYNCS.PHASECHK.TRANS64.TRYWAIT P0, [R3+URZ+0x38840], R2 ;  /* 0x03884002030075a7 */ /* 0x0044e4000800017f */
[----:B---3--:R-:W-:Y:S05]  /*1cea0*/  @!P0 NANOSLEEP.SYNCS 0x989680 ;  /* 0x009896800000895d */ /* 0x008fea0003900000 */
[----:B------:R-:W3:Y:S02]  /*1ceb0*/  @!P0 SYNCS.PHASECHK.TRANS64 P0, [R3+URZ+0x38840], R2 ;  /* 0x03884002030085a7 */ /* 0x000ee4000800007f */
[----:B---3--:R-:W-:Y:S05]  /*1cec0*/  @!P0 BRA `(.L_x_5421) ;  /* 0xfffffffc00f08947 */ /* 0x008fea000383ffff */
[----:B------:R-:W-:Y:S05]  /*1ced0*/  BRA `(.L_x_5536) ;  /* 0xffffffa800f07947 */ /* 0x000fea000383ffff */
.L_x_5426:
[----:B0-----:R0:W1:Y:S02]  /*1cee0*/  SYNCS.PHASECHK.TRANS64.TRYWAIT P0, [R3+URZ+0x38860], R2 ;  /* 0x03886002030075a7 */ /* 0x001064000800017f */
[----:B-1----:R-:W-:Y:S05]  /*1cef0*/  @!P0 NANOSLEEP.SYNCS 0x989680 ;  /* 0x009896800000895d */ /* 0x002fea0003900000 */
[----:B------:R-:W1:Y:S02]  /*1cf00*/  @!P0 SYNCS.PHASECHK.TRANS64 P0, [R3+URZ+0x38860], R2 ;  /* 0x03886002030085a7 */ /* 0x000e64000800007f */
[----:B-1----:R-:W-:Y:S05]  /*1cf10*/  @!P0 BRA `(.L_x_5426) ;  /* 0xfffffffc00f08947 */ /* 0x002fea000383ffff */
[----:B------:R-:W-:Y:S05]  /*1cf20*/  BRA `(.L_x_5537) ;  /* 0xffffffac00707947 */ /* 0x000fea000383ffff */
.L_x_5441:
[----:B-1----:R1:W2:Y:S02]  /*1cf30*/  SYNCS.PHASECHK.TRANS64.TRYWAIT P0, [R4+URZ+0x38840], R2 ;  /* 0x03884002040075a7 */ /* 0x0022a4000800017f */
[----:B--2---:R-:W-:Y:S05]  /*1cf40*/  @!P0 NANOSLEEP.SYNCS 0x989680 ;  /* 0x009896800000895d */ /* 0x004fea0003900000 */
[----:B------:R-:W2:Y:S02]  /*1cf50*/  @!P0 SYNCS.PHASECHK.TRANS64 P0, [R4+URZ+0x38840], R2 ;  /* 0x03884002040085a7 */ /* 0x000ea4000800007f */
[----:B--2---:R-:W-:Y:S05]  /*1cf60*/  @!P0 BRA `(.L_x_5441) ;  /* 0xfffffffc00f08947 */ /* 0x004fea000383ffff */
[----:B------:R-:W-:Y:S05]  /*1cf70*/  BRA `(.L_x_5538) ;  /* 0xffffffb800507947 */ /* 0x000fea000383ffff */
.L_x_5446:
[----:B0-----:R0:W2:Y:S02]  /*1cf80*/  SYNCS.PHASECHK.TRANS64.TRYWAIT P0, [R4+URZ+0x38860], R2 ;  /* 0x03886002040075a7 */ /* 0x0010a4000800017f */
[----:B--2---:R-:W-:Y:S05]  /*1cf90*/  @!P0 NANOSLEEP.SYNCS 0x989680 ;  /* 0x009896800000895d */ /* 0x004fea0003900000 */
[----:B------:R-:W2:Y:S02]  /*1cfa0*/  @!P0 SYNCS.PHASECHK.TRANS64 P0, [R4+URZ+0x38860], R2 ;  /* 0x03886002040085a7 */ /* 0x000ea4000800007f */
[----:B--2---:R-:W-:Y:S05]  /*1cfb0*/  @!P0 BRA `(.L_x_5446) ;  /* 0xfffffffc00f08947 */ /* 0x004fea000383ffff */
[----:B------:R-:W-:Y:S05]  /*1cfc0*/  BRA `(.L_x_5539) ;  /* 0xffffffb800cc7947 */ /* 0x000fea000383ffff */
.L_x_5461:
[----:B-1----:R1:W2:Y:S02]  /*1cfd0*/  SYNCS.PHASECHK.TRANS64.TRYWAIT P0, [R4+URZ+0x38840], R2 ;  /* 0x03884002040075a7 */ /* 0x0022a4000800017f */
[----:B--2---:R-:W-:Y:S05]  /*1cfe0*/  @!P0 NANOSLEEP.SYNCS 0x989680 ;  /* 0x009896800000895d */ /* 0x004fea0003900000 */
[----:B------:R-:W2:Y:S02]  /*1cff0*/  @!P0 SYNCS.PHASECHK.TRANS64 P0, [R4+URZ+0x38840], R2 ;  /* 0x03884002040085a7 */ /* 0x000ea4000800007f */
[----:B--2---:R-:W-:Y:S05]  /*1d000*/  @!P0 BRA `(.L_x_5461) ;  /* 0xfffffffc00f08947 */ /* 0x004fea000383ffff */
[----:B------:R-:W-:Y:S05]  /*1d010*/  BRA `(.L_x_5540) ;  /* 0xffffffc4008c7947 */ /* 0x000fea000383ffff */
.L_x_5466:
[----:B0-----:R0:W2:Y:S02]  /*1d020*/  SYNCS.PHASECHK.TRANS64.TRYWAIT P0, [R4+URZ+0x38860], R2 ;  /* 0x03886002040075a7 */ /* 0x0010a4000800017f */
[----:B--2---:R-:W-:Y:S05]  /*1d030*/  @!P0 NANOSLEEP.SYNCS 0x989680 ;  /* 0x009896800000895d */ /* 0x004fea0003900000 */
[----:B------:R-:W2:Y:S02]  /*1d040*/  @!P0 SYNCS.PHASECHK.TRANS64 P0, [R4+URZ+0x38860], R2 ;  /* 0x03886002040085a7 */ /* 0x000ea4000800007f */
[----:B--2---:R-:W-:Y:S05]  /*1d050*/  @!P0 BRA `(.L_x_5466) ;  /* 0xfffffffc00f08947 */ /* 0x004fea000383ffff */
[----:B------:R-:W-:Y:S05]  /*1d060*/  BRA `(.L_x_5541) ;  /* 0xffffffc8000c7947 */ /* 0x000fea000383ffff */
.L_x_5482:
[----:B-1----:R-:W4:Y:S01]  /*1d070*/  LDL R3, [R1] ;  /* 0x0000000001037983 */ /* 0x002f220000100800 */
        /* <DEDUP_REMOVED lines=8> */
.L_x_5543:
[----:B------:R-:W-:Y:S05]  /*1d100*/  BSYNC B0 ;  /* 0x0000000000007941 */ /* 0x000fea0003800000 */
.L_x_5542:
        /* <DEDUP_REMOVED lines=9> */
.L_x_5544:
        /* <DEDUP_REMOVED lines=25> */
.L_x_5545:
        /* <DEDUP_REMOVED lines=8> */
.L_x_5546:
        /* <DEDUP_REMOVED lines=8> */
.L_x_5547:
        /* <DEDUP_REMOVED lines=8> */
.L_x_5548:
        /* <DEDUP_REMOVED lines=8> */
.L_x_5549:
        /* <DEDUP_REMOVED lines=9> */
.L_x_5550:
[----:B------:R-:W-:Y:S01]  /*1d5c0*/  IMAD.MOV.U32 R10, RZ, RZ, R14 ;  /* 0x000000ffff0a7224 */ /* 0x000fe200078e000e */
[----:B------:R-:W-:Y:S06]  /*1d5d0*/  BRA `(.L_x_5551) ;  /* 0xffffffd0004c7947 */ /* 0x000fec000383ffff */
.L_x_5485:
        /* <DEDUP_REMOVED lines=8> */
.L_x_5553:
[----:B------:R-:W-:Y:S05]  /*1d660*/  BSYNC B0 ;  /* 0x0000000000007941 */ /* 0x000fea0003800000 */
.L_x_5552:
        /* <DEDUP_REMOVED lines=10> */
.L_x_5554:
        /* <DEDUP_REMOVED lines=8> */
.L_x_5555:
        /* <DEDUP_REMOVED lines=8> */
.L_x_5556:
        /* <DEDUP_REMOVED lines=8> */
.L_x_5557:
        /* <DEDUP_REMOVED lines=9> */
.L_x_5558:
[----:B------:R-:W-:Y:S01]  /*1d920*/  IMAD.MOV.U32 R10, RZ, RZ, R14 ;  /* 0x000000ffff0a7224 */ /* 0x000fe200078e000e */
[----:B------:R-:W-:Y:S06]  /*1d930*/  BRA `(.L_x_5559) ;  /* 0xffffffd000207947 */ /* 0x000fec000383ffff */
.L_x_5487:
[----:B------:R-:W-:Y:S01]  /*1d940*/  BSSY B0, `(.L_x_5560) ;  /* 0x0000006000007945 */ /* 0x000fe20003800000 */
[----:B------:R-:W-:Y:S01]  /*1d950*/  PLOP3.LUT P6, PT, P6, PT, PT, 0x8, 0x0 ;  /* 0x000000000000781c */ /* 0x000fe200037ce170 */
[----:B------:R-:W-:-:S12]  /*1d960*/  IMAD.MOV.U32 R15, RZ, RZ, -0x1 ;  /* 0xffffffffff0f7424 */ /* 0x000fd800078e00ff */
[----:B0-----:R-:W-:Y:S05]  /*1d970*/  WARPSYNC.COLLECTIVE R15, `(.L_x_5561) ;  /* 0x000000000f087348 */ /* 0x001fea0003c00000 */
[----:B------:R-:W-:Y:S01]  /*1d980*/  VOTE.ANY R14, PT, P6 ;  /* 0x00000000000e7806 */ /* 0x000fe200030e0100 */
[----:B0-----:R-:W-:Y:S06]  /*1d990*/  ENDCOLLECTIVE ;  /* 0x000000000000791b */ /* 0x001fec0003800000 */
.L_x_5561:
[----:B------:R-:W-:Y:S05]  /*1d9a0*/  BSYNC B0 ;  /* 0x0000000000007941 */ /* 0x000fea0003800000 */
.L_x_5560:
        /* <DEDUP_REMOVED lines=10> */
.L_x_5562:
[----:B------:R-:W-:Y:S02]  /*1da50*/  IMAD.MOV.U32 R13, RZ, RZ, R7 ;  /* 0x000000ffff0d7224 */ /* 0x000fe400078e0007 */
[----:B------:R-:W-:-:S07]  /*1da60*/  IMAD.MOV.U32 R4, RZ, RZ, R14 ;  /* 0x000000ffff047224 */ /* 0x000fce00078e000e */
[----:B------:R-:W-:Y:S05]  /*1da70*/  WARPSYNC.COLLECTIVE R15, `(.L_x_5563) ;  /* 0x000000000f087348 */ /* 0x000fea0003c00000 */
[----:B------:R0:W1:Y:S02]  /*1da80*/  SHFL.IDX P6, R14, R13, R12, R11 ;  /* 0x0000000c0d0e7389 */ /* 0x00006400000c000b */
[----:B01----:R-:W-:Y:S01]  /*1da90*/  ENDCOLLECTIVE ;  /* 0x000000000000791b */ /* 0x003fe20003800000 */
.L_x_5563:
[----:B------:R-:W-:Y:S02]  /*1daa0*/  IMAD.MOV.U32 R7, RZ, RZ, R14 ;  /* 0x000000ffff077224 */ /* 0x000fe400078e000e */
[----:B------:R-:W-:-:S05]  /*1dab0*/  IMAD.IADD R5, R9, 0x1, R16 ;  /* 0x0000000109057824 */ /* 0x000fca00078e0210 */
[----:B------:R0:W-:Y:S01]  /*1dac0*/  STL [R1+0xc], R5 ;  /* 0x00000c0501007387 */ /* 0x0001e20000100800 */
[----:B------:R-:W-:Y:S05]  /*1dad0*/  BRA `(.L_x_5564) ;  /* 0xffffffd000007947 */ /* 0x000fea000383ffff */
.L_x_5489:
        /* <DEDUP_REMOVED lines=8> */
.L_x_5566:
[----:B------:R-:W-:Y:S05]  /*1db60*/  BSYNC B0 ;  /* 0x0000000000007941 */ /* 0x000fea0003800000 */
.L_x_5565:
[----:B------:R-:W-:Y:S01]  /*1db70*/  IMAD.MOV.U32 R2, RZ, RZ, R14 ;  /* 0x000000ffff027224 */ /* 0x000fe200078e000e */
[----:B------:R-:W-:Y:S06]  /*1db80*/  BRA `(.L_x_5567) ;  /* 0xffffffcc00ec7947 */ /* 0x000fec000383ffff */
.L_x_5495:
[----:B0-----:R0:W1:Y:S02]  /*1db90*/  SYNCS.PHASECHK.TRANS64.TRYWAIT P0, [R0+URZ+0x38820], R3 ;  /* 0x03882003000075a7 */ /* 0x001064000800017f */
[----:B-1----:R-:W-:Y:S05]  /*1dba0*/  @!P0 NANOSLEEP.SYNCS 0x989680 ;  /* 0x009896800000895d */ /* 0x002fea0003900000 */
[----:B------:R-:W1:Y:S02]  /*1dbb0*/  @!P0 SYNCS.PHASECHK.TRANS64 P0, [R0+URZ+0x38820], R3 ;  /* 0x03882003000085a7 */ /* 0x000e64000800007f */
[----:B-1----:R-:W-:Y:S05]  /*1dbc0*/  @!P0 BRA `(.L_x_5495) ;  /* 0xfffffffc00f08947 */ /* 0x002fea000383ffff */
[----:B------:R-:W-:Y:S05]  /*1dbd0*/  BRA `(.L_x_5568) ;  /* 0xffffffd8008c7947 */ /* 0x000fea000383ffff */
.L_x_5496:
        /* <DEDUP_REMOVED lines=11> */
.L_x_5570:
[----:B------:R-:W-:Y:S05]  /*1dc90*/  BSYNC B0 ;  /* 0x0000000000007941 */ /* 0x000fea0003800000 */
.L_x_5569:
[----:B------:R-:W-:Y:S05]  /*1dca0*/  BRA `(.L_x_5571) ;  /* 0xffffffd800747947 */ /* 0x000fea000383ffff */
.L_x_5499:
[----:B------:R-:W-:Y:S01]  /*1dcb0*/  BSSY B1, `(.L_x_5572) ;  /* 0x0000006000017945 */ /* 0x000fe20003800000 */
[----:B------:R-:W-:-:S07]  /*1dcc0*/  IMAD.MOV.U32 R15, RZ, RZ, -0x1 ;  /* 0xffffffffff0f7424 */ /* 0x000fce00078e00ff */
[----:B01----:R-:W-:Y:S05]  /*1dcd0*/  WARPSYNC.COLLECTIVE R15, `(.L_x_5573) ;  /* 0x000000000f0c7348 */ /* 0x003fea0003c00000 */
[----:B------:R-:W-:Y:S02]  /*1dce0*/  ELECT P6, UR62, PT ;  /* 0x00000000003e782f */ /* 0x000fe400038c0000 */
[----:B------:R-:W-:Y:S01]  /*1dcf0*/  MOV R14, UR62 ;  /* 0x0000003e000e7c02 */ /* 0x000fe20008000f00 */
[----:B01----:R-:W-:Y:S10]  /*1dd00*/  ENDCOLLECTIVE ;  /* 0x000000000000791b */ /* 0x003ff40003800000 */
.L_x_5573:
[----:B------:R-:W-:Y:S05]  /*1dd10*/  BSYNC B1 ;  /* 0x0000000000017941 */ /* 0x000fea0003800000 */
.L_x_5572:
[----:B------:R-:W-:Y:S05]  /*1dd20*/  BRA `(.L_x_5574) ;  /* 0xffffffd8006c7947 */ /* 0x000fea000383ffff */
.L_x_5501:
[----:B0-----:R0:W1:Y:S02]  /*1dd30*/  SYNCS.PHASECHK.TRANS64.TRYWAIT P0, [R6+URZ], R5 ;  /* 0x00000005060075a7 */ /* 0x001064000800017f */
[----:B-1----:R-:W-:Y:S05]  /*1dd40*/  @!P0 NANOSLEEP.SYNCS 0x989680 ;  /* 0x009896800000895d */ /* 0x002fea0003900000 */
[----:B------:R-:W1:Y:S02]  /*1dd50*/  @!P0 SYNCS.PHASECHK.TRANS64 P0, [R6+URZ], R5 ;  /* 0x00000005060085a7 */ /* 0x000e64000800007f */
[----:B-1----:R-:W-:Y:S05]  /*1dd60*/  @!P0 BRA `(.L_x_5501) ;  /* 0xfffffffc00f08947 */ /* 0x002fea000383ffff */
[----:B------:R-:W-:Y:S05]  /*1dd70*/  BRA `(.L_x_5575) ;  /* 0xffffffd800a87947 */ /* 0x000fea000383ffff */
.L_x_5502:
[----:B-1----:R1:W2:Y:S02]  /*1dd80*/  SYNCS.PHASECHK.TRANS64.TRYWAIT P0, [R7+URZ], R2 ;  /* 0x00000002070075a7 */ /* 0x0022a4000800017f */
[----:B--2---:R-:W-:Y:S05]  /*1dd90*/  @!P0 NANOSLEEP.SYNCS 0x989680 ;  /* 0x009896800000895d */ /* 0x004fea0003900000 */
[----:B------:R-:W2:Y:S02]  /*1dda0*/  @!P0 SYNCS.PHASECHK.TRANS64 P0, [R7+URZ], R2 ;  /* 0x00000002070085a7 */ /* 0x000ea4000800007f */
[----:B--2---:R-:W-:Y:S05]  /*1ddb0*/  @!P0 BRA `(.L_x_5502) ;  /* 0xfffffffc00f08947 */ /* 0x004fea000383ffff */
[----:B------:R-:W-:Y:S05]  /*1ddc0*/  BRA `(.L_x_5576) ;  /* 0xffffffd8009c7947 */ /* 0x000fea000383ffff */
.L_x_5504:
[----:B--2---:R2:W3:Y:S02]  /*1ddd0*/  SYNCS.PHASECHK.TRANS64.TRYWAIT P0, [R4+URZ], R5 ;  /* 0x00000005040075a7 */ /* 0x0044e4000800017f */
[----:B---3--:R-:W-:Y:S05]  /*1dde0*/  @!P0 NANOSLEEP.SYNCS 0x989680 ;  /* 0x009896800000895d */ /* 0x008fea0003900000 */
[----:B------:R-:W3:Y:S02]  /*1ddf0*/  @!P0 SYNCS.PHASECHK.TRANS64 P0, [R4+URZ], R5 ;  /* 0x00000005040085a7 */ /* 0x000ee4000800007f */
[----:B---3--:R-:W-:Y:S05]  /*1de00*/  @!P0 BRA `(.L_x_5504) ;  /* 0xfffffffc00f08947 */ /* 0x008fea000383ffff */
[----:B------:R-:W-:Y:S05]  /*1de10*/  BRA `(.L_x_5577) ;  /* 0xffffffd800a47947 */ /* 0x000fea000383ffff */
.L_x_5578:
        /* <DEDUP_REMOVED lines=14> */
.L_x_6057:


//--------------------- .text._ZN7cutlass13device_kernelIN5flash11enable_sm90INS1_16FlashAttnFwdSm90INS1_25CollectiveMainloopFwdSm90ILi2EN4cute5tupleIJNS5_1CILi1EEES8_S8_EEENS6_IJNS7_ILi64EEESA_SA_EEELi512ENS_6half_tEfNS_4arch4Sm90ELb1ELb0ELb1ELb1ELb0ELb1ELb1ELb0ELb0ELb1ELb1ELb0EEENS1_21CollectiveEpilogueFwdINS6_IJSA_NS7_ILi512EEESA_EEES9_SC_SE_Li256ELb1ELb1ELb1ELb0EEENS1_36VarlenDynamicPersistentTileSchedulerILi64ELi64ELi256ELi128ELb1ELb1ELb1ELb1ELb1ELb1EEEEEEEEEvNT_6ParamsE --------------------------
	.section	.text._ZN7cutlass13device_kernelIN5flash11enable_sm90INS1_16FlashAttnFwdSm90INS1_25CollectiveMainloopFwdSm90ILi2EN4cute5tupleIJNS5_1CILi1EEES8_S8_EEENS6_IJNS7_ILi64EEESA_SA_EEELi512ENS_6half_tEfNS_4arch4Sm90ELb1ELb0ELb1ELb1ELb0ELb1ELb1ELb0ELb0ELb1ELb1ELb0EEENS1_21CollectiveEpilogueFwdINS6_IJSA_NS7_ILi512EEESA_EEES9_SC_SE_Li256ELb1ELb1ELb1ELb0EEENS1_36VarlenDynamicPersistentTileSchedulerILi64ELi64ELi256ELi128ELb1ELb1ELb1ELb1ELb1ELb1EEEEEEEEEvNT_6ParamsE,"ax",@progbits
	.align	128
.text._ZN7cutlass13device_kernelIN5flash11enable_sm90INS1_16FlashAttnFwdSm90INS1_25CollectiveMainloopFwdSm90ILi2EN4cute5tupleIJNS5_1CILi1EEES8_S8_EEENS6_IJNS7_ILi64EEESA_SA_EEELi512ENS_6half_tEfNS_4arch4Sm90ELb1ELb0ELb1ELb1ELb0ELb1ELb1ELb0ELb0ELb1ELb1ELb0EEENS1_21CollectiveEpilogueFwdINS6_IJSA_NS7_ILi512EEESA_EEES9_SC_SE_Li256ELb1ELb1ELb1ELb0EEENS1_36VarlenDynamicPersistentTileSchedulerILi64ELi64ELi256ELi128ELb1ELb1ELb1ELb1ELb1ELb1EEEEEEEEEvNT_6ParamsE:
        .type           _ZN7cutlass13device_kernelIN5flash11enable_sm90INS1_16FlashAttnFwdSm90INS1_25CollectiveMainloopFwdSm90ILi2EN4cute5tupleIJNS5_1CILi1EEES8_S8_EEENS6_IJNS7_ILi64EEESA_SA_EEELi512ENS_6half_tEfNS_4arch4Sm90ELb1ELb0ELb1ELb1ELb0ELb1ELb1ELb0ELb0ELb1ELb1ELb0EEENS1_21CollectiveEpilogueFwdINS6_IJSA_NS7_ILi512EEESA_EEES9_SC_SE_Li256ELb1ELb1ELb1ELb0EEENS1_36VarlenDynamicPersistentTileSchedulerILi64ELi64ELi256ELi128ELb1ELb1ELb1ELb1ELb1ELb1EEEEEEEEEvNT_6ParamsE,@function
        .size           _ZN7cutlass13device_kernelIN5flash11enable_sm90INS1_16FlashAttnFwdSm90INS1_25CollectiveMainloopFwdSm90ILi2EN4cute5tupleIJNS5_1CILi1EEES8_S8_EEENS6_IJNS7_ILi64EEESA_SA_EEELi512ENS_6half_tEfNS_4arch4Sm90ELb1ELb0ELb1ELb1ELb0ELb1ELb1ELb0ELb0ELb1ELb1ELb0EEENS1_21CollectiveEpilogueFwdINS6_IJSA_NS7_ILi512EEESA_EEES9_SC_SE_Li256ELb1ELb1ELb1ELb0EEENS1_36VarlenDynamicPersistentTileSchedulerILi64ELi64ELi256ELi128ELb1ELb1ELb1ELb1ELb1ELb1EEEEEEEEEvNT_6ParamsE,(.L_x_6058 - _ZN7cutlass13device_kernelIN5flash11enable_sm90INS1_16FlashAttnFwdSm90INS1_25CollectiveMainloopFwdSm90ILi2EN4cute5tupleIJNS5_1CILi1EEES8_S8_EEENS6_IJNS7_ILi64EEESA_SA_EEELi512ENS_6half_tEfNS_4arch4Sm90ELb1ELb0ELb1ELb1ELb0ELb1ELb1ELb0ELb0ELb1ELb1ELb0EEENS1_21CollectiveEpilogueFwdINS6_IJSA_NS7_ILi512EEESA_EEES9_SC_SE_Li256ELb1ELb1ELb1ELb0EEENS1_36VarlenDynamicPersistentTileSchedulerILi64ELi64ELi256ELi128ELb1ELb1ELb1ELb1ELb1ELb1EEEEEEEEEvNT_6ParamsE)
        .other          _ZN7cutlass13device_kernelIN5flash11enable_sm90INS1_16FlashAttnFwdSm90INS1_25CollectiveMainloopFwdSm90ILi2EN4cute5tupleIJNS5_1CILi1EEES8_S8_EEENS6_IJNS7_ILi64EEESA_SA_EEELi512ENS_6half_tEfNS_4arch4Sm90ELb1ELb0ELb1ELb1ELb0ELb1ELb1ELb0ELb0ELb1ELb1ELb0EEENS1_21CollectiveEpilogueFwdINS6_IJSA_NS7_ILi512EEESA_EEES9_SC_SE_Li256ELb1ELb1ELb1ELb0EEENS1_36VarlenDynamicPersistentTileSchedulerILi64ELi64ELi256ELi128ELb1ELb1ELb1ELb1ELb1ELb1EEEEEEEEEvNT_6ParamsE,@"STO_CUDA_ENTRY STV_DEFAULT"
_ZN7cutlass13device_kernelIN5flash11enable_sm90INS1_16FlashAttnFwdSm90INS1_25CollectiveMainloopFwdSm90ILi2EN4cute5tupleIJNS5_1CILi1EEES8_S8_EEENS6_IJNS7_ILi64EEESA_SA_EEELi512ENS_6half_tEfNS_4arch4Sm90ELb1ELb0ELb1ELb1ELb0ELb1ELb1ELb0ELb0ELb1ELb1ELb0EEENS1_21CollectiveEpilogueFwdINS6_IJSA_NS7_ILi512EEESA_EEES9_SC_SE_Li256ELb1ELb1ELb1ELb0EEENS1_36VarlenDynamicPersistentTileSchedulerILi64ELi64ELi256ELi128ELb1ELb1ELb1ELb1ELb1ELb1EEEEEEEEEvNT_6ParamsE:
        /* <DEDUP_REMOVED lines=24> */
.L_x_5580:
[----:B------:R-:W-:Y:S05]  /*0180*/  BSYNC B0 ;  /* 0x0000000000007941 */ /* 0x000fea0003800000 */
.L_x_5579:
        /* <DEDUP_REMOVED lines=39> */
.L_x_5581:
        /* <DEDUP_REMOVED lines=22> */
.L_x_5582:
        /* <DEDUP_REMOVED lines=18> */
.L_x_5583:
        /* <DEDUP_REMOVED lines=22> */
.L_x_5584:
        /* <DEDUP_REMOVED lines=22> */
.L_x_5585:
        /* <DEDUP_REMOVED lines=8> */
.L_x_5588:
        /* <DEDUP_REMOVED lines=20> */
[----:B------:R-:W-:Y:S01]  /*0b00*/  ULOP3.LUT UR37, UR36, 0x1, URZ, 0xfc, !UPT ;  /* 0x0000000124257892 */ /* 0x000fe2000f8efc3f */
[----:B------:R-:W-:Y:S02]  /*0b10*/  IMAD.MOV.U32 R210, RZ, RZ, 0x40 ;  /* 0x00000040ffd27424 */ /* 0x000fe400078e00ff */
        /* <DEDUP_REMOVED lines=18> */
[----:B------:R-:W-:Y:S01]  /*0c40*/  LEA.HI R4, R4, R7, RZ, 0x1 ;  /* 0x0000000704047211 */ /* 0x000fe200078f08ff */
[C---:B------:R-:W-:Y:S01]  /*0c50*/  IMAD.IADD R9, R6.reuse, 0x1, -R9 ;  /* 0x0000000106097824 */ /* 0x040fe200078e0a09 */
[----:B------:R-:W-:Y:S01]  /*0c60*/  LOP3.LUT R11, R13, 0xfffffffc, RZ, 0xc0, !PT ;  /* 0xfffffffc0d0b7812 */ /* 0x000fe200078ec0ff */
[C---:B------:R-:W-:Y:S01]  /*0c70*/  VIADD R225, R187.reuse, 0x80 ;  /* 0x00000080bbe17836 */ /* 0x040fe20000000000 */
[----:B------:R-:W-:Y:S01]  /*0c80*/  SHF.R.S32.HI R20, RZ, 0x7, R0 ;  /* 0x00000007ff147819 */ /* 0x000fe20000011400 */
[----:B------:R-:W-:Y:S01]  /*0c90*/  VIADD R223, R187, 0x100 ;  /* 0x00000100bbdf7836 */ /* 0x000fe20000000000 */
[----:B------:R-:W-:Y:S01]  /*0ca0*/  SHF.R.S32.HI R8, RZ, 0x1f, R3 ;  /* 0x0000001fff087819 */ /* 0x000fe20000011403 */
[----:B------:R-:W-:Y:S01]  /*0cb0*/  IMAD.IADD R184, R6, 0x1, -R11 ;  /* 0x0000000106b87824 */ /* 0x000fe200078e0a0b */
[----:B------:R-:W-:Y:S01]  /*0cc0*/  LOP3.LUT R5, R5, 0x3ffffc, RZ, 0xc0, !PT ;  /* 0x003ffffc05057812 */ /* 0x000fe200078ec0ff */
[----:B------:R-:W-:Y:S01]  /*0cd0*/  IMAD R14, R20, 0x100, R3 ;  /* 0x00000100140e7824 */ /* 0x000fe200078e0203 */
[----:B------:R-:W-:Y:S01]  /*0ce0*/  LOP3.LUT R4, R4, 0x1ffffffe, RZ, 0xc0, !PT ;  /* 0x1ffffffe04047812 */ /* 0x000fe200078ec0ff */
[----:B------:R-:W-:Y:S01]  /*0cf0*/  STL [R1+0x68], R20 ;  /* 0x0000681401007387 */ /* 0x000fe20000100800 */
[----:B------:R-:W-:Y:S01]  /*0d00*/  SHF.R.S32.HI R6, RZ, 0x1f, R9 ;  /* 0x0000001fff067819 */ /* 0x000fe20000011409 */
[----:B------:R-:W-:Y:S01]  /*0d10*/  IMAD.IADD R5, R214, 0x1, -R5 ;  /* 0x00000001d6057824 */ /* 0x000fe200078e0a05 */
[----:B------:R-:W-:Y:S01]  /*0d20*/  LEA.HI R10, R8, R3, RZ, 0x3 ;  /* 0x00000003080a7211 */ /* 0x000fe200078f18ff */
[----:B------:R-:W-:Y:S01]  /*0d30*/  IMAD.IADD R4, R7, 0x1, -R4 ;  /* 0x0000000107047824 */ /* 0x000fe200078e0a04 */
[----:B------:R-:W-:Y:S01]  /*0d40*/  SHF.R.S32.HI R19, RZ, 0x2, R13 ;  /* 0x00000002ff137819 */ /* 0x000fe2000001140d */
[----:B------:R-:W-:Y:S01]  /*0d50*/  IMAD R17, R5, 0x10, R14 ;  /* 0x0000001005117824 */ /* 0x000fe200078e020e */
[-C--:B------:R-:W-:Y:S01]  /*0d60*/  LEA.HI R7, R6, R9.reuse, RZ, 0x2 ;  /* 0x0000000906077211 */ /* 0x080fe200078f10ff */
[----:B------:R-:W-:Y:S01]  /*0d70*/  IMAD.SHL.U32 R4, R4, 0x8, RZ ;  /* 0x0000000804047824 */ /* 0x000fe200078e00ff */
[C---:B------:R-:W-:Y:S01]  /*0d80*/  LOP3.LUT R12, R10.reuse, 0xfffffff8, RZ, 0xc0, !PT ;  /* 0xfffffff80a0c7812 */ /* 0x040fe200078ec0ff */
[----:B------:R-:W-:Y:S01]  /*0d90*/  VIADD R5, R19, 0x20 ;  /* 0x0000002013057836 */ /* 0x000fe20000000000 */
[--C-:B------:R-:W-:Y:S01]  /*0da0*/  SHF.R.S32.HI R8, RZ, 0x2, R7.reuse ;  /* 0x00000002ff087819 */ /* 0x100fe20000011407 */
[----:B------:R-:W-:Y:S01]  /*0db0*/  IMAD.SHL.U32 R10, R10, 0x40, RZ ;  /* 0x000000400a0a7824 */ /* 0x000fe200078e00ff */
[----:B------:R-:W-:Y:S01]  /*0dc0*/  SHF.R.S32.HI R11, RZ, 0x1f, R7 ;  /* 0x0000001fff0b7819 */ /* 0x000fe20000011407 */
[----:B------:R-:W-:Y:S01]  /*0dd0*/  IMAD.IADD R12, R3, 0x1, -R12 ;  /* 0x00000001030c7824 */ /* 0x000fe200078e0a0c */
[----:B------:R-:W-:Y:S01]  /*0de0*/  LOP3.LUT R14, R7, 0x7ffffffc, RZ, 0xc0, !PT ;  /* 0x7ffffffc070e7812 */ /* 0x000fe200078ec0ff */
[----:B------:R-:W-:Y:S01]  /*0df0*/  VIADD R226, R187, 0x40 ;  /* 0x00000040bbe27836 */ /* 0x000fe20000000000 */
[----:B------:R-:W-:Y:S01]  /*0e00*/  LEA.HI R11, R11, R8, RZ, 0x3 ;  /* 0x000000080b0b7211 */ /* 0x000fe200078f18ff */
[----:B------:R-:W-:Y:S01]  /*0e10*/  IMAD.SHL.U32 R3, R12, 0x40, RZ ;  /* 0x000000400c037824 */ /* 0x000fe200078e00ff */
[----:B------:R-:W-:Y:S01]  /*0e20*/  SHF.R.S32.HI R16, RZ, 0x1f, R5 ;  /* 0x0000001fff107819 */ /* 0x000fe20000011405 */
[----:B------:R-:W-:Y:S01]  /*0e30*/  IMAD.IADD R14, R9, 0x1, -R14 ;  /* 0x00000001090e7824 */ /* 0x000fe200078e0a0e */
[----:B------:R-:W-:Y:S01]  /*0e40*/  LEA.HI R6, R6, R9, RZ, 0x5 ;  /* 0x0000000906067211 */ /* 0x000fe200078f28ff */
[----:B------:R-:W-:Y:S01]  /*0e50*/  VIADD R224, R187, 0xc0 ;  /* 0x000000c0bbe07836 */ /* 0x000fe20000000000 */
[----:B------:R-:W-:Y:S01]  /*0e60*/  LOP3.LUT R11, R11, 0xfffffff8, RZ, 0xc0, !PT ;  /* 0xfffffff80b0b7812 */ /* 0x000fe200078ec0ff */
[----:B------:R-:W-:Y:S01]  /*0e70*/  IMAD.SHL.U32 R215, R14, 0x2, RZ ;  /* 0x000000020ed77824 */ /* 0x000fe200078e00ff */
[----:B------:R-:W-:Y:S01]  /*0e80*/  LEA.HI R9, R16, R5, RZ, 0x3 ;  /* 0x0000000510097211 */ /* 0x000fe200078f18ff */
[----:B------:R-:W-:Y:S01]  /*0e90*/  IMAD.SHL.U32 R5, R5, 0x40, RZ ;  /* 0x0000004005057824 */ /* 0x000fe200078e00ff */
[----:B------:R-:W-:Y:S01]  /*0ea0*/  LOP3.LUT R3, R3, 0x1c0, RZ, 0xc0, !PT ;  /* 0x000001c003037812 */ /* 0x000fe200078ec0ff */
[----:B------:R-:W-:Y:S01]  /*0eb0*/  IMAD.IADD R11, R8, 0x1, -R11 ;  /* 0x00000001080b7824 */ /* 0x000fe200078e0a0b */
[----:B------:R-:W-:Y:S01]  /*0ec0*/  LEA.HI R0, R0, R20, RZ, 0x1 ;  /* 0x0000001400007211 */ /* 0x000fe200078f08ff */
[--C-:B------:R-:W-:Y:S01]  /*0ed0*/  IMAD.U32 R8, R17, 0x40, R4.reuse ;  /* 0x0000004011087824 */ /* 0x100fe200078e0004 */
[----:B------:R-:W-:Y:S01]  /*0ee0*/  LOP3.LUT R7, R5, 0x1c0, RZ, 0xc0, !PT ;  /* 0x000001c005077812 */ /* 0x000fe200078ec0ff */
[----:B------:R-:W-:Y:S01]  /*0ef0*/  IMAD.SHL.U32 R16, R184, 0x8, RZ ;  /* 0x00000008b8107824 */ /* 0x000fe200078e00ff */
[----:B------:R-:W-:Y:S01]  /*0f00*/  LOP3.LUT R4, R3, 0x8, R4, 0xf8, !PT ;  /* 0x0000000803047812 */ /* 0x000fe200078ef804 */
[----:B------:R-:W-:Y:S01]  /*0f10*/  IMAD.SHL.U32 R9, R9, 0x40, RZ ;  /* 0x0000004009097824 */ /* 0x000fe200078e00ff */
[----:B------:R-:W-:Y:S01]  /*0f20*/  SHF.R.U32.HI R5, RZ, 0x3, R3 ;  /* 0x00000003ff057819 */ /* 0x000fe20000011603 */
[----:B------:R0:W-:Y:S01]  /*0f30*/  STL [R1+0x7c], R8 ;  /* 0x00007c0801007387 */ /* 0x0001e20000100800 */
[----:B------:R-:W-:Y:S01]  /*0f40*/  LOP3.LUT R3, R10, 0x7ffffe00, RZ, 0xc0, !PT ;  /* 0x7ffffe000a037812 */ /* 0x000fe200078ec0ff */
[----:B------:R-:W-:Y:S01]  /*0f50*/  VIADD R222, R187, 0x140 ;  /* 0x00000140bbde7836 */ /* 0x000fe20000000000 */
[----:B------:R-:W-:Y:S01]  /*0f60*/  LOP3.LUT R4, R4, R5, RZ, 0x3c, !PT ;  /* 0x0000000504047212 */ /* 0x000fe200078e3cff */
[----:B------:R-:W-:Y:S01]  /*0f70*/  IMAD.MOV.U32 R5, RZ, RZ, R21 ;  /* 0x000000ffff057224 */ /* 0x000fe200078e0015 */
[----:B------:R-:W-:Y:S01]  /*0f80*/  SHF.R.U32.HI R18, RZ, 0x3, R7 ;  /* 0x00000003ff127819 */ /* 0x000fe20000011607 */
[----:B------:R-:W-:Y:S01]  /*0f90*/  IMAD R3, R214, 0x400, R3 ;  /* 0x00000400d6037824 */ /* 0x000fe200078e0203 */
[----:B------:R-:W-:-:S02]  /*0fa0*/  LOP3.LUT R7, R7, 0x38, R16, 0xf8, !PT ;  /* 0x0000003807077812 */ /* 0x000fc400078ef810 */
[----:B------:R-:W-:Y:S01]  /*0fb0*/  LOP3.LUT R0, R0, 0xfffffe, RZ, 0xc0, !PT ;  /* 0x00fffffe00007812 */ /* 0x000fe200078ec0ff */
[----:B------:R-:W-:Y:S01]  /*0fc0*/  IMAD.IADD R3, R3, 0x1, R4 ;  /* 0x0000000103037824 */ /* 0x000fe200078e0204 */
[----:B0-----:R-:W-:Y:S02]  /*0fd0*/  LOP3.LUT R8, R9, 0xfffffe00, RZ, 0xc0, !PT ;  /* 0xfffffe0009087812 */ /* 0x001fe400078ec0ff */
[----:B------:R-:W-:Y:S01]  /*0fe0*/  SHF.R.S32.HI R4, RZ, 0x1f, R13 ;  /* 0x0000001fff047819 */ /* 0x000fe2000001140d */
[----:B------:R-:W-:Y:S01]  /*0ff0*/  IMAD.IADD R0, R20, 0x1, -R0 ;  /* 0x0000000114007824 */ /* 0x000fe200078e0a00 */
[----:B------:R-:W-:Y:S01]  /*1000*/  LOP3.LUT R25, R8, R7, R18, 0xf6, !PT ;  /* 0x0000000708197212 */ /* 0x000fe200078ef612 */
[----:B------:R-:W-:Y:S01]  /*1010*/  IMAD R194, R3, 0x2, R2 ;  /* 0x0000000203c27824 */ /* 0x000fe200078e0202 */
[----:B------:R-:W-:Y:S01]  /*1020*/  LEA.HI R8, R184, R184, RZ, 0x1 ;  /* 0x000000b8b8087211 */ /* 0x000fe200078f08ff */
[----:B------:R-:W-:Y:S01]  /*1030*/  IMAD.MOV.U32 R7, RZ, RZ, R23 ;  /* 0x000000ffff077224 */ /* 0x000fe200078e0017 */
[----:B------:R-:W-:Y:S01]  /*1040*/  LEA.HI R4, R4, R19, RZ, 0x3 ;  /* 0x0000001304047211 */ /* 0x000fe200078f18ff */
[----:B------:R-:W-:Y:S01]  /*1050*/  VIADD R212, R194, 0x36400 ;  /* 0x00036400c2d47836 */ /* 0x000fe20000000000 */
[----:B------:R-:W-:Y:S01]  /*1060*/  LOP3.LUT R9, R8, 0x1ffffffe, RZ, 0xc0, !PT ;  /* 0x1ffffffe08097812 */ /* 0x000fe200078ec0ff */
[----:B------:R-:W-:Y:S01]  /*1070*/  IMAD.SHL.U32 R8, R0, 0x100, RZ ;  /* 0x0000010000087824 */ /* 0x000fe200078e00ff */
[----:B------:R-:W-:Y:S01]  /*1080*/  LOP3.LUT R4, R4, 0xfffffff8, RZ, 0xc0, !PT ;  /* 0xfffffff804047812 */ /* 0x000fe200078ec0ff */
[----:B------:R-:W-:Y:S01]  /*1090*/  VIADD R203, R194, 0x36420 ;  /* 0x00036420c2cb7836 */ /* 0x000fe20000000000 */
[----:B------:R-:W-:Y:S01]  /*10a0*/  SHF.R.S32.HI R6, RZ, 0x5, R6 ;  /* 0x00000005ff067819 */ /* 0x000fe20000011406 */
[----:B------:R-:W-:Y:S01]  /*10b0*/  IMAD.IADD R191, R215, 0x1, R8 ;  /* 0x00000001d7bf7824 */ /* 0x000fe200078e0208 */
[----:B------:R-:W-:Y:S01]  /*10c0*/  R2P PR, R12, 0x6 ;  /* 0x000000060c007804 */ /* 0x000fe20000000000 */
[----:B------:R-:W-:Y:S01]  /*10d0*/  IMAD.IADD R189, R19, 0x1, -R4 ;  /* 0x0000000113bd7824 */ /* 0x000fe200078e0a04 */
[----:B------:R-:W-:Y:S01]  /*10e0*/  SHF.R.S32.HI R4, RZ, 0x1f, R225 ;  /* 0x0000001fff047819 */ /* 0x000fe200000114e1 */
[----:B------:R-:W-:Y:S01]  /*10f0*/  IMAD R188, R6, 0x10, R11 ;  /* 0x0000001006bc7824 */ /* 0x000fe200078e020b */
[----:B------:R-:W-:Y:S01]  /*1100*/  SHF.R.S32.HI R4, RZ, 0x1f, R223 ;  /* 0x0000001fff047819 */ /* 0x000fe200000114df */
[----:B------:R-:W-:Y:S01]  /*1110*/  IMAD.IADD R9, R184, 0x1, -R9 ;  /* 0x00000001b8097824 */ /* 0x000fe200078e0a09 */
        /* <DEDUP_REMOVED lines=8> */
[----:B------:R-:W-:Y:S01]  /*11a0*/  STL [R1+0x78], R8 ;  /* 0x0000780801007387 */ /* 0x000fe20000100800 */
[C---:B------:R-:W-:Y:S01]  /*11b0*/  VIADD R28, R191.reuse, 0x50 ;  /* 0x00000050bf1c7836 */ /* 0x040fe20000000000 */
[----:B------:R-:W-:Y:S01]  /*11c0*/  SEL R210, R210, 0xffffffc0, !P2 ;  /* 0xffffffc0d2d27807 */ /* 0x000fe20005000000 */
[C---:B------:R-:W-:Y:S01]  /*11d0*/  VIADD R25, R191.reuse, 0x68 ;  /* 0x00000068bf197836 */ /* 0x040fe20000000000 */
[----:B------:R0:W-:Y:S01]  /*11e0*/  STL [R1+0x74], R4 ;  /* 0x0000740401007387 */ /* 0x0001e20000100800 */
[----:B------:R-:W-:-:S02]  /*11f0*/  VIADD R0, R191, 0xc8 ;  /* 0x000000c8bf007836 */ /* 0x000fc40000000000 */
        /* <DEDUP_REMOVED lines=57> */
[----:B------:R-:W-:Y:S01]  /*1590*/  CS2R R22, SRZ ;  /* 0x0000000000167805 */ /* 0x000fe2000001ff00 */
[----:B------:R-:W-:Y:S01]  /*15a0*/  IMAD.IADD R212, R212, 0x1, R210 ;  /* 0x00000001d4d47824 */ /* 0x000fe200078e02d2 */
[----:B------:R-:W-:Y:S01]  /*15b0*/  SHF.R.S32.HI R4, RZ, 0x1f, R236 ;  /* 0x0000001fff047819 */ /* 0x000fe200000114ec */
[----:B------:R-:W-:Y:S01]  /*15c0*/  IMAD.MOV.U32 R18, RZ, RZ, RZ ;  /* 0x000000ffff127224 */ /* 0x000fe200078e00ff */
[----:B------:R-:W-:Y:S01]  /*15d0*/  SHF.R.S32.HI R3, RZ, 0x1f, R233 ;  /* 0x0000001fff037819 */ /* 0x000fe200000114e9 */
[----:B------:R-:W-:Y:S01]  /*15e0*/  VIADD R190, R184, 0x10 ;  /* 0x00000010b8be7836 */ /* 0x000fe20000000000 */
[----:B------:R-:W-:Y:S01]  /*15f0*/  SHF.R.S32.HI R0, RZ, 0x1f, R232 ;  /* 0x0000001fff007819 */ /* 0x000fe200000114e8 */
[----:B------:R-:W-:-:S07]  /*1600*/  IMAD.IADD R210, R210, 0x1, R203 ;  /* 0x00000001d2d27824 */ /* 0x000fce00078e02cb */
.L_x_5731:
[----:B01234-:R-:W0:Y:S01]  /*1610*/  LDC.64 R8, c[0x0][0xd88] ;  /* 0x00036200ff087b82 */ /* 0x01fe220000000a00 */
        /* <DEDUP_REMOVED lines=54> */
.L_x_5590:
[----:B------:R-:W-:Y:S02]  /*1980*/  IMAD.U32 R40, RZ, RZ, UR5 ;  /* 0x00000005ff287e24 */ /* 0x000fe4000f8e00ff */
[----:B------:R-:W-:Y:S01]  /*1990*/  IMAD.U32 R24, RZ, RZ, UR4 ;  /* 0x00000004ff187e24 */ /* 0x000fe2000f8e00ff */
[----:B------:R-:W-:Y:S06]  /*19a0*/  @!P2 BRA `(.L_x_5591) ;  /* 0x000000000010a947 */ /* 0x000fec0003800000 */
[----:B------:R-:W-:-:S04]  /*19b0*/  IADD3 R6, P0, R220, UR8, RZ ;  /* 0x00000008dc067c10 */ /* 0x000fc8000ff1e0ff */
[----:B------:R-:W-:-:S05]  /*19c0*/  IADD3.X R7, R221, UR9, RZ, P0, !PT ;  /* 0x00000009dd077c10 */ /* 0x000fca00087fe4ff */
[----:B------:R0:W5:Y:S01]  /*19d0*/  LDG.E R24, desc[UR42][R6.64] ;  /* 0x0000002a06187981 */ /* 0x000162000c1e1900 */
[----:B------:R-:W-:Y:S05]  /*19e0*/  BRA `(.L_x_5592) ;  /* 0x0000000000107947 */ /* 0x000fea0003800000 */
.L_x_5591:
[----:B------:R-:W-:Y:S05]  /*19f0*/  @!P0 BRA `(.L_x_5592) ;  /* 0x00000000000c8947 */ /* 0x000fea0003800000 */
[----:B------:R-:W2:Y:S04]  /*1a00*/  LDG.E R3, desc[UR42][R8.64] ;  /* 0x0000002a08037981 */ /* 0x000ea8000c1e1900 */
[----:B------:R-:W2:Y:S02]  /*1a10*/  LDG.E R24, desc[UR42][R8.64+0x4] ;  /* 0x0000042a08187981 */ /* 0x000ea4000c1e1900 */
[----:B--2---:R-:W-:-:S07]  /*1a20*/  IMAD.IADD R24, R24, 0x1, -R3 ;  /* 0x0000000118187824 */ /* 0x004fce00078e0a03 */
.L_x_5592:
        /* <DEDUP_REMOVED lines=70> */
.L_x_5594:
[----:B------:R-:W-:Y:S05]  /*1e90*/  BSYNC B0 ;  /* 0x0000000000007941 */ /* 0x000fea0003800000 */
.L_x_5593:
        /* <DEDUP_REMOVED lines=36> */
.L_x_5597:
[----:B------:R-:W-:Y:S05]  /*20e0*/  BSYNC B6 ;  /* 0x0000000000067941 */ /* 0x000fea0003800000 */
.L_x_5596:
        /* <DEDUP_REMOVED lines=20> */
.L_x_5599:
[----:B------:R-:W-:Y:S05]  /*2230*/  BSYNC B6 ;  /* 0x0000000000067941 */ /* 0x000fea0003800000 */
.L_x_5598:
[----:B------:R-:W-:Y:S01]  /*2240*/  ULDC.64 UR4, c[0x0][0xaf0] ;  /* 0x0002bc0000047ab9 */ /* 0x000fe20000000a00 */
[----:B------:R-:W-:Y:S01]  /*2250*/  IMAD.MOV.U32 R0, RZ, RZ, R219 ;  /* 0x000000ffff007224 */ /* 0x000fe200078e00db */
[----:B------:R-:W-:Y:S01]  /*2260*/  ISETP.NE.U32.AND P0, PT, RZ, UR4, PT ;  /* 0x00000004ff007c0c */ /* 0x000fe2000bf05070 */
[----:B------:R-:W0:Y:S01]  /*2270*/  LDC.64 R6, c[0x0][0x300] ;  /* 0x0000c000ff067b82 */ /* 0x000e220000000a00 */
        /* <DEDUP_REMOVED lines=17> */
[C---:B------:R-:W-:Y:S01]  /*2390*/  IMAD.WIDE.U32 R28, R217.reuse, UR4, R16 ;  /* 0x00000004d91c7c25 */ /* 0x040fe2000f8e0010 */
[----:B------:R-:W-:Y:S01]  /*23a0*/  ULDC.64 UR6, c[0x0][0x338] ;  /* 0x0000ce0000067ab9 */ /* 0x000fe20000000a00 */
[----:B---3--:R-:W3:Y:S01]  /*23b0*/  LDC.64 R4, c[0x0][0x3f8] ;  /* 0x0000fe00ff047b82 */ /* 0x008ee20000000a00 */
[----:B-1----:R-:W-:Y:S01]  /*23c0*/  ISETP.GE.AND P2, PT, R16, R15, PT ;  /* 0x0000000f1000720c */ /* 0x002fe20003f46270 */
[----:B------:R-:W-:Y:S01]  /*23d0*/  IMAD R3, R38, R7, R3 ;  /* 0x0000000726037224 */ /* 0x000fe200078e0203 */
[----:B------:R-:W-:Y:S01]  /*23e0*/  SHF.R.S32.HI R185, RZ, 0x1f, R184 ;  /* 0x0000001fffb97819 */ /* 0x000fe200000114b8 */
[----:B------:R-:W-:Y:S01]  /*23f0*/  IMAD R29, R217, UR5, R29 ;  /* 0x00000005d91d7c24 */ /* 0x000fe2000f8e021d */
[----:B------:R-:W-:Y:S01]  /*2400*/  ULDC.64 UR4, c[0x0][0x308] ;  /* 0x0000c20000047ab9 */ /* 0x000fe20000000a00 */
[----:B------:R-:W-:Y:S01]  /*2410*/  IMAD.IADD R21, R21, 0x1, R3 ;  /* 0x0000000115157824 */ /* 0x000fe200078e0203 */
[----:B------:R-:W-:Y:S01]  /*2420*/  P2R R74, PR, RZ, 0x4 ;  /* 0x00000004ff4a7803 */ /* 0x000fe20000000000 */
[----:B------:R-:W-:Y:S01]  /*2430*/  IMAD R12, R73, R6, RZ ;  /* 0x00000006490c7224 */ /* 0x000fe200078e02ff */
[----:B------:R-:W-:Y:S01]  /*2440*/  SHF.L.U64.HI R62, R6, 0x6, R7 ;  /* 0x00000006063e7819 */ /* 0x000fe20000010207 */
[----:B------:R-:W-:-:S04]  /*2450*/  IMAD.WIDE.U32 R20, R217, UR4, R20 ;  /* 0x00000004d9147c25 */ /* 0x000fc8000f8e0014 */
[----:B------:R-:W-:Y:S01]  /*2460*/  IMAD R21, R217, UR5, R21 ;  /* 0x00000005d9157c24 */ /* 0x000fe2000f8e0215 */
[----:B------:R-:W-:Y:S01]  /*2470*/  ULDC.64 UR4, c[0x0][0x310] ;  /* 0x0000c40000047ab9 */ /* 0x000fe20000000a00 */
[----:B------:R-:W-:Y:S02]  /*2480*/  IMAD R12, R19, R7, R12 ;  /* 0x00000007130c7224 */ /* 0x000fe400078e020c */
[----:B------:R-:W-:Y:S02]  /*2490*/  IMAD.SHL.U32 R58, R189, 0x40, RZ ;  /* 0x00000040bd3a7824 */ /* 0x000fe400078e00ff */
[----:B--2---:R-:W-:-:S03]  /*24a0*/  IMAD.WIDE.U32 R34, R19, R56, R184 ;  /* 0x0000003813227225 */ /* 0x004fc600078e00b8 */
[----:B------:R-:W-:Y:S01]  /*24b0*/  LOP3.LUT R58, R58, 0x1c0, RZ, 0xc0, !PT ;  /* 0x000001c03a3a7812 */ /* 0x000fe200078ec0ff */
[C---:B------:R-:W-:Y:S01]  /*24c0*/  IMAD.WIDE.U32 R36, R19.reuse, R56, R16 ;  /* 0x0000003813247225 */ /* 0x040fe200078e0010 */
[----:B---3--:R-:W-:Y:S02]  /*24d0*/  SHF.L.U64.HI R60, R4, 0x6, R5 ;  /* 0x00000006043c7819 */ /* 0x008fe40000010205 */
[----:B------:R-:W-:Y:S01]  /*24e0*/  SHF.R.U32.HI R54, RZ, 0x3, R58 ;  /* 0x00000003ff367819 */ /* 0x000fe2000001163a */
[----:B------:R-:W-:Y:S01]  /*24f0*/  IMAD.WIDE.U32 R30, R19, R4, R184 ;  /* 0x00000004131e7225 */ /* 0x000fe200078e00b8 */
[----:B0-----:R-:W-:-:S03]  /*2500*/  SHF.R.U32.HI R26, RZ, 0x7, R26 ;  /* 0x00000007ff1a7819 */ /* 0x001fc6000001161a */
[----:B------:R-:W-:-:S04]  /*2510*/  IMAD.WIDE.U32 R32, R19, R4, R16 ;  /* 0x0000000413207225 */ /* 0x000fc800078e0010 */
[----:B------:R-:W-:Y:S02]  /*2520*/  VIADD R55, R16, 0x20 ;  /* 0x0000002010377836 */ /* 0x000fe40000000000 */
[----:B------:R-:W-:Y:S02]  /*2530*/  IMAD.SHL.U32 R61, R6, 0x40, RZ ;  /* 0x00000040063d7824 */ /* 0x000fe400078e00ff */
[----:B------:R-:W-:Y:S02]  /*2540*/  IMAD.SHL.U32 R59, R4, 0x40, RZ ;  /* 0x00000040043b7824 */ /* 0x000fe400078e00ff */
[----:B------:R-:W-:Y:S02]  /*2550*/  VIADD R53, R26, 0x8 ;  /* 0x000000081a357836 */ /* 0x000fe40000000000 */
[----:B------:R-:W-:Y:S01]  /*2560*/  IMAD.SHL.U32 R52, R15, 0x2, RZ ;  /* 0x000000020f347824 */ /* 0x000fe200078e00ff */
[----:B----4-:R-:W-:-:S04]  /*2570*/  SHF.R.S32.HI R3, RZ, 0x1f, R0 ;  /* 0x0000001fff037819 */ /* 0x010fc80000011400 */
[----:B------:R-:W-:Y:S02]  /*2580*/  SEL R8, R3, RZ, !P0 ;  /* 0x000000ff03087207 */ /* 0x000fe40004000000 */
[----:B------:R-:W-:-:S03]  /*2590*/  SEL R3, R0, RZ, !P0 ;  /* 0x000000ff00037207 */ /* 0x000fc60004000000 */
[C---:B------:R-:W-:Y:S02]  /*25a0*/  IMAD R0, R8.reuse, UR4, RZ ;  /* 0x0000000408007c24 */ /* 0x040fe4000f8e02ff */
[----:B------:R-:W-:Y:S01]  /*25b0*/  IMAD.WIDE.U32 R20, R3, UR4, R20 ;  /* 0x0000000403147c25 */ /* 0x000fe2000f8e0014 */
[----:B------:R-:W-:Y:S02]  /*25c0*/  ULDC UR4, c[0x0][0x2f4] ;  /* 0x0000bd0000047ab9 */ /* 0x000fe40000000800 */
[----:B------:R-:W-:Y:S01]  /*25d0*/  ISETP.GE.AND P1, PT, R55, UR4, PT ;  /* 0x0000000437007c0c */ /* 0x000fe2000bf26270 */
[----:B------:R-:W-:Y:S02]  /*25e0*/  IMAD R65, R3, UR5, R0 ;  /* 0x0000000503417c24 */ /* 0x000fe4000f8e0200 */
[----:B------:R-:W-:Y:S02]  /*25f0*/  IMAD R0, R8, UR6, RZ ;  /* 0x0000000608007c24 */ /* 0x000fe4000f8e02ff */
[----:B------:R-:W-:-:S04]  /*2600*/  IMAD.WIDE.U32 R8, R19, R6, R16 ;  /* 0x0000000613087225 */ /* 0x000fc800078e0010 */
[----:B------:R-:W-:Y:S01]  /*2610*/  IMAD.WIDE.U32 R28, R3, UR6, R28 ;  /* 0x00000006031c7c25 */ /* 0x000fe2000f8e001c */
[----:B------:R-:W-:-:S03]  /*2620*/  IADD3 R72, P0, R20, R8, RZ ;  /* 0x0000000814487210 */ /* 0x000fc60007f1e0ff */
[----:B------:R-:W-:Y:S01]  /*2630*/  IMAD R13, R3, UR7, R0 ;  /* 0x00000007030d7c24 */ /* 0x000fe2000f8e0200 */
[----:B------:R-:W-:Y:S01]  /*2640*/  SEL R3, R15, RZ, P2 ;  /* 0x000000ff0f037207 */ /* 0x000fe20001000000 */
[----:B------:R-:W-:Y:S01]  /*2650*/  IMAD R0, R73, R4, RZ ;  /* 0x0000000449007224 */ /* 0x000fe200078e02ff */
[----:B------:R-:W-:Y:S01]  /*2660*/  IADD3 R38, P2, R19, R38, RZ ;  /* 0x0000002613267210 */ /* 0x000fe20007f5e0ff */
[----:B------:R-:W-:Y:S02]  /*2670*/  IMAD.IADD R65, R21, 0x1, R65 ;  /* 0x0000000115417824 */ /* 0x000fe400078e0241 */
[----:B------:R-:W-:Y:S02]  /*2680*/  IMAD R11, R19, R5, R0 ;  /* 0x00000005130b7224 */ /* 0x000fe400078e0200 */
[----:B------:R-:W-:Y:S01]  /*2690*/  IMAD R0, R73, R56, RZ ;  /* 0x0000003849007224 */ /* 0x000fe200078e02ff */
[----:B------:R-:W-:Y:S01]  /*26a0*/  IADD3.X R64, R65, R9, R12, P0, !PT ;  /* 0x0000000941407210 */ /* 0x000fe200007fe40c */
[C---:B------:R-:W-:Y:S01]  /*26b0*/  IMAD.IADD R3, R16.reuse, 0x1, R3 ;  /* 0x0000000110037824 */ /* 0x040fe200078e0203 */
[----:B------:R-:W-:Y:S01]  /*26c0*/  ISETP.GE.AND P0, PT, R16, UR4, PT ;  /* 0x0000000410007c0c */ /* 0x000fe2000bf06270 */
[----:B------:R-:W-:-:S02]  /*26d0*/  IMAD R9, R19, R57, R0 ;  /* 0x0000003913097224 */ /* 0x000fc400078e0200 */
[----:B------:R-:W-:Y:S01]  /*26e0*/  IMAD.IADD R31, R31, 0x1, R11 ;  /* 0x000000011f1f7824 */ /* 0x000fe200078e020b */
[----:B------:R-:W-:Y:S01]  /*26f0*/  SHF.R.S32.HI R0, RZ, 0x1f, R3 ;  /* 0x0000001fff007819 */ /* 0x000fe20000011403 */
[----:B------:R-:W-:Y:S02]  /*2700*/  IMAD.IADD R35, R35, 0x1, R9 ;  /* 0x0000000123237824 */ /* 0x000fe400078e0209 */
[----:B------:R-:W-:Y:S01]  /*2710*/  IMAD.IADD R37, R9, 0x1, R37 ;  /* 0x0000000109257824 */ /* 0x000fe200078e0225 */
[----:B------:R-:W-:Y:S01]  /*2720*/  LEA.HI R63, R0, R3, RZ, 0x3 ;  /* 0x00000003003f7211 */ /* 0x000fe200078f18ff */
[----:B------:R-:W-:Y:S01]  /*2730*/  IMAD.IADD R33, R11, 0x1, R33 ;  /* 0x000000010b217824 */ /* 0x000fe200078e0221 */
[----:B------:R-:W-:Y:S01]  /*2740*/  LOP3.LUT R3, R58, 0x18, R16, 0xf8, !PT ;  /* 0x000000183a037812 */ /* 0x000fe200078ef810 */
[C---:B-----5:R-:W-:Y:S01]  /*2750*/  IMAD.WIDE.U32 R30, R152.reuse, R4, R30 ;  /* 0x00000004981e7225 */ /* 0x060fe200078e001e */
[----:B------:R-:W-:Y:S02]  /*2760*/  SHF.R.S32.HI R9, RZ, 0x1f, R152 ;  /* 0x0000001fff097819 */ /* 0x000fe40000011498 */
[----:B------:R-:W-:Y:S01]  /*2770*/  LOP3.LUT R3, R3, R54, RZ, 0x3c, !PT ;  /* 0x0000003603037212 */ /* 0x000fe200078e3cff */
[----:B------:R-:W-:Y:S01]  /*2780*/  IMAD.WIDE.U32 R32, R152, R4, R32 ;  /* 0x0000000498207225 */ /* 0x000fe200078e0020 */
[----:B------:R-:W-:-:S03]  /*2790*/  LOP3.LUT R48, R63, 0xfffffff8, RZ, 0xc0, !PT ;  /* 0xfffffff83f307812 */ /* 0x000fc600078ec0ff */
[----:B------:R-:W-:Y:S01]  /*27a0*/  IMAD R51, R214, 0x200, R3 ;  /* 0x00000200d6337824 */ /* 0x000fe200078e0203 */
[----:B------:R-:W-:Y:S01]  /*27b0*/  LOP3.LUT R3, R58, 0x38, R63, 0xf8, !PT ;  /* 0x000000383a037812 */ /* 0x000fe200078ef83f */
[C---:B------:R-:W-:Y:S01]  /*27c0*/  IMAD R0, R9.reuse, R4, RZ ;  /* 0x0000000409007224 */ /* 0x040fe200078e02ff */
[----:B------:R-:W-:Y:S01]  /*27d0*/  SHF.R.S32.HI R45, RZ, 0x1f, R48 ;  /* 0x0000001fff2d7819 */ /* 0x000fe20000011430 */
[----:B------:R-:W-:Y:S01]  /*27e0*/  IMAD R9, R9, R56, RZ ;  /* 0x0000003809097224 */ /* 0x000fe200078e02ff */
[----:B------:R-:W-:Y:S01]  /*27f0*/  LOP3.LUT R3, R3, R54, RZ, 0x3c, !PT ;  /* 0x0000003603037212 */ /* 0x000fe200078e3cff */
[C---:B------:R-:W-:Y:S02]  /*2800*/  IMAD R49, R152.reuse, R5, R0 ;  /* 0x0000000598317224 */ /* 0x040fe400078e0200 */
[----:B------:R-:W-:Y:S01]  /*2810*/  IMAD R9, R152, R57, R9 ;  /* 0x0000003998097224 */ /* 0x000fe200078e0209 */
[----:B------:R-:W-:Y:S01]  /*2820*/  SHF.L.U64.HI R57, R56, 0x6, R57 ;  /* 0x0000000638397819 */ /* 0x000fe20000010239 */
[----:B------:R-:W-:-:S04]  /*2830*/  IMAD.WIDE.U32 R34, R152, R56, R34 ;  /* 0x0000003898227225 */ /* 0x000fc800078e0022 */
[----:B------:R-:W-:-:S04]  /*2840*/  IMAD.WIDE.U32 R36, R152, R56, R36 ;  /* 0x0000003898247225 */ /* 0x000fc800078e0024 */
[----:B------:R-:W-:Y:S02]  /*2850*/  IMAD.IADD R50, R31, 0x1, R49 ;  /* 0x000000011f327824 */ /* 0x000fe400078e0231 */
[----:B------:R-:W-:Y:S02]  /*2860*/  IMAD.SHL.U32 R56, R56, 0x40, RZ ;  /* 0x0000004038387824 */ /* 0x000fe400078e00ff */
[----:B------:R-:W-:Y:S02]  /*2870*/  IMAD.X R39, R10, 0x1, R73, P2 ;  /* 0x000000010a277824 */ /* 0x000fe400010e0649 */
[----:B------:R-:W-:Y:S02]  /*2880*/  IMAD.IADD R49, R49, 0x1, R33 ;  /* 0x0000000131317824 */ /* 0x000fe400078e0221 */
[----:B------:R-:W-:Y:S02]  /*2890*/  IMAD.IADD R47, R35, 0x1, R9 ;  /* 0x00000001232f7824 */ /* 0x000fe400078e0209 */
[----:B------:R-:W-:-:S02]  /*28a0*/  IMAD.IADD R46, R9, 0x1, R37 ;  /* 0x00000001092e7824 */ /* 0x000fc400078e0225 */
[----:B------:R-:W-:Y:S02]  /*28b0*/  IMAD R3, R214, 0x200, R3 ;  /* 0x00000200d6037824 */ /* 0x000fe400078e0203 */
[----:B------:R-:W-:-:S07]  /*28c0*/  IMAD.IADD R0, R29, 0x1, R13 ;  /* 0x000000011d007824 */ /* 0x000fce00078e020d */
.L_x_5629:
        /* <DEDUP_REMOVED lines=58> */
.L_x_5604:
[----:B------:R-:W-:Y:S05]  /*2c70*/  BSYNC B1 ;  /* 0x0000000000017941 */ /* 0x000fea0003800000 */
.L_x_5603:
        /* <DEDUP_REMOVED lines=16> */
.L_x_5605:
[----:B------:R-:W-:Y:S01]  /*2d80*/  IMAD R75, R23, 0x8, R2 ;  /* 0x00000008174b7824 */ /* 0x000fe200078e0202 */
[----:B------:R-:W-:Y:S01]  /*2d90*/  SHF.L.U32 R78, R186, 0x1f, RZ ;  /* 0x0000001fba4e7819 */ /* 0x000fe200000006ff */
[----:B------:R-:W-:Y:S03]  /*2da0*/  BSSY B1, `(.L_x_5606) ;  /* 0x0000003000017945 */ /* 0x000fe60003800000 */
[----:B------:R-:W0:Y:S02]  /*2db0*/  SYNCS.PHASECHK.TRANS64.TRYWAIT P5, [R75+URZ+0x38890], R78 ;  /* 0x0388904e4b0075a7 */ /* 0x000e2400080a017f */
[----:B0-----:R-:W-:Y:S05]  /*2dc0*/  @!P5 BRA `(.L_x_5607) ;  /* 0x0000021800d4d947 */ /* 0x001fea0003800000 */
.L_x_5926:
[----:B------:R-:W-:Y:S05]  /*2dd0*/  BSYNC B1 ;  /* 0x0000000000017941 */ /* 0x000fea0003800000 */
.L_x_5606:
        /* <DEDUP_REMOVED lines=48> */
.L_x_5612:
[----:B------:R-:W-:Y:S05]  /*30e0*/  BSYNC B2 ;  /* 0x0000000000027941 */ /* 0x000fea0003800000 */
.L_x_5611:
[----:B--2---:R1:W-:Y:S02]  /*30f0*/  STG.E.128 desc[UR42][R12.64], R4 ;  /* 0x000000040c007986 */ /* 0x0043e4000c101d2a */
.L_x_5610:
[----:B------:R-:W-:Y:S05]  /*3100*/  BSYNC B1 ;  /* 0x0000000000017941 */ /* 0x000fea0003800000 */
.L_x_5609:
        /* <DEDUP_REMOVED lines=51> */
.L_x_5614:
[----:B------:R-:W-:Y:S05]  /*3440*/  BSYNC B1 ;  /* 0x0000000000017941 */ /* 0x000fea0003800000 */
.L_x_5613:
[----:B-1----:R2:W-:Y:S01]  /*3450*/  STG.E.128 desc[UR42][R12.64+0x40], R4 ;  /* 0x000040040c007986 */ /* 0x0025e2000c101d2a */
[----:B------:R-:W-:Y:S05]  /*3460*/  BRA `(.L_x_5608) ;  /* 0x0000000c001c7947 */ /* 0x000fea0003800000 */
.L_x_5602:
        /* <DEDUP_REMOVED lines=42> */
.L_x_5615:
[----:B------:R-:W-:Y:S01]  /*3710*/  IMAD R75, R23, 0x8, R2 ;  /* 0x00000008174b7824 */ /* 0x000fe200078e0202 */
[----:B------:R-:W-:Y:S01]  /*3720*/  SHF.L.U32 R78, R186, 0x1f, RZ ;  /* 0x0000001fba4e7819 */ /* 0x000fe200000006ff */
[----:B------:R-:W-:Y:S03]  /*3730*/  BSSY B1, `(.L_x_5616) ;  /* 0x0000003000017945 */ /* 0x000fe60003800000 */
[----:B------:R-:W0:Y:S02]  /*3740*/  SYNCS.PHASECHK.TRANS64.TRYWAIT P5, [R75+URZ+0x38890], R78 ;  /* 0x0388904e4b0075a7 */ /* 0x000e2400080a017f */
[----:B0-----:R-:W-:Y:S05]  /*3750*/  @!P5 BRA `(.L_x_5617) ;  /* 0x000002100084d947 */ /* 0x001fea0003800000 */
.L_x_5927:
[----:B------:R-:W-:Y:S05]  /*3760*/  BSYNC B1 ;  /* 0x0000000000017941 */ /* 0x000fea0003800000 */
.L_x_5616:
        /* <DEDUP_REMOVED lines=24> */
[----:B------:R-:W-:-:S05]  /*38f0*/  LOP3.LUT R13, R13, R54, RZ, 0x3c, !PT ;  /* 0x000000360d0d7212 */ /* 0x000fca00078e3cff */
[----:B------:R-:W-:Y:S02]  /*3900*/  IMAD R15, R214, 0x200, R13 ;  /* 0x00000200d60f7824 */ /* 0x000fe400078e020d */
[----:B------:R-:W-:Y:S02]  /*3910*/  IMAD.IADD R13, R3, 0x1, R26 ;  /* 0x00000001030d7824 */ /* 0x000fe400078e021a */
[----:B------:R-:W-:Y:S02]  /*3920*/  IMAD.IADD R15, R26, 0x1, R15 ;  /* 0x000000011a0f7824 */ /* 0x000fe400078e020f */
[--C-:B------:R-:W-:Y:S02]  /*3930*/  IMAD R13, R13, 0x2, R2.reuse ;  /* 0x000000020d0d7824 */ /* 0x100fe400078e0202 */
[----:B------:R-:W-:-:S04]  /*3940*/  IMAD R24, R15, 0x2, R2 ;  /* 0x000000020f187824 */ /* 0x000fc800078e0202 */
        /* <DEDUP_REMOVED lines=85> */
.L_x_5619:
[----:B------:R-:W-:Y:S05]  /*3ea0*/  BSYNC B1 ;  /* 0x0000000000017941 */ /* 0x000fea0003800000 */
.L_x_5618:
        /* <DEDUP_REMOVED lines=10> */
.L_x_5601:
[----:B------:R-:W-:-:S06]  /*3f50*/  UISETP.NE.AND UP0, UPT, UR37, 0x3, UPT ;  /* 0x000000032500788c */ /* 0x000fcc000bf05270 */
[----:B------:R-:W-:-:S13]  /*3f60*/  PLOP3.LUT P3, PT, PT, PT, UP0, 0x80, 0x0 ;  /* 0x000000000000781c */ /* 0x000fda0003f6f008 */
[----:B------:R-:W-:Y:S05]  /*3f70*/  @!P3 BRA `(.L_x_5620) ;  /* 0x000000000004b947 */ /* 0x000fea0003800000 */
[----:B------:R-:W-:Y:S01]  /*3f80*/  BPT.TRAP 0x1 ;  /* 0x000000040000795c */ /* 0x000fe20000300000 */
.L_x_5620:
        /* <DEDUP_REMOVED lines=8> */
.L_x_5928:
[----:B------:R-:W-:Y:S05]  /*4010*/  BSYNC B1 ;  /* 0x0000000000017941 */ /* 0x000fea0003800000 */
.L_x_5621:
        /* <DEDUP_REMOVED lines=12> */
.L_x_5608:
[----:B------:R-:W-:Y:S05]  /*40e0*/  BSYNC B0 ;  /* 0x0000000000007941 */ /* 0x000fea0003800000 */
.L_x_5600:
        /* <DEDUP_REMOVED lines=17> */
.L_x_5624:
[----:B------:R-:W-:Y:S05]  /*4200*/  BSYNC B0 ;  /* 0x0000000000007941 */ /* 0x000fea0003800000 */
.L_x_5623:
[----:B------:R-:W2:Y:S01]  /*4210*/  SYNCS.PHASECHK.TRANS64.TRYWAIT P5, [R75+URZ+0x388b0], R78 ;  /* 0x0388b04e4b0075a7 */ /* 0x000ea200080a017f */
[----:B------:R-:W-:Y:S01]  /*4220*/  BSSY B0, `(.L_x_5625) ;  /* 0x0000003000007945 */ /* 0x000fe20003800000 */
[----:B------:R-:W-:-:S03]  /*4230*/  ISETP.GE.AND P3, PT, R19, R76, PT ;  /* 0x0000004c1300720c */ /* 0x000fc60003f66270 */
[----:B--2---:R-:W-:Y:S10]  /*4240*/  @!P5 BRA `(.L_x_5626) ;  /* 0x0000020400f0d947 */ /* 0x004ff40003800000 */
.L_x_5929:
[----:B------:R-:W-:Y:S05]  /*4250*/  BSYNC B0 ;  /* 0x0000000000007941 */ /* 0x000fea0003800000 */
.L_x_5625:
        /* <DEDUP_REMOVED lines=82> */
.L_x_5628:
[----:B------:R-:W-:Y:S05]  /*4780*/  BSYNC B0 ;  /* 0x0000000000007941 */ /* 0x000fea0003800000 */
.L_x_5627:
        /* <DEDUP_REMOVED lines=17> */
.L_x_5595:
[----:B------:R-:W-:Y:S04]  /*48a0*/  BSSY B0, `(.L_x_5630) ;  /* 0x0000004000007945 */ /* 0x000fe80003800000 */
[----:B------:R-:W-:Y:S05]  /*48b0*/  @P3 BRA `(.L_x_5631) ;  /* 0x0000000000083947 */ /* 0x000fea0003800000 */
[----:B------:R-:W0:Y:S02]  /*48c0*/  FENCE.VIEW.ASYNC.G ;  /* 0x00000000000073c6 */ /* 0x000e240000000100 */
[----:B0-----:R-:W-:Y:S06]  /*48d0*/  BAR.ARV 0xc, 0x180 ;  /* 0x0306000000007b1d */ /* 0x001fec0000002000 */
.L_x_5631:
[----:B------:R-:W-:Y:S05]  /*48e0*/  BSYNC B0 ;  /* 0x0000000000007941 */ /* 0x000fea0003800000 */
.L_x_5630:
        /* <DEDUP_REMOVED lines=49> */
.L_x_5635:
[----:B------:R-:W-:Y:S05]  /*4c00*/  BSYNC B0 ;  /* 0x0000000000007941 */ /* 0x000fea0003800000 */
.L_x_5634:
        /* <DEDUP_REMOVED lines=144> */
.L_x_5639:
        /* <DEDUP_REMOVED lines=185> */
.L_x_5638:
[----:B------:R-:W-:Y:S05]  /*60a0*/  BSYNC B0 ;  /* 0x0000000000007941 */ /* 0x000fea0003800000 */
.L_x_5637:
        /* <DEDUP_REMOVED lines=143> */
.L_x_5633:
[----:B------:R-:W0:Y:S01]  /*69a0*/  LDC R0, c[0x0][0x448] ;  /* 0x00011200ff007b82 */ /* 0x000e220000000800 */
[----:B------:R-:W-:Y:S01]  /*69b0*/  VIADD R3, R193, 0x3f ;  /* 0x0000003fc1037836 */ /* 0x000fe20000000000 */
[----:B------:R-:W-:Y:S01]  /*69c0*/  BSSY B0, `(.L_x_5640) ;  /* 0x000002b000007945 */ /* 0x000fe20003800000 */
        /* <DEDUP_REMOVED lines=42> */
.L_x_5641:
[----:B------:R-:W-:Y:S05]  /*6c70*/  BSYNC B0 ;  /* 0x0000000000007941 */ /* 0x000fea0003800000 */
.L_x_5640:
        /* <DEDUP_REMOVED lines=100> */
.L_x_5643:
[----:B------:R-:W-:Y:S05]  /*72c0*/  BSYNC B6 ;  /* 0x0000000000067941 */ /* 0x000fea0003800000 */
.L_x_5642:
        /* <DEDUP_REMOVED lines=12> */
.L_x_5647:
[----:B-1----:R1:W2:Y:S02]  /*7390*/  SYNCS.PHASECHK.TRANS64.TRYWAIT P0, [R2+URZ+0x38800], R3 ;  /* 0x03880003020075a7 */ /* 0x0022a4000800017f */
[----:B--2---:R-:W-:Y:S05]  /*73a0*/  @!P0 NANOSLEEP.SYNCS 0x989680 ;  /* 0x009896800000895d */ /* 0x004fea0003900000 */
[----:B------:R-:W2:Y:S02]  /*73b0*/  @!P0 SYNCS.PHASECHK.TRANS64 P0, [R2+URZ+0x38800], R3 ;  /* 0x03880003020085a7 */ /* 0x000ea4000800007f */
[----:B--2---:R-:W-:Y:S05]  /*73c0*/  @!P0 BRA `(.L_x_5647) ;  /* 0xfffffffc00f08947 */ /* 0x004fea000383ffff */
.L_x_5646:
[----:B------:R-:W-:Y:S05]  /*73d0*/  BSYNC B0 ;  /* 0x0000000000007941 */ /* 0x000fea0003800000 */
.L_x_5645:
[----:B------:R-:W-:Y:S05]  /*73e0*/  BRA `(.L_x_5648) ;  /* 0x0000002c000c7947 */ /* 0x000fea0003800000 */
.L_x_5644:
        /* <DEDUP_REMOVED lines=31> */
.L_x_5650:
[----:B------:R-:W-:Y:S05]  /*75e0*/  BSYNC B6 ;  /* 0x0000000000067941 */ /* 0x000fea0003800000 */
.L_x_5649:
        /* <DEDUP_REMOVED lines=45> */
.L_x_5935:
        /* <DEDUP_REMOVED lines=29> */
.L_x_5655:
[----:B------:R-:W-:Y:S05]  /*7a90*/  BSYNC B1 ;  /* 0x0000000000017941 */ /* 0x000fea0003800000 */
.L_x_5654:
        /* <DEDUP_REMOVED lines=21> */
.L_x_5941:
[----:B------:R-:W-:Y:S01]  /*7bf0*/  VIADD R34, R34, 0x20 ;  /* 0x0000002022227836 */ /* 0x000fe20000000000 */
[----:B------:R-:W-:Y:S01]  /*7c00*/  LEA.HI R0, R230, R230, RZ, 0x1 ;  /* 0x000000e6e6007211 */ /* 0x000fe200078f08ff */
[----:B------:R-:W-:Y:S01]  /*7c10*/  BSSY B1, `(.L_x_5657) ;  /* 0x0000021000017945 */ /* 0x000fe20003800000 */
[----:B-1----:R-:W-:Y:S01]  /*7c20*/  IMAD.SHL.U32 R33, R189, 0x40, RZ ;  /* 0x00000040bd217824 */ /* 0x002fe200078e00ff */
        /* <DEDUP_REMOVED lines=20> */
[----:B------:R-:W-:-:S03]  /*7d70*/  CS2R R12, SRZ ;  /* 0x00000000000c7805 */ /* 0x000fc6000001ff00 */
[-C--:B0-----:R-:W-:Y:S02]  /*7d80*/  @!P3 IADD3 R4, P0, R6, R9.reuse, RZ ;  /* 0x000000090604b210 */ /* 0x081fe40007f1e0ff */
[----:B------:R-:W-:Y:S01]  /*7d90*/  @!P3 IADD3 R6, P1, R30, R9, RZ ;  /* 0x000000091e06b210 */ /* 0x000fe20007f3e0ff */
[----:B------:R-:W-:Y:S01]  /*7da0*/  @!P2 IMAD.WIDE R30, R184, 0x2, R10 ;  /* 0x00000002b81ea825 */ /* 0x000fe200078e020a */
[----:B------:R-:W-:Y:S02]  /*7db0*/  CS2R R8, SRZ ;  /* 0x0000000000087805 */ /* 0x000fe4000001ff00 */
[----:B------:R-:W-:Y:S01]  /*7dc0*/  CS2R R10, SRZ ;  /* 0x00000000000a7805 */ /* 0x000fe2000001ff00 */
[--C-:B------:R-:W-:Y:S02]  /*7dd0*/  @!P3 IMAD.X R5, R3, 0x1, R32.reuse, P0 ;  /* 0x000000010305b824 */ /* 0x100fe400000e0620 */
[----:B------:R-:W-:Y:S01]  /*7de0*/  @!P3 IMAD.X R7, R7, 0x1, R32, P1 ;  /* 0x000000010707b824 */ /* 0x000fe200008e0620 */
[----:B------:R1:W5:Y:S04]  /*7df0*/  @!P2 LD.E.64 R8, desc[UR42][R30.64] ;  /* 0x0000002a1e08a980 */ /* 0x000368000c101b00 */
[----:B------:R1:W5:Y:S04]  /*7e00*/  @!P3 LD.E.64 R12, desc[UR42][R4.64] ;  /* 0x0000002a040cb980 */ /* 0x000368000c101b00 */
[----:B------:R1:W5:Y:S02]  /*7e10*/  @!P3 LD.E.64 R10, desc[UR42][R6.64] ;  /* 0x0000002a060ab980 */ /* 0x000364000c101b00 */
.L_x_5658:
[----:B------:R-:W-:Y:S05]  /*7e20*/  BSYNC B1 ;  /* 0x0000000000017941 */ /* 0x000fea0003800000 */
.L_x_5657:
[----:B------:R-:W0:Y:S01]  /*7e30*/  SYNCS.PHASECHK.TRANS64.TRYWAIT P0, [R2+URZ+0x38800], R35 ;  /* 0x03880023020075a7 */ /* 0x000e22000800017f */
[----:B------:R-:W-:Y:S01]  /*7e40*/  LOP3.LUT R33, R33, 0x1c0, RZ, 0xc0, !PT ;  /* 0x000001c021217812 */ /* 0x000fe200078ec0ff */
[----:B-1---5:R-:W-:Y:S01]  /*7e50*/  IMAD.MOV.U32 R5, RZ, RZ, R8 ;  /* 0x000000ffff057224 */ /* 0x022fe200078e0008 */
[----:B------:R-:W-:Y:S01]  /*7e60*/  VIADDMNMX R32, R37, -R193, 0x40, PT ;  /* 0x0000004025207446 */ /* 0x000fe200038009c1 */
[----:B----4-:R-:W-:Y:S01]  /*7e70*/  IMAD.MOV.U32 R7, RZ, RZ, R14 ;  /* 0x000000ffff077224 */ /* 0x010fe200078e000e */
[C---:B--2---:R-:W-:Y:S01]  /*7e80*/  LOP3.LUT R3, R33.reuse, 0x18, R16, 0xf8, !PT ;  /* 0x0000001821037812 */ /* 0x044fe200078ef810 */
[----:B---3--:R-:W-:Y:S01]  /*7e90*/  IMAD.MOV.U32 R6, RZ, RZ, R11 ;  /* 0x000000ffff067224 */ /* 0x008fe200078e000b */
[----:B------:R-:W-:Y:S01]  /*7ea0*/  SHF.R.U32.HI R4, RZ, 0x3, R33 ;  /* 0x00000003ff047819 */ /* 0x000fe20000011621 */
[----:B------:R-:W-:Y:S01]  /*7eb0*/  BSSY B1, `(.L_x_5659) ;  /* 0x0000013000017945 */ /* 0x000fe20003800000 */
[----:B------:R-:W-:Y:S01]  /*7ec0*/  PRMT R33, R33, 0x5410, R5 ;  /* 0x0000541021217816 */ /* 0x000fe20000000005 */
[----:B------:R-:W-:Y:S01]  /*7ed0*/  IMAD.MOV.U32 R5, RZ, RZ, R10 ;  /* 0x000000ffff057224 */ /* 0x000fe200078e000a */
[----:B------:R-:W-:Y:S01]  /*7ee0*/  LOP3.LUT R3, R3, R4, RZ, 0x3c, !PT ;  /* 0x0000000403037212 */ /* 0x000fe200078e3cff */
[----:B------:R-:W-:Y:S01]  /*7ef0*/  IMAD.MOV.U32 R4, RZ, RZ, R9 ;  /* 0x000000ffff047224 */ /* 0x000fe200078e0009 */
[----:B------:R-:W-:-:S02]  /*7f00*/  PRMT R31, R6, 0x7610, R31 ;  /* 0x00007610061f7816 */ /* 0x000fc4000000001f */
[----:B------:R-:W-:Y:S01]  /*7f10*/  PRMT R33, R5, 0x7610, R33 ;  /* 0x0000761005217816 */ /* 0x000fe20000000021 */
[----:B------:R-:W-:Y:S01]  /*7f20*/  IMAD R3, R214, 0x200, R3 ;  /* 0x00000200d6037824 */ /* 0x000fe200078e0203 */
[----:B------:R-:W-:Y:S01]  /*7f30*/  PRMT R47, R4, 0x5410, R7 ;  /* 0x00005410042f7816 */ /* 0x000fe20000000007 */
[----:B------:R-:W-:Y:S01]  /*7f40*/  IMAD.MOV.U32 R4, RZ, RZ, R15 ;  /* 0x000000ffff047224 */ /* 0x000fe200078e000f */
[----:B------:R-:W-:Y:S01]  /*7f50*/  LOP3.LUT P2, RZ, R189, 0x4, RZ, 0xc0, !PT ;  /* 0x00000004bdff7812 */ /* 0x000fe2000784c0ff */
[----:B------:R-:W-:Y:S01]  /*7f60*/  IMAD.MOV.U32 R5, RZ, RZ, R12 ;  /* 0x000000ffff057224 */ /* 0x000fe200078e000c */
[----:B------:R-:W-:Y:S01]  /*7f70*/  ISETP.GE.AND P1, PT, R19, R32, PT ;  /* 0x000000201300720c */ /* 0x000fe20003f26270 */
[----:B0-----:R-:W-:-:S03]  /*7f80*/  IMAD R30, R3, 0x2, R2 ;  /* 0x00000002031e7824 */ /* 0x001fc600078e0202 */
[----:B------:R-:W-:Y:S01]  /*7f90*/  PRMT R48, R4, 0x5410, R5 ;  /* 0x0000541004307816 */ /* 0x000fe20000000005 */
[----:B------:R-:W-:Y:S02]  /*7fa0*/  IMAD.MOV.U32 R5, RZ, RZ, R13 ;  /* 0x000000ffff057224 */ /* 0x000fe400078e000d */
[C---:B------:R-:W-:Y:S02]  /*7fb0*/  VIADD R4, R30.reuse, 0x20400 ;  /* 0x000204001e047836 */ /* 0x040fe40000000000 */
[----:B------:R-:W-:Y:S01]  /*7fc0*/  VIADD R3, R30, 0x20440 ;  /* 0x000204401e037836 */ /* 0x000fe20000000000 */
[----:B------:R-:W-:Y:S06]  /*7fd0*/  @!P0 BRA `(.L_x_5660) ;  /* 0x000001cc00888947 */ /* 0x000fec0003800000 */
.L_x_5942:
[----:B------:R-:W-:Y:S05]  /*7fe0*/  BSYNC B1 ;  /* 0x0000000000017941 */ /* 0x000fea0003800000 */
.L_x_5659:
        /* <DEDUP_REMOVED lines=10> */
[----:B0-----:R-:W-:Y:S01]  /*8090*/  SHF.R.U32.HI R35, RZ, 0x10, R29 ;  /* 0x00000010ff237819 */ /* 0x001fe2000001161d */
[--C-:B------:R-:W-:Y:S01]  /*80a0*/  HADD2.F32 R34, -RZ, R36.reuse.H1_H1 ;  /* 0x30000024ff227230 */ /* 0x100fe20000004100 */
[----:B------:R-:W-:Y:S01]  /*80b0*/  SHF.R.U32.HI R37, RZ, 0x10, R27 ;  /* 0x00000010ff257819 */ /* 0x000fe2000001161b */
        /* <DEDUP_REMOVED lines=38> */
.L_x_5664:
[----:B------:R-:W-:Y:S05]  /*8320*/  BSYNC B2 ;  /* 0x0000000000027941 */ /* 0x000fea0003800000 */
.L_x_5663:
        /* <DEDUP_REMOVED lines=43> */
.L_x_5662:
[----:B------:R-:W-:Y:S05]  /*85e0*/  BSYNC B1 ;  /* 0x0000000000017941 */ /* 0x000fea0003800000 */
.L_x_5661:
        /* <DEDUP_REMOVED lines=50> */
.L_x_5667:
[----:B------:R-:W-:Y:S05]  /*8910*/  BSYNC B1 ;  /* 0x0000000000017941 */ /* 0x000fea0003800000 */
.L_x_5666:
[----:B------:R-:W-:Y:S05]  /*8920*/  @P1 BRA `(.L_x_5665) ;  /* 0x0000001400981947 */ /* 0x000fea0003800000 */
[----:B-1----:R-:W1:Y:S01]  /*8930*/  LDS.128 R4, [R3+0x1000] ;  /* 0x0010000003047984 */ /* 0x002e620000000c00 */
[----:B------:R-:W-:Y:S01]  /*8940*/  SHF.R.U64 R25, R12, 0x10, R13 ;  /* 0x000000100c197819 */ /* 0x000fe2000000120d */
[----:B------:R-:W-:Y:S01]  /*8950*/  HADD2.F32 R12, -RZ, R48.H1_H1 ;  /* 0x30000030ff0c7230 */ /* 0x000fe20000004100 */
[----:B------:R-:W-:Y:S01]  /*8960*/  SHF.R.U32.HI R14, RZ, 0x10, R11 ;  /* 0x00000010ff0e7819 */ /* 0x000fe2000001160b */
[----:B------:R-:W-:Y:S01]  /*8970*/  HADD2.F32 R33, -RZ, R33.H0_H0 ;  /* 0x20000021ff217230 */ /* 0x000fe20000004100 */
[----:B------:R-:W-:Y:S02]  /*8980*/  SHF.R.U32.HI R13, RZ, 0x10, R13 ;  /* 0x00000010ff0d7819 */ /* 0x000fe4000001160d */
[----:B------:R-:W-:Y:S01]  /*8990*/  SHF.R.U64 R21, R10, 0x10, R11 ;  /* 0x000000100a157819 */ /* 0x000fe2000000120b */
[----:B------:R-:W-:Y:S02]  /*89a0*/  HADD2.F32 R14, -RZ, R14.H0_H0 ;  /* 0x2000000eff0e7230 */ /* 0x000fe40000004100 */
[----:B------:R-:W-:-:S02]  /*89b0*/  HADD2.F32 R13, -RZ, R13.H0_H0 ;  /* 0x2000000dff0d7230 */ /* 0x000fc40000004100 */
[--C-:B-1----:R-:W-:Y:S02]  /*89c0*/  HADD2.F32 R11, -RZ, R7.reuse.H1_H1 ;  /* 0x30000007ff0b7230 */ /* 0x102fe40000004100 */
[----:B------:R-:W-:Y:S02]  /*89d0*/  HADD2.F32 R10, -RZ, R7.H0_H0 ;  /* 0x20000007ff0a7230 */ /* 0x000fe40000004100 */
[--C-:B------:R-:W-:Y:S02]  /*89e0*/  HADD2.F32 R7, -RZ, R4.reuse.H0_H0 ;  /* 0x20000004ff077230 */ /* 0x100fe40000004100 */
[C---:B------:R-:W-:Y:S01]  /*89f0*/  FMUL.FTZ R15, R11.reuse, R14 ;  /* 0x0000000e0b0f7220 */ /* 0x040fe20000410000 */
[----:B------:R-:W-:Y:S01]  /*8a00*/  FMUL.FTZ R11, R11, R13 ;  /* 0x0000000d0b0b7220 */ /* 0x000fe20000410000 */
[----:B------:R-:W-:Y:S02]  /*8a10*/  HADD2.F32 R4, -RZ, R4.H1_H1 ;  /* 0x30000004ff047230 */ /* 0x000fe40000004100 */
[----:B------:R-:W-:-:S02]  /*8a20*/  HADD2.F32 R8, -RZ, R6.H0_H0 ;  /* 0x20000006ff087230 */ /* 0x000fc40000004100 */
[----:B------:R-:W-:Y:S01]  /*8a30*/  FFMA.FTZ R24, R10, R14, R11 ;  /* 0x0000000e0a187223 */ /* 0x000fe2000001000b */
[----:B------:R-:W-:Y:S02]  /*8a40*/  HADD2.F32 R9, -RZ, R6.H1_H1 ;  /* 0x30000006ff097230 */ /* 0x000fe40000004100 */
[----:B------:R-:W-:Y:S01]  /*8a50*/  FMUL.FTZ R20, R4, R33 ;  /* 0x0000002104147220 */ /* 0x000fe20000410000 */
[----:B------:R-:W-:Y:S02]  /*8a60*/  HADD2.F32 R11, -RZ, R31.H0_H0 ;  /* 0x2000001fff0b7230 */ /* 0x000fe40000004100 */
[----:B------:R-:W-:Y:S01]  /*8a70*/  FFMA.FTZ R15, R10, R13, -R15 ;  /* 0x0000000d0a0f7223 */ /* 0x000fe2000001080f */
[----:B------:R-:W-:Y:S02]  /*8a80*/  HADD2.F32 R6, -RZ, R5.H0_H0 ;  /* 0x20000005ff067230 */ /* 0x000fe40000004100 */
[----:B------:R-:W-:Y:S01]  /*8a90*/  FMUL.FTZ R14, R4, R12 ;  /* 0x0000000c040e7220 */ /* 0x000fe20000410000 */
[----:B------:R-:W-:-:S02]  /*8aa0*/  HADD2.F32 R31, -RZ, R31.H1_H1 ;  /* 0x3000001fff1f7230 */ /* 0x000fc40000004100 */
[C---:B------:R-:W-:Y:S01]  /*8ab0*/  FFMA.FTZ R20, R7.reuse, R12, -R20 ;  /* 0x0000000c07147223 */ /* 0x040fe20000010814 */
[----:B------:R-:W-:Y:S02]  /*8ac0*/  HADD2.F32 R5, -RZ, R5.H1_H1 ;  /* 0x30000005ff057230 */ /* 0x000fe40000004100 */
[----:B------:R-:W-:Y:S01]  /*8ad0*/  FFMA.FTZ R33, R7, R33, R14 ;  /* 0x0000002107217223 */ /* 0x000fe2000001000e */
        /* <DEDUP_REMOVED lines=14> */
[----:B------:R2:W-:Y:S01]  /*8bc0*/  STS.128 [R3+0x1000], R4 ;  /* 0x0010000403007388 */ /* 0x0005e20000000c00 */
[----:B------:R-:W-:Y:S05]  /*8bd0*/  BRA `(.L_x_5665) ;  /* 0x0000001000ec7947 */ /* 0x000fea0003800000 */
.L_x_5652:
        /* <DEDUP_REMOVED lines=34> */
.L_x_5948:
        /* <DEDUP_REMOVED lines=15> */
.L_x_5670:
[----:B------:R-:W-:Y:S05]  /*8ef0*/  BSYNC B1 ;  /* 0x0000000000017941 */ /* 0x000fea0003800000 */
.L_x_5669:
        /* <DEDUP_REMOVED lines=23> */
.L_x_5954:
        /* <DEDUP_REMOVED lines=23> */
.L_x_5673:
[----:B------:R-:W-:Y:S05]  /*91e0*/  BSYNC B1 ;  /* 0x0000000000017941 */ /* 0x000fea0003800000 */
.L_x_5672:
        /* <DEDUP_REMOVED lines=20> */
.L_x_5955:
[----:B------:R-:W-:Y:S05]  /*9330*/  BSYNC B1 ;  /* 0x0000000000017941 */ /* 0x000fea0003800000 */
.L_x_5674:
        /* <DEDUP_REMOVED lines=18> */
[----:B------:R-:W-:Y:S01]  /*9460*/  IMAD R33, R214, 0x200, R33 ;  /* 0x00000200d6217824 */ /* 0x000fe200078e0221 */
[----:B------:R-:W-:Y:S01]  /*9470*/  SHF.R.U64 R51, R30, 0x10, R31 ;  /* 0x000000101e337819 */ /* 0x000fe2000000121f */
[----:B------:R-:W-:Y:S01]  /*9480*/  IMAD R13, R214, 0x200, R13 ;  /* 0x00000200d60d7824 */ /* 0x000fe200078e020d */
[----:B------:R-:W-:Y:S01]  /*9490*/  SHF.R.U32.HI R49, RZ, 0x10, R31 ;  /* 0x00000010ff317819 */ /* 0x000fe2000001161f */
[--C-:B------:R-:W-:Y:S01]  /*94a0*/  IMAD R39, R33, 0x2, R2.reuse ;  /* 0x0000000221277824 */ /* 0x100fe200078e0202 */
[--C-:B------:R-:W-:Y:S01]  /*94b0*/  SHF.R.U64 R55, R26, 0x10, R27.reuse ;  /* 0x000000101a377819 */ /* 0x100fe2000000121b */
[----:B------:R-:W-:Y:S01]  /*94c0*/  IMAD R38, R13, 0x2, R2 ;  /* 0x000000020d267824 */ /* 0x000fe200078e0202 */
[----:B------:R-:W-:Y:S01]  /*94d0*/  SHF.R.U32.HI R54, RZ, 0x10, R27 ;  /* 0x00000010ff367819 */ /* 0x000fe2000001161b */
[----:B------:R-:W-:Y:S01]  /*94e0*/  HADD2.F32 R42, -RZ, R42.H0_H0 ;  /* 0x2000002aff2a7230 */ /* 0x000fe20000004100 */
[----:B------:R-:W0:Y:S04]  /*94f0*/  LDS.128 R32, [R39+0x20400] ;  /* 0x0204000027207984 */ /* 0x000e280000000c00 */
[----:B------:R-:W1:Y:S01]  /*9500*/  LDS.128 R12, [R38+0x20400] ;  /* 0x02040000260c7984 */ /* 0x000e620000000c00 */
[----:B0-----:R-:W-:-:S02]  /*9510*/  HADD2.F32 R29, -RZ, R33.H0_H0 ;  /* 0x20000021ff1d7230 */ /* 0x001fc40000004100 */
[----:B------:R-:W-:Y:S02]  /*9520*/  HADD2.F32 R33, -RZ, R33.H1_H1 ;  /* 0x30000021ff217230 */ /* 0x000fe40000004100 */
[--C-:B-1----:R-:W-:Y:S02]  /*9530*/  HADD2.F32 R24, -RZ, R13.reuse.H0_H0 ;  /* 0x2000000dff187230 */ /* 0x102fe40000004100 */
[C---:B------:R-:W-:Y:S01]  /*9540*/  FMUL.FTZ R45, R29.reuse, R43 ;  /* 0x0000002b1d2d7220 */ /* 0x040fe20000410000 */
[-C--:B------:R-:W-:Y:S01]  /*9550*/  FMUL.FTZ R47, R29, R41.reuse ;  /* 0x000000291d2f7220 */ /* 0x080fe20000410000 */
[----:B------:R-:W-:Y:S02]  /*9560*/  HADD2.F32 R25, -RZ, R13.H1_H1 ;  /* 0x3000000dff197230 */ /* 0x000fe40000004100 */
[----:B------:R-:W-:Y:S01]  /*9570*/  FMUL.FTZ R50, R33, R42 ;  /* 0x0000002a21327220 */ /* 0x000fe20000410000 */
[----:B------:R-:W-:Y:S01]  /*9580*/  FFMA.FTZ R45, R24, R41, -R45 ;  /* 0x00000029182d7223 */ /* 0x000fe2000001082d */
[----:B------:R-:W-:-:S02]  /*9590*/  HADD2.F32 R29, -RZ, R46.H0_H0 ;  /* 0x2000002eff1d7230 */ /* 0x000fc40000004100 */
[----:B------:R-:W-:Y:S01]  /*95a0*/  FFMA.FTZ R47, R24, R43, R47 ;  /* 0x0000002b182f7223 */ /* 0x000fe2000001002f */
[----:B------:R-:W-:Y:S02]  /*95b0*/  HADD2.F32 R31, -RZ, R35.H0_H0 ;  /* 0x20000023ff1f7230 */ /* 0x000fe40000004100 */
[-C--:B------:R-:W-:Y:S01]  /*95c0*/  FMUL.FTZ R46, R33, R44.reuse ;  /* 0x0000002c212e7220 */ /* 0x080fe20000410000 */
[----:B------:R-:W-:Y:S02]  /*95d0*/  HADD2.F32 R24, -RZ, R48.H0_H0 ;  /* 0x20000030ff187230 */ /* 0x000fe40000004100 */
[C---:B------:R-:W-:Y:S01]  /*95e0*/  FFMA.FTZ R50, R25.reuse, R44, R50 ;  /* 0x0000002c19327223 */ /* 0x040fe20000010032 */
[----:B------:R-:W-:Y:S02]  /*95f0*/  HADD2.F32 R26, -RZ, R15.H0_H0 ;  /* 0x2000000fff1a7230 */ /* 0x000fe40000004100 */
[----:B------:R-:W-:Y:S01]  /*9600*/  FFMA.FTZ R48, R25, R42, -R46 ;  /* 0x0000002a19307223 */ /* 0x000fe2000001082e */
[----:B------:R-:W-:-:S02]  /*9610*/  HADD2.F32 R35, -RZ, R35.H1_H1 ;  /* 0x30000023ff237230 */ /* 0x000fc40000004100 */
[CC--:B------:R-:W-:Y:S01]  /*9620*/  FMUL.FTZ R33, R31.reuse, R29.reuse ;  /* 0x0000001d1f217220 */ /* 0x0c0fe20000410000 */
[----:B------:R-:W-:Y:S02]  /*9630*/  HADD2.F32 R46, -RZ, R49.H0_H0 ;  /* 0x20000031ff2e7230 */ /* 0x000fe40000004100 */
[-C--:B------:R-:W-:Y:S01]  /*9640*/  FMUL.FTZ R52, R31, R24.reuse ;  /* 0x000000181f347220 */ /* 0x080fe20000410000 */
[----:B------:R-:W-:Y:S02]  /*9650*/  HADD2.F32 R27, -RZ, R15.H1_H1 ;  /* 0x3000000fff1b7230 */ /* 0x000fe40000004100 */
[C---:B------:R-:W-:Y:S01]  /*9660*/  FFMA.FTZ R41, R26.reuse, R24, -R33 ;  /* 0x000000181a297223 */ /* 0x040fe20000010821 */
[----:B------:R-:W-:Y:S02]  /*9670*/  HADD2.F32 R42, -RZ, R54.H0_H0 ;  /* 0x20000036ff2a7230 */ /* 0x000fe40000004100 */
[----:B------:R-:W-:Y:S01]  /*9680*/  FFMA.FTZ R52, R26, R29, R52 ;  /* 0x0000001d1a347223 */ /* 0x000fe20000010034 */
[----:B------:R-:W-:-:S02]  /*9690*/  HADD2.F32 R28, -RZ, R32.H0_H0 ;  /* 0x20000020ff1c7230 */ /* 0x000fc40000004100 */
[C---:B------:R-:W-:Y:S01]  /*96a0*/  FMUL.FTZ R44, R35.reuse, R46 ;  /* 0x0000002e232c7220 */ /* 0x040fe20000410000 */
[----:B------:R-:W-:Y:S02]  /*96b0*/  HADD2.F32 R26, -RZ, R58.H0_H0 ;  /* 0x2000003aff1a7230 */ /* 0x000fe40000004100 */
[-C--:B------:R-:W-:Y:S01]  /*96c0*/  FMUL.FTZ R54, R35, R42.reuse ;  /* 0x0000002a23367220 */ /* 0x080fe20000410000 */
[----:B------:R-:W-:Y:S02]  /*96d0*/  HADD2.F32 R24, -RZ, R59.H0_H0 ;  /* 0x2000003bff187230 */ /* 0x000fe40000004100 */
[----:B------:R-:W-:Y:S01]  /*96e0*/  FFMA.FTZ R44, R27, R42, -R44 ;  /* 0x0000002a1b2c7223 */ /* 0x000fe2000001082c */
[----:B------:R-:W-:Y:S02]  /*96f0*/  HADD2.F32 R30, -RZ, R34.H0_H0 ;  /* 0x20000022ff1e7230 */ /* 0x000fe40000004100 */
[----:B------:R-:W-:Y:S01]  /*9700*/  FMUL.FTZ R42, R28, R26 ;  /* 0x0000001a1c2a7220 */ /* 0x000fe20000410000 */
[----:B------:R-:W-:-:S02]  /*9710*/  HADD2.F32 R29, -RZ, R58.H1_H1 ;  /* 0x3000003aff1d7230 */ /* 0x000fc40000004100 */
[----:B------:R-:W-:Y:S01]  /*9720*/  FMUL.FTZ R31, R28, R24 ;  /* 0x000000181c1f7220 */ /* 0x000fe20000410000 */
[----:B------:R-:W-:Y:S02]  /*9730*/  HADD2.F32 R13, -RZ, R12.H0_H0 ;  /* 0x2000000cff0d7230 */ /* 0x000fe40000004100 */
[----:B------:R-:W-:Y:S01]  /*9740*/  FFMA.FTZ R43, R27, R46, R54 ;  /* 0x0000002e1b2b7223 */ /* 0x000fe20000010036 */
[----:B------:R-:W-:Y:S02]  /*9750*/  HADD2.F32 R15, -RZ, R14.H0_H0 ;  /* 0x2000000eff0f7230 */ /* 0x000fe40000004100 */
[----:B------:R-:W-:Y:S01]  /*9760*/  FMUL.FTZ R28, R30, R29 ;  /* 0x0000001d1e1c7220 */ /* 0x000fe20000410000 */
[----:B------:R-:W-:Y:S02]  /*9770*/  HADD2.F32 R25, -RZ, R59.H1_H1 ;  /* 0x3000003bff197230 */ /* 0x000fe40000004100 */
[C---:B------:R-:W-:Y:S01]  /*9780*/  FFMA.FTZ R42, R13.reuse, R24, -R42 ;  /* 0x000000180d2a7223 */ /* 0x040fe2000001082a */
[----:B------:R-:W-:Y:S01]  /*9790*/  FFMA.FTZ R24, R13, R26, R31 ;  /* 0x0000001a0d187223 */ /* 0x000fe2000001001f */
[----:B------:R-:W-:-:S02]  /*97a0*/  HADD2.F32 R32, -RZ, R32.H1_H1 ;  /* 0x30000020ff207230 */ /* 0x000fc40000004100 */
[----:B------:R-:W-:Y:S02]  /*97b0*/  HADD2.F32 R34, -RZ, R34.H1_H1 ;  /* 0x30000022ff227230 */ /* 0x000fe40000004100 */
[-C--:B------:R-:W-:Y:S01]  /*97c0*/  FMUL.FTZ R30, R30, R25.reuse ;  /* 0x000000191e1e7220 */ /* 0x080fe20000410000 */
[C---:B------:R-:W-:Y:S01]  /*97d0*/  FFMA.FTZ R28, R15.reuse, R25, -R28 ;  /* 0x000000190f1c7223 */ /* 0x040fe2000001081c */
[----:B------:R-:W-:Y:S02]  /*97e0*/  HADD2.F32 R27, -RZ, R53.H0_H0 ;  /* 0x20000035ff1b7230 */ /* 0x000fe40000004100 */
[----:B------:R-:W-:Y:S02]  /*97f0*/  HADD2.F32 R31, -RZ, R51.H0_H0 ;  /* 0x20000033ff1f7230 */ /* 0x000fe40000004100 */
[----:B------:R-:W-:Y:S01]  /*9800*/  FFMA.FTZ R26, R15, R29, R30 ;  /* 0x0000001d0f1a7223 */ /* 0x000fe2000001001e */
        /* <DEDUP_REMOVED lines=22> */
.L_x_5677:
[----:B------:R-:W-:Y:S05]  /*9970*/  BSYNC B1 ;  /* 0x0000000000017941 */ /* 0x000fea0003800000 */
.L_x_5676:
[----:B------:R-:W-:Y:S01]  /*9980*/  PRMT R33, R20, 0x5410, R21 ;  /* 0x0000541014217816 */ /* 0x000fe20000000015 */
[----:B------:R-:W-:Y:S06]  /*9990*/  @P0 BRA `(.L_x_5665) ;  /* 0x00000004007c0947 */ /* 0x000fec0003800000 */
[----:B------:R-:W2:Y:S01]  /*99a0*/  LDL R44, [R1+0x74] ;  /* 0x00007400012c7983 */ /* 0x000ea20000100800 */
[----:B0-----:R-:W-:Y:S01]  /*99b0*/  IMAD.SHL.U32 R12, R3, 0x40, RZ ;  /* 0x00000040030c7824 */ /* 0x001fe200078e00ff */
[----:B------:R-:W-:Y:S01]  /*99c0*/  SHF.R.S32.HI R14, RZ, 0x1f, R3 ;  /* 0x0000001fff0e7819 */ /* 0x000fe20000011403 */
[--C-:B------:R-:W-:Y:S01]  /*99d0*/  HADD2.F32 R28, -RZ, R60.reuse.H0_H0 ;  /* 0x2000003cff1c7230 */ /* 0x100fe20000004100 */
[--C-:B------:R-:W-:Y:S01]  /*99e0*/  SHF.R.U64 R43, R8, 0x10, R9.reuse ;  /* 0x00000010082b7819 */ /* 0x100fe20000001209 */
[----:B------:R-:W-:Y:S01]  /*99f0*/  HADD2.F32 R20, -RZ, R60.H1_H1 ;  /* 0x3000003cff147230 */ /* 0x000fe20000004100 */
[----:B------:R-:W-:Y:S02]  /*9a00*/  LEA.HI R14, R14, R3, RZ, 0x3 ;  /* 0x000000030e0e7211 */ /* 0x000fe400078f18ff */
[----:B------:R-:W-:Y:S02]  /*9a10*/  LOP3.LUT R13, R12, 0x1c0, RZ, 0xc0, !PT ;  /* 0x000001c00c0d7812 */ /* 0x000fe400078ec0ff */
[----:B------:R-:W-:Y:S01]  /*9a20*/  SHF.R.U32.HI R21, RZ, 0x10, R9 ;  /* 0x00000010ff157819 */ /* 0x000fe20000011609 */
[----:B------:R-:W-:Y:S01]  /*9a30*/  IMAD.SHL.U32 R14, R14, 0x40, RZ ;  /* 0x000000400e0e7824 */ /* 0x000fe200078e00ff */
[----:B------:R-:W-:-:S02]  /*9a40*/  SHF.R.U32.HI R3, RZ, 0x3, R13 ;  /* 0x00000003ff037819 */ /* 0x000fc4000001160d */
[----:B------:R-:W-:Y:S02]  /*9a50*/  SHF.R.U64 R39, R4, 0x10, R5 ;  /* 0x0000001004277819 */ /* 0x000fe40000001205 */
[----:B------:R-:W-:Y:S02]  /*9a60*/  LOP3.LUT R36, R3, R36, R13, 0x1e, !PT ;  /* 0x0000002403247212 */ /* 0x000fe400078e1e0d */
[----:B------:R-:W-:Y:S02]  /*9a70*/  LOP3.LUT R3, R14, 0xfffffe00, RZ, 0xc0, !PT ;  /* 0xfffffe000e037812 */ /* 0x000fe400078ec0ff */
[----:B------:R-:W-:Y:S02]  /*9a80*/  SHF.R.U32.HI R30, RZ, 0x10, R5 ;  /* 0x00000010ff1e7819 */ /* 0x000fe40000011605 */
[--C-:B------:R-:W-:Y:S01]  /*9a90*/  SHF.R.U64 R42, R10, 0x10, R11.reuse ;  /* 0x000000100a2a7819 */ /* 0x100fe2000000120b */
        /* <DEDUP_REMOVED lines=27> */
[----:B------:R-:W-:-:S02]  /*9c50*/  HADD2.F32 R21, -RZ, R37.H1_H1 ;  /* 0x30000025ff157230 */ /* 0x000fc40000004100 */
[-C--:B------:R-:W-:Y:S01]  /*9c60*/  FMUL.FTZ R28, R25, R20.reuse ;  /* 0x00000014191c7220 */ /* 0x080fe20000410000 */
[C---:B------:R-:W-:Y:S01]  /*9c70*/  FMUL.FTZ R25, R8.reuse, R9 ;  /* 0x0000000908197220 */ /* 0x040fe20000410000 */
[-C--:B------:R-:W-:Y:S01]  /*9c80*/  FMUL.FTZ R8, R8, R5.reuse ;  /* 0x0000000508087220 */ /* 0x080fe20000410000 */
[C---:B------:R-:W-:Y:S01]  /*9c90*/  FFMA.FTZ R29, R13.reuse, R20, -R36 ;  /* 0x000000140d1d7223 */ /* 0x040fe20000010824 */
[----:B------:R-:W-:Y:S01]  /*9ca0*/  FFMA.FTZ R31, R13, R30, R28 ;  /* 0x0000001e0d1f7223 */ /* 0x000fe2000001001c */
[C---:B------:R-:W-:Y:S01]  /*9cb0*/  FFMA.FTZ R25, R4.reuse, R5, -R25 ;  /* 0x0000000504197223 */ /* 0x040fe20000010819 */
[----:B------:R-:W-:Y:S02]  /*9cc0*/  HADD2.F32 R5, -RZ, R33.H0_H0 ;  /* 0x20000021ff057230 */ /* 0x000fe40000004100 */
        /* <DEDUP_REMOVED lines=44> */
.L_x_5665:
[----:B------:R-:W-:Y:S05]  /*9f90*/  BSYNC B0 ;  /* 0x0000000000007941 */ /* 0x000fea0003800000 */
.L_x_5651:
        /* <DEDUP_REMOVED lines=8> */
.L_x_5648:
[----:B012---:R-:W-:-:S05]  /*a020*/  IMAD.U32 R3, RZ, RZ, UR37 ;  /* 0x00000025ff037e24 */ /* 0x007fca000f8e00ff */
[----:B------:R-:W-:-:S13]  /*a030*/  ISETP.NE.AND P0, PT, R3, 0x3, PT ;  /* 0x000000030300780c */ /* 0x000fda0003f05270 */
[----:B------:R-:W-:Y:S05]  /*a040*/  @!P0 BRA `(.L_x_5678) ;  /* 0x0000000000048947 */ /* 0x000fea0003800000 */
[----:B------:R-:W-:Y:S01]  /*a050*/  BPT.TRAP 0x1 ;  /* 0x000000040000795c */ /* 0x000fe20000300000 */
.L_x_5678:
[----:B------:R-:W-:Y:S01]  /*a060*/  IMAD R21, R18, 0x8, R2 ;  /* 0x0000000812157824 */ /* 0x000fe200078e0202 */
[----:B------:R-:W-:-:S04]  /*a070*/  SHF.L.U32 R14, R22, 0x1f, RZ ;  /* 0x0000001f160e7819 */ /* 0x000fc800000006ff */
[----:B------:R0:W1:Y:S01]  /*a080*/  SYNCS.PHASECHK.TRANS64.TRYWAIT P1, [R21+URZ+0x38830], R14 ;  /* 0x0388300e150075a7 */ /* 0x000062000802017f */
[----:B------:R-:W-:Y:S05]  /*a090*/  @!P0 BRA `(.L_x_5679) ;  /* 0x0000000000048947 */ /* 0x000fea0003800000 */
[----:B------:R-:W-:Y:S01]  /*a0a0*/  BPT.TRAP 0x1 ;  /* 0x000000040000795c */ /* 0x000fe20000300000 */
.L_x_5679:
        /* <DEDUP_REMOVED lines=10> */
.L_x_5680:
[----:B------:R-:W-:Y:S01]  /*a150*/  LOP3.LUT R6, R4, 0x10000, RZ, 0xfc, !PT ;  /* 0x0001000004067812 */ /* 0x000fe200078efcff */
[----:B------:R-:W-:Y:S01]  /*a160*/  IMAD R4, R18, 0x200, R3 ;  /* 0x0000020012047824 */ /* 0x000fe200078e0203 */
[----:B------:R-:W-:Y:S05]  /*a170*/  WARPSYNC.ALL ;  /* 0x0000000000007948 */ /* 0x000fea0003800000 */
[----:B------:R-:W-:Y:S01]  /*a180*/  IMAD.MOV.U32 R7, RZ, RZ, 0x40000040 ;  /* 0x40000040ff077424 */ /* 0x000fe200078e00ff */
[----:B------:R-:W-:Y:S01]  /*a190*/  R2UR UR4, R6 ;  /* 0x00000000060472ca */ /* 0x000fe200000e0000 */
[----:B------:R-:W-:Y:S01]  /*a1a0*/  IMAD.MOV.U32 R5, RZ, RZ, 0x40000040 ;  /* 0x40000040ff057424 */ /* 0x000fe200078e00ff */
[----:B------:R-:W-:Y:S01]  /*a1b0*/  R2UR UR6, R4 ;  /* 0x00000000040672ca */ /* 0x000fe200000e0000 */
[----:B------:R-:W-:Y:S01]  /*a1c0*/  WARPGROUP.ARRIVE ;  /* 0x00000000000079c5 */ /* 0x000fe20000000000 */
[----:B------:R-:W-:Y:S01]  /*a1d0*/  R2UR UR5, R7 ;  /* 0x00000000070572ca */ /* 0x000fe200000e0000 */
[----:B------:R-:W-:Y:S01]  /*a1e0*/  VIADD R12, R6, 0x2 ;  /* 0x00000002060c7836 */ /* 0x000fe20000000000 */
[----:B------:R-:W-:Y:S01]  /*a1f0*/  R2UR UR7, R5 ;  /* 0x00000000050772ca */ /* 0x000fe200000e0000 */
[----:B------:R-:W-:Y:S01]  /*a200*/  VIADD R8, R4, 0x2 ;  /* 0x0000000204087836 */ /* 0x000fe20000000000 */
[----:B------:R-:W-:Y:S01]  /*a210*/  BSSY B0, `(.L_x_5682) ;  /* 0x0000025000007945 */ /* 0x000fe20003800000 */
[----:B------:R-:W-:-:S02]  /*a220*/  IMAD.MOV.U32 R13, RZ, RZ, 0x40000040 ;  /* 0x40000040ff0d7424 */ /* 0x000fc400078e00ff */
[----:B------:R-:W-:Y:S02]  /*a230*/  IMAD.MOV.U32 R9, RZ, RZ, 0x40000040 ;  /* 0x40000040ff097424 */ /* 0x000fe400078e00ff */
[----:B------:R-:W-:Y:S02]  /*a240*/  VIADD R10, R6, 0x4 ;  /* 0x00000004060a7836 */ /* 0x000fe40000000000 */
[----:B------:R-:W-:Y:S02]  /*a250*/  IMAD.MOV.U32 R11, RZ, RZ, 0x40000040 ;  /* 0x40000040ff0b7424 */ /* 0x000fe400078e00ff */
[----:B------:R-:W-:Y:S02]  /*a260*/  IMAD.MOV.U32 R5, RZ, RZ, 0x40000040 ;  /* 0x40000040ff057424 */ /* 0x000fe400078e00ff */
[----:B------:R-:W-:Y:S01]  /*a270*/  HGMMA.64x64x16.F32 R24, gdesc[UR4], RZ, !UPT, gsb0 ;  /* 0x00e00000041879f0 */ /* 0x000fe2000c0008ff */
[----:B------:R-:W-:Y:S02]  /*a280*/  R2UR UR4, R12 ;  /* 0x000000000c0472ca */ /* 0x000fe400000e0000 */
        /* <DEDUP_REMOVED lines=29> */
.L_x_5956:
[----:B------:R-:W-:Y:S05]  /*a460*/  BSYNC B0 ;  /* 0x0000000000007941 */ /* 0x000fea0003800000 */
.L_x_5682:
[----:B------:R-:W-:Y:S05]  /*a470*/  @!P0 BRA `(.L_x_5684) ;  /* 0x0000000000048947 */ /* 0x000fea0003800000 */
[----:B------:R-:W-:Y:S01]  /*a480*/  BPT.TRAP 0x1 ;  /* 0x000000040000795c */ /* 0x000fe20000300000 */
.L_x_5684:
[----:B------:R3:W4:Y:S01]  /*a490*/  SYNCS.PHASECHK.TRANS64.TRYWAIT P2, [R21+URZ+0x38850], R14 ;  /* 0x0388500e150075a7 */ /* 0x000722000804017f */
[----:B------:R-:W-:Y:S05]  /*a4a0*/  @!P0 BRA `(.L_x_5685) ;  /* 0x0000000000048947 */ /* 0x000fea0003800000 */
[----:B------:R-:W-:Y:S01]  /*a4b0*/  BPT.TRAP 0x1 ;  /* 0x000000040000795c */ /* 0x000fe20000300000 */
.L_x_5685:
[----:B------:R-:W0:Y:S01]  /*a4c0*/  S2R R4, SR_TID.X ;  /* 0x0000000000047919 */ /* 0x000e220000002100 */
[----:B------:R-:W-:Y:S01]  /*a4d0*/  VIADD R0, R2, 0x400 ;  /* 0x0000040002007836 */ /* 0x000fe20000000000 */
[----:B------:R-:W-:Y:S04]  /*a4e0*/  BSSY B0, `(.L_x_5686) ;  /* 0x0000008000007945 */ /* 0x000fe80003800000 */
[----:B------:R-:W-:-:S04]  /*a4f0*/  SHF.R.U32.HI R0, RZ, 0x4, R0 ;  /* 0x00000004ff007819 */ /* 0x000fc80000011600 */
[----:B------:R-:W-:Y:S02]  /*a500*/  LOP3.LUT R0, R0, 0x3fff, RZ, 0xc0, !PT ;  /* 0x00003fff00007812 */ /* 0x000fe400078ec0ff */
[----:B0-----:R-:W-:-:S04]  /*a510*/  LOP3.LUT R4, R4, 0x7f, RZ, 0xc0, !PT ;  /* 0x0000007f04047812 */ /* 0x001fc800078ec0ff */
[----:B------:R-:W-:Y:S01]  /*a520*/  ISETP.NE.AND P1, PT, R4, RZ, PT ;  /* 0x000000ff0400720c */ /* 0x000fe20003f25270 */
[----:B----4-:R-:W-:-:S12]  /*a530*/  @P2 BRA `(.L_x_5687) ;  /* 0x0000000000082947 */ /* 0x010fd80003800000 */
[----:B------:R-:W0:Y:S02]  /*a540*/  SYNCS.PHASECHK.TRANS64.TRYWAIT P2, [R21+URZ+0x38850], R14 ;  /* 0x0388500e150075a7 */ /* 0x000e24000804017f */
[----:B0-----:R-:W-:Y:S05]  /*a550*/  @!P2 BRA `(.L_x_5688) ;  /* 0x000001ac0064a947 */ /* 0x001fea0003800000 */
.L_x_5687:
[----:B------:R-:W-:Y:S05]  /*a560*/  BSYNC B0 ;  /* 0x0000000000007941 */ /* 0x000fea0003800000 */
.L_x_5686:
[----:B------:R-:W-:Y:S05]  /*a570*/  WARPSYNC.ALL ;  /* 0x0000000000007948 */ /* 0x000fea0003800000 */
[----:B01-3--:R-:W-:Y:S01]  /*a580*/  LOP3.LUT R14, R0, 0x10000, RZ, 0xfc, !PT ;  /* 0x00010000000e7812 */ /* 0x00bfe200078efcff */
[----:B------:R-:W-:Y:S01]  /*a590*/  VIADD R0, R2, 0x26400 ;  /* 0x0002640002007836 */ /* 0x000fe20000000000 */
[----:B------:R-:W-:-:S03]  /*a5a0*/  WARPGROUP.ARRIVE ;  /* 0x00000000000079c5 */ /* 0x000fc60000000000 */
[----:B------:R-:W-:-:S03]  /*a5b0*/  IMAD R58, R18, 0x1000, R14 ;  /* 0x00001000123a7824 */ /* 0x000fc600078e020e */
[----:B------:R-:W0:Y:S01]  /*a5c0*/  S2R R15, SR_TID.X ;  /* 0x00000000000f7919 */ /* 0x000e220000002100 */
[----:B------:R-:W-:Y:S01]  /*a5d0*/  IMAD.MOV.U32 R59, RZ, RZ, 0x40000040 ;  /* 0x40000040ff3b7424 */ /* 0x000fe200078e00ff */
[----:B------:R-:W-:Y:S01]  /*a5e0*/  SHF.R.U32.HI R0, RZ, 0x4, R0 ;  /* 0x00000004ff007819 */ /* 0x000fe20000011600 */
[----:B--2---:R-:W-:Y:S01]  /*a5f0*/  IMAD.MOV.U32 R5, RZ, RZ, 0x40000040 ;  /* 0x40000040ff057424 */ /* 0x004fe200078e00ff */
        /* <DEDUP_REMOVED lines=11> */
[C---:B------:R-:W-:Y:S01]  /*a6b0*/  VIADD R62, R4.reuse, 0x2 ;  /* 0x00000002043e7836 */ /* 0x040fe20000000000 */
[----:B------:R-:W-:Y:S01]  /*a6c0*/  ULDC UR41, c[0x0][0xad0] ;  /* 0x0002b40000297ab9 */ /* 0x000fe20000000800 */
[----:B------:R-:W-:Y:S01]  /*a6d0*/  VIADD R57, R4, 0x800 ;  /* 0x0000080004397836 */ /* 0x000fe20000000000 */
[----:B------:R-:W-:Y:S01]  /*a6e0*/  ULDC UR44, c[0x0][0xad0] ;  /* 0x0002b400002c7ab9 */ /* 0x000fe20000000800 */
[----:B------:R-:W-:Y:S01]  /*a6f0*/  IMAD.MOV.U32 R174, RZ, RZ, R193 ;  /* 0x000000ffffae7224 */ /* 0x000fe200078e00c1 */
[----:B------:R-:W-:Y:S01]  /*a700*/  ULDC UR39, c[0x0][0xa80] ;  /* 0x0002a00000277ab9 */ /* 0x000fe20000000800 */
[----:B------:R-:W-:Y:S01]  /*a710*/  IMAD.MOV.U32 R173, RZ, RZ, 0x40000040 ;  /* 0x40000040ffad7424 */ /* 0x000fe200078e00ff */
[----:B------:R-:W-:Y:S01]  /*a720*/  ULDC UR40, c[0x0][0xa80] ;  /* 0x0002a00000287ab9 */ /* 0x000fe20000000800 */
[----:B------:R-:W-:Y:S04]  /*a730*/  BSSY B0, `(.L_x_5689) ;  /* 0x000069e000007945 */ /* 0x000fe80003800000 */
        /* <DEDUP_REMOVED lines=9> */
[----:B0-----:R-:W-:-:S05]  /*a7d0*/  SHF.R.U32.HI R15, RZ, 0x7, R15 ;  /* 0x00000007ff0f7819 */ /* 0x001fca000001160f */
[----:B------:R-:W0:Y:S02]  /*a7e0*/  SHFL.IDX PT, R0, R15, RZ, 0x1f ;  /* 0x00001fff0f007589 */ /* 0x000e2400000e0000 */
[----:B0-----:R-:W-:-:S04]  /*a7f0*/  ISETP.GT.AND P2, PT, R0, 0x7f, PT ;  /* 0x0000007f0000780c */ /* 0x001fc80003f44270 */
[----:B------:R-:W-:Y:S02]  /*a800*/  SEL R15, RZ, 0x2, !P2 ;  /* 0x00000002ff0f7807 */ /* 0x000fe40005000000 */
[C---:B------:R-:W-:Y:S02]  /*a810*/  SEL R0, R20.reuse, 0x2, P2 ;  /* 0x0000000214007807 */ /* 0x040fe40001000000 */
[----:B------:R-:W-:Y:S01]  /*a820*/  SEL R20, R20, 0x6, !P2 ;  /* 0x0000000614147807 */ /* 0x000fe20005000000 */
        /* <DEDUP_REMOVED lines=158> */
[--C-:B------:R-:W-:Y:S01]  /*b210*/  IMAD.IADD R60, R59, 0x1, R0.reuse ;  /* 0x000000013b3c7824 */ /* 0x100fe200078e0200 */
        /* <DEDUP_REMOVED lines=16> */
[----:B------:R-:W-:Y:S02]  /*b320*/  IMAD.MOV.U32 R63, RZ, RZ, 0x40000040 ;  /* 0x40000040ff3f7424 */ /* 0x000fe400078e00ff */
[----:B------:R-:W-:-:S02]  /*b330*/  IMAD.MOV.U32 R57, RZ, RZ, 0x28 ;  /* 0x00000028ff397424 */ /* 0x000fc400078e00ff */
[----:B------:R-:W-:-:S03]  /*b340*/  IMAD.MOV.U32 R59, RZ, RZ, 0xa00 ;  /* 0x00000a00ff3b7424 */ /* 0x000fc600078e00ff */
[----:B------:R-:W-:Y:S02]  /*b350*/  SEL R57, R57, 0x26, P2 ;  /* 0x0000002639397807 */ /* 0x000fe40001000000 */
[----:B------:R-:W-:Y:S02]  /*b360*/  SEL R59, R59, 0x980, P2 ;  /* 0x000009803b3b7807 */ /* 0x000fe40001000000 */
[----:B------:R-:W-:Y:S02]  /*b370*/  LOP3.LUT R57, R57, 0x6, RZ, 0xc0, !PT ;  /* 0x0000000639397812 */ /* 0x000fe400078ec0ff */
        /* <DEDUP_REMOVED lines=8> */
[----:B------:R-:W-:Y:S01]  /*b400*/  R2UR UR5, R63 ;  /* 0x000000003f0572ca */ /* 0x000fe200000e0000 */
[----:B------:R-:W-:Y:S01]  /*b410*/  IMAD.MOV.U32 R63, RZ, RZ, 0x40000040 ;  /* 0x40000040ff3f7424 */ /* 0x000fe200078e00ff */
[CC--:B------:R-:W-:Y:S02]  /*b420*/  IADD3 R60, R57.reuse, R59.reuse, R4 ;  /* 0x0000003b393c7210 */ /* 0x0c0fe40007ffe004 */
[----:B------:R-:W-:Y:S01]  /*b430*/  IADD3 R62, R57, R59, R58 ;  /* 0x0000003b393e7210 */ /* 0x000fe20007ffe03a */
[----:B------:R-:W-:-:S02]  /*b440*/  VIADD R59, R58, 0xa00 ;  /* 0x00000a003a3b7836 */ /* 0x000fc40000000000 */
[----:B------:R-:W-:Y:S01]  /*b450*/  VIADD R57, R4, 0xa00 ;  /* 0x00000a0004397836 */ /* 0x000fe20000000000 */
        /* <DEDUP_REMOVED lines=147> */
[----:B------:R-:W-:Y:S01]  /*bd90*/  IMAD.MOV.U32 R62, RZ, RZ, 0x40 ;  /* 0x00000040ff3e7424 */ /* 0x000fe200078e00ff */
[----:B------:R-:W-:-:S04]  /*bda0*/  R2UR UR5, R63 ;  /* 0x000000003f0572ca */ /* 0x000fc800000e0000 */
[----:B------:R-:W-:-:S04]  /*bdb0*/  SEL R0, R62, 0x3e, P2 ;  /* 0x0000003e3e007807 */ /* 0x000fc80001000000 */
[----:B------:R-:W-:Y:S02]  /*bdc0*/  LOP3.LUT R59, R0, 0x6, RZ, 0xc0, !PT ;  /* 0x00000006003b7812 */ /* 0x000fe400078ec0ff */
[----:B------:R-:W0:Y:S02]  /*bdd0*/  LDC R0, c[0x0][0x448] ;  /* 0x00011200ff007b82 */ /* 0x000e240000000800 */
[CC--:B------:R-:W-:Y:S02]  /*bde0*/  IADD3 R60, R59.reuse, R15.reuse, R4 ;  /* 0x0000000f3b3c7210 */ /* 0x0c0fe40007ffe004 */
[----:B------:R-:W-:Y:S01]  /*bdf0*/  IADD3 R58, R59, R15, R58 ;  /* 0x0000000f3b3a7210 */ /* 0x000fe20007ffe03a */
[----:B------:R-:W-:Y:S01]  /*be00*/  IMAD.MOV.U32 R59, RZ, RZ, 0x40000040 ;  /* 0x40000040ff3b7424 */ /* 0x000fe200078e00ff */
[----:B0-----:R-:W-:Y:S01]  /*be10*/  ISETP.NE.AND P2, PT, R0, 0x1, PT ;  /* 0x000000010000780c */ /* 0x001fe20003f45270 */
[----:B------:R-:W-:-:S04]  /*be20*/  IMAD.IADD R0, R216, 0x1, R193 ;  /* 0x00000001d8007824 */ /* 0x000fc800078e02c1 */
[----:B------:R-:W-:-:S08]  /*be30*/  IMAD.MOV.U32 R57, RZ, RZ, R0 ;  /* 0x000000ffff397224 */ /* 0x000fd000078e0000 */
[----:B------:R-:W0:Y:S08]  /*be40*/  @P2 LDC R15, c[0x0][0x44c] ;  /* 0x00011300ff0f2b82 */ /* 0x000e300000000800 */
[----:B------:R-:W1:Y:S01]  /*be50*/  @P2 LDC R20, c[0x0][0x450] ;  /* 0x00011400ff142b82 */ /* 0x000e620000000800 */
[----:B------:R-:W-:Y:S02]  /*be60*/  WARPGROUP.DEPBAR.LE gsb0, 0x0 ;  /* 0x00008000000079c5 */ /* 0x000fe40000010000 */
[----:B------:R-:W-:Y:S01]  /*be70*/  WARPGROUP.ARRIVE ;  /* 0x00000000000079c5 */ /* 0x000fe20000000000 */
[----:B0-----:R-:W-:-:S04]  /*be80*/  @P2 IMAD.HI.U32 R15, R0, R15, RZ ;  /* 0x0000000f000f2227 */ /* 0x001fc800078e00ff */
[----:B------:R-:W-:Y:S01]  /*be90*/  IMAD R0, R171, -0x40, R62 ;  /* 0xffffffc0ab007824 */ /* 0x000fe200078e023e */
[----:B------:R-:W-:Y:S01]  /*bea0*/  HGMMA.64x64x16.F32 R24, gdesc[UR4], R24, gsb0 ;  /* 0x00e00000041879f0 */ /* 0x000fe20008000818 */
[----:B------:R-:W-:Y:S02]  /*beb0*/  R2UR UR4, R60 ;  /* 0x000000003c0472ca */ /* 0x000fe400000e0000 */
[----:B------:R-:W-:Y:S02]  /*bec0*/  R2UR UR5, R61 ;  /* 0x000000003d0572ca */ /* 0x000fe400000e0000 */
[----:B------:R-:W-:Y:S02]  /*bed0*/  R2UR UR6, R58 ;  /* 0x000000003a0672ca */ /* 0x000fe400000e0000 */
[----:B------:R-:W-:Y:S02]  /*bee0*/  R2UR UR7, R59 ;  /* 0x000000003b0772ca */ /* 0x000fe400000e0000 */
[----:B-1----:R-:W-:-:S02]  /*bef0*/  @P2 SHF.R.U32.HI R57, RZ, R20, R15 ;  /* 0x00000014ff392219 */ /* 0x002fc4000001160f */
[----:B------:R-:W-:-:S03]  /*bf00*/  IADD3 R15, R211, 0x1, R0 ;  /* 0x00000001d30f7810 */ /* 0x000fc60007ffe000 */
[----:B------:R-:W-:Y:S01]  /*bf10*/  SHFL.IDX PT, R20, R57, RZ, 0x1c1f ;  /* 0x001c1fff39147589 */ /* 0x000fe200000e0000 */
[----:B------:R-:W-:-:S03]  /*bf20*/  IADD3 R68, -R192, R15, -R215 ;  /* 0x0000000fc0447210 */ /* 0x000fc60007ffe9d7 */
[----:B------:R-:W0:Y:S01]  /*bf30*/  SHFL.IDX PT, R57, R57, 0x1, 0x1c1f ;  /* 0x003c1f0039397f89 */ /* 0x000e2200000e0000 */
[----:B------:R-:W-:Y:S02]  /*bf40*/  WARPGROUP.DEPBAR.LE gsb0, 0x0 ;  /* 0x00008000000079c5 */ /* 0x000fe40000010000 */
[----:B------:R-:W-:-:S06]  /*bf50*/  WARPGROUP.ARRIVE ;  /* 0x00000000000079c5 */ /* 0x000fcc0000000000 */
[----:B------:R-:W-:Y:S01]  /*bf60*/  HGMMA.64x64x16.F32 R24, gdesc[UR4], R24, gsb0 ;  /* 0x00e00000041879f0 */ /* 0x000fe20008000818 */
[----:B------:R-:W-:Y:S01]  /*bf70*/  ULDC UR4, c[0x0][0xad0] ;  /* 0x0002b40000047ab9 */ /* 0x000fe20000000800 */
[----:B------:R-:W-:Y:S01]  /*bf80*/  R2UR UR7, R173 ;  /* 0x00000000ad0772ca */ /* 0x000fe200000e0000 */
[----:B------:R-:W-:Y:S01]  /*bf90*/  IMAD.MOV.U32 R173, RZ, RZ, 0x40000040 ;  /* 0x40000040ffad7424 */ /* 0x000fe200078e00ff */
        /* <DEDUP_REMOVED lines=32> */
[----:B------:R-:W-:Y:S01]  /*c1a0*/  FMUL.FTZ R51, R51, UR4 ;  /* 0x0000000433337c20 */ /* 0x000fe20008410000 */
[----:B------:R-:W-:-:S06]  /*c1b0*/  FMUL.FTZ R55, R55, UR4 ;  /* 0x0000000437377c20 */ /* 0x000fcc0008410000 */
[----:B------:R1:W-:Y:S01]  /*c1c0*/  MUFU.TANH R59, R33 ;  /* 0x00000021003b7308 */ /* 0x0003e20000002400 */
[----:B---3--:R-:W-:-:S04]  /*c1d0*/  IADD3 R29, -R215, R0, R211 ;  /* 0x00000000d71d7210 */ /* 0x008fc80007ffe1d3 */
[----:B0-----:R-:W-:-:S03]  /*c1e0*/  VIADDMNMX R57, R57, R68, R29, PT ;  /* 0x0000004439397246 */ /* 0x001fc6000380011d */
[----:B------:R-:W0:Y:S01]  /*c1f0*/  MUFU.TANH R32, R32 ;  /* 0x0000002000207308 */ /* 0x000e220000002400 */
[----:B-1----:R-:W-:Y:S02]  /*c200*/  VIADDMNMX R33, R20, R68, R29, PT ;  /* 0x0000004414217246 */ /* 0x002fe4000380011d */
[----:B------:R-:W-:Y:S02]  /*c210*/  ISETP.GT.AND P6, PT, R57, 0x20, PT ;  /* 0x000000203900780c */ /* 0x000fe40003fc4270 */
[C---:B------:R-:W-:Y:S02]  /*c220*/  ISETP.GT.AND P3, PT, R33.reuse, RZ, PT ;  /* 0x000000ff2100720c */ /* 0x040fe40003f64270 */
[C---:B------:R-:W-:Y:S01]  /*c230*/  ISETP.GT.AND P4, PT, R33.reuse, 0x1, PT ;  /* 0x000000012100780c */ /* 0x040fe20003f84270 */
[----:B------:R1:W3:Y:S01]  /*c240*/  MUFU.TANH R60, R36 ;  /* 0x00000024003c7308 */ /* 0x0002e20000002400 */
[----:B------:R-:W-:Y:S02]  /*c250*/  ISETP.GT.AND P5, PT, R33, 0x8, PT ;  /* 0x000000082100780c */ /* 0x000fe40003fa4270 */
[----:B------:R-:W-:-:S02]  /*c260*/  FSEL R15, R24, -INF , P3 ;  /* 0xff800000180f7808 */ /* 0x000fc40001800000 */
[----:B------:R-:W-:Y:S02]  /*c270*/  ISETP.GT.AND P3, PT, R33, 0x9, PT ;  /* 0x000000092100780c */ /* 0x000fe40003f64270 */
[----:B--2---:R-:W-:Y:S01]  /*c280*/  FSEL R0, R28, -INF , P5 ;  /* 0xff8000001c007808 */ /* 0x004fe20002800000 */
[----:B------:R-:W2:Y:S01]  /*c290*/  MUFU.TANH R37, R37 ;  /* 0x0000002500257308 */ /* 0x000ea20000002400 */
[----:B-1----:R-:W-:Y:S02]  /*c2a0*/  FSEL R36, R25, -INF , P4 ;  /* 0xff80000019247808 */ /* 0x002fe40002000000 */
[----:B------:R-:W-:Y:S02]  /*c2b0*/  ISETP.GT.AND P4, PT, R33, 0x10, PT ;  /* 0x000000102100780c */ /* 0x000fe40003f84270 */
[----:B------:R-:W-:Y:S02]  /*c2c0*/  FMNMX.FTZ R25, R15, R36, !PT ;  /* 0x000000240f197209 */ /* 0x000fe40007810000 */
[----:B----4-:R-:W-:Y:S01]  /*c2d0*/  FSEL R20, R58, -INF , P3 ;  /* 0xff8000003a147808 */ /* 0x010fe20001800000 */
[----:B------:R2:W1:Y:S01]  /*c2e0*/  MUFU.TANH R61, R40 ;  /* 0x00000028003d7308 */ /* 0x0004620000002400 */
[----:B------:R-:W-:-:S02]  /*c2f0*/  FMNMX.FTZ R25, R0, R25, !PT ;  /* 0x0000001900197209 */ /* 0x000fc40007810000 */
[C---:B------:R-:W-:Y:S02]  /*c300*/  ISETP.GT.AND P3, PT, R33.reuse, 0x11, PT ;  /* 0x000000112100780c */ /* 0x040fe40003f64270 */
[----:B0-----:R-:W-:Y:S02]  /*c310*/  FSEL R24, R32, -INF , P4 ;  /* 0xff80000020187808 */ /* 0x001fe40002000000 */
[----:B------:R-:W-:Y:S01]  /*c320*/  FMNMX.FTZ R25, R20, R25, !PT ;  /* 0x0000001914197209 */ /* 0x000fe20007810000 */
[----:B------:R-:W-:Y:S01]  /*c330*/  MUFU.TANH R41, R41 ;  /* 0x0000002900297308 */ /* 0x000fe20000002400 */
[----:B------:R-:W-:Y:S02]  /*c340*/  ISETP.GT.AND P4, PT, R33, 0x18, PT ;  /* 0x000000182100780c */ /* 0x000fe40003f84270 */
[----:B------:R-:W-:Y:S02]  /*c350*/  FSEL R28, R59, -INF , P3 ;  /* 0xff8000003b1c7808 */ /* 0x000fe40001800000 */
[----:B------:R-:W-:-:S02]  /*c360*/  FMNMX.FTZ R25, R24, R25, !PT ;  /* 0x0000001918197209 */ /* 0x000fc40007810000 */
[----:B------:R-:W-:Y:S01]  /*c370*/  ISETP.GT.AND P3, PT, R33, 0x19, PT ;  /* 0x000000192100780c */ /* 0x000fe20003f64270 */
[----:B------:R1:W0:Y:S01]  /*c380*/  MUFU.TANH R62, R44 ;  /* 0x0000002c003e7308 */ /* 0x0002220000002400 */
[----:B---3--:R-:W-:Y:S02]  /*c390*/  FSEL R32, R60, -INF , P4 ;  /* 0xff8000003c207808 */ /* 0x008fe40002000000 */
[----:B------:R-:W-:Y:S02]  /*c3a0*/  FMNMX.FTZ R25, R28, R25, !PT ;  /* 0x000000191c197209 */ /* 0x000fe40007810000 */
[----:B--2---:R-:W-:Y:S02]  /*c3b0*/  FSEL R40, R37, -INF , P3 ;  /* 0xff80000025287808 */ /* 0x004fe40001800000 */
[C---:B------:R-:W-:Y:S01]  /*c3c0*/  ISETP.GT.AND P4, PT, R33.reuse, 0x20, PT ;  /* 0x000000202100780c */ /* 0x040fe20003f84270 */
[----:B------:R-:W2:Y:S01]  /*c3d0*/  MUFU.TANH R45, R45 ;  /* 0x0000002d002d7308 */ /* 0x000ea20000002400 */
[----:B------:R-:W-:Y:S01]  /*c3e0*/  FMNMX.FTZ R37, R32, R25, !PT ;  /* 0x0000001920257209 */ /* 0x000fe20007810000 */
[----:B------:R-:W-:Y:S01]  /*c3f0*/  FMUL.FTZ R25, R52, UR4 ;  /* 0x0000000434197c20 */ /* 0x000fe20008410000 */
[----:B------:R-:W-:-:S02]  /*c400*/  ISETP.GT.AND P3, PT, R33, 0x21, PT ;  /* 0x000000212100780c */ /* 0x000fc40003f64270 */
[----:B-1----:R-:W-:Y:S02]  /*c410*/  FSEL R44, R61, -INF , P4 ;  /* 0xff8000003d2c7808 */ /* 0x002fe40002000000 */
[----:B------:R-:W-:Y:S01]  /*c420*/  FMNMX.FTZ R37, R40, R37, !PT ;  /* 0x0000002528257209 */ /* 0x000fe20007810000 */
[----:B------:R1:W3:Y:S01]  /*c430*/  MUFU.TANH R58, R48 ;  /* 0x00000030003a7308 */ /* 0x0002e20000002400 */
[C---:B------:R-:W-:Y:S02]  /*c440*/  ISETP.GT.AND P4, PT, R33.reuse, 0x28, PT ;  /* 0x000000282100780c */ /* 0x040fe40003f84270 */
[----:B------:R-:W-:Y:S02]  /*c450*/  FMNMX.FTZ R37, R44, R37, !PT ;  /* 0x000000252c257209 */ /* 0x000fe40007810000 */
[----:B0-----:R-:W-:Y:S02]  /*c460*/  FSEL R52, R62, -INF , P4 ;  /* 0xff8000003e347808 */ /* 0x001fe40002000000 */
[----:B------:R-:W-:Y:S01]  /*c470*/  ISETP.GT.AND P4, PT, R33, 0x30, PT ;  /* 0x000000302100780c */ /* 0x000fe20003f84270 */
[----:B------:R-:W0:Y:S01]  /*c480*/  MUFU.TANH R49, R49 ;  /* 0x0000003100317308 */ /* 0x000e220000002400 */
[----:B-1----:R-:W-:-:S02]  /*c490*/  FSEL R48, R41, -INF , P3 ;  /* 0xff80000029307808 */ /* 0x002fc40001800000 */
[----:B------:R-:W-:Y:S02]  /*c4a0*/  ISETP.GT.AND P3, PT, R33, 0x29, PT ;  /* 0x000000292100780c */ /* 0x000fe40003f64270 */
[----:B------:R-:W-:Y:S02]  /*c4b0*/  FMNMX.FTZ R37, R48, R37, !PT ;  /* 0x0000002530257209 */ /* 0x000fe40007810000 */
[----:B--2---:R-:W-:Y:S01]  /*c4c0*/  FSEL R66, R45, -INF , P3 ;  /* 0xff8000002d427808 */ /* 0x004fe20001800000 */
[----:B------:R-:W1:Y:S01]  /*c4d0*/  MUFU.TANH R25, R25 ;  /* 0x0000001900197308 */ /* 0x000e620000002400 */
[----:B------:R-:W-:Y:S02]  /*c4e0*/  FMNMX.FTZ R37, R52, R37, !PT ;  /* 0x0000002534257209 */ /* 0x000fe40007810000 */
[----:B------:R-:W-:Y:S02]  /*c4f0*/  ISETP.GT.AND P3, PT, R33, 0x31, PT ;  /* 0x000000312100780c */ /* 0x000fe40003f64270 */
[----:B---3--:R-:W-:-:S02]  /*c500*/  FSEL R62, R58, -INF , P4 ;  /* 0xff8000003a3e7808 */ /* 0x008fc40002000000 */
[----:B------:R-:W-:Y:S01]  /*c510*/  FMNMX.FTZ R37, R66, R37, !PT ;  /* 0x0000002542257209 */ /* 0x000fe20007810000 */
[----:B------:R-:W2:Y:S01]  /*c520*/  MUFU.TANH R53, R53 ;  /* 0x0000003500357308 */ /* 0x000ea20000002400 */
[----:B------:R-:W-:Y:S02]  /*c530*/  ISETP.GT.AND P4, PT, R33, 0x38, PT ;  /* 0x000000382100780c */ /* 0x000fe40003f84270 */
[----:B0-----:R-:W-:Y:S02]  /*c540*/  FSEL R64, R49, -INF , P3 ;  /* 0xff80000031407808 */ /* 0x001fe40001800000 */
[----:B------:R-:W-:Y:S02]  /*c550*/  FMNMX.FTZ R37, R62, R37, !PT ;  /* 0x000000253e257209 */ /* 0x000fe40007810000 */
[----:B------:R-:W-:Y:S01]  /*c560*/  ISETP.GT.AND P3, PT, R33, 0x39, PT ;  /* 0x000000392100780c */ /* 0x000fe20003f64270 */
[----:B------:R0:W3:Y:S01]  /*c570*/  MUFU.TANH R41, R27 ;  /* 0x0000001b00297308 */ /* 0x0000e20000002400 */
[----:B-1----:R-:W-:-:S02]  /*c580*/  FSEL R58, R25, -INF , P4 ;  /* 0xff800000193a7808 */ /* 0x002fc40002000000 */
[----:B------:R-:W-:Y:S02]  /*c590*/  FMNMX.FTZ R37, R64, R37, !PT ;  /* 0x0000002540257209 */ /* 0x000fe40007810000 */
[----:B------:R-:W-:Y:S02]  /*c5a0*/  ISETP.GT.AND P4, PT, R57, 0x1, PT ;  /* 0x000000013900780c */ /* 0x000fe40003f84270 */
[----:B------:R-:W-:Y:S01]  /*c5b0*/  FMNMX.FTZ R37, R58, R37, !PT ;  /* 0x000000253a257209 */ /* 0x000fe20007810000 */
[----:B------:R1:W-:Y:S01]  /*c5c0*/  MUFU.TANH R33, R26 ;  /* 0x0000001a00217308 */ /* 0x0003e20000002400 */
[----:B--2---:R-:W-:Y:S01]  /*c5d0*/  FSEL R60, R53, -INF , P3 ;  /* 0xff800000353c7808 */ /* 0x004fe20001800000 */
[----:B0-----:R-:W-:Y:S01]  /*c5e0*/  FMUL.FTZ R27, R54, UR4 ;  /* 0x00000004361b7c20 */ /* 0x001fe20008410000 */
[----:B------:R-:W-:Y:S02]  /*c5f0*/  ISETP.GT.AND P3, PT, R57, RZ, PT ;  /* 0x000000ff3900720c */ /* 0x000fe40003f64270 */
[----:B------:R-:W-:-:S02]  /*c600*/  FMNMX.FTZ R37, R60, R37, !PT ;  /* 0x000000253c257209 */ /* 0x000fc40007810000 */
[----:B------:R-:W-:Y:S01]  /*c610*/  ISETP.GT.AND P5, PT, R57, 0x8, PT ;  /* 0x000000083900780c */ /* 0x000fe20003fa4270 */
[----:B------:R-:W0:Y:S01]  /*c620*/  MUFU.TANH R30, R30 ;  /* 0x0000001e001e7308 */ /* 0x000e220000002400 */
[----:B-1----:R-:W-:Y:S01]  /*c630*/  FMUL.FTZ R26, R46, UR4 ;  /* 0x000000042e1a7c20 */ /* 0x002fe20008410000 */
[----:B------:R-:W1:Y:S01]  /*c640*/  SHFL.BFLY PT, R70, R37, 0x2, 0x1f ;  /* 0x0c401f0025467f89 */ /* 0x000e6200000e0000 */
[----:B---3--:R-:W-:Y:S01]  /*c650*/  FSEL R46, R41, -INF , P4 ;  /* 0xff800000292e7808 */ /* 0x008fe20002000000 */
[----:B------:R-:W-:Y:S01]  /*c660*/  ULDC UR4, c[0x0][0xa80] ;  /* 0x0002a00000047ab9 */ /* 0x000fe20000000800 */
[----:B------:R-:W-:Y:S01]  /*c670*/  ISETP.GT.AND P4, PT, R57, 0x10, PT ;  /* 0x000000103900780c */ /* 0x000fe20003f84270 */
[----:B------:R-:W-:Y:S02]  /*c680*/  IMAD.U32 R169, RZ, RZ, UR4 ;  /* 0x00000004ffa97e24 */ /* 0x000fe4000f8e00ff */
[----:B------:R-:W2:Y:S08]  /*c690*/  MUFU.TANH R31, R31 ;  /* 0x0000001f001f7308 */ /* 0x000eb00000002400 */
[----:B------:R2:W-:Y:S01]  /*c6a0*/  MUFU.TANH R45, R34 ;  /* 0x00000022002d7308 */ /* 0x0005e20000002400 */
[----:B0-----:R-:W-:-:S02]  /*c6b0*/  FSEL R30, R30, -INF , P5 ;  /* 0xff8000001e1e7808 */ /* 0x001fc40002800000 */
[----:B------:R-:W-:-:S05]  /*c6c0*/  ISETP.GT.AND P5, PT, R57, 0x21, PT ;  /* 0x000000213900780c */ /* 0x000fca0003fa4270 */
[----:B------:R-:W0:Y:S01]  /*c6d0*/  MUFU.TANH R35, R35 ;  /* 0x0000002300237308 */ /* 0x000e220000002400 */
[----:B-1----:R-:W-:-:S05]  /*c6e0*/  FMNMX.FTZ R70, R37, R70, !PT ;  /* 0x0000004625467209 */ /* 0x002fca0007810000 */
[----:B------:R-:W1:Y:S02]  /*c6f0*/  SHFL.BFLY PT, R25, R70, 0x1, 0x1f ;  /* 0x0c201f0046197f89 */ /* 0x000e6400000e0000 */
[----:B------:R-:W3:Y:S08]  /*c700*/  MUFU.TANH R38, R38 ;  /* 0x0000002600267308 */ /* 0x000ef00000002400 */
[----:B------:R-:W4:Y:S08]  /*c710*/  MUFU.TANH R39, R39 ;  /* 0x0000002700277308 */ /* 0x000f300000002400 */
[----:B------:R0:W4:Y:S01]  /*c720*/  MUFU.TANH R37, R42 ;  /* 0x0000002a00257308 */ /* 0x0001220000002400 */
[----:B-1----:R-:W-:-:S07]  /*c730*/  FMNMX.FTZ R168, R70, R25, !PT ;  /* 0x0000001946a87209 */ /* 0x002fce0007810000 */
[----:B------:R-:W1:Y:S01]  /*c740*/  MUFU.TANH R43, R43 ;  /* 0x0000002b002b7308 */ /* 0x000e620000002400 */
[----:B------:R-:W-:Y:S02]  /*c750*/  FSEL R25, R33, -INF , P3 ;  /* 0xff80000021197808 */ /* 0x000fe40001800000 */
[----:B------:R-:W-:Y:S02]  /*c760*/  ISETP.GT.AND P3, PT, R57, 0x9, PT ;  /* 0x000000093900780c */ /* 0x000fe40003f64270 */
[----:B------:R-:W-:Y:S02]  /*c770*/  FMNMX.FTZ R29, R25, R46, !PT ;  /* 0x0000002e191d7209 */ /* 0x000fe40007810000 */
[----:B--2---:R-:W-:Y:S01]  /*c780*/  FSEL R34, R31, -INF , P3 ;  /* 0xff8000001f227808 */ /* 0x004fe20001800000 */
[----:B------:R2:W1:Y:S01]  /*c790*/  MUFU.TANH R70, R26 ;  /* 0x0000001a00467308 */ /* 0x0004620000002400 */
[----:B------:R-:W-:Y:S01]  /*c7a0*/  FMNMX.FTZ R29, R30, R29, !PT ;  /* 0x0000001d1e1d7209 */ /* 0x000fe20007810000 */
[----:B------:R-:W-:Y:S01]  /*c7b0*/  FMUL.FTZ R31, R168, R169 ;  /* 0x000000a9a81f7220 */ /* 0x000fe20000410000 */
[----:B------:R-:W-:-:S02]  /*c7c0*/  ISETP.GT.AND P3, PT, R57, 0x11, PT ;  /* 0x000000113900780c */ /* 0x000fc40003f64270 */
[----:B------:R-:W-:Y:S02]  /*c7d0*/  FMNMX.FTZ R29, R34, R29, !PT ;  /* 0x0000001d221d7209 */ /* 0x000fe40007810000 */
[----:B0-----:R-:W-:Y:S01]  /*c7e0*/  FSEL R42, R35, -INF , P3 ;  /* 0xff800000232a7808 */ /* 0x001fe20001800000 */
[----:B------:R-:W0:Y:S01]  /*c7f0*/  MUFU.TANH R47, R47 ;  /* 0x0000002f002f7308 */ /* 0x000e220000002400 */
[----:B--2---:R-:W-:Y:S02]  /*c800*/  FSEL R26, R45, -INF , P4 ;  /* 0xff8000002d1a7808 */ /* 0x004fe40002000000 */
[C---:B------:R-:W-:Y:S02]  /*c810*/  ISETP.GT.AND P4, PT, R57.reuse, 0x18, PT ;  /* 0x000000183900780c */ /* 0x040fe40003f84270 */
[----:B------:R-:W-:Y:S02]  /*c820*/  FMNMX.FTZ R29, R26, R29, !PT ;  /* 0x0000001d1a1d7209 */ /* 0x000fe40007810000 */
[----:B------:R-:W-:Y:S01]  /*c830*/  ISETP.GT.AND P3, PT, R57, 0x19, PT ;  /* 0x000000193900780c */ /* 0x000fe20003f64270 */
[----:B------:R1:W2:Y:S01]  /*c840*/  MUFU.TANH R74, R50 ;  /* 0x00000032004a7308 */ /* 0x0002a20000002400 */
[----:B---3--:R-:W-:-:S02]  /*c850*/  FSEL R38, R38, -INF , P4 ;  /* 0xff80000026267808 */ /* 0x008fc40002000000 */
[----:B------:R-:W-:Y:S02]  /*c860*/  FMNMX.FTZ R29, R42, R29, !PT ;  /* 0x0000001d2a1d7209 */ /* 0x000fe40007810000 */
[----:B----4-:R-:W-:Y:S02]  /*c870*/  FSEL R54, R39, -INF , P3 ;  /* 0xff80000027367808 */ /* 0x010fe40001800000 */
[----:B------:R-:W-:Y:S01]  /*c880*/  FMNMX.FTZ R29, R38, R29, !PT ;  /* 0x0000001d261d7209 */ /* 0x000fe20007810000 */
[----:B------:R-:W3:Y:S01]  /*c890*/  MUFU.TANH R51, R51 ;  /* 0x0000003300337308 */ /* 0x000ee20000002400 */
[----:B------:R-:W-:Y:S02]  /*c8a0*/  FSEL R68, R37, -INF , P6 ;  /* 0xff80000025447808 */ /* 0x000fe40003000000 */
[----:B------:R-:W-:Y:S02]  /*c8b0*/  FMNMX.FTZ R29, R54, R29, !PT ;  /* 0x0000001d361d7209 */ /* 0x000fe40007810000 */
[----:B------:R-:W-:-:S02]  /*c8c0*/  ISETP.GT.AND P4, PT, R57, 0x28, PT ;  /* 0x000000283900780c */ /* 0x000fc40003f84270 */
[----:B-1----:R-:W-:Y:S01]  /*c8d0*/  FSEL R50, R43, -INF , P5 ;  /* 0xff8000002b327808 */ /* 0x002fe20002800000 */
[----:B------:R-:W1:Y:S01]  /*c8e0*/  MUFU.TANH R27, R27 ;  /* 0x0000001b001b7308 */ /* 0x000e620000002400 */
[----:B------:R-:W-:Y:S01]  /*c8f0*/  FMNMX.FTZ R29, R68, R29, !PT ;  /* 0x0000001d441d7209 */ /* 0x000fe20007810000 */
[----:B------:R-:W4:Y:S01]  /*c900*/  @P2 LDC R43, c[0x0][0x450] ;  /* 0x00011400ff2b2b82 */ /* 0x000f220000000800 */
[C---:B------:R-:W-:Y:S02]  /*c910*/  ISETP.GT.AND P3, PT, R57.reuse, 0x29, PT ;  /* 0x000000293900780c */ /* 0x040fe40003f64270 */
[----:B------:R-:W-:Y:S02]  /*c920*/  FSEL R70, R70, -INF , P4 ;  /* 0xff80000046467808 */ /* 0x000fe40002000000 */
[----:B------:R-:W-:Y:S01]  /*c930*/  FMNMX.FTZ R29, R50, R29, !PT ;  /* 0x0000001d321d7209 */ /* 0x000fe20007810000 */
[----:B------:R-:W1:Y:S01]  /*c940*/  MUFU.TANH R55, R55 ;  /* 0x0000003700377308 */ /* 0x000e620000002400 */
[----:B------:R-:W-:-:S02]  /*c950*/  ISETP.GT.AND P6, PT, R57, 0x30, PT ;  /* 0x000000303900780c */ /* 0x000fc40003fc4270 */
[----:B0-----:R-:W-:Y:S02]  /*c960*/  FSEL R72, R47, -INF , P3 ;  /* 0xff8000002f487808 */ /* 0x001fe40001800000 */
[----:B------:R-:W-:Y:S02]  /*c970*/  FMNMX.FTZ R29, R70, R29, !PT ;  /* 0x0000001d461d7209 */ /* 0x000fe40007810000 */
[----:B------:R-:W-:Y:S02]  /*c980*/  ISETP.GT.AND P3, PT, R57, 0x31, PT ;  /* 0x000000313900780c */ /* 0x000fe40003f64270 */
[----:B--2---:R-:W-:Y:S02]  /*c990*/  FSEL R74, R74, -INF , P6 ;  /* 0xff8000004a4a7808 */ /* 0x004fe40003000000 */
[----:B------:R-:W-:Y:S02]  /*c9a0*/  FMNMX.FTZ R29, R72, R29, !PT ;  /* 0x0000001d481d7209 */ /* 0x000fe40007810000 */
[----:B------:R-:W-:-:S02]  /*c9b0*/  FSETP.NEU.FTZ.AND P5, PT, R168, -INF , PT ;  /* 0xff800000a800780b */ /* 0x000fc40003fbd000 */
[----:B------:R-:W-:Y:S02]  /*c9c0*/  ISETP.GT.AND P4, PT, R57, 0x38, PT ;  /* 0x000000383900780c */ /* 0x000fe40003f84270 */
[----:B---3--:R-:W-:Y:S02]  /*c9d0*/  FSEL R76, R51, -INF , P3 ;  /* 0xff800000334c7808 */ /* 0x008fe40001800000 */
[----:B------:R-:W-:Y:S02]  /*c9e0*/  FMNMX.FTZ R29, R74, R29, !PT ;  /* 0x0000001d4a1d7209 */ /* 0x000fe40007810000 */
[----:B------:R-:W-:Y:S02]  /*c9f0*/  FSEL R39, R31, RZ, P5 ;  /* 0x000000ff1f277208 */ /* 0x000fe40002800000 */
[----:B------:R-:W-:Y:S02]  /*ca00*/  ISETP.GT.AND P3, PT, R57, 0x39, PT ;  /* 0x000000393900780c */ /* 0x000fe40003f64270 */
[----:B-1----:R-:W-:Y:S01]  /*ca10*/  FSEL R78, R27, -INF , P4 ;  /* 0xff8000001b4e7808 */ /* 0x002fe20002000000 */
[--C-:B-----5:R-:W-:Y:S01]  /*ca20*/  FFMA.FTZ R152, R15, R169, -R39.reuse ;  /* 0x000000a90f987223 */ /* 0x120fe20000010827 */
[----:B------:R-:W-:Y:S01]  /*ca30*/  FMNMX.FTZ R29, R76, R29, !PT ;  /* 0x0000001d4c1d7209 */ /* 0x000fe20007810000 */
[-CC-:B------:R-:W-:Y:S01]  /*ca40*/  FFMA.FTZ R15, R36, R169.reuse, -R39.reuse ;  /* 0x000000a9240f7223 */ /* 0x180fe20000010827 */
[----:B------:R-:W-:Y:S01]  /*ca50*/  FSEL R36, R55, -INF , P3 ;  /* 0xff80000037247808 */ /* 0x000fe20001800000 */
[--C-:B------:R-:W-:Y:S01]  /*ca60*/  FFMA.FTZ R154, R0, R169, -R39.reuse ;  /* 0x000000a9009a7223 */ /* 0x100fe20000010827 */
[----:B------:R-:W-:Y:S01]  /*ca70*/  FMNMX.FTZ R29, R78, R29, !PT ;  /* 0x0000001d4e1d7209 */ /* 0x000fe20007810000 */
[-CC-:B------:R-:W-:Y:S01]  /*ca80*/  FFMA.FTZ R27, R20, R169.reuse, -R39.reuse ;  /* 0x000000a9141b7223 */ /* 0x180fe20000010827 */
[--C-:B------:R-:W-:Y:S01]  /*ca90*/  FFMA.FTZ R156, R24, R169, -R39.reuse ;  /* 0x000000a9189c7223 */ /* 0x100fe20000010827 */
[----:B------:R-:W-:Y:S01]  /*caa0*/  MUFU.EX2 R152, R152 ;  /* 0x0000009800987308 */ /* 0x000fe20000000800 */
[----:B------:R-:W-:Y:S01]  /*cab0*/  FMNMX.FTZ R0, R36, R29, !PT ;  /* 0x0000001d24007209 */ /* 0x000fe20007810000 */
[----:B------:R-:W0:Y:S01]  /*cac0*/  @P2 LDC R24, c[0x0][0x44c] ;  /* 0x00011300ff182b82 */ /* 0x000e220000000800 */
[-CC-:B------:R-:W-:Y:S01]  /*cad0*/  FFMA.FTZ R31, R28, R169.reuse, -R39.reuse ;  /* 0x000000a91c1f7223 */ /* 0x180fe20000010827 */
[-CC-:B------:R-:W-:Y:S01]  /*cae0*/  FFMA.FTZ R158, R32, R169.reuse, -R39.reuse ;  /* 0x000000a9209e7223 */ /* 0x180fe20000010827 */
[-CC-:B------:R-:W-:Y:S01]  /*caf0*/  FFMA.FTZ R29, R40, R169.reuse, -R39.reuse ;  /* 0x000000a9281d7223 */ /* 0x180fe20000010827 */
[----:B------:R-:W1:Y:S01]  /*cb00*/  SHFL.BFLY PT, R33, R0, 0x2, 0x1f ;  /* 0x0c401f0000217f89 */ /* 0x000e6200000e0000 */
[-CC-:B------:R-:W-:Y:S01]  /*cb10*/  FFMA.FTZ R160, R44, R169.reuse, -R39.reuse ;  /* 0x000000a92ca07223 */ /* 0x180fe20000010827 */
[----:B------:R-:W2:Y:S01]  /*cb20*/  MUFU.EX2 R15, R15 ;  /* 0x0000000f000f7308 */ /* 0x000ea20000000800 */
[-CC-:B------:R-:W-:Y:S01]  /*cb30*/  FFMA.FTZ R162, R52, R169.reuse, -R39.reuse ;  /* 0x000000a934a27223 */ /* 0x180fe20000010827 */
[-CC-:B------:R-:W-:Y:S01]  /*cb40*/  FFMA.FTZ R35, R66, R169.reuse, -R39.reuse ;  /* 0x000000a942237223 */ /* 0x180fe20000010827 */
[-CC-:B------:R-:W-:Y:S01]  /*cb50*/  FFMA.FTZ R164, R62, R169.reuse, -R39.reuse ;  /* 0x000000a93ea47223 */ /* 0x180fe20000010827 */
[-CC-:B------:R-:W-:Y:S01]  /*cb60*/  FFMA.FTZ R64, R64, R169.reuse, -R39.reuse ;  /* 0x000000a940407223 */ /* 0x180fe20000010827 */
[----:B------:R-:W-:-:S03]  /*cb70*/  FFMA.FTZ R166, R58, R169, -R39 ;  /* 0x000000a93aa67223 */ /* 0x000fc60000010827 */
[----:B------:R-:W3:Y:S08]  /*cb80*/  MUFU.EX2 R154, R154 ;  /* 0x0000009a009a7308 */ /* 0x000ef00000000800 */
[----:B------:R-:W3:Y:S01]  /*cb90*/  MUFU.EX2 R27, R27 ;  /* 0x0000001b001b7308 */ /* 0x000ee20000000800 */
[----:B0-----:R-:W-:Y:S01]  /*cba0*/  @P2 IMAD.HI.U32 R24, R193, R24, RZ ;  /* 0x00000018c1182227 */ /* 0x001fe200078e00ff */
[----:B-1----:R-:W-:-:S03]  /*cbb0*/  FMNMX.FTZ R20, R0, R33, !PT ;  /* 0x0000002100147209 */ /* 0x002fc60007810000 */
[----:B------:R-:W-:-:S03]  /*cbc0*/  FFMA.FTZ R33, R48, R169, -R39 ;  /* 0x000000a930217223 */ /* 0x000fc60000010827 */
[----:B------:R-:W0:Y:S01]  /*cbd0*/  MUFU.EX2 R156, R156 ;  /* 0x0000009c009c7308 */ /* 0x000e220000000800 */
[----:B----4-:R-:W-:Y:S01]  /*cbe0*/  @P2 SHF.R.U32.HI R174, RZ, R43, R24 ;  /* 0x0000002bffae2219 */ /* 0x010fe20000011618 */
[----:B------:R-:W-:Y:S01]  /*cbf0*/  FFMA.FTZ R39, R60, R169, -R39 ;  /* 0x000000a93c277223 */ /* 0x000fe20000010827 */
[----:B------:R-:W1:Y:S05]  /*cc00*/  SHFL.BFLY PT, R37, R20, 0x1, 0x1f ;  /* 0x0c201f0014257f89 */ /* 0x000e6a00000e0000 */
[----:B------:R-:W-:Y:S08]  /*cc10*/  MUFU.EX2 R31, R31 ;  /* 0x0000001f001f7308 */ /* 0x000ff00000000800 */
[----:B------:R-:W-:Y:S08]  /*cc20*/  MUFU.EX2 R158, R158 ;  /* 0x0000009e009e7308 */ /* 0x000ff00000000800 */
[----:B------:R-:W-:Y:S01]  /*cc30*/  MUFU.EX2 R29, R29 ;  /* 0x0000001d001d7308 */ /* 0x000fe20000000800 */
[----:B-1----:R-:W-:-:S04]  /*cc40*/  FMNMX.FTZ R170, R20, R37, !PT ;  /* 0x0000002514aa7209 */ /* 0x002fc80007810000 */
[C---:B------:R-:W-:Y:S01]  /*cc50*/  FSETP.NEU.FTZ.AND P3, PT, R170.reuse, -INF , PT ;  /* 0xff800000aa00780b */ /* 0x040fe20003f7d000 */
[-C--:B------:R-:W-:Y:S02]  /*cc60*/  FMUL.FTZ R0, R170, R169.reuse ;  /* 0x000000a9aa007220 */ /* 0x080fe40000410000 */
[----:B------:R-:W-:Y:S03]  /*cc70*/  MUFU.EX2 R160, R160 ;  /* 0x000000a000a07308 */ /* 0x000fe60000000800 */
[----:B------:R-:W-:Y:S01]  /*cc80*/  FSEL R41, R0, RZ, P3 ;  /* 0x000000ff00297208 */ /* 0x000fe20001800000 */
[C---:B------:R-:W-:Y:S02]  /*cc90*/  @!P1 VIADD R0, R21.reuse, 0x38840 ;  /* 0x0003884015009836 */ /* 0x040fe40000000000 */
[----:B------:R-:W-:Y:S02]  /*cca0*/  @!P1 VIADD R21, R21, 0x38860 ;  /* 0x0003886015159836 */ /* 0x000fe40000000000 */
        /* <DEDUP_REMOVED lines=18> */
[----:B------:R-:W-:Y:S01]  /*cdd0*/  FFMA.FTZ R36, R36, R169, -R41 ;  /* 0x000000a924247223 */ /* 0x000fe20000010829 */
[----:B--2---:R-:W-:Y:S01]  /*cde0*/  FADD.FTZ R25, R152, R15 ;  /* 0x0000000f98197221 */ /* 0x004fe20000010000 */
[----:B------:R-:W-:-:S02]  /*cdf0*/  @!P1 PRMT R0, RZ, 0x654, R0 ;  /* 0x00000654ff009816 */ /* 0x000fc40000000000 */
[----:B------:R-:W-:Y:S01]  /*ce00*/  F2FP.F16.F32.PACK_AB R152, R15, R152 ;  /* 0x000000980f98723e */ /* 0x000fe200000000ff */
[----:B---3--:R-:W-:Y:S01]  /*ce10*/  FADD.FTZ R20, R154, R25 ;  /* 0x000000199a147221 */ /* 0x008fe20000010000 */
[----:B------:R-:W2:Y:S01]  /*ce20*/  MUFU.EX2 R30, R30 ;  /* 0x0000001e001e7308 */ /* 0x000ea20000000800 */
[----:B------:R3:W-:Y:S01]  /*ce30*/  @!P1 SYNCS.ARRIVE.TRANS64.RED.A1T0 RZ, [R0+URZ], RZ ;  /* 0x000000ff00ff99a7 */ /* 0x0007e2000810043f */
[C---:B------:R-:W-:Y:S01]  /*ce40*/  F2FP.F16.F32.PACK_AB R154, R27.reuse, R154 ;  /* 0x0000009a1b9a723e */ /* 0x040fe200000000ff */
[----:B------:R-:W-:Y:S01]  /*ce50*/  FADD.FTZ R25, R27, R20 ;  /* 0x000000141b197221 */ /* 0x000fe20000010000 */
[----:B------:R-:W-:-:S03]  /*ce60*/  @!P1 PRMT R21, RZ, 0x654, R21 ;  /* 0x00000654ff159816 */ /* 0x000fc60000000015 */
[----:B0-----:R-:W-:Y:S01]  /*ce70*/  FADD.FTZ R20, R156, R25 ;  /* 0x000000199c147221 */ /* 0x001fe20000010000 */
[----:B------:R-:W0:Y:S01]  /*ce80*/  MUFU.EX2 R155, R34 ;  /* 0x00000022009b7308 */ /* 0x000e220000000800 */
[----:B-1----:R-:W-:Y:S01]  /*ce90*/  FADD.FTZ R41, R153, R46 ;  /* 0x0000002e99297221 */ /* 0x002fe20000010000 */
[----:B---3--:R-:W-:Y:S01]  /*cea0*/  LOP3.LUT R0, R56, 0x2000000, RZ, 0xfc, !PT ;  /* 0x0200000038007812 */ /* 0x008fe200078efcff */
[----:B------:R-:W-:Y:S01]  /*ceb0*/  IMAD.MOV.U32 R25, RZ, RZ, 0x40000040 ;  /* 0x40000040ff197424 */ /* 0x000fe200078e00ff */
[----:B------:R-:W-:Y:S02]  /*cec0*/  F2FP.F16.F32.PACK_AB R153, R46, R153 ;  /* 0x000000992e99723e */ /* 0x000fe400000000ff */
[----:B------:R-:W-:Y:S01]  /*ced0*/  F2FP.F16.F32.PACK_AB R156, R31, R156 ;  /* 0x0000009c1f9c723e */ /* 0x000fe200000000ff */
[----:B------:R-:W-:Y:S01]  /*cee0*/  IMAD R172, R18, 0x1000, R0 ;  /* 0x0000100012ac7824 */ /* 0x000fe200078e0200 */
[----:B------:R-:W1:Y:S01]  /*cef0*/  MUFU.EX2 R26, R26 ;  /* 0x0000001a001a7308 */ /* 0x000e620000000800 */
[----:B--2---:R-:W-:Y:S01]  /*cf00*/  FADD.FTZ R24, R30, R41 ;  /* 0x000000291e187221 */ /* 0x004fe20000010000 */
[----:B------:R-:W-:-:S02]  /*cf10*/  R2UR UR11, R25 ;  /* 0x00000000190b72ca */ /* 0x000fc400000e0000 */
[----:B------:R-:W-:-:S04]  /*cf20*/  R2UR UR6, R172 ;  /* 0x00000000ac0672ca */ /* 0x000fc800000e0000 */
[----:B------:R-:W2:Y:S01]  /*cf30*/  MUFU.EX2 R157, R42 ;  /* 0x0000002a009d7308 */ /* 0x000ea20000000800 */
[C---:B0-----:R-:W-:Y:S01]  /*cf40*/  FADD.FTZ R41, R155.reuse, R24 ;  /* 0x000000189b297221 */ /* 0x041fe20000010000 */
[----:B------:R-:W-:Y:S01]  /*cf50*/  VIADD R24, R172, 0x80 ;  /* 0x00000080ac187836 */ /* 0x000fe20000000000 */
[----:B------:R-:W-:Y:S01]  /*cf60*/  F2FP.F16.F32.PACK_AB R155, R155, R30 ;  /* 0x0000001e9b9b723e */ /* 0x000fe200000000ff */
[----:B------:R-:W-:Y:S03]  /*cf70*/  BAR.SYNC.DEFER_BLOCKING 0xf, 0x100 ;  /* 0x03c4000000007b1d */ /* 0x000fe60000010000 */
[----:B------:R-:W-:Y:S01]  /*cf80*/  R2UR UR10, R24 ;  /* 0x00000000180a72ca */ /* 0x000fe200000e0000 */
[----:B-1----:R-:W-:Y:S02]  /*cf90*/  FADD.FTZ R28, R26, R41 ;  /* 0x000000291a1c7221 */ /* 0x002fe40000010000 */
[----:B------:R-:W0:Y:S01]  /*cfa0*/  MUFU.EX2 R38, R38 ;  /* 0x0000002600267308 */ /* 0x000e220000000800 */
[----:B------:R-:W-:-:S04]  /*cfb0*/  FADD.FTZ R41, R31, R20 ;  /* 0x000000141f297221 */ /* 0x000fc80000010000 */
[----:B------:R-:W-:Y:S01]  /*cfc0*/  FADD.FTZ R20, R158, R41 ;  /* 0x000000299e147221 */ /* 0x000fe20000010000 */
[----:B------:R-:W-:Y:S01]  /*cfd0*/  F2FP.F16.F32.PACK_AB R158, R29, R158 ;  /* 0x0000009e1d9e723e */ /* 0x000fe200000000ff */
[----:B--2---:R-:W-:Y:S01]  /*cfe0*/  FADD.FTZ R43, R157, R28 ;  /* 0x0000001c9d2b7221 */ /* 0x004fe20000010000 */
[----:B------:R-:W1:Y:S01]  /*cff0*/  MUFU.EX2 R159, R54 ;  /* 0x00000036009f7308 */ /* 0x000e620000000800 */
[----:B------:R-:W-:Y:S01]  /*d000*/  FADD.FTZ R15, R29, R20 ;  /* 0x000000141d0f7221 */ /* 0x000fe20000010000 */
[----:B------:R-:W-:-:S03]  /*d010*/  F2FP.F16.F32.PACK_AB R157, R157, R26 ;  /* 0x0000001a9d9d723e */ /* 0x000fc600000000ff */
[----:B------:R-:W-:Y:S01]  /*d020*/  FADD.FTZ R20, R160, R15 ;  /* 0x0000000fa0147221 */ /* 0x000fe20000010000 */
[C---:B------:R-:W-:Y:S02]  /*d030*/  F2FP.F16.F32.PACK_AB R160, R33.reuse, R160 ;  /* 0x000000a021a0723e */ /* 0x040fe400000000ff */
[----:B------:R-:W2:Y:S01]  /*d040*/  MUFU.EX2 R68, R68 ;  /* 0x0000004400447308 */ /* 0x000ea20000000800 */
[----:B0-----:R-:W-:Y:S01]  /*d050*/  FADD.FTZ R24, R38, R43 ;  /* 0x0000002b26187221 */ /* 0x001fe20000010000 */
[----:B------:R-:W-:Y:S01]  /*d060*/  FADD.FTZ R15, R33, R20 ;  /* 0x00000014210f7221 */ /* 0x000fe20000010000 */
[----:B------:R0:W-:Y:S05]  /*d070*/  STSM.16.M88.4 [R194+0x36400], R152 ;  /* 0x03640098c2007844 */ /* 0x0001ea0000000200 */
[----:B------:R-:W3:Y:S01]  /*d080*/  MUFU.EX2 R161, R50 ;  /* 0x0000003200a17308 */ /* 0x000ee20000000800 */
[C---:B-1----:R-:W-:Y:S01]  /*d090*/  FADD.FTZ R25, R159.reuse, R24 ;  /* 0x000000189f197221 */ /* 0x042fe20000010000 */
[----:B------:R-:W-:-:S05]  /*d0a0*/  F2FP.F16.F32.PACK_AB R159, R159, R38 ;  /* 0x000000269f9f723e */ /* 0x000fca00000000ff */
[----:B------:R1:W-:Y:S01]  /*d0b0*/  STSM.16.M88.4 [R203], R156 ;  /* 0x0000009ccb007844 */ /* 0x0003e20000000200 */
[----:B------:R-:W4:Y:S01]  /*d0c0*/  MUFU.EX2 R162, R162 ;  /* 0x000000a200a27308 */ /* 0x000f220000000800 */
[----:B--2---:R-:W-:-:S07]  /*d0d0*/  FADD.FTZ R24, R68, R25 ;  /* 0x0000001944187221 */ /* 0x004fce0000010000 */
[----:B------:R-:W2:Y:S01]  /*d0e0*/  MUFU.EX2 R70, R70 ;  /* 0x0000004600467308 */ /* 0x000ea20000000800 */
[C---:B---3--:R-:W-:Y:S01]  /*d0f0*/  FADD.FTZ R25, R161.reuse, R24 ;  /* 0x00000018a1197221 */ /* 0x048fe20000010000 */
[----:B------:R-:W-:-:S06]  /*d100*/  F2FP.F16.F32.PACK_AB R161, R161, R68 ;  /* 0x00000044a1a1723e */ /* 0x000fcc00000000ff */
[----:B------:R-:W3:Y:S01]  /*d110*/  MUFU.EX2 R35, R35 ;  /* 0x0000002300237308 */ /* 0x000ee20000000800 */
[----:B----4-:R-:W-:-:S07]  /*d120*/  FADD.FTZ R20, R162, R15 ;  /* 0x0000000fa2147221 */ /* 0x010fce0000010000 */
[----:B------:R-:W4:Y:S01]  /*d130*/  MUFU.EX2 R163, R72 ;  /* 0x0000004800a37308 */ /* 0x000f220000000800 */
[----:B--2---:R-:W-:-:S07]  /*d140*/  FADD.FTZ R24, R70, R25 ;  /* 0x0000001946187221 */ /* 0x004fce0000010000 */
[----:B------:R-:W2:Y:S01]  /*d150*/  MUFU.EX2 R164, R164 ;  /* 0x000000a400a47308 */ /* 0x000ea20000000800 */
[C---:B---3--:R-:W-:Y:S01]  /*d160*/  FADD.FTZ R15, R35.reuse, R20 ;  /* 0x00000014230f7221 */ /* 0x048fe20000010000 */
[----:B------:R-:W-:-:S06]  /*d170*/  F2FP.F16.F32.PACK_AB R162, R35, R162 ;  /* 0x000000a223a2723e */ /* 0x000fcc00000000ff */
[----:B------:R-:W3:Y:S01]  /*d180*/  MUFU.EX2 R74, R74 ;  /* 0x0000004a004a7308 */ /* 0x000ee20000000800 */
[C---:B----4-:R-:W-:Y:S01]  /*d190*/  FADD.FTZ R25, R163.reuse, R24 ;  /* 0x00000018a3197221 */ /* 0x050fe20000010000 */
[----:B------:R-:W-:-:S05]  /*d1a0*/  F2FP.F16.F32.PACK_AB R163, R163, R70 ;  /* 0x00000046a3a3723e */ /* 0x000fca00000000ff */
[----:B------:R1:W-:Y:S01]  /*d1b0*/  STSM.16.M88.4 [R212], R160 ;  /* 0x000000a0d4007844 */ /* 0x0003e20000000200 */
[----:B------:R-:W4:Y:S01]  /*d1c0*/  MUFU.EX2 R37, R64 ;  /* 0x0000004000257308 */ /* 0x000f220000000800 */
[----:B--2---:R-:W-:-:S07]  /*d1d0*/  FADD.FTZ R20, R164, R15 ;  /* 0x0000000fa4147221 */ /* 0x004fce0000010000 */
[----:B------:R-:W2:Y:S01]  /*d1e0*/  MUFU.EX2 R165, R76 ;  /* 0x0000004c00a57308 */ /* 0x000ea20000000800 */
[----:B---3--:R-:W-:-:S07]  /*d1f0*/  FADD.FTZ R24, R74, R25 ;  /* 0x000000194a187221 */ /* 0x008fce0000010000 */
[----:B------:R-:W3:Y:S01]  /*d200*/  MUFU.EX2 R166, R166 ;  /* 0x000000a600a67308 */ /* 0x000ee20000000800 */
[C---:B----4-:R-:W-:Y:S01]  /*d210*/  FADD.FTZ R15, R37.reuse, R20 ;  /* 0x00000014250f7221 */ /* 0x050fe20000010000 */
[----:B------:R-:W-:-:S06]  /*d220*/  F2FP.F16.F32.PACK_AB R164, R37, R164 ;  /* 0x000000a425a4723e */ /* 0x000fcc00000000ff */
[----:B------:R-:W4:Y:S01]  /*d230*/  MUFU.EX2 R78, R78 ;  /* 0x0000004e004e7308 */ /* 0x000f220000000800 */
[C---:B--2---:R-:W-:Y:S01]  /*d240*/  FADD.FTZ R25, R165.reuse, R24 ;  /* 0x00000018a5197221 */ /* 0x044fe20000010000 */
[----:B------:R-:W-:-:S06]  /*d250*/  F2FP.F16.F32.PACK_AB R165, R165, R74 ;  /* 0x0000004aa5a5723e */ /* 0x000fcc00000000ff */
[----:B------:R-:W2:Y:S01]  /*d260*/  MUFU.EX2 R39, R39 ;  /* 0x0000002700277308 */ /* 0x000ea20000000800 */
[----:B---3--:R-:W-:-:S07]  /*d270*/  FADD.FTZ R20, R166, R15 ;  /* 0x0000000fa6147221 */ /* 0x008fce0000010000 */
[----:B------:R-:W3:Y:S01]  /*d280*/  MUFU.EX2 R167, R36 ;  /* 0x0000002400a77308 */ /* 0x000ee20000000800 */
[----:B----4-:R-:W-:Y:S01]  /*d290*/  FADD.FTZ R24, R78, R25 ;  /* 0x000000194e187221 */ /* 0x010fe20000010000 */
[C---:B--2---:R-:W-:Y:S01]  /*d2a0*/  FADD.FTZ R15, R39.reuse, R20 ;  /* 0x00000014270f7221 */ /* 0x044fe20000010000 */
[----:B------:R-:W-:Y:S02]  /*d2b0*/  F2FP.F16.F32.PACK_AB R166, R39, R166 ;  /* 0x000000a627a6723e */ /* 0x000fe400000000ff */
[C---:B---3--:R-:W-:Y:S01]  /*d2c0*/  FADD.FTZ R20, R167.reuse, R24 ;  /* 0x00000018a7147221 */ /* 0x048fe20000010000 */
[----:B------:R-:W-:-:S05]  /*d2d0*/  F2FP.F16.F32.PACK_AB R167, R167, R78 ;  /* 0x0000004ea7a7723e */ /* 0x000fca00000000ff */
[----:B------:R1:W-:Y:S01]  /*d2e0*/  STSM.16.M88.4 [R210], R164 ;  /* 0x000000a4d2007844 */ /* 0x0003e20000000200 */
[----:B------:R-:W-:-:S06]  /*d2f0*/  WARPGROUP.ARRIVE ;  /* 0x00000000000079c5 */ /* 0x000fcc0000000000 */
[----:B------:R-:W-:Y:S03]  /*d300*/  HGMMA.64x256x16.F32 R24, R152, gdesc[UR4].tnspB, RZ, !UPT, gsb0 ;  /* 0x43e0000498187df0 */ /* 0x000fe6000c0008ff */
[----:B------:R-:W-:Y:S02]  /*d310*/  WARPGROUP.DEPBAR.LE gsb0, 0x0 ;  /* 0x00008000000079c5 */ /* 0x000fe40000010000 */
[----:B------:R-:W-:Y:S01]  /*d320*/  WARPGROUP.ARRIVE ;  /* 0x00000000000079c5 */ /* 0x000fe20000000000 */
[C---:B0-----:R-:W-:Y:S02]  /*d330*/  VIADD R152, R172.reuse, 0x100 ;  /* 0x00000100ac987836 */ /* 0x041fe40000000000 */
[----:B------:R-:W-:Y:S02]  /*d340*/  IMAD.MOV.U32 R153, RZ, RZ, 0x40000040 ;  /* 0x40000040ff997424 */ /* 0x000fe400078e00ff */
[----:B------:R-:W-:-:S15]  /*d350*/  VIADD R172, R172, 0x180 ;  /* 0x00000180acac7836 */ /* 0x000fde0000000000 */
[----:B------:R-:W-:-:S03]  /*d360*/  NOP ;  /* 0x0000000000007918 */ /* 0x000fc60000000000 */
[----:B------:R-:W-:Y:S01]  /*d370*/  HGMMA.64x256x16.F32 R24, R156, gdesc[UR8].tnspB, R24, gsb0 ;  /* 0x43e000089c187df0 */ /* 0x000fe20008000818 */
[----:B------:R-:W-:Y:S02]  /*d380*/  R2UR UR6, R152 ;  /* 0x00000000980672ca */ /* 0x000fe400000e0000 */
[----:B------:R-:W-:Y:S02]  /*d390*/  R2UR UR7, R153 ;  /* 0x00000000990772ca */ /* 0x000fe400000e0000 */
[----:B------:R-:W-:-:S04]  /*d3a0*/  IADD3 R152, R174, R211, -R192 ;  /* 0x000000d3ae987210 */ /* 0x000fc80007ffe8c0 */
[----:B------:R-:W-:-:S04]  /*d3b0*/  SHF.R.S32.HI R153, RZ, 0x1f, R152 ;  /* 0x0000001fff997819 */ /* 0x000fc80000011498 */
[----:B------:R-:W-:-:S04]  /*d3c0*/  LEA.HI R153, R153, R152, RZ, 0x6 ;  /* 0x0000009899997211 */ /* 0x000fc800078f30ff */
[----:B------:R-:W-:-:S04]  /*d3d0*/  SHF.R.S32.HI R153, RZ, 0x6, R153 ;  /* 0x00000006ff997819 */ /* 0x000fc80000011499 */
[----:B------:R-:W-:Y:S01]  /*d3e0*/  VIMNMX R196, R213, R153, !PT ;  /* 0x00000099d5c47248 */ /* 0x000fe20007fe0100 */
[----:B------:R-:W-:Y:S02]  /*d3f0*/  WARPGROUP.DEPBAR.LE gsb0, 0x0 ;  /* 0x00008000000079c5 */ /* 0x000fe40000010000 */
[----:B------:R-:W-:-:S06]  /*d400*/  WARPGROUP.ARRIVE ;  /* 0x00000000000079c5 */ /* 0x000fcc0000000000 */
        /* <DEDUP_REMOVED lines=17> */
[----:B0-----:R-:W-:-:S05]  /*d520*/  VIADD R21, R171, 0xfffffffe ;  /* 0xfffffffeab157836 */ /* 0x001fca0000000000 */
[----:B------:R-:W-:-:S13]  /*d530*/  ISETP.GE.AND P3, PT, R21, R196, PT ;  /* 0x000000c41500720c */ /* 0x000fda0003f66270 */
[----:B-1----:R-:W-:Y:S05]  /*d540*/  @!P3 BRA `(.L_x_5690) ;  /* 0x0000003800f0b947 */ /* 0x002fea0003800000 */
[----:B------:R-:W-:Y:S01]  /*d550*/  BSSY B1, `(.L_x_5691) ;  /* 0x00003ba000017945 */ /* 0x000fe20003800000 */
[----:B------:R-:W-:Y:S02]  /*d560*/  IMAD.MOV.U32 R200, RZ, RZ, R170 ;  /* 0x000000ffffc87224 */ /* 0x000fe400078e00aa */
[----:B------:R-:W-:Y:S02]  /*d570*/  IMAD.MOV.U32 R197, RZ, RZ, R168 ;  /* 0x000000ffffc57224 */ /* 0x000fe400078e00a8 */
[----:B------:R-:W-:-:S07]  /*d580*/  IMAD.MOV.U32 R201, RZ, RZ, R18 ;  /* 0x000000ffffc97224 */ /* 0x000fce00078e0012 */
.L_x_5702:
[----:B------:R-:W-:-:S05]  /*d590*/  VIADD R18, R201, 0x1 ;  /* 0x00000001c9127836 */ /* 0x000fca0000000000 */
[----:B------:R-:W-:-:S04]  /*d5a0*/  ISETP.NE.AND P3, PT, R18, 0x2, PT ;  /* 0x000000021200780c */ /* 0x000fc80003f65270 */
[----:B------:R-:W-:Y:S02]  /*d5b0*/  SEL R152, RZ, 0x1, P3 ;  /* 0x00000001ff987807 */ /* 0x000fe40001800000 */
[----:B------:R-:W-:Y:S02]  /*d5c0*/  SEL R18, R18, RZ, P3 ;  /* 0x000000ff12127207 */ /* 0x000fe40001800000 */
[----:B------:R-:W-:Y:S01]  /*d5d0*/  LOP3.LUT R22, R22, R152, RZ, 0x3c, !PT ;  /* 0x0000009816167212 */ /* 0x000fe200078e3cff */
[----:B-1----:R-:W-:Y:S06]  /*d5e0*/  @!P0 BRA `(.L_x_5692) ;  /* 0x0000000000048947 */ /* 0x002fec0003800000 */
[----:B------:R-:W-:Y:S01]  /*d5f0*/  BPT.TRAP 0x1 ;  /* 0x000000040000795c */ /* 0x000fe20000300000 */
.L_x_5692:
[----:B------:R-:W-:Y:S01]  /*d600*/  IMAD R195, R18, 0x8, R2 ;  /* 0x0000000812c37824 */ /* 0x000fe200078e0202 */
[----:B------:R-:W-:-:S04]  /*d610*/  SHF.L.U32 R198, R22, 0x1f, RZ ;  /* 0x0000001f16c67819 */ /* 0x000fc800000006ff */
[----:B------:R0:W1:Y:S01]  /*d620*/  SYNCS.PHASECHK.TRANS64.TRYWAIT P3, [R195+URZ+0x38830], R198 ;  /* 0x038830c6c30075a7 */ /* 0x000062000806017f */
[----:B------:R-:W-:Y:S05]  /*d630*/  @!P0 BRA `(.L_x_5693) ;  /* 0x0000000000048947 */ /* 0x000fea0003800000 */
[----:B------:R-:W-:Y:S01]  /*d640*/  BPT.TRAP 0x1 ;  /* 0x000000040000795c */ /* 0x000fe20000300000 */
.L_x_5693:
[----:B------:R-:W-:Y:S01]  /*d650*/  BSSY B2, `(.L_x_5694) ;  /* 0x0000006000027945 */ /* 0x000fe20003800000 */
[----:B------:R-:W-:Y:S02]  /*d660*/  IMAD R156, R18, 0x200, R3 ;  /* 0x00000200129c7824 */ /* 0x000fe400078e0203 */
[----:B------:R-:W-:Y:S01]  /*d670*/  IMAD.MOV.U32 R157, RZ, RZ, 0x40000040 ;  /* 0x40000040ff9d7424 */ /* 0x000fe200078e00ff */
[----:B-1----:R-:W-:Y:S06]  /*d680*/  @P3 BRA `(.L_x_5695) ;  /* 0x0000000000083947 */ /* 0x002fec0003800000 */
[----:B------:R-:W1:Y:S02]  /*d690*/  SYNCS.PHASECHK.TRANS64.TRYWAIT P3, [R195+URZ+0x38830], R198 ;  /* 0x038830c6c30075a7 */ /* 0x000e64000806017f */
[----:B-1----:R-:W-:Y:S05]  /*d6a0*/  @!P3 BRA `(.L_x_5696) ;  /* 0x0000017c0024b947 */ /* 0x002fea0003800000 */
.L_x_5695:
[----:B------:R-:W-:Y:S05]  /*d6b0*/  BSYNC B2 ;  /* 0x0000000000027941 */ /* 0x000fea0003800000 */
.L_x_5694:
        /* <DEDUP_REMOVED lines=36> */
.L_x_5697:
[----:B------:R2:W3:Y:S01]  /*d900*/  SYNCS.PHASECHK.TRANS64.TRYWAIT P3, [R195+URZ+0x38850], R198 ;  /* 0x038850c6c30075a7 */ /* 0x0004e2000806017f */
[----:B------:R-:W-:Y:S05]  /*d910*/  @!P0 BRA `(.L_x_5698) ;  /* 0x0000000000048947 */ /* 0x000fea0003800000 */
[----:B------:R-:W-:Y:S01]  /*d920*/  BPT.TRAP 0x1 ;  /* 0x000000040000795c */ /* 0x000fe20000300000 */
.L_x_5698:
[----:B------:R-:W-:Y:S04]  /*d930*/  BSSY B2, `(.L_x_5699) ;  /* 0x0000004000027945 */ /* 0x000fe80003800000 */
[----:B---3--:R-:W-:Y:S05]  /*d940*/  @P3 BRA `(.L_x_5700) ;  /* 0x0000000000083947 */ /* 0x008fea0003800000 */
[----:B------:R-:W3:Y:S02]  /*d950*/  SYNCS.PHASECHK.TRANS64.TRYWAIT P3, [R195+URZ+0x38850], R198 ;  /* 0x038850c6c30075a7 */ /* 0x000ee4000806017f */
[----:B---3--:R-:W-:Y:S05]  /*d960*/  @!P3 BRA `(.L_x_5701) ;  /* 0x000001780088b947 */ /* 0x008fea0003800000 */
.L_x_5700:
[----:B------:R-:W-:Y:S05]  /*d970*/  BSYNC B2 ;  /* 0x0000000000027941 */ /* 0x000fea0003800000 */
.L_x_5699:
[----:B------:R-:W-:Y:S01]  /*d980*/  IMAD R204, R18, 0x1000, R14 ;  /* 0x0000100012cc7824 */ /* 0x000fe200078e020e */
[----:B------:R-:W-:Y:S01]  /*d990*/  R2UR UR4, R4 ;  /* 0x00000000040472ca */ /* 0x000fe200000e0000 */
[----:B------:R-:W-:Y:S01]  /*d9a0*/  IMAD.MOV.U32 R205, RZ, RZ, 0x40000040 ;  /* 0x40000040ffcd7424 */ /* 0x000fe200078e00ff */
[----:B------:R-:W-:Y:S01]  /*d9b0*/  R2UR UR5, R5 ;  /* 0x00000000050572ca */ /* 0x000fe200000e0000 */
[----:B------:R-:W-:Y:S01]  /*d9c0*/  WARPGROUP.ARRIVE ;  /* 0x00000000000079c5 */ /* 0x000fe20000000000 */
[----:B------:R-:W-:Y:S01]  /*d9d0*/  R2UR UR6, R204 ;  /* 0x00000000cc0672ca */ /* 0x000fe200000e0000 */
[----:B0123--:R-:W-:Y:S01]  /*d9e0*/  VIADD R198, R4, 0x2 ;  /* 0x0000000204c67836 */ /* 0x00ffe20000000000 */
[----:B------:R-:W-:Y:S01]  /*d9f0*/  R2UR UR7, R205 ;  /* 0x00000000cd0772ca */ /* 0x000fe200000e0000 */
[----:B------:R-:W-:Y:S02]  /*da00*/  IMAD.MOV.U32 R199, RZ, RZ, 0x40000040 ;  /* 0x40000040ffc77424 */ /* 0x000fe400078e00ff */
[----:B------:R-:W0:Y:S01]  /*da10*/  S2R R202, SR_TID.X ;  /* 0x0000000000ca7919 */ /* 0x000e220000002100 */
[----:B------:R-:W-:-:S02]  /*da20*/  VIADD R205, R204, 0x800 ;  /* 0x00000800cccd7836 */ /* 0x000fc40000000000 */
[----:B------:R-:W-:Y:S02]  /*da30*/  IMAD.MOV.U32 R207, RZ, RZ, 0x40000040 ;  /* 0x40000040ffcf7424 */ /* 0x000fe400078e00ff */
[----:B------:R-:W-:Y:S02]  /*da40*/  VIADD R208, R4, 0x800 ;  /* 0x0000080004d07836 */ /* 0x000fe40000000000 */
[----:B------:R-:W-:-:S03]  /*da50*/  IMAD.MOV.U32 R209, RZ, RZ, 0xa00 ;  /* 0x00000a00ffd17424 */ /* 0x000fc600078e00ff */
        /* <DEDUP_REMOVED lines=9> */
[----:B0-----:R-:W-:Y:S01]  /*daf0*/  SHF.R.U32.HI R202, RZ, 0x7, R202 ;  /* 0x00000007ffca7819 */ /* 0x001fe200000116ca */
[----:B------:R-:W-:Y:S02]  /*db00*/  WARPGROUP.DEPBAR.LE gsb0, 0x0 ;  /* 0x00008000000079c5 */ /* 0x000fe40000010000 */
[----:B------:R-:W-:-:S08]  /*db10*/  WARPGROUP.ARRIVE ;  /* 0x00000000000079c5 */ /* 0x000fd00000000000 */
        /* <DEDUP_REMOVED lines=150> */
[----:B------:R-:W0:Y:S01]  /*e480*/  SHFL.IDX PT, R198, R202, RZ, 0x1f ;  /* 0x00001fffcac67589 */ /* 0x000e2200000e0000 */
[----:B------:R-:W-:Y:S01]  /*e490*/  IMAD.MOV.U32 R199, RZ, RZ, 0x4 ;  /* 0x00000004ffc77424 */ /* 0x000fe200078e00ff */
[----:B0-----:R-:W-:-:S04]  /*e4a0*/  ISETP.GT.AND P3, PT, R198, 0x7f, PT ;  /* 0x0000007fc600780c */ /* 0x001fc80003f64270 */
        /* <DEDUP_REMOVED lines=163> */
[C---:B------:R-:W-:Y:S01]  /*eee0*/  IMAD.IADD R206, R208.reuse, 0x1, R198 ;  /* 0x00000001d0ce7824 */ /* 0x040fe200078e02c6 */
[----:B------:R-:W-:Y:S01]  /*eef0*/  R2UR UR7, R207 ;  /* 0x00000000cf0772ca */ /* 0x000fe200000e0000 */
[----:B------:R-:W-:Y:S02]  /*ef00*/  IMAD.MOV.U32 R207, RZ, RZ, 0x40000040 ;  /* 0x40000040ffcf7424 */ /* 0x000fe400078e00ff */
[----:B------:R-:W-:Y:S01]  /*ef10*/  IMAD.IADD R198, R208, 0x1, R199 ;  /* 0x00000001d0c67824 */ /* 0x000fe200078e02c7 */
[----:B------:R-:W-:Y:S01]  /*ef20*/  R2UR UR4, R206 ;  /* 0x00000000ce0472ca */ /* 0x000fe200000e0000 */
[----:B------:R-:W-:Y:S01]  /*ef30*/  IMAD.IADD R206, R208, 0x1, R202 ;  /* 0x00000001d0ce7824 */ /* 0x000fe200078e02ca */
[----:B------:R-:W-:Y:S01]  /*ef40*/  R2UR UR5, R207 ;  /* 0x00000000cf0572ca */ /* 0x000fe200000e0000 */
[----:B------:R-:W-:Y:S01]  /*ef50*/  IMAD.MOV.U32 R207, RZ, RZ, 0x40000040 ;  /* 0x40000040ffcf7424 */ /* 0x000fe200078e00ff */
[----:B------:R-:W-:-:S02]  /*ef60*/  WARPGROUP.DEPBAR.LE gsb0, 0x0 ;  /* 0x00008000000079c5 */ /* 0x000fc40000010000 */
[----:B------:R-:W-:-:S09]  /*ef70*/  WARPGROUP.ARRIVE ;  /* 0x00000000000079c5 */ /* 0x000fd20000000000 */
[----:B------:R-:W-:Y:S01]  /*ef80*/  HGMMA.64x64x16.F32 R152, gdesc[UR4], R152, gsb0 ;  /* 0x00e00000049879f0 */ /* 0x000fe20008000898 */
[----:B------:R-:W-:Y:S01]  /*ef90*/  R2UR UR4, R206 ;  /* 0x00000000ce0472ca */ /* 0x000fe200000e0000 */
[----:B------:R-:W-:Y:S01]  /*efa0*/  IMAD.IADD R206, R202, 0x1, R205 ;  /* 0x00000001cace7824 */ /* 0x000fe200078e02cd */
[----:B------:R-:W-:Y:S01]  /*efb0*/  R2UR UR5, R207 ;  /* 0x00000000cf0572ca */ /* 0x000fe200000e0000 */
[----:B------:R-:W-:Y:S02]  /*efc0*/  IMAD.MOV.U32 R207, RZ, RZ, 0x40000040 ;  /* 0x40000040ffcf7424 */ /* 0x000fe400078e00ff */
[----:B------:R-:W-:Y:S01]  /*efd0*/  IMAD.IADD R202, R216, 0x1, R193 ;  /* 0x00000001d8ca7824 */ /* 0x000fe200078e02c1 */
[----:B------:R-:W-:Y:S01]  /*efe0*/  R2UR UR6, R206 ;  /* 0x00000000ce0672ca */ /* 0x000fe200000e0000 */
[----:B------:R-:W-:Y:S01]  /*eff0*/  IMAD.IADD R206, R199, 0x1, R205 ;  /* 0x00000001c7ce7824 */ /* 0x000fe200078e02cd */
[----:B------:R-:W-:Y:S01]  /*f000*/  R2UR UR7, R207 ;  /* 0x00000000cf0772ca */ /* 0x000fe200000e0000 */
[----:B------:R-:W-:-:S02]  /*f010*/  IMAD.MOV.U32 R199, RZ, RZ, 0x40000040 ;  /* 0x40000040ffc77424 */ /* 0x000fc400078e00ff */
        /* <DEDUP_REMOVED lines=12> */
[----:B------:R-:W-:-:S04]  /*f0e0*/  SEL R199, R199, 0xf80, P3 ;  /* 0x00000f80c7c77807 */ /* 0x000fc80001800000 */
        /* <DEDUP_REMOVED lines=8> */
[----:B------:R-:W-:Y:S02]  /*f170*/  R2UR UR4, R198 ;  /* 0x00000000c60472ca */ /* 0x000fe400000e0000 */
[----:B------:R-:W-:Y:S01]  /*f180*/  R2UR UR5, R199 ;  /* 0x00000000c70572ca */ /* 0x000fe200000e0000 */
[----:B------:R-:W0:Y:S01]  /*f190*/  @P2 LDC R198, c[0x0][0x450] ;  /* 0x00011400ffc62b82 */ /* 0x000e220000000800 */
[----:B------:R-:W-:Y:S02]  /*f1a0*/  R2UR UR6, R204 ;  /* 0x00000000cc0672ca */ /* 0x000fe400000e0000 */
[----:B------:R-:W-:-:S05]  /*f1b0*/  R2UR UR7, R205 ;  /* 0x00000000cd0772ca */ /* 0x000fca00000e0000 */
[----:B------:R-:W1:Y:S02]  /*f1c0*/  @P2 LDC R199, c[0x0][0x44c] ;  /* 0x00011300ffc72b82 */ /* 0x000e640000000800 */
[----:B-1----:R-:W-:-:S05]  /*f1d0*/  @P2 IMAD.HI.U32 R199, R202, R199, RZ ;  /* 0x000000c7cac72227 */ /* 0x002fca00078e00ff */
[----:B0-----:R-:W-:Y:S01]  /*f1e0*/  @P2 SHF.R.U32.HI R202, RZ, R198, R199 ;  /* 0x000000c6ffca2219 */ /* 0x001fe200000116c7 */
[----:B------:R-:W-:Y:S02]  /*f1f0*/  IMAD.MOV.U32 R199, RZ, RZ, 0x40000040 ;  /* 0x40000040ffc77424 */ /* 0x000fe400078e00ff */
[----:B------:R-:W-:Y:S01]  /*f200*/  IMAD R198, R18, 0x1000, R0 ;  /* 0x0000100012c67824 */ /* 0x000fe200078e0200 */
[----:B------:R-:W-:Y:S02]  /*f210*/  WARPGROUP.DEPBAR.LE gsb0, 0x0 ;  /* 0x00008000000079c5 */ /* 0x000fe40000010000 */
[----:B------:R-:W-:-:S06]  /*f220*/  WARPGROUP.ARRIVE ;  /* 0x00000000000079c5 */ /* 0x000fcc0000000000 */
[----:B------:R-:W-:Y:S01]  /*f230*/  HGMMA.64x64x16.F32 R152, gdesc[UR4], R152, gsb0 ;  /* 0x00e00000049879f0 */ /* 0x000fe20008000898 */
[----:B------:R-:W-:Y:S02]  /*f240*/  R2UR UR7, R199 ;  /* 0x00000000c70772ca */ /* 0x000fe400000e0000 */
[----:B------:R-:W-:Y:S01]  /*f250*/  R2UR UR6, R198 ;  /* 0x00000000c60672ca */ /* 0x000fe200000e0000 */
[----:B------:R-:W-:Y:S02]  /*f260*/  WARPGROUP.DEPBAR.LE gsb0, 0x0 ;  /* 0x00008000000079c5 */ /* 0x000fe40000010000 */
[----:B------:R-:W-:Y:S01]  /*f270*/  FMUL.FTZ R208, R152, UR44 ;  /* 0x0000002c98d07c20 */ /* 0x000fe20008410000 */
[----:B------:R-:W-:Y:S01]  /*f280*/  FMUL.FTZ R152, R153, UR44 ;  /* 0x0000002c99987c20 */ /* 0x000fe20008410000 */
[----:B------:R-:W-:Y:S01]  /*f290*/  FMUL.FTZ R206, R157, UR44 ;  /* 0x0000002c9dce7c20 */ /* 0x000fe20008410000 */
[----:B------:R-:W0:Y:S01]  /*f2a0*/  SHFL.IDX PT, R153, R202, RZ, 0x1c1f ;  /* 0x001c1fffca997589 */ /* 0x000e2200000e0000 */
[----:B------:R-:W-:Y:S01]  /*f2b0*/  FMUL.FTZ R157, R160, UR44 ;  /* 0x0000002ca09d7c20 */ /* 0x000fe20008410000 */
[----:B------:R-:W-:-:S02]  /*f2c0*/  IMAD.MOV.U32 R160, RZ, RZ, -0x40 ;  /* 0xffffffc0ffa07424 */ /* 0x000fc400078e00ff */
[----:B------:R-:W-:Y:S01]  /*f2d0*/  FMUL.FTZ R204, R156, UR44 ;  /* 0x0000002c9ccc7c20 */ /* 0x000fe20008410000 */
[----:B------:R-:W-:Y:S01]  /*f2e0*/  MUFU.TANH R208, R208 ;  /* 0x000000d000d07308 */ /* 0x000fe20000002400 */
[----:B------:R-:W-:Y:S01]  /*f2f0*/  FMUL.FTZ R199, R165, UR44 ;  /* 0x0000002ca5c77c20 */ /* 0x000fe20008410000 */
[----:B------:R-:W-:Y:S02]  /*f300*/  IMAD R160, R21, R160, 0x1 ;  /* 0x0000000115a07424 */ /* 0x000fe400078e02a0 */
[----:B------:R-:W-:Y:S01]  /*f310*/  FMUL.FTZ R165, R168, UR44 ;  /* 0x0000002ca8a57c20 */ /* 0x000fe20008410000 */
[----:B------:R-:W-:Y:S01]  /*f320*/  FMUL.FTZ R207, R161, UR44 ;  /* 0x0000002ca1cf7c20 */ /* 0x000fe20008410000 */
[----:B------:R-:W-:Y:S01]  /*f330*/  FMUL.FTZ R205, R169, UR44 ;  /* 0x0000002ca9cd7c20 */ /* 0x000fe20008410000 */
[----:B------:R-:W-:Y:S01]  /*f340*/  FMUL.FTZ R156, R164, UR44 ;  /* 0x0000002ca49c7c20 */ /* 0x000fe20008410000 */
[----:B------:R-:W-:Y:S01]  /*f350*/  IADD3 R160, R211, R160, -R215 ;  /* 0x000000a0d3a07210 */ /* 0x000fe20007ffe8d7 */
[----:B------:R-:W1:Y:S01]  /*f360*/  MUFU.TANH R204, R204 ;  /* 0x000000cc00cc7308 */ /* 0x000e620000002400 */
[----:B------:R-:W-:Y:S01]  /*f370*/  FMUL.FTZ R173, R173, UR44 ;  /* 0x0000002cadad7c20 */ /* 0x000fe20008410000 */
[----:B------:R-:W-:Y:S01]  /*f380*/  FMUL.FTZ R172, R172, UR44 ;  /* 0x0000002cacac7c20 */ /* 0x000fe20008410000 */
[----:B------:R-:W-:Y:S01]  /*f390*/  FMUL.FTZ R154, R154, UR44 ;  /* 0x0000002c9a9a7c20 */ /* 0x000fe20008410000 */
[----:B------:R-:W-:-:S02]  /*f3a0*/  IMAD.IADD R168, R160, 0x1, -R192 ;  /* 0x00000001a0a87824 */ /* 0x000fc400078e0ac0 */
[----:B------:R-:W-:Y:S01]  /*f3b0*/  FMUL.FTZ R158, R158, UR44 ;  /* 0x0000002c9e9e7c20 */ /* 0x000fe20008410000 */
[----:B------:R-:W-:Y:S01]  /*f3c0*/  FMUL.FTZ R176, R176, UR44 ;  /* 0x0000002cb0b07c20 */ /* 0x000fe20008410000 */
[----:B------:R-:W-:Y:S01]  /*f3d0*/  FMUL.FTZ R180, R180, UR44 ;  /* 0x0000002cb4b47c20 */ /* 0x000fe20008410000 */
[----:B------:R-:W2:Y:S01]  /*f3e0*/  MUFU.TANH R152, R152 ;  /* 0x0000009800987308 */ /* 0x000ea20000002400 */
[----:B------:R-:W-:Y:S01]  /*f3f0*/  FMUL.FTZ R181, R181, UR44 ;  /* 0x0000002cb5b57c20 */ /* 0x000fe20008410000 */
[----:B------:R-:W-:Y:S01]  /*f400*/  FMUL.FTZ R162, R162, UR44 ;  /* 0x0000002ca2a27c20 */ /* 0x000fe20008410000 */
[----:B------:R-:W3:Y:S01]  /*f410*/  SHFL.IDX PT, R202, R202, 0x1, 0x1c1f ;  /* 0x003c1f00caca7f89 */ /* 0x000ee200000e0000 */
[----:B0-----:R-:W-:Y:S02]  /*f420*/  IMAD.IADD R169, R168, 0x1, R153 ;  /* 0x00000001a8a97824 */ /* 0x001fe400078e0299 */
[----:B------:R-:W-:Y:S01]  /*f430*/  FMUL.FTZ R171, R171, UR44 ;  /* 0x0000002cabab7c20 */ /* 0x000fe20008410000 */
[----:B------:R-:W-:Y:S01]  /*f440*/  FMUL.FTZ R209, R179, UR44 ;  /* 0x0000002cb3d17c20 */ /* 0x000fe20008410000 */
[----:B------:R-:W-:Y:S01]  /*f450*/  FMUL.FTZ R228, R182, UR44 ;  /* 0x0000002cb6e47c20 */ /* 0x000fe20008410000 */
[----:B------:R-:W0:Y:S01]  /*f460*/  MUFU.TANH R206, R206 ;  /* 0x000000ce00ce7308 */ /* 0x000e220000002400 */
[----:B------:R-:W-:Y:S01]  /*f470*/  ISETP.GT.AND P3, PT, R169, 0x8, PT ;  /* 0x00000008a900780c */ /* 0x000fe20003f64270 */
[----:B------:R-:W-:Y:S01]  /*f480*/  FMUL.FTZ R229, R183, UR44 ;  /* 0x0000002cb7e57c20 */ /* 0x000fe20008410000 */
[----:B------:R-:W-:-:S02]  /*f490*/  ISETP.GT.AND P5, PT, R169, RZ, PT ;  /* 0x000000ffa900720c */ /* 0x000fc40003fa4270 */
[----:B-1----:R-:W-:Y:S02]  /*f4a0*/  FSEL R161, R204, -INF , P3 ;  /* 0xff800000cca17808 */ /* 0x002fe40001800000 */
[C---:B------:R-:W-:Y:S01]  /*f4b0*/  ISETP.GT.AND P6, PT, R169.reuse, 0x1, PT ;  /* 0x00000001a900780c */ /* 0x040fe20003fc4270 */
[----:B------:R-:W1:Y:S01]  /*f4c0*/  MUFU.TANH R157, R157 ;  /* 0x0000009d009d7308 */ /* 0x000e620000002400 */
[----:B------:R-:W-:Y:S02]  /*f4d0*/  FSEL R153, R208, -INF , P5 ;  /* 0xff800000d0997808 */ /* 0x000fe40002800000 */
[C---:B------:R-:W-:Y:S02]  /*f4e0*/  ISETP.GT.AND P4, PT, R169.reuse, 0x9, PT ;  /* 0x00000009a900780c */ /* 0x040fe40003f84270 */
[C---:B------:R-:W-:Y:S02]  /*f4f0*/  ISETP.GT.AND P5, PT, R169.reuse, 0x10, PT ;  /* 0x00000010a900780c */ /* 0x040fe40003fa4270 */
[----:B--2---:R-:W-:Y:S01]  /*f500*/  FSEL R152, R152, -INF , P6 ;  /* 0xff80000098987808 */ /* 0x004fe20003000000 */
[----:B------:R-:W2:Y:S01]  /*f510*/  MUFU.TANH R207, R207 ;  /* 0x000000cf00cf7308 */ /* 0x000ea20000002400 */
[----:B------:R-:W-:-:S02]  /*f520*/  ISETP.GT.AND P6, PT, R169, 0x11, PT ;  /* 0x00000011a900780c */ /* 0x000fc40003fc4270 */
[----:B0-----:R-:W-:Y:S01]  /*f530*/  FSEL R160, R206, -INF , P4 ;  /* 0xff800000cea07808 */ /* 0x001fe20002000000 */
[----:B------:R-:W-:Y:S01]  /*f540*/  FMUL.FTZ R206, R159, UR44 ;  /* 0x0000002c9fce7c20 */ /* 0x000fe20008410000 */
[C---:B------:R-:W-:Y:S01]  /*f550*/  ISETP.GT.AND P4, PT, R169.reuse, 0x19, PT ;  /* 0x00000019a900780c */ /* 0x040fe20003f84270 */
[----:B---3--:R-:W-:Y:S01]  /*f560*/  IMAD.IADD R168, R168, 0x1, R202 ;  /* 0x00000001a8a87824 */ /* 0x008fe200078e02ca */
[----:B------:R-:W-:Y:S01]  /*f570*/  ISETP.GT.AND P3, PT, R169, 0x18, PT ;  /* 0x00000018a900780c */ /* 0x000fe20003f64270 */
[----:B------:R-:W-:Y:S01]  /*f580*/  MUFU.TANH R199, R199 ;  /* 0x000000c700c77308 */ /* 0x000fe20000002400 */
[----:B-1----:R-:W-:Y:S02]  /*f590*/  FSEL R164, R157, -INF , P5 ;  /* 0xff8000009da47808 */ /* 0x002fe40002800000 */
[----:B------:R-:W-:-:S05]  /*f5a0*/  ISETP.GT.AND P5, PT, R169, 0x20, PT ;  /* 0x00000020a900780c */ /* 0x000fca0003fa4270 */
[----:B------:R-:W0:Y:S01]  /*f5b0*/  MUFU.TANH R156, R156 ;  /* 0x0000009c009c7308 */ /* 0x000e220000002400 */
[----:B--2---:R-:W-:Y:S01]  /*f5c0*/  FSEL R157, R207, -INF , P6 ;  /* 0xff800000cf9d7808 */ /* 0x004fe20003000000 */
[----:B------:R-:W-:Y:S01]  /*f5d0*/  FMUL.FTZ R207, R175, UR44 ;  /* 0x0000002cafcf7c20 */ /* 0x000fe20008410000 */
[----:B------:R-:W-:-:S05]  /*f5e0*/  ISETP.GT.AND P6, PT, R169, 0x21, PT ;  /* 0x00000021a900780c */ /* 0x000fca0003fc4270 */
[----:B------:R-:W-:Y:S08]  /*f5f0*/  MUFU.TANH R205, R205 ;  /* 0x000000cd00cd7308 */ /* 0x000ff00000002400 */
[----:B------:R-:W-:Y:S01]  /*f600*/  MUFU.TANH R204, R173 ;  /* 0x000000ad00cc7308 */ /* 0x000fe20000002400 */
[----:B0-----:R-:W-:Y:S02]  /*f610*/  FSEL R156, R156, -INF , P3 ;  /* 0xff8000009c9c7808 */ /* 0x001fe40001800000 */
[----:B------:R-:W-:-:S05]  /*f620*/  ISETP.GT.AND P3, PT, R169, 0x28, PT ;  /* 0x00000028a900780c */ /* 0x000fca0003f64270 */
[----:B------:R-:W0:Y:S08]  /*f630*/  MUFU.TANH R165, R165 ;  /* 0x000000a500a57308 */ /* 0x000e300000002400 */
[----:B------:R1:W2:Y:S08]  /*f640*/  MUFU.TANH R208, R172 ;  /* 0x000000ac00d07308 */ /* 0x0002b00000002400 */
[----:B------:R-:W3:Y:S01]  /*f650*/  MUFU.TANH R181, R181 ;  /* 0x000000b500b57308 */ /* 0x000ee20000002400 */
[----:B-1----:R-:W-:-:S02]  /*f660*/  FSEL R172, R199, -INF , P4 ;  /* 0xff800000c7ac7808 */ /* 0x002fc40002000000 */
[----:B------:R-:W-:Y:S02]  /*f670*/  ISETP.GT.AND P4, PT, R169, 0x29, PT ;  /* 0x00000029a900780c */ /* 0x000fe40003f84270 */
[----:B0-----:R-:W-:Y:S02]  /*f680*/  FSEL R165, R165, -INF , P5 ;  /* 0xff800000a5a57808 */ /* 0x001fe40002800000 */
[C---:B------:R-:W-:Y:S01]  /*f690*/  ISETP.GT.AND P5, PT, R169.reuse, 0x30, PT ;  /* 0x00000030a900780c */ /* 0x040fe20003fa4270 */
[----:B------:R0:W-:Y:S01]  /*f6a0*/  MUFU.TANH R199, R154 ;  /* 0x0000009a00c77308 */ /* 0x0001e20000002400 */
[----:B--2---:R-:W-:Y:S01]  /*f6b0*/  FSEL R173, R208, -INF , P3 ;  /* 0xff800000d0ad7808 */ /* 0x004fe20001800000 */
[----:B------:R-:W-:Y:S01]  /*f6c0*/  FMUL.FTZ R208, R174, UR44 ;  /* 0x0000002caed07c20 */ /* 0x000fe20008410000 */
[----:B------:R-:W-:-:S05]  /*f6d0*/  ISETP.GT.AND P3, PT, R169, 0x38, PT ;  /* 0x00000038a900780c */ /* 0x000fca0003f64270 */
[----:B------:R-:W-:Y:S01]  /*f6e0*/  MUFU.TANH R206, R206 ;  /* 0x000000ce00ce7308 */ /* 0x000fe20000002400 */
[----:B0-----:R-:W-:Y:S01]  /*f6f0*/  FSEL R154, R205, -INF , P6 ;  /* 0xff800000cd9a7808 */ /* 0x001fe20003000000 */
[----:B------:R-:W-:Y:S01]  /*f700*/  FMUL.FTZ R205, R155, UR44 ;  /* 0x0000002c9bcd7c20 */ /* 0x000fe20008410000 */
[----:B------:R-:W-:Y:S02]  /*f710*/  FSEL R155, R204, -INF , P4 ;  /* 0xff800000cc9b7808 */ /* 0x000fe40002000000 */
[----:B------:R-:W-:Y:S02]  /*f720*/  FMNMX.FTZ R204, R153, R197, !PT ;  /* 0x000000c599cc7209 */ /* 0x000fe40007810000 */
[C---:B------:R-:W-:Y:S01]  /*f730*/  ISETP.GT.AND P6, PT, R169.reuse, 0x31, PT ;  /* 0x00000031a900780c */ /* 0x040fe20003fc4270 */
[----:B------:R-:W-:Y:S01]  /*f740*/  MUFU.TANH R171, R171 ;  /* 0x000000ab00ab7308 */ /* 0x000fe20000002400 */
[----:B------:R-:W-:-:S04]  /*f750*/  ISETP.GT.AND P4, PT, R169, 0x39, PT ;  /* 0x00000039a900780c */ /* 0x000fc80003f84270 */
[----:B---3--:R-:W-:Y:S01]  /*f760*/  FSEL R159, R181, -INF , P4 ;  /* 0xff800000b59f7808 */ /* 0x008fe20002000000 */
[----:B------:R-:W-:Y:S01]  /*f770*/  FMUL.FTZ R181, R166, UR44 ;  /* 0x0000002ca6b57c20 */ /* 0x000fe20008410000 */
[----:B------:R-:W-:Y:S01]  /*f780*/  FMUL.FTZ R166, R167, UR44 ;  /* 0x0000002ca7a67c20 */ /* 0x000fe20008410000 */
[----:B------:R0:W-:Y:S01]  /*f790*/  MUFU.TANH R169, R205 ;  /* 0x000000cd00a97308 */ /* 0x0001e20000002400 */
[----:B------:R-:W-:Y:S01]  /*f7a0*/  FMUL.FTZ R167, R170, UR44 ;  /* 0x0000002caaa77c20 */ /* 0x000fe20008410000 */
[----:B------:R-:W-:-:S06]  /*f7b0*/  ISETP.GT.AND P4, PT, R168, RZ, PT ;  /* 0x000000ffa800720c */ /* 0x000fcc0003f84270 */
[----:B------:R-:W-:Y:S01]  /*f7c0*/  MUFU.TANH R181, R181 ;  /* 0x000000b500b57308 */ /* 0x000fe20000002400 */
[----:B0-----:R-:W-:-:S04]  /*f7d0*/  FMNMX.FTZ R205, R152, R204, !PT ;  /* 0x000000cc98cd7209 */ /* 0x001fc80007810000 */
[----:B------:R-:W-:-:S03]  /*f7e0*/  FMNMX.FTZ R205, R161, R205, !PT ;  /* 0x000000cda1cd7209 */ /* 0x000fc60007810000 */
[----:B------:R0:W-:Y:S08]  /*f7f0*/  MUFU.TANH R204, R158 ;  /* 0x0000009e00cc7308 */ /* 0x0001f00000002400 */
[----:B------:R-:W-:Y:S01]  /*f800*/  MUFU.TANH R166, R166 ;  /* 0x000000a600a67308 */ /* 0x000fe20000002400 */
[----:B0-----:R-:W-:-:S04]  /*f810*/  FMNMX.FTZ R158, R160, R205, !PT ;  /* 0x000000cda09e7209 */ /* 0x001fc80007810000 */
[----:B------:R-:W-:-:S03]  /*f820*/  FMNMX.FTZ R158, R164, R158, !PT ;  /* 0x0000009ea49e7209 */ /* 0x000fc60007810000 */
[----:B------:R0:W1:Y:S01]  /*f830*/  MUFU.TANH R205, R176 ;  /* 0x000000b000cd7308 */ /* 0x0000620000002400 */
[----:B------:R-:W-:-:S04]  /*f840*/  FMNMX.FTZ R158, R157, R158, !PT ;  /* 0x0000009e9d9e7209 */ /* 0x000fc80007810000 */
[----:B------:R-:W-:-:S03]  /*f850*/  FMNMX.FTZ R158, R156, R158, !PT ;  /* 0x0000009e9c9e7209 */ /* 0x000fc60007810000 */
[----:B------:R-:W-:Y:S01]  /*f860*/  MUFU.TANH R167, R167 ;  /* 0x000000a700a77308 */ /* 0x000fe20000002400 */
[----:B0-----:R-:W-:Y:S01]  /*f870*/  FMUL.FTZ R176, R177, UR44 ;  /* 0x0000002cb1b07c20 */ /* 0x001fe20008410000 */
[----:B------:R-:W-:-:S04]  /*f880*/  FMNMX.FTZ R177, R172, R158, !PT ;  /* 0x0000009eacb17209 */ /* 0x000fc80007810000 */
[----:B------:R-:W-:Y:S02]  /*f890*/  FMNMX.FTZ R177, R165, R177, !PT ;  /* 0x000000b1a5b17209 */ /* 0x000fe40007810000 */
[----:B------:R-:W0:Y:S02]  /*f8a0*/  MUFU.TANH R176, R176 ;  /* 0x000000b000b07308 */ /* 0x000e240000002400 */
[----:B------:R-:W-:-:S06]  /*f8b0*/  FMNMX.FTZ R177, R154, R177, !PT ;  /* 0x000000b19ab17209 */ /* 0x000fcc0007810000 */
[----:B------:R2:W3:Y:S08]  /*f8c0*/  MUFU.TANH R158, R180 ;  /* 0x000000b4009e7308 */ /* 0x0004f00000002400 */
[----:B------:R-:W-:Y:S01]  /*f8d0*/  MUFU.TANH R208, R208 ;  /* 0x000000d000d07308 */ /* 0x000fe20000002400 */
[----:B--2---:R-:W-:Y:S02]  /*f8e0*/  FMNMX.FTZ R180, R173, R177, !PT ;  /* 0x000000b1adb47209 */ /* 0x004fe40007810000 */
[----:B-1----:R-:W-:-:S02]  /*f8f0*/  FSEL R177, R205, -INF , P5 ;  /* 0xff800000cdb17808 */ /* 0x002fc40002800000 */
[----:B------:R-:W-:Y:S02]  /*f900*/  FMNMX.FTZ R180, R155, R180, !PT ;  /* 0x000000b49bb47209 */ /* 0x000fe40007810000 */
[----:B0-----:R-:W-:Y:S01]  /*f910*/  FSEL R176, R176, -INF , P6 ;  /* 0xff800000b0b07808 */ /* 0x001fe20003000000 */
[----:B------:R-:W0:Y:S01]  /*f920*/  MUFU.TANH R207, R207 ;  /* 0x000000cf00cf7308 */ /* 0x000e220000002400 */
[----:B------:R-:W-:Y:S02]  /*f930*/  FMNMX.FTZ R180, R177, R180, !PT ;  /* 0x000000b4b1b47209 */ /* 0x000fe40007810000 */
[----:B---3--:R-:W-:Y:S02]  /*f940*/  FSEL R158, R158, -INF , P3 ;  /* 0xff8000009e9e7808 */ /* 0x008fe40001800000 */
[----:B------:R-:W-:Y:S02]  /*f950*/  FMNMX.FTZ R205, R176, R180, !PT ;  /* 0x000000b4b0cd7209 */ /* 0x000fe40007810000 */
[C---:B------:R-:W-:Y:S01]  /*f960*/  ISETP.GT.AND P5, PT, R168.reuse, 0x1, PT ;  /* 0x00000001a800780c */ /* 0x040fe20003fa4270 */
[----:B------:R1:W2:Y:S01]  /*f970*/  MUFU.TANH R180, R162 ;  /* 0x000000a200b47308 */ /* 0x0002a20000002400 */
[----:B------:R-:W-:-:S02]  /*f980*/  ISETP.GT.AND P6, PT, R168, 0x8, PT ;  /* 0x00000008a800780c */ /* 0x000fc40003fc4270 */
[----:B------:R-:W-:Y:S02]  /*f990*/  ISETP.GT.AND P3, PT, R168, 0x9, PT ;  /* 0x00000009a800780c */ /* 0x000fe40003f64270 */
[----:B------:R-:W-:Y:S02]  /*f9a0*/  FSEL R204, R204, -INF , P6 ;  /* 0xff800000cccc7808 */ /* 0x000fe40003000000 */
[----:B------:R-:W-:Y:S01]  /*f9b0*/  FSEL R206, R206, -INF , P3 ;  /* 0xff800000cece7808 */ /* 0x000fe20001800000 */
[----:B------:R-:W-:Y:S01]  /*f9c0*/  MUFU.TANH R209, R209 ;  /* 0x000000d100d17308 */ /* 0x000fe20000002400 */
[----:B-1----:R-:W-:Y:S01]  /*f9d0*/  FMNMX.FTZ R162, R158, R205, !PT ;  /* 0x000000cd9ea27209 */ /* 0x002fe20007810000 */
[----:B------:R-:W-:Y:S01]  /*f9e0*/  FMUL.FTZ R205, R163, UR44 ;  /* 0x0000002ca3cd7c20 */ /* 0x000fe20008410000 */
[----:B------:R-:W-:Y:S02]  /*f9f0*/  ISETP.GT.AND P6, PT, R168, 0x18, PT ;  /* 0x00000018a800780c */ /* 0x000fe40003fc4270 */
[----:B------:R-:W-:-:S02]  /*fa00*/  FMNMX.FTZ R162, R159, R162, !PT ;  /* 0x000000a29fa27209 */ /* 0x000fc40007810000 */
[----:B------:R-:W-:Y:S01]  /*fa10*/  ISETP.GT.AND P3, PT, R168, 0x19, PT ;  /* 0x00000019a800780c */ /* 0x000fe20003f64270 */
[----:B------:R-:W1:Y:S02]  /*fa20*/  MUFU.TANH R205, R205 ;  /* 0x000000cd00cd7308 */ /* 0x000e640000002400 */
[----:B------:R-:W3:Y:S01]  /*fa30*/  SHFL.BFLY PT, R163, R162, 0x2, 0x1f ;  /* 0x0c401f00a2a37f89 */ /* 0x000ee200000e0000 */
[----:B------:R-:W-:Y:S02]  /*fa40*/  FSEL R166, R166, -INF , P3 ;  /* 0xff800000a6a67808 */ /* 0x000fe40001800000 */
[----:B------:R-:W-:-:S03]  /*fa50*/  ISETP.GT.AND P3, PT, R168, 0x29, PT ;  /* 0x00000029a800780c */ /* 0x000fc60003f64270 */
[----:B------:R-:W4:Y:S01]  /*fa60*/  MUFU.TANH R228, R228 ;  /* 0x000000e400e47308 */ /* 0x000f220000002400 */
[----:B0-----:R-:W-:Y:S02]  /*fa70*/  FSEL R207, R207, -INF , P3 ;  /* 0xff800000cfcf7808 */ /* 0x001fe40001800000 */
[----:B------:R-:W-:-:S05]  /*fa80*/  ISETP.GT.AND P3, PT, R168, 0x39, PT ;  /* 0x00000039a800780c */ /* 0x000fca0003f64270 */
[----:B------:R-:W0:Y:S01]  /*fa90*/  MUFU.TANH R229, R229 ;  /* 0x000000e500e57308 */ /* 0x000e220000002400 */
[----:B---3--:R-:W-:Y:S02]  /*faa0*/  FMNMX.FTZ R170, R162, R163, !PT ;  /* 0x000000a3a2aa7209 */ /* 0x008fe40007810000 */
[----:B------:R-:W-:Y:S02]  /*fab0*/  FSEL R162, R199, -INF , P4 ;  /* 0xff800000c7a27808 */ /* 0x000fe40002000000 */
[----:B------:R-:W-:Y:S02]  /*fac0*/  FSEL R163, R169, -INF , P5 ;  /* 0xff800000a9a37808 */ /* 0x000fe40002800000 */
[C---:B------:R-:W-:Y:S01]  /*fad0*/  ISETP.GT.AND P4, PT, R168.reuse, 0x10, PT ;  /* 0x00000010a800780c */ /* 0x040fe20003f84270 */
[----:B------:R-:W3:Y:S01]  /*fae0*/  SHFL.BFLY PT, R169, R170, 0x1, 0x1f ;  /* 0x0c201f00aaa97f89 */ /* 0x000ee200000e0000 */
[----:B------:R-:W-:Y:S02]  /*faf0*/  ISETP.GT.AND P5, PT, R168, 0x11, PT ;  /* 0x00000011a800780c */ /* 0x000fe40003fa4270 */
[----:B--2---:R-:W-:-:S02]  /*fb00*/  FSEL R202, R180, -INF , P4 ;  /* 0xff800000b4ca7808 */ /* 0x004fc40002000000 */
[----:B-1----:R-:W-:Y:S02]  /*fb10*/  FSEL R205, R205, -INF , P5 ;  /* 0xff800000cdcd7808 */ /* 0x002fe40002800000 */
[----:B------:R-:W-:Y:S02]  /*fb20*/  FSEL R199, R181, -INF , P6 ;  /* 0xff800000b5c77808 */ /* 0x000fe40003000000 */
[C---:B------:R-:W-:Y:S02]  /*fb30*/  ISETP.GT.AND P4, PT, R168.reuse, 0x20, PT ;  /* 0x00000020a800780c */ /* 0x040fe40003f84270 */
[C---:B------:R-:W-:Y:S02]  /*fb40*/  ISETP.GT.AND P5, PT, R168.reuse, 0x21, PT ;  /* 0x00000021a800780c */ /* 0x040fe40003fa4270 */
[----:B------:R-:W-:Y:S02]  /*fb50*/  ISETP.GT.AND P6, PT, R168, 0x28, PT ;  /* 0x00000028a800780c */ /* 0x000fe40003fc4270 */
[----:B------:R-:W-:-:S02]  /*fb60*/  FSEL R167, R167, -INF , P4 ;  /* 0xff800000a7a77808 */ /* 0x000fc40002000000 */
[----:B------:R-:W-:Y:S01]  /*fb70*/  FSEL R181, R171, -INF , P5 ;  /* 0xff800000abb57808 */ /* 0x000fe20002800000 */
[----:B------:R-:W-:Y:S01]  /*fb80*/  FMUL.FTZ R171, R178, UR44 ;  /* 0x0000002cb2ab7c20 */ /* 0x000fe20008410000 */
[----:B------:R-:W-:Y:S02]  /*fb90*/  FSEL R208, R208, -INF , P6 ;  /* 0xff800000d0d07808 */ /* 0x000fe40003000000 */
[C---:B------:R-:W-:Y:S02]  /*fba0*/  ISETP.GT.AND P4, PT, R168.reuse, 0x30, PT ;  /* 0x00000030a800780c */ /* 0x040fe40003f84270 */
[C---:B------:R-:W-:Y:S01]  /*fbb0*/  ISETP.GT.AND P5, PT, R168.reuse, 0x31, PT ;  /* 0x00000031a800780c */ /* 0x040fe20003fa4270 */
[----:B------:R-:W1:Y:S01]  /*fbc0*/  MUFU.TANH R171, R171 ;  /* 0x000000ab00ab7308 */ /* 0x000e620000002400 */
[----:B------:R-:W-:Y:S02]  /*fbd0*/  ISETP.GT.AND P6, PT, R168, 0x38, PT ;  /* 0x00000038a800780c */ /* 0x000fe40003fc4270 */
[----:B------:R-:W-:-:S02]  /*fbe0*/  FMNMX.FTZ R168, R162, R200, !PT ;  /* 0x000000c8a2a87209 */ /* 0x000fc40007810000 */
[----:B------:R-:W-:Y:S02]  /*fbf0*/  FSEL R209, R209, -INF , P5 ;  /* 0xff800000d1d17808 */ /* 0x000fe40002800000 */
[----:B------:R-:W-:Y:S02]  /*fc00*/  FMNMX.FTZ R168, R163, R168, !PT ;  /* 0x000000a8a3a87209 */ /* 0x000fe40007810000 */
[----:B----4-:R-:W-:Y:S02]  /*fc10*/  FSEL R228, R228, -INF , P6 ;  /* 0xff800000e4e47808 */ /* 0x010fe40003000000 */
[----:B------:R-:W-:Y:S02]  /*fc20*/  FMNMX.FTZ R168, R204, R168, !PT ;  /* 0x000000a8cca87209 */ /* 0x000fe40007810000 */
[----:B0-----:R-:W-:Y:S02]  /*fc30*/  FSEL R229, R229, -INF , P3 ;  /* 0xff800000e5e57808 */ /* 0x001fe40001800000 */
[----:B------:R-:W-:-:S02]  /*fc40*/  FMNMX.FTZ R174, R206, R168, !PT ;  /* 0x000000a8ceae7209 */ /* 0x000fc40007810000 */
[----:B---3--:R-:W-:Y:S01]  /*fc50*/  FMNMX.FTZ R168, R170, R169, !PT ;  /* 0x000000a9aaa87209 */ /* 0x008fe20007810000 */
[----:B------:R-:W-:Y:S01]  /*fc60*/  IMAD.U32 R169, RZ, RZ, UR40 ;  /* 0x00000028ffa97e24 */ /* 0x000fe2000f8e00ff */
[----:B------:R-:W-:Y:S02]  /*fc70*/  FMNMX.FTZ R170, R202, R174, !PT ;  /* 0x000000aecaaa7209 */ /* 0x000fe40007810000 */
[----:B-1----:R-:W-:Y:S01]  /*fc80*/  FSEL R182, R171, -INF , P4 ;  /* 0xff800000abb67808 */ /* 0x002fe20002000000 */
[C---:B------:R-:W-:Y:S01]  /*fc90*/  FMUL.FTZ R179, R168.reuse, R169 ;  /* 0x000000a9a8b37220 */ /* 0x040fe20000410000 */
[----:B------:R-:W-:Y:S02]  /*fca0*/  FMNMX.FTZ R170, R205, R170, !PT ;  /* 0x000000aacdaa7209 */ /* 0x000fe40007810000 */
[----:B------:R-:W-:Y:S02]  /*fcb0*/  FSETP.NEU.FTZ.AND P4, PT, R168, -INF , PT ;  /* 0xff800000a800780b */ /* 0x000fe40003f9d000 */
[----:B------:R-:W-:-:S02]  /*fcc0*/  FMNMX.FTZ R170, R199, R170, !PT ;  /* 0x000000aac7aa7209 */ /* 0x000fc40007810000 */
[----:B------:R-:W-:Y:S02]  /*fcd0*/  FSEL R179, R179, RZ, P4 ;  /* 0x000000ffb3b37208 */ /* 0x000fe40002000000 */
[----:B------:R-:W-:-:S03]  /*fce0*/  FMNMX.FTZ R170, R166, R170, !PT ;  /* 0x000000aaa6aa7209 */ /* 0x000fc60007810000 */
[-CC-:B------:R-:W-:Y:S01]  /*fcf0*/  FFMA.FTZ R227, R160, R169.reuse, -R179.reuse ;  /* 0x000000a9a0e37223 */ /* 0x180fe200000108b3 */
[----:B------:R-:W-:Y:S01]  /*fd00*/  FMNMX.FTZ R170, R167, R170, !PT ;  /* 0x000000aaa7aa7209 */ /* 0x000fe20007810000 */
[-CC-:B------:R-:W-:Y:S01]  /*fd10*/  FFMA.FTZ R160, R164, R169.reuse, -R179.reuse ;  /* 0x000000a9a4a07223 */ /* 0x180fe200000108b3 */
[-CC-:B------:R-:W-:Y:S01]  /*fd20*/  FFMA.FTZ R175, R154, R169.reuse, -R179.reuse ;  /* 0x000000a99aaf7223 */ /* 0x180fe200000108b3 */
        /* <DEDUP_REMOVED lines=10> */
[----:B------:R-:W-:Y:S01]  /*fdd0*/  MUFU.EX2 R153, R153 ;  /* 0x0000009900997308 */ /* 0x000fe20000000800 */
[-CC-:B------:R-:W-:Y:S01]  /*fde0*/  FFMA.FTZ R157, R157, R169.reuse, -R179.reuse ;  /* 0x000000a99d9d7223 */ /* 0x180fe200000108b3 */
[-CC-:B------:R-:W-:Y:S01]  /*fdf0*/  FFMA.FTZ R172, R172, R169.reuse, -R179.reuse ;  /* 0x000000a9acac7223 */ /* 0x180fe200000108b3 */
[----:B------:R-:W-:Y:S01]  /*fe00*/  FMNMX.FTZ R170, R182, R170, !PT ;  /* 0x000000aab6aa7209 */ /* 0x000fe20007810000 */
[-CC-:B------:R-:W-:Y:S01]  /*fe10*/  FFMA.FTZ R173, R173, R169.reuse, -R179.reuse ;  /* 0x000000a9adad7223 */ /* 0x180fe200000108b3 */
[-CC-:B------:R-:W-:Y:S01]  /*fe20*/  FFMA.FTZ R178, R155, R169.reuse, -R179.reuse ;  /* 0x000000a99bb27223 */ /* 0x180fe200000108b3 */
[-CC-:B------:R-:W-:Y:S01]  /*fe30*/  FFMA.FTZ R177, R177, R169.reuse, -R179.reuse ;  /* 0x000000a9b1b17223 */ /* 0x180fe200000108b3 */
[----:B------:R-:W-:Y:S01]  /*fe40*/  FMNMX.FTZ R170, R209, R170, !PT ;  /* 0x000000aad1aa7209 */ /* 0x000fe20007810000 */
[----:B------:R-:W-:Y:S01]  /*fe50*/  FFMA.FTZ R176, R176, R169, -R179 ;  /* 0x000000a9b0b07223 */ /* 0x000fe200000108b3 */
[----:B------:R-:W-:Y:S02]  /*fe60*/  MUFU.EX2 R152, R152 ;  /* 0x0000009800987308 */ /* 0x000fe40000000800 */
[----:B------:R-:W-:-:S04]  /*fe70*/  FMNMX.FTZ R170, R228, R170, !PT ;  /* 0x000000aae4aa7209 */ /* 0x000fc80007810000 */
[----:B------:R-:W-:Y:S02]  /*fe80*/  FMNMX.FTZ R170, R229, R170, !PT ;  /* 0x000000aae5aa7209 */ /* 0x000fe40007810000 */
[----:B------:R-:W-:Y:S03]  /*fe90*/  MUFU.EX2 R179, R158 ;  /* 0x0000009e00b37308 */ /* 0x000fe60000000800 */
[----:B------:R-:W0:Y:S05]  /*fea0*/  SHFL.BFLY PT, R164, R170, 0x2, 0x1f ;  /* 0x0c401f00aaa47f89 */ /* 0x000e2a00000e0000 */
[----:B------:R-:W-:Y:S08]  /*feb0*/  MUFU.EX2 R161, R161 ;  /* 0x000000a100a17308 */ /* 0x000ff00000000800 */
[----:B------:R-:W-:Y:S08]  /*fec0*/  MUFU.EX2 R227, R227 ;  /* 0x000000e300e37308 */ /* 0x000ff00000000800 */
[----:B------:R-:W-:Y:S01]  /*fed0*/  MUFU.EX2 R160, R160 ;  /* 0x000000a000a07308 */ /* 0x000fe20000000800 */
[----:B0-----:R-:W-:-:S02]  /*fee0*/  FMNMX.FTZ R170, R170, R164, !PT ;  /* 0x000000a4aaaa7209 */ /* 0x001fc40007810000 */
[----:B------:R-:W-:-:S03]  /*fef0*/  FSEL R164, R168, RZ, P4 ;  /* 0x000000ffa8a47208 */ /* 0x000fc60002000000 */
[----:B------:R-:W0:Y:S02]  /*ff00*/  SHFL.BFLY PT, R154, R170, 0x1, 0x1f ;  /* 0x0c201f00aa9a7f89 */ /* 0x000e2400000e0000 */
[----:B------:R-:W-:Y:S01]  /*ff10*/  MUFU.EX2 R157, R157 ;  /* 0x0000009d009d7308 */ /* 0x000fe20000000800 */
[----:B------:R-:W-:-:S04]  /*ff20*/  FADD.FTZ R164, -R164, R197 ;  /* 0x000000c5a4a47221 */ /* 0x000fc80000010100 */
[----:B------:R-:W-:-:S03]  /*ff30*/  FMUL.FTZ R164, R164, R169 ;  /* 0x000000a9a4a47220 */ /* 0x000fc60000410000 */
[----:B------:R-:W-:Y:S08]  /*ff40*/  MUFU.EX2 R171, R171 ;  /* 0x000000ab00ab7308 */ /* 0x000ff00000000800 */
[----:B------:R-:W1:Y:S01]  /*ff50*/  MUFU.EX2 R164, R164 ;  /* 0x000000a400a47308 */ /* 0x000e620000000800 */
[----:B0-----:R-:W-:-:S07]  /*ff60*/  FMNMX.FTZ R170, R170, R154, !PT ;  /* 0x0000009aaaaa7209 */ /* 0x001fce0007810000 */
[----:B------:R-:W-:Y:S01]  /*ff70*/  MUFU.EX2 R172, R172 ;  /* 0x000000ac00ac7308 */ /* 0x000fe20000000800 */
[C---:B------:R-:W-:Y:S01]  /*ff80*/  FSETP.NEU.FTZ.AND P3, PT, R170.reuse, -INF , PT ;  /* 0xff800000aa00780b */ /* 0x040fe20003f7d000 */
[----:B------:R-:W-:-:S03]  /*ff90*/  FMUL.FTZ R156, R170, R169 ;  /* 0x000000a9aa9c7220 */ /* 0x000fc60000410000 */
[----:B------:R-:W-:-:S03]  /*ffa0*/  FSEL R165, R170, RZ, P3 ;  /* 0x000000ffaaa57208 */ /* 0x000fc60001800000 */
[----:B------:R-:W-:Y:S01]  /*ffb0*/  MUFU.EX2 R174, R174 ;  /* 0x000000ae00ae7308 */ /* 0x000fe20000000800 */
[----:B------:R-:W-:Y:S01]  /*ffc0*/  FSEL R156, R156, RZ, P3 ;  /* 0x000000ff9c9c7208 */ /* 0x000fe20001800000 */
[-C--:B-1----:R-:W-:Y:S01]  /*ffd0*/  FMUL.FTZ R24, R24, R164.reuse ;  /* 0x000000a418187220 */ /* 0x082fe20000410000 */
[----:B------:R-:W-:Y:S01]  /*ffe0*/  ISETP.NE.AND P3, PT, R191, RZ, PT ;  /* 0x000000ffbf00720c */ /* 0x000fe20003f65270 */
[----:B------:R-:W-:Y:S01]  /*fff0*/  FADD.FTZ R165, -R165, R200 ;  /* 0x000000c8a5a57221 */ /* 0x000fe20000010100 */
[----:B------:R-:W-:Y:S01]  /*10000*/  FMUL.FTZ R25, R25, R164 ;  /* 0x000000a419197220 */ /* 0x000fe20000410000 */
[-CC-:B------:R-:W-:Y:S01]  /*10010*/  FFMA.FTZ R154, R162, R169.reuse, -R156.reuse ;  /* 0x000000a9a29a7223 */ /* 0x180fe2000001089c */
[-CC-:B------:R-:W-:Y:S01]  /*10020*/  FFMA.FTZ R159, R163, R169.reuse, -R156.reuse ;  /* 0x000000a9a39f7223 */ /* 0x180fe2000001089c */
[-C--:B------:R-:W-:Y:S01]  /*10030*/  FMUL.FTZ R165, R165, R169.reuse ;  /* 0x000000a9a5a57220 */ /* 0x080fe20000410000 */
[-CC-:B------:R-:W-:Y:S01]  /*10040*/  FFMA.FTZ R155, R204, R169.reuse, -R156.reuse ;  /* 0x000000a9cc9b7223 */ /* 0x180fe2000001089c */
[-CC-:B------:R-:W-:Y:S01]  /*10050*/  FFMA.FTZ R158, R202, R169.reuse, -R156.reuse ;  /* 0x000000a9ca9e7223 */ /* 0x180fe2000001089c */
[----:B------:R-:W-:Y:S01]  /*10060*/  FFMA.FTZ R202, R166, R169, -R156 ;  /* 0x000000a9a6ca7223 */ /* 0x000fe2000001089c */
[----:B------:R-:W-:Y:S01]  /*10070*/  MUFU.EX2 R154, R154 ;  /* 0x0000009a009a7308 */ /* 0x000fe20000000800 */
[----:B------:R-:W-:-:S02]  /*10080*/  @!P1 VIADD R166, R195, 0x38840 ;  /* 0x00038840c3a69836 */ /* 0x000fc40000000000 */
[-CC-:B------:R-:W-:Y:S01]  /*10090*/  FFMA.FTZ R162, R206, R169.reuse, -R156.reuse ;  /* 0x000000a9cea27223 */ /* 0x180fe2000001089c */
[-CC-:B------:R-:W-:Y:S01]  /*100a0*/  FFMA.FTZ R163, R205, R169.reuse, -R156.reuse ;  /* 0x000000a9cda37223 */ /* 0x180fe2000001089c */
[-CC-:B------:R-:W-:Y:S01]  /*100b0*/  FFMA.FTZ R183, R199, R169.reuse, -R156.reuse ;  /* 0x000000a9c7b77223 */ /* 0x180fe2000001089c */
[-C--:B------:R-:W-:Y:S01]  /*100c0*/  FFMA.FTZ R197, R167, R169.reuse, -R156 ;  /* 0x000000a9a7c57223 */ /* 0x080fe2000001089c */
[----:B------:R-:W-:Y:S01]  /*100d0*/  @!P1 PRMT R166, RZ, 0x654, R166 ;  /* 0x00000654ffa69816 */ /* 0x000fe200000000a6 */
[-CC-:B------:R-:W-:Y:S01]  /*100e0*/  FFMA.FTZ R181, R181, R169.reuse, -R156.reuse ;  /* 0x000000a9b5b57223 */ /* 0x180fe2000001089c */
[----:B------:R-:W0:Y:S01]  /*100f0*/  MUFU.EX2 R165, R165 ;  /* 0x000000a500a57308 */ /* 0x000e220000000800 */
[-CC-:B------:R-:W-:Y:S01]  /*10100*/  FFMA.FTZ R200, R208, R169.reuse, -R156.reuse ;  /* 0x000000a9d0c87223 */ /* 0x180fe2000001089c */
[----:B------:R1:W-:Y:S01]  /*10110*/  @!P1 SYNCS.ARRIVE.TRANS64.RED.A1T0 RZ, [R166+URZ], RZ ;  /* 0x000000ffa6ff99a7 */ /* 0x0003e2000810043f */
[-CC-:B------:R-:W-:Y:S01]  /*10120*/  FFMA.FTZ R207, R207, R169.reuse, -R156.reuse ;  /* 0x000000a9cfcf7223 */ /* 0x180fe2000001089c */
[-CC-:B------:R-:W-:Y:S01]  /*10130*/  FFMA.FTZ R209, R209, R169.reuse, -R156.reuse ;  /* 0x000000a9d1d17223 */ /* 0x180fe2000001089c */
[-CC-:B------:R-:W-:Y:S01]  /*10140*/  FFMA.FTZ R205, R228, R169.reuse, -R156.reuse ;  /* 0x000000a9e4cd7223 */ /* 0x180fe2000001089c */
[-C--:B------:R-:W-:Y:S01]  /*10150*/  FFMA.FTZ R206, R229, R169.reuse, -R156 ;  /* 0x000000a9e5ce7223 */ /* 0x080fe2000001089c */
[----:B------:R-:W-:Y:S01]  /*10160*/  @!P3 IMAD R167, R201, 0x40, R188 ;  /* 0x00000040c9a7b824 */ /* 0x000fe200078e02bc */
[----:B------:R-:W2:Y:S01]  /*10170*/  MUFU.EX2 R159, R159 ;  /* 0x0000009f009f7308 */ /* 0x000ea20000000800 */
[----:B------:R-:W-:Y:S01]  /*10180*/  FMUL.FTZ R28, R28, R164 ;  /* 0x000000a41c1c7220 */ /* 0x000fe20000410000 */
[----:B-1----:R-:W-:Y:S01]  /*10190*/  FFMA.FTZ R166, R182, R169, -R156 ;  /* 0x000000a9b6a67223 */ /* 0x002fe2000001089c */
[----:B------:R-:W-:Y:S01]  /*101a0*/  FFMA.FTZ R156, R164, R15, R153 ;  /* 0x0000000fa49c7223 */ /* 0x000fe20000010099 */
[----:B------:R-:W-:-:S02]  /*101b0*/  @!P3 IMAD R167, R167, 0x4, R2 ;  /* 0x00000004a7a7b824 */ /* 0x000fc400078e0202 */
[-C--:B------:R-:W-:Y:S01]  /*101c0*/  FMUL.FTZ R29, R29, R164.reuse ;  /* 0x000000a41d1d7220 */ /* 0x080fe20000410000 */
[-C--:B------:R-:W-:Y:S01]  /*101d0*/  FMUL.FTZ R32, R32, R164.reuse ;  /* 0x000000a420207220 */ /* 0x080fe20000410000 */
[----:B------:R-:W-:Y:S01]  /*101e0*/  FMUL.FTZ R33, R33, R164 ;  /* 0x000000a421217220 */ /* 0x000fe20000410000 */
[----:B------:R-:W1:Y:S01]  /*101f0*/  MUFU.EX2 R155, R155 ;  /* 0x0000009b009b7308 */ /* 0x000e620000000800 */
[----:B0-----:R-:W-:Y:S01]  /*10200*/  FFMA.FTZ R15, R165, R20, R154 ;  /* 0x00000014a50f7223 */ /* 0x001fe2000001009a */
[C---:B------:R-:W-:Y:S01]  /*10210*/  FADD.FTZ R20, R152.reuse, R156 ;  /* 0x0000009c98147221 */ /* 0x040fe20000010000 */
[----:B------:R-:W-:Y:S01]  /*10220*/  F2FP.F16.F32.PACK_AB R152, R152, R153 ;  /* 0x000000999898723e */ /* 0x000fe200000000ff */
[----:B------:R0:W-:Y:S01]  /*10230*/  @!P3 STS [R167+0x38400], R164 ;  /* 0x038400a4a700b388 */ /* 0x0001e20000000800 */
[-C--:B------:R-:W-:Y:S01]  /*10240*/  FMUL.FTZ R36, R36, R164.reuse ;  /* 0x000000a424247220 */ /* 0x080fe20000410000 */
[-C--:B------:R-:W-:Y:S01]  /*10250*/  FMUL.FTZ R37, R37, R164.reuse ;  /* 0x000000a425257220 */ /* 0x080fe20000410000 */
[----:B------:R-:W-:Y:S01]  /*10260*/  FMUL.FTZ R40, R40, R164 ;  /* 0x000000a428287220 */ /* 0x000fe20000410000 */
[----:B------:R-:W3:Y:S01]  /*10270*/  MUFU.EX2 R162, R162 ;  /* 0x000000a200a27308 */ /* 0x000ee20000000800 */
[C---:B--2---:R-:W-:Y:S01]  /*10280*/  FADD.FTZ R156, R159.reuse, R15 ;  /* 0x0000000f9f9c7221 */ /* 0x044fe20000010000 */
[----:B------:R-:W-:Y:S01]  /*10290*/  F2FP.F16.F32.PACK_AB R153, R159, R154 ;  /* 0x0000009a9f99723e */ /* 0x000fe200000000ff */
[----:B------:R-:W-:Y:S01]  /*102a0*/  FADD.FTZ R154, R161, R20 ;  /* 0x00000014a19a7221 */ /* 0x000fe20000010000 */
[----:B------:R2:W-:Y:S01]  /*102b0*/  @!P3 STS [R167+0x38420], R165 ;  /* 0x038420a5a700b388 */ /* 0x0005e20000000800 */
[-C--:B------:R-:W-:Y:S01]  /*102c0*/  FMUL.FTZ R41, R41, R164.reuse ;  /* 0x000000a429297220 */ /* 0x080fe20000410000 */
[-C--:B------:R-:W-:Y:S01]  /*102d0*/  FMUL.FTZ R44, R44, R164.reuse ;  /* 0x000000a42c2c7220 */ /* 0x080fe20000410000 */
[-C--:B------:R-:W-:Y:S01]  /*102e0*/  FMUL.FTZ R45, R45, R164.reuse ;  /* 0x000000a42d2d7220 */ /* 0x080fe20000410000 */
[----:B------:R-:W4:Y:S01]  /*102f0*/  MUFU.EX2 R158, R158 ;  /* 0x0000009e009e7308 */ /* 0x000f220000000800 */
[----:B-1----:R-:W-:Y:S01]  /*10300*/  FADD.FTZ R20, R155, R156 ;  /* 0x0000009c9b147221 */ /* 0x002fe20000010000 */
[C---:B------:R-:W-:Y:S01]  /*10310*/  FADD.FTZ R156, R227.reuse, R154 ;  /* 0x0000009ae39c7221 */ /* 0x040fe20000010000 */
[----:B------:R-:W-:Y:S01]  /*10320*/  F2FP.F16.F32.PACK_AB R154, R227, R161 ;  /* 0x000000a1e39a723e */ /* 0x000fe200000000ff */
[-C--:B------:R-:W-:Y:S01]  /*10330*/  FMUL.FTZ R48, R48, R164.reuse ;  /* 0x000000a430307220 */ /* 0x080fe20000410000 */
[-C--:B------:R-:W-:Y:S01]  /*10340*/  FMUL.FTZ R49, R49, R164.reuse ;  /* 0x000000a431317220 */ /* 0x080fe20000410000 */
[----:B------:R-:W-:Y:S01]  /*10350*/  FADD.FTZ R156, R160, R156 ;  /* 0x0000009ca09c7221 */ /* 0x000fe20000010000 */
[----:B------:R-:W-:Y:S01]  /*10360*/  FMUL.FTZ R52, R52, R164 ;  /* 0x000000a434347220 */ /* 0x000fe20000410000 */
[----:B------:R-:W1:Y:S01]  /*10370*/  MUFU.EX2 R163, R163 ;  /* 0x000000a300a37308 */ /* 0x000e620000000800 */
[C---:B---3--:R-:W-:Y:S01]  /*10380*/  FADD.FTZ R159, R162.reuse, R20 ;  /* 0x00000014a29f7221 */ /* 0x048fe20000010000 */
[C---:B------:R-:W-:Y:S01]  /*10390*/  FADD.FTZ R201, R157.reuse, R156 ;  /* 0x0000009c9dc97221 */ /* 0x040fe20000010000 */
[----:B------:R-:W-:Y:S01]  /*103a0*/  F2FP.F16.F32.PACK_AB R156, R157, R160 ;  /* 0x000000a09d9c723e */ /* 0x000fe200000000ff */
[-C--:B------:R-:W-:Y:S01]  /*103b0*/  FMUL.FTZ R53, R53, R164.reuse ;  /* 0x000000a435357220 */ /* 0x080fe20000410000 */
[----:B------:R-:W-:Y:S01]  /*103c0*/  F2FP.F16.F32.PACK_AB R155, R162, R155 ;  /* 0x0000009ba29b723e */ /* 0x000fe200000000ff */
[----:B------:R-:W-:Y:S01]  /*103d0*/  BAR.SYNC.DEFER_BLOCKING 0xf, 0x100 ;  /* 0x03c4000000007b1d */ /* 0x000fe20000010000 */
[-C--:B------:R-:W-:Y:S01]  /*103e0*/  FMUL.FTZ R56, R56, R164.reuse ;  /* 0x000000a438387220 */ /* 0x080fe20000410000 */
[-C--:B------:R-:W-:Y:S01]  /*103f0*/  FMUL.FTZ R57, R57, R164.reuse ;  /* 0x000000a439397220 */ /* 0x080fe20000410000 */
[----:B----4-:R-:W-:Y:S01]  /*10400*/  FADD.FTZ R159, R158, R159 ;  /* 0x0000009f9e9f7221 */ /* 0x010fe20000010000 */
[-C--:B------:R-:W-:Y:S01]  /*10410*/  FMUL.FTZ R60, R60, R164.reuse ;  /* 0x000000a43c3c7220 */ /* 0x080fe20000410000 */
[-C--:B------:R-:W-:Y:S01]  /*10420*/  FMUL.FTZ R61, R61, R164.reuse ;  /* 0x000000a43d3d7220 */ /* 0x080fe20000410000 */
[----:B------:R-:W-:Y:S01]  /*10430*/  MUFU.EX2 R183, R183 ;  /* 0x000000b700b77308 */ /* 0x000fe20000000800 */
[-C--:B------:R-:W-:Y:S01]  /*10440*/  FMUL.FTZ R64, R64, R164.reuse ;  /* 0x000000a440407220 */ /* 0x080fe20000410000 */
[-C--:B------:R-:W-:Y:S01]  /*10450*/  FMUL.FTZ R65, R65, R164.reuse ;  /* 0x000000a441417220 */ /* 0x080fe20000410000 */
[-C--:B------:R-:W-:Y:S01]  /*10460*/  FMUL.FTZ R68, R68, R164.reuse ;  /* 0x000000a444447220 */ /* 0x080fe20000410000 */
[----:B------:R-:W-:Y:S01]  /*10470*/  FMUL.FTZ R69, R69, R164 ;  /* 0x000000a445457220 */ /* 0x000fe20000410000 */
[C---:B-1----:R-:W-:Y:S01]  /*10480*/  FADD.FTZ R204, R163.reuse, R159 ;  /* 0x0000009fa3cc7221 */ /* 0x042fe20000010000 */
[----:B------:R-:W-:Y:S01]  /*10490*/  F2FP.F16.F32.PACK_AB R157, R163, R158 ;  /* 0x0000009ea39d723e */ /* 0x000fe200000000ff */
[-C--:B------:R-:W-:Y:S01]  /*104a0*/  FMUL.FTZ R72, R72, R164.reuse ;  /* 0x000000a448487220 */ /* 0x080fe20000410000 */
[----:B------:R-:W1:Y:S01]  /*104b0*/  MUFU.EX2 R202, R202 ;  /* 0x000000ca00ca7308 */ /* 0x000e620000000800 */
[----:B------:R-:W-:Y:S01]  /*104c0*/  F2FP.F16.F32.PACK_AB R158, R172, R171 ;  /* 0x000000abac9e723e */ /* 0x000fe200000000ff */
        /* <DEDUP_REMOVED lines=117> */
[----:B------:R-:W-:Y:S01]  /*10c20*/  FMUL.FTZ R151, R151, R165 ;  /* 0x000000a597977220 */ /* 0x000fe20000410000 */
[----:B---3--:R-:W-:Y:S01]  /*10c30*/  F2FP.F16.F32.PACK_AB R160, R175, R174 ;  /* 0x000000aeafa0723e */ /* 0x008fe200000000ff */
[----:B------:R3:W-:Y:S01]  /*10c40*/  STSM.16.M88.4 [R194+0x36400], R152 ;  /* 0x03640098c2007844 */ /* 0x0007e20000000200 */
[----:B-1----:R-:W-:Y:S01]  /*10c50*/  F2FP.F16.F32.PACK_AB R161, R181, R197 ;  /* 0x000000c5b5a1723e */ /* 0x002fe200000000ff */
[----:B------:R-:W-:Y:S01]  /*10c60*/  IMAD.MOV.U32 R199, RZ, RZ, 0x40000040 ;  /* 0x40000040ffc77424 */ /* 0x000fe200078e00ff */
[----:B------:R-:W-:Y:S01]  /*10c70*/  F2FP.F16.F32.PACK_AB R162, R178, R173 ;  /* 0x000000adb2a2723e */ /* 0x000fe200000000ff */
[----:B------:R1:W-:Y:S01]  /*10c80*/  STSM.16.M88.4 [R203], R156 ;  /* 0x0000009ccb007844 */ /* 0x0003e20000000200 */
[----:B----4-:R-:W-:Y:S01]  /*10c90*/  F2FP.F16.F32.PACK_AB R163, R182, R200 ;  /* 0x000000c8b6a3723e */ /* 0x010fe200000000ff */
[----:B------:R-:W-:Y:S01]  /*10ca0*/  FADD.FTZ R201, R171, R201 ;  /* 0x000000c9abc97221 */ /* 0x000fe20000010000 */
[----:B0-----:R-:W-:Y:S01]  /*10cb0*/  F2FP.F16.F32.PACK_AB R164, R176, R177 ;  /* 0x000000b1b0a4723e */ /* 0x001fe200000000ff */
[----:B------:R-:W-:Y:S01]  /*10cc0*/  FADD.FTZ R204, R183, R204 ;  /* 0x000000ccb7cc7221 */ /* 0x000fe20000010000 */
[----:B--2---:R-:W-:Y:S01]  /*10cd0*/  F2FP.F16.F32.PACK_AB R165, R20, R15 ;  /* 0x0000000f14a5723e */ /* 0x004fe200000000ff */
[----:B------:R1:W-:Y:S01]  /*10ce0*/  STSM.16.M88.4 [R212], R160 ;  /* 0x000000a0d4007844 */ /* 0x0003e20000000200 */
[----:B------:R-:W-:Y:S01]  /*10cf0*/  F2FP.F16.F32.PACK_AB R166, R180, R179 ;  /* 0x000000b3b4a6723e */ /* 0x000fe200000000ff */
[----:B------:R-:W-:Y:S01]  /*10d00*/  FADD.FTZ R201, R172, R201 ;  /* 0x000000c9acc97221 */ /* 0x000fe20000010000 */
[----:B-----5:R-:W-:Y:S01]  /*10d10*/  F2FP.F16.F32.PACK_AB R167, R206, R205 ;  /* 0x000000cdcea7723e */ /* 0x020fe200000000ff */
[----:B------:R-:W-:Y:S01]  /*10d20*/  FADD.FTZ R204, R202, R204 ;  /* 0x000000cccacc7221 */ /* 0x000fe20000010000 */
[----:B------:R-:W-:Y:S01]  /*10d30*/  ISETP.GT.AND P3, PT, R21, R196, PT ;  /* 0x000000c41500720c */ /* 0x000fe20003f64270 */
[----:B------:R-:W-:Y:S01]  /*10d40*/  FADD.FTZ R201, R174, R201 ;  /* 0x000000c9aec97221 */ /* 0x000fe20000010000 */
[----:B------:R-:W-:Y:S01]  /*10d50*/  @!P1 VIADD R195, R195, 0x38860 ;  /* 0x00038860c3c39836 */ /* 0x000fe20000000000 */
[----:B------:R1:W-:Y:S01]  /*10d60*/  STSM.16.M88.4 [R210], R164 ;  /* 0x000000a4d2007844 */ /* 0x0003e20000000200 */
[----:B------:R-:W-:Y:S01]  /*10d70*/  WARPGROUP.ARRIVE ;  /* 0x00000000000079c5 */ /* 0x000fe20000000000 */
[----:B------:R-:W-:Y:S01]  /*10d80*/  FADD.FTZ R204, R197, R204 ;  /* 0x000000ccc5cc7221 */ /* 0x000fe20000010000 */
[----:B------:R-:W-:Y:S01]  /*10d90*/  FADD.FTZ R201, R175, R201 ;  /* 0x000000c9afc97221 */ /* 0x000fe20000010000 */
[----:B------:R-:W-:Y:S01]  /*10da0*/  @!P1 PRMT R195, RZ, 0x654, R195 ;  /* 0x00000654ffc39816 */ /* 0x000fe200000000c3 */
[----:B------:R-:W-:-:S02]  /*10db0*/  IMAD.MOV.U32 R197, RZ, RZ, R168 ;  /* 0x000000ffffc57224 */ /* 0x000fc400078e00a8 */
[----:B------:R-:W-:Y:S01]  /*10dc0*/  FADD.FTZ R204, R181, R204 ;  /* 0x000000ccb5cc7221 */ /* 0x000fe20000010000 */
[----:B------:R-:W-:Y:S01]  /*10dd0*/  HGMMA.64x256x16.F32 R24, R152, gdesc[UR4].tnspB, R24, gsb0 ;  /* 0x43e0000498187df0 */ /* 0x000fe20008000818 */
[----:B------:R-:W-:Y:S02]  /*10de0*/  FADD.FTZ R201, R173, R201 ;  /* 0x000000c9adc97221 */ /* 0x000fe40000010000 */
[----:B------:R-:W-:Y:S01]  /*10df0*/  FADD.FTZ R204, R200, R204 ;  /* 0x000000ccc8cc7221 */ /* 0x000fe20000010000 */
[----:B------:R-:W-:Y:S02]  /*10e00*/  IMAD.MOV.U32 R200, RZ, RZ, R170 ;  /* 0x000000ffffc87224 */ /* 0x000fe400078e00aa */
        /* <DEDUP_REMOVED lines=9> */
[----:B------:R-:W-:Y:S02]  /*10ea0*/  IMAD.MOV.U32 R201, RZ, RZ, R18 ;  /* 0x000000ffffc97224 */ /* 0x000fe400078e0012 */
[----:B------:R-:W-:Y:S01]  /*10eb0*/  FADD.FTZ R20, R206, R204 ;  /* 0x000000ccce147221 */ /* 0x000fe20000010000 */
[----:B------:R-:W-:Y:S02]  /*10ec0*/  WARPGROUP.DEPBAR.LE gsb0, 0x0 ;  /* 0x00008000000079c5 */ /* 0x000fe40000010000 */
[----:B---3--:R-:W-:Y:S01]  /*10ed0*/  VIADD R152, R198, 0x80 ;  /* 0x00000080c6987836 */ /* 0x008fe20000000000 */
[----:B------:R-:W-:Y:S01]  /*10ee0*/  WARPGROUP.ARRIVE ;  /* 0x00000000000079c5 */ /* 0x000fe20000000000 */
[----:B------:R-:W-:-:S03]  /*10ef0*/  IMAD.MOV.U32 R153, RZ, RZ, 0x40000040 ;  /* 0x40000040ff997424 */ /* 0x000fc600078e00ff */
[----:B------:R-:W-:Y:S01]  /*10f00*/  R2UR UR6, R152 ;  /* 0x00000000980672ca */ /* 0x000fe200000e0000 */
[C---:B------:R-:W-:Y:S01]  /*10f10*/  VIADD R152, R198.reuse, 0x100 ;  /* 0x00000100c6987836 */ /* 0x040fe20000000000 */
[----:B------:R-:W-:Y:S01]  /*10f20*/  R2UR UR7, R153 ;  /* 0x00000000990772ca */ /* 0x000fe200000e0000 */
[----:B------:R-:W-:Y:S02]  /*10f30*/  IMAD.MOV.U32 R153, RZ, RZ, 0x40000040 ;  /* 0x40000040ff997424 */ /* 0x000fe400078e00ff */
[----:B------:R-:W-:-:S10]  /*10f40*/  VIADD R198, R198, 0x180 ;  /* 0x00000180c6c67836 */ /* 0x000fd40000000000 */
[----:B------:R-:W-:Y:S01]  /*10f50*/  HGMMA.64x256x16.F32 R24, R156, gdesc[UR4].tnspB, R24, gsb0 ;  /* 0x43e000049c187df0 */ /* 0x000fe20008000818 */
[----:B------:R-:W-:Y:S01]  /*10f60*/  R2UR UR6, R152 ;  /* 0x00000000980672ca */ /* 0x000fe200000e0000 */
[----:B------:R-:W-:Y:S01]  /*10f70*/  VIADD R152, R21, 0xffffffff ;  /* 0xffffffff15987836 */ /* 0x000fe20000000000 */
[----:B------:R-:W-:-:S03]  /*10f80*/  R2UR UR7, R153 ;  /* 0x00000000990772ca */ /* 0x000fc600000e0000 */
[----:B------:R-:W-:Y:S01]  /*10f90*/  IMAD.MOV.U32 R21, RZ, RZ, R152 ;  /* 0x000000ffff157224 */ /* 0x000fe200078e0098 */
        /* <DEDUP_REMOVED lines=22> */
.L_x_5691:
[----:B------:R-:W-:-:S07]  /*11100*/  IMAD.MOV.U32 R21, RZ, RZ, R152 ;  /* 0x000000ffff157224 */ /* 0x000fce00078e0098 */
.L_x_5690:
[----:B------:R-:W-:Y:S05]  /*11110*/  BSYNC B0 ;  /* 0x0000000000007941 */ /* 0x000fea0003800000 */
.L_x_5689:
[----:B------:R-:W-:Y:S01]  /*11120*/  ISETP.GE.AND P2, PT, R21, R213, PT ;  /* 0x000000d51500720c */ /* 0x000fe20003f46270 */
[----:B------:R-:W-:-:S12]  /*11130*/  BSSY B0, `(.L_x_5703) ;  /* 0x0000368000007945 */ /* 0x000fd80003800000 */
[----:B------:R-:W-:Y:S05]  /*11140*/  @!P2 BRA `(.L_x_5704) ;  /* 0x000000340098a947 */ /* 0x000fea0003800000 */
[----:B------:R-:W-:Y:S02]  /*11150*/  IMAD.MOV.U32 R199, RZ, RZ, R170 ;  /* 0x000000ffffc77224 */ /* 0x000fe400078e00aa */
[----:B-1----:R-:W-:Y:S02]  /*11160*/  IMAD.MOV.U32 R195, RZ, RZ, R168 ;  /* 0x000000ffffc37224 */ /* 0x002fe400078e00a8 */
[----:B------:R-:W-:-:S07]  /*11170*/  IMAD.MOV.U32 R198, RZ, RZ, R18 ;  /* 0x000000ffffc67224 */ /* 0x000fce00078e0012 */
.L_x_5715:
[----:B------:R-:W-:-:S05]  /*11180*/  VIADD R18, R198, 0x1 ;  /* 0x00000001c6127836 */ /* 0x000fca0000000000 */
[----:B------:R-:W-:-:S04]  /*11190*/  ISETP.NE.AND P2, PT, R18, 0x2, PT ;  /* 0x000000021200780c */ /* 0x000fc80003f45270 */
[----:B------:R-:W-:Y:S02]  /*111a0*/  SEL R152, RZ, 0x1, P2 ;  /* 0x00000001ff987807 */ /* 0x000fe40001000000 */
[----:B------:R-:W-:Y:S02]  /*111b0*/  SEL R18, R18, RZ, P2 ;  /* 0x000000ff12127207 */ /* 0x000fe40001000000 */
[----:B------:R-:W-:Y:S01]  /*111c0*/  LOP3.LUT R22, R22, R152, RZ, 0x3c, !PT ;  /* 0x0000009816167212 */ /* 0x000fe200078e3cff */
[----:B--2---:R-:W-:Y:S06]  /*111d0*/  @!P0 BRA `(.L_x_5705) ;  /* 0x0000000000048947 */ /* 0x004fec0003800000 */
[----:B------:R-:W-:Y:S01]  /*111e0*/  BPT.TRAP 0x1 ;  /* 0x000000040000795c */ /* 0x000fe20000300000 */
.L_x_5705:
[----:B------:R-:W-:Y:S01]  /*111f0*/  IMAD R192, R18, 0x8, R2 ;  /* 0x0000000812c07824 */ /* 0x000fe200078e0202 */
[----:B------:R-:W-:-:S04]  /*11200*/  SHF.L.U32 R196, R22, 0x1f, RZ ;  /* 0x0000001f16c47819 */ /* 0x000fc800000006ff */
[----:B------:R0:W1:Y:S01]  /*11210*/  SYNCS.PHASECHK.TRANS64.TRYWAIT P2, [R192+URZ+0x38830], R196 ;  /* 0x038830c4c00075a7 */ /* 0x000062000804017f */
[----:B------:R-:W-:Y:S05]  /*11220*/  @!P0 BRA `(.L_x_5706) ;  /* 0x0000000000048947 */ /* 0x000fea0003800000 */
[----:B------:R-:W-:Y:S01]  /*11230*/  BPT.TRAP 0x1 ;  /* 0x000000040000795c */ /* 0x000fe20000300000 */
.L_x_5706:
[----:B------:R-:W-:Y:S01]  /*11240*/  BSSY B1, `(.L_x_5707) ;  /* 0x0000006000017945 */ /* 0x000fe20003800000 */
[----:B------:R-:W-:Y:S02]  /*11250*/  IMAD R156, R18, 0x200, R3 ;  /* 0x00000200129c7824 */ /* 0x000fe400078e0203 */
[----:B------:R-:W-:Y:S01]  /*11260*/  IMAD.MOV.U32 R157, RZ, RZ, 0x40000040 ;  /* 0x40000040ff9d7424 */ /* 0x000fe200078e00ff */
[----:B-1----:R-:W-:Y:S06]  /*11270*/  @P2 BRA `(.L_x_5708) ;  /* 0x0000000000082947 */ /* 0x002fec0003800000 */
[----:B------:R-:W1:Y:S02]  /*11280*/  SYNCS.PHASECHK.TRANS64.TRYWAIT P2, [R192+URZ+0x38830], R196 ;  /* 0x038830c4c00075a7 */ /* 0x000e64000804017f */
[----:B-1----:R-:W-:Y:S05]  /*11290*/  @!P2 BRA `(.L_x_5709) ;  /* 0x000001400050a947 */ /* 0x002fea0003800000 */
.L_x_5708:
[----:B------:R-:W-:Y:S05]  /*112a0*/  BSYNC B1 ;  /* 0x0000000000017941 */ /* 0x000fea0003800000 */
.L_x_5707:
        /* <DEDUP_REMOVED lines=36> */
.L_x_5710:
[----:B------:R2:W3:Y:S01]  /*114f0*/  SYNCS.PHASECHK.TRANS64.TRYWAIT P2, [R192+URZ+0x38850], R196 ;  /* 0x038850c4c00075a7 */ /* 0x0004e2000804017f */
[----:B------:R-:W-:Y:S05]  /*11500*/  @!P0 BRA `(.L_x_5711) ;  /* 0x0000000000048947 */ /* 0x000fea0003800000 */
[----:B------:R-:W-:Y:S01]  /*11510*/  BPT.TRAP 0x1 ;  /* 0x000000040000795c */ /* 0x000fe20000300000 */
.L_x_5711:
[----:B------:R-:W-:Y:S04]  /*11520*/  BSSY B1, `(.L_x_5712) ;  /* 0x0000004000017945 */ /* 0x000fe80003800000 */
[----:B---3--:R-:W-:Y:S05]  /*11530*/  @P2 BRA `(.L_x_5713) ;  /* 0x0000000000082947 */ /* 0x008fea0003800000 */
[----:B------:R-:W3:Y:S02]  /*11540*/  SYNCS.PHASECHK.TRANS64.TRYWAIT P2, [R192+URZ+0x38850], R196 ;  /* 0x038850c4c00075a7 */ /* 0x000ee4000804017f */
[----:B---3--:R-:W-:Y:S05]  /*11550*/  @!P2 BRA `(.L_x_5714) ;  /* 0x0000013c00b4a947 */ /* 0x008fea0003800000 */
.L_x_5713:
[----:B------:R-:W-:Y:S05]  /*11560*/  BSYNC B1 ;  /* 0x0000000000017941 */ /* 0x000fea0003800000 */
.L_x_5712:
        /* <DEDUP_REMOVED lines=13> */
[----:B------:R-:W-:Y:S02]  /*11640*/  IMAD.MOV.U32 R207, RZ, RZ, 0x40000040 ;  /* 0x40000040ffcf7424 */ /* 0x000fe400078e00ff */
[----:B------:R-:W-:Y:S01]  /*11650*/  IMAD.MOV.U32 R208, RZ, RZ, 0x28 ;  /* 0x00000028ffd07424 */ /* 0x000fe200078e00ff */
[----:B------:R-:W-:Y:S01]  /*11660*/  HGMMA.64x64x16.F32 R152, gdesc[UR4], R152, gsb0 ;  /* 0x00e00000049879f0 */ /* 0x000fe20008000898 */
[----:B------:R-:W-:Y:S01]  /*11670*/  R2UR UR4, R196 ;  /* 0x00000000c40472ca */ /* 0x000fe200000e0000 */
[----:B------:R-:W-:Y:S01]  /*11680*/  VIADD R196, R204, 0x2 ;  /* 0x00000002ccc47836 */ /* 0x000fe20000000000 */
[----:B------:R-:W-:Y:S01]  /*11690*/  R2UR UR5, R197 ;  /* 0x00000000c50572ca */ /* 0x000fe200000e0000 */
[----:B------:R-:W-:-:S02]  /*116a0*/  IMAD.MOV.U32 R197, RZ, RZ, 0x40000040 ;  /* 0x40000040ffc57424 */ /* 0x000fc400078e00ff */
[----:B------:R-:W-:Y:S01]  /*116b0*/  IMAD.MOV.U32 R209, RZ, RZ, 0xa00 ;  /* 0x00000a00ffd17424 */ /* 0x000fe200078e00ff */
        /* <DEDUP_REMOVED lines=161> */
[----:B------:R-:W-:Y:S02]  /*120d0*/  SEL R208, R208, 0x26, P2 ;  /* 0x00000026d0d07807 */ /* 0x000fe40001000000 */
[----:B------:R-:W-:Y:S01]  /*120e0*/  SEL R209, R209, 0x980, P2 ;  /* 0x00000980d1d17807 */ /* 0x000fe20001000000 */
[----:B------:R-:W-:Y:S01]  /*120f0*/  IMAD.IADD R200, R196, 0x1, R202 ;  /* 0x00000001c4c87824 */ /* 0x000fe200078e02ca */
[----:B------:R-:W-:Y:S02]  /*12100*/  LOP3.LUT R208, R208, 0x6, RZ, 0xc0, !PT ;  /* 0x00000006d0d07812 */ /* 0x000fe400078ec0ff */
        /* <DEDUP_REMOVED lines=8> */
[----:B------:R-:W-:Y:S02]  /*12190*/  R2UR UR4, R200 ;  /* 0x00000000c80472ca */ /* 0x000fe400000e0000 */
[----:B------:R-:W-:Y:S01]  /*121a0*/  R2UR UR5, R201 ;  /* 0x00000000c90572ca */ /* 0x000fe200000e0000 */
[----:B------:R-:W-:Y:S01]  /*121b0*/  VIADD R201, R4, 0xa00 ;  /* 0x00000a0004c97836 */ /* 0x000fe20000000000 */
[C---:B------:R-:W-:Y:S02]  /*121c0*/  SEL R200, R197.reuse, 0x2, P2 ;  /* 0x00000002c5c87807 */ /* 0x040fe40001000000 */
[----:B------:R-:W-:-:S03]  /*121d0*/  SEL R197, R197, 0x6, !P2 ;  /* 0x00000006c5c57807 */ /* 0x000fc60005000000 */
[----:B------:R-:W-:Y:S01]  /*121e0*/  IMAD.IADD R206, R202, 0x1, R200 ;  /* 0x00000001cace7824 */ /* 0x000fe200078e02c8 */
        /* <DEDUP_REMOVED lines=34> */
[----:B------:R-:W-:Y:S01]  /*12410*/  IMAD.MOV.U32 R208, RZ, RZ, 0x30 ;  /* 0x00000030ffd07424 */ /* 0x000fe200078e00ff */
[----:B------:R-:W-:Y:S01]  /*12420*/  R2UR UR7, R209 ;  /* 0x00000000d10772ca */ /* 0x000fe200000e0000 */
        /* <DEDUP_REMOVED lines=79> */
[----:B------:R-:W-:Y:S01]  /*12920*/  IMAD.MOV.U32 R201, RZ, RZ, 0x40000040 ;  /* 0x40000040ffc97424 */ /* 0x000fe200078e00ff */
        /* <DEDUP_REMOVED lines=30> */
[C---:B------:R-:W-:Y:S01]  /*12b10*/  IMAD.IADD R196, R205.reuse, 0x1, R197 ;  /* 0x00000001cdc47824 */ /* 0x040fe200078e02c5 */
[----:B------:R-:W-:Y:S01]  /*12b20*/  R2UR UR4, R206 ;  /* 0x00000000ce0472ca */ /* 0x000fe200000e0000 */
[----:B------:R-:W-:Y:S01]  /*12b30*/  IMAD.IADD R206, R205, 0x1, R200 ;  /* 0x00000001cdce7824 */ /* 0x000fe200078e02c8 */
[----:B------:R-:W-:Y:S01]  /*12b40*/  R2UR UR5, R207 ;  /* 0x00000000cf0572ca */ /* 0x000fe200000e0000 */
[----:B------:R-:W-:-:S02]  /*12b50*/  IMAD.MOV.U32 R207, RZ, RZ, 0x40000040 ;  /* 0x40000040ffcf7424 */ /* 0x000fc400078e00ff */
[----:B------:R-:W-:Y:S02]  /*12b60*/  IMAD.IADD R200, R200, 0x1, R202 ;  /* 0x00000001c8c87824 */ /* 0x000fe400078e02ca */
[----:B------:R-:W-:-:S05]  /*12b70*/  IMAD.MOV.U32 R205, RZ, RZ, 0x40 ;  /* 0x00000040ffcd7424 */ /* 0x000fca00078e00ff */
[----:B------:R-:W-:-:S04]  /*12b80*/  SEL R205, R205, 0x3e, P2 ;  /* 0x0000003ecdcd7807 */ /* 0x000fc80001000000 */
[----:B------:R-:W-:Y:S01]  /*12b90*/  LOP3.LUT R205, R205, 0x6, RZ, 0xc0, !PT ;  /* 0x00000006cdcd7812 */ /* 0x000fe200078ec0ff */
[----:B------:R-:W-:Y:S02]  /*12ba0*/  WARPGROUP.DEPBAR.LE gsb0, 0x0 ;  /* 0x00008000000079c5 */ /* 0x000fe40000010000 */
[----:B------:R-:W-:-:S06]  /*12bb0*/  WARPGROUP.ARRIVE ;  /* 0x00000000000079c5 */ /* 0x000fcc0000000000 */
[----:B------:R-:W-:Y:S01]  /*12bc0*/  HGMMA.64x64x16.F32 R152, gdesc[UR4], R152, gsb0 ;  /* 0x00e00000049879f0 */ /* 0x000fe20008000898 */
[----:B------:R-:W-:Y:S02]  /*12bd0*/  R2UR UR4, R206 ;  /* 0x00000000ce0472ca */ /* 0x000fe400000e0000 */
[----:B------:R-:W-:Y:S02]  /*12be0*/  R2UR UR5, R207 ;  /* 0x00000000cf0572ca */ /* 0x000fe400000e0000 */
[----:B------:R-:W-:Y:S01]  /*12bf0*/  R2UR UR6, R200 ;  /* 0x00000000c80672ca */ /* 0x000fe200000e0000 */
[----:B------:R-:W-:Y:S01]  /*12c00*/  IMAD.IADD R200, R197, 0x1, R202 ;  /* 0x00000001c5c87824 */ /* 0x000fe200078e02ca */
[----:B------:R-:W-:Y:S01]  /*12c10*/  R2UR UR7, R201 ;  /* 0x00000000c90772ca */ /* 0x000fe200000e0000 */
[----:B------:R-:W-:Y:S02]  /*12c20*/  IMAD.MOV.U32 R197, RZ, RZ, 0x40000040 ;  /* 0x40000040ffc57424 */ /* 0x000fe400078e00ff */
[----:B------:R-:W-:Y:S01]  /*12c30*/  IMAD.MOV.U32 R201, RZ, RZ, 0x40000040 ;  /* 0x40000040ffc97424 */ /* 0x000fe200078e00ff */
[----:B------:R-:W-:-:S02]  /*12c40*/  WARPGROUP.DEPBAR.LE gsb0, 0x0 ;  /* 0x00008000000079c5 */ /* 0x000fc40000010000 */
[----:B------:R-:W-:-:S07]  /*12c50*/  WARPGROUP.ARRIVE ;  /* 0x00000000000079c5 */ /* 0x000fce0000000000 */
        /* <DEDUP_REMOVED lines=127> */
[C---:B------:R-:W-:Y:S01]  /*13450*/  FADD.FTZ R171, -R168.reuse, R195 ;  /* 0x000000c3a8ab7221 */ /* 0x040fe20000010100 */
[----:B------:R-:W-:-:S03]  /*13460*/  FMUL.FTZ R195, R168, R169 ;  /* 0x000000a9a8c37220 */ /* 0x000fc60000410000 */
[-C--:B------:R-:W-:Y:S01]  /*13470*/  FMUL.FTZ R171, R171, R169.reuse ;  /* 0x000000a9abab7220 */ /* 0x080fe20000410000 */
[-CC-:B------:R-:W-:Y:S01]  /*13480*/  FFMA.FTZ R208, R156, R169.reuse, -R195.reuse ;  /* 0x000000a99cd07223 */ /* 0x180fe200000108c3 */
[-CC-:B------:R-:W-:Y:S01]  /*13490*/  FFMA.FTZ R156, R159, R169.reuse, -R195.reuse ;  /* 0x000000a99f9c7223 */ /* 0x180fe200000108c3 */
[----:B0-----:R-:W-:Y:S01]  /*134a0*/  FMNMX.FTZ R170, R182, R170, !PT ;  /* 0x000000aab6aa7209 */ /* 0x001fe20007810000 */
[-CC-:B------:R-:W-:Y:S01]  /*134b0*/  FFMA.FTZ R159, R161, R169.reuse, -R195.reuse ;  /* 0x000000a9a19f7223 */ /* 0x180fe200000108c3 */
[-CC-:B------:R-:W-:Y:S01]  /*134c0*/  FFMA.FTZ R174, R165, R169.reuse, -R195.reuse ;  /* 0x000000a9a5ae7223 */ /* 0x180fe200000108c3 */
[-CC-:B------:R-:W-:Y:S01]  /*134d0*/  FFMA.FTZ R152, R152, R169.reuse, -R195.reuse ;  /* 0x000000a998987223 */ /* 0x180fe200000108c3 */
[-CC-:B------:R-:W-:Y:S01]  /*134e0*/  FFMA.FTZ R153, R153, R169.reuse, -R195.reuse ;  /* 0x000000a999997223 */ /* 0x180fe200000108c3 */
[-CC-:B------:R-:W-:Y:S01]  /*134f0*/  FFMA.FTZ R178, R201, R169.reuse, -R195.reuse ;  /* 0x000000a9c9b27223 */ /* 0x180fe200000108c3 */
[----:B------:R0:W2:Y:S01]  /*13500*/  MUFU.EX2 R179, R171 ;  /* 0x000000ab00b37308 */ /* 0x0000a20000000800 */
[-CC-:B------:R-:W-:Y:S01]  /*13510*/  FFMA.FTZ R197, R197, R169.reuse, -R195.reuse ;  /* 0x000000a9c5c57223 */ /* 0x180fe200000108c3 */
[----:B-1----:R-:W-:Y:S01]  /*13520*/  FMNMX.FTZ R170, R183, R170, !PT ;  /* 0x000000aab7aa7209 */ /* 0x002fe20007810000 */
[-CC-:B------:R-:W-:Y:S01]  /*13530*/  FFMA.FTZ R160, R160, R169.reuse, -R195.reuse ;  /* 0x000000a9a0a07223 */ /* 0x180fe200000108c3 */
[-CC-:B------:R-:W-:Y:S01]  /*13540*/  FFMA.FTZ R172, R172, R169.reuse, -R195.reuse ;  /* 0x000000a9acac7223 */ /* 0x180fe200000108c3 */
[-CC-:B------:R-:W-:Y:S01]  /*13550*/  FFMA.FTZ R173, R173, R169.reuse, -R195.reuse ;  /* 0x000000a9adad7223 */ /* 0x180fe200000108c3 */
[-CC-:B------:R-:W-:Y:S01]  /*13560*/  FFMA.FTZ R176, R176, R169.reuse, -R195.reuse ;  /* 0x000000a9b0b07223 */ /* 0x180fe200000108c3 */
[----:B------:R-:W1:Y:S01]  /*13570*/  SHFL.BFLY PT, R175, R170, 0x2, 0x1f ;  /* 0x0c401f00aaaf7f89 */ /* 0x000e6200000e0000 */
[----:B------:R-:W-:Y:S01]  /*13580*/  MUFU.EX2 R152, R152 ;  /* 0x0000009800987308 */ /* 0x000fe20000000800 */
[-CC-:B0-----:R-:W-:Y:S01]  /*13590*/  FFMA.FTZ R171, R164, R169.reuse, -R195.reuse ;  /* 0x000000a9a4ab7223 */ /* 0x181fe200000108c3 */
[-CC-:B------:R-:W-:Y:S01]  /*135a0*/  FFMA.FTZ R177, R177, R169.reuse, -R195.reuse ;  /* 0x000000a9b1b17223 */ /* 0x180fe200000108c3 */
[----:B------:R-:W-:-:S05]  /*135b0*/  FFMA.FTZ R180, R180, R169, -R195 ;  /* 0x000000a9b4b47223 */ /* 0x000fca00000108c3 */
        /* <DEDUP_REMOVED lines=15> */
[----:B-1----:R-:W-:Y:S01]  /*136b0*/  FMNMX.FTZ R170, R170, R175, !PT ;  /* 0x000000afaaaa7209 */ /* 0x002fe20007810000 */
[----:B------:R-:W-:Y:S01]  /*136c0*/  MUFU.EX2 R197, R197 ;  /* 0x000000c500c57308 */ /* 0x000fe20000000800 */
[----:B------:R-:W-:Y:S01]  /*136d0*/  FFMA.FTZ R175, R200, R169, -R195 ;  /* 0x000000a9c8af7223 */ /* 0x000fe200000108c3 */
[-C--:B------:R-:W-:Y:S01]  /*136e0*/  FMUL.FTZ R49, R49, R179.reuse ;  /* 0x000000b331317220 */ /* 0x080fe20000410000 */
[-C--:B------:R-:W-:Y:S01]  /*136f0*/  FMUL.FTZ R52, R52, R179.reuse ;  /* 0x000000b334347220 */ /* 0x080fe20000410000 */
[----:B------:R-:W0:Y:S01]  /*13700*/  SHFL.BFLY PT, R161, R170, 0x1, 0x1f ;  /* 0x0c201f00aaa17f89 */ /* 0x000e2200000e0000 */
        /* <DEDUP_REMOVED lines=22> */
[----:B------:R-:W-:Y:S01]  /*13870*/  FMUL.FTZ R92, R92, R179 ;  /* 0x000000b35c5c7220 */ /* 0x000fe20000410000 */
[----:B0-----:R-:W-:Y:S01]  /*13880*/  FMNMX.FTZ R170, R170, R161, !PT ;  /* 0x000000a1aaaa7209 */ /* 0x001fe20007810000 */
[-C--:B------:R-:W-:Y:S01]  /*13890*/  FMUL.FTZ R93, R93, R179.reuse ;  /* 0x000000b35d5d7220 */ /* 0x080fe20000410000 */
[-C--:B------:R-:W-:Y:S01]  /*138a0*/  FMUL.FTZ R96, R96, R179.reuse ;  /* 0x000000b360607220 */ /* 0x080fe20000410000 */
[----:B------:R-:W-:Y:S01]  /*138b0*/  FMUL.FTZ R97, R97, R179 ;  /* 0x000000b361617220 */ /* 0x000fe20000410000 */
[----:B------:R-:W-:Y:S01]  /*138c0*/  MUFU.EX2 R171, R171 ;  /* 0x000000ab00ab7308 */ /* 0x000fe20000000800 */
[C---:B------:R-:W-:Y:S01]  /*138d0*/  FADD.FTZ R161, -R170.reuse, R199 ;  /* 0x000000c7aaa17221 */ /* 0x040fe20000010100 */
[----:B------:R-:W-:Y:S01]  /*138e0*/  FMUL.FTZ R165, R170, R169 ;  /* 0x000000a9aaa57220 */ /* 0x000fe20000410000 */
[-C--:B------:R-:W-:Y:S01]  /*138f0*/  FMUL.FTZ R100, R100, R179.reuse ;  /* 0x000000b364647220 */ /* 0x080fe20000410000 */
        /* <DEDUP_REMOVED lines=8> */
[----:B------:R-:W-:Y:S01]  /*13980*/  FFMA.FTZ R158, R163, R169, -R165 ;  /* 0x000000a9a39e7223 */ /* 0x000fe200000108a5 */
[----:B------:R-:W-:-:S02]  /*13990*/  @!P1 VIADD R162, R192, 0x38840 ;  /* 0x00038840c0a29836 */ /* 0x000fc40000000000 */
[-CC-:B------:R-:W-:Y:S01]  /*139a0*/  FFMA.FTZ R195, R166, R169.reuse, -R165.reuse ;  /* 0x000000a9a6c37223 */ /* 0x180fe200000108a5 */
[----:B------:R-:W-:Y:S02]  /*139b0*/  @!P2 IMAD R163, R198, 0x40, R188 ;  /* 0x00000040c6a3a824 */ /* 0x000fe400078e02bc */
[-CC-:B------:R-:W-:Y:S01]  /*139c0*/  FFMA.FTZ R199, R167, R169.reuse, -R165.reuse ;  /* 0x000000a9a7c77223 */ /* 0x180fe200000108a5 */
[-CC-:B------:R-:W-:Y:S01]  /*139d0*/  FFMA.FTZ R181, R181, R169.reuse, -R165.reuse ;  /* 0x000000a9b5b57223 */ /* 0x180fe200000108a5 */
[----:B------:R-:W-:Y:S01]  /*139e0*/  @!P1 PRMT R162, RZ, 0x654, R162 ;  /* 0x00000654ffa29816 */ /* 0x000fe200000000a2 */
[----:B------:R-:W1:Y:S01]  /*139f0*/  MUFU.EX2 R154, R154 ;  /* 0x0000009a009a7308 */ /* 0x000e620000000800 */
[----:B------:R-:W-:Y:S02]  /*13a00*/  @!P2 IMAD R163, R163, 0x4, R2 ;  /* 0x00000004a3a3a824 */ /* 0x000fe400078e0202 */
[-CC-:B------:R-:W-:Y:S01]  /*13a10*/  FFMA.FTZ R200, R202, R169.reuse, -R165.reuse ;  /* 0x000000a9cac87223 */ /* 0x180fe200000108a5 */
[----:B------:R2:W-:Y:S01]  /*13a20*/  @!P1 SYNCS.ARRIVE.TRANS64.RED.A1T0 RZ, [R162+URZ], RZ ;  /* 0x000000ffa2ff99a7 */ /* 0x0005e2000810043f */
[-CC-:B------:R-:W-:Y:S01]  /*13a30*/  FFMA.FTZ R198, R204, R169.reuse, -R165.reuse ;  /* 0x000000a9ccc67223 */ /* 0x180fe200000108a5 */
[-CC-:B------:R-:W-:Y:S01]  /*13a40*/  FFMA.FTZ R205, R205, R169.reuse, -R165.reuse ;  /* 0x000000a9cdcd7223 */ /* 0x180fe200000108a5 */
[----:B------:R-:W-:Y:S01]  /*13a50*/  @!P2 STS [R163+0x38400], R179 ;  /* 0x038400b3a300a388 */ /* 0x000fe20000000800 */
[-CC-:B------:R-:W-:Y:S01]  /*13a60*/  FFMA.FTZ R206, R206, R169.reuse, -R165.reuse ;  /* 0x000000a9cece7223 */ /* 0x180fe200000108a5 */
[----:B------:R-:W3:Y:S01]  /*13a70*/  MUFU.EX2 R201, R201 ;  /* 0x000000c900c97308 */ /* 0x000ee20000000800 */
[-CC-:B------:R-:W-:Y:S01]  /*13a80*/  FFMA.FTZ R207, R207, R169.reuse, -R165.reuse ;  /* 0x000000a9cfcf7223 */ /* 0x180fe200000108a5 */
[----:B0-----:R0:W-:Y:S01]  /*13a90*/  @!P2 STS [R163+0x38420], R161 ;  /* 0x038420a1a300a388 */ /* 0x0011e20000000800 */
[-CC-:B--2---:R-:W-:Y:S01]  /*13aa0*/  FFMA.FTZ R162, R182, R169.reuse, -R165.reuse ;  /* 0x000000a9b6a27223 */ /* 0x184fe200000108a5 */
[----:B------:R-:W-:Y:S01]  /*13ab0*/  FFMA.FTZ R165, R183, R169, -R165 ;  /* 0x000000a9b7a57223 */ /* 0x000fe200000108a5 */
[-C--:B------:R-:W-:Y:S01]  /*13ac0*/  FMUL.FTZ R104, R104, R179.reuse ;  /* 0x000000b368687220 */ /* 0x080fe20000410000 */
[-C--:B------:R-:W-:Y:S01]  /*13ad0*/  FMUL.FTZ R105, R105, R179.reuse ;  /* 0x000000b369697220 */ /* 0x080fe20000410000 */
[-C--:B------:R-:W-:Y:S01]  /*13ae0*/  FMUL.FTZ R108, R108, R179.reuse ;  /* 0x000000b36c6c7220 */ /* 0x080fe20000410000 */
[----:B------:R-:W2:Y:S01]  /*13af0*/  MUFU.EX2 R155, R155 ;  /* 0x0000009b009b7308 */ /* 0x000ea20000000800 */
[-C--:B------:R-:W-:Y:S01]  /*13b00*/  FMUL.FTZ R109, R109, R179.reuse ;  /* 0x000000b36d6d7220 */ /* 0x080fe20000410000 */
[-C--:B------:R-:W-:Y:S01]  /*13b10*/  FMUL.FTZ R112, R112, R179.reuse ;  /* 0x000000b370707220 */ /* 0x080fe20000410000 */
[----:B------:R-:W-:Y:S01]  /*13b20*/  FMUL.FTZ R113, R113, R179 ;  /* 0x000000b371717220 */ /* 0x000fe20000410000 */
[----:B0-----:R-:W-:Y:S01]  /*13b30*/  FFMA.FTZ R163, R179, R15, R152 ;  /* 0x0000000fb3a37223 */ /* 0x001fe20000010098 */
[----:B-1----:R-:W-:Y:S01]  /*13b40*/  FFMA.FTZ R15, R161, R20, R154 ;  /* 0x00000014a10f7223 */ /* 0x002fe2000001009a */
[C---:B------:R-:W-:Y:S01]  /*13b50*/  F2FP.F16.F32.PACK_AB R152, R153.reuse, R152 ;  /* 0x000000989998723e */ /* 0x040fe200000000ff */
[-C--:B------:R-:W-:Y:S01]  /*13b60*/  FMUL.FTZ R116, R116, R179.reuse ;  /* 0x000000b374747220 */ /* 0x080fe20000410000 */
[----:B------:R-:W0:Y:S01]  /*13b70*/  MUFU.EX2 R164, R164 ;  /* 0x000000a400a47308 */ /* 0x000e220000000800 */
[----:B------:R-:W-:Y:S01]  /*13b80*/  FADD.FTZ R20, R153, R163 ;  /* 0x000000a399147221 */ /* 0x000fe20000010000 */
[C---:B---3--:R-:W-:Y:S01]  /*13b90*/  FADD.FTZ R163, R201.reuse, R15 ;  /* 0x0000000fc9a37221 */ /* 0x048fe20000010000 */
[----:B------:R-:W-:Y:S01]  /*13ba0*/  F2FP.F16.F32.PACK_AB R153, R201, R154 ;  /* 0x0000009ac999723e */ /* 0x000fe200000000ff */
[-C--:B------:R-:W-:Y:S01]  /*13bb0*/  FMUL.FTZ R117, R117, R179.reuse ;  /* 0x000000b375757220 */ /* 0x080fe20000410000 */
[----:B------:R-:W-:Y:S01]  /*13bc0*/  FADD.FTZ R154, R208, R20 ;  /* 0x00000014d09a7221 */ /* 0x000fe20000010000 */
        /* <DEDUP_REMOVED lines=21> */
[----:B------:R-:W-:Y:S01]  /*13d20*/  FADD.FTZ R163, R197, R154 ;  /* 0x0000009ac5a37221 */ /* 0x000fe20000010000 */
[----:B-1----:R-:W-:Y:S01]  /*13d30*/  FADD.FTZ R166, R157, R166 ;  /* 0x000000a69da67221 */ /* 0x002fe20000010000 */
[----:B------:R-:W-:Y:S01]  /*13d40*/  F2FP.F16.F32.PACK_AB R154, R197, R208 ;  /* 0x000000d0c59a723e */ /* 0x000fe200000000ff */
[----:B------:R-:W-:Y:S01]  /*13d50*/  FMUL.FTZ R26, R26, R161 ;  /* 0x000000a11a1a7220 */ /* 0x000fe20000410000 */
[----:B------:R-:W-:Y:S01]  /*13d60*/  FADD.FTZ R163, R156, R163 ;  /* 0x000000a39ca37221 */ /* 0x000fe20000010000 */
[----:B------:R-:W0:Y:S01]  /*13d70*/  MUFU.EX2 R199, R199 ;  /* 0x000000c700c77308 */ /* 0x000e220000000800 */
[C---:B--2---:R-:W-:Y:S01]  /*13d80*/  FADD.FTZ R183, R158.reuse, R166 ;  /* 0x000000a69eb77221 */ /* 0x044fe20000010000 */
[----:B------:R-:W-:Y:S01]  /*13d90*/  F2FP.F16.F32.PACK_AB R157, R158, R157 ;  /* 0x0000009d9e9d723e */ /* 0x000fe200000000ff */
[----:B------:R-:W-:Y:S01]  /*13da0*/  FADD.FTZ R202, R160, R163 ;  /* 0x000000a3a0ca7221 */ /* 0x000fe20000010000 */
[----:B------:R-:W-:Y:S01]  /*13db0*/  F2FP.F16.F32.PACK_AB R155, R164, R155 ;  /* 0x0000009ba49b723e */ /* 0x000fe200000000ff */
[----:B------:R-:W-:Y:S01]  /*13dc0*/  BAR.SYNC.DEFER_BLOCKING 0xf, 0x100 ;  /* 0x03c4000000007b1d */ /* 0x000fe20000010000 */
[----:B------:R-:W-:Y:S01]  /*13dd0*/  F2FP.F16.F32.PACK_AB R158, R171, R159 ;  /* 0x0000009fab9e723e */ /* 0x000fe200000000ff */
[----:B------:R-:W-:Y:S01]  /*13de0*/  FADD.FTZ R202, R159, R202 ;  /* 0x000000ca9fca7221 */ /* 0x000fe20000010000 */
[----:B------:R-:W-:Y:S01]  /*13df0*/  F2FP.F16.F32.PACK_AB R156, R160, R156 ;  /* 0x0000009ca09c723e */ /* 0x000fe200000000ff */
        /* <DEDUP_REMOVED lines=72> */
[----:B0-----:R-:W-:Y:S01]  /*14280*/  F2FP.F16.F32.PACK_AB R159, R199, R195 ;  /* 0x000000c3c79f723e */ /* 0x001fe200000000ff */
[----:B------:R0:W-:Y:S01]  /*14290*/  STSM.16.M88.4 [R194+0x36400], R152 ;  /* 0x03640098c2007844 */ /* 0x0001e20000000200 */
[----:B------:R-:W4:Y:S01]  /*142a0*/  MUFU.EX2 R178, R178 ;  /* 0x000000b200b27308 */ /* 0x000f220000000800 */
[----:B-1----:R-:W-:Y:S01]  /*142b0*/  F2FP.F16.F32.PACK_AB R160, R175, R174 ;  /* 0x000000aeafa0723e */ /* 0x002fe200000000ff */
[----:B------:R-:W-:Y:S01]  /*142c0*/  IMAD.MOV.U32 R197, RZ, RZ, 0x40000040 ;  /* 0x40000040ffc57424 */ /* 0x000fe200078e00ff */
[----:B--2---:R-:W-:Y:S01]  /*142d0*/  F2FP.F16.F32.PACK_AB R161, R200, R181 ;  /* 0x000000b5c8a1723e */ /* 0x004fe200000000ff */
[----:B------:R2:W-:Y:S01]  /*142e0*/  STSM.16.M88.4 [R203], R156 ;  /* 0x0000009ccb007844 */ /* 0x0005e20000000200 */
[----:B---3--:R-:W-:Y:S01]  /*142f0*/  F2FP.F16.F32.PACK_AB R163, R182, R198 ;  /* 0x000000c6b6a3723e */ /* 0x008fe200000000ff */
[----:B------:R-:W-:Y:S01]  /*14300*/  FADD.FTZ R183, R195, R183 ;  /* 0x000000b7c3b77221 */ /* 0x000fe20000010000 */
[----:B------:R-:W-:Y:S01]  /*14310*/  FADD.FTZ R202, R171, R202 ;  /* 0x000000caabca7221 */ /* 0x000fe20000010000 */
[----:B------:R-:W-:Y:S01]  /*14320*/  MUFU.EX2 R177, R177 ;  /* 0x000000b100b17308 */ /* 0x000fe20000000800 */
[----:B------:R-:W-:Y:S01]  /*14330*/  ISETP.GT.AND P2, PT, R21, R213, PT ;  /* 0x000000d51500720c */ /* 0x000fe20003f44270 */
[----:B------:R-:W-:Y:S01]  /*14340*/  FADD.FTZ R183, R199, R183 ;  /* 0x000000b7c7b77221 */ /* 0x000fe20000010000 */
[----:B------:R-:W-:Y:S01]  /*14350*/  FADD.FTZ R202, R174, R202 ;  /* 0x000000caaeca7221 */ /* 0x000fe20000010000 */
[----:B------:R-:W-:-:S02]  /*14360*/  @!P1 VIADD R192, R192, 0x38860 ;  /* 0x00038860c0c09836 */ /* 0x000fc40000000000 */
[----:B------:R-:W-:Y:S01]  /*14370*/  FADD.FTZ R183, R181, R183 ;  /* 0x000000b7b5b77221 */ /* 0x000fe20000010000 */
[----:B------:R-:W-:Y:S01]  /*14380*/  FADD.FTZ R202, R175, R202 ;  /* 0x000000caafca7221 */ /* 0x000fe20000010000 */
[----:B------:R-:W1:Y:S01]  /*14390*/  MUFU.EX2 R180, R180 ;  /* 0x000000b400b47308 */ /* 0x000e620000000800 */
[----:B----4-:R-:W-:Y:S01]  /*143a0*/  F2FP.F16.F32.PACK_AB R164, R178, R176 ;  /* 0x000000b0b2a4723e */ /* 0x010fe200000000ff */
[----:B------:R-:W-:Y:S01]  /*143b0*/  FADD.FTZ R183, R200, R183 ;  /* 0x000000b7c8b77221 */ /* 0x000fe20000010000 */
[----:B------:R-:W-:Y:S01]  /*143c0*/  FADD.FTZ R202, R172, R202 ;  /* 0x000000caacca7221 */ /* 0x000fe20000010000 */
[----:B------:R-:W-:Y:S01]  /*143d0*/  @!P1 PRMT R192, RZ, 0x654, R192 ;  /* 0x00000654ffc09816 */ /* 0x000fe200000000c0 */
[----:B------:R-:W-:Y:S02]  /*143e0*/  IMAD.MOV.U32 R199, RZ, RZ, R170 ;  /* 0x000000ffffc77224 */ /* 0x000fe400078e00aa */
[----:B------:R-:W-:Y:S01]  /*143f0*/  FADD.FTZ R183, R198, R183 ;  /* 0x000000b7c6b77221 */ /* 0x000fe20000010000 */
[----:B------:R-:W-:Y:S01]  /*14400*/  FADD.FTZ R202, R173, R202 ;  /* 0x000000caadca7221 */ /* 0x000fe20000010000 */
[----:B------:R-:W3:Y:S01]  /*14410*/  MUFU.EX2 R15, R206 ;  /* 0x000000ce000f7308 */ /* 0x000ee20000000800 */
[----:B------:R-:W-:-:S02]  /*14420*/  IMAD.MOV.U32 R198, RZ, RZ, R18 ;  /* 0x000000ffffc67224 */ /* 0x000fc400078e0012 */
[----:B------:R-:W-:Y:S01]  /*14430*/  FADD.FTZ R183, R182, R183 ;  /* 0x000000b7b6b77221 */ /* 0x000fe20000010000 */
[----:B------:R-:W-:Y:S01]  /*14440*/  FADD.FTZ R202, R176, R202 ;  /* 0x000000cab0ca7221 */ /* 0x000fe20000010000 */
[----:B------:R-:W-:-:S03]  /*14450*/  IMAD.MOV.U32 R195, RZ, RZ, R168 ;  /* 0x000000ffffc37224 */ /* 0x000fc600078e00a8 */
[----:B------:R-:W-:Y:S01]  /*14460*/  FADD.FTZ R202, R178, R202 ;  /* 0x000000cab2ca7221 */ /* 0x000fe20000010000 */
[----:B------:R-:W4:Y:S01]  /*14470*/  MUFU.EX2 R20, R207 ;  /* 0x000000cf00147308 */ /* 0x000f220000000800 */
[----:B-1----:R-:W-:Y:S02]  /*14480*/  F2FP.F16.F32.PACK_AB R166, R180, R177 ;  /* 0x000000b1b4a6723e */ /* 0x002fe400000000ff */
[----:B------:R-:W-:-:S05]  /*14490*/  FADD.FTZ R202, R177, R202 ;  /* 0x000000cab1ca7221 */ /* 0x000fca0000010000 */
[----:B------:R1:W5:Y:S01]  /*144a0*/  MUFU.EX2 R201, R162 ;  /* 0x000000a200c97308 */ /* 0x0003620000000800 */
[----:B---3--:R-:W-:-:S07]  /*144b0*/  FADD.FTZ R183, R15, R183 ;  /* 0x000000b70fb77221 */ /* 0x008fce0000010000 */
[----:B------:R3:W0:Y:S01]  /*144c0*/  MUFU.EX2 R179, R165 ;  /* 0x000000a500b37308 */ /* 0x0006220000000800 */
[----:B-1----:R-:W-:Y:S01]  /*144d0*/  F2FP.F16.F32.PACK_AB R162, R173, R172 ;  /* 0x000000acada2723e */ /* 0x002fe200000000ff */
[----:B----4-:R-:W-:-:S04]  /*144e0*/  FADD.FTZ R183, R20, R183 ;  /* 0x000000b714b77221 */ /* 0x010fc80000010000 */
[----:B------:R2:W-:Y:S01]  /*144f0*/  STSM.16.M88.4 [R212], R160 ;  /* 0x000000a0d4007844 */ /* 0x0005e20000000200 */
[----:B---3--:R-:W-:Y:S01]  /*14500*/  F2FP.F16.F32.PACK_AB R165, R20, R15 ;  /* 0x0000000f14a5723e */ /* 0x008fe200000000ff */
[----:B-----5:R-:W-:Y:S01]  /*14510*/  FADD.FTZ R183, R201, R183 ;  /* 0x000000b7c9b77221 */ /* 0x020fe20000010000 */
[----:B------:R-:W-:Y:S01]  /*14520*/  FADD.FTZ R15, R180, R202 ;  /* 0x000000cab40f7221 */ /* 0x000fe20000010000 */
[C---:B0-----:R-:W-:Y:S02]  /*14530*/  F2FP.F16.F32.PACK_AB R167, R179.reuse, R201 ;  /* 0x000000c9b3a7723e */ /* 0x041fe400000000ff */
[----:B------:R-:W-:-:S03]  /*14540*/  FADD.FTZ R20, R179, R183 ;  /* 0x000000b7b3147221 */ /* 0x000fc60000010000 */
        /* <DEDUP_REMOVED lines=38> */
.L_x_5704:
[----:B------:R-:W-:Y:S05]  /*147b0*/  BSYNC B0 ;  /* 0x0000000000007941 */ /* 0x000fea0003800000 */
.L_x_5703:
[----:B------:R-:W0:Y:S01]  /*147c0*/  SHFL.BFLY PT, R0, R15, 0x2, 0x1f ;  /* 0x0c401f000f007f89 */ /* 0x000e2200000e0000 */
[----:B------:R-:W-:Y:S02]  /*147d0*/  IMAD.MOV.U32 R4, RZ, RZ, RZ ;  /* 0x000000ffff047224 */ /* 0x000fe400078e00ff */
[----:B------:R-:W-:Y:S01]  /*147e0*/  IMAD.MOV.U32 R154, RZ, RZ, -0x800000 ;  /* 0xff800000ff9a7424 */ /* 0x000fe200078e00ff */
[----:B------:R-:W-:Y:S06]  /*147f0*/  BAR.ARV 0x8, 0x100 ;  /* 0x0204000000007b1d */ /* 0x000fec0000002000 */
[----:B------:R-:W-:-:S02]  /*14800*/  VIADD R230, R230, 0x1 ;  /* 0x00000001e6e67836 */ /* 0x000fc40000000000 */
[----:B------:R-:W-:Y:S01]  /*14810*/  BAR.SYNC.DEFER_BLOCKING 0xf, 0x100 ;  /* 0x03c4000000007b1d */ /* 0x000fe20000010000 */
[----:B0-----:R-:W-:-:S05]  /*14820*/  FADD.FTZ R0, R0, R15 ;  /* 0x0000000f00007221 */ /* 0x001fca0000010000 */
[----:B------:R-:W0:Y:S02]  /*14830*/  SHFL.BFLY PT, R3, R0, 0x1, 0x1f ;  /* 0x0c201f0000037f89 */ /* 0x000e2400000e0000 */
[----:B0-----:R-:W-:-:S05]  /*14840*/  FADD.FTZ R3, R0, R3 ;  /* 0x0000000300037221 */ /* 0x001fca0000010000 */
[----:B------:R-:W-:-:S13]  /*14850*/  FSETP.NE.FTZ.AND P0, PT, R3, RZ, PT ;  /* 0x000000ff0300720b */ /* 0x000fda0003f15000 */
[----:B------:R-:W0:Y:S08]  /*14860*/  @P0 MUFU.LG2 R0, R3 ;  /* 0x0000000300000308 */ /* 0x000e300000000c00 */
[----:B------:R3:W4:Y:S01]  /*14870*/  @P0 MUFU.RCP R4, R3 ;  /* 0x0000000300040308 */ /* 0x0007220000001000 */
[----:B0-----:R-:W-:Y:S01]  /*14880*/  @P0 FMUL.FTZ R0, R0, 0.69314718246459960938 ;  /* 0x3f31721800000820 */ /* 0x001fe20000410000 */
[----:B---3--:R-:W-:-:S04]  /*14890*/  @P0 FMUL.FTZ R3, R169, 0.69314718246459960938 ;  /* 0x3f317218a9030820 */ /* 0x008fc80000410000 */
[----:B------:R-:W-:Y:S02]  /*148a0*/  @P0 FFMA.FTZ R154, R3, R168, R0 ;  /* 0x000000a8039a0223 */ /* 0x000fe40000010000 */
[----:B------:R-:W0:Y:S01]  /*148b0*/  SHFL.BFLY PT, R0, R20, 0x2, 0x1f ;  /* 0x0c401f0014007f89 */ /* 0x000e2200000e0000 */
        /* <DEDUP_REMOVED lines=71> */
[----:B------:R-:W3:Y:S01]  /*14d30*/  @P0 MUFU.LG2 R3, R3 ;  /* 0x0000000300030308 */ /* 0x000ee20000000c00 */
        /* <DEDUP_REMOVED lines=79> */
.L_x_5636:
[----:B------:R-:W-:Y:S05]  /*15230*/  BSYNC B7 ;  /* 0x0000000000077941 */ /* 0x000fea0003800000 */
.L_x_5632:
[----:B------:R-:W3:Y:S08]  /*15240*/  S2UR UR5, SR_CgaCtaId ;  /* 0x00000000000579c3 */ /* 0x000ef00000008800 */
[----:B------:R-:W-:Y:S06]  /*15250*/  BAR.SYNC.DEFER_BLOCKING 0x5, 0x180 ;  /* 0x0146000000007b1d */ /* 0x000fec0000010000 */
[----:B------:R-:W-:Y:S01]  /*15260*/  UMOV UR4, 0x400 ;  /* 0x0000040000047882 */ /* 0x000fe20000000000 */
[----:B------:R-:W-:Y:S01]  /*15270*/  BSSY B0, `(.L_x_5716) ;  /* 0x00004a9000007945 */ /* 0x000fe20003800000 */
[----:B---3--:R-:W-:-:S06]  /*15280*/  ULEA UR4, UR5, UR4, 0x18 ;  /* 0x0000000405047291 */ /* 0x008fcc000f8ec03f */
[----:B------:R-:W-:-:S05]  /*15290*/  IMAD.U32 R2, RZ, RZ, UR4 ;  /* 0x00000004ff027e24 */ /* 0x000fca000f8e00ff */
[----:B01----:R0:W1:Y:S01]  /*152a0*/  LDS.128 R4, [R2+0x388d0] ;  /* 0x0388d00002047984 */ /* 0x0030620000000c00 */
        /* <DEDUP_REMOVED lines=174> */
[----:B-1----:R-:W-:Y:S02]  /*15d90*/  MOV R4, R8 ;  /* 0x0000000800047202 */ /* 0x002fe40000000f00 */
        /* <DEDUP_REMOVED lines=26> */
[----:B-----5:R-:W3:Y:S04]  /*15f40*/  LDG.E R4, desc[UR42][R8.64] ;  /* 0x0000002a08047981 */ /* 0x020ee8000c1e1900 */
[----:B-1----:R-:W3:Y:S02]  /*15f50*/  LDG.E R8, desc[UR42][R8.64+0x4] ;  /* 0x0000042a08087981 */ /* 0x002ee4000c1e1900 */
[----:B---3--:R-:W-:-:S07]  /*15f60*/  IMAD.IADD R4, R8, 0x1, -R4 ;  /* 0x0000000108047824 */ /* 0x008fce00078e0a04 */
.L_x_5718:
[----:B-1----:R-:W3:Y:S01]  /*15f70*/  LDL R8, [R1+0x68] ;  /* 0x0000680001087983 */ /* 0x002ee20000100800 */
[----:B------:R-:W-:Y:S01]  /*15f80*/  ISETP.NE.AND P1, PT, R218, RZ, PT ;  /* 0x000000ffda00720c */ /* 0x000fe20003f25270 */
[----:B------:R-:W-:-:S03]  /*15f90*/  ULDC UR4, c[0x0][0xbd4] ;  /* 0x0002f50000047ab9 */ /* 0x000fc60000000800 */
[----:B------:R-:W-:Y:S01]  /*15fa0*/  SEL R218, R218, UR4, P1 ;  /* 0x00000004dada7c07 */ /* 0x000fe20008800000 */
[----:B---3--:R-:W1:Y:S02]  /*15fb0*/  SHFL.IDX PT, R8, R8, RZ, 0x1f ;  /* 0x00001fff08087589 */ /* 0x008e6400000e0000 */
[----:B-1----:R-:W-:Y:S02]  /*15fc0*/  ISETP.NE.AND P0, PT, R8, RZ, PT ;  /* 0x000000ff0800720c */ /* 0x002fe40003f05270 */
[----:B-----5:R-:W-:-:S11]  /*15fd0*/  SHF.R.S32.HI R8, RZ, 0x1f, R0 ;  /* 0x0000001fff087819 */ /* 0x020fd60000011400 */
[----:B------:R-:W-:Y:S05]  /*15fe0*/  @P0 BRA `(.L_x_5719) ;  /* 0x0000000000f80947 */ /* 0x000fea0003800000 */
[----:B------:R-:W3:Y:S01]  /*15ff0*/  LDL.LU R14, [R1+0x64] ;  /* 0x00006400010e7983 */ /* 0x000ee20000300800 */
[----:B------:R-:W-:Y:S01]  /*16000*/  IMAD.MOV.U32 R9, RZ, RZ, 0xab8 ;  /* 0x00000ab8ff097424 */ /* 0x000fe200078e00ff */
[----:B------:R-:W-:Y:S01]  /*16010*/  ISETP.GT.AND P1, PT, R218, 0x1, PT ;  /* 0x00000001da00780c */ /* 0x000fe20003f24270 */
[----:B--2---:R-:W1:Y:S01]  /*16020*/  LDC R156, c[0x0][0xce8] ;  /* 0x00033a00ff9c7b82 */ /* 0x004e620000000800 */
[----:B------:R-:W2:Y:S01]  /*16030*/  LDL R157, [R1+0x78] ;  /* 0x00007800019d7983 */ /* 0x000ea20000100800 */
        /* <DEDUP_REMOVED lines=9> */
[----:B---3--:R-:W-:Y:S02]  /*160d0*/  SEL R14, R14, RZ, !P0 ;  /* 0x000000ff0e0e7207 */ /* 0x008fe40004000000 */
        /* <DEDUP_REMOVED lines=8> */
[----:B------:R-:W3:Y:S01]  /*16160*/  @P0 LDC R10, c[0x0][0xcf0] ;  /* 0x00033c00ff0a0b82 */ /* 0x000ee20000000800 */
[----:B------:R-:W-:-:S05]  /*16170*/  IMAD.IADD R14, R13, 0x1, R14 ;  /* 0x000000010d0e7824 */ /* 0x000fca00078e020e */
[----:B------:R-:W-:Y:S01]  /*16180*/  IADD3.X R14, R14, R15, R8, P2, P3 ;  /* 0x0000000f0e0e7210 */ /* 0x000fe200017e6408 */
[----:B------:R-:W-:Y:S02]  /*16190*/  IMAD.MOV.U32 R15, RZ, RZ, R153 ;  /* 0x000000ffff0f7224 */ /* 0x000fe400078e0099 */
[----:B-1----:R-:W-:-:S05]  /*161a0*/  @P0 IMAD.HI.U32 R11, R153, R11, RZ ;  /* 0x0000000b990b0227 */ /* 0x002fca00078e00ff */
[----:B---3--:R-:W-:Y:S02]  /*161b0*/  @P0 SHF.R.U32.HI R15, RZ, R10, R11 ;  /* 0x0000000aff0f0219 */ /* 0x008fe4000001160b */
[----:B------:R-:W1:Y:S02]  /*161c0*/  LDC.64 R10, c[0x0][R9+0x228] ;  /* 0x00008a00090a7b82 */ /* 0x000e640000000a00 */
[----:B-1----:R-:W-:-:S04]  /*161d0*/  IMAD.WIDE.U32 R12, R10, R155, RZ ;  /* 0x0000009b0a0c7225 */ /* 0x002fc800078e00ff */
[----:B------:R-:W-:-:S04]  /*161e0*/  IMAD R10, R11, R155, RZ ;  /* 0x0000009b0b0a7224 */ /* 0x000fc800078e02ff */
[----:B------:R-:W-:Y:S02]  /*161f0*/  IMAD.IADD R13, R13, 0x1, R10 ;  /* 0x000000010d0d7824 */ /* 0x000fe400078e020a */
[----:B------:R1:W3:Y:S01]  /*16200*/  LDC.64 R10, c[0x0][R9+0x210] ;  /* 0x00008400090a7b82 */ /* 0x0002e20000000a00 */
[----:B------:R-:W-:Y:S01]  /*16210*/  IADD3 R12, P0, P2, R15, R152, R12 ;  /* 0x000000980f0c7210 */ /* 0x000fe20007a1e00c */
[--C-:B------:R-:W-:Y:S01]  /*16220*/  IMAD.MOV R152, RZ, RZ, -R15.reuse ;  /* 0x000000ffff987224 */ /* 0x100fe200078e0a0f */
[----:B------:R-:W-:-:S03]  /*16230*/  SHF.R.S32.HI R15, RZ, 0x1f, R15 ;  /* 0x0000001fff0f7819 */ /* 0x000fc6000001140f */
[----:B------:R-:W-:Y:S01]  /*16240*/  IMAD R152, R156, R152, R153 ;  /* 0x000000989c987224 */ /* 0x000fe200078e0299 */
[----:B------:R-:W-:-:S04]  /*16250*/  IADD3.X R13, R15, R14, R13, P0, P2 ;  /* 0x0000000e0f0d7210 */ /* 0x000fc800007e440d */
[----:B-1----:R-:W-:Y:S01]  /*16260*/  SHF.R.S32.HI R9, RZ, 0x1f, R152 ;  /* 0x0000001fff097819 */ /* 0x002fe20000011498 */
[-C--:B---3--:R-:W-:Y:S02]  /*16270*/  IMAD R11, R11, R152.reuse, RZ ;  /* 0x000000980b0b7224 */ /* 0x088fe400078e02ff */
[----:B------:R-:W-:-:S04]  /*16280*/  IMAD.WIDE.U32 R12, R10, R152, R12 ;  /* 0x000000980a0c7225 */ /* 0x000fc800078e000c */
[----:B------:R-:W-:Y:S02]  /*16290*/  IMAD R9, R10, R9, R11 ;  /* 0x000000090a097224 */ /* 0x000fe400078e020b */
[----:B------:R-:W1:Y:S08]  /*162a0*/  LDC.64 R10, c[0x0][0xca8] ;  /* 0x00032a00ff0a7b82 */ /* 0x000e700000000a00 */
[----:B-1----:R-:W1:Y:S08]  /*162b0*/  @!P1 LDC R10, c[0x0][0xc50] ;  /* 0x00031400ff0a9b82 */ /* 0x002e700000000800 */
[----:B------:R-:W3:Y:S01]  /*162c0*/  @!P1 LDC R11, c[0x0][0xc54] ;  /* 0x00031500ff0b9b82 */ /* 0x000ee20000000800 */
[----:B------:R-:W-:-:S02]  /*162d0*/  IMAD.IADD R9, R13, 0x1, R9 ;  /* 0x000000010d097824 */ /* 0x000fc400078e0209 */
[----:B------:R-:W-:Y:S01]  /*162e0*/  IMAD.IADD R14, R188, 0x1, R193 ;  /* 0x00000001bc0e7824 */ /* 0x000fe200078e02c1 */
[----:B-1----:R-:W-:Y:S01]  /*162f0*/  LEA R13, P0, R12, R10, 0x2 ;  /* 0x0000000a0c0d7211 */ /* 0x002fe200078010ff */
[----:B--2---:R-:W-:-:S03]  /*16300*/  IMAD.MOV R10, RZ, RZ, -R157 ;  /* 0x000000ffff0a7224 */ /* 0x004fc600078e0a9d */
[----:B---3--:R-:W-:Y:S02]  /*16310*/  LEA.HI.X R9, R12, R11, R9, 0x2, P0 ;  /* 0x0000000b0c097211 */ /* 0x008fe400000f1409 */
        /* <DEDUP_REMOVED lines=11> */
.L_x_5719:
[----:B------:R-:W-:Y:S02]  /*163d0*/  ISETP.GT.AND P1, PT, R218, 0x1, PT ;  /* 0x00000001da00780c */ /* 0x000fe40003f24270 */
[----:B------:R-:W-:-:S04]  /*163e0*/  ISETP.NE.U32.AND P0, PT, RZ, UR6, PT ;  /* 0x00000006ff007c0c */ /* 0x000fc8000bf05070 */
[----:B------:R-:W-:-:S04]  /*163f0*/  ISETP.NE.AND.EX P0, PT, RZ, UR7, PT, P0 ;  /* 0x00000007ff007c0c */ /* 0x000fc8000bf05300 */
[----:B------:R-:W-:-:S03]  /*16400*/  SEL R219, R219, RZ, !P0 ;  /* 0x000000ffdbdb7207 */ /* 0x000fc60004000000 */
[----:B------:R-:W-:Y:S06]  /*16410*/  @P1 BRA `(.L_x_5720) ;  /* 0x0000001000381947 */ /* 0x000fec0003800000 */
[----:B-1----:R-:W1:Y:S01]  /*16420*/  S2R R3, SR_TID.X ;  /* 0x0000000000037919 */ /* 0x002e620000002100 */
[----:B------:R-:W3:Y:S01]  /*16430*/  LDC R87, c[0x0][0xce8] ;  /* 0x00033a00ff577b82 */ /* 0x000ee20000000800 */
        /* <DEDUP_REMOVED lines=18> */
[----:B---3--:R-:W-:Y:S01]  /*16560*/  IMAD R90, R4, R87, RZ ;  /* 0x00000057045a7224 */ /* 0x008fe200078e02ff */
        /* <DEDUP_REMOVED lines=79> */
[----:B------:R-:W5:Y:S01]  /*16a60*/  LD.E.128 R56, desc[UR42][R56.64] ;  /* 0x0000002a38387980 */ /* 0x000f62000c101d00 */
[----:B------:R-:W-:Y:S01]  /*16a70*/  IMAD.WIDE.U32 R8, R0, UR4, RZ ;  /* 0x0000000400087c25 */ /* 0x000fe2000f8e00ff */
[----:B------:R-:W-:Y:S01]  /*16a80*/  LOP3.LUT R20, R11, 0xfffffff8, RZ, 0xc0, !PT ;  /* 0xfffffff80b147812 */ /* 0x000fe200078ec0ff */
[----:B------:R-:W1:Y:S01]  /*16a90*/  LDC R0, c[0x0][0xbc8] ;  /* 0x0002f200ff007b82 */ /* 0x000e620000000800 */
[----:B------:R-:W-:Y:S01]  /*16aa0*/  ULDC.64 UR4, c[0x0][0xbe8] ;  /* 0x0002fa0000047ab9 */ /* 0x000fe20000000a00 */
[----:B------:R-:W-:Y:S01]  /*16ab0*/  IMAD.IADD R9, R9, 0x1, R21 ;  /* 0x0000000109097824 */ /* 0x000fe200078e0215 */
[----:B------:R-:W5:Y:S04]  /*16ac0*/  LD.E.128 R12, desc[UR42][R12.64] ;  /* 0x0000002a0c0c7980 */ /* 0x000f68000c101d00 */
[----:B------:R-:W5:Y:S01]  /*16ad0*/  LD.E.128 R60, desc[UR42][R60.64] ;  /* 0x0000002a3c3c7980 */ /* 0x000f62000c101d00 */
[----:B------:R-:W3:Y:S01]  /*16ae0*/  @P3 LDC R89, c[0x0][0xcec] ;  /* 0x00033b00ff593b82 */ /* 0x000ee20000000800 */
[----:B------:R-:W-:Y:S01]  /*16af0*/  IMAD.WIDE.U32 R8, R217, UR4, R8 ;  /* 0x00000004d9087c25 */ /* 0x000fe2000f8e0008 */
[----:B------:R-:W-:Y:S01]  /*16b00*/  SHF.R.S32.HI R11, RZ, 0x1f, R219 ;  /* 0x0000001fff0b7819 */ /* 0x000fe200000114db */
[----:B------:R-:W5:Y:S02]  /*16b10*/  LD.E.128 R64, desc[UR42][R64.64] ;  /* 0x0000002a40407980 */ /* 0x000f64000c101d00 */
[----:B------:R-:W-:-:S02]  /*16b20*/  IMAD.IADD R3, R3, 0x1, -R20 ;  /* 0x0000000103037824 */ /* 0x000fc400078e0a14 */
[----:B------:R-:W5:Y:S01]  /*16b30*/  LD.E.128 R68, desc[UR42][R68.64] ;  /* 0x0000002a44447980 */ /* 0x000f62000c101d00 */
[----:B------:R-:W4:Y:S01]  /*16b40*/  @P3 LDC R91, c[0x0][0xcf0] ;  /* 0x00033c00ff5b3b82 */ /* 0x000f220000000800 */
[----:B------:R-:W-:Y:S01]  /*16b50*/  IMAD R9, R217, UR5, R9 ;  /* 0x00000005d9097c24 */ /* 0x000fe2000f8e0209 */
[----:B------:R-:W-:Y:S01]  /*16b60*/  ULDC.64 UR4, c[0x0][0xbf0] ;  /* 0x0002fc0000047ab9 */ /* 0x000fe20000000a00 */
[----:B------:R-:W-:Y:S01]  /*16b70*/  IMAD R20, R3, 0x20, R10 ;  /* 0x0000002003147824 */ /* 0x000fe200078e020a */
[----:B------:R-:W5:Y:S01]  /*16b80*/  LD.E.128 R72, desc[UR42][R72.64] ;  /* 0x0000002a48487980 */ /* 0x000f62000c101d00 */
[----:B------:R-:W-:Y:S02]  /*16b90*/  IMAD.IADD R3, R10, 0x1, R193 ;  /* 0x000000010a037824 */ /* 0x000fe400078e02c1 */
[----:B------:R-:W-:Y:S01]  /*16ba0*/  IMAD R10, R11, UR4, RZ ;  /* 0x000000040b0a7c24 */ /* 0x000fe2000f8e02ff */
[-C--:B-1----:R-:W-:Y:S01]  /*16bb0*/  ISETP.GE.AND P1, PT, R226, R0.reuse, PT ;  /* 0x00000000e200720c */ /* 0x082fe20003f26270 */
[----:B------:R-:W5:Y:S02]  /*16bc0*/  LD.E.128 R76, desc[UR42][R76.64] ;  /* 0x0000002a4c4c7980 */ /* 0x000f64000c101d00 */
[----:B------:R-:W-:Y:S01]  /*16bd0*/  IMAD R85, R219, UR5, R10 ;  /* 0x00000005db557c24 */ /* 0x000fe2000f8e020a */
[----:B------:R-:W-:Y:S01]  /*16be0*/  SEL R10, RZ, 0xffffffff, P1 ;  /* 0xffffffffff0a7807 */ /* 0x000fe20000800000 */
[----:B------:R-:W-:Y:S01]  /*16bf0*/  IMAD.IADD R84, R193, 0x1, R20 ;  /* 0x00000001c1547824 */ /* 0x000fe200078e0214 */
[-C--:B------:R-:W-:Y:S01]  /*16c00*/  ISETP.GE.AND P0, PT, R225, R0.reuse, PT ;  /* 0x00000000e100720c */ /* 0x080fe20003f06270 */
[----:B------:R-:W5:Y:S02]  /*16c10*/  LD.E.128 R80, desc[UR42][R80.64] ;  /* 0x0000002a50507980 */ /* 0x000f64000c101d00 */
[----:B------:R-:W-:Y:S01]  /*16c20*/  IMAD.SHL.U32 R93, R10, 0x2, RZ ;  /* 0x000000020a5d7824 */ /* 0x000fe200078e00ff */
[----:B------:R-:W-:Y:S01]  /*16c30*/  SEL R21, RZ, 0xffffffff, P0 ;  /* 0xffffffffff157807 */ /* 0x000fe20000000000 */
[----:B---3--:R-:W-:Y:S01]  /*16c40*/  @P3 IMAD.HI.U32 R10, R84, R89, RZ ;  /* 0x00000059540a3227 */ /* 0x008fe200078e00ff */
[-C--:B------:R-:W-:Y:S01]  /*16c50*/  ISETP.GE.AND P2, PT, R187, R0.reuse, PT ;  /* 0x00000000bb00720c */ /* 0x080fe20003f46270 */
[----:B------:R-:W-:Y:S01]  /*16c60*/  @!PT LDS RZ, [RZ] ;  /* 0x00000000fffff984 */ /* 0x000fe20000000800 */
[----:B------:R-:W-:Y:S01]  /*16c70*/  @!PT LDS RZ, [RZ] ;  /* 0x00000000fffff984 */ /* 0x000fe20000000800 */
[----:B------:R-:W-:Y:S01]  /*16c80*/  @!PT LDS RZ, [RZ] ;  /* 0x00000000fffff984 */ /* 0x000fe20000000800 */
[----:B------:R-:W-:Y:S01]  /*16c90*/  @!PT LDS RZ, [RZ] ;  /* 0x00000000fffff984 */ /* 0x000fe20000000800 */
[----:B------:R1:W-:Y:S06]  /*16ca0*/  MEMBAR.ALL.CTA ;  /* 0x0000000000007992 */ /* 0x0003ec0000008000 */
[----:B-1----:R-:W1:Y:S01]  /*16cb0*/  FENCE.VIEW.ASYNC.S ;  /* 0x00000000000073c6 */ /* 0x002e620000000000 */
[-C--:B------:R-:W-:Y:S01]  /*16cc0*/  ISETP.GE.AND P0, PT, R224, R0.reuse, PT ;  /* 0x00000000e000720c */ /* 0x080fe20003f06270 */
[----:B------:R-:W-:Y:S01]  /*16cd0*/  IMAD.MOV.U32 R11, RZ, RZ, R84 ;  /* 0x000000ffff0b7224 */ /* 0x000fe200078e0054 */
[----:B----4-:R-:W-:Y:S01]  /*16ce0*/  @P3 SHF.R.U32.HI R11, RZ, R91, R10 ;  /* 0x0000005bff0b3219 */ /* 0x010fe2000001160a */
[----:B------:R-:W-:Y:S01]  /*16cf0*/  IMAD.WIDE.U32 R8, R219, UR4, R8 ;  /* 0x00000004db087c25 */ /* 0x000fe2000f8e0008 */
[----:B------:R-:W-:Y:S01]  /*16d00*/  SEL R20, RZ, 0x1, P2 ;  /* 0x00000001ff147807 */ /* 0x000fe20001000000 */
[----:B------:R-:W-:Y:S01]  /*16d10*/  ULDC.64 UR4, c[0x0][0xbe0] ;  /* 0x0002f80000047ab9 */ /* 0x000fe20000000a00 */
[----:B------:R-:W-:Y:S01]  /*16d20*/  SEL R10, RZ, 0xffffffff, P0 ;  /* 0xffffffffff0a7807 */ /* 0x000fe20000000000 */
[----:B------:R-:W-:Y:S01]  /*16d30*/  IMAD.SHL.U32 R21, R21, 0x4, RZ ;  /* 0x0000000415157824 */ /* 0x000fe200078e00ff */
[----:B------:R-:W-:Y:S01]  /*16d40*/  LOP3.LUT R20, R93, 0x2, R20, 0xe2, !PT ;  /* 0x000000025d147812 */ /* 0x000fe200078ee214 */
[----:B------:R-:W-:Y:S01]  /*16d50*/  IMAD.IADD R9, R9, 0x1, R85 ;  /* 0x0000000109097824 */ /* 0x000fe200078e0255 */
[----:B------:R-:W-:Y:S01]  /*16d60*/  ISETP.GE.AND P0, PT, R223, R0, PT ;  /* 0x00000000df00720c */ /* 0x000fe20003f06270 */
[----:B------:R-:W-:Y:S01]  /*16d70*/  IMAD.SHL.U32 R85, R10, 0x8, RZ ;  /* 0x000000080a557824 */ /* 0x000fe200078e00ff */
[----:B------:R-:W-:-:S02]  /*16d80*/  SHF.R.S32.HI R10, RZ, 0x1f, R11 ;  /* 0x0000001fff0a7819 */ /* 0x000fc4000001140b */
        /* <DEDUP_REMOVED lines=35> */
[----:B------:R3:W4:Y:S01]  /*16fc0*/  SHFL.IDX PT, R8, R87, RZ, 0x181f ;  /* 0x00181fff57087589 */ /* 0x00072200000e0000 */
[----:B------:R-:W-:Y:S01]  /*16fd0*/  BSSY B1, `(.L_x_5721) ;  /* 0x000002a000017945 */ /* 0x000fe20003800000 */
[----:B------:R-:W-:Y:S02]  /*16fe0*/  SHF.R.S32.HI R152, RZ, 0x1f, R222 ;  /* 0x0000001fff987819 */ /* 0x000fe400000114de */
[----:B-1----:R-:W-:-:S02]  /*16ff0*/  LOP3.LUT R4, R86, R9, RZ, 0xfc, !PT ;  /* 0x0000000956047212 */ /* 0x002fc400078efcff */
[----:B------:R3:W1:Y:S01]  /*17000*/  SHFL.IDX PT, R9, R88, RZ, 0x181f ;  /* 0x00181fff58097589 */ /* 0x00066200000e0000 */
[----:B------:R-:W-:Y:S02]  /*17010*/  SHF.R.S32.HI R153, RZ, 0x1f, R223 ;  /* 0x0000001fff997819 */ /* 0x000fe400000114df */
[----:B------:R-:W-:Y:S02]  /*17020*/  SHF.R.S32.HI R154, RZ, 0x1f, R224 ;  /* 0x0000001fff9a7819 */ /* 0x000fe400000114e0 */
[----:B------:R-:W-:Y:S02]  /*17030*/  SHF.R.S32.HI R155, RZ, 0x1f, R225 ;  /* 0x0000001fff9b7819 */ /* 0x000fe400000114e1 */
[----:B--2---:R-:W-:Y:S01]  /*17040*/  SHF.R.S32.HI R156, RZ, 0x1f, R226 ;  /* 0x0000001fff9c7819 */ /* 0x004fe200000114e2 */
[----:B---3--:R-:W-:Y:S06]  /*17050*/  @P1 BRA `(.L_x_5722) ;  /* 0x0000000000841947 */ /* 0x008fec0003800000 */
[-C--:B------:R-:W-:Y:S02]  /*17060*/  ISETP.GE.AND P2, PT, R187, R0.reuse, PT ;  /* 0x00000000bb00720c */ /* 0x080fe40003f46270 */
[-C--:B------:R-:W-:Y:S02]  /*17070*/  ISETP.GE.AND P4, PT, R226, R0.reuse, PT ;  /* 0x00000000e200720c */ /* 0x080fe40003f86270 */
[-C--:B------:R-:W-:Y:S02]  /*17080*/  ISETP.GE.AND P6, PT, R225, R0.reuse, PT ;  /* 0x00000000e100720c */ /* 0x080fe40003fc6270 */
[-C--:B------:R-:W-:Y:S02]  /*17090*/  ISETP.GE.AND P0, PT, R224, R0.reuse, PT ;  /* 0x00000000e000720c */ /* 0x080fe40003f06270 */
[----:B------:R-:W-:Y:S02]  /*170a0*/  ISETP.GE.AND P1, PT, R223, R0, PT ;  /* 0x00000000df00720c */ /* 0x000fe40003f26270 */
[----:B------:R-:W-:-:S03]  /*170b0*/  SHF.R.S32.HI R92, RZ, 0x1f, R91 ;  /* 0x0000001fff5c7819 */ /* 0x000fc6000001145b */
[----:B-1--4-:R-:W-:Y:S02]  /*170c0*/  @!P2 IMAD.WIDE R20, R187, 0x2, R8 ;  /* 0x00000002bb14a825 */ /* 0x012fe400078e0208 */
        /* <DEDUP_REMOVED lines=13> */
[CC--:B--2---:R-:W-:Y:S02]  /*171a0*/  @!P0 LEA R10, P5, R224.reuse, R8.reuse, 0x1 ;  /* 0x00000008e00a8211 */ /* 0x0c4fe400078a08ff */
        /* <DEDUP_REMOVED lines=12> */
.L_x_5722:
[----:B------:R-:W-:Y:S05]  /*17270*/  BSYNC B1 ;  /* 0x0000000000017941 */ /* 0x000fea0003800000 */
.L_x_5721:
[----:B------:R-:W-:Y:S01]  /*17280*/  VIADD R3, R3, 0x20 ;  /* 0x0000002003037836 */ /* 0x000fe20000000000 */
[----:B-1-3--:R1:W2:Y:S04]  /*17290*/  SHFL.IDX PT, R9, R88, 0x1, 0x181f ;  /* 0x00381f0058097f89 */ /* 0x00a2a800000e0000 */
[----:B------:R-:W-:Y:S01]  /*172a0*/  ISETP.GE.AND P0, PT, R3, R90, PT ;  /* 0x0000005a0300720c */ /* 0x000fe20003f06270 */
[----:B----4-:R1:W3:-:S12]  /*172b0*/  SHFL.IDX PT, R8, R87, 0x1, 0x181f ;  /* 0x00381f0057087f89 */ /* 0x0102d800000e0000 */
        /* <DEDUP_REMOVED lines=36> */
.L_x_5720:
[----:B------:R-:W-:Y:S01]  /*17500*/  ULDC.64 UR4, c[0x0][0xc08] ;  /* 0x0003020000047ab9 */ /* 0x000fe20000000a00 */
[----:B-1----:R-:W-:Y:S01]  /*17510*/  IMAD.IADD R11, R216, 0x1, R193 ;  /* 0x00000001d80b7824 */ /* 0x002fe200078e02c1 */
        /* <DEDUP_REMOVED lines=9> */
[----:B------:R-:W-:Y:S01]  /*175b0*/  IMAD.MOV.U32 R10, RZ, RZ, R11 ;  /* 0x000000ffff0a7224 */ /* 0x000fe200078e000b */
[----:B------:R-:W-:Y:S01]  /*175c0*/  SHF.R.S32.HI R155, RZ, 0x1f, R235 ;  /* 0x0000001fff9b7819 */ /* 0x000fe200000114eb */
[----:B------:R-:W-:Y:S01]  /*175d0*/  IMAD.IADD R9, R9, 0x1, R3 ;  /* 0x0000000109097824 */ /* 0x000fe200078e0203 */
[----:B--2---:R-:W-:Y:S01]  /*175e0*/  SHF.R.S32.HI R156, RZ, 0x1f, R236 ;  /* 0x0000001fff9c7819 */ /* 0x004fe200000114ec */
[----:B------:R-:W1:Y:S01]  /*175f0*/  LDC R3, c[0x0][0xce8] ;  /* 0x00033a00ff037b82 */ /* 0x000e620000000800 */
[----:B------:R-:W-:Y:S01]  /*17600*/  IMAD.IADD R193, R188, 0x1, R193 ;  /* 0x00000001bcc17824 */ /* 0x000fe200078e02c1 */
[----:B------:R-:W-:Y:S01]  /*17610*/  SHF.R.S32.HI R157, RZ, 0x1f, R237 ;  /* 0x0000001fff9d7819 */ /* 0x000fe200000114ed */
[----:B------:R-:W-:-:S04]  /*17620*/  IMAD.WIDE.U32 R8, R217, UR4, R8 ;  /* 0x00000004d9087c25 */ /* 0x000fc8000f8e0008 */
[----:B------:R-:W-:Y:S01]  /*17630*/  IMAD R9, R217, UR5, R9 ;  /* 0x00000005d9097c24 */ /* 0x000fe2000f8e0209 */
[----:B------:R-:W-:Y:S01]  /*17640*/  ULDC.64 UR4, c[0x0][0xc40] ;  /* 0x0003100000047ab9 */ /* 0x000fe20000000a00 */
[----:B------:R-:W-:Y:S02]  /*17650*/  VIADD R159, R191, 0xc8 ;  /* 0x000000c8bf9f7836 */ /* 0x000fe40000000000 */
[----:B------:R-:W-:Y:S02]  /*17660*/  IMAD R0, R0, UR4, RZ ;  /* 0x0000000400007c24 */ /* 0x000fe4000f8e02ff */
[----:B------:R-:W-:Y:S01]  /*17670*/  IMAD.WIDE.U32 R8, R219, UR4, R8 ;  /* 0x00000004db087c25 */ /* 0x000fe2000f8e0008 */
[----:B------:R-:W-:-:S03]  /*17680*/  SHF.R.S32.HI R159, RZ, 0x1f, R159 ;  /* 0x0000001fff9f7819 */ /* 0x000fc6000001149f */
[----:B------:R-:W-:Y:S01]  /*17690*/  IMAD R0, R219, UR5, R0 ;  /* 0x00000005db007c24 */ /* 0x000fe2000f8e0200 */
[----:B------:R-:W-:Y:S01]  /*176a0*/  ULDC.64 UR4, c[0x0][0xc48] ;  /* 0x0003120000047ab9 */ /* 0x000fe20000000a00 */
[----:B------:R-:W-:Y:S01]  /*176b0*/  VIADD R161, R191, 0xc0 ;  /* 0x000000c0bfa17836 */ /* 0x000fe20000000000 */
[----:B------:R-:W-:Y:S01]  /*176c0*/  SHF.R.S32.HI R219, RZ, 0x1f, R191 ;  /* 0x0000001fffdb7819 */ /* 0x000fe200000114bf */
[----:B------:R-:W-:Y:S02]  /*176d0*/  IMAD.IADD R9, R9, 0x1, R0 ;  /* 0x0000000109097824 */ /* 0x000fe400078e0200 */
[----:B------:R-:W-:Y:S01]  /*176e0*/  VIADD R163, R191, 0xb8 ;  /* 0x000000b8bfa37836 */ /* 0x000fe20000000000 */
[----:B-1----:R-:W-:Y:S01]  /*176f0*/  ISETP.NE.AND P0, PT, R3, 0x1, PT ;  /* 0x000000010300780c */ /* 0x002fe20003f05270 */
[----:B------:R-:W-:Y:S01]  /*17700*/  IMAD.WIDE.U32 R8, R231, UR4, R8 ;  /* 0x00000004e7087c25 */ /* 0x000fe2000f8e0008 */
[----:B------:R-:W-:Y:S02]  /*17710*/  SHF.R.S32.HI R161, RZ, 0x1f, R161 ;  /* 0x0000001fffa17819 */ /* 0x000fe400000114a1 */
[----:B------:R-:W-:Y:S01]  /*17720*/  SHF.R.S32.HI R163, RZ, 0x1f, R163 ;  /* 0x0000001fffa37819 */ /* 0x000fe200000114a3 */
[----:B------:R-:W-:-:S02]  /*17730*/  IMAD R4, R4, R3, RZ ;  /* 0x0000000304047224 */ /* 0x000fc400078e02ff */
[----:B------:R-:W-:Y:S01]  /*17740*/  IMAD R9, R231, UR5, R9 ;  /* 0x00000005e7097c24 */ /* 0x000fe2000f8e0209 */
[----:B------:R-:W-:Y:S01]  /*17750*/  ULDC.64 UR4, c[0x0][0xc30] ;  /* 0x00030c0000047ab9 */ /* 0x000fe20000000a00 */
[C---:B------:R-:W-:Y:S02]  /*17760*/  VIADD R165, R191.reuse, 0xb0 ;  /* 0x000000b0bfa57836 */ /* 0x040fe40000000000 */
[C---:B------:R-:W-:Y:S02]  /*17770*/  VIADD R167, R191.reuse, 0xa8 ;  /* 0x000000a8bfa77836 */ /* 0x040fe40000000000 */
[----:B------:R-:W1:Y:S01]  /*17780*/  @P0 LDC R12, c[0x0][0xcec] ;  /* 0x00033b00ff0c0b82 */ /* 0x000e620000000800 */
[C---:B------:R-:W-:Y:S01]  /*17790*/  VIADD R169, R191.reuse, 0xa0 ;  /* 0x000000a0bfa97836 */ /* 0x040fe20000000000 */
[----:B------:R-:W-:Y:S01]  /*177a0*/  SHF.R.S32.HI R165, RZ, 0x1f, R165 ;  /* 0x0000001fffa57819 */ /* 0x000fe200000114a5 */
[C---:B------:R-:W-:Y:S01]  /*177b0*/  VIADD R171, R191.reuse, 0x98 ;  /* 0x00000098bfab7836 */ /* 0x040fe20000000000 */
[----:B------:R-:W-:Y:S01]  /*177c0*/  SHF.R.S32.HI R167, RZ, 0x1f, R167 ;  /* 0x0000001fffa77819 */ /* 0x000fe200000114a7 */
[C---:B------:R-:W-:Y:S01]  /*177d0*/  VIADD R173, R191.reuse, 0x90 ;  /* 0x00000090bfad7836 */ /* 0x040fe20000000000 */
[----:B------:R-:W-:Y:S01]  /*177e0*/  SHF.R.S32.HI R169, RZ, 0x1f, R169 ;  /* 0x0000001fffa97819 */ /* 0x000fe200000114a9 */
[C---:B------:R-:W-:Y:S01]  /*177f0*/  VIADD R175, R191.reuse, 0x88 ;  /* 0x00000088bfaf7836 */ /* 0x040fe20000000000 */
[----:B------:R-:W2:Y:S01]  /*17800*/  @P0 LDC R0, c[0x0][0xcf0] ;  /* 0x00033c00ff000b82 */ /* 0x000ea20000000800 */
        /* <DEDUP_REMOVED lines=19> */
[C---:B------:R-:W-:Y:S01]  /*17940*/  VIADD R204, R191.reuse, 0x40 ;  /* 0x00000040bfcc7836 */ /* 0x040fe20000000000 */
[----:B------:R-:W-:Y:S01]  /*17950*/  SHF.R.S32.HI R201, RZ, 0x1f, R201 ;  /* 0x0000001fffc97819 */ /* 0x000fe200000114c9 */
        /* <DEDUP_REMOVED lines=19> */
[----:B------:R-:W-:Y:S01]  /*17a90*/  ULDC.64 UR4, c[0x0][0xc28] ;  /* 0x00030a0000047ab9 */ /* 0x000fe20000000a00 */
[----:B------:R-:W-:Y:S01]  /*17aa0*/  VIADD R217, R191, 0x8 ;  /* 0x00000008bfd97836 */ /* 0x000fe20000000000 */
[----:B------:R-:W-:Y:S01]  /*17ab0*/  SHF.R.S32.HI R228, RZ, 0x1f, R228 ;  /* 0x0000001fffe47819 */ /* 0x000fe200000114e4 */
[----:B------:R-:W-:Y:S01]  /*17ac0*/  IMAD.IADD R9, R9, 0x1, R3 ;  /* 0x0000000109097824 */ /* 0x000fe200078e0203 */
[----:B------:R-:W-:Y:S01]  /*17ad0*/  SHF.R.S32.HI R3, RZ, 0x1f, R0 ;  /* 0x0000001fff037819 */ /* 0x000fe20000011400 */
[----:B------:R-:W-:Y:S01]  /*17ae0*/  VIADD R158, R191, 0xc8 ;  /* 0x000000c8bf9e7836 */ /* 0x000fe20000000000 */
[----:B------:R-:W-:Y:S01]  /*17af0*/  SHF.R.S32.HI R217, RZ, 0x1f, R217 ;  /* 0x0000001fffd97819 */ /* 0x000fe200000114d9 */
[----:B------:R-:W-:-:S04]  /*17b00*/  IMAD.WIDE.U32 R8, R0, UR4, R8 ;  /* 0x0000000400087c25 */ /* 0x000fc8000f8e0008 */
[----:B------:R-:W-:Y:S02]  /*17b10*/  IMAD R3, R3, UR4, RZ ;  /* 0x0000000403037c24 */ /* 0x000fe4000f8e02ff */
[C---:B------:R-:W-:Y:S02]  /*17b20*/  VIADD R160, R191.reuse, 0xc0 ;  /* 0x000000c0bfa07836 */ /* 0x040fe40000000000 */
[----:B------:R-:W-:Y:S01]  /*17b30*/  IMAD R3, R0, UR5, R3 ;  /* 0x0000000500037c24 */ /* 0x000fe2000f8e0203 */
[----:B------:R-:W-:Y:S01]  /*17b40*/  ULDC.64 UR4, c[0x0][0xc00] ;  /* 0x0003000000047ab9 */ /* 0x000fe20000000a00 */
[----:B------:R-:W-:Y:S01]  /*17b50*/  VIADD R162, R191, 0xb8 ;  /* 0x000000b8bfa27836 */ /* 0x000fe20000000000 */
[----:B------:R-:W-:Y:S01]  /*17b60*/  LEA R0, P0, R8, UR4, 0x2 ;  /* 0x0000000408007c11 */ /* 0x000fe2000f8010ff */
[----:B------:R-:W-:Y:S02]  /*17b70*/  IMAD.IADD R3, R9, 0x1, R3 ;  /* 0x0000000109037824 */ /* 0x000fe400078e0203 */
[----:B------:R-:W-:-:S02]  /*17b80*/  VIADD R164, R191, 0xb0 ;  /* 0x000000b0bfa47836 */ /* 0x000fc40000000000 */
[----:B------:R1:W2:Y:S01]  /*17b90*/  SHFL.IDX PT, R15, R0, RZ, 0x1c1f ;  /* 0x001c1fff000f7589 */ /* 0x0002a200000e0000 */
[----:B------:R-:W-:Y:S01]  /*17ba0*/  LEA.HI.X R3, R8, UR5, R3, 0x2, P0 ;  /* 0x0000000508037c11 */ /* 0x000fe200080f1403 */
[----:B------:R-:W-:Y:S01]  /*17bb0*/  VIADD R8, R2, 0x38820 ;  /* 0x0003882002087836 */ /* 0x000fe20000000000 */
[----:B------:R-:W-:Y:S01]  /*17bc0*/  ISETP.GE.AND P0, PT, R193, R4, PT ;  /* 0x00000004c100720c */ /* 0x000fe20003f06270 */
[C---:B------:R-:W-:Y:S02]  /*17bd0*/  VIADD R166, R191.reuse, 0xa8 ;  /* 0x000000a8bfa67836 */ /* 0x040fe40000000000 */
[----:B------:R1:W3:Y:S01]  /*17be0*/  SHFL.IDX PT, R14, R3, RZ, 0x1c1f ;  /* 0x001c1fff030e7589 */ /* 0x0002e200000e0000 */
[----:B------:R-:W-:Y:S01]  /*17bf0*/  PRMT R8, RZ, 0x654, R8 ;  /* 0x00000654ff087816 */ /* 0x000fe20000000008 */
[C---:B------:R-:W-:Y:S02]  /*17c00*/  VIADD R168, R191.reuse, 0xa0 ;  /* 0x000000a0bfa87836 */ /* 0x040fe40000000000 */
[C---:B------:R-:W-:Y:S01]  /*17c10*/  VIADD R170, R191.reuse, 0x98 ;  /* 0x00000098bfaa7836 */ /* 0x040fe20000000000 */
[----:B------:R1:W-:Y:S01]  /*17c20*/  SYNCS.ARRIVE.TRANS64.RED.A1T0 RZ, [R8+URZ], RZ ;  /* 0x000000ff08ff79a7 */ /* 0x0003e2000810043f */
        /* <DEDUP_REMOVED lines=148> */
.L_x_5725:
[----:B------:R-:W-:Y:S05]  /*18570*/  BSYNC B1 ;  /* 0x0000000000017941 */ /* 0x000fea0003800000 */
.L_x_5724:
[----:B------:R-:W-:Y:S01]  /*18580*/  VIADD R193, R193, 0x8 ;  /* 0x00000008c1c17836 */ /* 0x000fe20000000000 */
[----:B------:R2:W3:Y:S04]  /*18590*/  SHFL.IDX PT, R28, R3, 0x1, 0x1c1f ;  /* 0x003c1f00031c7f89 */ /* 0x0004e800000e0000 */
[----:B------:R-:W-:Y:S01]  /*185a0*/  ISETP.GE.AND P0, PT, R193, R4, PT ;  /* 0x00000004c100720c */ /* 0x000fe20003f06270 */
[----:B------:R-:W4:-:S12]  /*185b0*/  SHFL.IDX PT, R0, R0, 0x1, 0x1c1f ;  /* 0x003c1f0000007f89 */ /* 0x000f1800000e0000 */
[----:B--2---:R-:W-:Y:S05]  /*185c0*/  @P0 BRA `(.L_x_5723) ;  /* 0x0000001400cc0947 */ /* 0x004fea0003800000 */
[----:B------:R-:W-:Y:S02]  /*185d0*/  ULDC UR4, c[0x0][0xbc8] ;  /* 0x0002f20000047ab9 */ /* 0x000fe40000000800 */
[----:B------:R-:W-:Y:S02]  /*185e0*/  ISETP.GE.AND P4, PT, R191, UR4, PT ;  /* 0x00000004bf007c0c */ /* 0x000fe4000bf86270 */
[----:B------:R-:W-:Y:S02]  /*185f0*/  ISETP.GE.AND P2, PT, R229, UR4, PT ;  /* 0x00000004e5007c0c */ /* 0x000fe4000bf46270 */
[----:B------:R-:W-:Y:S02]  /*18600*/  ISETP.GE.AND P1, PT, R227, UR4, PT ;  /* 0x00000004e3007c0c */ /* 0x000fe4000bf26270 */
[----:B------:R-:W-:-:S07]  /*18610*/  ISETP.GE.AND P0, PT, R220, UR4, PT ;  /* 0x00000004dc007c0c */ /* 0x000fce000bf06270 */
[----:B-1--4-:R-:W-:-:S04]  /*18620*/  @!P4 LEA R8, P3, R191, R0, 0x2 ;  /* 0x00000000bf08c211 */ /* 0x012fc800078610ff */
[----:B---3--:R-:W-:Y:S02]  /*18630*/  @!P4 LEA.HI.X R9, R191, R28, R219, 0x2, P3 ;  /* 0x0000001cbf09c211 */ /* 0x008fe400018f14db */
        /* <DEDUP_REMOVED lines=76> */
[----:B------:R-:W-:Y:S02]  /*18b00*/  @!P1 LEA R20, P3, R168, R0, 0x2 ;  /* 0x00000000a8149211 */ /* 0x000fe400078610ff */
        /* <DEDUP_REMOVED lines=47> */
.L_x_5717:
        /* <DEDUP_REMOVED lines=16> */
[----:B-1----:R-:W1:-:S12]  /*18f00*/  S2R R4, SR_TID.X ;  /* 0x0000000000047919 */ /* 0x002e580000002100 */
[----:B------:R-:W4:Y:S01]  /*18f10*/  @!P2 LDC R218, c[0x0][0xbd4] ;  /* 0x0002f500ffdaab82 */ /* 0x000f220000000800 */
[----:B-1----:R-:W-:Y:S01]  /*18f20*/  VIADD R32, R4, 0xffffff80 ;  /* 0xffffff8004207836 */ /* 0x002fe20000000000 */
[----:B----4-:R-:W-:-:S04]  /*18f30*/  ISETP.GT.AND P2, PT, R218, 0x1, PT ;  /* 0x00000001da00780c */ /* 0x010fc80003f44270 */
[----:B------:R-:W-:Y:S01]  /*18f40*/  ISETP.GT.AND P3, PT, R32, 0x3f, PT ;  /* 0x0000003f2000780c */ /* 0x000fe20003f64270 */
[----:B---3--:R-:W-:-:S12]  /*18f50*/  @P1 BRA `(.L_x_5726) ;  /* 0x0000000000101947 */ /* 0x008fd80003800000 */
[----:B------:R-:W-:Y:S05]  /*18f60*/  @!P0 BRA `(.L_x_5726) ;  /* 0x00000000000c8947 */ /* 0x000fea0003800000 */
[----:B------:R-:W3:Y:S04]  /*18f70*/  LDG.E R11, desc[UR42][R8.64] ;  /* 0x0000002a080b7981 */ /* 0x000ee8000c1e1900 */
[----:B-----5:R-:W3:Y:S02]  /*18f80*/  LDG.E R0, desc[UR42][R8.64+0x4] ;  /* 0x0000042a08007981 */ /* 0x020ee4000c1e1900 */
[----:B---3--:R-:W-:-:S07]  /*18f90*/  IMAD.IADD R0, R0, 0x1, -R11 ;  /* 0x0000000100007824 */ /* 0x008fce00078e0a0b */
.L_x_5726:
[----:B------:R-:W3:Y:S01]  /*18fa0*/  LDL.LU R4, [R1+0x64] ;  /* 0x0000640001047983 */ /* 0x000ee20000300800 */
[----:B------:R-:W-:Y:S01]  /*18fb0*/  BSSY B1, `(.L_x_5727) ;  /* 0x0000036000017945 */ /* 0x000fe20003800000 */
[----:B------:R-:W-:Y:S02]  /*18fc0*/  SEL R219, R219, RZ, !P0 ;  /* 0x000000ffdbdb7207 */ /* 0x000fe40004000000 */
[----:B-----5:R-:W-:Y:S02]  /*18fd0*/  SHF.R.S32.HI R28, RZ, 0x1f, R3 ;  /* 0x0000001fff1c7819 */ /* 0x020fe40000011403 */
[----:B---3--:R-:W-:Y:S01]  /*18fe0*/  SEL R30, R4, RZ, !P0 ;  /* 0x000000ff041e7207 */ /* 0x008fe20004000000 */
[----:B------:R-:W-:Y:S06]  /*18ff0*/  @P3 BRA `(.L_x_5728) ;  /* 0x0000000000c43947 */ /* 0x000fec0003800000 */
[----:B------:R-:W1:Y:S01]  /*19000*/  S2R R8, SR_TID.X ;  /* 0x0000000000087919 */ /* 0x000e620000002100 */
[----:B------:R-:W3:Y:S02]  /*19010*/  LDC R33, c[0x0][0xce8] ;  /* 0x00033a00ff217b82 */ /* 0x000ee40000000800 */
[----:B---3--:R-:W-:Y:S01]  /*19020*/  IMAD R4, R0, R33, RZ ;  /* 0x0000002100047224 */ /* 0x008fe200078e02ff */
[----:B-1----:R-:W-:-:S04]  /*19030*/  IADD3 R31, R193, -0x80, R8 ;  /* 0xffffff80c11f7810 */ /* 0x002fc80007ffe008 */
[----:B------:R-:W-:-:S13]  /*19040*/  ISETP.GE.AND P0, PT, R31, R4, PT ;  /* 0x000000041f00720c */ /* 0x000fda0003f06270 */
[----:B------:R-:W-:Y:S05]  /*19050*/  @P0 BRA `(.L_x_5728) ;  /* 0x0000000000ac0947 */ /* 0x000fea0003800000 */
[----:B------:R-:W-:Y:S01]  /*19060*/  IMAD.MOV.U32 R26, RZ, RZ, 0xab8 ;  /* 0x00000ab8ff1a7424 */ /* 0x000fe200078e00ff */
[----:B------:R-:W-:Y:S01]  /*19070*/  ISETP.GT.AND P0, PT, R218, 0x1, PT ;  /* 0x00000001da00780c */ /* 0x000fe20003f04270 */
[----:B------:R-:W1:Y:S01]  /*19080*/  LDC.64 R8, c[0x0][0xca8] ;  /* 0x00032a00ff087b82 */ /* 0x000e620000000a00 */
        /* <DEDUP_REMOVED lines=8> */
[----:B------:R-:W2:Y:S08]  /*19110*/  @P1 LDC R4, c[0x0][0xcec] ;  /* 0x00033b00ff041b82 */ /* 0x000eb00000000800 */
[----:B------:R-:W5:Y:S01]  /*19120*/  @P1 LDC R35, c[0x0][0xcf0] ;  /* 0x00033c00ff231b82 */ /* 0x000f620000000800 */
[----:B---3--:R-:W-:-:S07]  /*19130*/  IMAD R15, R15, R219, RZ ;  /* 0x000000db0f0f7224 */ /* 0x008fce00078e02ff */
[----:B-1----:R-:W1:Y:S01]  /*19140*/  @!P0 LDC R8, c[0x0][0xc50] ;  /* 0x00031400ff088b82 */ /* 0x002e620000000800 */
[----:B------:R-:W-:-:S04]  /*19150*/  IMAD.WIDE.U32 R20, R14, R219, RZ ;  /* 0x000000db0e147225 */ /* 0x000fc800078e00ff */
[----:B------:R-:W-:Y:S02]  /*19160*/  IMAD R15, R14, R30, R15 ;  /* 0x0000001e0e0f7224 */ /* 0x000fe400078e020f */
[----:B--2---:R-:W-:Y:S01]  /*19170*/  @P1 IMAD.HI.U32 R4, R31, R4, RZ ;  /* 0x000000041f041227 */ /* 0x004fe200078e00ff */
[----:B------:R-:W2:Y:S03]  /*19180*/  @!P0 LDC R9, c[0x0][0xc54] ;  /* 0x00031500ff098b82 */ /* 0x000ea60000000800 */
[-C--:B----4-:R-:W-:Y:S02]  /*19190*/  IMAD R29, R25, R217.reuse, RZ ;  /* 0x000000d9191d7224 */ /* 0x090fe400078e02ff */
        /* <DEDUP_REMOVED lines=19> */
[----:B-1----:R-:W-:-:S03]  /*192d0*/  LEA R8, P0, R12, R8, 0x2 ;  /* 0x000000080c087211 */ /* 0x002fc600078010ff */
[----:B------:R-:W-:-:S05]  /*192e0*/  IMAD.IADD R4, R13, 0x1, R21 ;  /* 0x000000010d047824 */ /* 0x000fca00078e0215 */
[----:B--2---:R-:W-:-:S05]  /*192f0*/  LEA.HI.X R9, R12, R9, R4, 0x2, P0 ;  /* 0x000000090c097211 */ /* 0x004fca00000f1404 */
[----:B------:R1:W-:Y:S02]  /*19300*/  STG.E desc[UR42][R8.64], R11 ;  /* 0x0000000b08007986 */ /* 0x0003e4000c10192a */
.L_x_5728:
[----:B------:R-:W-:Y:S05]  /*19310*/  BSYNC B1 ;  /* 0x0000000000017941 */ /* 0x000fea0003800000 */
.L_x_5727:
[----:B------:R-:W-:Y:S05]  /*19320*/  @P2 BRA `(.L_x_5723) ;  /* 0x0000000800742947 */ /* 0x000fea0003800000 */
[----:B------:R-:W3:Y:S01]  /*19330*/  LDC R13, c[0x0][0xce8] ;  /* 0x00033a00ff0d7b82 */ /* 0x000ee20000000800 */
[----:B------:R-:W-:Y:S01]  /*19340*/  ULDC.64 UR4, c[0x0][0xba0] ;  /* 0x0002e80000047ab9 */ /* 0x000fe20000000a00 */
[----:B-1----:R-:W-:Y:S01]  /*19350*/  SHF.R.S32.HI R11, RZ, 0x1f, R32 ;  /* 0x0000001fff0b7819 */ /* 0x002fe20000011420 */
[----:B------:R-:W-:Y:S01]  /*19360*/  IMAD R4, R28, UR4, RZ ;  /* 0x000000041c047c24 */ /* 0x000fe2000f8e02ff */
[----:B------:R-:W-:Y:S01]  /*19370*/  BSSY B1, `(.L_x_5729) ;  /* 0x0000074000017945 */ /* 0x000fe20003800000 */
[----:B------:R-:W-:Y:S01]  /*19380*/  IMAD.WIDE.U32 R8, R3, UR4, RZ ;  /* 0x0000000403087c25 */ /* 0x000fe2000f8e00ff */
[----:B------:R-:W-:Y:S02]  /*19390*/  LEA.HI R11, R11, R32, RZ, 0x3 ;  /* 0x000000200b0b7211 */ /* 0x000fe400078f18ff */
[----:B------:R-:W1:Y:S01]  /*193a0*/  LDC R26, c[0x0][0xbc8] ;  /* 0x0002f200ff1a7b82 */ /* 0x000e620000000800 */
        /* <DEDUP_REMOVED lines=20> */
[----:B------:R-:W-:Y:S01]  /*194f0*/  IMAD.IADD R10, R193, 0x1, R4 ;  /* 0x00000001c10a7824 */ /* 0x000fe200078e0204 */
[----:B------:R-:W-:Y:S01]  /*19500*/  SHF.R.S32.HI R39, RZ, 0x1f, R226 ;  /* 0x0000001fff277819 */ /* 0x000fe200000114e2 */
[----:B------:R-:W-:Y:S01]  /*19510*/  IMAD R3, R30, UR4, RZ ;  /* 0x000000041e037c24 */ /* 0x000fe2000f8e02ff */
[-C--:B-1----:R-:W-:Y:S01]  /*19520*/  ISETP.GE.AND P1, PT, R226, R26.reuse, PT ;  /* 0x0000001ae200720c */ /* 0x082fe20003f26270 */
[----:B------:R-:W-:Y:S01]  /*19530*/  IMAD.WIDE.U32 R8, R219, UR4, R8 ;  /* 0x00000004db087c25 */ /* 0x000fe2000f8e0008 */
[----:B------:R-:W-:-:S03]  /*19540*/  ISETP.GE.AND P2, PT, R187, R26, PT ;  /* 0x0000001abb00720c */ /* 0x000fc60003f46270 */
[----:B------:R-:W1:Y:S01]  /*19550*/  @P0 LDC R15, c[0x0][0xcec] ;  /* 0x00033b00ff0f0b82 */ /* 0x000e620000000800 */
[----:B------:R-:W-:Y:S01]  /*19560*/  IMAD R11, R219, UR5, R3 ;  /* 0x00000005db0b7c24 */ /* 0x000fe2000f8e0203 */
[----:B------:R-:W-:Y:S01]  /*19570*/  ULDC.64 UR4, c[0x0][0xbe0] ;  /* 0x0002f80000047ab9 */ /* 0x000fe20000000a00 */
[----:B------:R-:W-:Y:S01]  /*19580*/  IMAD.MOV.U32 R3, RZ, RZ, R10 ;  /* 0x000000ffff037224 */ /* 0x000fe200078e000a */
[----:B------:R-:W-:Y:S01]  /*19590*/  SEL R0, RZ, 0x1, P2 ;  /* 0x00000001ff007807 */ /* 0x000fe20001000000 */
[----:B------:R-:W-:Y:S01]  /*195a0*/  IMAD.IADD R9, R9, 0x1, R11 ;  /* 0x0000000109097824 */ /* 0x000fe200078e020b */
[----:B------:R-:W-:Y:S01]  /*195b0*/  ISETP.GE.AND P2, PT, R33, R26, PT ;  /* 0x0000001a2100720c */ /* 0x000fe20003f46270 */
[----:B------:R-:W-:Y:S01]  /*195c0*/  IMAD.IADD R30, R12, 0x1, R193 ;  /* 0x000000010c1e7824 */ /* 0x000fe200078e02c1 */
[----:B------:R-:W3:Y:S01]  /*195d0*/  @P0 LDC R21, c[0x0][0xcf0] ;  /* 0x00033c00ff150b82 */ /* 0x000ee20000000800 */
[----:B-1----:R-:W-:-:S05]  /*195e0*/  @P0 IMAD.HI.U32 R4, R10, R15, RZ ;  /* 0x0000000f0a040227 */ /* 0x002fca00078e00ff */
        /* <DEDUP_REMOVED lines=41> */
[----:B------:R1:W3:Y:S03]  /*19880*/  SHFL.IDX PT, R8, R4, RZ, 0x181f ;  /* 0x00181fff04087589 */ /* 0x0002e600000e0000 */
[----:B------:R-:W-:Y:S01]  /*19890*/  LOP3.LUT R28, R27, R0, RZ, 0xfc, !PT ;  /* 0x000000001b1c7212 */ /* 0x000fe200078efcff */
        /* <DEDUP_REMOVED lines=33> */
.L_x_5730:
[----:B------:R-:W-:Y:S05]  /*19ab0*/  BSYNC B1 ;  /* 0x0000000000017941 */ /* 0x000fea0003800000 */
.L_x_5729:
        /* <DEDUP_REMOVED lines=10> */
[C---:B---3--:R-:W-:Y:S02]  /*19b60*/  @!P5 LEA R12, P3, R226.reuse, R8, 0x1 ;  /* 0x00000008e20cd211 */ /* 0x048fe400078608ff */
[----:B0-----:R-:W-:Y:S02]  /*19b70*/  @!P4 IMAD.WIDE R10, R187, 0x2, R8 ;  /* 0x00000002bb0ac825 */ /* 0x001fe400078e0208 */
        /* <DEDUP_REMOVED lines=24> */
.L_x_5723:
[----:B------:R-:W-:Y:S05]  /*19d00*/  BSYNC B0 ;  /* 0x0000000000007941 */ /* 0x000fea0003800000 */
.L_x_5716:
[----:B------:R-:W-:Y:S02]  /*19d10*/  ULDC UR4, c[0x0][0xd3c] ;  /* 0x00034f0000047ab9 */ /* 0x000fe40000000800 */
[----:B------:R-:W-:-:S13]  /*19d20*/  ISETP.GE.AND P0, PT, R7, UR4, PT ;  /* 0x0000000407007c0c */ /* 0x000fda000bf06270 */
[----:B------:R-:W-:Y:S05]  /*19d30*/  @!P0 BRA `(.L_x_5731) ;  /* 0xfffffe7800348947 */ /* 0x000fea000383ffff */
[----:B------:R-:W-:Y:S05]  /*19d40*/  BRA `(.L_x_5589) ;  /* 0x000000a800ec7947 */ /* 0x000fea0003800000 */
.L_x_5587:
        /* <DEDUP_REMOVED lines=18> */
.L_x_5732:
        /* <DEDUP_REMOVED lines=43> */
.L_x_5736:
        /* <DEDUP_REMOVED lines=39> */
.L_x_5734:
        /* <DEDUP_REMOVED lines=12> */
.L_x_5737:
        /* <DEDUP_REMOVED lines=63> */
.L_x_5738:
        /* <DEDUP_REMOVED lines=61> */
.L_x_5739:
[----:B01----:R-:W-:-:S05]  /*1ac10*/  LOP3.LUT R3, RZ, R2, RZ, 0x33, !PT ;  /* 0x00000002ff037212 */ /* 0x003fca00078e33ff */
[----:B------:R-:W-:-:S05]  /*1ac20*/  IMAD.IADD R2, R4, 0x1, R3 ;  /* 0x0000000104027824 */ /* 0x000fca00078e0203 */
[----:B------:R1:W-:Y:S01]  /*1ac30*/  STL [R1+0x4], R2 ;  /* 0x0000040201007387 */ /* 0x0003e20000100800 */
[----:B------:R-:W-:Y:S05]  /*1ac40*/  BRA `(.L_x_5740) ;  /* 0x0000000000107947 */ /* 0x000fea0003800000 */
.L_x_5735:
[----:B------:R-:W-:Y:S01]  /*1ac50*/  IMAD.U32 R2, RZ, RZ, UR6 ;  /* 0x00000006ff027e24 */ /* 0x000fe2000f8e00ff */
[----:B------:R0:W-:Y:S04]  /*1ac60*/  STL [R1+0x4], RZ ;  /* 0x000004ff01007387 */ /* 0x0001e80000100800 */
[----:B------:R0:W-:Y:S04]  /*1ac70*/  STL [R1+0x8], RZ ;  /* 0x000008ff01007387 */ /* 0x0001e80000100800 */
[----:B------:R0:W-:Y:S02]  /*1ac80*/  STL [R1], R2 ;  /* 0x0000000201007387 */ /* 0x0001e40000100800 */
.L_x_5740:
        /* <DEDUP_REMOVED lines=10> */
.L_x_5733:
        /* <DEDUP_REMOVED lines=16> */
[----:B------:R-:W-:Y:S01]  /*1ae30*/  LOP3.LUT R0, R0, 0x38, RZ, 0xc0, !PT ;  /* 0x0000003800007812 */ /* 0x000fe200078ec0ff */
[----:B------:R-:W-:Y:S01]  /*1ae40*/  ULDC UR37, c[0x0][0xc] ;  /* 0x0000030000257ab9 */ /* 0x000fe20000000800 */
        /* <DEDUP_REMOVED lines=17> */
[----:B------:R-:W-:Y:S04]  /*1af60*/  STL [R1+0x10], RZ ;  /* 0x000010ff01007387 */ /* 0x000fe80000100800 */
[----:B------:R0:W-:Y:S02]  /*1af70*/  STL [R1+0x1c], R2 ;  /* 0x00001c0201007387 */ /* 0x0001e40000100800 */
[C---:B0-----:R-:W-:Y:S02]  /*1af80*/  LOP3.LUT R2, R0.reuse, 0xc0, RZ, 0xfc, !PT ;  /* 0x000000c000027812 */ /* 0x041fe400078efcff */
[C---:B------:R-:W-:Y:S02]  /*1af90*/  LOP3.LUT R2, R0.reuse, 0x180, RZ, 0xfc, !PT ;  /* 0x0000018000027812 */ /* 0x040fe400078efcff */
[----:B------:R-:W-:-:S07]  /*1afa0*/  LOP3.LUT R0, R0, 0x1c0, RZ, 0xfc, !PT ;  /* 0x000001c000007812 */ /* 0x000fce00078efcff */
.L_x_5915:
[----:B--2---:R-:W2:Y:S01]  /*1afb0*/  LDL R0, [R1+0xc] ;  /* 0x00000c0001007983 */ /* 0x004ea20000100800 */
[----:B-1----:R-:W2:Y:S01]  /*1afc0*/  LDC.64 R2, c[0x0][0xd88] ;  /* 0x00036200ff027b82 */ /* 0x002ea20000000a00 */
[----:B------:R-:W-:Y:S05]  /*1afd0*/  YIELD ;  /* 0x0000000000007946 */ /* 0x000fea0003800000 */
[----:B------:R-:W-:Y:S01]  /*1afe0*/  ULDC.64 UR4, c[0x0][0xb20] ;  /* 0x0002c80000047ab9 */ /* 0x000fe20000000a00 */
[----:B0-----:R-:W-:Y:S02]  /*1aff0*/  CS2R R8, SRZ ;  /* 0x0000000000087805 */ /* 0x001fe4000001ff00 */
        /* <DEDUP_REMOVED lines=27> */
[----:B------:R-:W-:Y:S02]  /*1b1b0*/  IADD3.X R3, R15, UR5, RZ, P4, !PT ;  /* 0x000000050f037c10 */ /* 0x000fe4000a7fe4ff */
        /* <DEDUP_REMOVED lines=32> */
.L_x_5742:
        /* <DEDUP_REMOVED lines=17> */
.L_x_5743:
[----:B------:R-:W-:Y:S05]  /*1b4d0*/  @!P0 BRA `(.L_x_5744) ;  /* 0x00000000000c8947 */ /* 0x000fea0003800000 */
[----:B------:R-:W2:Y:S04]  /*1b4e0*/  LDG.E R8, desc[UR42][R6.64] ;  /* 0x0000002a06087981 */ /* 0x000ea8000c1e1900 */
[----:B------:R-:W2:Y:S02]  /*1b4f0*/  LDG.E R6, desc[UR42][R6.64+0x4] ;  /* 0x0000042a06067981 */ /* 0x000ea4000c1e1900 */
[----:B--2---:R-:W-:-:S07]  /*1b500*/  IMAD.IADD R8, R6, 0x1, -R8 ;  /* 0x0000000106087824 */ /* 0x004fce00078e0a08 */
.L_x_5744:
[----:B-12---:R-:W2:Y:S01]  /*1b510*/  @P1 LDG.E R2, desc[UR42][R4.64] ;  /* 0x0000002a04021981 */ /* 0x006ea2000c1e1900 */
[----:B------:R-:W1:Y:S03]  /*1b520*/  LDC R3, c[0x0][0x448] ;  /* 0x00011200ff037b82 */ /* 0x000e660000000800 */
[----:B------:R-:W3:Y:S04]  /*1b530*/  LDL R6, [R1+0x4] ;  /* 0x0000040001067983 */ /* 0x000ee80000100800 */
[----:B------:R4:W2:Y:S01]  /*1b540*/  @P1 LDG.E R4, desc[UR42][R4.64+0x4] ;  /* 0x0000042a04041981 */ /* 0x0008a2000c1e1900 */
[----:B-1----:R-:W-:-:S13]  /*1b550*/  ISETP.NE.AND P0, PT, R3, 0x1, PT ;  /* 0x000000010300780c */ /* 0x002fda0003f05270 */
[----:B------:R-:W1:Y:S08]  /*1b560*/  @P0 LDC R3, c[0x0][0x44c] ;  /* 0x00011300ff030b82 */ /* 0x000e700000000800 */
[----:B----4-:R-:W4:Y:S01]  /*1b570*/  @P0 LDC R5, c[0x0][0x450] ;  /* 0x00011400ff050b82 */ /* 0x010f220000000800 */
[----:B-----5:R-:W-:Y:S01]  /*1b580*/  IMAD.IADD R7, R8, 0x1, -R0 ;  /* 0x0000000108077824 */ /* 0x020fe200078e0a00 */
[----:B------:R-:W-:-:S05]  /*1b590*/  LOP3.LUT R12, R10, 0xff, RZ, 0xc0, !PT ;  /* 0x000000ff0a0c7812 */ /* 0x000fca00078ec0ff */
[----:B------:R0:W-:Y:S01]  /*1b5a0*/  STL [R1+0x70], R12 ;  /* 0x0000700c01007387 */ /* 0x0001e20000100800 */
[----:B------:R-:W-:Y:S01]  /*1b5b0*/  BSSY B0, `(.L_x_5745) ;  /* 0x0000032000007945 */ /* 0x000fe20003800000 */
[----:B------:R-:W-:Y:S01]  /*1b5c0*/  SHF.R.U32.HI R10, RZ, 0x10, R10 ;  /* 0x00000010ff0a7819 */ /* 0x000fe2000001160a */
[----:B--2---:R-:W-:Y:S02]  /*1b5d0*/  @P1 IMAD.IADD R11, R4, 0x1, -R2 ;  /* 0x00000001040b1824 */ /* 0x004fe400078e0a02 */
[----:B---3--:R-:W-:-:S04]  /*1b5e0*/  IMAD.SHL.U32 R2, R6, 0x40, RZ ;  /* 0x0000004006027824 */ /* 0x008fc800078e00ff */
[----:B------:R-:W-:-:S04]  /*1b5f0*/  VIADD R2, R2, 0x3f ;  /* 0x0000003f02027836 */ /* 0x000fc80000000000 */
[----:B-1----:R-:W-:-:S05]  /*1b600*/  @P0 IMAD.HI.U32 R0, R2, R3, RZ ;  /* 0x0000000302000227 */ /* 0x002fca00078e00ff */
[----:B----4-:R-:W-:Y:S01]  /*1b610*/  @P0 SHF.R.U32.HI R2, RZ, R5, R0 ;  /* 0x00000005ff020219 */ /* 0x010fe20000011600 */
[----:B------:R-:W-:-:S05]  /*1b620*/  IMAD.IADD R0, R7, 0x1, R11 ;  /* 0x0000000107007824 */ /* 0x000fca00078e020b */
[C---:B------:R-:W-:Y:S01]  /*1b630*/  IADD3 R21, R0.reuse, 0x40, -R14 ;  /* 0x0000004000157810 */ /* 0x040fe20007ffe80e */
[----:B------:R-:W-:-:S04]  /*1b640*/  VIADD R3, R0, 0x3f ;  /* 0x0000003f00037836 */ /* 0x000fc80000000000 */
[----:B------:R-:W-:Y:S01]  /*1b650*/  IMAD.IADD R0, R21, 0x1, R2 ;  /* 0x0000000115007824 */ /* 0x000fe200078e0202 */
[----:B------:R-:W-:-:S04]  /*1b660*/  SHF.R.S32.HI R2, RZ, 0x1f, R3 ;  /* 0x0000001fff027819 */ /* 0x000fc80000011403 */
[----:B------:R-:W-:Y:S02]  /*1b670*/  SHF.R.S32.HI R6, RZ, 0x1f, R0 ;  /* 0x0000001fff067819 */ /* 0x000fe40000011400 */
[----:B------:R-:W-:Y:S02]  /*1b680*/  LEA.HI R2, R2, R3, RZ, 0x6 ;  /* 0x0000000302027211 */ /* 0x000fe400078f30ff */
[----:B------:R-:W-:Y:S02]  /*1b690*/  LEA.HI R6, R6, R0, RZ, 0x6 ;  /* 0x0000000006067211 */ /* 0x000fe400078f30ff */
[----:B------:R-:W-:Y:S02]  /*1b6a0*/  SHF.R.S32.HI R20, RZ, 0x6, R2 ;  /* 0x00000006ff147819 */ /* 0x000fe40000011402 */
[----:B------:R-:W-:-:S04]  /*1b6b0*/  SHF.R.S32.HI R6, RZ, 0x6, R6 ;  /* 0x00000006ff067819 */ /* 0x000fc80000011406 */
[----:B------:R-:W-:-:S04]  /*1b6c0*/  VIMNMX R6, R20, R6, PT ;  /* 0x0000000614067248 */ /* 0x000fc80003fe0100 */
[----:B------:R-:W-:Y:S01]  /*1b6d0*/  ISETP.GE.AND P0, PT, R6, 0x1, PT ;  /* 0x000000010600780c */ /* 0x000fe20003f06270 */
[----:B------:R-:W-:-:S12]  /*1b6e0*/  IMAD.MOV.U32 R0, RZ, RZ, RZ ;  /* 0x000000ffff007224 */ /* 0x000fd800078e00ff */
        /* <DEDUP_REMOVED lines=30> */
.L_x_5746:
[----:B------:R-:W-:Y:S05]  /*1b8d0*/  BSYNC B0 ;  /* 0x0000000000007941 */ /* 0x000fea0003800000 */
.L_x_5745:
        /* <DEDUP_REMOVED lines=24> */
.L_x_5959:
[----:B-1----:R-:W-:Y:S02]  /*1ba60*/  ISETP.NE.AND P0, PT, R14, RZ, PT ;  /* 0x000000ff0e00720c */ /* 0x002fe40003f05270 */
[----:B------:R-:W-:-:S11]  /*1ba70*/  PLOP3.LUT P6, PT, PT, PT, PT, 0x8, 0x0 ;  /* 0x000000000000781c */ /* 0x000fd60003fce170 */
[----:B------:R-:W-:Y:S05]  /*1ba80*/  @P0 BRA `(.L_x_5750) ;  /* 0x00000000000c0947 */ /* 0x000fea0003800000 */
[----:B------:R-:W-:-:S03]  /*1ba90*/  UMOV UR4, 0xffffffff ;  /* 0xffffffff00047882 */ /* 0x000fc60000000000 */
[----:B------:R-:W-:Y:S05]  /*1baa0*/  BRA.DIV UR4, `(.L_x_5751) ;  /* 0x0000009a04a87947 */ /* 0x000fea000b800000 */
[----:B------:R-:W-:-:S13]  /*1bab0*/  ELECT P6, URZ, PT ;  /* 0x00000000003f782f */ /* 0x000fda00038c0000 */
.L_x_5750:
        /* <DEDUP_REMOVED lines=9> */
.L_x_5962:
[----:B------:R-:W-:Y:S05]  /*1bb50*/  BSYNC B1 ;  /* 0x0000000000017941 */ /* 0x000fea0003800000 */
.L_x_5752:
        /* <DEDUP_REMOVED lines=12> */
.L_x_5963:
[----:B------:R-:W-:Y:S05]  /*1bc20*/  BSYNC B2 ;  /* 0x0000000000027941 */ /* 0x000fea0003800000 */
.L_x_5756:
        /* <DEDUP_REMOVED lines=9> */
.L_x_5759:
[----:B------:R-:W-:Y:S05]  /*1bcc0*/  BSYNC B2 ;  /* 0x0000000000027941 */ /* 0x000fea0003800000 */
.L_x_5758:
        /* <DEDUP_REMOVED lines=13> */
.L_x_5760:
        /* <DEDUP_REMOVED lines=13> */
.L_x_5964:
[----:B------:R-:W-:Y:S05]  /*1be70*/  BSYNC B2 ;  /* 0x0000000000027941 */ /* 0x000fea0003800000 */
.L_x_5761:
        /* <DEDUP_REMOVED lines=11> */
.L_x_5764:
[----:B------:R-:W-:Y:S05]  /*1bf30*/  BSYNC B2 ;  /* 0x0000000000027941 */ /* 0x000fea0003800000 */
.L_x_5763:
        /* <DEDUP_REMOVED lines=10> */
.L_x_5765:
        /* <DEDUP_REMOVED lines=15> */
.L_x_5766:
        /* <DEDUP_REMOVED lines=15> */
.L_x_5767:
        /* <DEDUP_REMOVED lines=15> */
.L_x_5768:
        /* <DEDUP_REMOVED lines=15> */
.L_x_5769:
        /* <DEDUP_REMOVED lines=15> */
.L_x_5770:
        /* <DEDUP_REMOVED lines=15> */
.L_x_5771:
        /* <DEDUP_REMOVED lines=15> */
.L_x_5772:
        /* <DEDUP_REMOVED lines=10> */
.L_x_5755:
[----:B------:R-:W-:Y:S05]  /*1c710*/  BSYNC B1 ;  /* 0x0000000000017941 */ /* 0x000fea0003800000 */
.L_x_5754:
        /* <DEDUP_REMOVED lines=13> */
.L_x_5792:
        /* <DEDUP_REMOVED lines=13> */
.L_x_5965:
[----:B------:R-:W-:Y:S05]  /*1c8c0*/  BSYNC B2 ;  /* 0x0000000000027941 */ /* 0x000fea0003800000 */
.L_x_5775:
        /* <DEDUP_REMOVED lines=9> */
.L_x_5778:
[----:B------:R-:W-:Y:S05]  /*1c960*/  BSYNC B2 ;  /* 0x0000000000027941 */ /* 0x000fea0003800000 */
.L_x_5777:
        /* <DEDUP_REMOVED lines=12> */
.L_x_5779:
        /* <DEDUP_REMOVED lines=13> */
.L_x_5966:
[----:B------:R-:W-:Y:S05]  /*1cb00*/  BSYNC B2 ;  /* 0x0000000000027941 */ /* 0x000fea0003800000 */
.L_x_5780:
        /* <DEDUP_REMOVED lines=11> */
.L_x_5783:
[----:B------:R-:W-:Y:S05]  /*1cbc0*/  BSYNC B2 ;  /* 0x0000000000027941 */ /* 0x000fea0003800000 */
.L_x_5782:
        /* <DEDUP_REMOVED lines=10> */
.L_x_5784:
        /* <DEDUP_REMOVED lines=15> */
.L_x_5785:
        /* <DEDUP_REMOVED lines=15> */
.L_x_5786:
        /* <DEDUP_REMOVED lines=15> */
.L_x_5787:
        /* <DEDUP_REMOVED lines=15> */
.L_x_5788:
        /* <DEDUP_REMOVED lines=15> */
.L_x_5789:
        /* <DEDUP_REMOVED lines=15> */
.L_x_5790:
        /* <DEDUP_REMOVED lines=15> */
.L_x_5791:
        /* <DEDUP_REMOVED lines=10> */
.L_x_5774:
[----:B------:R-:W-:Y:S05]  /*1d3a0*/  BSYNC B1 ;  /* 0x0000000000017941 */ /* 0x000fea0003800000 */
.L_x_5773:
        /* <DEDUP_REMOVED lines=12> */
.L_x_5748:
[----:B------:R-:W-:Y:S05]  /*1d470*/  BSYNC B0 ;  /* 0x0000000000007941 */ /* 0x000fea0003800000 */
.L_x_5747:
        /* <DEDUP_REMOVED lines=49> */
.L_x_5794:
[----:B------:R-:W-:Y:S05]  /*1d790*/  BSYNC B0 ;  /* 0x0000000000007941 */ /* 0x000fea0003800000 */
.L_x_5793:
        /* <DEDUP_REMOVED lines=19> */
[----:B-1----:R-:W2:Y:S04]  /*1d8d0*/  @P0 ATOMG.E.ADD.STRONG.GPU PT, R2, desc[UR42][R4.64], R2 ;  /* 0x00000002040209a8 */ /* 0x002ea800081ee1ea */
[----:B--2---:R0:W1:Y:S02]  /*1d8e0*/  SHFL.IDX PT, R2, R2, R0, 0x1f ;  /* 0x00001f0002027589 */ /* 0x00406400000e0000 */
[----:B0-----:R-:W0:Y:S02]  /*1d8f0*/  S2R R0, SR_LTMASK ;  /* 0x0000000000007919 */ /* 0x001e240000003900 */
[----:B0-----:R-:W-:-:S06]  /*1d900*/  LOP3.LUT R0, R0, UR4, RZ, 0xc0, !PT ;  /* 0x0000000400007c12 */ /* 0x001fcc000f8ec0ff */
[----:B------:R-:W1:Y:S02]  /*1d910*/  POPC R0, R0 ;  /* 0x0000000000007309 */ /* 0x000e640000000000 */
[----:B-1----:R-:W-:-:S05]  /*1d920*/  IADD3 R0, R2, UR37, R0 ;  /* 0x0000002502007c10 */ /* 0x002fca000fffe000 */
[----:B------:R4:W-:Y:S01]  /*1d930*/  STL [R1], R0 ;  /* 0x0000000001007387 */ /* 0x0009e20000100800 */
[----:B------:R-:W-:Y:S05]  /*1d940*/  BRA `(.L_x_5797) ;  /* 0x0000005800847947 */ /* 0x000fea0003800000 */
.L_x_5796:
        /* <DEDUP_REMOVED lines=20> */
.L_x_5799:
[----:B------:R-:W-:Y:S05]  /*1da90*/  BSYNC B6 ;  /* 0x0000000000067941 */ /* 0x000fea0003800000 */
.L_x_5798:
        /* <DEDUP_REMOVED lines=20> */
.L_x_5802:
        /* <DEDUP_REMOVED lines=16> */
.L_x_5801:
[----:B------:R-:W-:Y:S05]  /*1dce0*/  BSYNC B6 ;  /* 0x0000000000067941 */ /* 0x000fea0003800000 */
.L_x_5800:
        /* <DEDUP_REMOVED lines=24> */
.L_x_5969:
        /* <DEDUP_REMOVED lines=9> */
.L_x_5972:
        /* <DEDUP_REMOVED lines=24> */
.L_x_5806:
[----:B------:R-:W2:Y:S04]  /*1e080*/  LDL R0, [R1+0x10] ;  /* 0x0000100001007983 */ /* 0x000ea80000100800 */
[----:B-1----:R-:W3:Y:S01]  /*1e090*/  LDL R2, [R1+0x1c] ;  /* 0x00001c0001027983 */ /* 0x002ee20000100800 */
[----:B--2---:R-:W-:Y:S01]  /*1e0a0*/  IMAD R0, R0, 0x8, R18 ;  /* 0x0000000800007824 */ /* 0x004fe200078e0212 */
[----:B---3--:R-:W-:-:S04]  /*1e0b0*/  SHF.L.U32 R2, R2, 0x1f, RZ ;  /* 0x0000001f02027819 */ /* 0x008fc800000006ff */
[----:B------:R-:W1:Y:S02]  /*1e0c0*/  SYNCS.PHASECHK.TRANS64.TRYWAIT P0, [R0+URZ+0x38840], R2 ;  /* 0x03884002000075a7 */ /* 0x000e64000800017f */
[----:B-1----:R-:W-:Y:S05]  /*1e0d0*/  @!P0 BRA `(.L_x_5807) ;  /* 0x0000007400f48947 */ /* 0x002fea0003800000 */
.L_x_5973:
        /* <DEDUP_REMOVED lines=11> */
.L_x_5808:
        /* <DEDUP_REMOVED lines=23> */
.L_x_5804:
[----:B0-----:R-:W2:Y:S04]  /*1e300*/  LDL.LU R4, [R1+0x30] ;  /* 0x0000300001047983 */ /* 0x001ea80000300800 */
        /* <DEDUP_REMOVED lines=33> */
.L_x_5810:
[----:B------:R-:W-:Y:S05]  /*1e520*/  BSYNC B6 ;  /* 0x0000000000067941 */ /* 0x000fea0003800000 */
.L_x_5809:
        /* <DEDUP_REMOVED lines=98> */
.L_x_5982:
        /* <DEDUP_REMOVED lines=12> */
.L_x_5812:
        /* <DEDUP_REMOVED lines=37> */
.L_x_5814:
[----:B------:R-:W-:Y:S05]  /*1ee60*/  BSYNC B6 ;  /* 0x0000000000067941 */ /* 0x000fea0003800000 */
.L_x_5813:
        /* <DEDUP_REMOVED lines=43> */
[----:B------:R-:W-:-:S04]  /*1f120*/  ISETP.GE.AND P3, PT, R10, UR4, PT ;  /* 0x000000040a007c0c */ /* 0x000fc8000bf66270 */
[----:B------:R-:W-:Y:S01]  /*1f130*/  LEA.HI.X R4, R2, UR5, R4, 0x1, P0 ;  /* 0x0000000502047c11 */ /* 0x000fe200080f0c04 */
[----:B0-----:R-:W-:Y:S01]  /*1f140*/  IMAD.SHL.U32 R6, R6, 0x8, RZ ;  /* 0x0000000806067824 */ /* 0x001fe200078e00ff */
[----:B------:R-:W-:-:S04]  /*1f150*/  SEL R5, RZ, 0x1, P3 ;  /* 0x00000001ff057807 */ /* 0x000fc80001800000 */
[----:B------:R-:W-:-:S03]  /*1f160*/  LOP3.LUT R6, R6, 0x38, RZ, 0xc0, !PT ;  /* 0x0000003806067812 */ /* 0x000fc600078ec0ff */
[----:B------:R-:W-:Y:S02]  /*1f170*/  @P3 LOP3.LUT R19, R19, 0x8, RZ, 0xfc, !PT ;  /* 0x0000000813133812 */ /* 0x000fe400078efcff */
[C---:B------:R-:W-:Y:S02]  /*1f180*/  LOP3.LUT R8, R6.reuse, 0x80, RZ, 0xfc, !PT ;  /* 0x0000008006087812 */ /* 0x040fe400078efcff */
[----:B------:R-:W-:Y:S02]  /*1f190*/  LOP3.LUT R6, R6, 0x40, RZ, 0xfc, !PT ;  /* 0x0000004006067812 */ /* 0x000fe400078efcff */
[----:B------:R-:W-:Y:S02]  /*1f1a0*/  ISETP.GE.AND P2, PT, R8, UR4, PT ;  /* 0x0000000408007c0c */ /* 0x000fe4000bf46270 */
[----:B------:R-:W-:Y:S02]  /*1f1b0*/  ISETP.GE.AND P1, PT, R6, UR4, PT ;  /* 0x0000000406007c0c */ /* 0x000fe4000bf26270 */
[----:B------:R-:W0:Y:S01]  /*1f1c0*/  S2R R6, SR_TID.X ;  /* 0x0000000000067919 */ /* 0x000e220000002100 */
[----:B------:R-:W-:-:S02]  /*1f1d0*/  LOP3.LUT R19, R19, 0xfffffffd, RZ, 0xc0, !PT ;  /* 0xfffffffd13137812 */ /* 0x000fc400078ec0ff */
[----:B------:R-:W-:Y:S02]  /*1f1e0*/  SEL R3, RZ, 0x4, P2 ;  /* 0x00000004ff037807 */ /* 0x000fe40001000000 */
[----:B------:R-:W-:-:S04]  /*1f1f0*/  SEL R2, RZ, 0x2, P1 ;  /* 0x00000002ff027807 */ /* 0x000fc80000800000 */
        /* <DEDUP_REMOVED lines=42> */
[----:B------:R-:W0:Y:S02]  /*1f4a0*/  S2R R12, SR_TID.X ;  /* 0x00000000000c7919 */ /* 0x000e240000002100 */
[----:B0-----:R-:W-:-:S05]  /*1f4b0*/  IMAD.SHL.U32 R12, R12, 0x8, RZ ;  /* 0x000000080c0c7824 */ /* 0x001fca00078e00ff */
[----:B------:R-:W-:Y:S01]  /*1f4c0*/  LOP3.LUT R12, R12, 0x38, RZ, 0xc0, !PT ;  /* 0x000000380c0c7812 */ /* 0x000fe200078ec0ff */
[----:B------:R-:W-:Y:S04]  /*1f4d0*/  SHFL.IDX PT, R14, R0, 0x1, 0x181f ;  /* 0x00381f00000e7f89 */ /* 0x000fe800000e0000 */
        /* <DEDUP_REMOVED lines=80> */
.L_x_5992:
        /* <DEDUP_REMOVED lines=30> */
.L_x_5817:
[----:B------:R-:W-:Y:S05]  /*1fbc0*/  BSYNC B0 ;  /* 0x0000000000007941 */ /* 0x000fea0003800000 */
.L_x_5816:
[----:B------:R-:W-:Y:S01]  /*1fbd0*/  NOP ;  /* 0x0000000000007918 */ /* 0x000fe20000000000 */
[----:B------:R-:W-:-:S13]  /*1fbe0*/  PLOP3.LUT P0, PT, PT, PT, PT, 0x80, 0x0 ;  /* 0x000000000000781c */ /* 0x000fda0003f0f070 */
.L_x_5818:
        /* <DEDUP_REMOVED lines=18> */
.L_x_5993:
[----:B------:R-:W-:Y:S05]  /*1fd10*/  BSYNC B0 ;  /* 0x0000000000007941 */ /* 0x000fea0003800000 */
.L_x_5819:
        /* <DEDUP_REMOVED lines=13> */
.L_x_5994:
[----:B------:R-:W-:Y:S05]  /*1fdf0*/  BSYNC B1 ;  /* 0x0000000000017941 */ /* 0x000fea0003800000 */
.L_x_5823:
        /* <DEDUP_REMOVED lines=9> */
.L_x_5826:
[----:B------:R-:W-:Y:S05]  /*1fe90*/  BSYNC B1 ;  /* 0x0000000000017941 */ /* 0x000fea0003800000 */
.L_x_5825:
        /* <DEDUP_REMOVED lines=13> */
.L_x_5827:
        /* <DEDUP_REMOVED lines=15> */
.L_x_5828:
        /* <DEDUP_REMOVED lines=15> */
.L_x_5829:
        /* <DEDUP_REMOVED lines=15> */
.L_x_5830:
        /* <DEDUP_REMOVED lines=15> */
.L_x_5831:
        /* <DEDUP_REMOVED lines=15> */
.L_x_5832:
        /* <DEDUP_REMOVED lines=15> */
.L_x_5833:
        /* <DEDUP_REMOVED lines=15> */
.L_x_5834:
        /* <DEDUP_REMOVED lines=10> */
.L_x_5822:
[----:B------:R-:W-:Y:S05]  /*206a0*/  BSYNC B0 ;  /* 0x0000000000007941 */ /* 0x000fea0003800000 */
.L_x_5821:
        /* <DEDUP_REMOVED lines=55> */
.L_x_5841:
        /* <DEDUP_REMOVED lines=8> */
.L_x_5995:
[----:B------:R-:W-:Y:S05]  /*20aa0*/  BSYNC B3 ;  /* 0x0000000000037941 */ /* 0x000fea0003800000 */
.L_x_5842:
        /* <DEDUP_REMOVED lines=9> */
.L_x_5845:
[----:B------:R-:W-:Y:S05]  /*20b40*/  BSYNC B3 ;  /* 0x0000000000037941 */ /* 0x000fea0003800000 */
.L_x_5844:
        /* <DEDUP_REMOVED lines=13> */
.L_x_5846:
        /* <DEDUP_REMOVED lines=13> */
.L_x_5996:
[----:B------:R-:W-:Y:S05]  /*20cf0*/  BSYNC B3 ;  /* 0x0000000000037941 */ /* 0x000fea0003800000 */
.L_x_5847:
        /* <DEDUP_REMOVED lines=11> */
.L_x_5850:
[----:B------:R-:W-:Y:S05]  /*20db0*/  BSYNC B3 ;  /* 0x0000000000037941 */ /* 0x000fea0003800000 */
.L_x_5849:
        /* <DEDUP_REMOVED lines=10> */
.L_x_5851:
        /* <DEDUP_REMOVED lines=15> */
.L_x_5852:
        /* <DEDUP_REMOVED lines=15> */
.L_x_5853:
        /* <DEDUP_REMOVED lines=15> */
.L_x_5854:
        /* <DEDUP_REMOVED lines=15> */
.L_x_5855:
        /* <DEDUP_REMOVED lines=15> */
.L_x_5856:
        /* <DEDUP_REMOVED lines=15> */
.L_x_5857:
        /* <DEDUP_REMOVED lines=15> */
.L_x_5858:
        /* <DEDUP_REMOVED lines=10> */
.L_x_5840:
[----:B------:R-:W-:Y:S05]  /*21590*/  BSYNC B1 ;  /* 0x0000000000017941 */ /* 0x000fea0003800000 */
.L_x_5839:
[----:B------:R-:W2:Y:S02]  /*215a0*/  LDL.LU R5, [R1+0x4c] ;  /* 0x00004c0001057983 */ /* 0x000ea40000300800 */
[----:B--2---:R-:W-:-:S07]  /*215b0*/  VIADD R0, R5, 0xfffffffd ;  /* 0xfffffffd05007836 */ /* 0x004fce0000000000 */
.L_x_5838:
[----:B------:R-:W-:Y:S05]  /*215c0*/  BSYNC B2 ;  /* 0x0000000000027941 */ /* 0x000fea0003800000 */
.L_x_5837:
[----:B------:R-:W-:Y:S01]  /*215d0*/  VIADD R8, R8, 0xfffffffe ;  /* 0xfffffffe08087836 */ /* 0x000fe20000000000 */
[----:B------:R-:W-:-:S04]  /*215e0*/  LOP3.LUT R4, RZ, R4, RZ, 0x33, !PT ;  /* 0x00000004ff047212 */ /* 0x000fc800078e33ff */
[----:B------:R-:W-:-:S13]  /*215f0*/  ISETP.NE.AND P0, PT, R8, R4, PT ;  /* 0x000000040800720c */ /* 0x000fda0003f05270 */
[----:B------:R-:W-:Y:S05]  /*21600*/  @!P0 BRA `(.L_x_5836) ;  /* 0x0000001800e08947 */ /* 0x000fea0003800000 */
.L_x_5899:
        /* <DEDUP_REMOVED lines=35> */
.L_x_5861:
        /* <DEDUP_REMOVED lines=8> */
.L_x_5997:
[----:B------:R-:W-:Y:S05]  /*218c0*/  BSYNC B2 ;  /* 0x0000000000027941 */ /* 0x000fea0003800000 */
.L_x_5862:
        /* <DEDUP_REMOVED lines=9> */
.L_x_5865:
[----:B------:R-:W-:Y:S05]  /*21960*/  BSYNC B2 ;  /* 0x0000000000027941 */ /* 0x000fea0003800000 */
.L_x_5864:
        /* <DEDUP_REMOVED lines=12> */
.L_x_5866:
        /* <DEDUP_REMOVED lines=13> */
.L_x_5998:
[----:B------:R-:W-:Y:S05]  /*21b00*/  BSYNC B2 ;  /* 0x0000000000027941 */ /* 0x000fea0003800000 */
.L_x_5867:
        /* <DEDUP_REMOVED lines=11> */
.L_x_5870:
[----:B------:R-:W-:Y:S05]  /*21bc0*/  BSYNC B2 ;  /* 0x0000000000027941 */ /* 0x000fea0003800000 */
.L_x_5869:
        /* <DEDUP_REMOVED lines=9> */
.L_x_5871:
        /* <DEDUP_REMOVED lines=15> */
.L_x_5872:
        /* <DEDUP_REMOVED lines=15> */
.L_x_5873:
        /* <DEDUP_REMOVED lines=15> */
.L_x_5874:
        /* <DEDUP_REMOVED lines=15> */
.L_x_5875:
        /* <DEDUP_REMOVED lines=15> */
.L_x_5876:
        /* <DEDUP_REMOVED lines=15> */
.L_x_5877:
        /* <DEDUP_REMOVED lines=15> */
.L_x_5878:
        /* <DEDUP_REMOVED lines=10> */
.L_x_5860:
[----:B------:R-:W-:Y:S05]  /*22390*/  BSYNC B1 ;  /* 0x0000000000017941 */ /* 0x000fea0003800000 */
.L_x_5859:
        /* <DEDUP_REMOVED lines=35> */
.L_x_5881:
        /* <DEDUP_REMOVED lines=8> */
.L_x_5999:
[----:B------:R-:W-:Y:S05]  /*22650*/  BSYNC B2 ;  /* 0x0000000000027941 */ /* 0x000fea0003800000 */
.L_x_5882:
        /* <DEDUP_REMOVED lines=9> */
.L_x_5885:
[----:B------:R-:W-:Y:S05]  /*226f0*/  BSYNC B2 ;  /* 0x0000000000027941 */ /* 0x000fea0003800000 */
.L_x_5884:
        /* <DEDUP_REMOVED lines=13> */
.L_x_5886:
        /* <DEDUP_REMOVED lines=13> */
.L_x_6000:
[----:B------:R-:W-:Y:S05]  /*228a0*/  BSYNC B2 ;  /* 0x0000000000027941 */ /* 0x000fea0003800000 */
.L_x_5887:
        /* <DEDUP_REMOVED lines=11> */
.L_x_5890:
[----:B------:R-:W-:Y:S05]  /*22960*/  BSYNC B2 ;  /* 0x0000000000027941 */ /* 0x000fea0003800000 */
.L_x_5889:
        /* <DEDUP_REMOVED lines=10> */
.L_x_5891:
        /* <DEDUP_REMOVED lines=15> */
.L_x_5892:
        /* <DEDUP_REMOVED lines=15> */
.L_x_5893:
        /* <DEDUP_REMOVED lines=15> */
.L_x_5894:
        /* <DEDUP_REMOVED lines=15> */
.L_x_5895:
        /* <DEDUP_REMOVED lines=15> */
.L_x_5896:
        /* <DEDUP_REMOVED lines=15> */
.L_x_5897:
        /* <DEDUP_REMOVED lines=15> */
.L_x_5898:
        /* <DEDUP_REMOVED lines=10> */
.L_x_5880:
[----:B------:R-:W-:Y:S05]  /*23140*/  BSYNC B1 ;  /* 0x0000000000017941 */ /* 0x000fea0003800000 */
.L_x_5879:
[----:B------:R-:W2:Y:S01]  /*23150*/  LDL R5, [R1+0x2c] ;  /* 0x00002c0001057983 */ /* 0x000ea20000100800 */
[----:B------:R-:W-:Y:S01]  /*23160*/  VIADD R0, R0, 0xfffffffe ;  /* 0xfffffffe00007836 */ /* 0x000fe20000000000 */
[----:B--2---:R-:W-:-:S13]  /*23170*/  ISETP.GT.AND P0, PT, R6, R5, PT ;  /* 0x000000050600720c */ /* 0x004fda0003f04270 */
[----:B------:R-:W-:Y:S05]  /*23180*/  @P0 BRA `(.L_x_5899) ;  /* 0xffffffe400200947 */ /* 0x000fea000383ffff */
.L_x_5836:
[----:B------:R-:W-:Y:S05]  /*23190*/  BSYNC B0 ;  /* 0x0000000000007941 */ /* 0x000fea0003800000 */
.L_x_5835:
        /* <DEDUP_REMOVED lines=25> */
.L_x_5901:
[----:B------:R-:W-:Y:S05]  /*23330*/  BSYNC B0 ;  /* 0x0000000000007941 */ /* 0x000fea0003800000 */
.L_x_5900:
[----:B------:R-:W-:-:S05]  /*23340*/  SEL R0, R0, RZ, P0 ;  /* 0x000000ff00007207 */ /* 0x000fca0000000000 */
[----:B------:R3:W-:Y:S02]  /*23350*/  STL [R1+0x10], R0 ;  /* 0x0000100001007387 */ /* 0x0007e40000100800 */
.L_x_5797:
[----:B------:R-:W-:Y:S05]  /*23360*/  BSYNC B7 ;  /* 0x0000000000077941 */ /* 0x000fea0003800000 */
.L_x_5795:
        /* <DEDUP_REMOVED lines=13> */
.L_x_5902:
[----:B------:R-:W5:Y:S01]  /*23440*/  S2R R16, SR_TID.X ;  /* 0x0000000000107919 */ /* 0x000f620000002100 */
[----:B------:R-:W-:Y:S01]  /*23450*/  UMOV UR4, 0xffffffff ;  /* 0xffffffff00047882 */ /* 0x000fe20000000000 */
[----:B-----5:R-:W-:-:S04]  /*23460*/  LOP3.LUT R16, R16, 0x1f, RZ, 0xc0, !PT ;  /* 0x0000001f10107812 */ /* 0x020fc800078ec0ff */
[----:B------:R-:W-:Y:S01]  /*23470*/  ISETP.NE.AND P0, PT, R16, 0x1f, PT ;  /* 0x0000001f1000780c */ /* 0x000fe20003f05270 */
[----:B------:R-:W-:-:S12]  /*23480*/  BRA.DIV UR4, `(.L_x_5904) ;  /* 0x0000003604e87947 */ /* 0x000fd8000b800000 */
[----:B--2---:R-:W0:Y:S01]  /*23490*/  LDL.LU R2, [R1] ;  /* 0x0000000001027983 */ /* 0x004e220000300800 */
[----:B------:R-:W-:-:S03]  /*234a0*/  ULDC UR4, c[0x0][0xd3c] ;  /* 0x00034f0000047ab9 */ /* 0x000fc60000000800 */
[----:B-1----:R-:W3:Y:S01]  /*234b0*/  LDL R3, [R1+0xc] ;  /* 0x00000c0001037983 */ /* 0x002ee20000100800 */
[----:B0-----:R-:W-:Y:S02]  /*234c0*/  IMAD.MOV.U32 R10, RZ, RZ, R2 ;  /* 0x000000ffff0a7224 */ /* 0x001fe400078e0002 */
[----:B---34-:R-:W-:-:S05]  /*234d0*/  IMAD.IADD R0, R3, 0x1, R16 ;  /* 0x0000000103007824 */ /* 0x018fca00078e0210 */
        /* <DEDUP_REMOVED lines=36> */
.L_x_6010:
[----:B------:R-:W-:Y:S02]  /*23720*/  ULDC UR4, c[0x0][0xd38] ;  /* 0x00034e0000047ab9 */ /* 0x000fe40000000800 */
[----:B------:R-:W-:-:S04]  /*23730*/  IMAD.U32 R2, RZ, RZ, UR4 ;  /* 0x00000004ff027e24 */ /* 0x000fc8000f8e00ff */
[----:B-1----:R-:W-:-:S04]  /*23740*/  IMAD R9, R9, R2, RZ ;  /* 0x0000000209097224 */ /* 0x002fc800078e02ff */
[----:B------:R-:W-:-:S05]  /*23750*/  IMAD.IADD R4, R4, 0x1, R9 ;  /* 0x0000000104047824 */ /* 0x000fca00078e0209 */
[----:B------:R-:W-:-:S13]  /*23760*/  ISETP.GT.AND P6, PT, R4, R5, PT ;  /* 0x000000050400720c */ /* 0x000fda0003fc4270 */
[----:B------:R-:W-:Y:S05]  /*23770*/  @P6 BRA `(.L_x_5905) ;  /* 0x0000000000ac6947 */ /* 0x000fea0003800000 */
.L_x_5908:
        /* <DEDUP_REMOVED lines=37> */
.L_x_6018:
[----:B------:R-:W-:Y:S02]  /*239d0*/  ULDC UR4, c[0x0][0xd38] ;  /* 0x00034e0000047ab9 */ /* 0x000fe40000000800 */
[----:B------:R-:W-:-:S04]  /*239e0*/  IMAD.U32 R2, RZ, RZ, UR4 ;  /* 0x00000004ff027e24 */ /* 0x000fc8000f8e00ff */
[----:B-1----:R-:W-:-:S04]  /*239f0*/  IMAD R9, R9, R2, RZ ;  /* 0x0000000209097224 */ /* 0x002fc800078e02ff */
[----:B------:R-:W-:-:S05]  /*23a00*/  IMAD.IADD R4, R9, 0x1, R4 ;  /* 0x0000000109047824 */ /* 0x000fca00078e0204 */
[----:B------:R-:W-:-:S13]  /*23a10*/  ISETP.GT.AND P6, PT, R4, R5, PT ;  /* 0x000000050400720c */ /* 0x000fda0003fc4270 */
[----:B------:R-:W-:Y:S05]  /*23a20*/  @!P6 BRA `(.L_x_5908) ;  /* 0xfffffffc0054e947 */ /* 0x000fea000383ffff */
.L_x_5905:
        /* <DEDUP_REMOVED lines=12> */
.L_x_6023:
[----:B------:R-:W-:-:S13]  /*23af0*/  ISETP.NE.AND P0, PT, R3, RZ, PT ;  /* 0x000000ff0300720c */ /* 0x000fda0003f05270 */
[----:B------:R-:W-:Y:S05]  /*23b00*/  @!P0 BRA `(.L_x_5910) ;  /* 0x0000000000148947 */ /* 0x000fea0003800000 */
[----:B------:R-:W-:Y:S01]  /*23b10*/  UMOV UR4, 0xffffffff ;  /* 0xffffffff00047882 */ /* 0x000fe20000000000 */
[----:B-1----:R-:W-:Y:S02]  /*23b20*/  VIADD R4, R4, 0xffffffff ;  /* 0xffffffff04047836 */ /* 0x002fe40000000000 */
[----:B------:R-:W-:Y:S05]  /*23b30*/  BRA.DIV UR4, `(.L_x_5911) ;  /* 0x0000003a04dc7947 */ /* 0x000fea000b800000 */
[----:B------:R1:W2:Y:S02]  /*23b40*/  SHFL.IDX PT, R4, R7, R4, 0x1f ;  /* 0x00001f0407047589 */ /* 0x0002a400000e0000 */
.L_x_6026:
[----:B--2---:R-:W-:-:S07]  /*23b50*/  IMAD.MOV.U32 R8, RZ, RZ, R4 ;  /* 0x000000ffff087224 */ /* 0x004fce00078e0004 */
.L_x_5910:
[----:B------:R-:W-:Y:S01]  /*23b60*/  IMAD R3, R8, R2, R9 ;  /* 0x0000000208037224 */ /* 0x000fe200078e0209 */
[----:B------:R-:W-:-:S03]  /*23b70*/  ISETP.NE.AND P0, PT, R6, 0x1, PT ;  /* 0x000000010600780c */ /* 0x000fc60003f05270 */
[----:B01----:R-:W-:Y:S01]  /*23b80*/  IMAD.IADD R7, R5, 0x1, -R3 ;  /* 0x0000000105077824 */ /* 0x003fe200078e0a03 */
[----:B------:R0:W-:Y:S09]  /*23b90*/  STL [R1], R3 ;  /* 0x0000000301007387 */ /* 0x0001f20000100800 */
        /* <DEDUP_REMOVED lines=58> */
.L_x_5912:
[----:B0-----:R-:W2:Y:S01]  /*23f40*/  LDL R3, [R1+0xc] ;  /* 0x00000c0001037983 */ /* 0x001ea20000100800 */
[----:B------:R-:W2:Y:S02]  /*23f50*/  LDC.64 R4, c[0x0][0xd90] ;  /* 0x00036400ff047b82 */ /* 0x000ea40000000a00 */
        /* <DEDUP_REMOVED lines=61> */
.L_x_5913:
[----:B------:R-:W-:-:S05]  /*24330*/  LOP3.LUT R7, RZ, R7, RZ, 0x33, !PT ;  /* 0x00000007ff077212 */ /* 0x000fca00078e33ff */
[----:B------:R-:W-:-:S05]  /*24340*/  IMAD.IADD R0, R0, 0x1, R7 ;  /* 0x0000000100007824 */ /* 0x000fca00078e0207 */
[----:B------:R2:W-:Y:S01]  /*24350*/  STL [R1+0x4], R0 ;  /* 0x0000040001007387 */ /* 0x0005e20000100800 */
[----:B------:R-:W-:Y:S05]  /*24360*/  BRA `(.L_x_5914) ;  /* 0x0000000000287947 */ /* 0x000fea0003800000 */
.L_x_5906:
        /* <DEDUP_REMOVED lines=10> */
.L_x_5914:
[----:B01----:R-:W3:Y:S04]  /*24410*/  LDL R2, [R1+0xc] ;  /* 0x00000c0001027983 */ /* 0x003ee80000100800 */
[----:B------:R-:W4:Y:S04]  /*24420*/  LDL R3, [R1+0x8] ;  /* 0x0000080001037983 */ /* 0x000f280000100800 */
        /* <DEDUP_REMOVED lines=14> */
.L_x_5903:
[----:B---34-:R-:W3:Y:S01]  /*24510*/  LDL R0, [R1+0xc] ;  /* 0x00000c0001007983 */ /* 0x018ee20000100800 */
[----:B------:R-:W-:Y:S02]  /*24520*/  ULDC UR4, c[0x0][0xd3c] ;  /* 0x00034f0000047ab9 */ /* 0x000fe40000000800 */
[----:B---3--:R-:W-:-:S13]  /*24530*/  ISETP.GE.AND P0, PT, R0, UR4, PT ;  /* 0x0000000400007c0c */ /* 0x008fda000bf06270 */
[----:B------:R-:W-:Y:S05]  /*24540*/  @!P0 BRA `(.L_x_5915) ;  /* 0xffffff6800988947 */ /* 0x000fea000383ffff */
[----:B------:R-:W-:Y:S05]  /*24550*/  BSYNC B8 ;  /* 0x0000000000087941 */ /* 0x000fea0003800000 */
.L_x_5741:
        /* <DEDUP_REMOVED lines=12> */
.L_x_6027:
[----:B------:R-:W-:Y:S05]  /*24620*/  BSYNC B0 ;  /* 0x0000000000007941 */ /* 0x000fea0003800000 */
.L_x_5916:
[----:B------:R-:W-:-:S03]  /*24630*/  UMOV UR4, 0xffffffff ;  /* 0xffffffff00047882 */ /* 0x000fc60000000000 */
[----:B------:R-:W-:Y:S05]  /*24640*/  BRA.DIV UR4, `(.L_x_5918) ;  /* 0x0000003204587947 */ /* 0x000fea000b800000 */
[----:B------:R-:W1:Y:S02]  /*24650*/  S2R R2, SR_TID.X ;  /* 0x0000000000027919 */ /* 0x000e640000002100 */
[----:B-1----:R-:W-:-:S04]  /*24660*/  SHF.R.U32.HI R2, RZ, 0x5, R2 ;  /* 0x00000005ff027819 */ /* 0x002fc80000011602 */
[----:B------:R-:W-:-:S05]  /*24670*/  LOP3.LUT R2, R2, 0x3, RZ, 0xc0, !PT ;  /* 0x0000000302027812 */ /* 0x000fca00078ec0ff */
[----:B------:R1:W2:Y:S02]  /*24680*/  SHFL.IDX PT, R14, R2, RZ, 0x1f ;  /* 0x00001fff020e7589 */ /* 0x0002a400000e0000 */
.L_x_6030:
[----:B--2---:R-:W-:-:S13]  /*24690*/  ISETP.NE.AND P0, PT, R14, RZ, PT ;  /* 0x000000ff0e00720c */ /* 0x004fda0003f05270 */
[----:B------:R-:W-:Y:S05]  /*246a0*/  @P0 BRA `(.L_x_5589) ;  /* 0x0000000000940947 */ /* 0x000fea0003800000 */
[----:B------:R-:W-:-:S03]  /*246b0*/  UMOV UR4, 0xffffffff ;  /* 0xffffffff00047882 */ /* 0x000fc60000000000 */
[----:B------:R-:W-:Y:S05]  /*246c0*/  BRA.DIV UR4, `(.L_x_5919) ;  /* 0x00000032046c7947 */ /* 0x000fea000b800000 */
[----:B------:R-:W-:-:S13]  /*246d0*/  ELECT P6, URZ, PT ;  /* 0x00000000003f782f */ /* 0x000fda00038c0000 */
.L_x_6033:
[----:B------:R-:W-:Y:S05]  /*246e0*/  @!P6 BRA `(.L_x_5589) ;  /* 0x000000000084e947 */ /* 0x000fea0003800000 */
[----:B------:R-:W-:-:S06]  /*246f0*/  ULOP3.LUT UR4, UR36, 0x2, URZ, 0xfc, !UPT ;  /* 0x0000000224047892 */ /* 0x000fcc000f8efc3f */
[----:B-1----:R-:W-:-:S05]  /*24700*/  IMAD.U32 R2, RZ, RZ, UR4 ;  /* 0x00000004ff027e24 */ /* 0x002fca000f8e00ff */
[----:B------:R-:W-:-:S13]  /*24710*/  ISETP.NE.AND P2, PT, R2, 0x3, PT ;  /* 0x000000030200780c */ /* 0x000fda0003f45270 */
[----:B------:R-:W-:Y:S05]  /*24720*/  @!P2 BRA `(.L_x_5920) ;  /* 0x000000000004a947 */ /* 0x000fea0003800000 */
[----:B------:R-:W-:Y:S01]  /*24730*/  BPT.TRAP 0x1 ;  /* 0x000000040000795c */ /* 0x000fe20000300000 */
.L_x_5920:
        /* <DEDUP_REMOVED lines=14> */
.L_x_6034:
[----:B------:R-:W1:Y:S02]  /*24820*/  SYNCS.PHASECHK.TRANS64.TRYWAIT P0, [R7+URZ], R2 ;  /* 0x00000002070075a7 */ /* 0x000e64000800017f */
[----:B-1----:R-:W-:Y:S05]  /*24830*/  @!P0 BRA `(.L_x_5922) ;  /* 0x0000003000448947 */ /* 0x002fea0003800000 */
.L_x_6035:
[----:B------:R-:W-:Y:S05]  /*24840*/  @!P2 BRA `(.L_x_5923) ;  /* 0x000000000004a947 */ /* 0x000fea0003800000 */
[----:B------:R-:W-:Y:S01]  /*24850*/  BPT.TRAP 0x1 ;  /* 0x000000040000795c */ /* 0x000fe20000300000 */
.L_x_5923:
[----:B------:R-:W2:Y:S01]  /*24860*/  LDL.LU R4, [R1+0x10] ;  /* 0x0000100001047983 */ /* 0x000ea20000300800 */
[----:B------:R-:W-:-:S04]  /*24870*/  VIADD R0, R0, 0x38860 ;  /* 0x0003886000007836 */ /* 0x000fc80000000000 */
[----:B--2---:R-:W-:-:S04]  /*24880*/  IMAD R4, R4, 0x8, R0 ;  /* 0x0000000804047824 */ /* 0x004fc800078e0200 */
[----:B------:R-:W2:Y:S02]  /*24890*/  SYNCS.PHASECHK.TRANS64.TRYWAIT P0, [R4+URZ], R5 ;  /* 0x00000005040075a7 */ /* 0x000ea4000800017f */
[----:B--2---:R-:W-:Y:S05]  /*248a0*/  @!P0 BRA `(.L_x_5924) ;  /* 0x00000030003c8947 */ /* 0x004fea0003800000 */
.L_x_6036:
[----:B------:R-:W-:-:S07]  /*248b0*/  IMAD R3, R3, 0x8, R0 ;  /* 0x0000000803037824 */ /* 0x000fce00078e0200 */
.L_x_5925:
[----:B---3--:R3:W4:Y:S02]  /*248c0*/  SYNCS.PHASECHK.TRANS64.TRYWAIT P0, [R3+URZ], R2 ;  /* 0x00000002030075a7 */ /* 0x008724000800017f */
[----:B----4-:R-:W-:Y:S05]  /*248d0*/  @!P0 NANOSLEEP.SYNCS 0x989680 ;  /* 0x009896800000895d */ /* 0x010fea0003900000 */
[----:B------:R-:W4:Y:S02]  /*248e0*/  @!P0 SYNCS.PHASECHK.TRANS64 P0, [R3+URZ], R2 ;  /* 0x00000002030085a7 */ /* 0x000f24000800007f */
[----:B----4-:R-:W-:Y:S05]  /*248f0*/  @!P0 BRA `(.L_x_5925) ;  /* 0xfffffffc00f08947 */ /* 0x010fea000383ffff */
.L_x_5589:
[----:B------:R-:W-:Y:S05]  /*24900*/  BSYNC B9 ;  /* 0x0000000000097941 */ /* 0x000fea0003800000 */
.L_x_5586:
[----:B------:R-:W-:Y:S05]  /*24910*/  EXIT ;  /* 0x000000000000794d */ /* 0x000fea0003800000 */
.L_x_5607:
[----:B0-----:R0:W1:Y:S02]  /*24920*/  SYNCS.PHASECHK.TRANS64.TRYWAIT P5, [R75+URZ+0x38890], R78 ;  /* 0x0388904e4b0075a7 */ /* 0x00106400080a017f */
[----:B-1----:R-:W-:Y:S05]  /*24930*/  @!P5 NANOSLEEP.SYNCS 0x989680 ;  /* 0x009896800000d95d */ /* 0x002fea0003900000 */
[----:B------:R-:W1:Y:S02]  /*24940*/  @!P5 SYNCS.PHASECHK.TRANS64 P5, [R75+URZ+0x38890], R78 ;  /* 0x0388904e4b00d5a7 */ /* 0x000e6400080a007f */
[----:B-1----:R-:W-:Y:S05]  /*24950*/  @!P5 BRA `(.L_x_5607) ;  /* 0xfffffffc00f0d947 */ /* 0x002fea000383ffff */
[----:B------:R-:W-:Y:S05]  /*24960*/  BRA `(.L_x_5926) ;  /* 0xfffffde400187947 */ /* 0x000fea000383ffff */
.L_x_5617:
[----:B0-----:R0:W1:Y:S02]  /*24970*/  SYNCS.PHASECHK.TRANS64.TRYWAIT P5, [R75+URZ+0x38890], R78 ;  /* 0x0388904e4b0075a7 */ /* 0x00106400080a017f */
[----:B-1----:R-:W-:Y:S05]  /*24980*/  @!P5 NANOSLEEP.SYNCS 0x989680 ;  /* 0x009896800000d95d */ /* 0x002fea0003900000 */
[----:B------:R-:W1:Y:S02]  /*24990*/  @!P5 SYNCS.PHASECHK.TRANS64 P5, [R75+URZ+0x38890], R78 ;  /* 0x0388904e4b00d5a7 */ /* 0x000e6400080a007f */
[----:B-1----:R-:W-:Y:S05]  /*249a0*/  @!P5 BRA `(.L_x_5617) ;  /* 0xfffffffc00f0d947 */ /* 0x002fea000383ffff */
[----:B------:R-:W-:Y:S05]  /*249b0*/  BRA `(.L_x_5927) ;  /* 0xfffffdec00687947 */ /* 0x000fea000383ffff */
.L_x_5622:
[----:B0-----:R0:W1:Y:S02]  /*249c0*/  SYNCS.PHASECHK.TRANS64.TRYWAIT P5, [R75+URZ+0x38890], R78 ;  /* 0x0388904e4b0075a7 */ /* 0x00106400080a017f */
[----:B-1----:R-:W-:Y:S05]  /*249d0*/  @!P5 NANOSLEEP.SYNCS 0x989680 ;  /* 0x009896800000d95d */ /* 0x002fea0003900000 */
[----:B------:R-:W1:Y:S02]  /*249e0*/  @!P5 SYNCS.PHASECHK.TRANS64 P5, [R75+URZ+0x38890], R78 ;  /* 0x0388904e4b00d5a7 */ /* 0x000e6400080a007f */
[----:B-1----:R-:W-:Y:S05]  /*249f0*/  @!P5 BRA `(.L_x_5622) ;  /* 0xfffffffc00f0d947 */ /* 0x002fea000383ffff */
[----:B------:R-:W-:Y:S05]  /*24a00*/  BRA `(.L_x_5928) ;  /* 0xfffffdf400807947 */ /* 0x000fea000383ffff */
.L_x_5626:
[----:B--2---:R2:W0:Y:S02]  /*24a10*/  SYNCS.PHASECHK.TRANS64.TRYWAIT P5, [R75+URZ+0x388b0], R78 ;  /* 0x0388b04e4b0075a7 */ /* 0x00442400080a017f */
[----:B0-----:R-:W-:Y:S05]  /*24a20*/  @!P5 NANOSLEEP.SYNCS 0x989680 ;  /* 0x009896800000d95d */ /* 0x001fea0003900000 */
[----:B------:R-:W0:Y:S02]  /*24a30*/  @!P5 SYNCS.PHASECHK.TRANS64 P5, [R75+URZ+0x388b0], R78 ;  /* 0x0388b04e4b00d5a7 */ /* 0x000e2400080a007f */
[----:B0-----:R-:W-:Y:S05]  /*24a40*/  @!P5 BRA `(.L_x_5626) ;  /* 0xfffffffc00f0d947 */ /* 0x001fea000383ffff */
[----:B------:R-:W-:Y:S05]  /*24a50*/  BRA `(.L_x_5929) ;  /* 0xfffffdf400fc7947 */ /* 0x000fea000383ffff */
.L_x_5653:
        /* <DEDUP_REMOVED lines=8> */
.L_x_5931:
[----:B------:R-:W-:Y:S05]  /*24ae0*/  BSYNC B1 ;  /* 0x0000000000017941 */ /* 0x000fea0003800000 */
.L_x_5930:
        /* <DEDUP_REMOVED lines=8> */
.L_x_5932:
[----:B------:R-:W-:Y:S02]  /*24b70*/  IMAD.MOV.U32 R13, RZ, RZ, R33 ;  /* 0x000000ffff0d7224 */ /* 0x000fe400078e0021 */
[----:B------:R-:W-:-:S07]  /*24b80*/  IMAD.MOV.U32 R4, RZ, RZ, R14 ;  /* 0x000000ffff047224 */ /* 0x000fce00078e000e */
[----:B------:R-:W-:Y:S05]  /*24b90*/  WARPSYNC.COLLECTIVE R15, `(.L_x_5933) ;  /* 0x000000000f087348 */ /* 0x000fea0003c00000 */
[----:B------:R0:W1:Y:S02]  /*24ba0*/  SHFL.IDX P6, R14, R13, R12, R11 ;  /* 0x0000000c0d0e7389 */ /* 0x00006400000c000b */
[----:B01----:R-:W-:Y:S01]  /*24bb0*/  ENDCOLLECTIVE ;  /* 0x000000000000791b */ /* 0x003fe20003800000 */
.L_x_5933:
[----:B------:R-:W-:Y:S02]  /*24bc0*/  IMAD.MOV.U32 R13, RZ, RZ, R30 ;  /* 0x000000ffff0d7224 */ /* 0x000fe400078e001e */
[----:B------:R-:W-:-:S07]  /*24bd0*/  IMAD.MOV.U32 R0, RZ, RZ, R14 ;  /* 0x000000ffff007224 */ /* 0x000fce00078e000e */
[----:B------:R-:W-:Y:S05]  /*24be0*/  WARPSYNC.COLLECTIVE R15, `(.L_x_5934) ;  /* 0x000000000f087348 */ /* 0x000fea0003c00000 */
[----:B------:R0:W1:Y:S02]  /*24bf0*/  SHFL.IDX P6, R14, R13, R12, R11 ;  /* 0x0000000c0d0e7389 */ /* 0x00006400000c000b */
[----:B01----:R-:W-:Y:S01]  /*24c00*/  ENDCOLLECTIVE ;  /* 0x000000000000791b */ /* 0x003fe20003800000 */
.L_x_5934:
[----:B------:R-:W-:Y:S01]  /*24c10*/  IMAD.MOV.U32 R8, RZ, RZ, R14 ;  /* 0x000000ffff087224 */ /* 0x000fe200078e000e */
[----:B------:R-:W-:Y:S06]  /*24c20*/  BRA `(.L_x_5935) ;  /* 0xfffffe2c00247947 */ /* 0x000fec000383ffff */
.L_x_5656:
        /* <DEDUP_REMOVED lines=8> */
.L_x_5937:
[----:B------:R-:W-:Y:S05]  /*24cb0*/  BSYNC B1 ;  /* 0x0000000000017941 */ /* 0x000fea0003800000 */
.L_x_5936:
        /* <DEDUP_REMOVED lines=8> */
.L_x_5938:
[----:B------:R-:W-:Y:S02]  /*24d40*/  IMAD.MOV.U32 R13, RZ, RZ, R33 ;  /* 0x000000ffff0d7224 */ /* 0x000fe400078e0021 */
[----:B------:R-:W-:-:S07]  /*24d50*/  IMAD.MOV.U32 R6, RZ, RZ, R14 ;  /* 0x000000ffff067224 */ /* 0x000fce00078e000e */
[----:B------:R-:W-:Y:S05]  /*24d60*/  WARPSYNC.COLLECTIVE R15, `(.L_x_5939) ;  /* 0x000000000f087348 */ /* 0x000fea0003c00000 */
[----:B------:R0:W1:Y:S02]  /*24d70*/  SHFL.IDX P6, R14, R13, R12, R11 ;  /* 0x0000000c0d0e7389 */ /* 0x00006400000c000b */
[----:B01----:R-:W-:Y:S01]  /*24d80*/  ENDCOLLECTIVE ;  /* 0x000000000000791b */ /* 0x003fe20003800000 */
.L_x_5939:
[----:B------:R-:W-:Y:S02]  /*24d90*/  IMAD.MOV.U32 R13, RZ, RZ, R30 ;  /* 0x000000ffff0d7224 */ /* 0x000fe400078e001e */
[----:B------:R-:W-:-:S07]  /*24da0*/  IMAD.MOV.U32 R7, RZ, RZ, R14 ;  /* 0x000000ffff077224 */ /* 0x000fce00078e000e */
[----:B------:R-:W-:Y:S05]  /*24db0*/  WARPSYNC.COLLECTIVE R15, `(.L_x_5940) ;  /* 0x000000000f087348 */ /* 0x000fea0003c00000 */
[----:B------:R0:W1:Y:S02]  /*24dc0*/  SHFL.IDX P6, R14, R13, R12, R11 ;  /* 0x0000000c0d0e7389 */ /* 0x00006400000c000b */
[----:B01----:R-:W-:Y:S01]  /*24dd0*/  ENDCOLLECTIVE ;  /* 0x000000000000791b */ /* 0x003fe20003800000 */
.L_x_5940:
[----:B------:R-:W-:Y:S01]  /*24de0*/  IMAD.MOV.U32 R30, RZ, RZ, R14 ;  /* 0x000000ffff1e7224 */ /* 0x000fe200078e000e */
[----:B------:R-:W-:Y:S06]  /*24df0*/  BRA `(.L_x_5941) ;  /* 0xfffffe2c007c7947 */ /* 0x000fec000383ffff */
.L_x_5660:
[----:B0-----:R0:W1:Y:S02]  /*24e00*/  SYNCS.PHASECHK.TRANS64.TRYWAIT P0, [R2+URZ+0x38800], R35 ;  /* 0x03880023020075a7 */ /* 0x001064000800017f */
[----:B-1----:R-:W-:Y:S05]  /*24e10*/  @!P0 NANOSLEEP.SYNCS 0x989680 ;  /* 0x009896800000895d */ /* 0x002fea0003900000 */
[----:B------:R-:W1:Y:S02]  /*24e20*/  @!P0 SYNCS.PHASECHK.TRANS64 P0, [R2+URZ+0x38800], R35 ;  /* 0x03880023020085a7 */ /* 0x000e64000800007f */
[----:B-1----:R-:W-:Y:S05]  /*24e30*/  @!P0 BRA `(.L_x_5660) ;  /* 0xfffffffc00f08947 */ /* 0x002fea000383ffff */
[----:B------:R-:W-:Y:S05]  /*24e40*/  BRA `(.L_x_5942) ;  /* 0xfffffe3000647947 */ /* 0x000fea000383ffff */
.L_x_5668:
        /* <DEDUP_REMOVED lines=8> */
.L_x_5944:
[----:B------:R-:W-:Y:S05]  /*24ed0*/  BSYNC B1 ;  /* 0x0000000000017941 */ /* 0x000fea0003800000 */
.L_x_5943:
        /* <DEDUP_REMOVED lines=8> */
.L_x_5945:
[----:B------:R-:W-:Y:S02]  /*24f60*/  IMAD.MOV.U32 R13, RZ, RZ, R9 ;  /* 0x000000ffff0d7224 */ /* 0x000fe400078e0009 */
[----:B------:R-:W-:-:S07]  /*24f70*/  IMAD.MOV.U32 R4, RZ, RZ, R14 ;  /* 0x000000ffff047224 */ /* 0x000fce00078e000e */
[----:B------:R-:W-:Y:S05]  /*24f80*/  WARPSYNC.COLLECTIVE R15, `(.L_x_5946) ;  /* 0x000000000f087348 */ /* 0x000fea0003c00000 */
[----:B------:R0:W1:Y:S02]  /*24f90*/  SHFL.IDX P6, R14, R13, R12, R11 ;  /* 0x0000000c0d0e7389 */ /* 0x00006400000c000b */
[----:B01----:R-:W-:Y:S01]  /*24fa0*/  ENDCOLLECTIVE ;  /* 0x000000000000791b */ /* 0x003fe20003800000 */
.L_x_5946:
[----:B------:R-:W-:Y:S02]  /*24fb0*/  IMAD.MOV.U32 R13, RZ, RZ, R8 ;  /* 0x000000ffff0d7224 */ /* 0x000fe400078e0008 */
[----:B------:R-:W-:-:S07]  /*24fc0*/  IMAD.MOV.U32 R7, RZ, RZ, R14 ;  /* 0x000000ffff077224 */ /* 0x000fce00078e000e */
[----:B------:R-:W-:Y:S05]  /*24fd0*/  WARPSYNC.COLLECTIVE R15, `(.L_x_5947) ;  /* 0x000000000f087348 */ /* 0x000fea0003c00000 */
[----:B------:R0:W1:Y:S02]  /*24fe0*/  SHFL.IDX P6, R14, R13, R12, R11 ;  /* 0x0000000c0d0e7389 */ /* 0x00006400000c000b */
[----:B01----:R-:W-:Y:S01]  /*24ff0*/  ENDCOLLECTIVE ;  /* 0x000000000000791b */ /* 0x003fe20003800000 */
.L_x_5947:
[----:B------:R-:W-:Y:S01]  /*25000*/  IMAD.MOV.U32 R6, RZ, RZ, R14 ;  /* 0x000000ffff067224 */ /* 0x000fe200078e000e */
[----:B------:R-:W-:Y:S06]  /*25010*/  BRA `(.L_x_5948) ;  /* 0xfffffe3c00787947 */ /* 0x000fec000383ffff */
.L_x_5671:
        /* <DEDUP_REMOVED lines=8> */
.L_x_5950:
[----:B------:R-:W-:Y:S05]  /*250a0*/  BSYNC B1 ;  /* 0x0000000000017941 */ /* 0x000fea0003800000 */
.L_x_5949:
        /* <DEDUP_REMOVED lines=8> */
.L_x_5951:
[----:B------:R-:W-:Y:S02]  /*25130*/  IMAD.MOV.U32 R13, RZ, RZ, R9 ;  /* 0x000000ffff0d7224 */ /* 0x000fe400078e0009 */
[----:B------:R-:W-:-:S07]  /*25140*/  IMAD.MOV.U32 R3, RZ, RZ, R14 ;  /* 0x000000ffff037224 */ /* 0x000fce00078e000e */
[----:B------:R-:W-:Y:S05]  /*25150*/  WARPSYNC.COLLECTIVE R15, `(.L_x_5952) ;  /* 0x000000000f087348 */ /* 0x000fea0003c00000 */
[----:B------:R0:W1:Y:S02]  /*25160*/  SHFL.IDX P6, R14, R13, R12, R11 ;  /* 0x0000000c0d0e7389 */ /* 0x00006400000c000b */
[----:B01----:R-:W-:Y:S01]  /*25170*/  ENDCOLLECTIVE ;  /* 0x000000000000791b */ /* 0x003fe20003800000 */
.L_x_5952:
[----:B------:R-:W-:Y:S02]  /*25180*/  IMAD.MOV.U32 R13, RZ, RZ, R8 ;  /* 0x000000ffff0d7224 */ /* 0x000fe400078e0008 */
[----:B------:R-:W-:-:S07]  /*25190*/  IMAD.MOV.U32 R6, RZ, RZ, R14 ;  /* 0x000000ffff067224 */ /* 0x000fce00078e000e */
[----:B------:R-:W-:Y:S05]  /*251a0*/  WARPSYNC.COLLECTIVE R15, `(.L_x_5953) ;  /* 0x000000000f087348 */ /* 0x000fea0003c00000 */
[----:B------:R0:W1:Y:S02]  /*251b0*/  SHFL.IDX P6, R14, R13, R12, R11 ;  /* 0x0000000c0d0e7389 */ /* 0x00006400000c000b */
[----:B01----:R-:W-:Y:S01]  /*251c0*/  ENDCOLLECTIVE ;  /* 0x000000000000791b */ /* 0x003fe20003800000 */
.L_x_5953:
[----:B------:R-:W-:Y:S02]  /*251d0*/  IMAD.MOV.U32 R12, RZ, RZ, R3 ;  /* 0x000000ffff0c7224 */ /* 0x000fe400078e0003 */
[----:B------:R-:W-:Y:S01]  /*251e0*/  IMAD.MOV.U32 R13, RZ, RZ, R0 ;  /* 0x000000ffff0d7224 */ /* 0x000fe200078e0000 */
[----:B------:R-:W-:Y:S06]  /*251f0*/  BRA `(.L_x_5954) ;  /* 0xfffffe3c009c7947 */ /* 0x000fec000383ffff */
.L_x_5675:
[----:B0-----:R0:W1:Y:S02]  /*25200*/  SYNCS.PHASECHK.TRANS64.TRYWAIT P1, [R2+URZ+0x38800], R21 ;  /* 0x03880015020075a7 */ /* 0x001064000802017f */
[----:B-1----:R-:W-:Y:S05]  /*25210*/  @!P1 NANOSLEEP.SYNCS 0x989680 ;  /* 0x009896800000995d */ /* 0x002fea0003900000 */
[----:B------:R-:W1:Y:S02]  /*25220*/  @!P1 SYNCS.PHASECHK.TRANS64 P1, [R2+URZ+0x38800], R21 ;  /* 0x03880015020095a7 */ /* 0x000e64000802007f */
[----:B-1----:R-:W-:Y:S05]  /*25230*/  @!P1 BRA `(.L_x_5675) ;  /* 0xfffffffc00f09947 */ /* 0x002fea000383ffff */
[----:B------:R-:W-:Y:S05]  /*25240*/  BRA `(.L_x_5955) ;  /* 0xfffffe4000387947 */ /* 0x000fea000383ffff */
.L_x_5681:
[----:B-1----:R1:W2:Y:S02]  /*25250*/  SYNCS.PHASECHK.TRANS64.TRYWAIT P1, [R21+URZ+0x38830], R14 ;  /* 0x0388300e150075a7 */ /* 0x0022a4000802017f */
[----:B--2---:R-:W-:Y:S05]  /*25260*/  @!P1 NANOSLEEP.SYNCS 0x989680 ;  /* 0x009896800000995d */ /* 0x004fea0003900000 */
[----:B------:R-:W2:Y:S02]  /*25270*/  @!P1 SYNCS.PHASECHK.TRANS64 P1, [R21+URZ+0x38830], R14 ;  /* 0x0388300e150095a7 */ /* 0x000ea4000802007f */
[----:B--2---:R-:W-:Y:S05]  /*25280*/  @!P1 BRA `(.L_x_5681) ;  /* 0xfffffffc00f09947 */ /* 0x004fea000383ffff */
[----:B------:R-:W-:Y:S05]  /*25290*/  BRA `(.L_x_5680) ;  /* 0xfffffe4c00ac7947 */ /* 0x000fea000383ffff */
.L_x_5683:
[----:B--2---:R2:W3:Y:S02]  /*252a0*/  SYNCS.PHASECHK.TRANS64.TRYWAIT P1, [R2+URZ+0x38810], R5 ;  /* 0x03881005020075a7 */ /* 0x0044e4000802017f */
[----:B---3--:R-:W-:Y:S05]  /*252b0*/  @!P1 NANOSLEEP.SYNCS 0x989680 ;  /* 0x009896800000995d */ /* 0x008fea0003900000 */
[----:B------:R-:W3:Y:S02]  /*252c0*/  @!P1 SYNCS.PHASECHK.TRANS64 P1, [R2+URZ+0x38810], R5 ;  /* 0x03881005020095a7 */ /* 0x000ee4000802007f */
[----:B---3--:R-:W-:Y:S05]  /*252d0*/  @!P1 BRA `(.L_x_5683) ;  /* 0xfffffffc00f09947 */ /* 0x008fea000383ffff */
[----:B------:R-:W-:Y:S05]  /*252e0*/  BRA `(.L_x_5956) ;  /* 0xfffffe50005c7947 */ /* 0x000fea000383ffff */
.L_x_5688:
[----:B0-----:R0:W4:Y:S02]  /*252f0*/  SYNCS.PHASECHK.TRANS64.TRYWAIT P2, [R21+URZ+0x38850], R14 ;  /* 0x0388500e150075a7 */ /* 0x001124000804017f */
[----:B----4-:R-:W-:Y:S05]  /*25300*/  @!P2 NANOSLEEP.SYNCS 0x989680 ;  /* 0x009896800000a95d */ /* 0x010fea0003900000 */
[----:B------:R-:W4:Y:S02]  /*25310*/  @!P2 SYNCS.PHASECHK.TRANS64 P2, [R21+URZ+0x38850], R14 ;  /* 0x0388500e1500a5a7 */ /* 0x000f24000804007f */
[----:B----4-:R-:W-:Y:S05]  /*25320*/  @!P2 BRA `(.L_x_5688) ;  /* 0xfffffffc00f0a947 */ /* 0x010fea000383ffff */
[----:B------:R-:W-:Y:S05]  /*25330*/  BRA `(.L_x_5687) ;  /* 0xfffffe5000887947 */ /* 0x000fea000383ffff */
.L_x_5696:
[----:B-1----:R1:W2:Y:S02]  /*25340*/  SYNCS.PHASECHK.TRANS64.TRYWAIT P3, [R195+URZ+0x38830], R198 ;  /* 0x038830c6c30075a7 */ /* 0x0022a4000806017f */
[----:B--2---:R-:W-:Y:S05]  /*25350*/  @!P3 NANOSLEEP.SYNCS 0x989680 ;  /* 0x009896800000b95d */ /* 0x004fea0003900000 */
[----:B------:R-:W2:Y:S02]  /*25360*/  @!P3 SYNCS.PHASECHK.TRANS64 P3, [R195+URZ+0x38830], R198 ;  /* 0x038830c6c300b5a7 */ /* 0x000ea4000806007f */
[----:B--2---:R-:W-:Y:S05]  /*25370*/  @!P3 BRA `(.L_x_5696) ;  /* 0xfffffffc00f0b947 */ /* 0x004fea000383ffff */
[----:B------:R-:W-:Y:S05]  /*25380*/  BRA `(.L_x_5695) ;  /* 0xfffffe8000c87947 */ /* 0x000fea000383ffff */
.L_x_5701:
[----:B---3--:R3:W4:Y:S02]  /*25390*/  SYNCS.PHASECHK.TRANS64.TRYWAIT P3, [R195+URZ+0x38850], R198 ;  /* 0x038850c6c30075a7 */ /* 0x008724000806017f */
[----:B----4-:R-:W-:Y:S05]  /*253a0*/  @!P3 NANOSLEEP.SYNCS 0x989680 ;  /* 0x009896800000b95d */ /* 0x010fea0003900000 */
[----:B------:R-:W4:Y:S02]  /*253b0*/  @!P3 SYNCS.PHASECHK.TRANS64 P3, [R195+URZ+0x38850], R198 ;  /* 0x038850c6c300b5a7 */ /* 0x000f24000806007f */
[----:B----4-:R-:W-:Y:S05]  /*253c0*/  @!P3 BRA `(.L_x_5701) ;  /* 0xfffffffc00f0b947 */ /* 0x010fea000383ffff */
[----:B------:R-:W-:Y:S05]  /*253d0*/  BRA `(.L_x_5700) ;  /* 0xfffffe8400647947 */ /* 0x000fea000383ffff */
.L_x_5709:
[----:B-1----:R1:W2:Y:S02]  /*253e0*/  SYNCS.PHASECHK.TRANS64.TRYWAIT P2, [R192+URZ+0x38830], R196 ;  /* 0x038830c4c00075a7 */ /* 0x0022a4000804017f */
[----:B--2---:R-:W-:Y:S05]  /*253f0*/  @!P2 NANOSLEEP.SYNCS 0x989680 ;  /* 0x009896800000a95d */ /* 0x004fea0003900000 */
[----:B------:R-:W2:Y:S02]  /*25400*/  @!P2 SYNCS.PHASECHK.TRANS64 P2, [R192+URZ+0x38830], R196 ;  /* 0x038830c4c000a5a7 */ /* 0x000ea4000804007f */
[----:B--2---:R-:W-:Y:S05]  /*25410*/  @!P2 BRA `(.L_x_5709) ;  /* 0xfffffffc00f0a947 */ /* 0x004fea000383ffff */
[----:B------:R-:W-:Y:S05]  /*25420*/  BRA `(.L_x_5708) ;  /* 0xfffffebc009c7947 */ /* 0x000fea000383ffff */
.L_x_5714:
[----:B---3--:R3:W4:Y:S02]  /*25430*/  SYNCS.PHASECHK.TRANS64.TRYWAIT P2, [R192+URZ+0x38850], R196 ;  /* 0x038850c4c00075a7 */ /* 0x008724000804017f */
[----:B----4-:R-:W-:Y:S05]  /*25440*/  @!P2 NANOSLEEP.SYNCS 0x989680 ;  /* 0x009896800000a95d */ /* 0x010fea0003900000 */
[----:B------:R-:W4:Y:S02]  /*25450*/  @!P2 SYNCS.PHASECHK.TRANS64 P2, [R192+URZ+0x38850], R196 ;  /* 0x038850c4c000a5a7 */ /* 0x000f24000804007f */
[----:B----4-:R-:W-:Y:S05]  /*25460*/  @!P2 BRA `(.L_x_5714) ;  /* 0xfffffffc00f0a947 */ /* 0x010fea000383ffff */
[----:B------:R-:W-:Y:S05]  /*25470*/  BRA `(.L_x_5713) ;  /* 0xfffffec000387947 */ /* 0x000fea000383ffff */
.L_x_5749:
        /* <DEDUP_REMOVED lines=11> */
.L_x_5958:
[----:B------:R-:W-:Y:S05]  /*25530*/  BSYNC B1 ;  /* 0x0000000000017941 */ /* 0x000fea0003800000 */
.L_x_5957:
[----:B------:R-:W-:Y:S05]  /*25540*/  BRA `(.L_x_5959) ;  /* 0xffffff6400447947 */ /* 0x000fea000383ffff */
.L_x_5751:
[----:B------:R-:W-:Y:S01]  /*25550*/  BSSY B1, `(.L_x_5960) ;  /* 0x0000006000017945 */ /* 0x000fe20003800000 */
[----:B------:R-:W-:-:S07]  /*25560*/  IMAD.MOV.U32 R15, RZ, RZ, -0x1 ;  /* 0xffffffffff0f7424 */ /* 0x000fce00078e00ff */
[----:B0-----:R-:W-:Y:S05]  /*25570*/  WARPSYNC.COLLECTIVE R15, `(.L_x_5961) ;  /* 0x000000000f0c7348 */ /* 0x001fea0003c00000 */
[----:B------:R-:W-:Y:S02]  /*25580*/  ELECT P6, UR62, PT ;  /* 0x00000000003e782f */ /* 0x000fe400038c0000 */
[----:B------:R-:W-:Y:S01]  /*25590*/  MOV R14, UR62 ;  /* 0x0000003e000e7c02 */ /* 0x000fe20008000f00 */
[----:B0-----:R-:W-:Y:S10]  /*255a0*/  ENDCOLLECTIVE ;  /* 0x000000000000791b */ /* 0x001ff40003800000 */
.L_x_5961:
[----:B------:R-:W-:Y:S05]  /*255b0*/  BSYNC B1 ;  /* 0x0000000000017941 */ /* 0x000fea0003800000 */
.L_x_5960:
[----:B------:R-:W-:Y:S05]  /*255c0*/  BRA `(.L_x_5750) ;  /* 0xffffff64003c7947 */ /* 0x000fea000383ffff */
.L_x_5753:
[----:B0-----:R0:W1:Y:S02]  /*255d0*/  SYNCS.PHASECHK.TRANS64.TRYWAIT P0, [R18+URZ+0x38820], R3 ;  /* 0x03882003120075a7 */ /* 0x001064000800017f */
[----:B-1----:R-:W-:Y:S05]  /*255e0*/  @!P0 NANOSLEEP.SYNCS 0x989680 ;  /* 0x009896800000895d */ /* 0x002fea0003900000 */
[----:B------:R-:W1:Y:S02]  /*255f0*/  @!P0 SYNCS.PHASECHK.TRANS64 P0, [R18+URZ+0x38820], R3 ;  /* 0x03882003120085a7 */ /* 0x000e64000800007f */
[----:B-1----:R-:W-:Y:S05]  /*25600*/  @!P0 BRA `(.L_x_5753) ;  /* 0xfffffffc00f08947 */ /* 0x002fea000383ffff */
[----:B------:R-:W-:Y:S05]  /*25610*/  BRA `(.L_x_5962) ;  /* 0xffffff64004c7947 */ /* 0x000fea000383ffff */
.L_x_5757:
[----:B-1----:R1:W2:Y:S02]  /*25620*/  SYNCS.PHASECHK.TRANS64.TRYWAIT P0, [R4+URZ+0x388a0], R8 ;  /* 0x0388a008040075a7 */ /* 0x0022a4000800017f */
[----:B--2---:R-:W-:Y:S05]  /*25630*/  @!P0 NANOSLEEP.SYNCS 0x989680 ;  /* 0x009896800000895d */ /* 0x004fea0003900000 */
[----:B------:R-:W2:Y:S02]  /*25640*/  @!P0 SYNCS.PHASECHK.TRANS64 P0, [R4+URZ+0x388a0], R8 ;  /* 0x0388a008040085a7 */ /* 0x000ea4000800007f */
[----:B--2---:R-:W-:Y:S05]  /*25650*/  @!P0 BRA `(.L_x_5757) ;  /* 0xfffffffc00f08947 */ /* 0x004fea000383ffff */
[----:B------:R-:W-:Y:S05]  /*25660*/  BRA `(.L_x_5963) ;  /* 0xffffff64006c7947 */ /* 0x000fea000383ffff */
.L_x_5762:
[----:B0-----:R0:W2:Y:S02]  /*25670*/  SYNCS.PHASECHK.TRANS64.TRYWAIT P0, [R4+URZ+0x388c0], R8 ;  /* 0x0388c008040075a7 */ /* 0x0010a4000800017f */
[----:B--2---:R-:W-:Y:S05]  /*25680*/  @!P0 NANOSLEEP.SYNCS 0x989680 ;  /* 0x009896800000895d */ /* 0x004fea0003900000 */
[----:B------:R-:W2:Y:S02]  /*25690*/  @!P0 SYNCS.PHASECHK.TRANS64 P0, [R4+URZ+0x388c0], R8 ;  /* 0x0388c008040085a7 */ /* 0x000ea4000800007f */
[----:B--2---:R-:W-:Y:S05]  /*256a0*/  @!P0 BRA `(.L_x_5762) ;  /* 0xfffffffc00f08947 */ /* 0x004fea000383ffff */
[----:B------:R-:W-:Y:S05]  /*256b0*/  BRA `(.L_x_5964) ;  /* 0xffffff6400ec7947 */ /* 0x000fea000383ffff */
.L_x_5776:
[----:B0-----:R0:W1:Y:S02]  /*256c0*/  SYNCS.PHASECHK.TRANS64.TRYWAIT P1, [R4+URZ+0x388a0], R5 ;  /* 0x0388a005040075a7 */ /* 0x001064000802017f */
[----:B-1----:R-:W-:Y:S05]  /*256d0*/  @!P1 NANOSLEEP.SYNCS 0x989680 ;  /* 0x009896800000995d */ /* 0x002fea0003900000 */
[----:B------:R-:W1:Y:S02]  /*256e0*/  @!P1 SYNCS.PHASECHK.TRANS64 P1, [R4+URZ+0x388a0], R5 ;  /* 0x0388a005040095a7 */ /* 0x000e64000802007f */
[----:B-1----:R-:W-:Y:S05]  /*256f0*/  @!P1 BRA `(.L_x_5776) ;  /* 0xfffffffc00f09947 */ /* 0x002fea000383ffff */
[----:B------:R-:W-:Y:S05]  /*25700*/  BRA `(.L_x_5965) ;  /* 0xffffff70006c7947 */ /* 0x000fea000383ffff */
.L_x_5781:
[----:B-1----:R1:W2:Y:S02]  /*25710*/  SYNCS.PHASECHK.TRANS64.TRYWAIT P1, [R4+URZ+0x388c0], R5 ;  /* 0x0388c005040075a7 */ /* 0x0022a4000802017f */
[----:B--2---:R-:W-:Y:S05]  /*25720*/  @!P1 NANOSLEEP.SYNCS 0x989680 ;  /* 0x009896800000995d */ /* 0x004fea0003900000 */
[----:B------:R-:W2:Y:S02]  /*25730*/  @!P1 SYNCS.PHASECHK.TRANS64 P1, [R4+URZ+0x388c0], R5 ;  /* 0x0388c005040095a7 */ /* 0x000ea4000802007f */
[----:B--2---:R-:W-:Y:S05]  /*25740*/  @!P1 BRA `(.L_x_5781) ;  /* 0xfffffffc00f09947 */ /* 0x004fea000383ffff */
[----:B------:R-:W-:Y:S05]  /*25750*/  BRA `(.L_x_5966) ;  /* 0xffffff7000e87947 */ /* 0x000fea000383ffff */
.L_x_5803:
        /* <DEDUP_REMOVED lines=11> */
.L_x_5968:
[----:B------:R-:W-:Y:S05]  /*25810*/  BSYNC B0 ;  /* 0x0000000000007941 */ /* 0x000fea0003800000 */
.L_x_5967:
[----:B------:R-:W-:Y:S05]  /*25820*/  BRA `(.L_x_5969) ;  /* 0xffffff8400907947 */ /* 0x000fea000383ffff */
.L_x_5805:
[----:B------:R-:W-:Y:S01]  /*25830*/  BSSY B0, `(.L_x_5970) ;  /* 0x0000006000007945 */ /* 0x000fe20003800000 */
[----:B------:R-:W-:-:S07]  /*25840*/  IMAD.MOV.U32 R15, RZ, RZ, -0x1 ;  /* 0xffffffffff0f7424 */ /* 0x000fce00078e00ff */
[----:B0-----:R-:W-:Y:S05]  /*25850*/  WARPSYNC.COLLECTIVE R15, `(.L_x_5971) ;  /* 0x000000000f0c7348 */ /* 0x001fea0003c00000 */
[----:B------:R-:W-:Y:S02]  /*25860*/  ELECT P6, UR62, PT ;  /* 0x00000000003e782f */ /* 0x000fe400038c0000 */
[----:B------:R-:W-:Y:S01]  /*25870*/  MOV R14, UR62 ;  /* 0x0000003e000e7c02 */ /* 0x000fe20008000f00 */
[----:B0-----:R-:W-:Y:S10]  /*25880*/  ENDCOLLECTIVE ;  /* 0x000000000000791b */ /* 0x001ff40003800000 */
.L_x_5971:
[----:B------:R-:W-:Y:S05]  /*25890*/  BSYNC B0 ;  /* 0x0000000000007941 */ /* 0x000fea0003800000 */
.L_x_5970:
[----:B------:R-:W-:Y:S05]  /*258a0*/  BRA `(.L_x_5972) ;  /* 0xffffff8400947947 */ /* 0x000fea000383ffff */
.L_x_5807:
[----:B-1----:R1:W2:Y:S02]  /*258b0*/  SYNCS.PHASECHK.TRANS64.TRYWAIT P0, [R0+URZ+0x38840], R2 ;  /* 0x03884002000075a7 */ /* 0x0022a4000800017f */
[----:B--2---:R-:W-:Y:S05]  /*258c0*/  @!P0 NANOSLEEP.SYNCS 0x989680 ;  /* 0x009896800000895d */ /* 0x004fea0003900000 */
[----:B------:R-:W2:Y:S02]  /*258d0*/  @!P0 SYNCS.PHASECHK.TRANS64 P0, [R0+URZ+0x38840], R2 ;  /* 0x03884002000085a7 */ /* 0x000ea4000800007f */
[----:B--2---:R-:W-:Y:S05]  /*258e0*/  @!P0 BRA `(.L_x_5807) ;  /* 0xfffffffc00f08947 */ /* 0x004fea000383ffff */
[----:B------:R-:W-:Y:S05]  /*258f0*/  BRA `(.L_x_5973) ;  /* 0xffffff8400f87947 */ /* 0x000fea000383ffff */
.L_x_5811:
        /* <DEDUP_REMOVED lines=9> */
.L_x_5974:
[----:B------:R-:W-:Y:S02]  /*25990*/  IMAD.MOV.U32 R13, RZ, RZ, R3 ;  /* 0x000000ffff0d7224 */ /* 0x000fe400078e0003 */
[----:B------:R-:W-:Y:S01]  /*259a0*/  IMAD.MOV.U32 R4, RZ, RZ, R14 ;  /* 0x000000ffff047224 */ /* 0x000fe200078e000e */
[----:B------:R-:W-:-:S07]  /*259b0*/  LOP3.LUT R6, R6, 0x7f, RZ, 0xc0, !PT ;  /* 0x0000007f06067812 */ /* 0x000fce00078ec0ff */
[----:B------:R-:W-:Y:S05]  /*259c0*/  WARPSYNC.COLLECTIVE R15, `(.L_x_5975) ;  /* 0x000000000f087348 */ /* 0x000fea0003c00000 */
[----:B------:R0:W1:Y:S02]  /*259d0*/  SHFL.IDX P6, R14, R13, R12, R11 ;  /* 0x0000000c0d0e7389 */ /* 0x00006400000c000b */
[----:B01----:R-:W-:Y:S01]  /*259e0*/  ENDCOLLECTIVE ;  /* 0x000000000000791b */ /* 0x003fe20003800000 */
.L_x_5975:
        /* <DEDUP_REMOVED lines=9> */
.L_x_5976:
[----:B------:R-:W-:Y:S02]  /*25a80*/  IMAD.MOV.U32 R13, RZ, RZ, R3 ;  /* 0x000000ffff0d7224 */ /* 0x000fe400078e0003 */
[----:B------:R-:W-:-:S07]  /*25a90*/  IMAD.MOV.U32 R6, RZ, RZ, R14 ;  /* 0x000000ffff067224 */ /* 0x000fce00078e000e */
[----:B------:R-:W-:Y:S05]  /*25aa0*/  WARPSYNC.COLLECTIVE R15, `(.L_x_5977) ;  /* 0x000000000f087348 */ /* 0x000fea0003c00000 */
[----:B------:R0:W1:Y:S02]  /*25ab0*/  SHFL.IDX P6, R14, R13, R12, R11 ;  /* 0x0000000c0d0e7389 */ /* 0x00006400000c000b */
[----:B01----:R-:W-:Y:S01]  /*25ac0*/  ENDCOLLECTIVE ;  /* 0x000000000000791b */ /* 0x003fe20003800000 */
.L_x_5977:
        /* <DEDUP_REMOVED lines=22> */
.L_x_5978:
        /* <DEDUP_REMOVED lines=10> */
.L_x_5979:
        /* <DEDUP_REMOVED lines=11> */
.L_x_5980:
        /* <DEDUP_REMOVED lines=14> */
.L_x_5981:
[----:B------:R-:W-:Y:S01]  /*25e60*/  IMAD.MOV.U32 R3, RZ, RZ, R14 ;  /* 0x000000ffff037224 */ /* 0x000fe200078e000e */
[----:B------:R-:W-:Y:S06]  /*25e70*/  BRA `(.L_x_5982) ;  /* 0xffffff8c00347947 */ /* 0x000fec000383ffff */
.L_x_5815:
        /* <DEDUP_REMOVED lines=26> */
.L_x_5984:
[----:B------:R-:W-:Y:S05]  /*26020*/  BSYNC B0 ;  /* 0x0000000000007941 */ /* 0x000fea0003800000 */
.L_x_5983:
        /* <DEDUP_REMOVED lines=13> */
.L_x_5985:
        /* <DEDUP_REMOVED lines=40> */
.L_x_5986:
        /* <DEDUP_REMOVED lines=17> */
.L_x_5987:
        /* <DEDUP_REMOVED lines=29> */
.L_x_5988:
        /* <DEDUP_REMOVED lines=12> */
.L_x_5989:
        /* <DEDUP_REMOVED lines=34> */
.L_x_5990:
[----:B------:R-:W-:Y:S02]  /*26940*/  IMAD.MOV.U32 R13, RZ, RZ, R0 ;  /* 0x000000ffff0d7224 */ /* 0x000fe400078e0000 */
[----:B------:R-:W-:-:S07]  /*26950*/  IMAD.MOV.U32 R4, RZ, RZ, R14 ;  /* 0x000000ffff047224 */ /* 0x000fce00078e000e */
[----:B------:R-:W-:Y:S05]  /*26960*/  WARPSYNC.COLLECTIVE R15, `(.L_x_5991) ;  /* 0x000000000f087348 */ /* 0x000fea0003c00000 */
[----:B------:R0:W1:Y:S02]  /*26970*/  SHFL.IDX P6, R14, R13, R12, R11 ;  /* 0x0000000c0d0e7389 */ /* 0x00006400000c000b */
[----:B01----:R-:W-:Y:S01]  /*26980*/  ENDCOLLECTIVE ;  /* 0x000000000000791b */ /* 0x003fe20003800000 */
.L_x_5991:
[----:B------:R-:W-:Y:S01]  /*26990*/  IMAD.MOV.U32 R0, RZ, RZ, R14 ;  /* 0x000000ffff007224 */ /* 0x000fe200078e000e */
[----:B------:R-:W-:Y:S06]  /*269a0*/  BRA `(.L_x_5992) ;  /* 0xffffff90000c7947 */ /* 0x000fec000383ffff */
.L_x_5820:
[----:B0-----:R0:W2:Y:S02]  /*269b0*/  SYNCS.PHASECHK.TRANS64.TRYWAIT P0, [R18+URZ+0x38820], R0 ;  /* 0x03882000120075a7 */ /* 0x0010a4000800017f */
[----:B--2---:R-:W-:Y:S05]  /*269c0*/  @!P0 NANOSLEEP.SYNCS 0x989680 ;  /* 0x009896800000895d */ /* 0x004fea0003900000 */
[----:B------:R-:W2:Y:S02]  /*269d0*/  @!P0 SYNCS.PHASECHK.TRANS64 P0, [R18+URZ+0x38820], R0 ;  /* 0x03882000120085a7 */ /* 0x000ea4000800007f */
[----:B--2---:R-:W-:Y:S05]  /*269e0*/  @!P0 BRA `(.L_x_5820) ;  /* 0xfffffffc00f08947 */ /* 0x004fea000383ffff */
[----:B------:R-:W-:Y:S05]  /*269f0*/  BRA `(.L_x_5993) ;  /* 0xffffff9000c47947 */ /* 0x000fea000383ffff */
.L_x_5824:
[----:B0-----:R0:W1:Y:S02]  /*26a00*/  SYNCS.PHASECHK.TRANS64.TRYWAIT P0, [R0+URZ+0x38860], R2 ;  /* 0x03886002000075a7 */ /* 0x001064000800017f */
[----:B-1----:R-:W-:Y:S05]  /*26a10*/  @!P0 NANOSLEEP.SYNCS 0x989680 ;  /* 0x009896800000895d */ /* 0x002fea0003900000 */
[----:B------:R-:W1:Y:S02]  /*26a20*/  @!P0 SYNCS.PHASECHK.TRANS64 P0, [R0+URZ+0x38860], R2 ;  /* 0x03886002000085a7 */ /* 0x000e64000800007f */
[----:B-1----:R-:W-:Y:S05]  /*26a30*/  @!P0 BRA `(.L_x_5824) ;  /* 0xfffffffc00f08947 */ /* 0x002fea000383ffff */
[----:B------:R-:W-:Y:S05]  /*26a40*/  BRA `(.L_x_5994) ;  /* 0xffffff9000e87947 */ /* 0x000fea000383ffff */
.L_x_5843:
[----:B-1----:R1:W2:Y:S02]  /*26a50*/  SYNCS.PHASECHK.TRANS64.TRYWAIT P0, [R2+URZ+0x38840], R6 ;  /* 0x03884006020075a7 */ /* 0x0022a4000800017f */
[----:B--2---:R-:W-:Y:S05]  /*26a60*/  @!P0 NANOSLEEP.SYNCS 0x989680 ;  /* 0x009896800000895d */ /* 0x004fea0003900000 */
[----:B------:R-:W2:Y:S02]  /*26a70*/  @!P0 SYNCS.PHASECHK.TRANS64 P0, [R2+URZ+0x38840], R6 ;  /* 0x03884006020085a7 */ /* 0x000ea4000800007f */
[----:B--2---:R-:W-:Y:S05]  /*26a80*/  @!P0 BRA `(.L_x_5843) ;  /* 0xfffffffc00f08947 */ /* 0x004fea000383ffff */
[----:B------:R-:W-:Y:S05]  /*26a90*/  BRA `(.L_x_5995) ;  /* 0xffffffa000007947 */ /* 0x000fea000383ffff */
.L_x_5848:
[----:B0-----:R0:W2:Y:S02]  /*26aa0*/  SYNCS.PHASECHK.TRANS64.TRYWAIT P0, [R2+URZ+0x38860], R6 ;  /* 0x03886006020075a7 */ /* 0x0010a4000800017f */
[----:B--2---:R-:W-:Y:S05]  /*26ab0*/  @!P0 NANOSLEEP.SYNCS 0x989680 ;  /* 0x009896800000895d */ /* 0x004fea0003900000 */
[----:B------:R-:W2:Y:S02]  /*26ac0*/  @!P0 SYNCS.PHASECHK.TRANS64 P0, [R2+URZ+0x38860], R6 ;  /* 0x03886006020085a7 */ /* 0x000ea4000800007f */
[----:B--2---:R-:W-:Y:S05]  /*26ad0*/  @!P0 BRA `(.L_x_5848) ;  /* 0xfffffffc00f08947 */ /* 0x004fea000383ffff */
[----:B------:R-:W-:Y:S05]  /*26ae0*/  BRA `(.L_x_5996) ;  /* 0xffffffa000807947 */ /* 0x000fea000383ffff */
.L_x_5863:
[----:B-1----:R1:W2:Y:S02]  /*26af0*/  SYNCS.PHASECHK.TRANS64.TRYWAIT P0, [R3+URZ+0x38840], R2 ;  /* 0x03884002030075a7 */ /* 0x0022a4000800017f */
[----:B--2---:R-:W-:Y:S05]  /*26b00*/  @!P0 NANOSLEEP.SYNCS 0x989680 ;  /* 0x009896800000895d */ /* 0x004fea0003900000 */
[----:B------:R-:W2:Y:S02]  /*26b10*/  @!P0 SYNCS.PHASECHK.TRANS64 P0, [R3+URZ+0x38840], R2 ;  /* 0x03884002030085a7 */ /* 0x000ea4000800007f */
[----:B--2---:R-:W-:Y:S05]  /*26b20*/  @!P0 BRA `(.L_x_5863) ;  /* 0xfffffffc00f08947 */ /* 0x004fea000383ffff */
[----:B------:R-:W-:Y:S05]  /*26b30*/  BRA `(.L_x_5997) ;  /* 0xffffffac00607947 */ /* 0x000fea000383ffff */
.L_x_5868:
[----:B0-----:R0:W2:Y:S02]  /*26b40*/  SYNCS.PHASECHK.TRANS64.TRYWAIT P0, [R3+URZ+0x38860], R2 ;  /* 0x03886002030075a7 */ /* 0x0010a4000800017f */
[----:B--2---:R-:W-:Y:S05]  /*26b50*/  @!P0 NANOSLEEP.SYNCS 0x989680 ;  /* 0x009896800000895d */ /* 0x004fea0003900000 */
[----:B------:R-:W2:Y:S02]  /*26b60*/  @!P0 SYNCS.PHASECHK.TRANS64 P0, [R3+URZ+0x38860], R2 ;  /* 0x03886002030085a7 */ /* 0x000ea4000800007f */
[----:B--2---:R-:W-:Y:S05]  /*26b70*/  @!P0 BRA `(.L_x_5868) ;  /* 0xfffffffc00f08947 */ /* 0x004fea000383ffff */
[----:B------:R-:W-:Y:S05]  /*26b80*/  BRA `(.L_x_5998) ;  /* 0xffffffac00dc7947 */ /* 0x000fea000383ffff */
.L_x_5883:
[----:B-1----:R1:W2:Y:S02]  /*26b90*/  SYNCS.PHASECHK.TRANS64.TRYWAIT P0, [R3+URZ+0x38840], R2 ;  /* 0x03884002030075a7 */ /* 0x0022a4000800017f */
[----:B--2---:R-:W-:Y:S05]  /*26ba0*/  @!P0 NANOSLEEP.SYNCS 0x989680 ;  /* 0x009896800000895d */ /* 0x004fea0003900000 */
[----:B------:R-:W2:Y:S02]  /*26bb0*/  @!P0 SYNCS.PHASECHK.TRANS64 P0, [R3+URZ+0x38840], R2 ;  /* 0x03884002030085a7 */ /* 0x000ea4000800007f */
[----:B--2---:R-:W-:Y:S05]  /*26bc0*/  @!P0 BRA `(.L_x_5883) ;  /* 0xfffffffc00f08947 */ /* 0x004fea000383ffff */
[----:B------:R-:W-:Y:S05]  /*26bd0*/  BRA `(.L_x_5999) ;  /* 0xffffffb8009c7947 */ /* 0x000fea000383ffff */
.L_x_5888:
[----:B--2---:R2:W3:Y:S02]  /*26be0*/  SYNCS.PHASECHK.TRANS64.TRYWAIT P0, [R3+URZ+0x38860], R2 ;  /* 0x03886002030075a7 */ /* 0x0044e4000800017f */
[----:B---3--:R-:W-:Y:S05]  /*26bf0*/  @!P0 NANOSLEEP.SYNCS 0x989680 ;  /* 0x009896800000895d */ /* 0x008fea0003900000 */
[----:B------:R-:W3:Y:S02]  /*26c00*/  @!P0 SYNCS.PHASECHK.TRANS64 P0, [R3+URZ+0x38860], R2 ;  /* 0x03886002030085a7 */ /* 0x000ee4000800007f */
[----:B---3--:R-:W-:Y:S05]  /*26c10*/  @!P0 BRA `(.L_x_5888) ;  /* 0xfffffffc00f08947 */ /* 0x008fea000383ffff */
[----:B------:R-:W-:Y:S05]  /*26c20*/  BRA `(.L_x_6000) ;  /* 0xffffffbc001c7947 */ /* 0x000fea000383ffff */
.L_x_5904:
[----:B--2---:R-:W2:Y:S01]  /*26c30*/  LDL R2, [R1] ;  /* 0x0000000001027983 */ /* 0x004ea20000100800 */
[----:B------:R-:W-:Y:S01]  /*26c40*/  BSSY B0, `(.L_x_6001) ;  /* 0x0000008000007945 */ /* 0x000fe20003800000 */
[----:B------:R-:W-:Y:S02]  /*26c50*/  IMAD.MOV.U32 R12, RZ, RZ, RZ ;  /* 0x000000ffff0c7224 */ /* 0x000fe400078e00ff */
[----:B------:R-:W-:Y:S02]  /*26c60*/  IMAD.MOV.U32 R11, RZ, RZ, 0x1f ;  /* 0x0000001fff0b7424 */ /* 0x000fe400078e00ff */
[----:B------:R-:W-:Y:S02]  /*26c70*/  IMAD.MOV.U32 R15, RZ, RZ, -0x1 ;  /* 0xffffffffff0f7424 */ /* 0x000fe400078e00ff */
[----:B--2---:R-:W-:-:S07]  /*26c80*/  IMAD.MOV.U32 R13, RZ, RZ, R2 ;  /* 0x000000ffff0d7224 */ /* 0x004fce00078e0002 */
[----:B01-34-:R-:W-:Y:S05]  /*26c90*/  WARPSYNC.COLLECTIVE R15, `(.L_x_6002) ;  /* 0x000000000f087348 */ /* 0x01bfea0003c00000 */
[----:B------:R2:W0:Y:S02]  /*26ca0*/  SHFL.IDX P6, R14, R13, R12, R11 ;  /* 0x0000000c0d0e7389 */ /* 0x00042400000c000b */
[----:B01234-:R-:W-:Y:S01]  /*26cb0*/  ENDCOLLECTIVE ;  /* 0x000000000000791b */ /* 0x01ffe20003800000 */
.L_x_6002:
[----:B------:R-:W-:Y:S05]  /*26cc0*/  BSYNC B0 ;  /* 0x0000000000007941 */ /* 0x000fea0003800000 */
.L_x_6001:
        /* <DEDUP_REMOVED lines=9> */
.L_x_6003:
        /* <DEDUP_REMOVED lines=26> */
.L_x_6004:
        /* <DEDUP_REMOVED lines=8> */
.L_x_6005:
        /* <DEDUP_REMOVED lines=8> */
.L_x_6006:
        /* <DEDUP_REMOVED lines=8> */
.L_x_6007:
        /* <DEDUP_REMOVED lines=8> */
.L_x_6008:
        /* <DEDUP_REMOVED lines=9> */
.L_x_6009:
[----:B------:R-:W-:Y:S01]  /*27190*/  IMAD.MOV.U32 R9, RZ, RZ, R14 ;  /* 0x000000ffff097224 */ /* 0x000fe200078e000e */
[----:B------:R-:W-:Y:S06]  /*271a0*/  BRA `(.L_x_6010) ;  /* 0xffffffc4005c7947 */ /* 0x000fec000383ffff */
.L_x_5907:
        /* <DEDUP_REMOVED lines=8> */
.L_x_6012:
[----:B------:R-:W-:Y:S05]  /*27230*/  BSYNC B0 ;  /* 0x0000000000007941 */ /* 0x000fea0003800000 */
.L_x_6011:
        /* <DEDUP_REMOVED lines=10> */
.L_x_6013:
        /* <DEDUP_REMOVED lines=8> */
.L_x_6014:
        /* <DEDUP_REMOVED lines=8> */
.L_x_6015:
        /* <DEDUP_REMOVED lines=8> */
.L_x_6016:
        /* <DEDUP_REMOVED lines=9> */
.L_x_6017:
[----:B------:R-:W-:Y:S01]  /*274f0*/  IMAD.MOV.U32 R9, RZ, RZ, R14 ;  /* 0x000000ffff097224 */ /* 0x000fe200078e000e */
[----:B------:R-:W-:Y:S06]  /*27500*/  BRA `(.L_x_6018) ;  /* 0xffffffc400307947 */ /* 0x000fec000383ffff */
.L_x_5909:
[----:B------:R-:W-:Y:S01]  /*27510*/  BSSY B0, `(.L_x_6019) ;  /* 0x0000006000007945 */ /* 0x000fe20003800000 */
[----:B------:R-:W-:Y:S01]  /*27520*/  PLOP3.LUT P6, PT, P6, PT, PT, 0x8, 0x0 ;  /* 0x000000000000781c */ /* 0x000fe200037ce170 */
[----:B------:R-:W-:-:S12]  /*27530*/  IMAD.MOV.U32 R15, RZ, RZ, -0x1 ;  /* 0xffffffffff0f7424 */ /* 0x000fd800078e00ff */
[----:B0-----:R-:W-:Y:S05]  /*27540*/  WARPSYNC.COLLECTIVE R15, `(.L_x_6020) ;  /* 0x000000000f087348 */ /* 0x001fea0003c00000 */
[----:B------:R-:W-:Y:S01]  /*27550*/  VOTE.ANY R14, PT, P6 ;  /* 0x00000000000e7806 */ /* 0x000fe200030e0100 */
[----:B0-----:R-:W-:Y:S06]  /*27560*/  ENDCOLLECTIVE ;  /* 0x000000000000791b */ /* 0x001fec0003800000 */
.L_x_6020:
[----:B------:R-:W-:Y:S05]  /*27570*/  BSYNC B0 ;  /* 0x0000000000007941 */ /* 0x000fea0003800000 */
.L_x_6019:
        /* <DEDUP_REMOVED lines=10> */
.L_x_6021:
[----:B------:R-:W-:Y:S02]  /*27620*/  IMAD.MOV.U32 R13, RZ, RZ, R6 ;  /* 0x000000ffff0d7224 */ /* 0x000fe400078e0006 */
[----:B------:R-:W-:-:S07]  /*27630*/  IMAD.MOV.U32 R0, RZ, RZ, R14 ;  /* 0x000000ffff007224 */ /* 0x000fce00078e000e */
[----:B------:R-:W-:Y:S05]  /*27640*/  WARPSYNC.COLLECTIVE R15, `(.L_x_6022) ;  /* 0x000000000f087348 */ /* 0x000fea0003c00000 */
[----:B------:R0:W1:Y:S02]  /*27650*/  SHFL.IDX P6, R14, R13, R12, R11 ;  /* 0x0000000c0d0e7389 */ /* 0x00006400000c000b */
[----:B01----:R-:W-:Y:S01]  /*27660*/  ENDCOLLECTIVE ;  /* 0x000000000000791b */ /* 0x003fe20003800000 */
.L_x_6022:
[----:B------:R-:W-:Y:S02]  /*27670*/  IMAD.MOV.U32 R6, RZ, RZ, R14 ;  /* 0x000000ffff067224 */ /* 0x000fe400078e000e */
[----:B------:R-:W-:-:S05]  /*27680*/  IMAD.IADD R10, R4, 0x1, R10 ;  /* 0x00000001040a7824 */ /* 0x000fca00078e020a */
[----:B------:R0:W-:Y:S01]  /*27690*/  STL [R1+0xc], R10 ;  /* 0x00000c0a01007387 */ /* 0x0001e20000100800 */
[----:B------:R-:W-:Y:S05]  /*276a0*/  BRA `(.L_x_6023) ;  /* 0xffffffc400107947 */ /* 0x000fea000383ffff */
.L_x_5911:
        /* <DEDUP_REMOVED lines=8> */
.L_x_6025:
[----:B------:R-:W-:Y:S05]  /*27730*/  BSYNC B0 ;  /* 0x0000000000007941 */ /* 0x000fea0003800000 */
.L_x_6024:
[----:B------:R-:W-:Y:S01]  /*27740*/  IMAD.MOV.U32 R4, RZ, RZ, R14 ;  /* 0x000000ffff047224 */ /* 0x000fe200078e000e */
[----:B------:R-:W-:Y:S06]  /*27750*/  BRA `(.L_x_6026) ;  /* 0xffffffc000fc7947 */ /* 0x000fec000383ffff */
.L_x_5917:
[----:B0-----:R0:W1:Y:S02]  /*27760*/  SYNCS.PHASECHK.TRANS64.TRYWAIT P0, [R0+URZ+0x38820], R3 ;  /* 0x03882003000075a7 */ /* 0x001064000800017f */
[----:B-1----:R-:W-:Y:S05]  /*27770*/  @!P0 NANOSLEEP.SYNCS 0x989680 ;  /* 0x009896800000895d */ /* 0x002fea0003900000 */
[----:B------:R-:W1:Y:S02]  /*27780*/  @!P0 SYNCS.PHASECHK.TRANS64 P0, [R0+URZ+0x38820], R3 ;  /* 0x03882003000085a7 */ /* 0x000e64000800007f */
[----:B-1----:R-:W-:Y:S05]  /*27790*/  @!P0 BRA `(.L_x_5917) ;  /* 0xfffffffc00f08947 */ /* 0x002fea000383ffff */
[----:B------:R-:W-:Y:S05]  /*277a0*/  BRA `(.L_x_6027) ;  /* 0xffffffcc009c7947 */ /* 0x000fea000383ffff */
.L_x_5918:
        /* <DEDUP_REMOVED lines=11> */
.L_x_6029:
[----:B------:R-:W-:Y:S05]  /*27860*/  BSYNC B0 ;  /* 0x0000000000007941 */ /* 0x000fea0003800000 */
.L_x_6028:
[----:B------:R-:W-:Y:S05]  /*27870*/  BRA `(.L_x_6030) ;  /* 0xffffffcc00847947 */ /* 0x000fea000383ffff */
.L_x_5919:
[----:B------:R-:W-:Y:S01]  /*27880*/  BSSY B0, `(.L_x_6031) ;  /* 0x0000006000007945 */ /* 0x000fe20003800000 */
[----:B------:R-:W-:-:S07]  /*27890*/  IMAD.MOV.U32 R15, RZ, RZ, -0x1 ;  /* 0xffffffffff0f7424 */ /* 0x000fce00078e00ff */
[----:B01----:R-:W-:Y:S05]  /*278a0*/  WARPSYNC.COLLECTIVE R15, `(.L_x_6032) ;  /* 0x000000000f0c7348 */ /* 0x003fea0003c00000 */
[----:B------:R-:W-:Y:S02]  /*278b0*/  ELECT P6, UR62, PT ;  /* 0x00000000003e782f */ /* 0x000fe400038c0000 */
[----:B------:R-:W-:Y:S01]  /*278c0*/  MOV R14, UR62 ;  /* 0x0000003e000e7c02 */ /* 0x000fe20008000f00 */
[----:B01----:R-:W-:Y:S10]  /*278d0*/  ENDCOLLECTIVE ;  /* 0x000000000000791b */ /* 0x003ff40003800000 */
.L_x_6032:
[----:B------:R-:W-:Y:S05]  /*278e0*/  BSYNC B0 ;  /* 0x0000000000007941 */ /* 0x000fea0003800000 */
.L_x_6031:
[----:B------:R-:W-:Y:S05]  /*278f0*/  BRA `(.L_x_6033) ;  /* 0xffffffcc00787947 */ /* 0x000fea000383ffff */
.L_x_5921:
[----:B0-----:R0:W1:Y:S02]  /*27900*/  SYNCS.PHASECHK.TRANS64.TRYWAIT P0, [R6+URZ], R5 ;  /* 0x00000005060075a7 */ /* 0x001064000800017f */
[----:B-1----:R-:W-:Y:S05]  /*27910*/  @!P0 NANOSLEEP.SYNCS 0x989680 ;  /* 0x009896800000895d */ /* 0x002fea0003900000 */
[----:B------:R-:W1:Y:S02]  /*27920*/  @!P0 SYNCS.PHASECHK.TRANS64 P0, [R6+URZ], R5 ;  /* 0x00000005060085a7 */ /* 0x000e64000800007f */
[----:B-1----:R-:W-:Y:S05]  /*27930*/  @!P0 BRA `(.L_x_5921) ;  /* 0xfffffffc00f08947 */ /* 0x002fea000383ffff */
[----:B------:R-:W-:Y:S05]  /*27940*/  BRA `(.L_x_6034) ;  /* 0xffffffcc00b47947 */ /* 0x000fea000383ffff */
.L_x_5922:
[----:B-1----:R1:W2:Y:S02]  /*27950*/  SYNCS.PHASECHK.TRANS64.TRYWAIT P0, [R7+URZ], R2 ;  /* 0x00000002070075a7 */ /* 0x0022a4000800017f */
[----:B--2---:R-:W-:Y:S05]  /*27960*/  @!P0 NANOSLEEP.SYNCS 0x989680 ;  /* 0x009896800000895d */ /* 0x004fea0003900000 */
[----:B------:R-:W2:Y:S02]  /*27970*/  @!P0 SYNCS.PHASECHK.TRANS64 P0, [R7+URZ], R2 ;  /* 0x00000002070085a7 */ /* 0x000ea4000800007f */
[----:B--2---:R-:W-:Y:S05]  /*27980*/  @!P0 BRA `(.L_x_5922) ;  /* 0xfffffffc00f08947 */ /* 0x004fea000383ffff */
[----:B------:R-:W-:Y:S05]  /*27990*/  BRA `(.L_x_6035) ;  /* 0xffffffcc00a87947 */ /* 0x000fea000383ffff */
.L_x_5924:
[----:B--2---:R2:W3:Y:S02]  /*279a0*/  SYNCS.PHASECHK.TRANS64.TRYWAIT P0, [R4+URZ], R5 ;  /* 0x00000005040075a7 */ /* 0x0044e4000800017f */
[----:B---3--:R-:W-:Y:S05]  /*279b0*/  @!P0 NANOSLEEP.SYNCS 0x989680 ;  /* 0x009896800000895d */ /* 0x008fea0003900000 */
[----:B------:R-:W3:Y:S02]  /*279c0*/  @!P0 SYNCS.PHASECHK.TRANS64 P0, [R4+URZ], R5 ;  /* 0x00000005040085a7 */ /* 0x000ee4000800007f */
[----:B---3--:R-:W-:Y:S05]  /*279d0*/  @!P0 BRA `(.L_x_5924) ;  /* 0xfffffffc00f08947 */ /* 0x008fea000383ffff */
[----:B------:R-:W-:Y:S05]  /*279e0*/  BRA `(.L_x_6036) ;  /* 0xffffffcc00b07947 */ /* 0x000fea000383ffff */
.L_x_6037:
        /* <DEDUP_REMOVED lines=9> */
.L_x_6058:


//--------------------- .nv.global.init           --------------------------
	.section	.nv.global.init,"aw",@progbits
.nv.global.init:
	.type		$str$20,@object
	.size		$str$20,($str$21 - $str$20)
$str$20:
        /*0000*/ 	.byte	0x28, 0x61, 0x64, 0x64, 0x72, 0x65, 0x73, 0x73, 0x20, 0x26, 0x20, 0x6d, 0x61, 0x73, 0x6b, 0x29
        /*0010*/ 	.byte	0x20, 0x3d, 0x3d, 0x20, 0x30, 0x00
	.type		$str$21,@object
	.size		$str$21,(__unnamed_4 - $str$21)
$str$21:
        /*0016*/ 	.byte	0x2f, 0x74, 0x6d, 0x70, 0x2f, 0x6f, 0x73, 0x73, 0x5f, 0x6b, 0x65, 0x72, 0x6e, 0x65, 0x6c, 0x73
        /*0026*/ 	.byte	0x5f, 0x73, 0x72, 0x63, 0x2f, 0x66, 0x6c, 0x61, 0x73, 0x68, 0x5f, 0x61, 0x74, 0x74, 0x65, 0x6e
        /*0036*/ 	.byte	0x74, 0x69, 0x6f, 0x6e, 0x2f, 0x63, 0x73, 0x72, 0x63, 0x2f, 0x63, 0x75, 0x74, 0x6c, 0x61, 0x73
        /*0046*/ 	.byte	0x73, 0x2f, 0x69, 0x6e, 0x63, 0x6c, 0x75, 0x64, 0x65, 0x2f, 0x63, 0x75, 0x74, 0x65, 0x2f, 0x70
        /*0056*/ 	.byte	0x6f, 0x69, 0x6e, 0x74, 0x65, 0x72, 0x5f, 0x66, 0x6c, 0x61, 0x67, 0x67, 0x65, 0x64, 0x2e, 0x68
        /*0066*/ 	.byte	0x70, 0x70, 0x00
	.type		__unnamed_4,@object
	.size		__unnamed_4,(__unnamed_5 - __unnamed_4)
__unnamed_4:
        /* <DEDUP_REMOVED lines=24> */
	.type		__unnamed_5,@object
	.size		__unnamed_5,(__unnamed_6 - __unnamed_5)
__unnamed_5:
        /* <DEDUP_REMOVED lines=23> */
        /*0355*/ 	.byte	0x43, 0x3c, 0x34, 0x30, 0x39, 0x36, 0x3e, 0x3e, 0x3e, 0x3e, 0x3e, 0x20, 0x26, 0x5d, 0x00
	.type		__unnamed_6,@object
	.size		__unnamed_6,(__unnamed_1 - __unnamed_6)
__unnamed_6:
        /* <DEDUP_REMOVED lines=28> */
        /*0524*/ 	.byte	0x3e, 0x3e, 0x3e, 0x3e, 0x3e, 0x5d, 0x00
	.type		__unnamed_1,@object
	.size		__unnamed_1,(__unnamed_3 - __unnamed_1)
__unnamed_1:
        /* <DEDUP_REMOVED lines=28> */
        /*06eb*/ 	.byte	0x3e, 0x3e, 0x3e, 0x3e, 0x3e, 0x20, 0x26, 0x5d, 0x00
	.type		__unnamed_3,@object
	.size		__unnamed_3,(__unnamed_2 - __unnamed_3)
__unnamed_3:
        /* <DEDUP_REMOVED lines=28> */
        /*08b4*/ 	.byte	0x32, 0x37, 0x36, 0x38, 0x3e, 0x3e, 0x3e, 0x3e, 0x3e, 0x5d, 0x00
	.type		__unnamed_2,@object
	.size		__unnamed_2,(.L_1 - __unnamed_2)
__unnamed_2:
        /* <DEDUP_REMOVED lines=29> */
.L_1:


//--------------------- .nv.shared._ZN7cutlass13device_kernelIN5flash11enable_sm90INS1_16FlashAttnFwdSm90INS1_25CollectiveMainloopFwdSm90ILi2EN4cute5tupleIJNS5_1CILi1EEES8_S8_EEENS6_IJNS7_ILi64EEESA_SA_EEELi512ENS_6half_tEfNS_4arch4Sm90ELb0ELb0ELb1ELb0ELb0ELb0ELb0ELb0ELb0ELb1ELb1ELb0EEENS1_21CollectiveEpilogueFwdINS6_IJSA_NS7_ILi512EEESA_EEES9_SC_SE_Li256ELb0ELb1ELb1ELb0EEENS1_19SingleTileSchedulerILb0ELb1ELb1ELi64EEEEEEEEEvNT_6ParamsE --------------------------
	.section	.nv.shared._ZN7cutlass13device_kernelIN5flash11enable_sm90INS1_16FlashAttnFwdSm90INS1_25CollectiveMainloopFwdSm90ILi2EN4cute5tupleIJNS5_1CILi1EEES8_S8_EEENS6_IJNS7_ILi64EEESA_SA_EEELi512ENS_6half_tEfNS_4arch4Sm90ELb0ELb0ELb1ELb0ELb0ELb0ELb0ELb0ELb0ELb1ELb1ELb0EEENS1_21CollectiveEpilogueFwdINS6_IJSA_NS7_ILi512EEESA_EEES9_SC_SE_Li256ELb0ELb1ELb1ELb0EEENS1_19SingleTileSchedulerILb0ELb1ELb1ELi64EEEEEEEEEvNT_6ParamsE,"aw",@nobits
	.sectionflags	@""
	.align	16
	.zero		1024


//--------------------- .nv.shared.reserved.0     --------------------------
	.section	.nv.shared.reserved.0,"aw",@nobits
	.weak		__nv_reservedSMEM_offset_0_alias
	.size		__nv_reservedSMEM_offset_0_alias, 0, 0
	.other		__nv_reservedSMEM_offset_0_alias,@"STO_CUDA_RESERVED_SHARED STV_DEFAULT"
__nv_reservedSMEM_offset_0_alias:
	.zero		0


//--------------------- .nv.global                --------------------------
	.section	.nv.global,"aw",@nobits
.nv.global:
	.type		_ZN83_INTERNAL_4b3e648f_47_flash_fwd_hdim64_512_fp16_split_softcap_sm90_cu_49158569_35144cute1_E,@object
	.size		_ZN83_INTERNAL_4b3e648f_47_flash_fwd_hdim64_512_fp16_split_softcap_sm90_cu_49158569_35144cute1_E,(_ZN83_INTERNAL_4b3e648f_47_flash_fwd_hdim64_512_fp16_split_softcap_sm90_cu_49158569_35144cuda3std3__45__cpo6cbeginE - _ZN83_INTERNAL_4b3e648f_47_flash_fwd_hdim64_512_fp16_split_softcap_sm90_cu_49158569_35144cute1_E)
_ZN83_INTERNAL_4b3e648f_47_flash_fwd_hdim64_512_fp16_split_softcap_sm90_cu_49158569_35144cute1_E:
	.zero		1
	.type		_ZN83_INTERNAL_4b3e648f_47_flash_fwd_hdim64_512_fp16_split_softcap_sm90_cu_49158569_35144cuda3std3__45__cpo6cbeginE,@object
	.size		_ZN83_INTERNAL_4b3e648f_47_flash_fwd_hdim64_512_fp16_split_softcap_sm90_cu_49158569_35144cuda3std3__45__cpo6cbeginE,(_ZN83_INTERNAL_4b3e648f_47_flash_fwd_hdim64_512_fp16_split_softcap_sm90_cu_49158569_35144cuda3std3__48in_placeE - _ZN83_INTERNAL_4b3e648f_47_flash_fwd_hdim64_512_fp16_split_softcap_sm90_cu_49158569_35144cuda3std3__45__cpo6cbeginE)
_ZN83_INTERNAL_4b3e648f_47_flash_fwd_hdim64_512_fp16_split_softcap_sm90_cu_49158569_35144cuda3std3__45__cpo6cbeginE:
	.zero		1
	.type		_ZN83_INTERNAL_4b3e648f_47_flash_fwd_hdim64_512_fp16_split_softcap_sm90_cu_49158569_35144cuda3std3__48in_placeE,@object
	.size		_ZN83_INTERNAL_4b3e648f_47_flash_fwd_hdim64_512_fp16_split_softcap_sm90_cu_49158569_35144cuda3std3__48in_placeE,(_ZN83_INTERNAL_4b3e648f_47_flash_fwd_hdim64_512_fp16_split_softcap_sm90_cu_49158569_35144cuda3std6ranges3__45__cpo9iter_moveE - _ZN83_INTERNAL_4b3e648f_47_flash_fwd_hdim64_512_fp16_split_softcap_sm90_cu_49158569_35144cuda3std3__48in_placeE)
_ZN83_INTERNAL_4b3e648f_47_flash_fwd_hdim64_512_fp16_split_softcap_sm90_cu_49158569_35144cuda3std3__48in_placeE:
	.zero		1
	.type		_ZN83_INTERNAL_4b3e648f_47_flash_fwd_hdim64_512_fp16_split_softcap_sm90_cu_49158569_35144cuda3std6ranges3__45__cpo9iter_moveE,@object
	.size		_ZN83_INTERNAL_4b3e648f_47_flash_fwd_hdim64_512_fp16_split_softcap_sm90_cu_49158569_35144cuda3std6ranges3__45__cpo9iter_moveE,(_ZN83_INTERNAL_4b3e648f_47_flash_fwd_hdim64_512_fp16_split_softcap_sm90_cu_49158569_35144cuda3std3__45__cpo5beginE - _ZN83_INTERNAL_4b3e648f_47_flash_fwd_hdim64_512_fp16_split_softcap_sm90_cu_49158569_35144cuda3std6ranges3__45__cpo9iter_moveE)
_ZN83_INTERNAL_4b3e648f_47_flash_fwd_hdim64_512_fp16_split_softcap_sm90_cu_49158569_35144cuda3std6ranges3__45__cpo9iter_moveE:
	.zero		1
	.type		_ZN83_INTERNAL_4b3e648f_47_flash_fwd_hdim64_512_fp16_split_softcap_sm90_cu_49158569_35144cuda3std3__45__cpo5beginE,@object
	.size		_ZN83_INTERNAL_4b3e648f_47_flash_fwd_hdim64_512_fp16_split_softcap_sm90_cu_49158569_35144cuda3std3__45__cpo5beginE,(_ZN83_INTERNAL_4b3e648f_47_flash_fwd_hdim64_512_fp16_split_softcap_sm90_cu_49158569_35144cuda3std3__485_GLOBAL__N__4b3e648f_47_flash_fwd_hdim64_512_fp16_split_softcap_sm90_cu_49158569_35146ignoreE - _ZN83_INTERNAL_4b3e648f_47_flash_fwd_hdim64_512_fp16_split_softcap_sm90_cu_49158569_35144cuda3std3__45__cpo5beginE)
_ZN83_INTERNAL_4b3e648f_47_flash_fwd_hdim64_512_fp16_split_softcap_sm90_cu_49158569_35144cuda3std3__45__cpo5beginE:
	.zero		1
	.type		_ZN83_INTERNAL_4b3e648f_47_flash_fwd_hdim64_512_fp16_split_softcap_sm90_cu_49158569_35144cuda3std3__485_GLOBAL__N__4b3e648f_47_flash_fwd_hdim64_512_fp16_split_softcap_sm90_cu_49158569_35146ignoreE,@object
	.size		_ZN83_INTERNAL_4b3e648f_47_flash_fwd_hdim64_512_fp16_split_softcap_sm90_cu_49158569_35144cuda3std3__485_GLOBAL__N__4b3e648f_47_flash_fwd_hdim64_512_fp16_split_softcap_sm90_cu_49158569_35146ignoreE,(_ZN83_INTERNAL_4b3e648f_47_flash_fwd_hdim64_512_fp16_split_softcap_sm90_cu_49158569_35144cute7productE - _ZN83_INTERNAL_4b3e648f_47_flash_fwd_hdim64_512_fp16_split_softcap_sm90_cu_49158569_35144cuda3std3__485_GLOBAL__N__4b3e648f_47_flash_fwd_hdim64_512_fp16_split_softcap_sm90_cu_49158569_35146ignoreE)
_ZN83_INTERNAL_4b3e648f_47_flash_fwd_hdim64_512_fp16_split_softcap_sm90_cu_49158569_35144cuda3std3__485_GLOBAL__N__4b3e648f_47_flash_fwd_hdim64_512_fp16_split_softcap_sm90_cu_49158569_35146ignoreE:
	.zero		1
	.type		_ZN83_INTERNAL_4b3e648f_47_flash_fwd_hdim64_512_fp16_split_softcap_sm90_cu_49158569_35144cute7productE,@object
	.size		_ZN83_INTERNAL_4b3e648f_47_flash_fwd_hdim64_512_fp16_split_softcap_sm90_cu_49158569_35144cute7productE,(_ZN83_INTERNAL_4b3e648f_47_flash_fwd_hdim64_512_fp16_split_softcap_sm90_cu_49158569_35144cuda3std3__45__cpo3endE - _ZN83_INTERNAL_4b3e648f_47_flash_fwd_hdim64_512_fp16_split_softcap_sm90_cu_49158569_35144cute7productE)
_ZN83_INTERNAL_4b3e648f_47_flash_fwd_hdim64_512_fp16_split_softcap_sm90_cu_49158569_35144cute7productE:
	.zero		1
	.type		_ZN83_INTERNAL_4b3e648f_47_flash_fwd_hdim64_512_fp16_split_softcap_sm90_cu_49158569_35144cuda3std3__45__cpo3endE,@object
	.size		_ZN83_INTERNAL_4b3e648f_47_flash_fwd_hdim64_512_fp16_split_softcap_sm90_cu_49158569_35144cuda3std3__45__cpo3endE,(_ZN83_INTERNAL_4b3e648f_47_flash_fwd_hdim64_512_fp16_split_softcap_sm90_cu_49158569_35144cuda3std3__419piecewise_constructE - _ZN83_INTERNAL_4b3e648f_47_flash_fwd_hdim64_512_fp16_split_softcap_sm90_cu_49158569_35144cuda3std3__45__cpo3endE)
_ZN83_INTERNAL_4b3e648f_47_flash_fwd_hdim64_512_fp16_split_softcap_sm90_cu_49158569_35144cuda3std3__45__cpo3endE:
	.zero		1
	.type		_ZN83_INTERNAL_4b3e648f_47_flash_fwd_hdim64_512_fp16_split_softcap_sm90_cu_49158569_35144cuda3std3__419piecewise_constructE,@object
	.size		_ZN83_INTERNAL_4b3e648f_47_flash_fwd_hdim64_512_fp16_split_softcap_sm90_cu_49158569_35144cuda3std3__419piecewise_constructE,(_ZN83_INTERNAL_4b3e648f_47_flash_fwd_hdim64_512_fp16_split_softcap_sm90_cu_49158569_35144cuda3std3__45__cpo4cendE - _ZN83_INTERNAL_4b3e648f_47_flash_fwd_hdim64_512_fp16_split_softcap_sm90_cu_49158569_35144cuda3std3__419piecewise_constructE)
_ZN83_INTERNAL_4b3e648f_47_flash_fwd_hdim64_512_fp16_split_softcap_sm90_cu_49158569_35144cuda3std3__419piecewise_constructE:
	.zero		1
	.type		_ZN83_INTERNAL_4b3e648f_47_flash_fwd_hdim64_512_fp16_split_softcap_sm90_cu_49158569_35144cuda3std3__45__cpo4cendE,@object
	.size		_ZN83_INTERNAL_4b3e648f_47_flash_fwd_hdim64_512_fp16_split_softcap_sm90_cu_49158569_35144cuda3std3__45__cpo4cendE,(_ZN83_INTERNAL_4b3e648f_47_flash_fwd_hdim64_512_fp16_split_softcap_sm90_cu_49158569_35144cuda3std6ranges3__45__cpo4swapE - _ZN83_INTERNAL_4b3e648f_47_flash_fwd_hdim64_512_fp16_split_softcap_sm90_cu_49158569_35144cuda3std3__45__cpo4cendE)
_ZN83_INTERNAL_4b3e648f_47_flash_fwd_hdim64_512_fp16_split_softcap_sm90_cu_49158569_35144cuda3std3__45__cpo4cendE:
	.zero		1
	.type		_ZN83_INTERNAL_4b3e648f_47_flash_fwd_hdim64_512_fp16_split_softcap_sm90_cu_49158569_35144cuda3std6ranges3__45__cpo4swapE,@object
	.size		_ZN83_INTERNAL_4b3e648f_47_flash_fwd_hdim64_512_fp16_split_softcap_sm90_cu_49158569_35144cuda3std6ranges3__45__cpo4swapE,(.L_13 - _ZN83_INTERNAL_4b3e648f_47_flash_fwd_hdim64_512_fp16_split_softcap_sm90_cu_49158569_35144cuda3std6ranges3__45__cpo4swapE)
_ZN83_INTERNAL_4b3e648f_47_flash_fwd_hdim64_512_fp16_split_softcap_sm90_cu_49158569_35144cuda3std6ranges3__45__cpo4swapE:
	.zero		1
.L_13:


//--------------------- .nv.shared._ZN7cutlass13device_kernelIN5flash11enable_sm90INS1_16FlashAttnFwdSm90INS1_25CollectiveMainloopFwdSm90ILi2EN4cute5tupleIJNS5_1CILi1EEES8_S8_EEENS6_IJNS7_ILi64EEESA_SA_EEELi512ENS_6half_tEfNS_4arch4Sm90ELb0ELb0ELb1ELb0ELb0ELb0ELb1ELb0ELb0ELb1ELb1ELb0EEENS1_21CollectiveEpilogueFwdINS6_IJSA_NS7_ILi512EEESA_EEES9_SC_SE_Li256ELb0ELb1ELb1ELb0EEENS1_19SingleTileSchedulerILb0ELb1ELb1ELi64EEEEEEEEEvNT_6ParamsE --------------------------
	.section	.nv.shared._ZN7cutlass13device_kernelIN5flash11enable_sm90INS1_16FlashAttnFwdSm90INS1_25CollectiveMainloopFwdSm90ILi2EN4cute5tupleIJNS5_1CILi1EEES8_S8_EEENS6_IJNS7_ILi64EEESA_SA_EEELi512ENS_6half_tEfNS_4arch4Sm90ELb0ELb0ELb1ELb0ELb0ELb0ELb1ELb0ELb0ELb1ELb1ELb0EEENS1_21CollectiveEpilogueFwdINS6_IJSA_NS7_ILi512EEESA_EEES9_SC_SE_Li256ELb0ELb1ELb1ELb0EEENS1_19SingleTileSchedulerILb0ELb1ELb1ELi64EEEEEEEEEvNT_6ParamsE,"aw",@nobits
	.sectionflags	@""
	.align	16
	.zero		1024


//--------------------- .nv.shared._ZN7cutlass13device_kernelIN5flash11enable_sm90INS1_16FlashAttnFwdSm90INS1_25CollectiveMainloopFwdSm90ILi2EN4cute5tupleIJNS5_1CILi1EEES8_S8_EEENS6_IJNS7_ILi64EEESA_SA_EEELi512ENS_6half_tEfNS_4arch4Sm90ELb0ELb0ELb1ELb1ELb0ELb0ELb0ELb0ELb0ELb1ELb1ELb0EEENS1_21CollectiveEpilogueFwdINS6_IJSA_NS7_ILi512EEESA_EEES9_SC_SE_Li256ELb1ELb1ELb1ELb0EEENS1_36VarlenDynamicPersistentTileSchedulerILi64ELi64ELi256ELi128ELb1ELb1ELb1ELb0ELb1ELb1EEEEEEEEEvNT_6ParamsE --------------------------
	.section	.nv.shared._ZN7cutlass13device_kernelIN5flash11enable_sm90INS1_16FlashAttnFwdSm90INS1_25CollectiveMainloopFwdSm90ILi2EN4cute5tupleIJNS5_1CILi1EEES8_S8_EEENS6_IJNS7_ILi64EEESA_SA_EEELi512ENS_6half_tEfNS_4arch4Sm90ELb0ELb0ELb1ELb1ELb0ELb0ELb0ELb0ELb0ELb1ELb1ELb0EEENS1_21CollectiveEpilogueFwdINS6_IJSA_NS7_ILi512EEESA_EEES9_SC_SE_Li256ELb1ELb1ELb1ELb0EEENS1_36VarlenDynamicPersistentTileSchedulerILi64ELi64ELi256ELi128ELb1ELb1ELb1ELb0ELb1ELb1EEEEEEEEEvNT_6ParamsE,"aw",@nobits
	.sectionflags	@""
	.align	16
	.zero		1024


//--------------------- .nv.shared._ZN7cutlass13device_kernelIN5flash11enable_sm90INS1_16FlashAttnFwdSm90INS1_25CollectiveMainloopFwdSm90ILi2EN4cute5tupleIJNS5_1CILi1EEES8_S8_EEENS6_IJNS7_ILi64EEESA_SA_EEELi512ENS_6half_tEfNS_4arch4Sm90ELb0ELb0ELb1ELb1ELb0ELb1ELb0ELb0ELb0ELb1ELb1ELb0EEENS1_21CollectiveEpilogueFwdINS6_IJSA_NS7_ILi512EEESA_EEES9_SC_SE_Li256ELb1ELb1ELb1ELb0EEENS1_36VarlenDynamicPersistentTileSchedulerILi64ELi64ELi256ELi128ELb1ELb1ELb1ELb0ELb1ELb1EEEEEEEEEvNT_6ParamsE --------------------------
	.section	.nv.shared._ZN7cutlass13device_kernelIN5flash11enable_sm90INS1_16FlashAttnFwdSm90INS1_25CollectiveMainloopFwdSm90ILi2EN4cute5tupleIJNS5_1CILi1EEES8_S8_EEENS6_IJNS7_ILi64EEESA_SA_EEELi512ENS_6half_tEfNS_4arch4Sm90ELb0ELb0ELb1ELb1ELb0ELb1ELb0ELb0ELb0ELb1ELb1ELb0EEENS1_21CollectiveEpilogueFwdINS6_IJSA_NS7_ILi512EEESA_EEES9_SC_SE_Li256ELb1ELb1ELb1ELb0EEENS1_36VarlenDynamicPersistentTileSchedulerILi64ELi64ELi256ELi128ELb1ELb1ELb1ELb0ELb1ELb1EEEEEEEEEvNT_6ParamsE,"aw",@nobits
	.sectionflags	@""
	.align	16
	.zero		1024


//--------------------- .nv.shared._ZN7cutlass13device_kernelIN5flash11enable_sm90INS1_16FlashAttnFwdSm90INS1_25CollectiveMainloopFwdSm90ILi2EN4cute5tupleIJNS5_1CILi1EEES8_S8_EEENS6_IJNS7_ILi64EEESA_SA_EEELi512ENS_6half_tEfNS_4arch4Sm90ELb0ELb0ELb1ELb1ELb0ELb0ELb1ELb0ELb0ELb1ELb1ELb0EEENS1_21CollectiveEpilogueFwdINS6_IJSA_NS7_ILi512EEESA_EEES9_SC_SE_Li256ELb1ELb1ELb1ELb0EEENS1_36VarlenDynamicPersistentTileSchedulerILi64ELi64ELi256ELi128ELb1ELb1ELb1ELb0ELb1ELb1EEEEEEEEEvNT_6ParamsE --------------------------
	.section	.nv.shared._ZN7cutlass13device_kernelIN5flash11enable_sm90INS1_16FlashAttnFwdSm90INS1_25CollectiveMainloopFwdSm90ILi2EN4cute5tupleIJNS5_1CILi1EEES8_S8_EEENS6_IJNS7_ILi64EEESA_SA_EEELi512ENS_6half_tEfNS_4arch4Sm90ELb0ELb0ELb1ELb1ELb0ELb0ELb1ELb0ELb0ELb1ELb1ELb0EEENS1_21CollectiveEpilogueFwdINS6_IJSA_NS7_ILi512EEESA_EEES9_SC_SE_Li256ELb1ELb1ELb1ELb0EEENS1_36VarlenDynamicPersistentTileSchedulerILi64ELi64ELi256ELi128ELb1ELb1ELb1ELb0ELb1ELb1EEEEEEEEEvNT_6ParamsE,"aw",@nobits
	.sectionflags	@""
	.align	16
	.zero		1024


//--------------------- .nv.shared._ZN7cutlass13device_kernelIN5flash11enable_sm90INS1_16FlashAttnFwdSm90INS1_25CollectiveMainloopFwdSm90ILi2EN4cute5tupleIJNS5_1CILi1EEES8_S8_EEENS6_IJNS7_ILi64EEESA_SA_EEELi512ENS_6half_tEfNS_4arch4Sm90ELb0ELb0ELb1ELb1ELb0ELb1ELb1ELb0ELb0ELb1ELb1ELb0EEENS1_21CollectiveEpilogueFwdINS6_IJSA_NS7_ILi512EEESA_EEES9_SC_SE_Li256ELb1ELb1ELb1ELb0EEENS1_36VarlenDynamicPersistentTileSchedulerILi64ELi64ELi256ELi128ELb1ELb1ELb1ELb0ELb1ELb1EEEEEEEEEvNT_6ParamsE --------------------------
	.section	.nv.shared._ZN7cutlass13device_kernelIN5flash11enable_sm90INS1_16FlashAttnFwdSm90INS1_25CollectiveMainloopFwdSm90ILi2EN4cute5tupleIJNS5_1CILi1EEES8_S8_EEENS6_IJNS7_ILi64EEESA_SA_EEELi512ENS_6half_tEfNS_4arch4Sm90ELb0ELb0ELb1ELb1ELb0ELb1ELb1ELb0ELb0ELb1ELb1ELb0EEENS1_21CollectiveEpilogueFwdINS6_IJSA_NS7_ILi512EEESA_EEES9_SC_SE_Li256ELb1ELb1ELb1ELb0EEENS1_36VarlenDynamicPersistentTileSchedulerILi64ELi64ELi256ELi128ELb1ELb1ELb1ELb0ELb1ELb1EEEEEEEEEvNT_6ParamsE,"aw",@nobits
	.sectionflags	@""
	.align	16
	.zero		1024


//--------------------- .nv.shared._ZN7cutlass13device_kernelIN5flash11enable_sm90INS1_16FlashAttnFwdSm90INS1_25CollectiveMainloopFwdSm90ILi2EN4cute5tupleIJNS5_1CILi1EEES8_S8_EEENS6_IJNS7_ILi64EEESA_SA_EEELi512ENS_6half_tEfNS_4arch4Sm90ELb0ELb1ELb1ELb0ELb0ELb0ELb0ELb0ELb0ELb1ELb1ELb0EEENS1_21CollectiveEpilogueFwdINS6_IJSA_NS7_ILi512EEESA_EEES9_SC_SE_Li256ELb0ELb1ELb1ELb0EEENS1_19SingleTileSchedulerILb0ELb1ELb1ELi64EEEEEEEEEvNT_6ParamsE --------------------------
	.section	.nv.shared._ZN7cutlass13device_kernelIN5flash11enable_sm90INS1_16FlashAttnFwdSm90INS1_25CollectiveMainloopFwdSm90ILi2EN4cute5tupleIJNS5_1CILi1EEES8_S8_EEENS6_IJNS7_ILi64EEESA_SA_EEELi512ENS_6half_tEfNS_4arch4Sm90ELb0ELb1ELb1ELb0ELb0ELb0ELb0ELb0ELb0ELb1ELb1ELb0EEENS1_21CollectiveEpilogueFwdINS6_IJSA_NS7_ILi512EEESA_EEES9_SC_SE_Li256ELb0ELb1ELb1ELb0EEENS1_19SingleTileSchedulerILb0ELb1ELb1ELi64EEEEEEEEEvNT_6ParamsE,"aw",@nobits
	.sectionflags	@""
	.align	16
	.zero		1024


//--------------------- .nv.shared._ZN7cutlass13device_kernelIN5flash11enable_sm90INS1_16FlashAttnFwdSm90INS1_25CollectiveMainloopFwdSm90ILi2EN4cute5tupleIJNS5_1CILi1EEES8_S8_EEENS6_IJNS7_ILi64EEESA_SA_EEELi512ENS_6half_tEfNS_4arch4Sm90ELb0ELb1ELb1ELb0ELb0ELb0ELb1ELb0ELb0ELb1ELb1ELb0EEENS1_21CollectiveEpilogueFwdINS6_IJSA_NS7_ILi512EEESA_EEES9_SC_SE_Li256ELb0ELb1ELb1ELb0EEENS1_19SingleTileSchedulerILb0ELb1ELb1ELi64EEEEEEEEEvNT_6ParamsE --------------------------
	.section	.nv.shared._ZN7cutlass13device_kernelIN5flash11enable_sm90INS1_16FlashAttnFwdSm90INS1_25CollectiveMainloopFwdSm90ILi2EN4cute5tupleIJNS5_1CILi1EEES8_S8_EEENS6_IJNS7_ILi64EEESA_SA_EEELi512ENS_6half_tEfNS_4arch4Sm90ELb0ELb1ELb1ELb0ELb0ELb0ELb1ELb0ELb0ELb1ELb1ELb0EEENS1_21CollectiveEpilogueFwdINS6_IJSA_NS7_ILi512EEESA_EEES9_SC_SE_Li256ELb0ELb1ELb1ELb0EEENS1_19SingleTileSchedulerILb0ELb1ELb1ELi64EEEEEEEEEvNT_6ParamsE,"aw",@nobits
	.sectionflags	@""
	.align	16
	.zero		1024


//--------------------- .nv.shared._ZN7cutlass13device_kernelIN5flash11enable_sm90INS1_16FlashAttnFwdSm90INS1_25CollectiveMainloopFwdSm90ILi2EN4cute5tupleIJNS5_1CILi1EEES8_S8_EEENS6_IJNS7_ILi64EEESA_SA_EEELi512ENS_6half_tEfNS_4arch4Sm90ELb0ELb1ELb1ELb1ELb0ELb0ELb0ELb0ELb0ELb1ELb1ELb0EEENS1_21CollectiveEpilogueFwdINS6_IJSA_NS7_ILi512EEESA_EEES9_SC_SE_Li256ELb1ELb1ELb1ELb0EEENS1_36VarlenDynamicPersistentTileSchedulerILi64ELi64ELi256ELi128ELb1ELb1ELb1ELb1ELb0ELb1EEEEEEEEEvNT_6ParamsE --------------------------
	.section	.nv.shared._ZN7cutlass13device_kernelIN5flash11enable_sm90INS1_16FlashAttnFwdSm90INS1_25CollectiveMainloopFwdSm90ILi2EN4cute5tupleIJNS5_1CILi1EEES8_S8_EEENS6_IJNS7_ILi64EEESA_SA_EEELi512ENS_6half_tEfNS_4arch4Sm90ELb0ELb1ELb1ELb1ELb0ELb0ELb0ELb0ELb0ELb1ELb1ELb0EEENS1_21CollectiveEpilogueFwdINS6_IJSA_NS7_ILi512EEESA_EEES9_SC_SE_Li256ELb1ELb1ELb1ELb0EEENS1_36VarlenDynamicPersistentTileSchedulerILi64ELi64ELi256ELi128ELb1ELb1ELb1ELb1ELb0ELb1EEEEEEEEEvNT_6ParamsE,"aw",@nobits
	.sectionflags	@""
	.align	16
	.zero		1024


//--------------------- .nv.shared._ZN7cutlass13device_kernelIN5flash11enable_sm90INS1_16FlashAttnFwdSm90INS1_25CollectiveMainloopFwdSm90ILi2EN4cute5tupleIJNS5_1CILi1EEES8_S8_EEENS6_IJNS7_ILi64EEESA_SA_EEELi512ENS_6half_tEfNS_4arch4Sm90ELb0ELb1ELb1ELb1ELb0ELb1ELb0ELb0ELb0ELb1ELb1ELb0EEENS1_21CollectiveEpilogueFwdINS6_IJSA_NS7_ILi512EEESA_EEES9_SC_SE_Li256ELb1ELb1ELb1ELb0EEENS1_36VarlenDynamicPersistentTileSchedulerILi64ELi64ELi256ELi128ELb1ELb1ELb1ELb1ELb0ELb1EEEEEEEEEvNT_6ParamsE --------------------------
	.section	.nv.shared._ZN7cutlass13device_kernelIN5flash11enable_sm90INS1_16FlashAttnFwdSm90INS1_25CollectiveMainloopFwdSm90ILi2EN4cute5tupleIJNS5_1CILi1EEES8_S8_EEENS6_IJNS7_ILi64EEESA_SA_EEELi512ENS_6half_tEfNS_4arch4Sm90ELb0ELb1ELb1ELb1ELb0ELb1ELb0ELb0ELb0ELb1ELb1ELb0EEENS1_21CollectiveEpilogueFwdINS6_IJSA_NS7_ILi512EEESA_EEES9_SC_SE_Li256ELb1ELb1ELb1ELb0EEENS1_36VarlenDynamicPersistentTileSchedulerILi64ELi64ELi256ELi128ELb1ELb1ELb1ELb1ELb0ELb1EEEEEEEEEvNT_6ParamsE,"aw",@nobits
	.sectionflags	@""
	.align	16
	.zero		1024


//--------------------- .nv.shared._ZN7cutlass13device_kernelIN5flash11enable_sm90INS1_16FlashAttnFwdSm90INS1_25CollectiveMainloopFwdSm90ILi2EN4cute5tupleIJNS5_1CILi1EEES8_S8_EEENS6_IJNS7_ILi64EEESA_SA_EEELi512ENS_6half_tEfNS_4arch4Sm90ELb0ELb1ELb1ELb1ELb0ELb0ELb1ELb0ELb0ELb1ELb1ELb0EEENS1_21CollectiveEpilogueFwdINS6_IJSA_NS7_ILi512EEESA_EEES9_SC_SE_Li256ELb1ELb1ELb1ELb0EEENS1_36VarlenDynamicPersistentTileSchedulerILi64ELi64ELi256ELi128ELb1ELb1ELb1ELb1ELb0ELb1EEEEEEEEEvNT_6ParamsE --------------------------
	.section	.nv.shared._ZN7cutlass13device_kernelIN5flash11enable_sm90INS1_16FlashAttnFwdSm90INS1_25CollectiveMainloopFwdSm90ILi2EN4cute5tupleIJNS5_1CILi1EEES8_S8_EEENS6_IJNS7_ILi64EEESA_SA_EEELi512ENS_6half_tEfNS_4arch4Sm90ELb0ELb1ELb1ELb1ELb0ELb0ELb1ELb0ELb0ELb1ELb1ELb0EEENS1_21CollectiveEpilogueFwdINS6_IJSA_NS7_ILi512EEESA_EEES9_SC_SE_Li256ELb1ELb1ELb1ELb0EEENS1_36VarlenDynamicPersistentTileSchedulerILi64ELi64ELi256ELi128ELb1ELb1ELb1ELb1ELb0ELb1EEEEEEEEEvNT_6ParamsE,"aw",@nobits
	.sectionflags	@""
	.align	16
	.zero		1024


//--------------------- .nv.shared._ZN7cutlass13device_kernelIN5flash11enable_sm90INS1_16FlashAttnFwdSm90INS1_25CollectiveMainloopFwdSm90ILi2EN4cute5tupleIJNS5_1CILi1EEES8_S8_EEENS6_IJNS7_ILi64EEESA_SA_EEELi512ENS_6half_tEfNS_4arch4Sm90ELb0ELb1ELb1ELb1ELb0ELb1ELb1ELb0ELb0ELb1ELb1ELb0EEENS1_21CollectiveEpilogueFwdINS6_IJSA_NS7_ILi512EEESA_EEES9_SC_SE_Li256ELb1ELb1ELb1ELb0EEENS1_36VarlenDynamicPersistentTileSchedulerILi64ELi64ELi256ELi128ELb1ELb1ELb1ELb1ELb0ELb1EEEEEEEEEvNT_6ParamsE --------------------------
	.section	.nv.shared._ZN7cutlass13device_kernelIN5flash11enable_sm90INS1_16FlashAttnFwdSm90INS1_25CollectiveMainloopFwdSm90ILi2EN4cute5tupleIJNS5_1CILi1EEES8_S8_EEENS6_IJNS7_ILi64EEESA_SA_EEELi512ENS_6half_tEfNS_4arch4Sm90ELb0ELb1ELb1ELb1ELb0ELb1ELb1ELb0ELb0ELb1ELb1ELb0EEENS1_21CollectiveEpilogueFwdINS6_IJSA_NS7_ILi512EEESA_EEES9_SC_SE_Li256ELb1ELb1ELb1ELb0EEENS1_36VarlenDynamicPersistentTileSchedulerILi64ELi64ELi256ELi128ELb1ELb1ELb1ELb1ELb0ELb1EEEEEEEEEvNT_6ParamsE,"aw",@nobits
	.sectionflags	@""
	.align	16
	.zero		1024


//--------------------- .nv.shared._ZN7cutlass13device_kernelIN5flash11enable_sm90INS1_16FlashAttnFwdSm90INS1_25CollectiveMainloopFwdSm90ILi2EN4cute5tupleIJNS5_1CILi1EEES8_S8_EEENS6_IJNS7_ILi64EEESA_SA_EEELi512ENS_6half_tEfNS_4arch4Sm90ELb1ELb0ELb1ELb0ELb0ELb0ELb0ELb0ELb0ELb1ELb1ELb0EEENS1_21CollectiveEpilogueFwdINS6_IJSA_NS7_ILi512EEESA_EEES9_SC_SE_Li256ELb0ELb1ELb1ELb0EEENS1_19SingleTileSchedulerILb0ELb1ELb1ELi64EEEEEEEEEvNT_6ParamsE --------------------------
	.section	.nv.shared._ZN7cutlass13device_kernelIN5flash11enable_sm90INS1_16FlashAttnFwdSm90INS1_25CollectiveMainloopFwdSm90ILi2EN4cute5tupleIJNS5_1CILi1EEES8_S8_EEENS6_IJNS7_ILi64EEESA_SA_EEELi512ENS_6half_tEfNS_4arch4Sm90ELb1ELb0ELb1ELb0ELb0ELb0ELb0ELb0ELb0ELb1ELb1ELb0EEENS1_21CollectiveEpilogueFwdINS6_IJSA_NS7_ILi512EEESA_EEES9_SC_SE_Li256ELb0ELb1ELb1ELb0EEENS1_19SingleTileSchedulerILb0ELb1ELb1ELi64EEEEEEEEEvNT_6ParamsE,"aw",@nobits
	.sectionflags	@""
	.align	16
	.zero		1024


//--------------------- .nv.shared._ZN7cutlass13device_kernelIN5flash11enable_sm90INS1_16FlashAttnFwdSm90INS1_25CollectiveMainloopFwdSm90ILi2EN4cute5tupleIJNS5_1CILi1EEES8_S8_EEENS6_IJNS7_ILi64EEESA_SA_EEELi512ENS_6half_tEfNS_4arch4Sm90ELb1ELb0ELb1ELb0ELb0ELb0ELb1ELb0ELb0ELb1ELb1ELb0EEENS1_21CollectiveEpilogueFwdINS6_IJSA_NS7_ILi512EEESA_EEES9_SC_SE_Li256ELb0ELb1ELb1ELb0EEENS1_19SingleTileSchedulerILb0ELb1ELb1ELi64EEEEEEEEEvNT_6ParamsE --------------------------
	.section	.nv.shared._ZN7cutlass13device_kernelIN5flash11enable_sm90INS1_16FlashAttnFwdSm90INS1_25CollectiveMainloopFwdSm90ILi2EN4cute5tupleIJNS5_1CILi1EEES8_S8_EEENS6_IJNS7_ILi64EEESA_SA_EEELi512ENS_6half_tEfNS_4arch4Sm90ELb1ELb0ELb1ELb0ELb0ELb0ELb1ELb0ELb0ELb1ELb1ELb0EEENS1_21CollectiveEpilogueFwdINS6_IJSA_NS7_ILi512EEESA_EEES9_SC_SE_Li256ELb0ELb1ELb1ELb0EEENS1_19SingleTileSchedulerILb0ELb1ELb1ELi64EEEEEEEEEvNT_6ParamsE,"aw",@nobits
	.sectionflags	@""
	.align	16
	.zero		1024


//--------------------- .nv.shared._ZN7cutlass13device_kernelIN5flash11enable_sm90INS1_16FlashAttnFwdSm90INS1_25CollectiveMainloopFwdSm90ILi2EN4cute5tupleIJNS5_1CILi1EEES8_S8_EEENS6_IJNS7_ILi64EEESA_SA_EEELi512ENS_6half_tEfNS_4arch4Sm90ELb1ELb0ELb1ELb1ELb0ELb0ELb0ELb0ELb0ELb1ELb1ELb0EEENS1_21CollectiveEpilogueFwdINS6_IJSA_NS7_ILi512EEESA_EEES9_SC_SE_Li256ELb1ELb1ELb1ELb0EEENS1_36VarlenDynamicPersistentTileSchedulerILi64ELi64ELi256ELi128ELb1ELb1ELb1ELb1ELb1ELb1EEEEEEEEEvNT_6ParamsE --------------------------
	.section	.nv.shared._ZN7cutlass13device_kernelIN5flash11enable_sm90INS1_16FlashAttnFwdSm90INS1_25CollectiveMainloopFwdSm90ILi2EN4cute5tupleIJNS5_1CILi1EEES8_S8_EEENS6_IJNS7_ILi64EEESA_SA_EEELi512ENS_6half_tEfNS_4arch4Sm90ELb1ELb0ELb1ELb1ELb0ELb0ELb0ELb0ELb0ELb1ELb1ELb0EEENS1_21CollectiveEpilogueFwdINS6_IJSA_NS7_ILi512EEESA_EEES9_SC_SE_Li256ELb1ELb1ELb1ELb0EEENS1_36VarlenDynamicPersistentTileSchedulerILi64ELi64ELi256ELi128ELb1ELb1ELb1ELb1ELb1ELb1EEEEEEEEEvNT_6ParamsE,"aw",@nobits
	.sectionflags	@""
	.align	16
	.zero		1024


//--------------------- .nv.shared._ZN7cutlass13device_kernelIN5flash11enable_sm90INS1_16FlashAttnFwdSm90INS1_25CollectiveMainloopFwdSm90ILi2EN4cute5tupleIJNS5_1CILi1EEES8_S8_EEENS6_IJNS7_ILi64EEESA_SA_EEELi512ENS_6half_tEfNS_4arch4Sm90ELb1ELb0ELb1ELb1ELb0ELb1ELb0ELb0ELb0ELb1ELb1ELb0EEENS1_21CollectiveEpilogueFwdINS6_IJSA_NS7_ILi512EEESA_EEES9_SC_SE_Li256ELb1ELb1ELb1ELb0EEENS1_36VarlenDynamicPersistentTileSchedulerILi64ELi64ELi256ELi128ELb1ELb1ELb1ELb1ELb1ELb1EEEEEEEEEvNT_6ParamsE --------------------------
	.section	.nv.shared._ZN7cutlass13device_kernelIN5flash11enable_sm90INS1_16FlashAttnFwdSm90INS1_25CollectiveMainloopFwdSm90ILi2EN4cute5tupleIJNS5_1CILi1EEES8_S8_EEENS6_IJNS7_ILi64EEESA_SA_EEELi512ENS_6half_tEfNS_4arch4Sm90ELb1ELb0ELb1ELb1ELb0ELb1ELb0ELb0ELb0ELb1ELb1ELb0EEENS1_21CollectiveEpilogueFwdINS6_IJSA_NS7_ILi512EEESA_EEES9_SC_SE_Li256ELb1ELb1ELb1ELb0EEENS1_36VarlenDynamicPersistentTileSchedulerILi64ELi64ELi256ELi128ELb1ELb1ELb1ELb1ELb1ELb1EEEEEEEEEvNT_6ParamsE,"aw",@nobits
	.sectionflags	@""
	.align	16
	.zero		1024


//--------------------- .nv.shared._ZN7cutlass13device_kernelIN5flash11enable_sm90INS1_16FlashAttnFwdSm90INS1_25CollectiveMainloopFwdSm90ILi2EN4cute5tupleIJNS5_1CILi1EEES8_S8_EEENS6_IJNS7_ILi64EEESA_SA_EEELi512ENS_6half_tEfNS_4arch4Sm90ELb1ELb0ELb1ELb1ELb0ELb0ELb1ELb0ELb0ELb1ELb1ELb0EEENS1_21CollectiveEpilogueFwdINS6_IJSA_NS7_ILi512EEESA_EEES9_SC_SE_Li256ELb1ELb1ELb1ELb0EEENS1_36VarlenDynamicPersistentTileSchedulerILi64ELi64ELi256ELi128ELb1ELb1ELb1ELb1ELb1ELb1EEEEEEEEEvNT_6ParamsE --------------------------
	.section	.nv.shared._ZN7cutlass13device_kernelIN5flash11enable_sm90INS1_16FlashAttnFwdSm90INS1_25CollectiveMainloopFwdSm90ILi2EN4cute5tupleIJNS5_1CILi1EEES8_S8_EEENS6_IJNS7_ILi64EEESA_SA_EEELi512ENS_6half_tEfNS_4arch4Sm90ELb1ELb0ELb1ELb1ELb0ELb0ELb1ELb0ELb0ELb1ELb1ELb0EEENS1_21CollectiveEpilogueFwdINS6_IJSA_NS7_ILi512EEESA_EEES9_SC_SE_Li256ELb1ELb1ELb1ELb0EEENS1_36VarlenDynamicPersistentTileSchedulerILi64ELi64ELi256ELi128ELb1ELb1ELb1ELb1ELb1ELb1EEEEEEEEEvNT_6ParamsE,"aw",@nobits
	.sectionflags	@""
	.align	16
	.zero		1024


//--------------------- .nv.shared._ZN7cutlass13device_kernelIN5flash11enable_sm90INS1_16FlashAttnFwdSm90INS1_25CollectiveMainloopFwdSm90ILi2EN4cute5tupleIJNS5_1CILi1EEES8_S8_EEENS6_IJNS7_ILi64EEESA_SA_EEELi512ENS_6half_tEfNS_4arch4Sm90ELb1ELb0ELb1ELb1ELb0ELb1ELb1ELb0ELb0ELb1ELb1ELb0EEENS1_21CollectiveEpilogueFwdINS6_IJSA_NS7_ILi512EEESA_EEES9_SC_SE_Li256ELb1ELb1ELb1ELb0EEENS1_36VarlenDynamicPersistentTileSchedulerILi64ELi64ELi256ELi128ELb1ELb1ELb1ELb1ELb1ELb1EEEEEEEEEvNT_6ParamsE --------------------------
	.section	.nv.shared._ZN7cutlass13device_kernelIN5flash11enable_sm90INS1_16FlashAttnFwdSm90INS1_25CollectiveMainloopFwdSm90ILi2EN4cute5tupleIJNS5_1CILi1EEES8_S8_EEENS6_IJNS7_ILi64EEESA_SA_EEELi512ENS_6half_tEfNS_4arch4Sm90ELb1ELb0ELb1ELb1ELb0ELb1ELb1ELb0ELb0ELb1ELb1ELb0EEENS1_21CollectiveEpilogueFwdINS6_IJSA_NS7_ILi512EEESA_EEES9_SC_SE_Li256ELb1ELb1ELb1ELb0EEENS1_36VarlenDynamicPersistentTileSchedulerILi64ELi64ELi256ELi128ELb1ELb1ELb1ELb1ELb1ELb1EEEEEEEEEvNT_6ParamsE,"aw",@nobits
	.sectionflags	@""
	.align	16
	.zero		1024


//--------------------- .nv.constant0._ZN7cutlass13device_kernelIN5flash11enable_sm90INS1_16FlashAttnFwdSm90INS1_25CollectiveMainloopFwdSm90ILi2EN4cute5tupleIJNS5_1CILi1EEES8_S8_EEENS6_IJNS7_ILi64EEESA_SA_EEELi512ENS_6half_tEfNS_4arch4Sm90ELb0ELb0ELb1ELb0ELb0ELb0ELb0ELb0ELb0ELb1ELb1ELb0EEENS1_21CollectiveEpilogueFwdINS6_IJSA_NS7_ILi512EEESA_EEES9_SC_SE_Li256ELb0ELb1ELb1ELb0EEENS1_19SingleTileSchedulerILb0ELb1ELb1ELi64EEEEEEEEEvNT_6ParamsE --------------------------
	.section	.nv.constant0._ZN7cutlass13device_kernelIN5flash11enable_sm90INS1_16FlashAttnFwdSm90INS1_25CollectiveMainloopFwdSm90ILi2EN4cute5tupleIJNS5_1CILi1EEES8_S8_EEENS6_IJNS7_ILi64EEESA_SA_EEELi512ENS_6half_tEfNS_4arch4Sm90ELb0ELb0ELb1ELb0ELb0ELb0ELb0ELb0ELb0ELb1ELb1ELb0EEENS1_21CollectiveEpilogueFwdINS6_IJSA_NS7_ILi512EEESA_EEES9_SC_SE_Li256ELb0ELb1ELb1ELb0EEENS1_19SingleTileSchedulerILb0ELb1ELb1ELi64EEEEEEEEEvNT_6ParamsE,"a",@progbits
	.sectionflags	@""
	.align	4
.nv.constant0._ZN7cutlass13device_kernelIN5flash11enable_sm90INS1_16FlashAttnFwdSm90INS1_25CollectiveMainloopFwdSm90ILi2EN4cute5tupleIJNS5_1CILi1EEES8_S8_EEENS6_IJNS7_ILi64EEESA_SA_EEELi512ENS_6half_tEfNS_4arch4Sm90ELb0ELb0ELb1ELb0ELb0ELb0ELb0ELb0ELb0ELb1ELb1ELb0EEENS1_21CollectiveEpilogueFwdINS6_IJSA_NS7_ILi512EEESA_EEES9_SC_SE_Li256ELb0ELb1ELb1ELb0EEENS1_19SingleTileSchedulerILb0ELb1ELb1ELi64EEEEEEEEEvNT_6ParamsE:
	.zero		3200


//--------------------- .nv.constant0._ZN7cutlass13device_kernelIN5flash11enable_sm90INS1_16FlashAttnFwdSm90INS1_25CollectiveMainloopFwdSm90ILi2EN4cute5tupleIJNS5_1CILi1EEES8_S8_EEENS6_IJNS7_ILi64EEESA_SA_EEELi512ENS_6half_tEfNS_4arch4Sm90ELb0ELb0ELb1ELb0ELb0ELb0ELb1ELb0ELb0ELb1ELb1ELb0EEENS1_21CollectiveEpilogueFwdINS6_IJSA_NS7_ILi512EEESA_EEES9_SC_SE_Li256ELb0ELb1ELb1ELb0EEENS1_19SingleTileSchedulerILb0ELb1ELb1ELi64EEEEEEEEEvNT_6ParamsE --------------------------
	.section	.nv.constant0._ZN7cutlass13device_kernelIN5flash11enable_sm90INS1_16FlashAttnFwdSm90INS1_25CollectiveMainloopFwdSm90ILi2EN4cute5tupleIJNS5_1CILi1EEES8_S8_EEENS6_IJNS7_ILi64EEESA_SA_EEELi512ENS_6half_tEfNS_4arch4Sm90ELb0ELb0ELb1ELb0ELb0ELb0ELb1ELb0ELb0ELb1ELb1ELb0EEENS1_21CollectiveEpilogueFwdINS6_IJSA_NS7_ILi512EEESA_EEES9_SC_SE_Li256ELb0ELb1ELb1ELb0EEENS1_19SingleTileSchedulerILb0ELb1ELb1ELi64EEEEEEEEEvNT_6ParamsE,"a",@progbits
	.sectionflags	@""
	.align	4
.nv.constant0._ZN7cutlass13device_kernelIN5flash11enable_sm90INS1_16FlashAttnFwdSm90INS1_25CollectiveMainloopFwdSm90ILi2EN4cute5tupleIJNS5_1CILi1EEES8_S8_EEENS6_IJNS7_ILi64EEESA_SA_EEELi512ENS_6half_tEfNS_4arch4Sm90ELb0ELb0ELb1ELb0ELb0ELb0ELb1ELb0ELb0ELb1ELb1ELb0EEENS1_21CollectiveEpilogueFwdINS6_IJSA_NS7_ILi512EEESA_EEES9_SC_SE_Li256ELb0ELb1ELb1ELb0EEENS1_19SingleTileSchedulerILb0ELb1ELb1ELi64EEEEEEEEEvNT_6ParamsE:
	.zero		3456


//--------------------- .nv.constant0._ZN7cutlass13device_kernelIN5flash11enable_sm90INS1_16FlashAttnFwdSm90INS1_25CollectiveMainloopFwdSm90ILi2EN4cute5tupleIJNS5_1CILi1EEES8_S8_EEENS6_IJNS7_ILi64EEESA_SA_EEELi512ENS_6half_tEfNS_4arch4Sm90ELb0ELb0ELb1ELb1ELb0ELb0ELb0ELb0ELb0ELb1ELb1ELb0EEENS1_21CollectiveEpilogueFwdINS6_IJSA_NS7_ILi512EEESA_EEES9_SC_SE_Li256ELb1ELb1ELb1ELb0EEENS1_36VarlenDynamicPersistentTileSchedulerILi64ELi64ELi256ELi128ELb1ELb1ELb1ELb0ELb1ELb1EEEEEEEEEvNT_6ParamsE --------------------------
	.section	.nv.constant0._ZN7cutlass13device_kernelIN5flash11enable_sm90INS1_16FlashAttnFwdSm90INS1_25CollectiveMainloopFwdSm90ILi2EN4cute5tupleIJNS5_1CILi1EEES8_S8_EEENS6_IJNS7_ILi64EEESA_SA_EEELi512ENS_6half_tEfNS_4arch4Sm90ELb0ELb0ELb1ELb1ELb0ELb0ELb0ELb0ELb0ELb1ELb1ELb0EEENS1_21CollectiveEpilogueFwdINS6_IJSA_NS7_ILi512EEESA_EEES9_SC_SE_Li256ELb1ELb1ELb1ELb0EEENS1_36VarlenDynamicPersistentTileSchedulerILi64ELi64ELi256ELi128ELb1ELb1ELb1ELb0ELb1ELb1EEEEEEEEEvNT_6ParamsE,"a",@progbits
	.sectionflags	@""
	.align	4
.nv.constant0._ZN7cutlass13device_kernelIN5flash11enable_sm90INS1_16FlashAttnFwdSm90INS1_25CollectiveMainloopFwdSm90ILi2EN4cute5tupleIJNS5_1CILi1EEES8_S8_EEENS6_IJNS7_ILi64EEESA_SA_EEELi512ENS_6half_tEfNS_4arch4Sm90ELb0ELb0ELb1ELb1ELb0ELb0ELb0ELb0ELb0ELb1ELb1ELb0EEENS1_21CollectiveEpilogueFwdINS6_IJSA_NS7_ILi512EEESA_EEES9_SC_SE_Li256ELb1ELb1ELb1ELb0EEENS1_36VarlenDynamicPersistentTileSchedulerILi64ELi64ELi256ELi128ELb1ELb1ELb1ELb0ELb1ELb1EEEEEEEEEvNT_6ParamsE:
	.zero		3328


//--------------------- .nv.constant0._ZN7cutlass13device_kernelIN5flash11enable_sm90INS1_16FlashAttnFwdSm90INS1_25CollectiveMainloopFwdSm90ILi2EN4cute5tupleIJNS5_1CILi1EEES8_S8_EEENS6_IJNS7_ILi64EEESA_SA_EEELi512ENS_6half_tEfNS_4arch4Sm90ELb0ELb0ELb1ELb1ELb0ELb1ELb0ELb0ELb0ELb1ELb1ELb0EEENS1_21CollectiveEpilogueFwdINS6_IJSA_NS7_ILi512EEESA_EEES9_SC_SE_Li256ELb1ELb1ELb1ELb0EEENS1_36VarlenDynamicPersistentTileSchedulerILi64ELi64ELi256ELi128ELb1ELb1ELb1ELb0ELb1ELb1EEEEEEEEEvNT_6ParamsE --------------------------
	.section	.nv.constant0._ZN7cutlass13device_kernelIN5flash11enable_sm90INS1_16FlashAttnFwdSm90INS1_25CollectiveMainloopFwdSm90ILi2EN4cute5tupleIJNS5_1CILi1EEES8_S8_EEENS6_IJNS7_ILi64EEESA_SA_EEELi512ENS_6half_tEfNS_4arch4Sm90ELb0ELb0ELb1ELb1ELb0ELb1ELb0ELb0ELb0ELb1ELb1ELb0EEENS1_21CollectiveEpilogueFwdINS6_IJSA_NS7_ILi512EEESA_EEES9_SC_SE_Li256ELb1ELb1ELb1ELb0EEENS1_36VarlenDynamicPersistentTileSchedulerILi64ELi64ELi256ELi128ELb1ELb1ELb1ELb0ELb1ELb1EEEEEEEEEvNT_6ParamsE,"a",@progbits
	.sectionflags	@""
	.align	4
.nv.constant0._ZN7cutlass13device_kernelIN5flash11enable_sm90INS1_16FlashAttnFwdSm90INS1_25CollectiveMainloopFwdSm90ILi2EN4cute5tupleIJNS5_1CILi1EEES8_S8_EEENS6_IJNS7_ILi64EEESA_SA_EEELi512ENS_6half_tEfNS_4arch4Sm90ELb0ELb0ELb1ELb1ELb0ELb1ELb0ELb0ELb0ELb1ELb1ELb0EEENS1_21CollectiveEpilogueFwdINS6_IJSA_NS7_ILi512EEESA_EEES9_SC_SE_Li256ELb1ELb1ELb1ELb0EEENS1_36VarlenDynamicPersistentTileSchedulerILi64ELi64ELi256ELi128ELb1ELb1ELb1ELb0ELb1ELb1EEEEEEEEEvNT_6ParamsE:
	.zero		3328


//--------------------- .nv.constant0._ZN7cutlass13device_kernelIN5flash11enable_sm90INS1_16FlashAttnFwdSm90INS1_25CollectiveMainloopFwdSm90ILi2EN4cute5tupleIJNS5_1CILi1EEES8_S8_EEENS6_IJNS7_ILi64EEESA_SA_EEELi512ENS_6half_tEfNS_4arch4Sm90ELb0ELb0ELb1ELb1ELb0ELb0ELb1ELb0ELb0ELb1ELb1ELb0EEENS1_21CollectiveEpilogueFwdINS6_IJSA_NS7_ILi512EEESA_EEES9_SC_SE_Li256ELb1ELb1ELb1ELb0EEENS1_36VarlenDynamicPersistentTileSchedulerILi64ELi64ELi256ELi128ELb1ELb1ELb1ELb0ELb1ELb1EEEEEEEEEvNT_6ParamsE --------------------------
	.section	.nv.constant0._ZN7cutlass13device_kernelIN5flash11enable_sm90INS1_16FlashAttnFwdSm90INS1_25CollectiveMainloopFwdSm90ILi2EN4cute5tupleIJNS5_1CILi1EEES8_S8_EEENS6_IJNS7_ILi64EEESA_SA_EEELi512ENS_6half_tEfNS_4arch4Sm90ELb0ELb0ELb1ELb1ELb0ELb0ELb1ELb0ELb0ELb1ELb1ELb0EEENS1_21CollectiveEpilogueFwdINS6_IJSA_NS7_ILi512EEESA_EEES9_SC_SE_Li256ELb1ELb1ELb1ELb0EEENS1_36VarlenDynamicPersistentTileSchedulerILi64ELi64ELi256ELi128ELb1ELb1ELb1ELb0ELb1ELb1EEEEEEEEEvNT_6ParamsE,"a",@progbits
	.sectionflags	@""
	.align	4
.nv.constant0._ZN7cutlass13device_kernelIN5flash11enable_sm90INS1_16FlashAttnFwdSm90INS1_25CollectiveMainloopFwdSm90ILi2EN4cute5tupleIJNS5_1CILi1EEES8_S8_EEENS6_IJNS7_ILi64EEESA_SA_EEELi512ENS_6half_tEfNS_4arch4Sm90ELb0ELb0ELb1ELb1ELb0ELb0ELb1ELb0ELb0ELb1ELb1ELb0EEENS1_21CollectiveEpilogueFwdINS6_IJSA_NS7_ILi512EEESA_EEES9_SC_SE_Li256ELb1ELb1ELb1ELb0EEENS1_36VarlenDynamicPersistentTileSchedulerILi64ELi64ELi256ELi128ELb1ELb1ELb1ELb0ELb1ELb1EEEEEEEEEvNT_6ParamsE:
	.zero		3584


//--------------------- .nv.constant0._ZN7cutlass13device_kernelIN5flash11enable_sm90INS1_16FlashAttnFwdSm90INS1_25CollectiveMainloopFwdSm90ILi2EN4cute5tupleIJNS5_1CILi1EEES8_S8_EEENS6_IJNS7_ILi64EEESA_SA_EEELi512ENS_6half_tEfNS_4arch4Sm90ELb0ELb0ELb1ELb1ELb0ELb1ELb1ELb0ELb0ELb1ELb1ELb0EEENS1_21CollectiveEpilogueFwdINS6_IJSA_NS7_ILi512EEESA_EEES9_SC_SE_Li256ELb1ELb1ELb1ELb0EEENS1_36VarlenDynamicPersistentTileSchedulerILi64ELi64ELi256ELi128ELb1ELb1ELb1ELb0ELb1ELb1EEEEEEEEEvNT_6ParamsE --------------------------
	.section	.nv.constant0._ZN7cutlass13device_kernelIN5flash11enable_sm90INS1_16FlashAttnFwdSm90INS1_25CollectiveMainloopFwdSm90ILi2EN4cute5tupleIJNS5_1CILi1EEES8_S8_EEENS6_IJNS7_ILi64EEESA_SA_EEELi512ENS_6half_tEfNS_4arch4Sm90ELb0ELb0ELb1ELb1ELb0ELb1ELb1ELb0ELb0ELb1ELb1ELb0EEENS1_21CollectiveEpilogueFwdINS6_IJSA_NS7_ILi512EEESA_EEES9_SC_SE_Li256ELb1ELb1ELb1ELb0EEENS1_36VarlenDynamicPersistentTileSchedulerILi64ELi64ELi256ELi128ELb1ELb1ELb1ELb0ELb1ELb1EEEEEEEEEvNT_6ParamsE,"a",@progbits
	.sectionflags	@""
	.align	4
.nv.constant0._ZN7cutlass13device_kernelIN5flash11enable_sm90INS1_16FlashAttnFwdSm90INS1_25CollectiveMainloopFwdSm90ILi2EN4cute5tupleIJNS5_1CILi1EEES8_S8_EEENS6_IJNS7_ILi64EEESA_SA_EEELi512ENS_6half_tEfNS_4arch4Sm90ELb0ELb0ELb1ELb1ELb0ELb1ELb1ELb0ELb0ELb1ELb1ELb0EEENS1_21CollectiveEpilogueFwdINS6_IJSA_NS7_ILi512EEESA_EEES9_SC_SE_Li256ELb1ELb1ELb1ELb0EEENS1_36VarlenDynamicPersistentTileSchedulerILi64ELi64ELi256ELi128ELb1ELb1ELb1ELb0ELb1ELb1EEEEEEEEEvNT_6ParamsE:
	.zero		3584


//--------------------- .nv.constant0._ZN7cutlass13device_kernelIN5flash11enable_sm90INS1_16FlashAttnFwdSm90INS1_25CollectiveMainloopFwdSm90ILi2EN4cute5tupleIJNS5_1CILi1EEES8_S8_EEENS6_IJNS7_ILi64EEESA_SA_EEELi512ENS_6half_tEfNS_4arch4Sm90ELb0ELb1ELb1ELb0ELb0ELb0ELb0ELb0ELb0ELb1ELb1ELb0EEENS1_21CollectiveEpilogueFwdINS6_IJSA_NS7_ILi512EEESA_EEES9_SC_SE_Li256ELb0ELb1ELb1ELb0EEENS1_19SingleTileSchedulerILb0ELb1ELb1ELi64EEEEEEEEEvNT_6ParamsE --------------------------
	.section	.nv.constant0._ZN7cutlass13device_kernelIN5flash11enable_sm90INS1_16FlashAttnFwdSm90INS1_25CollectiveMainloopFwdSm90ILi2EN4cute5tupleIJNS5_1CILi1EEES8_S8_EEENS6_IJNS7_ILi64EEESA_SA_EEELi512ENS_6half_tEfNS_4arch4Sm90ELb0ELb1ELb1ELb0ELb0ELb0ELb0ELb0ELb0ELb1ELb1ELb0EEENS1_21CollectiveEpilogueFwdINS6_IJSA_NS7_ILi512EEESA_EEES9_SC_SE_Li256ELb0ELb1ELb1ELb0EEENS1_19SingleTileSchedulerILb0ELb1ELb1ELi64EEEEEEEEEvNT_6ParamsE,"a",@progbits
	.sectionflags	@""
	.align	4
.nv.constant0._ZN7cutlass13device_kernelIN5flash11enable_sm90INS1_16FlashAttnFwdSm90INS1_25CollectiveMainloopFwdSm90ILi2EN4cute5tupleIJNS5_1CILi1EEES8_S8_EEENS6_IJNS7_ILi64EEESA_SA_EEELi512ENS_6half_tEfNS_4arch4Sm90ELb0ELb1ELb1ELb0ELb0ELb0ELb0ELb0ELb0ELb1ELb1ELb0EEENS1_21CollectiveEpilogueFwdINS6_IJSA_NS7_ILi512EEESA_EEES9_SC_SE_Li256ELb0ELb1ELb1ELb0EEENS1_19SingleTileSchedulerILb0ELb1ELb1ELi64EEEEEEEEEvNT_6ParamsE:
	.zero		3200


//--------------------- .nv.constant0._ZN7cutlass13device_kernelIN5flash11enable_sm90INS1_16FlashAttnFwdSm90INS1_25CollectiveMainloopFwdSm90ILi2EN4cute5tupleIJNS5_1CILi1EEES8_S8_EEENS6_IJNS7_ILi64EEESA_SA_EEELi512ENS_6half_tEfNS_4arch4Sm90ELb0ELb1ELb1ELb0ELb0ELb0ELb1ELb0ELb0ELb1ELb1ELb0EEENS1_21CollectiveEpilogueFwdINS6_IJSA_NS7_ILi512EEESA_EEES9_SC_SE_Li256ELb0ELb1ELb1ELb0EEENS1_19SingleTileSchedulerILb0ELb1ELb1ELi64EEEEEEEEEvNT_6ParamsE --------------------------
	.section	.nv.constant0._ZN7cutlass13device_kernelIN5flash11enable_sm90INS1_16FlashAttnFwdSm90INS1_25CollectiveMainloopFwdSm90ILi2EN4cute5tupleIJNS5_1CILi1EEES8_S8_EEENS6_IJNS7_ILi64EEESA_SA_EEELi512ENS_6half_tEfNS_4arch4Sm90ELb0ELb1ELb1ELb0ELb0ELb0ELb1ELb0ELb0ELb1ELb1ELb0EEENS1_21CollectiveEpilogueFwdINS6_IJSA_NS7_ILi512EEESA_EEES9_SC_SE_Li256ELb0ELb1ELb1ELb0EEENS1_19SingleTileSchedulerILb0ELb1ELb1ELi64EEEEEEEEEvNT_6ParamsE,"a",@progbits
	.sectionflags	@""
	.align	4
.nv.constant0._ZN7cutlass13device_kernelIN5flash11enable_sm90INS1_16FlashAttnFwdSm90INS1_25CollectiveMainloopFwdSm90ILi2EN4cute5tupleIJNS5_1CILi1EEES8_S8_EEENS6_IJNS7_ILi64EEESA_SA_EEELi512ENS_6half_tEfNS_4arch4Sm90ELb0ELb1ELb1ELb0ELb0ELb0ELb1ELb0ELb0ELb1ELb1ELb0EEENS1_21CollectiveEpilogueFwdINS6_IJSA_NS7_ILi512EEESA_EEES9_SC_SE_Li256ELb0ELb1ELb1ELb0EEENS1_19SingleTileSchedulerILb0ELb1ELb1ELi64EEEEEEEEEvNT_6ParamsE:
	.zero		3456


//--------------------- .nv.constant0._ZN7cutlass13device_kernelIN5flash11enable_sm90INS1_16FlashAttnFwdSm90INS1_25CollectiveMainloopFwdSm90ILi2EN4cute5tupleIJNS5_1CILi1EEES8_S8_EEENS6_IJNS7_ILi64EEESA_SA_EEELi512ENS_6half_tEfNS_4arch4Sm90ELb0ELb1ELb1ELb1ELb0ELb0ELb0ELb0ELb0ELb1ELb1ELb0EEENS1_21CollectiveEpilogueFwdINS6_IJSA_NS7_ILi512EEESA_EEES9_SC_SE_Li256ELb1ELb1ELb1ELb0EEENS1_36VarlenDynamicPersistentTileSchedulerILi64ELi64ELi256ELi128ELb1ELb1ELb1ELb1ELb0ELb1EEEEEEEEEvNT_6ParamsE --------------------------
	.section	.nv.constant0._ZN7cutlass13device_kernelIN5flash11enable_sm90INS1_16FlashAttnFwdSm90INS1_25CollectiveMainloopFwdSm90ILi2EN4cute5tupleIJNS5_1CILi1EEES8_S8_EEENS6_IJNS7_ILi64EEESA_SA_EEELi512ENS_6half_tEfNS_4arch4Sm90ELb0ELb1ELb1ELb1ELb0ELb0ELb0ELb0ELb0ELb1ELb1ELb0EEENS1_21CollectiveEpilogueFwdINS6_IJSA_NS7_ILi512EEESA_EEES9_SC_SE_Li256ELb1ELb1ELb1ELb0EEENS1_36VarlenDynamicPersistentTileSchedulerILi64ELi64ELi256ELi128ELb1ELb1ELb1ELb1ELb0ELb1EEEEEEEEEvNT_6ParamsE,"a",@progbits
	.sectionflags	@""
	.align	4
.nv.constant0._ZN7cutlass13device_kernelIN5flash11enable_sm90INS1_16FlashAttnFwdSm90INS1_25CollectiveMainloopFwdSm90ILi2EN4cute5tupleIJNS5_1CILi1EEES8_S8_EEENS6_IJNS7_ILi64EEESA_SA_EEELi512ENS_6half_tEfNS_4arch4Sm90ELb0ELb1ELb1ELb1ELb0ELb0ELb0ELb0ELb0ELb1ELb1ELb0EEENS1_21CollectiveEpilogueFwdINS6_IJSA_NS7_ILi512EEESA_EEES9_SC_SE_Li256ELb1ELb1ELb1ELb0EEENS1_36VarlenDynamicPersistentTileSchedulerILi64ELi64ELi256ELi128ELb1ELb1ELb1ELb1ELb0ELb1EEEEEEEEEvNT_6ParamsE:
	.zero		3328


//--------------------- .nv.constant0._ZN7cutlass13device_kernelIN5flash11enable_sm90INS1_16FlashAttnFwdSm90INS1_25CollectiveMainloopFwdSm90ILi2EN4cute5tupleIJNS5_1CILi1EEES8_S8_EEENS6_IJNS7_ILi64EEESA_SA_EEELi512ENS_6half_tEfNS_4arch4Sm90ELb0ELb1ELb1ELb1ELb0ELb1ELb0ELb0ELb0ELb1ELb1ELb0EEENS1_21CollectiveEpilogueFwdINS6_IJSA_NS7_ILi512EEESA_EEES9_SC_SE_Li256ELb1ELb1ELb1ELb0EEENS1_36VarlenDynamicPersistentTileSchedulerILi64ELi64ELi256ELi128ELb1ELb1ELb1ELb1ELb0ELb1EEEEEEEEEvNT_6ParamsE --------------------------
	.section	.nv.constant0._ZN7cutlass13device_kernelIN5flash11enable_sm90INS1_16FlashAttnFwdSm90INS1_25CollectiveMainloopFwdSm90ILi2EN4cute5tupleIJNS5_1CILi1EEES8_S8_EEENS6_IJNS7_ILi64EEESA_SA_EEELi512ENS_6half_tEfNS_4arch4Sm90ELb0ELb1ELb1ELb1ELb0ELb1ELb0ELb0ELb0ELb1ELb1ELb0EEENS1_21CollectiveEpilogueFwdINS6_IJSA_NS7_ILi512EEESA_EEES9_SC_SE_Li256ELb1ELb1ELb1ELb0EEENS1_36VarlenDynamicPersistentTileSchedulerILi64ELi64ELi256ELi128ELb1ELb1ELb1ELb1ELb0ELb1EEEEEEEEEvNT_6ParamsE,"a",@progbits
	.sectionflags	@""
	.align	4
.nv.constant0._ZN7cutlass13device_kernelIN5flash11enable_sm90INS1_16FlashAttnFwdSm90INS1_25CollectiveMainloopFwdSm90ILi2EN4cute5tupleIJNS5_1CILi1EEES8_S8_EEENS6_IJNS7_ILi64EEESA_SA_EEELi512ENS_6half_tEfNS_4arch4Sm90ELb0ELb1ELb1ELb1ELb0ELb1ELb0ELb0ELb0ELb1ELb1ELb0EEENS1_21CollectiveEpilogueFwdINS6_IJSA_NS7_ILi512EEESA_EEES9_SC_SE_Li256ELb1ELb1ELb1ELb0EEENS1_36VarlenDynamicPersistentTileSchedulerILi64ELi64ELi256ELi128ELb1ELb1ELb1ELb1ELb0ELb1EEEEEEEEEvNT_6ParamsE:
	.zero		3328


//--------------------- .nv.constant0._ZN7cutlass13device_kernelIN5flash11enable_sm90INS1_16FlashAttnFwdSm90INS1_25CollectiveMainloopFwdSm90ILi2EN4cute5tupleIJNS5_1CILi1EEES8_S8_EEENS6_IJNS7_ILi64EEESA_SA_EEELi512ENS_6half_tEfNS_4arch4Sm90ELb0ELb1ELb1ELb1ELb0ELb0ELb1ELb0ELb0ELb1ELb1ELb0EEENS1_21CollectiveEpilogueFwdINS6_IJSA_NS7_ILi512EEESA_EEES9_SC_SE_Li256ELb1ELb1ELb1ELb0EEENS1_36VarlenDynamicPersistentTileSchedulerILi64ELi64ELi256ELi128ELb1ELb1ELb1ELb1ELb0ELb1EEEEEEEEEvNT_6ParamsE --------------------------
	.section	.nv.constant0._ZN7cutlass13device_kernelIN5flash11enable_sm90INS1_16FlashAttnFwdSm90INS1_25CollectiveMainloopFwdSm90ILi2EN4cute5tupleIJNS5_1CILi1EEES8_S8_EEENS6_IJNS7_ILi64EEESA_SA_EEELi512ENS_6half_tEfNS_4arch4Sm90ELb0ELb1ELb1ELb1ELb0ELb0ELb1ELb0ELb0ELb1ELb1ELb0EEENS1_21CollectiveEpilogueFwdINS6_IJSA_NS7_ILi512EEESA_EEES9_SC_SE_Li256ELb1ELb1ELb1ELb0EEENS1_36VarlenDynamicPersistentTileSchedulerILi64ELi64ELi256ELi128ELb1ELb1ELb1ELb1ELb0ELb1EEEEEEEEEvNT_6ParamsE,"a",@progbits
	.sectionflags	@""
	.align	4
.nv.constant0._ZN7cutlass13device_kernelIN5flash11enable_sm90INS1_16FlashAttnFwdSm90INS1_25CollectiveMainloopFwdSm90ILi2EN4cute5tupleIJNS5_1CILi1EEES8_S8_EEENS6_IJNS7_ILi64EEESA_SA_EEELi512ENS_6half_tEfNS_4arch4Sm90ELb0ELb1ELb1ELb1ELb0ELb0ELb1ELb0ELb0ELb1ELb1ELb0EEENS1_21CollectiveEpilogueFwdINS6_IJSA_NS7_ILi512EEESA_EEES9_SC_SE_Li256ELb1ELb1ELb1ELb0EEENS1_36VarlenDynamicPersistentTileSchedulerILi64ELi64ELi256ELi128ELb1ELb1ELb1ELb1ELb0ELb1EEEEEEEEEvNT_6ParamsE:
	.zero		3584


//--------------------- .nv.constant0._ZN7cutlass13device_kernelIN5flash11enable_sm90INS1_16FlashAttnFwdSm90INS1_25CollectiveMainloopFwdSm90ILi2EN4cute5tupleIJNS5_1CILi1EEES8_S8_EEENS6_IJNS7_ILi64EEESA_SA_EEELi512ENS_6half_tEfNS_4arch4Sm90ELb0ELb1ELb1ELb1ELb0ELb1ELb1ELb0ELb0ELb1ELb1ELb0EEENS1_21CollectiveEpilogueFwdINS6_IJSA_NS7_ILi512EEESA_EEES9_SC_SE_Li256ELb1ELb1ELb1ELb0EEENS1_36VarlenDynamicPersistentTileSchedulerILi64ELi64ELi256ELi128ELb1ELb1ELb1ELb1ELb0ELb1EEEEEEEEEvNT_6ParamsE --------------------------
	.section	.nv.constant0._ZN7cutlass13device_kernelIN5flash11enable_sm90INS1_16FlashAttnFwdSm90INS1_25CollectiveMainloopFwdSm90ILi2EN4cute5tupleIJNS5_1CILi1EEES8_S8_EEENS6_IJNS7_ILi64EEESA_SA_EEELi512ENS_6half_tEfNS_4arch4Sm90ELb0ELb1ELb1ELb1ELb0ELb1ELb1ELb0ELb0ELb1ELb1ELb0EEENS1_21CollectiveEpilogueFwdINS6_IJSA_NS7_ILi512EEESA_EEES9_SC_SE_Li256ELb1ELb1ELb1ELb0EEENS1_36VarlenDynamicPersistentTileSchedulerILi64ELi64ELi256ELi128ELb1ELb1ELb1ELb1ELb0ELb1EEEEEEEEEvNT_6ParamsE,"a",@progbits
	.sectionflags	@""
	.align	4
.nv.constant0._ZN7cutlass13device_kernelIN5flash11enable_sm90INS1_16FlashAttnFwdSm90INS1_25CollectiveMainloopFwdSm90ILi2EN4cute5tupleIJNS5_1CILi1EEES8_S8_EEENS6_IJNS7_ILi64EEESA_SA_EEELi512ENS_6half_tEfNS_4arch4Sm90ELb0ELb1ELb1ELb1ELb0ELb1ELb1ELb0ELb0ELb1ELb1ELb0EEENS1_21CollectiveEpilogueFwdINS6_IJSA_NS7_ILi512EEESA_EEES9_SC_SE_Li256ELb1ELb1ELb1ELb0EEENS1_36VarlenDynamicPersistentTileSchedulerILi64ELi64ELi256ELi128ELb1ELb1ELb1ELb1ELb0ELb1EEEEEEEEEvNT_6ParamsE:
	.zero		3584


//--------------------- .nv.constant0._ZN7cutlass13device_kernelIN5flash11enable_sm90INS1_16FlashAttnFwdSm90INS1_25CollectiveMainloopFwdSm90ILi2EN4cute5tupleIJNS5_1CILi1EEES8_S8_EEENS6_IJNS7_ILi64EEESA_SA_EEELi512ENS_6half_tEfNS_4arch4Sm90ELb1ELb0ELb1ELb0ELb0ELb0ELb0ELb0ELb0ELb1ELb1ELb0EEENS1_21CollectiveEpilogueFwdINS6_IJSA_NS7_ILi512EEESA_EEES9_SC_SE_Li256ELb0ELb1ELb1ELb0EEENS1_19SingleTileSchedulerILb0ELb1ELb1ELi64EEEEEEEEEvNT_6ParamsE --------------------------
	.section	.nv.constant0._ZN7cutlass13device_kernelIN5flash11enable_sm90INS1_16FlashAttnFwdSm90INS1_25CollectiveMainloopFwdSm90ILi2EN4cute5tupleIJNS5_1CILi1EEES8_S8_EEENS6_IJNS7_ILi64EEESA_SA_EEELi512ENS_6half_tEfNS_4arch4Sm90ELb1ELb0ELb1ELb0ELb0ELb0ELb0ELb0ELb0ELb1ELb1ELb0EEENS1_21CollectiveEpilogueFwdINS6_IJSA_NS7_ILi512EEESA_EEES9_SC_SE_Li256ELb0ELb1ELb1ELb0EEENS1_19SingleTileSchedulerILb0ELb1ELb1ELi64EEEEEEEEEvNT_6ParamsE,"a",@progbits
	.sectionflags	@""
	.align	4
.nv.constant0._ZN7cutlass13device_kernelIN5flash11enable_sm90INS1_16FlashAttnFwdSm90INS1_25CollectiveMainloopFwdSm90ILi2EN4cute5tupleIJNS5_1CILi1EEES8_S8_EEENS6_IJNS7_ILi64EEESA_SA_EEELi512ENS_6half_tEfNS_4arch4Sm90ELb1ELb0ELb1ELb0ELb0ELb0ELb0ELb0ELb0ELb1ELb1ELb0EEENS1_21CollectiveEpilogueFwdINS6_IJSA_NS7_ILi512EEESA_EEES9_SC_SE_Li256ELb0ELb1ELb1ELb0EEENS1_19SingleTileSchedulerILb0ELb1ELb1ELi64EEEEEEEEEvNT_6ParamsE:
	.zero		3200


//--------------------- .nv.constant0._ZN7cutlass13device_kernelIN5flash11enable_sm90INS1_16FlashAttnFwdSm90INS1_25CollectiveMainloopFwdSm90ILi2EN4cute5tupleIJNS5_1CILi1EEES8_S8_EEENS6_IJNS7_ILi64EEESA_SA_EEELi512ENS_6half_tEfNS_4arch4Sm90ELb1ELb0ELb1ELb0ELb0ELb0ELb1ELb0ELb0ELb1ELb1ELb0EEENS1_21CollectiveEpilogueFwdINS6_IJSA_NS7_ILi512EEESA_EEES9_SC_SE_Li256ELb0ELb1ELb1ELb0EEENS1_19SingleTileSchedulerILb0ELb1ELb1ELi64EEEEEEEEEvNT_6ParamsE --------------------------
	.section	.nv.constant0._ZN7cutlass13device_kernelIN5flash11enable_sm90INS1_16FlashAttnFwdSm90INS1_25CollectiveMainloopFwdSm90ILi2EN4cute5tupleIJNS5_1CILi1EEES8_S8_EEENS6_IJNS7_ILi64EEESA_SA_EEELi512ENS_6half_tEfNS_4arch4Sm90ELb1ELb0ELb1ELb0ELb0ELb0ELb1ELb0ELb0ELb1ELb1ELb0EEENS1_21CollectiveEpilogueFwdINS6_IJSA_NS7_ILi512EEESA_EEES9_SC_SE_Li256ELb0ELb1ELb1ELb0EEENS1_19SingleTileSchedulerILb0ELb1ELb1ELi64EEEEEEEEEvNT_6ParamsE,"a",@progbits
	.sectionflags	@""
	.align	4
.nv.constant0._ZN7cutlass13device_kernelIN5flash11enable_sm90INS1_16FlashAttnFwdSm90INS1_25CollectiveMainloopFwdSm90ILi2EN4cute5tupleIJNS5_1CILi1EEES8_S8_EEENS6_IJNS7_ILi64EEESA_SA_EEELi512ENS_6half_tEfNS_4arch4Sm90ELb1ELb0ELb1ELb0ELb0ELb0ELb1ELb0ELb0ELb1ELb1ELb0EEENS1_21CollectiveEpilogueFwdINS6_IJSA_NS7_ILi512EEESA_EEES9_SC_SE_Li256ELb0ELb1ELb1ELb0EEENS1_19SingleTileSchedulerILb0ELb1ELb1ELi64EEEEEEEEEvNT_6ParamsE:
	.zero		3456


//--------------------- .nv.constant0._ZN7cutlass13device_kernelIN5flash11enable_sm90INS1_16FlashAttnFwdSm90INS1_25CollectiveMainloopFwdSm90ILi2EN4cute5tupleIJNS5_1CILi1EEES8_S8_EEENS6_IJNS7_ILi64EEESA_SA_EEELi512ENS_6half_tEfNS_4arch4Sm90ELb1ELb0ELb1ELb1ELb0ELb0ELb0ELb0ELb0ELb1ELb1ELb0EEENS1_21CollectiveEpilogueFwdINS6_IJSA_NS7_ILi512EEESA_EEES9_SC_SE_Li256ELb1ELb1ELb1ELb0EEENS1_36VarlenDynamicPersistentTileSchedulerILi64ELi64ELi256ELi128ELb1ELb1ELb1ELb1ELb1ELb1EEEEEEEEEvNT_6ParamsE --------------------------
	.section	.nv.constant0._ZN7cutlass13device_kernelIN5flash11enable_sm90INS1_16FlashAttnFwdSm90INS1_25CollectiveMainloopFwdSm90ILi2EN4cute5tupleIJNS5_1CILi1EEES8_S8_EEENS6_IJNS7_ILi64EEESA_SA_EEELi512ENS_6half_tEfNS_4arch4Sm90ELb1ELb0ELb1ELb1ELb0ELb0ELb0ELb0ELb0ELb1ELb1ELb0EEENS1_21CollectiveEpilogueFwdINS6_IJSA_NS7_ILi512EEESA_EEES9_SC_SE_Li256ELb1ELb1ELb1ELb0EEENS1_36VarlenDynamicPersistentTileSchedulerILi64ELi64ELi256ELi128ELb1ELb1ELb1ELb1ELb1ELb1EEEEEEEEEvNT_6ParamsE,"a",@progbits
	.sectionflags	@""
	.align	4
.nv.constant0._ZN7cutlass13device_kernelIN5flash11enable_sm90INS1_16FlashAttnFwdSm90INS1_25CollectiveMainloopFwdSm90ILi2EN4cute5tupleIJNS5_1CILi1EEES8_S8_EEENS6_IJNS7_ILi64EEESA_SA_EEELi512ENS_6half_tEfNS_4arch4Sm90ELb1ELb0ELb1ELb1ELb0ELb0ELb0ELb0ELb0ELb1ELb1ELb0EEENS1_21CollectiveEpilogueFwdINS6_IJSA_NS7_ILi512EEESA_EEES9_SC_SE_Li256ELb1ELb1ELb1ELb0EEENS1_36VarlenDynamicPersistentTileSchedulerILi64ELi64ELi256ELi128ELb1ELb1ELb1ELb1ELb1ELb1EEEEEEEEEvNT_6ParamsE:
	.zero		3328


//--------------------- .nv.constant0._ZN7cutlass13device_kernelIN5flash11enable_sm90INS1_16FlashAttnFwdSm90INS1_25CollectiveMainloopFwdSm90ILi2EN4cute5tupleIJNS5_1CILi1EEES8_S8_EEENS6_IJNS7_ILi64EEESA_SA_EEELi512ENS_6half_tEfNS_4arch4Sm90ELb1ELb0ELb1ELb1ELb0ELb1ELb0ELb0ELb0ELb1ELb1ELb0EEENS1_21CollectiveEpilogueFwdINS6_IJSA_NS7_ILi512EEESA_EEES9_SC_SE_Li256ELb1ELb1ELb1ELb0EEENS1_36VarlenDynamicPersistentTileSchedulerILi64ELi64ELi256ELi128ELb1ELb1ELb1ELb1ELb1ELb1EEEEEEEEEvNT_6ParamsE --------------------------
	.section	.nv.constant0._ZN7cutlass13device_kernelIN5flash11enable_sm90INS1_16FlashAttnFwdSm90INS1_25CollectiveMainloopFwdSm90ILi2EN4cute5tupleIJNS5_1CILi1EEES8_S8_EEENS6_IJNS7_ILi64EEESA_SA_EEELi512ENS_6half_tEfNS_4arch4Sm90ELb1ELb0ELb1ELb1ELb0ELb1ELb0ELb0ELb0ELb1ELb1ELb0EEENS1_21CollectiveEpilogueFwdINS6_IJSA_NS7_ILi512EEESA_EEES9_SC_SE_Li256ELb1ELb1ELb1ELb0EEENS1_36VarlenDynamicPersistentTileSchedulerILi64ELi64ELi256ELi128ELb1ELb1ELb1ELb1ELb1ELb1EEEEEEEEEvNT_6ParamsE,"a",@progbits
	.sectionflags	@""
	.align	4
.nv.constant0._ZN7cutlass13device_kernelIN5flash11enable_sm90INS1_16FlashAttnFwdSm90INS1_25CollectiveMainloopFwdSm90ILi2EN4cute5tupleIJNS5_1CILi1EEES8_S8_EEENS6_IJNS7_ILi64EEESA_SA_EEELi512ENS_6half_tEfNS_4arch4Sm90ELb1ELb0ELb1ELb1ELb0ELb1ELb0ELb0ELb0ELb1ELb1ELb0EEENS1_21CollectiveEpilogueFwdINS6_IJSA_NS7_ILi512EEESA_EEES9_SC_SE_Li256ELb1ELb1ELb1ELb0EEENS1_36VarlenDynamicPersistentTileSchedulerILi64ELi64ELi256ELi128ELb1ELb1ELb1ELb1ELb1ELb1EEEEEEEEEvNT_6ParamsE:
	.zero		3328


//--------------------- .nv.constant0._ZN7cutlass13device_kernelIN5flash11enable_sm90INS1_16FlashAttnFwdSm90INS1_25CollectiveMainloopFwdSm90ILi2EN4cute5tupleIJNS5_1CILi1EEES8_S8_EEENS6_IJNS7_ILi64EEESA_SA_EEELi512ENS_6half_tEfNS_4arch4Sm90ELb1ELb0ELb1ELb1ELb0ELb0ELb1ELb0ELb0ELb1ELb1ELb0EEENS1_21CollectiveEpilogueFwdINS6_IJSA_NS7_ILi512EEESA_EEES9_SC_SE_Li256ELb1ELb1ELb1ELb0EEENS1_36VarlenDynamicPersistentTileSchedulerILi64ELi64ELi256ELi128ELb1ELb1ELb1ELb1ELb1ELb1EEEEEEEEEvNT_6ParamsE --------------------------
	.section	.nv.constant0._ZN7cutlass13device_kernelIN5flash11enable_sm90INS1_16FlashAttnFwdSm90INS1_25CollectiveMainloopFwdSm90ILi2EN4cute5tupleIJNS5_1CILi1EEES8_S8_EEENS6_IJNS7_ILi64EEESA_SA_EEELi512ENS_6half_tEfNS_4arch4Sm90ELb1ELb0ELb1ELb1ELb0ELb0ELb1ELb0ELb0ELb1ELb1ELb0EEENS1_21CollectiveEpilogueFwdINS6_IJSA_NS7_ILi512EEESA_EEES9_SC_SE_Li256ELb1ELb1ELb1ELb0EEENS1_36VarlenDynamicPersistentTileSchedulerILi64ELi64ELi256ELi128ELb1ELb1ELb1ELb1ELb1ELb1EEEEEEEEEvNT_6ParamsE,"a",@progbits
	.sectionflags	@""
	.align	4
.nv.constant0._ZN7cutlass13device_kernelIN5flash11enable_sm90INS1_16FlashAttnFwdSm90INS1_25CollectiveMainloopFwdSm90ILi2EN4cute5tupleIJNS5_1CILi1EEES8_S8_EEENS6_IJNS7_ILi64EEESA_SA_EEELi512ENS_6half_tEfNS_4arch4Sm90ELb1ELb0ELb1ELb1ELb0ELb0ELb1ELb0ELb0ELb1ELb1ELb0EEENS1_21CollectiveEpilogueFwdINS6_IJSA_NS7_ILi512EEESA_EEES9_SC_SE_Li256ELb1ELb1ELb1ELb0EEENS1_36VarlenDynamicPersistentTileSchedulerILi64ELi64ELi256ELi128ELb1ELb1ELb1ELb1ELb1ELb1EEEEEEEEEvNT_6ParamsE:
	.zero		3584


//--------------------- .nv.constant0._ZN7cutlass13device_kernelIN5flash11enable_sm90INS1_16FlashAttnFwdSm90INS1_25CollectiveMainloopFwdSm90ILi2EN4cute5tupleIJNS5_1CILi1EEES8_S8_EEENS6_IJNS7_ILi64EEESA_SA_EEELi512ENS_6half_tEfNS_4arch4Sm90ELb1ELb0ELb1ELb1ELb0ELb1ELb1ELb0ELb0ELb1ELb1ELb0EEENS1_21CollectiveEpilogueFwdINS6_IJSA_NS7_ILi512EEESA_EEES9_SC_SE_Li256ELb1ELb1ELb1ELb0EEENS1_36VarlenDynamicPersistentTileSchedulerILi64ELi64ELi256ELi128ELb1ELb1ELb1ELb1ELb1ELb1EEEEEEEEEvNT_6ParamsE --------------------------
	.section	.nv.constant0._ZN7cutlass13device_kernelIN5flash11enable_sm90INS1_16FlashAttnFwdSm90INS1_25CollectiveMainloopFwdSm90ILi2EN4cute5tupleIJNS5_1CILi1EEES8_S8_EEENS6_IJNS7_ILi64EEESA_SA_EEELi512ENS_6half_tEfNS_4arch4Sm90ELb1ELb0ELb1ELb1ELb0ELb1ELb1ELb0ELb0ELb1ELb1ELb0EEENS1_21CollectiveEpilogueFwdINS6_IJSA_NS7_ILi512EEESA_EEES9_SC_SE_Li256ELb1ELb1ELb1ELb0EEENS1_36VarlenDynamicPersistentTileSchedulerILi64ELi64ELi256ELi128ELb1ELb1ELb1ELb1ELb1ELb1EEEEEEEEEvNT_6ParamsE,"a",@progbits
	.sectionflags	@""
	.align	4
.nv.constant0._ZN7cutlass13device_kernelIN5flash11enable_sm90INS1_16FlashAttnFwdSm90INS1_25CollectiveMainloopFwdSm90ILi2EN4cute5tupleIJNS5_1CILi1EEES8_S8_EEENS6_IJNS7_ILi64EEESA_SA_EEELi512ENS_6half_tEfNS_4arch4Sm90ELb1ELb0ELb1ELb1ELb0ELb1ELb1ELb0ELb0ELb1ELb1ELb0EEENS1_21CollectiveEpilogueFwdINS6_IJSA_NS7_ILi512EEESA_EEES9_SC_SE_Li256ELb1ELb1ELb1ELb0EEENS1_36VarlenDynamicPersistentTileSchedulerILi64ELi64ELi256ELi128ELb1ELb1ELb1ELb1ELb1ELb1EEEEEEEEEvNT_6ParamsE:
	.zero		3584


//--------------------- SYMBOLS --------------------------

	.type		.nv.reservedSmem.offset0,@object
	.size		.nv.reservedSmem.offset0,0x4
	.type		__assertfail,@function
